	.target	sm_90a

	.elftype	@"ET_EXEC"


//--------------------- .note.nv.tkinfo           --------------------------
	.section	.note.nv.tkinfo,"",@"SHT_NOTE"
	.sectionflags	@"SHF_NOTE_NV_TKINFO"
	.tkinfo
        /*0018*/ 	.word	0x00000002
        /*0030*/ 	.string	""
        /*0030*/ 	.string	"ptxas"
        /*0030*/ 	.string	"Cuda compilation tools, release 13.0, V13.0.88"
        /*0030*/ 	.string	"Build cuda_13.0.r13.0/compiler.36424714_0"
        /*0030*/ 	.string	"-arch sm_90a -m 64 "



//--------------------- .note.nv.cuinfo           --------------------------
	.section	.note.nv.cuinfo,"",@"SHT_NOTE"
	.sectionflags	@"SHF_NOTE_NV_CUINFO"
        /*0018*/ 	.short	0x0002
        /*001a*/ 	.short	0x005a
        /*001c*/ 	.short	0x0082
	.zero		2


//--------------------- .nv.info                  --------------------------
	.section	.nv.info,"",@"SHT_CUDA_INFO"
	.align	4


	//----- nvinfo : EIATTR_REGCOUNT
	.align		4
        /*0000*/ 	.byte	0x04, 0x2f
        /*0002*/ 	.short	(.L_29 - .L_28)
	.align		4
.L_28:
        /*0004*/ 	.word	index@(_Z25selective_scan_fwd_kernelI32Selective_Scan_fwd_kernel_traitsILi32ELi4ELi1ELb1ELb1ELb1ELb1EffEEv13SSMParamsBase)
        /*0008*/ 	.word	0x00000040


	//----- nvinfo : EIATTR_FRAME_SIZE
	.align		4
.L_29:
        /*000c*/ 	.byte	0x04, 0x11
        /*000e*/ 	.short	(.L_31 - .L_30)
	.align		4
.L_30:
        /*0010*/ 	.word	index@(_Z25selective_scan_fwd_kernelI32Selective_Scan_fwd_kernel_traitsILi32ELi4ELi1ELb1ELb1ELb1ELb1EffEEv13SSMParamsBase)
        /*0014*/ 	.word	0x00000000


	//----- nvinfo : EIATTR_REGCOUNT
	.align		4
.L_31:
        /*0018*/ 	.byte	0x04, 0x2f
        /*001a*/ 	.short	(.L_33 - .L_32)
	.align		4
.L_32:
        /*001c*/ 	.word	index@(_Z25selective_scan_fwd_kernelI32Selective_Scan_fwd_kernel_traitsILi32ELi4ELi1ELb1ELb1ELb1ELb0EffEEv13SSMParamsBase)
        /*0020*/ 	.word	0x00000040


	//----- nvinfo : EIATTR_FRAME_SIZE
	.align		4
.L_33:
        /*0024*/ 	.byte	0x04, 0x11
        /*0026*/ 	.short	(.L_35 - .L_34)
	.align		4
.L_34:
        /*0028*/ 	.word	index@(_Z25selective_scan_fwd_kernelI32Selective_Scan_fwd_kernel_traitsILi32ELi4ELi1ELb1ELb1ELb1ELb0EffEEv13SSMParamsBase)
        /*002c*/ 	.word	0x00000000


	//----- nvinfo : EIATTR_REGCOUNT
	.align		4
.L_35:
        /*0030*/ 	.byte	0x04, 0x2f
        /*0032*/ 	.short	(.L_37 - .L_36)
	.align		4
.L_36:
        /*0034*/ 	.word	index@(_Z25selective_scan_fwd_kernelI32Selective_Scan_fwd_kernel_traitsILi32ELi4ELi1ELb1ELb1ELb0ELb1EffEEv13SSMParamsBase)
        /*0038*/ 	.word	0x00000040


	//----- nvinfo : EIATTR_FRAME_SIZE
	.align		4
.L_37:
        /*003c*/ 	.byte	0x04, 0x11
        /*003e*/ 	.short	(.L_39 - .L_38)
	.align		4
.L_38:
        /*0040*/ 	.word	index@(_Z25selective_scan_fwd_kernelI32Selective_Scan_fwd_kernel_traitsILi32ELi4ELi1ELb1ELb1ELb0ELb1EffEEv13SSMParamsBase)
        /*0044*/ 	.word	0x00000000


	//----- nvinfo : EIATTR_REGCOUNT
	.align		4
.L_39:
        /*0048*/ 	.byte	0x04, 0x2f
        /*004a*/ 	.short	(.L_41 - .L_40)
	.align		4
.L_40:
        /*004c*/ 	.word	index@(_Z25selective_scan_fwd_kernelI32Selective_Scan_fwd_kernel_traitsILi32ELi4ELi1ELb1ELb1ELb0ELb0EffEEv13SSMParamsBase)
        /*0050*/ 	.word	0x00000040


	//----- nvinfo : EIATTR_FRAME_SIZE
	.align		4
.L_41:
        /*0054*/ 	.byte	0x04, 0x11
        /*0056*/ 	.short	(.L_43 - .L_42)
	.align		4
.L_42:
        /*0058*/ 	.word	index@(_Z25selective_scan_fwd_kernelI32Selective_Scan_fwd_kernel_traitsILi32ELi4ELi1ELb1ELb1ELb0ELb0EffEEv13SSMParamsBase)
        /*005c*/ 	.word	0x00000000


	//----- nvinfo : EIATTR_REGCOUNT
	.align		4
.L_43:
        /*0060*/ 	.byte	0x04, 0x2f
        /*0062*/ 	.short	(.L_45 - .L_44)
	.align		4
.L_44:
        /*0064*/ 	.word	index@(_Z25selective_scan_fwd_kernelI32Selective_Scan_fwd_kernel_traitsILi32ELi4ELi1ELb1ELb0ELb1ELb1EffEEv13SSMParamsBase)
        /*0068*/ 	.word	0x00000040


	//----- nvinfo : EIATTR_FRAME_SIZE
	.align		4
.L_45:
        /*006c*/ 	.byte	0x04, 0x11
        /*006e*/ 	.short	(.L_47 - .L_46)
	.align		4
.L_46:
        /*0070*/ 	.word	index@(_Z25selective_scan_fwd_kernelI32Selective_Scan_fwd_kernel_traitsILi32ELi4ELi1ELb1ELb0ELb1ELb1EffEEv13SSMParamsBase)
        /*0074*/ 	.word	0x00000000


	//----- nvinfo : EIATTR_REGCOUNT
	.align		4
.L_47:
        /*0078*/ 	.byte	0x04, 0x2f
        /*007a*/ 	.short	(.L_49 - .L_48)
	.align		4
.L_48:
        /*007c*/ 	.word	index@(_Z25selective_scan_fwd_kernelI32Selective_Scan_fwd_kernel_traitsILi32ELi4ELi1ELb1ELb0ELb1ELb0EffEEv13SSMParamsBase)
        /*0080*/ 	.word	0x00000040


	//----- nvinfo : EIATTR_FRAME_SIZE
	.align		4
.L_49:
        /*0084*/ 	.byte	0x04, 0x11
        /*0086*/ 	.short	(.L_51 - .L_50)
	.align		4
.L_50:
        /*0088*/ 	.word	index@(_Z25selective_scan_fwd_kernelI32Selective_Scan_fwd_kernel_traitsILi32ELi4ELi1ELb1ELb0ELb1ELb0EffEEv13SSMParamsBase)
        /*008c*/ 	.word	0x00000000


	//----- nvinfo : EIATTR_REGCOUNT
	.align		4
.L_51:
        /*0090*/ 	.byte	0x04, 0x2f
        /*0092*/ 	.short	(.L_53 - .L_52)
	.align		4
.L_52:
        /*0094*/ 	.word	index@(_Z25selective_scan_fwd_kernelI32Selective_Scan_fwd_kernel_traitsILi32ELi4ELi1ELb1ELb0ELb0ELb1EffEEv13SSMParamsBase)
        /*0098*/ 	.word	0x0000003c


	//----- nvinfo : EIATTR_FRAME_SIZE
	.align		4
.L_53:
        /*009c*/ 	.byte	0x04, 0x11
        /*009e*/ 	.short	(.L_55 - .L_54)
	.align		4
.L_54:
        /*00a0*/ 	.word	index@(_Z25selective_scan_fwd_kernelI32Selective_Scan_fwd_kernel_traitsILi32ELi4ELi1ELb1ELb0ELb0ELb1EffEEv13SSMParamsBase)
        /*00a4*/ 	.word	0x00000000


	//----- nvinfo : EIATTR_REGCOUNT
	.align		4
.L_55:
        /*00a8*/ 	.byte	0x04, 0x2f
        /*00aa*/ 	.short	(.L_57 - .L_56)
	.align		4
.L_56:
        /*00ac*/ 	.word	index@(_Z25selective_scan_fwd_kernelI32Selective_Scan_fwd_kernel_traitsILi32ELi4ELi1ELb1ELb0ELb0ELb0EffEEv13SSMParamsBase)
        /*00b0*/ 	.word	0x0000003b


	//----- nvinfo : EIATTR_FRAME_SIZE
	.align		4
.L_57:
        /*00b4*/ 	.byte	0x04, 0x11
        /*00b6*/ 	.short	(.L_59 - .L_58)
	.align		4
.L_58:
        /*00b8*/ 	.word	index@(_Z25selective_scan_fwd_kernelI32Selective_Scan_fwd_kernel_traitsILi32ELi4ELi1ELb1ELb0ELb0ELb0EffEEv13SSMParamsBase)
        /*00bc*/ 	.word	0x00000000


	//----- nvinfo : EIATTR_REGCOUNT
	.align		4
.L_59:
        /*00c0*/ 	.byte	0x04, 0x2f
        /*00c2*/ 	.short	(.L_61 - .L_60)
	.align		4
.L_60:
        /*00c4*/ 	.word	index@(_Z25selective_scan_fwd_kernelI32Selective_Scan_fwd_kernel_traitsILi32ELi4ELi1ELb0ELb1ELb1ELb1EffEEv13SSMParamsBase)
        /*00c8*/ 	.word	0x0000004e


	//----- nvinfo : EIATTR_FRAME_SIZE
	.align		4
.L_61:
        /*00cc*/ 	.byte	0x04, 0x11
        /*00ce*/ 	.short	(.L_63 - .L_62)
	.align		4
.L_62:
        /*00d0*/ 	.word	index@(_Z25selective_scan_fwd_kernelI32Selective_Scan_fwd_kernel_traitsILi32ELi4ELi1ELb0ELb1ELb1ELb1EffEEv13SSMParamsBase)
        /*00d4*/ 	.word	0x00000000


	//----- nvinfo : EIATTR_REGCOUNT
	.align		4
.L_63:
        /*00d8*/ 	.byte	0x04, 0x2f
        /*00da*/ 	.short	(.L_65 - .L_64)
	.align		4
.L_64:
        /*00dc*/ 	.word	index@(_Z25selective_scan_fwd_kernelI32Selective_Scan_fwd_kernel_traitsILi32ELi4ELi1ELb0ELb1ELb1ELb0EffEEv13SSMParamsBase)
        /*00e0*/ 	.word	0x00000050


	//----- nvinfo : EIATTR_FRAME_SIZE
	.align		4
.L_65:
        /*00e4*/ 	.byte	0x04, 0x11
        /*00e6*/ 	.short	(.L_67 - .L_66)
	.align		4
.L_66:
        /*00e8*/ 	.word	index@(_Z25selective_scan_fwd_kernelI32Selective_Scan_fwd_kernel_traitsILi32ELi4ELi1ELb0ELb1ELb1ELb0EffEEv13SSMParamsBase)
        /*00ec*/ 	.word	0x00000000


	//----- nvinfo : EIATTR_REGCOUNT
	.align		4
.L_67:
        /*00f0*/ 	.byte	0x04, 0x2f
        /*00f2*/ 	.short	(.L_69 - .L_68)
	.align		4
.L_68:
        /*00f4*/ 	.word	index@(_Z25selective_scan_fwd_kernelI32Selective_Scan_fwd_kernel_traitsILi32ELi4ELi1ELb0ELb1ELb0ELb1EffEEv13SSMParamsBase)
        /*00f8*/ 	.word	0x0000004d


	//----- nvinfo : EIATTR_FRAME_SIZE
	.align		4
.L_69:
        /*00fc*/ 	.byte	0x04, 0x11
        /*00fe*/ 	.short	(.L_71 - .L_70)
	.align		4
.L_70:
        /*0100*/ 	.word	index@(_Z25selective_scan_fwd_kernelI32Selective_Scan_fwd_kernel_traitsILi32ELi4ELi1ELb0ELb1ELb0ELb1EffEEv13SSMParamsBase)
        /*0104*/ 	.word	0x00000000


	//----- nvinfo : EIATTR_REGCOUNT
	.align		4
.L_71:
        /*0108*/ 	.byte	0x04, 0x2f
        /*010a*/ 	.short	(.L_73 - .L_72)
	.align		4
.L_72:
        /*010c*/ 	.word	index@(_Z25selective_scan_fwd_kernelI32Selective_Scan_fwd_kernel_traitsILi32ELi4ELi1ELb0ELb1ELb0ELb0EffEEv13SSMParamsBase)
        /*0110*/ 	.word	0x0000004e


	//----- nvinfo : EIATTR_FRAME_SIZE
	.align		4
.L_73:
        /*0114*/ 	.byte	0x04, 0x11
        /*0116*/ 	.short	(.L_75 - .L_74)
	.align		4
.L_74:
        /*0118*/ 	.word	index@(_Z25selective_scan_fwd_kernelI32Selective_Scan_fwd_kernel_traitsILi32ELi4ELi1ELb0ELb1ELb0ELb0EffEEv13SSMParamsBase)
        /*011c*/ 	.word	0x00000000


	//----- nvinfo : EIATTR_REGCOUNT
	.align		4
.L_75:
        /*0120*/ 	.byte	0x04, 0x2f
        /*0122*/ 	.short	(.L_77 - .L_76)
	.align		4
.L_76:
        /*0124*/ 	.word	index@(_Z25selective_scan_fwd_kernelI32Selective_Scan_fwd_kernel_traitsILi32ELi4ELi1ELb0ELb0ELb1ELb1EffEEv13SSMParamsBase)
        /*0128*/ 	.word	0x00000050


	//----- nvinfo : EIATTR_FRAME_SIZE
	.align		4
.L_77:
        /*012c*/ 	.byte	0x04, 0x11
        /*012e*/ 	.short	(.L_79 - .L_78)
	.align		4
.L_78:
        /*0130*/ 	.word	index@(_Z25selective_scan_fwd_kernelI32Selective_Scan_fwd_kernel_traitsILi32ELi4ELi1ELb0ELb0ELb1ELb1EffEEv13SSMParamsBase)
        /*0134*/ 	.word	0x00000000


	//----- nvinfo : EIATTR_REGCOUNT
	.align		4
.L_79:
        /*0138*/ 	.byte	0x04, 0x2f
        /*013a*/ 	.short	(.L_81 - .L_80)
	.align		4
.L_80:
        /*013c*/ 	.word	index@(_Z25selective_scan_fwd_kernelI32Selective_Scan_fwd_kernel_traitsILi32ELi4ELi1ELb0ELb0ELb1ELb0EffEEv13SSMParamsBase)
        /*0140*/ 	.word	0x00000050


	//----- nvinfo : EIATTR_FRAME_SIZE
	.align		4
.L_81:
        /*0144*/ 	.byte	0x04, 0x11
        /*0146*/ 	.short	(.L_83 - .L_82)
	.align		4
.L_82:
        /*0148*/ 	.word	index@(_Z25selective_scan_fwd_kernelI32Selective_Scan_fwd_kernel_traitsILi32ELi4ELi1ELb0ELb0ELb1ELb0EffEEv13SSMParamsBase)
        /*014c*/ 	.word	0x00000000


	//----- nvinfo : EIATTR_REGCOUNT
	.align		4
.L_83:
        /*0150*/ 	.byte	0x04, 0x2f
        /*0152*/ 	.short	(.L_85 - .L_84)
	.align		4
.L_84:
        /*0154*/ 	.word	index@(_Z25selective_scan_fwd_kernelI32Selective_Scan_fwd_kernel_traitsILi32ELi4ELi1ELb0ELb0ELb0ELb1EffEEv13SSMParamsBase)
        /*0158*/ 	.word	0x00000040


	//----- nvinfo : EIATTR_FRAME_SIZE
	.align		4
.L_85:
        /*015c*/ 	.byte	0x04, 0x11
        /*015e*/ 	.short	(.L_87 - .L_86)
	.align		4
.L_86:
        /*0160*/ 	.word	index@(_Z25selective_scan_fwd_kernelI32Selective_Scan_fwd_kernel_traitsILi32ELi4ELi1ELb0ELb0ELb0ELb1EffEEv13SSMParamsBase)
        /*0164*/ 	.word	0x00000000


	//----- nvinfo : EIATTR_REGCOUNT
	.align		4
.L_87:
        /*0168*/ 	.byte	0x04, 0x2f
        /*016a*/ 	.short	(.L_89 - .L_88)
	.align		4
.L_88:
        /*016c*/ 	.word	index@(_Z25selective_scan_fwd_kernelI32Selective_Scan_fwd_kernel_traitsILi32ELi4ELi1ELb0ELb0ELb0ELb0EffEEv13SSMParamsBase)
        /*0170*/ 	.word	0x00000040


	//----- nvinfo : EIATTR_FRAME_SIZE
	.align		4
.L_89:
        /*0174*/ 	.byte	0x04, 0x11
        /*0176*/ 	.short	(.L_91 - .L_90)
	.align		4
.L_90:
        /*0178*/ 	.word	index@(_Z25selective_scan_fwd_kernelI32Selective_Scan_fwd_kernel_traitsILi32ELi4ELi1ELb0ELb0ELb0ELb0EffEEv13SSMParamsBase)
        /*017c*/ 	.word	0x00000000


	//----- nvinfo : EIATTR_REGCOUNT
	.align		4
.L_91:
        /*0180*/ 	.byte	0x04, 0x2f
        /*0182*/ 	.short	(.L_93 - .L_92)
	.align		4
.L_92:
        /*0184*/ 	.word	index@(_Z25selective_scan_fwd_kernelI32Selective_Scan_fwd_kernel_traitsILi32ELi8ELi1ELb1ELb1ELb1ELb1EffEEv13SSMParamsBase)
        /*0188*/ 	.word	0x0000005d


	//----- nvinfo : EIATTR_FRAME_SIZE
	.align		4
.L_93:
        /*018c*/ 	.byte	0x04, 0x11
        /*018e*/ 	.short	(.L_95 - .L_94)
	.align		4
.L_94:
        /*0190*/ 	.word	index@(_Z25selective_scan_fwd_kernelI32Selective_Scan_fwd_kernel_traitsILi32ELi8ELi1ELb1ELb1ELb1ELb1EffEEv13SSMParamsBase)
        /*0194*/ 	.word	0x00000000


	//----- nvinfo : EIATTR_REGCOUNT
	.align		4
.L_95:
        /*0198*/ 	.byte	0x04, 0x2f
        /*019a*/ 	.short	(.L_97 - .L_96)
	.align		4
.L_96:
        /*019c*/ 	.word	index@(_Z25selective_scan_fwd_kernelI32Selective_Scan_fwd_kernel_traitsILi32ELi8ELi1ELb1ELb1ELb1ELb0EffEEv13SSMParamsBase)
        /*01a0*/ 	.word	0x0000005d


	//----- nvinfo : EIATTR_FRAME_SIZE
	.align		4
.L_97:
        /*01a4*/ 	.byte	0x04, 0x11
        /*01a6*/ 	.short	(.L_99 - .L_98)
	.align		4
.L_98:
        /*01a8*/ 	.word	index@(_Z25selective_scan_fwd_kernelI32Selective_Scan_fwd_kernel_traitsILi32ELi8ELi1ELb1ELb1ELb1ELb0EffEEv13SSMParamsBase)
        /*01ac*/ 	.word	0x00000000


	//----- nvinfo : EIATTR_REGCOUNT
	.align		4
.L_99:
        /*01b0*/ 	.byte	0x04, 0x2f
        /*01b2*/ 	.short	(.L_101 - .L_100)
	.align		4
.L_100:
        /*01b4*/ 	.word	index@(_Z25selective_scan_fwd_kernelI32Selective_Scan_fwd_kernel_traitsILi32ELi8ELi1ELb1ELb1ELb0ELb1EffEEv13SSMParamsBase)
        /*01b8*/ 	.word	0x00000057


	//----- nvinfo : EIATTR_FRAME_SIZE
	.align		4
.L_101:
        /*01bc*/ 	.byte	0x04, 0x11
        /*01be*/ 	.short	(.L_103 - .L_102)
	.align		4
.L_102:
        /*01c0*/ 	.word	index@(_Z25selective_scan_fwd_kernelI32Selective_Scan_fwd_kernel_traitsILi32ELi8ELi1ELb1ELb1ELb0ELb1EffEEv13SSMParamsBase)
        /*01c4*/ 	.word	0x00000000


	//----- nvinfo : EIATTR_REGCOUNT
	.align		4
.L_103:
        /*01c8*/ 	.byte	0x04, 0x2f
        /*01ca*/ 	.short	(.L_105 - .L_104)
	.align		4
.L_104:
        /*01cc*/ 	.word	index@(_Z25selective_scan_fwd_kernelI32Selective_Scan_fwd_kernel_traitsILi32ELi8ELi1ELb1ELb1ELb0ELb0EffEEv13SSMParamsBase)
        /*01d0*/ 	.word	0x00000057


	//----- nvinfo : EIATTR_FRAME_SIZE
	.align		4
.L_105:
        /*01d4*/ 	.byte	0x04, 0x11
        /*01d6*/ 	.short	(.L_107 - .L_106)
	.align		4
.L_106:
        /*01d8*/ 	.word	index@(_Z25selective_scan_fwd_kernelI32Selective_Scan_fwd_kernel_traitsILi32ELi8ELi1ELb1ELb1ELb0ELb0EffEEv13SSMParamsBase)
        /*01dc*/ 	.word	0x00000000


	//----- nvinfo : EIATTR_REGCOUNT
	.align		4
.L_107:
        /*01e0*/ 	.byte	0x04, 0x2f
        /*01e2*/ 	.short	(.L_109 - .L_108)
	.align		4
.L_108:
        /*01e4*/ 	.word	index@(_Z25selective_scan_fwd_kernelI32Selective_Scan_fwd_kernel_traitsILi32ELi8ELi1ELb1ELb0ELb1ELb1EffEEv13SSMParamsBase)
        /*01e8*/ 	.word	0x00000059


	//----- nvinfo : EIATTR_FRAME_SIZE
	.align		4
.L_109:
        /*01ec*/ 	.byte	0x04, 0x11
        /*01ee*/ 	.short	(.L_111 - .L_110)
	.align		4
.L_110:
        /*01f0*/ 	.word	index@(_Z25selective_scan_fwd_kernelI32Selective_Scan_fwd_kernel_traitsILi32ELi8ELi1ELb1ELb0ELb1ELb1EffEEv13SSMParamsBase)
        /*01f4*/ 	.word	0x00000000


	//----- nvinfo : EIATTR_REGCOUNT
	.align		4
.L_111:
        /*01f8*/ 	.byte	0x04, 0x2f
        /*01fa*/ 	.short	(.L_113 - .L_112)
	.align		4
.L_112:
        /*01fc*/ 	.word	index@(_Z25selective_scan_fwd_kernelI32Selective_Scan_fwd_kernel_traitsILi32ELi8ELi1ELb1ELb0ELb1ELb0EffEEv13SSMParamsBase)
        /*0200*/ 	.word	0x00000059


	//----- nvinfo : EIATTR_FRAME_SIZE
	.align		4
.L_113:
        /*0204*/ 	.byte	0x04, 0x11
        /*0206*/ 	.short	(.L_115 - .L_114)
	.align		4
.L_114:
        /*0208*/ 	.word	index@(_Z25selective_scan_fwd_kernelI32Selective_Scan_fwd_kernel_traitsILi32ELi8ELi1ELb1ELb0ELb1ELb0EffEEv13SSMParamsBase)
        /*020c*/ 	.word	0x00000000


	//----- nvinfo : EIATTR_REGCOUNT
	.align		4
.L_115:
        /*0210*/ 	.byte	0x04, 0x2f
        /*0212*/ 	.short	(.L_117 - .L_116)
	.align		4
.L_116:
        /*0214*/ 	.word	index@(_Z25selective_scan_fwd_kernelI32Selective_Scan_fwd_kernel_traitsILi32ELi8ELi1ELb1ELb0ELb0ELb1EffEEv13SSMParamsBase)
        /*0218*/ 	.word	0x0000004b


	//----- nvinfo : EIATTR_FRAME_SIZE
	.align		4
.L_117:
        /*021c*/ 	.byte	0x04, 0x11
        /*021e*/ 	.short	(.L_119 - .L_118)
	.align		4
.L_118:
        /*0220*/ 	.word	index@(_Z25selective_scan_fwd_kernelI32Selective_Scan_fwd_kernel_traitsILi32ELi8ELi1ELb1ELb0ELb0ELb1EffEEv13SSMParamsBase)
        /*0224*/ 	.word	0x00000000


	//----- nvinfo : EIATTR_REGCOUNT
	.align		4
.L_119:
        /*0228*/ 	.byte	0x04, 0x2f
        /*022a*/ 	.short	(.L_121 - .L_120)
	.align		4
.L_120:
        /*022c*/ 	.word	index@(_Z25selective_scan_fwd_kernelI32Selective_Scan_fwd_kernel_traitsILi32ELi8ELi1ELb1ELb0ELb0ELb0EffEEv13SSMParamsBase)
        /*0230*/ 	.word	0x0000004b


	//----- nvinfo : EIATTR_FRAME_SIZE
	.align		4
.L_121:
        /*0234*/ 	.byte	0x04, 0x11
        /*0236*/ 	.short	(.L_123 - .L_122)
	.align		4
.L_122:
        /*0238*/ 	.word	index@(_Z25selective_scan_fwd_kernelI32Selective_Scan_fwd_kernel_traitsILi32ELi8ELi1ELb1ELb0ELb0ELb0EffEEv13SSMParamsBase)
        /*023c*/ 	.word	0x00000000


	//----- nvinfo : EIATTR_REGCOUNT
	.align		4
.L_123:
        /*0240*/ 	.byte	0x04, 0x2f
        /*0242*/ 	.short	(.L_125 - .L_124)
	.align		4
.L_124:
        /*0244*/ 	.word	index@(_Z25selective_scan_fwd_kernelI32Selective_Scan_fwd_kernel_traitsILi32ELi8ELi1ELb0ELb1ELb1ELb1EffEEv13SSMParamsBase)
        /*0248*/ 	.word	0x0000007b


	//----- nvinfo : EIATTR_FRAME_SIZE
	.align		4
.L_125:
        /*024c*/ 	.byte	0x04, 0x11
        /*024e*/ 	.short	(.L_127 - .L_126)
	.align		4
.L_126:
        /*0250*/ 	.word	index@(_Z25selective_scan_fwd_kernelI32Selective_Scan_fwd_kernel_traitsILi32ELi8ELi1ELb0ELb1ELb1ELb1EffEEv13SSMParamsBase)
        /*0254*/ 	.word	0x00000000


	//----- nvinfo : EIATTR_REGCOUNT
	.align		4
.L_127:
        /*0258*/ 	.byte	0x04, 0x2f
        /*025a*/ 	.short	(.L_129 - .L_128)
	.align		4
.L_128:
        /*025c*/ 	.word	index@(_Z25selective_scan_fwd_kernelI32Selective_Scan_fwd_kernel_traitsILi32ELi8ELi1ELb0ELb1ELb1ELb0EffEEv13SSMParamsBase)
        /*0260*/ 	.word	0x00000079


	//----- nvinfo : EIATTR_FRAME_SIZE
	.align		4
.L_129:
        /*0264*/ 	.byte	0x04, 0x11
        /*0266*/ 	.short	(.L_131 - .L_130)
	.align		4
.L_130:
        /*0268*/ 	.word	index@(_Z25selective_scan_fwd_kernelI32Selective_Scan_fwd_kernel_traitsILi32ELi8ELi1ELb0ELb1ELb1ELb0EffEEv13SSMParamsBase)
        /*026c*/ 	.word	0x00000000


	//----- nvinfo : EIATTR_REGCOUNT
	.align		4
.L_131:
        /*0270*/ 	.byte	0x04, 0x2f
        /*0272*/ 	.short	(.L_133 - .L_132)
	.align		4
.L_132:
        /*0274*/ 	.word	index@(_Z25selective_scan_fwd_kernelI32Selective_Scan_fwd_kernel_traitsILi32ELi8ELi1ELb0ELb1ELb0ELb1EffEEv13SSMParamsBase)
        /*0278*/ 	.word	0x0000006e


	//----- nvinfo : EIATTR_FRAME_SIZE
	.align		4
.L_133:
        /*027c*/ 	.byte	0x04, 0x11
        /*027e*/ 	.short	(.L_135 - .L_134)
	.align		4
.L_134:
        /*0280*/ 	.word	index@(_Z25selective_scan_fwd_kernelI32Selective_Scan_fwd_kernel_traitsILi32ELi8ELi1ELb0ELb1ELb0ELb1EffEEv13SSMParamsBase)
        /*0284*/ 	.word	0x00000000


	//----- nvinfo : EIATTR_REGCOUNT
	.align		4
.L_135:
        /*0288*/ 	.byte	0x04, 0x2f
        /*028a*/ 	.short	(.L_137 - .L_136)
	.align		4
.L_136:
        /*028c*/ 	.word	index@(_Z25selective_scan_fwd_kernelI32Selective_Scan_fwd_kernel_traitsILi32ELi8ELi1ELb0ELb1ELb0ELb0EffEEv13SSMParamsBase)
        /*0290*/ 	.word	0x0000006e


	//----- nvinfo : EIATTR_FRAME_SIZE
	.align		4
.L_137:
        /*0294*/ 	.byte	0x04, 0x11
        /*0296*/ 	.short	(.L_139 - .L_138)
	.align		4
.L_138:
        /*0298*/ 	.word	index@(_Z25selective_scan_fwd_kernelI32Selective_Scan_fwd_kernel_traitsILi32ELi8ELi1ELb0ELb1ELb0ELb0EffEEv13SSMParamsBase)
        /*029c*/ 	.word	0x00000000


	//----- nvinfo : EIATTR_REGCOUNT
	.align		4
.L_139:
        /*02a0*/ 	.byte	0x04, 0x2f
        /*02a2*/ 	.short	(.L_141 - .L_140)
	.align		4
.L_140:
        /*02a4*/ 	.word	index@(_Z25selective_scan_fwd_kernelI32Selective_Scan_fwd_kernel_traitsILi32ELi8ELi1ELb0ELb0ELb1ELb1EffEEv13SSMParamsBase)
        /*02a8*/ 	.word	0x00000078


	//----- nvinfo : EIATTR_FRAME_SIZE
	.align		4
.L_141:
        /*02ac*/ 	.byte	0x04, 0x11
        /*02ae*/ 	.short	(.L_143 - .L_142)
	.align		4
.L_142:
        /*02b0*/ 	.word	index@(_Z25selective_scan_fwd_kernelI32Selective_Scan_fwd_kernel_traitsILi32ELi8ELi1ELb0ELb0ELb1ELb1EffEEv13SSMParamsBase)
        /*02b4*/ 	.word	0x00000000


	//----- nvinfo : EIATTR_REGCOUNT
	.align		4
.L_143:
        /*02b8*/ 	.byte	0x04, 0x2f
        /*02ba*/ 	.short	(.L_145 - .L_144)
	.align		4
.L_144:
        /*02bc*/ 	.word	index@(_Z25selective_scan_fwd_kernelI32Selective_Scan_fwd_kernel_traitsILi32ELi8ELi1ELb0ELb0ELb1ELb0EffEEv13SSMParamsBase)
        /*02c0*/ 	.word	0x00000078


	//----- nvinfo : EIATTR_FRAME_SIZE
	.align		4
.L_145:
        /*02c4*/ 	.byte	0x04, 0x11
        /*02c6*/ 	.short	(.L_147 - .L_146)
	.align		4
.L_146:
        /*02c8*/ 	.word	index@(_Z25selective_scan_fwd_kernelI32Selective_Scan_fwd_kernel_traitsILi32ELi8ELi1ELb0ELb0ELb1ELb0EffEEv13SSMParamsBase)
        /*02cc*/ 	.word	0x00000000


	//----- nvinfo : EIATTR_REGCOUNT
	.align		4
.L_147:
        /*02d0*/ 	.byte	0x04, 0x2f
        /*02d2*/ 	.short	(.L_149 - .L_148)
	.align		4
.L_148:
        /*02d4*/ 	.word	index@(_Z25selective_scan_fwd_kernelI32Selective_Scan_fwd_kernel_traitsILi32ELi8ELi1ELb0ELb0ELb0ELb1EffEEv13SSMParamsBase)
        /*02d8*/ 	.word	0x00000065


	//----- nvinfo : EIATTR_FRAME_SIZE
	.align		4
.L_149:
        /*02dc*/ 	.byte	0x04, 0x11
        /*02de*/ 	.short	(.L_151 - .L_150)
	.align		4
.L_150:
        /*02e0*/ 	.word	index@(_Z25selective_scan_fwd_kernelI32Selective_Scan_fwd_kernel_traitsILi32ELi8ELi1ELb0ELb0ELb0ELb1EffEEv13SSMParamsBase)
        /*02e4*/ 	.word	0x00000000


	//----- nvinfo : EIATTR_REGCOUNT
	.align		4
.L_151:
        /*02e8*/ 	.byte	0x04, 0x2f
        /*02ea*/ 	.short	(.L_153 - .L_152)
	.align		4
.L_152:
        /*02ec*/ 	.word	index@(_Z25selective_scan_fwd_kernelI32Selective_Scan_fwd_kernel_traitsILi32ELi8ELi1ELb0ELb0ELb0ELb0EffEEv13SSMParamsBase)
        /*02f0*/ 	.word	0x00000067


	//----- nvinfo : EIATTR_FRAME_SIZE
	.align		4
.L_153:
        /*02f4*/ 	.byte	0x04, 0x11
        /*02f6*/ 	.short	(.L_155 - .L_154)
	.align		4
.L_154:
        /*02f8*/ 	.word	index@(_Z25selective_scan_fwd_kernelI32Selective_Scan_fwd_kernel_traitsILi32ELi8ELi1ELb0ELb0ELb0ELb0EffEEv13SSMParamsBase)
        /*02fc*/ 	.word	0x00000000


	//----- nvinfo : EIATTR_REGCOUNT
	.align		4
.L_155:
        /*0300*/ 	.byte	0x04, 0x2f
        /*0302*/ 	.short	(.L_157 - .L_156)
	.align		4
.L_156:
        /*0304*/ 	.word	index@(_Z25selective_scan_fwd_kernelI32Selective_Scan_fwd_kernel_traitsILi32ELi16ELi1ELb1ELb1ELb1ELb1EffEEv13SSMParamsBase)
        /*0308*/ 	.word	0x0000008d


	//----- nvinfo : EIATTR_FRAME_SIZE
	.align		4
.L_157:
        /*030c*/ 	.byte	0x04, 0x11
        /*030e*/ 	.short	(.L_159 - .L_158)
	.align		4
.L_158:
        /*0310*/ 	.word	index@(_Z25selective_scan_fwd_kernelI32Selective_Scan_fwd_kernel_traitsILi32ELi16ELi1ELb1ELb1ELb1ELb1EffEEv13SSMParamsBase)
        /*0314*/ 	.word	0x00000000


	//----- nvinfo : EIATTR_REGCOUNT
	.align		4
.L_159:
        /*0318*/ 	.byte	0x04, 0x2f
        /*031a*/ 	.short	(.L_161 - .L_160)
	.align		4
.L_160:
        /*031c*/ 	.word	index@(_Z25selective_scan_fwd_kernelI32Selective_Scan_fwd_kernel_traitsILi32ELi16ELi1ELb1ELb1ELb1ELb0EffEEv13SSMParamsBase)
        /*0320*/ 	.word	0x0000008d


	//----- nvinfo : EIATTR_FRAME_SIZE
	.align		4
.L_161:
        /*0324*/ 	.byte	0x04, 0x11
        /*0326*/ 	.short	(.L_163 - .L_162)
	.align		4
.L_162:
        /*0328*/ 	.word	index@(_Z25selective_scan_fwd_kernelI32Selective_Scan_fwd_kernel_traitsILi32ELi16ELi1ELb1ELb1ELb1ELb0EffEEv13SSMParamsBase)
        /*032c*/ 	.word	0x00000000


	//----- nvinfo : EIATTR_REGCOUNT
	.align		4
.L_163:
        /*0330*/ 	.byte	0x04, 0x2f
        /*0332*/ 	.short	(.L_165 - .L_164)
	.align		4
.L_164:
        /*0334*/ 	.word	index@(_Z25selective_scan_fwd_kernelI32Selective_Scan_fwd_kernel_traitsILi32ELi16ELi1ELb1ELb1ELb0ELb1EffEEv13SSMParamsBase)
        /*0338*/ 	.word	0x00000074


	//----- nvinfo : EIATTR_FRAME_SIZE
	.align		4
.L_165:
        /*033c*/ 	.byte	0x04, 0x11
        /*033e*/ 	.short	(.L_167 - .L_166)
	.align		4
.L_166:
        /*0340*/ 	.word	index@(_Z25selective_scan_fwd_kernelI32Selective_Scan_fwd_kernel_traitsILi32ELi16ELi1ELb1ELb1ELb0ELb1EffEEv13SSMParamsBase)
        /*0344*/ 	.word	0x00000000


	//----- nvinfo : EIATTR_REGCOUNT
	.align		4
.L_167:
        /*0348*/ 	.byte	0x04, 0x2f
        /*034a*/ 	.short	(.L_169 - .L_168)
	.align		4
.L_168:
        /*034c*/ 	.word	index@(_Z25selective_scan_fwd_kernelI32Selective_Scan_fwd_kernel_traitsILi32ELi16ELi1ELb1ELb1ELb0ELb0EffEEv13SSMParamsBase)
        /*0350*/ 	.word	0x00000074


	//----- nvinfo : EIATTR_FRAME_SIZE
	.align		4
.L_169:
        /*0354*/ 	.byte	0x04, 0x11
        /*0356*/ 	.short	(.L_171 - .L_170)
	.align		4
.L_170:
        /*0358*/ 	.word	index@(_Z25selective_scan_fwd_kernelI32Selective_Scan_fwd_kernel_traitsILi32ELi16ELi1ELb1ELb1ELb0ELb0EffEEv13SSMParamsBase)
        /*035c*/ 	.word	0x00000000


	//----- nvinfo : EIATTR_REGCOUNT
	.align		4
.L_171:
        /*0360*/ 	.byte	0x04, 0x2f
        /*0362*/ 	.short	(.L_173 - .L_172)
	.align		4
.L_172:
        /*0364*/ 	.word	index@(_Z25selective_scan_fwd_kernelI32Selective_Scan_fwd_kernel_traitsILi32ELi16ELi1ELb1ELb0ELb1ELb1EffEEv13SSMParamsBase)
        /*0368*/ 	.word	0x00000080


	//----- nvinfo : EIATTR_FRAME_SIZE
	.align		4
.L_173:
        /*036c*/ 	.byte	0x04, 0x11
        /*036e*/ 	.short	(.L_175 - .L_174)
	.align		4
.L_174:
        /*0370*/ 	.word	index@(_Z25selective_scan_fwd_kernelI32Selective_Scan_fwd_kernel_traitsILi32ELi16ELi1ELb1ELb0ELb1ELb1EffEEv13SSMParamsBase)
        /*0374*/ 	.word	0x00000000


	//----- nvinfo : EIATTR_REGCOUNT
	.align		4
.L_175:
        /*0378*/ 	.byte	0x04, 0x2f
        /*037a*/ 	.short	(.L_177 - .L_176)
	.align		4
.L_176:
        /*037c*/ 	.word	index@(_Z25selective_scan_fwd_kernelI32Selective_Scan_fwd_kernel_traitsILi32ELi16ELi1ELb1ELb0ELb1ELb0EffEEv13SSMParamsBase)
        /*0380*/ 	.word	0x00000080


	//----- nvinfo : EIATTR_FRAME_SIZE
	.align		4
.L_177:
        /*0384*/ 	.byte	0x04, 0x11
        /*0386*/ 	.short	(.L_179 - .L_178)
	.align		4
.L_178:
        /*0388*/ 	.word	index@(_Z25selective_scan_fwd_kernelI32Selective_Scan_fwd_kernel_traitsILi32ELi16ELi1ELb1ELb0ELb1ELb0EffEEv13SSMParamsBase)
        /*038c*/ 	.word	0x00000000


	//----- nvinfo : EIATTR_REGCOUNT
	.align		4
.L_179:
        /*0390*/ 	.byte	0x04, 0x2f
        /*0392*/ 	.short	(.L_181 - .L_180)
	.align		4
.L_180:
        /*0394*/ 	.word	index@(_Z25selective_scan_fwd_kernelI32Selective_Scan_fwd_kernel_traitsILi32ELi16ELi1ELb1ELb0ELb0ELb1EffEEv13SSMParamsBase)
        /*0398*/ 	.word	0x0000006a


	//----- nvinfo : EIATTR_FRAME_SIZE
	.align		4
.L_181:
        /*039c*/ 	.byte	0x04, 0x11
        /*039e*/ 	.short	(.L_183 - .L_182)
	.align		4
.L_182:
        /*03a0*/ 	.word	index@(_Z25selective_scan_fwd_kernelI32Selective_Scan_fwd_kernel_traitsILi32ELi16ELi1ELb1ELb0ELb0ELb1EffEEv13SSMParamsBase)
        /*03a4*/ 	.word	0x00000000


	//----- nvinfo : EIATTR_REGCOUNT
	.align		4
.L_183:
        /*03a8*/ 	.byte	0x04, 0x2f
        /*03aa*/ 	.short	(.L_185 - .L_184)
	.align		4
.L_184:
        /*03ac*/ 	.word	index@(_Z25selective_scan_fwd_kernelI32Selective_Scan_fwd_kernel_traitsILi32ELi16ELi1ELb1ELb0ELb0ELb0EffEEv13SSMParamsBase)
        /*03b0*/ 	.word	0x0000006a


	//----- nvinfo : EIATTR_FRAME_SIZE
	.align		4
.L_185:
        /*03b4*/ 	.byte	0x04, 0x11
        /*03b6*/ 	.short	(.L_187 - .L_186)
	.align		4
.L_186:
        /*03b8*/ 	.word	index@(_Z25selective_scan_fwd_kernelI32Selective_Scan_fwd_kernel_traitsILi32ELi16ELi1ELb1ELb0ELb0ELb0EffEEv13SSMParamsBase)
        /*03bc*/ 	.word	0x00000000


	//----- nvinfo : EIATTR_REGCOUNT
	.align		4
.L_187:
        /*03c0*/ 	.byte	0x04, 0x2f
        /*03c2*/ 	.short	(.L_189 - .L_188)
	.align		4
.L_188:
        /*03c4*/ 	.word	index@(_Z25selective_scan_fwd_kernelI32Selective_Scan_fwd_kernel_traitsILi32ELi16ELi1ELb0ELb1ELb1ELb1EffEEv13SSMParamsBase)
        /*03c8*/ 	.word	0x000000bd


	//----- nvinfo : EIATTR_FRAME_SIZE
	.align		4
.L_189:
        /*03cc*/ 	.byte	0x04, 0x11
        /*03ce*/ 	.short	(.L_191 - .L_190)
	.align		4
.L_190:
        /*03d0*/ 	.word	index@(_Z25selective_scan_fwd_kernelI32Selective_Scan_fwd_kernel_traitsILi32ELi16ELi1ELb0ELb1ELb1ELb1EffEEv13SSMParamsBase)
        /*03d4*/ 	.word	0x00000000


	//----- nvinfo : EIATTR_REGCOUNT
	.align		4
.L_191:
        /*03d8*/ 	.byte	0x04, 0x2f
        /*03da*/ 	.short	(.L_193 - .L_192)
	.align		4
.L_192:
        /*03dc*/ 	.word	index@(_Z25selective_scan_fwd_kernelI32Selective_Scan_fwd_kernel_traitsILi32ELi16ELi1ELb0ELb1ELb1ELb0EffEEv13SSMParamsBase)
        /*03e0*/ 	.word	0x000000bb


	//----- nvinfo : EIATTR_FRAME_SIZE
	.align		4
.L_193:
        /*03e4*/ 	.byte	0x04, 0x11
        /*03e6*/ 	.short	(.L_195 - .L_194)
	.align		4
.L_194:
        /*03e8*/ 	.word	index@(_Z25selective_scan_fwd_kernelI32Selective_Scan_fwd_kernel_traitsILi32ELi16ELi1ELb0ELb1ELb1ELb0EffEEv13SSMParamsBase)
        /*03ec*/ 	.word	0x00000000


	//----- nvinfo : EIATTR_REGCOUNT
	.align		4
.L_195:
        /*03f0*/ 	.byte	0x04, 0x2f
        /*03f2*/ 	.short	(.L_197 - .L_196)
	.align		4
.L_196:
        /*03f4*/ 	.word	index@(_Z25selective_scan_fwd_kernelI32Selective_Scan_fwd_kernel_traitsILi32ELi16ELi1ELb0ELb1ELb0ELb1EffEEv13SSMParamsBase)
        /*03f8*/ 	.word	0x000000a6


	//----- nvinfo : EIATTR_FRAME_SIZE
	.align		4
.L_197:
        /*03fc*/ 	.byte	0x04, 0x11
        /*03fe*/ 	.short	(.L_199 - .L_198)
	.align		4
.L_198:
        /*0400*/ 	.word	index@(_Z25selective_scan_fwd_kernelI32Selective_Scan_fwd_kernel_traitsILi32ELi16ELi1ELb0ELb1ELb0ELb1EffEEv13SSMParamsBase)
        /*0404*/ 	.word	0x00000000


	//----- nvinfo : EIATTR_REGCOUNT
	.align		4
.L_199:
        /*0408*/ 	.byte	0x04, 0x2f
        /*040a*/ 	.short	(.L_201 - .L_200)
	.align		4
.L_200:
        /*040c*/ 	.word	index@(_Z25selective_scan_fwd_kernelI32Selective_Scan_fwd_kernel_traitsILi32ELi16ELi1ELb0ELb1ELb0ELb0EffEEv13SSMParamsBase)
        /*0410*/ 	.word	0x000000a6


	//----- nvinfo : EIATTR_FRAME_SIZE
	.align		4
.L_201:
        /*0414*/ 	.byte	0x04, 0x11
        /*0416*/ 	.short	(.L_203 - .L_202)
	.align		4
.L_202:
        /*0418*/ 	.word	index@(_Z25selective_scan_fwd_kernelI32Selective_Scan_fwd_kernel_traitsILi32ELi16ELi1ELb0ELb1ELb0ELb0EffEEv13SSMParamsBase)
        /*041c*/ 	.word	0x00000000


	//----- nvinfo : EIATTR_REGCOUNT
	.align		4
.L_203:
        /*0420*/ 	.byte	0x04, 0x2f
        /*0422*/ 	.short	(.L_205 - .L_204)
	.align		4
.L_204:
        /*0424*/ 	.word	index@(_Z25selective_scan_fwd_kernelI32Selective_Scan_fwd_kernel_traitsILi32ELi16ELi1ELb0ELb0ELb1ELb1EffEEv13SSMParamsBase)
        /*0428*/ 	.word	0x000000d5


	//----- nvinfo : EIATTR_FRAME_SIZE
	.align		4
.L_205:
        /*042c*/ 	.byte	0x04, 0x11
        /*042e*/ 	.short	(.L_207 - .L_206)
	.align		4
.L_206:
        /*0430*/ 	.word	index@(_Z25selective_scan_fwd_kernelI32Selective_Scan_fwd_kernel_traitsILi32ELi16ELi1ELb0ELb0ELb1ELb1EffEEv13SSMParamsBase)
        /*0434*/ 	.word	0x00000000


	//----- nvinfo : EIATTR_REGCOUNT
	.align		4
.L_207:
        /*0438*/ 	.byte	0x04, 0x2f
        /*043a*/ 	.short	(.L_209 - .L_208)
	.align		4
.L_208:
        /*043c*/ 	.word	index@(_Z25selective_scan_fwd_kernelI32Selective_Scan_fwd_kernel_traitsILi32ELi16ELi1ELb0ELb0ELb1ELb0EffEEv13SSMParamsBase)
        /*0440*/ 	.word	0x000000d3


	//----- nvinfo : EIATTR_FRAME_SIZE
	.align		4
.L_209:
        /*0444*/ 	.byte	0x04, 0x11
        /*0446*/ 	.short	(.L_211 - .L_210)
	.align		4
.L_210:
        /*0448*/ 	.word	index@(_Z25selective_scan_fwd_kernelI32Selective_Scan_fwd_kernel_traitsILi32ELi16ELi1ELb0ELb0ELb1ELb0EffEEv13SSMParamsBase)
        /*044c*/ 	.word	0x00000000


	//----- nvinfo : EIATTR_REGCOUNT
	.align		4
.L_211:
        /*0450*/ 	.byte	0x04, 0x2f
        /*0452*/ 	.short	(.L_213 - .L_212)
	.align		4
.L_212:
        /*0454*/ 	.word	index@(_Z25selective_scan_fwd_kernelI32Selective_Scan_fwd_kernel_traitsILi32ELi16ELi1ELb0ELb0ELb0ELb1EffEEv13SSMParamsBase)
        /*0458*/ 	.word	0x000000bc


	//----- nvinfo : EIATTR_FRAME_SIZE
	.align		4
.L_213:
        /*045c*/ 	.byte	0x04, 0x11
        /*045e*/ 	.short	(.L_215 - .L_214)
	.align		4
.L_214:
        /*0460*/ 	.word	index@(_Z25selective_scan_fwd_kernelI32Selective_Scan_fwd_kernel_traitsILi32ELi16ELi1ELb0ELb0ELb0ELb1EffEEv13SSMParamsBase)
        /*0464*/ 	.word	0x00000000


	//----- nvinfo : EIATTR_REGCOUNT
	.align		4
.L_215:
        /*0468*/ 	.byte	0x04, 0x2f
        /*046a*/ 	.short	(.L_217 - .L_216)
	.align		4
.L_216:
        /*046c*/ 	.word	index@(_Z25selective_scan_fwd_kernelI32Selective_Scan_fwd_kernel_traitsILi32ELi16ELi1ELb0ELb0ELb0ELb0EffEEv13SSMParamsBase)
        /*0470*/ 	.word	0x000000ba


	//----- nvinfo : EIATTR_FRAME_SIZE
	.align		4
.L_217:
        /*0474*/ 	.byte	0x04, 0x11
        /*0476*/ 	.short	(.L_219 - .L_218)
	.align		4
.L_218:
        /*0478*/ 	.word	index@(_Z25selective_scan_fwd_kernelI32Selective_Scan_fwd_kernel_traitsILi32ELi16ELi1ELb0ELb0ELb0ELb0EffEEv13SSMParamsBase)
        /*047c*/ 	.word	0x00000000


	//----- nvinfo : EIATTR_REGCOUNT
	.align		4
.L_219:
        /*0480*/ 	.byte	0x04, 0x2f
        /*0482*/ 	.short	(.L_221 - .L_220)
	.align		4
.L_220:
        /*0484*/ 	.word	index@(_Z25selective_scan_fwd_kernelI32Selective_Scan_fwd_kernel_traitsILi64ELi16ELi1ELb1ELb1ELb1ELb1EffEEv13SSMParamsBase)
        /*0488*/ 	.word	0x00000091


	//----- nvinfo : EIATTR_FRAME_SIZE
	.align		4
.L_221:
        /*048c*/ 	.byte	0x04, 0x11
        /*048e*/ 	.short	(.L_223 - .L_222)
	.align		4
.L_222:
        /*0490*/ 	.word	index@(_Z25selective_scan_fwd_kernelI32Selective_Scan_fwd_kernel_traitsILi64ELi16ELi1ELb1ELb1ELb1ELb1EffEEv13SSMParamsBase)
        /*0494*/ 	.word	0x00000000


	//----- nvinfo : EIATTR_REGCOUNT
	.align		4
.L_223:
        /*0498*/ 	.byte	0x04, 0x2f
        /*049a*/ 	.short	(.L_225 - .L_224)
	.align		4
.L_224:
        /*049c*/ 	.word	index@(_Z25selective_scan_fwd_kernelI32Selective_Scan_fwd_kernel_traitsILi64ELi16ELi1ELb1ELb1ELb1ELb0EffEEv13SSMParamsBase)
        /*04a0*/ 	.word	0x0000008f


	//----- nvinfo : EIATTR_FRAME_SIZE
	.align		4
.L_225:
        /*04a4*/ 	.byte	0x04, 0x11
        /*04a6*/ 	.short	(.L_227 - .L_226)
	.align		4
.L_226:
        /*04a8*/ 	.word	index@(_Z25selective_scan_fwd_kernelI32Selective_Scan_fwd_kernel_traitsILi64ELi16ELi1ELb1ELb1ELb1ELb0EffEEv13SSMParamsBase)
        /*04ac*/ 	.word	0x00000000


	//----- nvinfo : EIATTR_REGCOUNT
	.align		4
.L_227:
        /*04b0*/ 	.byte	0x04, 0x2f
        /*04b2*/ 	.short	(.L_229 - .L_228)
	.align		4
.L_228:
        /*04b4*/ 	.word	index@(_Z25selective_scan_fwd_kernelI32Selective_Scan_fwd_kernel_traitsILi64ELi16ELi1ELb1ELb1ELb0ELb1EffEEv13SSMParamsBase)
        /*04b8*/ 	.word	0x0000007b


	//----- nvinfo : EIATTR_FRAME_SIZE
	.align		4
.L_229:
        /*04bc*/ 	.byte	0x04, 0x11
        /*04be*/ 	.short	(.L_231 - .L_230)
	.align		4
.L_230:
        /*04c0*/ 	.word	index@(_Z25selective_scan_fwd_kernelI32Selective_Scan_fwd_kernel_traitsILi64ELi16ELi1ELb1ELb1ELb0ELb1EffEEv13SSMParamsBase)
        /*04c4*/ 	.word	0x00000000


	//----- nvinfo : EIATTR_REGCOUNT
	.align		4
.L_231:
        /*04c8*/ 	.byte	0x04, 0x2f
        /*04ca*/ 	.short	(.L_233 - .L_232)
	.align		4
.L_232:
        /*04cc*/ 	.word	index@(_Z25selective_scan_fwd_kernelI32Selective_Scan_fwd_kernel_traitsILi64ELi16ELi1ELb1ELb1ELb0ELb0EffEEv13SSMParamsBase)
        /*04d0*/ 	.word	0x0000007a


	//----- nvinfo : EIATTR_FRAME_SIZE
	.align		4
.L_233:
        /*04d4*/ 	.byte	0x04, 0x11
        /*04d6*/ 	.short	(.L_235 - .L_234)
	.align		4
.L_234:
        /*04d8*/ 	.word	index@(_Z25selective_scan_fwd_kernelI32Selective_Scan_fwd_kernel_traitsILi64ELi16ELi1ELb1ELb1ELb0ELb0EffEEv13SSMParamsBase)
        /*04dc*/ 	.word	0x00000000


	//----- nvinfo : EIATTR_REGCOUNT
	.align		4
.L_235:
        /*04e0*/ 	.byte	0x04, 0x2f
        /*04e2*/ 	.short	(.L_237 - .L_236)
	.align		4
.L_236:
        /*04e4*/ 	.word	index@(_Z25selective_scan_fwd_kernelI32Selective_Scan_fwd_kernel_traitsILi64ELi16ELi1ELb1ELb0ELb1ELb1EffEEv13SSMParamsBase)
        /*04e8*/ 	.word	0x0000007b


	//----- nvinfo : EIATTR_FRAME_SIZE
	.align		4
.L_237:
        /*04ec*/ 	.byte	0x04, 0x11
        /*04ee*/ 	.short	(.L_239 - .L_238)
	.align		4
.L_238:
        /*04f0*/ 	.word	index@(_Z25selective_scan_fwd_kernelI32Selective_Scan_fwd_kernel_traitsILi64ELi16ELi1ELb1ELb0ELb1ELb1EffEEv13SSMParamsBase)
        /*04f4*/ 	.word	0x00000000


	//----- nvinfo : EIATTR_REGCOUNT
	.align		4
.L_239:
        /*04f8*/ 	.byte	0x04, 0x2f
        /*04fa*/ 	.short	(.L_241 - .L_240)
	.align		4
.L_240:
        /*04fc*/ 	.word	index@(_Z25selective_scan_fwd_kernelI32Selective_Scan_fwd_kernel_traitsILi64ELi16ELi1ELb1ELb0ELb1ELb0EffEEv13SSMParamsBase)
        /*0500*/ 	.word	0x00000080


	//----- nvinfo : EIATTR_FRAME_SIZE
	.align		4
.L_241:
        /*0504*/ 	.byte	0x04, 0x11
        /*0506*/ 	.short	(.L_243 - .L_242)
	.align		4
.L_242:
        /*0508*/ 	.word	index@(_Z25selective_scan_fwd_kernelI32Selective_Scan_fwd_kernel_traitsILi64ELi16ELi1ELb1ELb0ELb1ELb0EffEEv13SSMParamsBase)
        /*050c*/ 	.word	0x00000000


	//----- nvinfo : EIATTR_REGCOUNT
	.align		4
.L_243:
        /*0510*/ 	.byte	0x04, 0x2f
        /*0512*/ 	.short	(.L_245 - .L_244)
	.align		4
.L_244:
        /*0514*/ 	.word	index@(_Z25selective_scan_fwd_kernelI32Selective_Scan_fwd_kernel_traitsILi64ELi16ELi1ELb1ELb0ELb0ELb1EffEEv13SSMParamsBase)
        /*0518*/ 	.word	0x00000076


	//----- nvinfo : EIATTR_FRAME_SIZE
	.align		4
.L_245:
        /*051c*/ 	.byte	0x04, 0x11
        /*051e*/ 	.short	(.L_247 - .L_246)
	.align		4
.L_246:
        /*0520*/ 	.word	index@(_Z25selective_scan_fwd_kernelI32Selective_Scan_fwd_kernel_traitsILi64ELi16ELi1ELb1ELb0ELb0ELb1EffEEv13SSMParamsBase)
        /*0524*/ 	.word	0x00000000


	//----- nvinfo : EIATTR_REGCOUNT
	.align		4
.L_247:
        /*0528*/ 	.byte	0x04, 0x2f
        /*052a*/ 	.short	(.L_249 - .L_248)
	.align		4
.L_248:
        /*052c*/ 	.word	index@(_Z25selective_scan_fwd_kernelI32Selective_Scan_fwd_kernel_traitsILi64ELi16ELi1ELb1ELb0ELb0ELb0EffEEv13SSMParamsBase)
        /*0530*/ 	.word	0x00000076


	//----- nvinfo : EIATTR_FRAME_SIZE
	.align		4
.L_249:
        /*0534*/ 	.byte	0x04, 0x11
        /*0536*/ 	.short	(.L_251 - .L_250)
	.align		4
.L_250:
        /*0538*/ 	.word	index@(_Z25selective_scan_fwd_kernelI32Selective_Scan_fwd_kernel_traitsILi64ELi16ELi1ELb1ELb0ELb0ELb0EffEEv13SSMParamsBase)
        /*053c*/ 	.word	0x00000000


	//----- nvinfo : EIATTR_REGCOUNT
	.align		4
.L_251:
        /*0540*/ 	.byte	0x04, 0x2f
        /*0542*/ 	.short	(.L_253 - .L_252)
	.align		4
.L_252:
        /*0544*/ 	.word	index@(_Z25selective_scan_fwd_kernelI32Selective_Scan_fwd_kernel_traitsILi64ELi16ELi1ELb0ELb1ELb1ELb1EffEEv13SSMParamsBase)
        /*0548*/ 	.word	0x000000a8


	//----- nvinfo : EIATTR_FRAME_SIZE
	.align		4
.L_253:
        /*054c*/ 	.byte	0x04, 0x11
        /*054e*/ 	.short	(.L_255 - .L_254)
	.align		4
.L_254:
        /*0550*/ 	.word	index@(_Z25selective_scan_fwd_kernelI32Selective_Scan_fwd_kernel_traitsILi64ELi16ELi1ELb0ELb1ELb1ELb1EffEEv13SSMParamsBase)
        /*0554*/ 	.word	0x00000000


	//----- nvinfo : EIATTR_REGCOUNT
	.align		4
.L_255:
        /*0558*/ 	.byte	0x04, 0x2f
        /*055a*/ 	.short	(.L_257 - .L_256)
	.align		4
.L_256:
        /*055c*/ 	.word	index@(_Z25selective_scan_fwd_kernelI32Selective_Scan_fwd_kernel_traitsILi64ELi16ELi1ELb0ELb1ELb1ELb0EffEEv13SSMParamsBase)
        /*0560*/ 	.word	0x000000a8


	//----- nvinfo : EIATTR_FRAME_SIZE
	.align		4
.L_257:
        /*0564*/ 	.byte	0x04, 0x11
        /*0566*/ 	.short	(.L_259 - .L_258)
	.align		4
.L_258:
        /*0568*/ 	.word	index@(_Z25selective_scan_fwd_kernelI32Selective_Scan_fwd_kernel_traitsILi64ELi16ELi1ELb0ELb1ELb1ELb0EffEEv13SSMParamsBase)
        /*056c*/ 	.word	0x00000000


	//----- nvinfo : EIATTR_REGCOUNT
	.align		4
.L_259:
        /*0570*/ 	.byte	0x04, 0x2f
        /*0572*/ 	.short	(.L_261 - .L_260)
	.align		4
.L_260:
        /*0574*/ 	.word	index@(_Z25selective_scan_fwd_kernelI32Selective_Scan_fwd_kernel_traitsILi64ELi16ELi1ELb0ELb1ELb0ELb1EffEEv13SSMParamsBase)
        /*0578*/ 	.word	0x0000009a


	//----- nvinfo : EIATTR_FRAME_SIZE
	.align		4
.L_261:
        /*057c*/ 	.byte	0x04, 0x11
        /*057e*/ 	.short	(.L_263 - .L_262)
	.align		4
.L_262:
        /*0580*/ 	.word	index@(_Z25selective_scan_fwd_kernelI32Selective_Scan_fwd_kernel_traitsILi64ELi16ELi1ELb0ELb1ELb0ELb1EffEEv13SSMParamsBase)
        /*0584*/ 	.word	0x00000000


	//----- nvinfo : EIATTR_REGCOUNT
	.align		4
.L_263:
        /*0588*/ 	.byte	0x04, 0x2f
        /*058a*/ 	.short	(.L_265 - .L_264)
	.align		4
.L_264:
        /*058c*/ 	.word	index@(_Z25selective_scan_fwd_kernelI32Selective_Scan_fwd_kernel_traitsILi64ELi16ELi1ELb0ELb1ELb0ELb0EffEEv13SSMParamsBase)
        /*0590*/ 	.word	0x0000009c


	//----- nvinfo : EIATTR_FRAME_SIZE
	.align		4
.L_265:
        /*0594*/ 	.byte	0x04, 0x11
        /*0596*/ 	.short	(.L_267 - .L_266)
	.align		4
.L_266:
        /*0598*/ 	.word	index@(_Z25selective_scan_fwd_kernelI32Selective_Scan_fwd_kernel_traitsILi64ELi16ELi1ELb0ELb1ELb0ELb0EffEEv13SSMParamsBase)
        /*059c*/ 	.word	0x00000000


	//----- nvinfo : EIATTR_REGCOUNT
	.align		4
.L_267:
        /*05a0*/ 	.byte	0x04, 0x2f
        /*05a2*/ 	.short	(.L_269 - .L_268)
	.align		4
.L_268:
        /*05a4*/ 	.word	index@(_Z25selective_scan_fwd_kernelI32Selective_Scan_fwd_kernel_traitsILi64ELi16ELi1ELb0ELb0ELb1ELb1EffEEv13SSMParamsBase)
        /*05a8*/ 	.word	0x000000a8


	//----- nvinfo : EIATTR_FRAME_SIZE
	.align		4
.L_269:
        /*05ac*/ 	.byte	0x04, 0x11
        /*05ae*/ 	.short	(.L_271 - .L_270)
	.align		4
.L_270:
        /*05b0*/ 	.word	index@(_Z25selective_scan_fwd_kernelI32Selective_Scan_fwd_kernel_traitsILi64ELi16ELi1ELb0ELb0ELb1ELb1EffEEv13SSMParamsBase)
        /*05b4*/ 	.word	0x00000000


	//----- nvinfo : EIATTR_REGCOUNT
	.align		4
.L_271:
        /*05b8*/ 	.byte	0x04, 0x2f
        /*05ba*/ 	.short	(.L_273 - .L_272)
	.align		4
.L_272:
        /*05bc*/ 	.word	index@(_Z25selective_scan_fwd_kernelI32Selective_Scan_fwd_kernel_traitsILi64ELi16ELi1ELb0ELb0ELb1ELb0EffEEv13SSMParamsBase)
        /*05c0*/ 	.word	0x000000a8


	//----- nvinfo : EIATTR_FRAME_SIZE
	.align		4
.L_273:
        /*05c4*/ 	.byte	0x04, 0x11
        /*05c6*/ 	.short	(.L_275 - .L_274)
	.align		4
.L_274:
        /*05c8*/ 	.word	index@(_Z25selective_scan_fwd_kernelI32Selective_Scan_fwd_kernel_traitsILi64ELi16ELi1ELb0ELb0ELb1ELb0EffEEv13SSMParamsBase)
        /*05cc*/ 	.word	0x00000000


	//----- nvinfo : EIATTR_REGCOUNT
	.align		4
.L_275:
        /*05d0*/ 	.byte	0x04, 0x2f
        /*05d2*/ 	.short	(.L_277 - .L_276)
	.align		4
.L_276:
        /*05d4*/ 	.word	index@(_Z25selective_scan_fwd_kernelI32Selective_Scan_fwd_kernel_traitsILi64ELi16ELi1ELb0ELb0ELb0ELb1EffEEv13SSMParamsBase)
        /*05d8*/ 	.word	0x0000009c


	//----- nvinfo : EIATTR_FRAME_SIZE
	.align		4
.L_277:
        /*05dc*/ 	.byte	0x04, 0x11
        /*05de*/ 	.short	(.L_279 - .L_278)
	.align		4
.L_278:
        /*05e0*/ 	.word	index@(_Z25selective_scan_fwd_kernelI32Selective_Scan_fwd_kernel_traitsILi64ELi16ELi1ELb0ELb0ELb0ELb1EffEEv13SSMParamsBase)
        /*05e4*/ 	.word	0x00000000


	//----- nvinfo : EIATTR_REGCOUNT
	.align		4
.L_279:
        /*05e8*/ 	.byte	0x04, 0x2f
        /*05ea*/ 	.short	(.L_281 - .L_280)
	.align		4
.L_280:
        /*05ec*/ 	.word	index@(_Z25selective_scan_fwd_kernelI32Selective_Scan_fwd_kernel_traitsILi64ELi16ELi1ELb0ELb0ELb0ELb0EffEEv13SSMParamsBase)
        /*05f0*/ 	.word	0x0000009b


	//----- nvinfo : EIATTR_FRAME_SIZE
	.align		4
.L_281:
        /*05f4*/ 	.byte	0x04, 0x11
        /*05f6*/ 	.short	(.L_283 - .L_282)
	.align		4
.L_282:
        /*05f8*/ 	.word	index@(_Z25selective_scan_fwd_kernelI32Selective_Scan_fwd_kernel_traitsILi64ELi16ELi1ELb0ELb0ELb0ELb0EffEEv13SSMParamsBase)
        /*05fc*/ 	.word	0x00000000


	//----- nvinfo : EIATTR_REGCOUNT
	.align		4
.L_283:
        /*0600*/ 	.byte	0x04, 0x2f
        /*0602*/ 	.short	(.L_285 - .L_284)
	.align		4
.L_284:
        /*0604*/ 	.word	index@(_Z25selective_scan_fwd_kernelI32Selective_Scan_fwd_kernel_traitsILi128ELi16ELi1ELb1ELb1ELb1ELb1EffEEv13SSMParamsBase)
        /*0608*/ 	.word	0x00000090


	//----- nvinfo : EIATTR_FRAME_SIZE
	.align		4
.L_285:
        /*060c*/ 	.byte	0x04, 0x11
        /*060e*/ 	.short	(.L_287 - .L_286)
	.align		4
.L_286:
        /*0610*/ 	.word	index@(_Z25selective_scan_fwd_kernelI32Selective_Scan_fwd_kernel_traitsILi128ELi16ELi1ELb1ELb1ELb1ELb1EffEEv13SSMParamsBase)
        /*0614*/ 	.word	0x00000000


	//----- nvinfo : EIATTR_REGCOUNT
	.align		4
.L_287:
        /*0618*/ 	.byte	0x04, 0x2f
        /*061a*/ 	.short	(.L_289 - .L_288)
	.align		4
.L_288:
        /*061c*/ 	.word	index@(_Z25selective_scan_fwd_kernelI32Selective_Scan_fwd_kernel_traitsILi128ELi16ELi1ELb1ELb1ELb1ELb0EffEEv13SSMParamsBase)
        /*0620*/ 	.word	0x0000008e


	//----- nvinfo : EIATTR_FRAME_SIZE
	.align		4
.L_289:
        /*0624*/ 	.byte	0x04, 0x11
        /*0626*/ 	.short	(.L_291 - .L_290)
	.align		4
.L_290:
        /*0628*/ 	.word	index@(_Z25selective_scan_fwd_kernelI32Selective_Scan_fwd_kernel_traitsILi128ELi16ELi1ELb1ELb1ELb1ELb0EffEEv13SSMParamsBase)
        /*062c*/ 	.word	0x00000000


	//----- nvinfo : EIATTR_REGCOUNT
	.align		4
.L_291:
        /*0630*/ 	.byte	0x04, 0x2f
        /*0632*/ 	.short	(.L_293 - .L_292)
	.align		4
.L_292:
        /*0634*/ 	.word	index@(_Z25selective_scan_fwd_kernelI32Selective_Scan_fwd_kernel_traitsILi128ELi16ELi1ELb1ELb1ELb0ELb1EffEEv13SSMParamsBase)
        /*0638*/ 	.word	0x00000080


	//----- nvinfo : EIATTR_FRAME_SIZE
	.align		4
.L_293:
        /*063c*/ 	.byte	0x04, 0x11
        /*063e*/ 	.short	(.L_295 - .L_294)
	.align		4
.L_294:
        /*0640*/ 	.word	index@(_Z25selective_scan_fwd_kernelI32Selective_Scan_fwd_kernel_traitsILi128ELi16ELi1ELb1ELb1ELb0ELb1EffEEv13SSMParamsBase)
        /*0644*/ 	.word	0x00000000


	//----- nvinfo : EIATTR_REGCOUNT
	.align		4
.L_295:
        /*0648*/ 	.byte	0x04, 0x2f
        /*064a*/ 	.short	(.L_297 - .L_296)
	.align		4
.L_296:
        /*064c*/ 	.word	index@(_Z25selective_scan_fwd_kernelI32Selective_Scan_fwd_kernel_traitsILi128ELi16ELi1ELb1ELb1ELb0ELb0EffEEv13SSMParamsBase)
        /*0650*/ 	.word	0x0000007e


	//----- nvinfo : EIATTR_FRAME_SIZE
	.align		4
.L_297:
        /*0654*/ 	.byte	0x04, 0x11
        /*0656*/ 	.short	(.L_299 - .L_298)
	.align		4
.L_298:
        /*0658*/ 	.word	index@(_Z25selective_scan_fwd_kernelI32Selective_Scan_fwd_kernel_traitsILi128ELi16ELi1ELb1ELb1ELb0ELb0EffEEv13SSMParamsBase)
        /*065c*/ 	.word	0x00000000


	//----- nvinfo : EIATTR_REGCOUNT
	.align		4
.L_299:
        /*0660*/ 	.byte	0x04, 0x2f
        /*0662*/ 	.short	(.L_301 - .L_300)
	.align		4
.L_300:
        /*0664*/ 	.word	index@(_Z25selective_scan_fwd_kernelI32Selective_Scan_fwd_kernel_traitsILi128ELi16ELi1ELb1ELb0ELb1ELb1EffEEv13SSMParamsBase)
        /*0668*/ 	.word	0x0000007e


	//----- nvinfo : EIATTR_FRAME_SIZE
	.align		4
.L_301:
        /*066c*/ 	.byte	0x04, 0x11
        /*066e*/ 	.short	(.L_303 - .L_302)
	.align		4
.L_302:
        /*0670*/ 	.word	index@(_Z25selective_scan_fwd_kernelI32Selective_Scan_fwd_kernel_traitsILi128ELi16ELi1ELb1ELb0ELb1ELb1EffEEv13SSMParamsBase)
        /*0674*/ 	.word	0x00000000


	//----- nvinfo : EIATTR_REGCOUNT
	.align		4
.L_303:
        /*0678*/ 	.byte	0x04, 0x2f
        /*067a*/ 	.short	(.L_305 - .L_304)
	.align		4
.L_304:
        /*067c*/ 	.word	index@(_Z25selective_scan_fwd_kernelI32Selective_Scan_fwd_kernel_traitsILi128ELi16ELi1ELb1ELb0ELb1ELb0EffEEv13SSMParamsBase)
        /*0680*/ 	.word	0x00000080


	//----- nvinfo : EIATTR_FRAME_SIZE
	.align		4
.L_305:
        /*0684*/ 	.byte	0x04, 0x11
        /*0686*/ 	.short	(.L_307 - .L_306)
	.align		4
.L_306:
        /*0688*/ 	.word	index@(_Z25selective_scan_fwd_kernelI32Selective_Scan_fwd_kernel_traitsILi128ELi16ELi1ELb1ELb0ELb1ELb0EffEEv13SSMParamsBase)
        /*068c*/ 	.word	0x00000000


	//----- nvinfo : EIATTR_REGCOUNT
	.align		4
.L_307:
        /*0690*/ 	.byte	0x04, 0x2f
        /*0692*/ 	.short	(.L_309 - .L_308)
	.align		4
.L_308:
        /*0694*/ 	.word	index@(_Z25selective_scan_fwd_kernelI32Selective_Scan_fwd_kernel_traitsILi128ELi16ELi1ELb1ELb0ELb0ELb1EffEEv13SSMParamsBase)
        /*0698*/ 	.word	0x0000007a


	//----- nvinfo : EIATTR_FRAME_SIZE
	.align		4
.L_309:
        /*069c*/ 	.byte	0x04, 0x11
        /*069e*/ 	.short	(.L_311 - .L_310)
	.align		4
.L_310:
        /*06a0*/ 	.word	index@(_Z25selective_scan_fwd_kernelI32Selective_Scan_fwd_kernel_traitsILi128ELi16ELi1ELb1ELb0ELb0ELb1EffEEv13SSMParamsBase)
        /*06a4*/ 	.word	0x00000000


	//----- nvinfo : EIATTR_REGCOUNT
	.align		4
.L_311:
        /*06a8*/ 	.byte	0x04, 0x2f
        /*06aa*/ 	.short	(.L_313 - .L_312)
	.align		4
.L_312:
        /*06ac*/ 	.word	index@(_Z25selective_scan_fwd_kernelI32Selective_Scan_fwd_kernel_traitsILi128ELi16ELi1ELb1ELb0ELb0ELb0EffEEv13SSMParamsBase)
        /*06b0*/ 	.word	0x0000007a


	//----- nvinfo : EIATTR_FRAME_SIZE
	.align		4
.L_313:
        /*06b4*/ 	.byte	0x04, 0x11
        /*06b6*/ 	.short	(.L_315 - .L_314)
	.align		4
.L_314:
        /*06b8*/ 	.word	index@(_Z25selective_scan_fwd_kernelI32Selective_Scan_fwd_kernel_traitsILi128ELi16ELi1ELb1ELb0ELb0ELb0EffEEv13SSMParamsBase)
        /*06bc*/ 	.word	0x00000000


	//----- nvinfo : EIATTR_REGCOUNT
	.align		4
.L_315:
        /*06c0*/ 	.byte	0x04, 0x2f
        /*06c2*/ 	.short	(.L_317 - .L_316)
	.align		4
.L_316:
        /*06c4*/ 	.word	index@(_Z25selective_scan_fwd_kernelI32Selective_Scan_fwd_kernel_traitsILi128ELi16ELi1ELb0ELb1ELb1ELb1EffEEv13SSMParamsBase)
        /*06c8*/ 	.word	0x000000a8


	//----- nvinfo : EIATTR_FRAME_SIZE
	.align		4
.L_317:
        /*06cc*/ 	.byte	0x04, 0x11
        /*06ce*/ 	.short	(.L_319 - .L_318)
	.align		4
.L_318:
        /*06d0*/ 	.word	index@(_Z25selective_scan_fwd_kernelI32Selective_Scan_fwd_kernel_traitsILi128ELi16ELi1ELb0ELb1ELb1ELb1EffEEv13SSMParamsBase)
        /*06d4*/ 	.word	0x00000008


	//----- nvinfo : EIATTR_REGCOUNT
	.align		4
.L_319:
        /*06d8*/ 	.byte	0x04, 0x2f
        /*06da*/ 	.short	(.L_321 - .L_320)
	.align		4
.L_320:
        /*06dc*/ 	.word	index@(_Z25selective_scan_fwd_kernelI32Selective_Scan_fwd_kernel_traitsILi128ELi16ELi1ELb0ELb1ELb1ELb0EffEEv13SSMParamsBase)
        /*06e0*/ 	.word	0x000000a8


	//----- nvinfo : EIATTR_FRAME_SIZE
	.align		4
.L_321:
        /*06e4*/ 	.byte	0x04, 0x11
        /*06e6*/ 	.short	(.L_323 - .L_322)
	.align		4
.L_322:
        /*06e8*/ 	.word	index@(_Z25selective_scan_fwd_kernelI32Selective_Scan_fwd_kernel_traitsILi128ELi16ELi1ELb0ELb1ELb1ELb0EffEEv13SSMParamsBase)
        /*06ec*/ 	.word	0x00000000


	//----- nvinfo : EIATTR_REGCOUNT
	.align		4
.L_323:
        /*06f0*/ 	.byte	0x04, 0x2f
        /*06f2*/ 	.short	(.L_325 - .L_324)
	.align		4
.L_324:
        /*06f4*/ 	.word	index@(_Z25selective_scan_fwd_kernelI32Selective_Scan_fwd_kernel_traitsILi128ELi16ELi1ELb0ELb1ELb0ELb1EffEEv13SSMParamsBase)
        /*06f8*/ 	.word	0x000000a8


	//----- nvinfo : EIATTR_FRAME_SIZE
	.align		4
.L_325:
        /*06fc*/ 	.byte	0x04, 0x11
        /*06fe*/ 	.short	(.L_327 - .L_326)
	.align		4
.L_326:
        /*0700*/ 	.word	index@(_Z25selective_scan_fwd_kernelI32Selective_Scan_fwd_kernel_traitsILi128ELi16ELi1ELb0ELb1ELb0ELb1EffEEv13SSMParamsBase)
        /*0704*/ 	.word	0x00000000


	//----- nvinfo : EIATTR_REGCOUNT
	.align		4
.L_327:
        /*0708*/ 	.byte	0x04, 0x2f
        /*070a*/ 	.short	(.L_329 - .L_328)
	.align		4
.L_328:
        /*070c*/ 	.word	index@(_Z25selective_scan_fwd_kernelI32Selective_Scan_fwd_kernel_traitsILi128ELi16ELi1ELb0ELb1ELb0ELb0EffEEv13SSMParamsBase)
        /*0710*/ 	.word	0x000000a4


	//----- nvinfo : EIATTR_FRAME_SIZE
	.align		4
.L_329:
        /*0714*/ 	.byte	0x04, 0x11
        /*0716*/ 	.short	(.L_331 - .L_330)
	.align		4
.L_330:
        /*0718*/ 	.word	index@(_Z25selective_scan_fwd_kernelI32Selective_Scan_fwd_kernel_traitsILi128ELi16ELi1ELb0ELb1ELb0ELb0EffEEv13SSMParamsBase)
        /*071c*/ 	.word	0x00000000


	//----- nvinfo : EIATTR_REGCOUNT
	.align		4
.L_331:
        /*0720*/ 	.byte	0x04, 0x2f
        /*0722*/ 	.short	(.L_333 - .L_332)
	.align		4
.L_332:
        /*0724*/ 	.word	index@(_Z25selective_scan_fwd_kernelI32Selective_Scan_fwd_kernel_traitsILi128ELi16ELi1ELb0ELb0ELb1ELb1EffEEv13SSMParamsBase)
        /*0728*/ 	.word	0x000000a8


	//----- nvinfo : EIATTR_FRAME_SIZE
	.align		4
.L_333:
        /*072c*/ 	.byte	0x04, 0x11
        /*072e*/ 	.short	(.L_335 - .L_334)
	.align		4
.L_334:
        /*0730*/ 	.word	index@(_Z25selective_scan_fwd_kernelI32Selective_Scan_fwd_kernel_traitsILi128ELi16ELi1ELb0ELb0ELb1ELb1EffEEv13SSMParamsBase)
        /*0734*/ 	.word	0x00000000


	//----- nvinfo : EIATTR_REGCOUNT
	.align		4
.L_335:
        /*0738*/ 	.byte	0x04, 0x2f
        /*073a*/ 	.short	(.L_337 - .L_336)
	.align		4
.L_336:
        /*073c*/ 	.word	index@(_Z25selective_scan_fwd_kernelI32Selective_Scan_fwd_kernel_traitsILi128ELi16ELi1ELb0ELb0ELb1ELb0EffEEv13SSMParamsBase)
        /*0740*/ 	.word	0x000000a8


	//----- nvinfo : EIATTR_FRAME_SIZE
	.align		4
.L_337:
        /*0744*/ 	.byte	0x04, 0x11
        /*0746*/ 	.short	(.L_339 - .L_338)
	.align		4
.L_338:
        /*0748*/ 	.word	index@(_Z25selective_scan_fwd_kernelI32Selective_Scan_fwd_kernel_traitsILi128ELi16ELi1ELb0ELb0ELb1ELb0EffEEv13SSMParamsBase)
        /*074c*/ 	.word	0x00000000


	//----- nvinfo : EIATTR_REGCOUNT
	.align		4
.L_339:
        /*0750*/ 	.byte	0x04, 0x2f
        /*0752*/ 	.short	(.L_341 - .L_340)
	.align		4
.L_340:
        /*0754*/ 	.word	index@(_Z25selective_scan_fwd_kernelI32Selective_Scan_fwd_kernel_traitsILi128ELi16ELi1ELb0ELb0ELb0ELb1EffEEv13SSMParamsBase)
        /*0758*/ 	.word	0x0000009b


	//----- nvinfo : EIATTR_FRAME_SIZE
	.align		4
.L_341:
        /*075c*/ 	.byte	0x04, 0x11
        /*075e*/ 	.short	(.L_343 - .L_342)
	.align		4
.L_342:
        /*0760*/ 	.word	index@(_Z25selective_scan_fwd_kernelI32Selective_Scan_fwd_kernel_traitsILi128ELi16ELi1ELb0ELb0ELb0ELb1EffEEv13SSMParamsBase)
        /*0764*/ 	.word	0x00000000


	//----- nvinfo : EIATTR_REGCOUNT
	.align		4
.L_343:
        /*0768*/ 	.byte	0x04, 0x2f
        /*076a*/ 	.short	(.L_345 - .L_344)
	.align		4
.L_344:
        /*076c*/ 	.word	index@(_Z25selective_scan_fwd_kernelI32Selective_Scan_fwd_kernel_traitsILi128ELi16ELi1ELb0ELb0ELb0ELb0EffEEv13SSMParamsBase)
        /*0770*/ 	.word	0x0000009c


	//----- nvinfo : EIATTR_FRAME_SIZE
	.align		4
.L_345:
        /*0774*/ 	.byte	0x04, 0x11
        /*0776*/ 	.short	(.L_347 - .L_346)
	.align		4
.L_346:
        /*0778*/ 	.word	index@(_Z25selective_scan_fwd_kernelI32Selective_Scan_fwd_kernel_traitsILi128ELi16ELi1ELb0ELb0ELb0ELb0EffEEv13SSMParamsBase)
        /*077c*/ 	.word	0x00000000


	//----- nvinfo : EIATTR_REGCOUNT
	.align		4
.L_347:
        /*0780*/ 	.byte	0x04, 0x2f
        /*0782*/ 	.short	(.L_349 - .L_348)
	.align		4
.L_348:
        /*0784*/ 	.word	index@(_Z25selective_scan_fwd_kernelI32Selective_Scan_fwd_kernel_traitsILi32ELi4ELi1ELb1ELb1ELb1ELb1EfN3c107complexIfEEEEv13SSMParamsBase)
        /*0788*/ 	.word	0x00000058


	//----- nvinfo : EIATTR_FRAME_SIZE
	.align		4
.L_349:
        /*078c*/ 	.byte	0x04, 0x11
        /*078e*/ 	.short	(.L_351 - .L_350)
	.align		4
.L_350:
        /*0790*/ 	.word	index@(_Z25selective_scan_fwd_kernelI32Selective_Scan_fwd_kernel_traitsILi32ELi4ELi1ELb1ELb1ELb1ELb1EfN3c107complexIfEEEEv13SSMParamsBase)
        /*0794*/ 	.word	0x00000000


	//----- nvinfo : EIATTR_REGCOUNT
	.align		4
.L_351:
        /*0798*/ 	.byte	0x04, 0x2f
        /*079a*/ 	.short	(.L_353 - .L_352)
	.align		4
.L_352:
        /*079c*/ 	.word	index@(_Z25selective_scan_fwd_kernelI32Selective_Scan_fwd_kernel_traitsILi32ELi4ELi1ELb1ELb1ELb1ELb0EfN3c107complexIfEEEEv13SSMParamsBase)
        /*07a0*/ 	.word	0x00000058


	//----- nvinfo : EIATTR_FRAME_SIZE
	.align		4
.L_353:
        /*07a4*/ 	.byte	0x04, 0x11
        /*07a6*/ 	.short	(.L_355 - .L_354)
	.align		4
.L_354:
        /*07a8*/ 	.word	index@(_Z25selective_scan_fwd_kernelI32Selective_Scan_fwd_kernel_traitsILi32ELi4ELi1ELb1ELb1ELb1ELb0EfN3c107complexIfEEEEv13SSMParamsBase)
        /*07ac*/ 	.word	0x00000000


	//----- nvinfo : EIATTR_REGCOUNT
	.align		4
.L_355:
        /*07b0*/ 	.byte	0x04, 0x2f
        /*07b2*/ 	.short	(.L_357 - .L_356)
	.align		4
.L_356:
        /*07b4*/ 	.word	index@(_Z25selective_scan_fwd_kernelI32Selective_Scan_fwd_kernel_traitsILi32ELi4ELi1ELb1ELb1ELb0ELb1EfN3c107complexIfEEEEv13SSMParamsBase)
        /*07b8*/ 	.word	0x00000050


	//----- nvinfo : EIATTR_FRAME_SIZE
	.align		4
.L_357:
        /*07bc*/ 	.byte	0x04, 0x11
        /*07be*/ 	.short	(.L_359 - .L_358)
	.align		4
.L_358:
        /*07c0*/ 	.word	index@(_Z25selective_scan_fwd_kernelI32Selective_Scan_fwd_kernel_traitsILi32ELi4ELi1ELb1ELb1ELb0ELb1EfN3c107complexIfEEEEv13SSMParamsBase)
        /*07c4*/ 	.word	0x00000000


	//----- nvinfo : EIATTR_REGCOUNT
	.align		4
.L_359:
        /*07c8*/ 	.byte	0x04, 0x2f
        /*07ca*/ 	.short	(.L_361 - .L_360)
	.align		4
.L_360:
        /*07cc*/ 	.word	index@(_Z25selective_scan_fwd_kernelI32Selective_Scan_fwd_kernel_traitsILi32ELi4ELi1ELb1ELb1ELb0ELb0EfN3c107complexIfEEEEv13SSMParamsBase)
        /*07d0*/ 	.word	0x00000050


	//----- nvinfo : EIATTR_FRAME_SIZE
	.align		4
.L_361:
        /*07d4*/ 	.byte	0x04, 0x11
        /*07d6*/ 	.short	(.L_363 - .L_362)
	.align		4
.L_362:
        /*07d8*/ 	.word	index@(_Z25selective_scan_fwd_kernelI32Selective_Scan_fwd_kernel_traitsILi32ELi4ELi1ELb1ELb1ELb0ELb0EfN3c107complexIfEEEEv13SSMParamsBase)
        /*07dc*/ 	.word	0x00000000


	//----- nvinfo : EIATTR_REGCOUNT
	.align		4
.L_363:
        /*07e0*/ 	.byte	0x04, 0x2f
        /*07e2*/ 	.short	(.L_365 - .L_364)
	.align		4
.L_364:
        /*07e4*/ 	.word	index@(_Z25selective_scan_fwd_kernelI32Selective_Scan_fwd_kernel_traitsILi32ELi4ELi1ELb1ELb0ELb1ELb1EfN3c107complexIfEEEEv13SSMParamsBase)
        /*07e8*/ 	.word	0x0000004f


	//----- nvinfo : EIATTR_FRAME_SIZE
	.align		4
.L_365:
        /*07ec*/ 	.byte	0x04, 0x11
        /*07ee*/ 	.short	(.L_367 - .L_366)
	.align		4
.L_366:
        /*07f0*/ 	.word	index@(_Z25selective_scan_fwd_kernelI32Selective_Scan_fwd_kernel_traitsILi32ELi4ELi1ELb1ELb0ELb1ELb1EfN3c107complexIfEEEEv13SSMParamsBase)
        /*07f4*/ 	.word	0x00000000


	//----- nvinfo : EIATTR_REGCOUNT
	.align		4
.L_367:
        /*07f8*/ 	.byte	0x04, 0x2f
        /*07fa*/ 	.short	(.L_369 - .L_368)
	.align		4
.L_368:
        /*07fc*/ 	.word	index@(_Z25selective_scan_fwd_kernelI32Selective_Scan_fwd_kernel_traitsILi32ELi4ELi1ELb1ELb0ELb1ELb0EfN3c107complexIfEEEEv13SSMParamsBase)
        /*0800*/ 	.word	0x0000004f


	//----- nvinfo : EIATTR_FRAME_SIZE
	.align		4
.L_369:
        /*0804*/ 	.byte	0x04, 0x11
        /*0806*/ 	.short	(.L_371 - .L_370)
	.align		4
.L_370:
        /*0808*/ 	.word	index@(_Z25selective_scan_fwd_kernelI32Selective_Scan_fwd_kernel_traitsILi32ELi4ELi1ELb1ELb0ELb1ELb0EfN3c107complexIfEEEEv13SSMParamsBase)
        /*080c*/ 	.word	0x00000000


	//----- nvinfo : EIATTR_REGCOUNT
	.align		4
.L_371:
        /*0810*/ 	.byte	0x04, 0x2f
        /*0812*/ 	.short	(.L_373 - .L_372)
	.align		4
.L_372:
        /*0814*/ 	.word	index@(_Z25selective_scan_fwd_kernelI32Selective_Scan_fwd_kernel_traitsILi32ELi4ELi1ELb1ELb0ELb0ELb1EfN3c107complexIfEEEEv13SSMParamsBase)
        /*0818*/ 	.word	0x00000047


	//----- nvinfo : EIATTR_FRAME_SIZE
	.align		4
.L_373:
        /*081c*/ 	.byte	0x04, 0x11
        /*081e*/ 	.short	(.L_375 - .L_374)
	.align		4
.L_374:
        /*0820*/ 	.word	index@(_Z25selective_scan_fwd_kernelI32Selective_Scan_fwd_kernel_traitsILi32ELi4ELi1ELb1ELb0ELb0ELb1EfN3c107complexIfEEEEv13SSMParamsBase)
        /*0824*/ 	.word	0x00000000


	//----- nvinfo : EIATTR_REGCOUNT
	.align		4
.L_375:
        /*0828*/ 	.byte	0x04, 0x2f
        /*082a*/ 	.short	(.L_377 - .L_376)
	.align		4
.L_376:
        /*082c*/ 	.word	index@(_Z25selective_scan_fwd_kernelI32Selective_Scan_fwd_kernel_traitsILi32ELi4ELi1ELb1ELb0ELb0ELb0EfN3c107complexIfEEEEv13SSMParamsBase)
        /*0830*/ 	.word	0x00000047


	//----- nvinfo : EIATTR_FRAME_SIZE
	.align		4
.L_377:
        /*0834*/ 	.byte	0x04, 0x11
        /*0836*/ 	.short	(.L_379 - .L_378)
	.align		4
.L_378:
        /*0838*/ 	.word	index@(_Z25selective_scan_fwd_kernelI32Selective_Scan_fwd_kernel_traitsILi32ELi4ELi1ELb1ELb0ELb0ELb0EfN3c107complexIfEEEEv13SSMParamsBase)
        /*083c*/ 	.word	0x00000000


	//----- nvinfo : EIATTR_REGCOUNT
	.align		4
.L_379:
        /*0840*/ 	.byte	0x04, 0x2f
        /*0842*/ 	.short	(.L_381 - .L_380)
	.align		4
.L_380:
        /*0844*/ 	.word	index@(_Z25selective_scan_fwd_kernelI32Selective_Scan_fwd_kernel_traitsILi32ELi4ELi1ELb0ELb1ELb1ELb1EfN3c107complexIfEEEEv13SSMParamsBase)
        /*0848*/ 	.word	0x00000064


	//----- nvinfo : EIATTR_FRAME_SIZE
	.align		4
.L_381:
        /*084c*/ 	.byte	0x04, 0x11
        /*084e*/ 	.short	(.L_383 - .L_382)
	.align		4
.L_382:
        /*0850*/ 	.word	index@(_Z25selective_scan_fwd_kernelI32Selective_Scan_fwd_kernel_traitsILi32ELi4ELi1ELb0ELb1ELb1ELb1EfN3c107complexIfEEEEv13SSMParamsBase)
        /*0854*/ 	.word	0x00000000


	//----- nvinfo : EIATTR_REGCOUNT
	.align		4
.L_383:
        /*0858*/ 	.byte	0x04, 0x2f
        /*085a*/ 	.short	(.L_385 - .L_384)
	.align		4
.L_384:
        /*085c*/ 	.word	index@(_Z25selective_scan_fwd_kernelI32Selective_Scan_fwd_kernel_traitsILi32ELi4ELi1ELb0ELb1ELb1ELb0EfN3c107complexIfEEEEv13SSMParamsBase)
        /*0860*/ 	.word	0x00000064


	//----- nvinfo : EIATTR_FRAME_SIZE
	.align		4
.L_385:
        /*0864*/ 	.byte	0x04, 0x11
        /*0866*/ 	.short	(.L_387 - .L_386)
	.align		4
.L_386:
        /*0868*/ 	.word	index@(_Z25selective_scan_fwd_kernelI32Selective_Scan_fwd_kernel_traitsILi32ELi4ELi1ELb0ELb1ELb1ELb0EfN3c107complexIfEEEEv13SSMParamsBase)
        /*086c*/ 	.word	0x00000000


	//----- nvinfo : EIATTR_REGCOUNT
	.align		4
.L_387:
        /*0870*/ 	.byte	0x04, 0x2f
        /*0872*/ 	.short	(.L_389 - .L_388)
	.align		4
.L_388:
        /*0874*/ 	.word	index@(_Z25selective_scan_fwd_kernelI32Selective_Scan_fwd_kernel_traitsILi32ELi4ELi1ELb0ELb1ELb0ELb1EfN3c107complexIfEEEEv13SSMParamsBase)
        /*0878*/ 	.word	0x00000060


	//----- nvinfo : EIATTR_FRAME_SIZE
	.align		4
.L_389:
        /*087c*/ 	.byte	0x04, 0x11
        /*087e*/ 	.short	(.L_391 - .L_390)
	.align		4
.L_390:
        /*0880*/ 	.word	index@(_Z25selective_scan_fwd_kernelI32Selective_Scan_fwd_kernel_traitsILi32ELi4ELi1ELb0ELb1ELb0ELb1EfN3c107complexIfEEEEv13SSMParamsBase)
        /*0884*/ 	.word	0x00000000


	//----- nvinfo : EIATTR_REGCOUNT
	.align		4
.L_391:
        /*0888*/ 	.byte	0x04, 0x2f
        /*088a*/ 	.short	(.L_393 - .L_392)
	.align		4
.L_392:
        /*088c*/ 	.word	index@(_Z25selective_scan_fwd_kernelI32Selective_Scan_fwd_kernel_traitsILi32ELi4ELi1ELb0ELb1ELb0ELb0EfN3c107complexIfEEEEv13SSMParamsBase)
        /*0890*/ 	.word	0x00000062


	//----- nvinfo : EIATTR_FRAME_SIZE
	.align		4
.L_393:
        /*0894*/ 	.byte	0x04, 0x11
        /*0896*/ 	.short	(.L_395 - .L_394)
	.align		4
.L_394:
        /*0898*/ 	.word	index@(_Z25selective_scan_fwd_kernelI32Selective_Scan_fwd_kernel_traitsILi32ELi4ELi1ELb0ELb1ELb0ELb0EfN3c107complexIfEEEEv13SSMParamsBase)
        /*089c*/ 	.word	0x00000000


	//----- nvinfo : EIATTR_REGCOUNT
	.align		4
.L_395:
        /*08a0*/ 	.byte	0x04, 0x2f
        /*08a2*/ 	.short	(.L_397 - .L_396)
	.align		4
.L_396:
        /*08a4*/ 	.word	index@(_Z25selective_scan_fwd_kernelI32Selective_Scan_fwd_kernel_traitsILi32ELi4ELi1ELb0ELb0ELb1ELb1EfN3c107complexIfEEEEv13SSMParamsBase)
        /*08a8*/ 	.word	0x00000066


	//----- nvinfo : EIATTR_FRAME_SIZE
	.align		4
.L_397:
        /*08ac*/ 	.byte	0x04, 0x11
        /*08ae*/ 	.short	(.L_399 - .L_398)
	.align		4
.L_398:
        /*08b0*/ 	.word	index@(_Z25selective_scan_fwd_kernelI32Selective_Scan_fwd_kernel_traitsILi32ELi4ELi1ELb0ELb0ELb1ELb1EfN3c107complexIfEEEEv13SSMParamsBase)
        /*08b4*/ 	.word	0x00000000


	//----- nvinfo : EIATTR_REGCOUNT
	.align		4
.L_399:
        /*08b8*/ 	.byte	0x04, 0x2f
        /*08ba*/ 	.short	(.L_401 - .L_400)
	.align		4
.L_400:
        /*08bc*/ 	.word	index@(_Z25selective_scan_fwd_kernelI32Selective_Scan_fwd_kernel_traitsILi32ELi4ELi1ELb0ELb0ELb1ELb0EfN3c107complexIfEEEEv13SSMParamsBase)
        /*08c0*/ 	.word	0x00000060


	//----- nvinfo : EIATTR_FRAME_SIZE
	.align		4
.L_401:
        /*08c4*/ 	.byte	0x04, 0x11
        /*08c6*/ 	.short	(.L_403 - .L_402)
	.align		4
.L_402:
        /*08c8*/ 	.word	index@(_Z25selective_scan_fwd_kernelI32Selective_Scan_fwd_kernel_traitsILi32ELi4ELi1ELb0ELb0ELb1ELb0EfN3c107complexIfEEEEv13SSMParamsBase)
        /*08cc*/ 	.word	0x00000000


	//----- nvinfo : EIATTR_REGCOUNT
	.align		4
.L_403:
        /*08d0*/ 	.byte	0x04, 0x2f
        /*08d2*/ 	.short	(.L_405 - .L_404)
	.align		4
.L_404:
        /*08d4*/ 	.word	index@(_Z25selective_scan_fwd_kernelI32Selective_Scan_fwd_kernel_traitsILi32ELi4ELi1ELb0ELb0ELb0ELb1EfN3c107complexIfEEEEv13SSMParamsBase)
        /*08d8*/ 	.word	0x0000004f


	//----- nvinfo : EIATTR_FRAME_SIZE
	.align		4
.L_405:
        /*08dc*/ 	.byte	0x04, 0x11
        /*08de*/ 	.short	(.L_407 - .L_406)
	.align		4
.L_406:
        /*08e0*/ 	.word	index@(_Z25selective_scan_fwd_kernelI32Selective_Scan_fwd_kernel_traitsILi32ELi4ELi1ELb0ELb0ELb0ELb1EfN3c107complexIfEEEEv13SSMParamsBase)
        /*08e4*/ 	.word	0x00000000


	//----- nvinfo : EIATTR_REGCOUNT
	.align		4
.L_407:
        /*08e8*/ 	.byte	0x04, 0x2f
        /*08ea*/ 	.short	(.L_409 - .L_408)
	.align		4
.L_408:
        /*08ec*/ 	.word	index@(_Z25selective_scan_fwd_kernelI32Selective_Scan_fwd_kernel_traitsILi32ELi4ELi1ELb0ELb0ELb0ELb0EfN3c107complexIfEEEEv13SSMParamsBase)
        /*08f0*/ 	.word	0x00000050


	//----- nvinfo : EIATTR_FRAME_SIZE
	.align		4
.L_409:
        /*08f4*/ 	.byte	0x04, 0x11
        /*08f6*/ 	.short	(.L_411 - .L_410)
	.align		4
.L_410:
        /*08f8*/ 	.word	index@(_Z25selective_scan_fwd_kernelI32Selective_Scan_fwd_kernel_traitsILi32ELi4ELi1ELb0ELb0ELb0ELb0EfN3c107complexIfEEEEv13SSMParamsBase)
        /*08fc*/ 	.word	0x00000000


	//----- nvinfo : EIATTR_REGCOUNT
	.align		4
.L_411:
        /*0900*/ 	.byte	0x04, 0x2f
        /*0902*/ 	.short	(.L_413 - .L_412)
	.align		4
.L_412:
        /*0904*/ 	.word	index@(_Z25selective_scan_fwd_kernelI32Selective_Scan_fwd_kernel_traitsILi32ELi8ELi1ELb1ELb1ELb1ELb1EfN3c107complexIfEEEEv13SSMParamsBase)
        /*0908*/ 	.word	0x0000007e


	//----- nvinfo : EIATTR_FRAME_SIZE
	.align		4
.L_413:
        /*090c*/ 	.byte	0x04, 0x11
        /*090e*/ 	.short	(.L_415 - .L_414)
	.align		4
.L_414:
        /*0910*/ 	.word	index@(_Z25selective_scan_fwd_kernelI32Selective_Scan_fwd_kernel_traitsILi32ELi8ELi1ELb1ELb1ELb1ELb1EfN3c107complexIfEEEEv13SSMParamsBase)
        /*0914*/ 	.word	0x00000000


	//----- nvinfo : EIATTR_REGCOUNT
	.align		4
.L_415:
        /*0918*/ 	.byte	0x04, 0x2f
        /*091a*/ 	.short	(.L_417 - .L_416)
	.align		4
.L_416:
        /*091c*/ 	.word	index@(_Z25selective_scan_fwd_kernelI32Selective_Scan_fwd_kernel_traitsILi32ELi8ELi1ELb1ELb1ELb1ELb0EfN3c107complexIfEEEEv13SSMParamsBase)
        /*0920*/ 	.word	0x0000007e


	//----- nvinfo : EIATTR_FRAME_SIZE
	.align		4
.L_417:
        /*0924*/ 	.byte	0x04, 0x11
        /*0926*/ 	.short	(.L_419 - .L_418)
	.align		4
.L_418:
        /*0928*/ 	.word	index@(_Z25selective_scan_fwd_kernelI32Selective_Scan_fwd_kernel_traitsILi32ELi8ELi1ELb1ELb1ELb1ELb0EfN3c107complexIfEEEEv13SSMParamsBase)
        /*092c*/ 	.word	0x00000000


	//----- nvinfo : EIATTR_REGCOUNT
	.align		4
.L_419:
        /*0930*/ 	.byte	0x04, 0x2f
        /*0932*/ 	.short	(.L_421 - .L_420)
	.align		4
.L_420:
        /*0934*/ 	.word	index@(_Z25selective_scan_fwd_kernelI32Selective_Scan_fwd_kernel_traitsILi32ELi8ELi1ELb1ELb1ELb0ELb1EfN3c107complexIfEEEEv13SSMParamsBase)
        /*0938*/ 	.word	0x00000068


	//----- nvinfo : EIATTR_FRAME_SIZE
	.align		4
.L_421:
        /*093c*/ 	.byte	0x04, 0x11
        /*093e*/ 	.short	(.L_423 - .L_422)
	.align		4
.L_422:
        /*0940*/ 	.word	index@(_Z25selective_scan_fwd_kernelI32Selective_Scan_fwd_kernel_traitsILi32ELi8ELi1ELb1ELb1ELb0ELb1EfN3c107complexIfEEEEv13SSMParamsBase)
        /*0944*/ 	.word	0x00000000


	//----- nvinfo : EIATTR_REGCOUNT
	.align		4
.L_423:
        /*0948*/ 	.byte	0x04, 0x2f
        /*094a*/ 	.short	(.L_425 - .L_424)
	.align		4
.L_424:
        /*094c*/ 	.word	index@(_Z25selective_scan_fwd_kernelI32Selective_Scan_fwd_kernel_traitsILi32ELi8ELi1ELb1ELb1ELb0ELb0EfN3c107complexIfEEEEv13SSMParamsBase)
        /*0950*/ 	.word	0x00000068


	//----- nvinfo : EIATTR_FRAME_SIZE
	.align		4
.L_425:
        /*0954*/ 	.byte	0x04, 0x11
        /*0956*/ 	.short	(.L_427 - .L_426)
	.align		4
.L_426:
        /*0958*/ 	.word	index@(_Z25selective_scan_fwd_kernelI32Selective_Scan_fwd_kernel_traitsILi32ELi8ELi1ELb1ELb1ELb0ELb0EfN3c107complexIfEEEEv13SSMParamsBase)
        /*095c*/ 	.word	0x00000000


	//----- nvinfo : EIATTR_REGCOUNT
	.align		4
.L_427:
        /*0960*/ 	.byte	0x04, 0x2f
        /*0962*/ 	.short	(.L_429 - .L_428)
	.align		4
.L_428:
        /*0964*/ 	.word	index@(_Z25selective_scan_fwd_kernelI32Selective_Scan_fwd_kernel_traitsILi32ELi8ELi1ELb1ELb0ELb1ELb1EfN3c107complexIfEEEEv13SSMParamsBase)
        /*0968*/ 	.word	0x00000073


	//----- nvinfo : EIATTR_FRAME_SIZE
	.align		4
.L_429:
        /*096c*/ 	.byte	0x04, 0x11
        /*096e*/ 	.short	(.L_431 - .L_430)
	.align		4
.L_430:
        /*0970*/ 	.word	index@(_Z25selective_scan_fwd_kernelI32Selective_Scan_fwd_kernel_traitsILi32ELi8ELi1ELb1ELb0ELb1ELb1EfN3c107complexIfEEEEv13SSMParamsBase)
        /*0974*/ 	.word	0x00000000


	//----- nvinfo : EIATTR_REGCOUNT
	.align		4
.L_431:
        /*0978*/ 	.byte	0x04, 0x2f
        /*097a*/ 	.short	(.L_433 - .L_432)
	.align		4
.L_432:
        /*097c*/ 	.word	index@(_Z25selective_scan_fwd_kernelI32Selective_Scan_fwd_kernel_traitsILi32ELi8ELi1ELb1ELb0ELb1ELb0EfN3c107complexIfEEEEv13SSMParamsBase)
        /*0980*/ 	.word	0x00000073


	//----- nvinfo : EIATTR_FRAME_SIZE
	.align		4
.L_433:
        /*0984*/ 	.byte	0x04, 0x11
        /*0986*/ 	.short	(.L_435 - .L_434)
	.align		4
.L_434:
        /*0988*/ 	.word	index@(_Z25selective_scan_fwd_kernelI32Selective_Scan_fwd_kernel_traitsILi32ELi8ELi1ELb1ELb0ELb1ELb0EfN3c107complexIfEEEEv13SSMParamsBase)
        /*098c*/ 	.word	0x00000000


	//----- nvinfo : EIATTR_REGCOUNT
	.align		4
.L_435:
        /*0990*/ 	.byte	0x04, 0x2f
        /*0992*/ 	.short	(.L_437 - .L_436)
	.align		4
.L_436:
        /*0994*/ 	.word	index@(_Z25selective_scan_fwd_kernelI32Selective_Scan_fwd_kernel_traitsILi32ELi8ELi1ELb1ELb0ELb0ELb1EfN3c107complexIfEEEEv13SSMParamsBase)
        /*0998*/ 	.word	0x0000005f


	//----- nvinfo : EIATTR_FRAME_SIZE
	.align		4
.L_437:
        /*099c*/ 	.byte	0x04, 0x11
        /*099e*/ 	.short	(.L_439 - .L_438)
	.align		4
.L_438:
        /*09a0*/ 	.word	index@(_Z25selective_scan_fwd_kernelI32Selective_Scan_fwd_kernel_traitsILi32ELi8ELi1ELb1ELb0ELb0ELb1EfN3c107complexIfEEEEv13SSMParamsBase)
        /*09a4*/ 	.word	0x00000000


	//----- nvinfo : EIATTR_REGCOUNT
	.align		4
.L_439:
        /*09a8*/ 	.byte	0x04, 0x2f
        /*09aa*/ 	.short	(.L_441 - .L_440)
	.align		4
.L_440:
        /*09ac*/ 	.word	index@(_Z25selective_scan_fwd_kernelI32Selective_Scan_fwd_kernel_traitsILi32ELi8ELi1ELb1ELb0ELb0ELb0EfN3c107complexIfEEEEv13SSMParamsBase)
        /*09b0*/ 	.word	0x0000005f


	//----- nvinfo : EIATTR_FRAME_SIZE
	.align		4
.L_441:
        /*09b4*/ 	.byte	0x04, 0x11
        /*09b6*/ 	.short	(.L_443 - .L_442)
	.align		4
.L_442:
        /*09b8*/ 	.word	index@(_Z25selective_scan_fwd_kernelI32Selective_Scan_fwd_kernel_traitsILi32ELi8ELi1ELb1ELb0ELb0ELb0EfN3c107complexIfEEEEv13SSMParamsBase)
        /*09bc*/ 	.word	0x00000000


	//----- nvinfo : EIATTR_REGCOUNT
	.align		4
.L_443:
        /*09c0*/ 	.byte	0x04, 0x2f
        /*09c2*/ 	.short	(.L_445 - .L_444)
	.align		4
.L_444:
        /*09c4*/ 	.word	index@(_Z25selective_scan_fwd_kernelI32Selective_Scan_fwd_kernel_traitsILi32ELi8ELi1ELb0ELb1ELb1ELb1EfN3c107complexIfEEEEv13SSMParamsBase)
        /*09c8*/ 	.word	0x00000091


	//----- nvinfo : EIATTR_FRAME_SIZE
	.align		4
.L_445:
        /*09cc*/ 	.byte	0x04, 0x11
        /*09ce*/ 	.short	(.L_447 - .L_446)
	.align		4
.L_446:
        /*09d0*/ 	.word	index@(_Z25selective_scan_fwd_kernelI32Selective_Scan_fwd_kernel_traitsILi32ELi8ELi1ELb0ELb1ELb1ELb1EfN3c107complexIfEEEEv13SSMParamsBase)
        /*09d4*/ 	.word	0x00000000


	//----- nvinfo : EIATTR_REGCOUNT
	.align		4
.L_447:
        /*09d8*/ 	.byte	0x04, 0x2f
        /*09da*/ 	.short	(.L_449 - .L_448)
	.align		4
.L_448:
        /*09dc*/ 	.word	index@(_Z25selective_scan_fwd_kernelI32Selective_Scan_fwd_kernel_traitsILi32ELi8ELi1ELb0ELb1ELb1ELb0EfN3c107complexIfEEEEv13SSMParamsBase)
        /*09e0*/ 	.word	0x00000094


	//----- nvinfo : EIATTR_FRAME_SIZE
	.align		4
.L_449:
        /*09e4*/ 	.byte	0x04, 0x11
        /*09e6*/ 	.short	(.L_451 - .L_450)
	.align		4
.L_450:
        /*09e8*/ 	.word	index@(_Z25selective_scan_fwd_kernelI32Selective_Scan_fwd_kernel_traitsILi32ELi8ELi1ELb0ELb1ELb1ELb0EfN3c107complexIfEEEEv13SSMParamsBase)
        /*09ec*/ 	.word	0x00000000


	//----- nvinfo : EIATTR_REGCOUNT
	.align		4
.L_451:
        /*09f0*/ 	.byte	0x04, 0x2f
        /*09f2*/ 	.short	(.L_453 - .L_452)
	.align		4
.L_452:
        /*09f4*/ 	.word	index@(_Z25selective_scan_fwd_kernelI32Selective_Scan_fwd_kernel_traitsILi32ELi8ELi1ELb0ELb1ELb0ELb1EfN3c107complexIfEEEEv13SSMParamsBase)
        /*09f8*/ 	.word	0x00000099


	//----- nvinfo : EIATTR_FRAME_SIZE
	.align		4
.L_453:
        /*09fc*/ 	.byte	0x04, 0x11
        /*09fe*/ 	.short	(.L_455 - .L_454)
	.align		4
.L_454:
        /*0a00*/ 	.word	index@(_Z25selective_scan_fwd_kernelI32Selective_Scan_fwd_kernel_traitsILi32ELi8ELi1ELb0ELb1ELb0ELb1EfN3c107complexIfEEEEv13SSMParamsBase)
        /*0a04*/ 	.word	0x00000000


	//----- nvinfo : EIATTR_REGCOUNT
	.align		4
.L_455:
        /*0a08*/ 	.byte	0x04, 0x2f
        /*0a0a*/ 	.short	(.L_457 - .L_456)
	.align		4
.L_456:
        /*0a0c*/ 	.word	index@(_Z25selective_scan_fwd_kernelI32Selective_Scan_fwd_kernel_traitsILi32ELi8ELi1ELb0ELb1ELb0ELb0EfN3c107complexIfEEEEv13SSMParamsBase)
        /*0a10*/ 	.word	0x0000009a


	//----- nvinfo : EIATTR_FRAME_SIZE
	.align		4
.L_457:
        /*0a14*/ 	.byte	0x04, 0x11
        /*0a16*/ 	.short	(.L_459 - .L_458)
	.align		4
.L_458:
        /*0a18*/ 	.word	index@(_Z25selective_scan_fwd_kernelI32Selective_Scan_fwd_kernel_traitsILi32ELi8ELi1ELb0ELb1ELb0ELb0EfN3c107complexIfEEEEv13SSMParamsBase)
        /*0a1c*/ 	.word	0x00000000


	//----- nvinfo : EIATTR_REGCOUNT
	.align		4
.L_459:
        /*0a20*/ 	.byte	0x04, 0x2f
        /*0a22*/ 	.short	(.L_461 - .L_460)
	.align		4
.L_460:
        /*0a24*/ 	.word	index@(_Z25selective_scan_fwd_kernelI32Selective_Scan_fwd_kernel_traitsILi32ELi8ELi1ELb0ELb0ELb1ELb1EfN3c107complexIfEEEEv13SSMParamsBase)
        /*0a28*/ 	.word	0x00000096


	//----- nvinfo : EIATTR_FRAME_SIZE
	.align		4
.L_461:
        /*0a2c*/ 	.byte	0x04, 0x11
        /*0a2e*/ 	.short	(.L_463 - .L_462)
	.align		4
.L_462:
        /*0a30*/ 	.word	index@(_Z25selective_scan_fwd_kernelI32Selective_Scan_fwd_kernel_traitsILi32ELi8ELi1ELb0ELb0ELb1ELb1EfN3c107complexIfEEEEv13SSMParamsBase)
        /*0a34*/ 	.word	0x00000000


	//----- nvinfo : EIATTR_REGCOUNT
	.align		4
.L_463:
        /*0a38*/ 	.byte	0x04, 0x2f
        /*0a3a*/ 	.short	(.L_465 - .L_464)
	.align		4
.L_464:
        /*0a3c*/ 	.word	index@(_Z25selective_scan_fwd_kernelI32Selective_Scan_fwd_kernel_traitsILi32ELi8ELi1ELb0ELb0ELb1ELb0EfN3c107complexIfEEEEv13SSMParamsBase)
        /*0a40*/ 	.word	0x0000009c


	//----- nvinfo : EIATTR_FRAME_SIZE
	.align		4
.L_465:
        /*0a44*/ 	.byte	0x04, 0x11
        /*0a46*/ 	.short	(.L_467 - .L_466)
	.align		4
.L_466:
        /*0a48*/ 	.word	index@(_Z25selective_scan_fwd_kernelI32Selective_Scan_fwd_kernel_traitsILi32ELi8ELi1ELb0ELb0ELb1ELb0EfN3c107complexIfEEEEv13SSMParamsBase)
        /*0a4c*/ 	.word	0x00000000


	//----- nvinfo : EIATTR_REGCOUNT
	.align		4
.L_467:
        /*0a50*/ 	.byte	0x04, 0x2f
        /*0a52*/ 	.short	(.L_469 - .L_468)
	.align		4
.L_468:
        /*0a54*/ 	.word	index@(_Z25selective_scan_fwd_kernelI32Selective_Scan_fwd_kernel_traitsILi32ELi8ELi1ELb0ELb0ELb0ELb1EfN3c107complexIfEEEEv13SSMParamsBase)
        /*0a58*/ 	.word	0x00000073


	//----- nvinfo : EIATTR_FRAME_SIZE
	.align		4
.L_469:
        /*0a5c*/ 	.byte	0x04, 0x11
        /*0a5e*/ 	.short	(.L_471 - .L_470)
	.align		4
.L_470:
        /*0a60*/ 	.word	index@(_Z25selective_scan_fwd_kernelI32Selective_Scan_fwd_kernel_traitsILi32ELi8ELi1ELb0ELb0ELb0ELb1EfN3c107complexIfEEEEv13SSMParamsBase)
        /*0a64*/ 	.word	0x00000000


	//----- nvinfo : EIATTR_REGCOUNT
	.align		4
.L_471:
        /*0a68*/ 	.byte	0x04, 0x2f
        /*0a6a*/ 	.short	(.L_473 - .L_472)
	.align		4
.L_472:
        /*0a6c*/ 	.word	index@(_Z25selective_scan_fwd_kernelI32Selective_Scan_fwd_kernel_traitsILi32ELi8ELi1ELb0ELb0ELb0ELb0EfN3c107complexIfEEEEv13SSMParamsBase)
        /*0a70*/ 	.word	0x00000072


	//----- nvinfo : EIATTR_FRAME_SIZE
	.align		4
.L_473:
        /*0a74*/ 	.byte	0x04, 0x11
        /*0a76*/ 	.short	(.L_475 - .L_474)
	.align		4
.L_474:
        /*0a78*/ 	.word	index@(_Z25selective_scan_fwd_kernelI32Selective_Scan_fwd_kernel_traitsILi32ELi8ELi1ELb0ELb0ELb0ELb0EfN3c107complexIfEEEEv13SSMParamsBase)
        /*0a7c*/ 	.word	0x00000000


	//----- nvinfo : EIATTR_REGCOUNT
	.align		4
.L_475:
        /*0a80*/ 	.byte	0x04, 0x2f
        /*0a82*/ 	.short	(.L_477 - .L_476)
	.align		4
.L_476:
        /*0a84*/ 	.word	index@(_Z25selective_scan_fwd_kernelI32Selective_Scan_fwd_kernel_traitsILi32ELi16ELi1ELb1ELb1ELb1ELb1EfN3c107complexIfEEEEv13SSMParamsBase)
        /*0a88*/ 	.word	0x000000cd


	//----- nvinfo : EIATTR_FRAME_SIZE
	.align		4
.L_477:
        /*0a8c*/ 	.byte	0x04, 0x11
        /*0a8e*/ 	.short	(.L_479 - .L_478)
	.align		4
.L_478:
        /*0a90*/ 	.word	index@(_Z25selective_scan_fwd_kernelI32Selective_Scan_fwd_kernel_traitsILi32ELi16ELi1ELb1ELb1ELb1ELb1EfN3c107complexIfEEEEv13SSMParamsBase)
        /*0a94*/ 	.word	0x00000000


	//----- nvinfo : EIATTR_REGCOUNT
	.align		4
.L_479:
        /*0a98*/ 	.byte	0x04, 0x2f
        /*0a9a*/ 	.short	(.L_481 - .L_480)
	.align		4
.L_480:
        /*0a9c*/ 	.word	index@(_Z25selective_scan_fwd_kernelI32Selective_Scan_fwd_kernel_traitsILi32ELi16ELi1ELb1ELb1ELb1ELb0EfN3c107complexIfEEEEv13SSMParamsBase)
        /*0aa0*/ 	.word	0x000000cd


	//----- nvinfo : EIATTR_FRAME_SIZE
	.align		4
.L_481:
        /*0aa4*/ 	.byte	0x04, 0x11
        /*0aa6*/ 	.short	(.L_483 - .L_482)
	.align		4
.L_482:
        /*0aa8*/ 	.word	index@(_Z25selective_scan_fwd_kernelI32Selective_Scan_fwd_kernel_traitsILi32ELi16ELi1ELb1ELb1ELb1ELb0EfN3c107complexIfEEEEv13SSMParamsBase)
        /*0aac*/ 	.word	0x00000000


	//----- nvinfo : EIATTR_REGCOUNT
	.align		4
.L_483:
        /*0ab0*/ 	.byte	0x04, 0x2f
        /*0ab2*/ 	.short	(.L_485 - .L_484)
	.align		4
.L_484:
        /*0ab4*/ 	.word	index@(_Z25selective_scan_fwd_kernelI32Selective_Scan_fwd_kernel_traitsILi32ELi16ELi1ELb1ELb1ELb0ELb1EfN3c107complexIfEEEEv13SSMParamsBase)
        /*0ab8*/ 	.word	0x000000a0


	//----- nvinfo : EIATTR_FRAME_SIZE
	.align		4
.L_485:
        /*0abc*/ 	.byte	0x04, 0x11
        /*0abe*/ 	.short	(.L_487 - .L_486)
	.align		4
.L_486:
        /*0ac0*/ 	.word	index@(_Z25selective_scan_fwd_kernelI32Selective_Scan_fwd_kernel_traitsILi32ELi16ELi1ELb1ELb1ELb0ELb1EfN3c107complexIfEEEEv13SSMParamsBase)
        /*0ac4*/ 	.word	0x00000000


	//----- nvinfo : EIATTR_REGCOUNT
	.align		4
.L_487:
        /*0ac8*/ 	.byte	0x04, 0x2f
        /*0aca*/ 	.short	(.L_489 - .L_488)
	.align		4
.L_488:
        /*0acc*/ 	.word	index@(_Z25selective_scan_fwd_kernelI32Selective_Scan_fwd_kernel_traitsILi32ELi16ELi1ELb1ELb1ELb0ELb0EfN3c107complexIfEEEEv13SSMParamsBase)
        /*0ad0*/ 	.word	0x000000a0


	//----- nvinfo : EIATTR_FRAME_SIZE
	.align		4
.L_489:
        /*0ad4*/ 	.byte	0x04, 0x11
        /*0ad6*/ 	.short	(.L_491 - .L_490)
	.align		4
.L_490:
        /*0ad8*/ 	.word	index@(_Z25selective_scan_fwd_kernelI32Selective_Scan_fwd_kernel_traitsILi32ELi16ELi1ELb1ELb1ELb0ELb0EfN3c107complexIfEEEEv13SSMParamsBase)
        /*0adc*/ 	.word	0x00000000


	//----- nvinfo : EIATTR_REGCOUNT
	.align		4
.L_491:
        /*0ae0*/ 	.byte	0x04, 0x2f
        /*0ae2*/ 	.short	(.L_493 - .L_492)
	.align		4
.L_492:
        /*0ae4*/ 	.word	index@(_Z25selective_scan_fwd_kernelI32Selective_Scan_fwd_kernel_traitsILi32ELi16ELi1ELb1ELb0ELb1ELb1EfN3c107complexIfEEEEv13SSMParamsBase)
        /*0ae8*/ 	.word	0x000000a6


	//----- nvinfo : EIATTR_FRAME_SIZE
	.align		4
.L_493:
        /*0aec*/ 	.byte	0x04, 0x11
        /*0aee*/ 	.short	(.L_495 - .L_494)
	.align		4
.L_494:
        /*0af0*/ 	.word	index@(_Z25selective_scan_fwd_kernelI32Selective_Scan_fwd_kernel_traitsILi32ELi16ELi1ELb1ELb0ELb1ELb1EfN3c107complexIfEEEEv13SSMParamsBase)
        /*0af4*/ 	.word	0x00000000


	//----- nvinfo : EIATTR_REGCOUNT
	.align		4
.L_495:
        /*0af8*/ 	.byte	0x04, 0x2f
        /*0afa*/ 	.short	(.L_497 - .L_496)
	.align		4
.L_496:
        /*0afc*/ 	.word	index@(_Z25selective_scan_fwd_kernelI32Selective_Scan_fwd_kernel_traitsILi32ELi16ELi1ELb1ELb0ELb1ELb0EfN3c107complexIfEEEEv13SSMParamsBase)
        /*0b00*/ 	.word	0x000000a6


	//----- nvinfo : EIATTR_FRAME_SIZE
	.align		4
.L_497:
        /*0b04*/ 	.byte	0x04, 0x11
        /*0b06*/ 	.short	(.L_499 - .L_498)
	.align		4
.L_498:
        /*0b08*/ 	.word	index@(_Z25selective_scan_fwd_kernelI32Selective_Scan_fwd_kernel_traitsILi32ELi16ELi1ELb1ELb0ELb1ELb0EfN3c107complexIfEEEEv13SSMParamsBase)
        /*0b0c*/ 	.word	0x00000000


	//----- nvinfo : EIATTR_REGCOUNT
	.align		4
.L_499:
        /*0b10*/ 	.byte	0x04, 0x2f
        /*0b12*/ 	.short	(.L_501 - .L_500)
	.align		4
.L_500:
        /*0b14*/ 	.word	index@(_Z25selective_scan_fwd_kernelI32Selective_Scan_fwd_kernel_traitsILi32ELi16ELi1ELb1ELb0ELb0ELb1EfN3c107complexIfEEEEv13SSMParamsBase)
        /*0b18*/ 	.word	0x00000087


	//----- nvinfo : EIATTR_FRAME_SIZE
	.align		4
.L_501:
        /*0b1c*/ 	.byte	0x04, 0x11
        /*0b1e*/ 	.short	(.L_503 - .L_502)
	.align		4
.L_502:
        /*0b20*/ 	.word	index@(_Z25selective_scan_fwd_kernelI32Selective_Scan_fwd_kernel_traitsILi32ELi16ELi1ELb1ELb0ELb0ELb1EfN3c107complexIfEEEEv13SSMParamsBase)
        /*0b24*/ 	.word	0x00000000


	//----- nvinfo : EIATTR_REGCOUNT
	.align		4
.L_503:
        /*0b28*/ 	.byte	0x04, 0x2f
        /*0b2a*/ 	.short	(.L_505 - .L_504)
	.align		4
.L_504:
        /*0b2c*/ 	.word	index@(_Z25selective_scan_fwd_kernelI32Selective_Scan_fwd_kernel_traitsILi32ELi16ELi1ELb1ELb0ELb0ELb0EfN3c107complexIfEEEEv13SSMParamsBase)
        /*0b30*/ 	.word	0x00000087


	//----- nvinfo : EIATTR_FRAME_SIZE
	.align		4
.L_505:
        /*0b34*/ 	.byte	0x04, 0x11
        /*0b36*/ 	.short	(.L_507 - .L_506)
	.align		4
.L_506:
        /*0b38*/ 	.word	index@(_Z25selective_scan_fwd_kernelI32Selective_Scan_fwd_kernel_traitsILi32ELi16ELi1ELb1ELb0ELb0ELb0EfN3c107complexIfEEEEv13SSMParamsBase)
        /*0b3c*/ 	.word	0x00000000


	//----- nvinfo : EIATTR_REGCOUNT
	.align		4
.L_507:
        /*0b40*/ 	.byte	0x04, 0x2f
        /*0b42*/ 	.short	(.L_509 - .L_508)
	.align		4
.L_508:
        /*0b44*/ 	.word	index@(_Z25selective_scan_fwd_kernelI32Selective_Scan_fwd_kernel_traitsILi32ELi16ELi1ELb0ELb1ELb1ELb1EfN3c107complexIfEEEEv13SSMParamsBase)
        /*0b48*/ 	.word	0x000000d8


	//----- nvinfo : EIATTR_FRAME_SIZE
	.align		4
.L_509:
        /*0b4c*/ 	.byte	0x04, 0x11
        /*0b4e*/ 	.short	(.L_511 - .L_510)
	.align		4
.L_510:
        /*0b50*/ 	.word	index@(_Z25selective_scan_fwd_kernelI32Selective_Scan_fwd_kernel_traitsILi32ELi16ELi1ELb0ELb1ELb1ELb1EfN3c107complexIfEEEEv13SSMParamsBase)
        /*0b54*/ 	.word	0x00000000


	//----- nvinfo : EIATTR_REGCOUNT
	.align		4
.L_511:
        /*0b58*/ 	.byte	0x04, 0x2f
        /*0b5a*/ 	.short	(.L_513 - .L_512)
	.align		4
.L_512:
        /*0b5c*/ 	.word	index@(_Z25selective_scan_fwd_kernelI32Selective_Scan_fwd_kernel_traitsILi32ELi16ELi1ELb0ELb1ELb1ELb0EfN3c107complexIfEEEEv13SSMParamsBase)
        /*0b60*/ 	.word	0x000000d8


	//----- nvinfo : EIATTR_FRAME_SIZE
	.align		4
.L_513:
        /*0b64*/ 	.byte	0x04, 0x11
        /*0b66*/ 	.short	(.L_515 - .L_514)
	.align		4
.L_514:
        /*0b68*/ 	.word	index@(_Z25selective_scan_fwd_kernelI32Selective_Scan_fwd_kernel_traitsILi32ELi16ELi1ELb0ELb1ELb1ELb0EfN3c107complexIfEEEEv13SSMParamsBase)
        /*0b6c*/ 	.word	0x00000000


	//----- nvinfo : EIATTR_REGCOUNT
	.align		4
.L_515:
        /*0b70*/ 	.byte	0x04, 0x2f
        /*0b72*/ 	.short	(.L_517 - .L_516)
	.align		4
.L_516:
        /*0b74*/ 	.word	index@(_Z25selective_scan_fwd_kernelI32Selective_Scan_fwd_kernel_traitsILi32ELi16ELi1ELb0ELb1ELb0ELb1EfN3c107complexIfEEEEv13SSMParamsBase)
        /*0b78*/ 	.word	0x000000b8


	//----- nvinfo : EIATTR_FRAME_SIZE
	.align		4
.L_517:
        /*0b7c*/ 	.byte	0x04, 0x11
        /*0b7e*/ 	.short	(.L_519 - .L_518)
	.align		4
.L_518:
        /*0b80*/ 	.word	index@(_Z25selective_scan_fwd_kernelI32Selective_Scan_fwd_kernel_traitsILi32ELi16ELi1ELb0ELb1ELb0ELb1EfN3c107complexIfEEEEv13SSMParamsBase)
        /*0b84*/ 	.word	0x00000000


	//----- nvinfo : EIATTR_REGCOUNT
	.align		4
.L_519:
        /*0b88*/ 	.byte	0x04, 0x2f
        /*0b8a*/ 	.short	(.L_521 - .L_520)
	.align		4
.L_520:
        /*0b8c*/ 	.word	index@(_Z25selective_scan_fwd_kernelI32Selective_Scan_fwd_kernel_traitsILi32ELi16ELi1ELb0ELb1ELb0ELb0EfN3c107complexIfEEEEv13SSMParamsBase)
        /*0b90*/ 	.word	0x000000b7


	//----- nvinfo : EIATTR_FRAME_SIZE
	.align		4
.L_521:
        /*0b94*/ 	.byte	0x04, 0x11
        /*0b96*/ 	.short	(.L_523 - .L_522)
	.align		4
.L_522:
        /*0b98*/ 	.word	index@(_Z25selective_scan_fwd_kernelI32Selective_Scan_fwd_kernel_traitsILi32ELi16ELi1ELb0ELb1ELb0ELb0EfN3c107complexIfEEEEv13SSMParamsBase)
        /*0b9c*/ 	.word	0x00000000


	//----- nvinfo : EIATTR_REGCOUNT
	.align		4
.L_523:
        /*0ba0*/ 	.byte	0x04, 0x2f
        /*0ba2*/ 	.short	(.L_525 - .L_524)
	.align		4
.L_524:
        /*0ba4*/ 	.word	index@(_Z25selective_scan_fwd_kernelI32Selective_Scan_fwd_kernel_traitsILi32ELi16ELi1ELb0ELb0ELb1ELb1EfN3c107complexIfEEEEv13SSMParamsBase)
        /*0ba8*/ 	.word	0x000000cb


	//----- nvinfo : EIATTR_FRAME_SIZE
	.align		4
.L_525:
        /*0bac*/ 	.byte	0x04, 0x11
        /*0bae*/ 	.short	(.L_527 - .L_526)
	.align		4
.L_526:
        /*0bb0*/ 	.word	index@(_Z25selective_scan_fwd_kernelI32Selective_Scan_fwd_kernel_traitsILi32ELi16ELi1ELb0ELb0ELb1ELb1EfN3c107complexIfEEEEv13SSMParamsBase)
        /*0bb4*/ 	.word	0x00000000


	//----- nvinfo : EIATTR_REGCOUNT
	.align		4
.L_527:
        /*0bb8*/ 	.byte	0x04, 0x2f
        /*0bba*/ 	.short	(.L_529 - .L_528)
	.align		4
.L_528:
        /*0bbc*/ 	.word	index@(_Z25selective_scan_fwd_kernelI32Selective_Scan_fwd_kernel_traitsILi32ELi16ELi1ELb0ELb0ELb1ELb0EfN3c107complexIfEEEEv13SSMParamsBase)
        /*0bc0*/ 	.word	0x000000cb


	//----- nvinfo : EIATTR_FRAME_SIZE
	.align		4
.L_529:
        /*0bc4*/ 	.byte	0x04, 0x11
        /*0bc6*/ 	.short	(.L_531 - .L_530)
	.align		4
.L_530:
        /*0bc8*/ 	.word	index@(_Z25selective_scan_fwd_kernelI32Selective_Scan_fwd_kernel_traitsILi32ELi16ELi1ELb0ELb0ELb1ELb0EfN3c107complexIfEEEEv13SSMParamsBase)
        /*0bcc*/ 	.word	0x00000000


	//----- nvinfo : EIATTR_REGCOUNT
	.align		4
.L_531:
        /*0bd0*/ 	.byte	0x04, 0x2f
        /*0bd2*/ 	.short	(.L_533 - .L_532)
	.align		4
.L_532:
        /*0bd4*/ 	.word	index@(_Z25selective_scan_fwd_kernelI32Selective_Scan_fwd_kernel_traitsILi32ELi16ELi1ELb0ELb0ELb0ELb1EfN3c107complexIfEEEEv13SSMParamsBase)
        /*0bd8*/ 	.word	0x000000a1


	//----- nvinfo : EIATTR_FRAME_SIZE
	.align		4
.L_533:
        /*0bdc*/ 	.byte	0x04, 0x11
        /*0bde*/ 	.short	(.L_535 - .L_534)
	.align		4
.L_534:
        /*0be0*/ 	.word	index@(_Z25selective_scan_fwd_kernelI32Selective_Scan_fwd_kernel_traitsILi32ELi16ELi1ELb0ELb0ELb0ELb1EfN3c107complexIfEEEEv13SSMParamsBase)
        /*0be4*/ 	.word	0x00000000


	//----- nvinfo : EIATTR_REGCOUNT
	.align		4
.L_535:
        /*0be8*/ 	.byte	0x04, 0x2f
        /*0bea*/ 	.short	(.L_537 - .L_536)
	.align		4
.L_536:
        /*0bec*/ 	.word	index@(_Z25selective_scan_fwd_kernelI32Selective_Scan_fwd_kernel_traitsILi32ELi16ELi1ELb0ELb0ELb0ELb0EfN3c107complexIfEEEEv13SSMParamsBase)
        /*0bf0*/ 	.word	0x000000a1


	//----- nvinfo : EIATTR_FRAME_SIZE
	.align		4
.L_537:
        /*0bf4*/ 	.byte	0x04, 0x11
        /*0bf6*/ 	.short	(.L_539 - .L_538)
	.align		4
.L_538:
        /*0bf8*/ 	.word	index@(_Z25selective_scan_fwd_kernelI32Selective_Scan_fwd_kernel_traitsILi32ELi16ELi1ELb0ELb0ELb0ELb0EfN3c107complexIfEEEEv13SSMParamsBase)
        /*0bfc*/ 	.word	0x00000000


	//----- nvinfo : EIATTR_REGCOUNT
	.align		4
.L_539:
        /*0c00*/ 	.byte	0x04, 0x2f
        /*0c02*/ 	.short	(.L_541 - .L_540)
	.align		4
.L_540:
        /*0c04*/ 	.word	index@(_Z25selective_scan_fwd_kernelI32Selective_Scan_fwd_kernel_traitsILi64ELi16ELi1ELb1ELb1ELb1ELb1EfN3c107complexIfEEEEv13SSMParamsBase)
        /*0c08*/ 	.word	0x000000a8


	//----- nvinfo : EIATTR_FRAME_SIZE
	.align		4
.L_541:
        /*0c0c*/ 	.byte	0x04, 0x11
        /*0c0e*/ 	.short	(.L_543 - .L_542)
	.align		4
.L_542:
        /*0c10*/ 	.word	index@(_Z25selective_scan_fwd_kernelI32Selective_Scan_fwd_kernel_traitsILi64ELi16ELi1ELb1ELb1ELb1ELb1EfN3c107complexIfEEEEv13SSMParamsBase)
        /*0c14*/ 	.word	0x00000060


	//----- nvinfo : EIATTR_REGCOUNT
	.align		4
.L_543:
        /*0c18*/ 	.byte	0x04, 0x2f
        /*0c1a*/ 	.short	(.L_545 - .L_544)
	.align		4
.L_544:
        /*0c1c*/ 	.word	index@(_Z25selective_scan_fwd_kernelI32Selective_Scan_fwd_kernel_traitsILi64ELi16ELi1ELb1ELb1ELb1ELb0EfN3c107complexIfEEEEv13SSMParamsBase)
        /*0c20*/ 	.word	0x000000a8


	//----- nvinfo : EIATTR_FRAME_SIZE
	.align		4
.L_545:
        /*0c24*/ 	.byte	0x04, 0x11
        /*0c26*/ 	.short	(.L_547 - .L_546)
	.align		4
.L_546:
        /*0c28*/ 	.word	index@(_Z25selective_scan_fwd_kernelI32Selective_Scan_fwd_kernel_traitsILi64ELi16ELi1ELb1ELb1ELb1ELb0EfN3c107complexIfEEEEv13SSMParamsBase)
        /*0c2c*/ 	.word	0x00000060


	//----- nvinfo : EIATTR_REGCOUNT
	.align		4
.L_547:
        /*0c30*/ 	.byte	0x04, 0x2f
        /*0c32*/ 	.short	(.L_549 - .L_548)
	.align		4
.L_548:
        /*0c34*/ 	.word	index@(_Z25selective_scan_fwd_kernelI32Selective_Scan_fwd_kernel_traitsILi64ELi16ELi1ELb1ELb1ELb0ELb1EfN3c107complexIfEEEEv13SSMParamsBase)
        /*0c38*/ 	.word	0x0000009e


	//----- nvinfo : EIATTR_FRAME_SIZE
	.align		4
.L_549:
        /*0c3c*/ 	.byte	0x04, 0x11
        /*0c3e*/ 	.short	(.L_551 - .L_550)
	.align		4
.L_550:
        /*0c40*/ 	.word	index@(_Z25selective_scan_fwd_kernelI32Selective_Scan_fwd_kernel_traitsILi64ELi16ELi1ELb1ELb1ELb0ELb1EfN3c107complexIfEEEEv13SSMParamsBase)
        /*0c44*/ 	.word	0x00000000


	//----- nvinfo : EIATTR_REGCOUNT
	.align		4
.L_551:
        /*0c48*/ 	.byte	0x04, 0x2f
        /*0c4a*/ 	.short	(.L_553 - .L_552)
	.align		4
.L_552:
        /*0c4c*/ 	.word	index@(_Z25selective_scan_fwd_kernelI32Selective_Scan_fwd_kernel_traitsILi64ELi16ELi1ELb1ELb1ELb0ELb0EfN3c107complexIfEEEEv13SSMParamsBase)
        /*0c50*/ 	.word	0x0000009e


	//----- nvinfo : EIATTR_FRAME_SIZE
	.align		4
.L_553:
        /*0c54*/ 	.byte	0x04, 0x11
        /*0c56*/ 	.short	(.L_555 - .L_554)
	.align		4
.L_554:
        /*0c58*/ 	.word	index@(_Z25selective_scan_fwd_kernelI32Selective_Scan_fwd_kernel_traitsILi64ELi16ELi1ELb1ELb1ELb0ELb0EfN3c107complexIfEEEEv13SSMParamsBase)
        /*0c5c*/ 	.word	0x00000000


	//----- nvinfo : EIATTR_REGCOUNT
	.align		4
.L_555:
        /*0c60*/ 	.byte	0x04, 0x2f
        /*0c62*/ 	.short	(.L_557 - .L_556)
	.align		4
.L_556:
        /*0c64*/ 	.word	index@(_Z25selective_scan_fwd_kernelI32Selective_Scan_fwd_kernel_traitsILi64ELi16ELi1ELb1ELb0ELb1ELb1EfN3c107complexIfEEEEv13SSMParamsBase)
        /*0c68*/ 	.word	0x0000009e


	//----- nvinfo : EIATTR_FRAME_SIZE
	.align		4
.L_557:
        /*0c6c*/ 	.byte	0x04, 0x11
        /*0c6e*/ 	.short	(.L_559 - .L_558)
	.align		4
.L_558:
        /*0c70*/ 	.word	index@(_Z25selective_scan_fwd_kernelI32Selective_Scan_fwd_kernel_traitsILi64ELi16ELi1ELb1ELb0ELb1ELb1EfN3c107complexIfEEEEv13SSMParamsBase)
        /*0c74*/ 	.word	0x00000000


	//----- nvinfo : EIATTR_REGCOUNT
	.align		4
.L_559:
        /*0c78*/ 	.byte	0x04, 0x2f
        /*0c7a*/ 	.short	(.L_561 - .L_560)
	.align		4
.L_560:
        /*0c7c*/ 	.word	index@(_Z25selective_scan_fwd_kernelI32Selective_Scan_fwd_kernel_traitsILi64ELi16ELi1ELb1ELb0ELb1ELb0EfN3c107complexIfEEEEv13SSMParamsBase)
        /*0c80*/ 	.word	0x0000009e


	//----- nvinfo : EIATTR_FRAME_SIZE
	.align		4
.L_561:
        /*0c84*/ 	.byte	0x04, 0x11
        /*0c86*/ 	.short	(.L_563 - .L_562)
	.align		4
.L_562:
        /*0c88*/ 	.word	index@(_Z25selective_scan_fwd_kernelI32Selective_Scan_fwd_kernel_traitsILi64ELi16ELi1ELb1ELb0ELb1ELb0EfN3c107complexIfEEEEv13SSMParamsBase)
        /*0c8c*/ 	.word	0x00000000


	//----- nvinfo : EIATTR_REGCOUNT
	.align		4
.L_563:
        /*0c90*/ 	.byte	0x04, 0x2f
        /*0c92*/ 	.short	(.L_565 - .L_564)
	.align		4
.L_564:
        /*0c94*/ 	.word	index@(_Z25selective_scan_fwd_kernelI32Selective_Scan_fwd_kernel_traitsILi64ELi16ELi1ELb1ELb0ELb0ELb1EfN3c107complexIfEEEEv13SSMParamsBase)
        /*0c98*/ 	.word	0x00000080


	//----- nvinfo : EIATTR_FRAME_SIZE
	.align		4
.L_565:
        /*0c9c*/ 	.byte	0x04, 0x11
        /*0c9e*/ 	.short	(.L_567 - .L_566)
	.align		4
.L_566:
        /*0ca0*/ 	.word	index@(_Z25selective_scan_fwd_kernelI32Selective_Scan_fwd_kernel_traitsILi64ELi16ELi1ELb1ELb0ELb0ELb1EfN3c107complexIfEEEEv13SSMParamsBase)
        /*0ca4*/ 	.word	0x00000000


	//----- nvinfo : EIATTR_REGCOUNT
	.align		4
.L_567:
        /*0ca8*/ 	.byte	0x04, 0x2f
        /*0caa*/ 	.short	(.L_569 - .L_568)
	.align		4
.L_568:
        /*0cac*/ 	.word	index@(_Z25selective_scan_fwd_kernelI32Selective_Scan_fwd_kernel_traitsILi64ELi16ELi1ELb1ELb0ELb0ELb0EfN3c107complexIfEEEEv13SSMParamsBase)
        /*0cb0*/ 	.word	0x00000080


	//----- nvinfo : EIATTR_FRAME_SIZE
	.align		4
.L_569:
        /*0cb4*/ 	.byte	0x04, 0x11
        /*0cb6*/ 	.short	(.L_571 - .L_570)
	.align		4
.L_570:
        /*0cb8*/ 	.word	index@(_Z25selective_scan_fwd_kernelI32Selective_Scan_fwd_kernel_traitsILi64ELi16ELi1ELb1ELb0ELb0ELb0EfN3c107complexIfEEEEv13SSMParamsBase)
        /*0cbc*/ 	.word	0x00000000


	//----- nvinfo : EIATTR_REGCOUNT
	.align		4
.L_571:
        /*0cc0*/ 	.byte	0x04, 0x2f
        /*0cc2*/ 	.short	(.L_573 - .L_572)
	.align		4
.L_572:
        /*0cc4*/ 	.word	index@(_Z25selective_scan_fwd_kernelI32Selective_Scan_fwd_kernel_traitsILi64ELi16ELi1ELb0ELb1ELb1ELb1EfN3c107complexIfEEEEv13SSMParamsBase)
        /*0cc8*/ 	.word	0x000000a8


	//----- nvinfo : EIATTR_FRAME_SIZE
	.align		4
.L_573:
        /*0ccc*/ 	.byte	0x04, 0x11
        /*0cce*/ 	.short	(.L_575 - .L_574)
	.align		4
.L_574:
        /*0cd0*/ 	.word	index@(_Z25selective_scan_fwd_kernelI32Selective_Scan_fwd_kernel_traitsILi64ELi16ELi1ELb0ELb1ELb1ELb1EfN3c107complexIfEEEEv13SSMParamsBase)
        /*0cd4*/ 	.word	0x00000058


	//----- nvinfo : EIATTR_REGCOUNT
	.align		4
.L_575:
        /*0cd8*/ 	.byte	0x04, 0x2f
        /*0cda*/ 	.short	(.L_577 - .L_576)
	.align		4
.L_576:
        /*0cdc*/ 	.word	index@(_Z25selective_scan_fwd_kernelI32Selective_Scan_fwd_kernel_traitsILi64ELi16ELi1ELb0ELb1ELb1ELb0EfN3c107complexIfEEEEv13SSMParamsBase)
        /*0ce0*/ 	.word	0x000000a8


	//----- nvinfo : EIATTR_FRAME_SIZE
	.align		4
.L_577:
        /*0ce4*/ 	.byte	0x04, 0x11
        /*0ce6*/ 	.short	(.L_579 - .L_578)
	.align		4
.L_578:
        /*0ce8*/ 	.word	index@(_Z25selective_scan_fwd_kernelI32Selective_Scan_fwd_kernel_traitsILi64ELi16ELi1ELb0ELb1ELb1ELb0EfN3c107complexIfEEEEv13SSMParamsBase)
        /*0cec*/ 	.word	0x00000058


	//----- nvinfo : EIATTR_REGCOUNT
	.align		4
.L_579:
        /*0cf0*/ 	.byte	0x04, 0x2f
        /*0cf2*/ 	.short	(.L_581 - .L_580)
	.align		4
.L_580:
        /*0cf4*/ 	.word	index@(_Z25selective_scan_fwd_kernelI32Selective_Scan_fwd_kernel_traitsILi64ELi16ELi1ELb0ELb1ELb0ELb1EfN3c107complexIfEEEEv13SSMParamsBase)
        /*0cf8*/ 	.word	0x000000a8


	//----- nvinfo : EIATTR_FRAME_SIZE
	.align		4
.L_581:
        /*0cfc*/ 	.byte	0x04, 0x11
        /*0cfe*/ 	.short	(.L_583 - .L_582)
	.align		4
.L_582:
        /*0d00*/ 	.word	index@(_Z25selective_scan_fwd_kernelI32Selective_Scan_fwd_kernel_traitsILi64ELi16ELi1ELb0ELb1ELb0ELb1EfN3c107complexIfEEEEv13SSMParamsBase)
        /*0d04*/ 	.word	0x00000000


	//----- nvinfo : EIATTR_REGCOUNT
	.align		4
.L_583:
        /*0d08*/ 	.byte	0x04, 0x2f
        /*0d0a*/ 	.short	(.L_585 - .L_584)
	.align		4
.L_584:
        /*0d0c*/ 	.word	index@(_Z25selective_scan_fwd_kernelI32Selective_Scan_fwd_kernel_traitsILi64ELi16ELi1ELb0ELb1ELb0ELb0EfN3c107complexIfEEEEv13SSMParamsBase)
        /*0d10*/ 	.word	0x000000a8


	//----- nvinfo : EIATTR_FRAME_SIZE
	.align		4
.L_585:
        /*0d14*/ 	.byte	0x04, 0x11
        /*0d16*/ 	.short	(.L_587 - .L_586)
	.align		4
.L_586:
        /*0d18*/ 	.word	index@(_Z25selective_scan_fwd_kernelI32Selective_Scan_fwd_kernel_traitsILi64ELi16ELi1ELb0ELb1ELb0ELb0EfN3c107complexIfEEEEv13SSMParamsBase)
        /*0d1c*/ 	.word	0x00000000


	//----- nvinfo : EIATTR_REGCOUNT
	.align		4
.L_587:
        /*0d20*/ 	.byte	0x04, 0x2f
        /*0d22*/ 	.short	(.L_589 - .L_588)
	.align		4
.L_588:
        /*0d24*/ 	.word	index@(_Z25selective_scan_fwd_kernelI32Selective_Scan_fwd_kernel_traitsILi64ELi16ELi1ELb0ELb0ELb1ELb1EfN3c107complexIfEEEEv13SSMParamsBase)
        /*0d28*/ 	.word	0x000000a8


	//----- nvinfo : EIATTR_FRAME_SIZE
	.align		4
.L_589:
        /*0d2c*/ 	.byte	0x04, 0x11
        /*0d2e*/ 	.short	(.L_591 - .L_590)
	.align		4
.L_590:
        /*0d30*/ 	.word	index@(_Z25selective_scan_fwd_kernelI32Selective_Scan_fwd_kernel_traitsILi64ELi16ELi1ELb0ELb0ELb1ELb1EfN3c107complexIfEEEEv13SSMParamsBase)
        /*0d34*/ 	.word	0x00000028


	//----- nvinfo : EIATTR_REGCOUNT
	.align		4
.L_591:
        /*0d38*/ 	.byte	0x04, 0x2f
        /*0d3a*/ 	.short	(.L_593 - .L_592)
	.align		4
.L_592:
        /*0d3c*/ 	.word	index@(_Z25selective_scan_fwd_kernelI32Selective_Scan_fwd_kernel_traitsILi64ELi16ELi1ELb0ELb0ELb1ELb0EfN3c107complexIfEEEEv13SSMParamsBase)
        /*0d40*/ 	.word	0x000000a8


	//----- nvinfo : EIATTR_FRAME_SIZE
	.align		4
.L_593:
        /*0d44*/ 	.byte	0x04, 0x11
        /*0d46*/ 	.short	(.L_595 - .L_594)
	.align		4
.L_594:
        /*0d48*/ 	.word	index@(_Z25selective_scan_fwd_kernelI32Selective_Scan_fwd_kernel_traitsILi64ELi16ELi1ELb0ELb0ELb1ELb0EfN3c107complexIfEEEEv13SSMParamsBase)
        /*0d4c*/ 	.word	0x00000028


	//----- nvinfo : EIATTR_REGCOUNT
	.align		4
.L_595:
        /*0d50*/ 	.byte	0x04, 0x2f
        /*0d52*/ 	.short	(.L_597 - .L_596)
	.align		4
.L_596:
        /*0d54*/ 	.word	index@(_Z25selective_scan_fwd_kernelI32Selective_Scan_fwd_kernel_traitsILi64ELi16ELi1ELb0ELb0ELb0ELb1EfN3c107complexIfEEEEv13SSMParamsBase)
        /*0d58*/ 	.word	0x000000a1


	//----- nvinfo : EIATTR_FRAME_SIZE
	.align		4
.L_597:
        /*0d5c*/ 	.byte	0x04, 0x11
        /*0d5e*/ 	.short	(.L_599 - .L_598)
	.align		4
.L_598:
        /*0d60*/ 	.word	index@(_Z25selective_scan_fwd_kernelI32Selective_Scan_fwd_kernel_traitsILi64ELi16ELi1ELb0ELb0ELb0ELb1EfN3c107complexIfEEEEv13SSMParamsBase)
        /*0d64*/ 	.word	0x00000000


	//----- nvinfo : EIATTR_REGCOUNT
	.align		4
.L_599:
        /*0d68*/ 	.byte	0x04, 0x2f
        /*0d6a*/ 	.short	(.L_601 - .L_600)
	.align		4
.L_600:
        /*0d6c*/ 	.word	index@(_Z25selective_scan_fwd_kernelI32Selective_Scan_fwd_kernel_traitsILi64ELi16ELi1ELb0ELb0ELb0ELb0EfN3c107complexIfEEEEv13SSMParamsBase)
        /*0d70*/ 	.word	0x0000009d


	//----- nvinfo : EIATTR_FRAME_SIZE
	.align		4
.L_601:
        /*0d74*/ 	.byte	0x04, 0x11
        /*0d76*/ 	.short	(.L_603 - .L_602)
	.align		4
.L_602:
        /*0d78*/ 	.word	index@(_Z25selective_scan_fwd_kernelI32Selective_Scan_fwd_kernel_traitsILi64ELi16ELi1ELb0ELb0ELb0ELb0EfN3c107complexIfEEEEv13SSMParamsBase)
        /*0d7c*/ 	.word	0x00000000


	//----- nvinfo : EIATTR_REGCOUNT
	.align		4
.L_603:
        /*0d80*/ 	.byte	0x04, 0x2f
        /*0d82*/ 	.short	(.L_605 - .L_604)
	.align		4
.L_604:
        /*0d84*/ 	.word	index@(_Z25selective_scan_fwd_kernelI32Selective_Scan_fwd_kernel_traitsILi128ELi16ELi1ELb1ELb1ELb1ELb1EfN3c107complexIfEEEEv13SSMParamsBase)
        /*0d88*/ 	.word	0x000000a8


	//----- nvinfo : EIATTR_FRAME_SIZE
	.align		4
.L_605:
        /*0d8c*/ 	.byte	0x04, 0x11
        /*0d8e*/ 	.short	(.L_607 - .L_606)
	.align		4
.L_606:
        /*0d90*/ 	.word	index@(_Z25selective_scan_fwd_kernelI32Selective_Scan_fwd_kernel_traitsILi128ELi16ELi1ELb1ELb1ELb1ELb1EfN3c107complexIfEEEEv13SSMParamsBase)
        /*0d94*/ 	.word	0x00000078


	//----- nvinfo : EIATTR_REGCOUNT
	.align		4
.L_607:
        /*0d98*/ 	.byte	0x04, 0x2f
        /*0d9a*/ 	.short	(.L_609 - .L_608)
	.align		4
.L_608:
        /*0d9c*/ 	.word	index@(_Z25selective_scan_fwd_kernelI32Selective_Scan_fwd_kernel_traitsILi128ELi16ELi1ELb1ELb1ELb1ELb0EfN3c107complexIfEEEEv13SSMParamsBase)
        /*0da0*/ 	.word	0x000000a8


	//----- nvinfo : EIATTR_FRAME_SIZE
	.align		4
.L_609:
        /*0da4*/ 	.byte	0x04, 0x11
        /*0da6*/ 	.short	(.L_611 - .L_610)
	.align		4
.L_610:
        /*0da8*/ 	.word	index@(_Z25selective_scan_fwd_kernelI32Selective_Scan_fwd_kernel_traitsILi128ELi16ELi1ELb1ELb1ELb1ELb0EfN3c107complexIfEEEEv13SSMParamsBase)
        /*0dac*/ 	.word	0x00000078


	//----- nvinfo : EIATTR_REGCOUNT
	.align		4
.L_611:
        /*0db0*/ 	.byte	0x04, 0x2f
        /*0db2*/ 	.short	(.L_613 - .L_612)
	.align		4
.L_612:
        /*0db4*/ 	.word	index@(_Z25selective_scan_fwd_kernelI32Selective_Scan_fwd_kernel_traitsILi128ELi16ELi1ELb1ELb1ELb0ELb1EfN3c107complexIfEEEEv13SSMParamsBase)
        /*0db8*/ 	.word	0x0000009f


	//----- nvinfo : EIATTR_FRAME_SIZE
	.align		4
.L_613:
        /*0dbc*/ 	.byte	0x04, 0x11
        /*0dbe*/ 	.short	(.L_615 - .L_614)
	.align		4
.L_614:
        /*0dc0*/ 	.word	index@(_Z25selective_scan_fwd_kernelI32Selective_Scan_fwd_kernel_traitsILi128ELi16ELi1ELb1ELb1ELb0ELb1EfN3c107complexIfEEEEv13SSMParamsBase)
        /*0dc4*/ 	.word	0x00000000


	//----- nvinfo : EIATTR_REGCOUNT
	.align		4
.L_615:
        /*0dc8*/ 	.byte	0x04, 0x2f
        /*0dca*/ 	.short	(.L_617 - .L_616)
	.align		4
.L_616:
        /*0dcc*/ 	.word	index@(_Z25selective_scan_fwd_kernelI32Selective_Scan_fwd_kernel_traitsILi128ELi16ELi1ELb1ELb1ELb0ELb0EfN3c107complexIfEEEEv13SSMParamsBase)
        /*0dd0*/ 	.word	0x0000009f


	//----- nvinfo : EIATTR_FRAME_SIZE
	.align		4
.L_617:
        /*0dd4*/ 	.byte	0x04, 0x11
        /*0dd6*/ 	.short	(.L_619 - .L_618)
	.align		4
.L_618:
        /*0dd8*/ 	.word	index@(_Z25selective_scan_fwd_kernelI32Selective_Scan_fwd_kernel_traitsILi128ELi16ELi1ELb1ELb1ELb0ELb0EfN3c107complexIfEEEEv13SSMParamsBase)
        /*0ddc*/ 	.word	0x00000000


	//----- nvinfo : EIATTR_REGCOUNT
	.align		4
.L_619:
        /*0de0*/ 	.byte	0x04, 0x2f
        /*0de2*/ 	.short	(.L_621 - .L_620)
	.align		4
.L_620:
        /*0de4*/ 	.word	index@(_Z25selective_scan_fwd_kernelI32Selective_Scan_fwd_kernel_traitsILi128ELi16ELi1ELb1ELb0ELb1ELb1EfN3c107complexIfEEEEv13SSMParamsBase)
        /*0de8*/ 	.word	0x0000009f


	//----- nvinfo : EIATTR_FRAME_SIZE
	.align		4
.L_621:
        /*0dec*/ 	.byte	0x04, 0x11
        /*0dee*/ 	.short	(.L_623 - .L_622)
	.align		4
.L_622:
        /*0df0*/ 	.word	index@(_Z25selective_scan_fwd_kernelI32Selective_Scan_fwd_kernel_traitsILi128ELi16ELi1ELb1ELb0ELb1ELb1EfN3c107complexIfEEEEv13SSMParamsBase)
        /*0df4*/ 	.word	0x00000000


	//----- nvinfo : EIATTR_REGCOUNT
	.align		4
.L_623:
        /*0df8*/ 	.byte	0x04, 0x2f
        /*0dfa*/ 	.short	(.L_625 - .L_624)
	.align		4
.L_624:
        /*0dfc*/ 	.word	index@(_Z25selective_scan_fwd_kernelI32Selective_Scan_fwd_kernel_traitsILi128ELi16ELi1ELb1ELb0ELb1ELb0EfN3c107complexIfEEEEv13SSMParamsBase)
        /*0e00*/ 	.word	0x0000009f


	//----- nvinfo : EIATTR_FRAME_SIZE
	.align		4
.L_625:
        /*0e04*/ 	.byte	0x04, 0x11
        /*0e06*/ 	.short	(.L_627 - .L_626)
	.align		4
.L_626:
        /*0e08*/ 	.word	index@(_Z25selective_scan_fwd_kernelI32Selective_Scan_fwd_kernel_traitsILi128ELi16ELi1ELb1ELb0ELb1ELb0EfN3c107complexIfEEEEv13SSMParamsBase)
        /*0e0c*/ 	.word	0x00000000


	//----- nvinfo : EIATTR_REGCOUNT
	.align		4
.L_627:
        /*0e10*/ 	.byte	0x04, 0x2f
        /*0e12*/ 	.short	(.L_629 - .L_628)
	.align		4
.L_628:
        /*0e14*/ 	.word	index@(_Z25selective_scan_fwd_kernelI32Selective_Scan_fwd_kernel_traitsILi128ELi16ELi1ELb1ELb0ELb0ELb1EfN3c107complexIfEEEEv13SSMParamsBase)
        /*0e18*/ 	.word	0x00000087


	//----- nvinfo : EIATTR_FRAME_SIZE
	.align		4
.L_629:
        /*0e1c*/ 	.byte	0x04, 0x11
        /*0e1e*/ 	.short	(.L_631 - .L_630)
	.align		4
.L_630:
        /*0e20*/ 	.word	index@(_Z25selective_scan_fwd_kernelI32Selective_Scan_fwd_kernel_traitsILi128ELi16ELi1ELb1ELb0ELb0ELb1EfN3c107complexIfEEEEv13SSMParamsBase)
        /*0e24*/ 	.word	0x00000000


	//----- nvinfo : EIATTR_REGCOUNT
	.align		4
.L_631:
        /*0e28*/ 	.byte	0x04, 0x2f
        /*0e2a*/ 	.short	(.L_633 - .L_632)
	.align		4
.L_632:
        /*0e2c*/ 	.word	index@(_Z25selective_scan_fwd_kernelI32Selective_Scan_fwd_kernel_traitsILi128ELi16ELi1ELb1ELb0ELb0ELb0EfN3c107complexIfEEEEv13SSMParamsBase)
        /*0e30*/ 	.word	0x00000087


	//----- nvinfo : EIATTR_FRAME_SIZE
	.align		4
.L_633:
        /*0e34*/ 	.byte	0x04, 0x11
        /*0e36*/ 	.short	(.L_635 - .L_634)
	.align		4
.L_634:
        /*0e38*/ 	.word	index@(_Z25selective_scan_fwd_kernelI32Selective_Scan_fwd_kernel_traitsILi128ELi16ELi1ELb1ELb0ELb0ELb0EfN3c107complexIfEEEEv13SSMParamsBase)
        /*0e3c*/ 	.word	0x00000000


	//----- nvinfo : EIATTR_REGCOUNT
	.align		4
.L_635:
        /*0e40*/ 	.byte	0x04, 0x2f
        /*0e42*/ 	.short	(.L_637 - .L_636)
	.align		4
.L_636:
        /*0e44*/ 	.word	index@(_Z25selective_scan_fwd_kernelI32Selective_Scan_fwd_kernel_traitsILi128ELi16ELi1ELb0ELb1ELb1ELb1EfN3c107complexIfEEEEv13SSMParamsBase)
        /*0e48*/ 	.word	0x000000a8


	//----- nvinfo : EIATTR_FRAME_SIZE
	.align		4
.L_637:
        /*0e4c*/ 	.byte	0x04, 0x11
        /*0e4e*/ 	.short	(.L_639 - .L_638)
	.align		4
.L_638:
        /*0e50*/ 	.word	index@(_Z25selective_scan_fwd_kernelI32Selective_Scan_fwd_kernel_traitsILi128ELi16ELi1ELb0ELb1ELb1ELb1EfN3c107complexIfEEEEv13SSMParamsBase)
        /*0e54*/ 	.word	0x00000068


	//----- nvinfo : EIATTR_REGCOUNT
	.align		4
.L_639:
        /*0e58*/ 	.byte	0x04, 0x2f
        /*0e5a*/ 	.short	(.L_641 - .L_640)
	.align		4
.L_640:
        /*0e5c*/ 	.word	index@(_Z25selective_scan_fwd_kernelI32Selective_Scan_fwd_kernel_traitsILi128ELi16ELi1ELb0ELb1ELb1ELb0EfN3c107complexIfEEEEv13SSMParamsBase)
        /*0e60*/ 	.word	0x000000a8


	//----- nvinfo : EIATTR_FRAME_SIZE
	.align		4
.L_641:
        /*0e64*/ 	.byte	0x04, 0x11
        /*0e66*/ 	.short	(.L_643 - .L_642)
	.align		4
.L_642:
        /*0e68*/ 	.word	index@(_Z25selective_scan_fwd_kernelI32Selective_Scan_fwd_kernel_traitsILi128ELi16ELi1ELb0ELb1ELb1ELb0EfN3c107complexIfEEEEv13SSMParamsBase)
        /*0e6c*/ 	.word	0x00000068


	//----- nvinfo : EIATTR_REGCOUNT
	.align		4
.L_643:
        /*0e70*/ 	.byte	0x04, 0x2f
        /*0e72*/ 	.short	(.L_645 - .L_644)
	.align		4
.L_644:
        /*0e74*/ 	.word	index@(_Z25selective_scan_fwd_kernelI32Selective_Scan_fwd_kernel_traitsILi128ELi16ELi1ELb0ELb1ELb0ELb1EfN3c107complexIfEEEEv13SSMParamsBase)
        /*0e78*/ 	.word	0x000000a8


	//----- nvinfo : EIATTR_FRAME_SIZE
	.align		4
.L_645:
        /*0e7c*/ 	.byte	0x04, 0x11
        /*0e7e*/ 	.short	(.L_647 - .L_646)
	.align		4
.L_646:
        /*0e80*/ 	.word	index@(_Z25selective_scan_fwd_kernelI32Selective_Scan_fwd_kernel_traitsILi128ELi16ELi1ELb0ELb1ELb0ELb1EfN3c107complexIfEEEEv13SSMParamsBase)
        /*0e84*/ 	.word	0x00000008


	//----- nvinfo : EIATTR_REGCOUNT
	.align		4
.L_647:
        /*0e88*/ 	.byte	0x04, 0x2f
        /*0e8a*/ 	.short	(.L_649 - .L_648)
	.align		4
.L_648:
        /*0e8c*/ 	.word	index@(_Z25selective_scan_fwd_kernelI32Selective_Scan_fwd_kernel_traitsILi128ELi16ELi1ELb0ELb1ELb0ELb0EfN3c107complexIfEEEEv13SSMParamsBase)
        /*0e90*/ 	.word	0x000000a8


	//----- nvinfo : EIATTR_FRAME_SIZE
	.align		4
.L_649:
        /*0e94*/ 	.byte	0x04, 0x11
        /*0e96*/ 	.short	(.L_651 - .L_650)
	.align		4
.L_650:
        /*0e98*/ 	.word	index@(_Z25selective_scan_fwd_kernelI32Selective_Scan_fwd_kernel_traitsILi128ELi16ELi1ELb0ELb1ELb0ELb0EfN3c107complexIfEEEEv13SSMParamsBase)
        /*0e9c*/ 	.word	0x00000008


	//----- nvinfo : EIATTR_REGCOUNT
	.align		4
.L_651:
        /*0ea0*/ 	.byte	0x04, 0x2f
        /*0ea2*/ 	.short	(.L_653 - .L_652)
	.align		4
.L_652:
        /*0ea4*/ 	.word	index@(_Z25selective_scan_fwd_kernelI32Selective_Scan_fwd_kernel_traitsILi128ELi16ELi1ELb0ELb0ELb1ELb1EfN3c107complexIfEEEEv13SSMParamsBase)
        /*0ea8*/ 	.word	0x000000a8


	//----- nvinfo : EIATTR_FRAME_SIZE
	.align		4
.L_653:
        /*0eac*/ 	.byte	0x04, 0x11
        /*0eae*/ 	.short	(.L_655 - .L_654)
	.align		4
.L_654:
        /*0eb0*/ 	.word	index@(_Z25selective_scan_fwd_kernelI32Selective_Scan_fwd_kernel_traitsILi128ELi16ELi1ELb0ELb0ELb1ELb1EfN3c107complexIfEEEEv13SSMParamsBase)
        /*0eb4*/ 	.word	0x00000038


	//----- nvinfo : EIATTR_REGCOUNT
	.align		4
.L_655:
        /*0eb8*/ 	.byte	0x04, 0x2f
        /*0eba*/ 	.short	(.L_657 - .L_656)
	.align		4
.L_656:
        /*0ebc*/ 	.word	index@(_Z25selective_scan_fwd_kernelI32Selective_Scan_fwd_kernel_traitsILi128ELi16ELi1ELb0ELb0ELb1ELb0EfN3c107complexIfEEEEv13SSMParamsBase)
        /*0ec0*/ 	.word	0x000000a8


	//----- nvinfo : EIATTR_FRAME_SIZE
	.align		4
.L_657:
        /*0ec4*/ 	.byte	0x04, 0x11
        /*0ec6*/ 	.short	(.L_659 - .L_658)
	.align		4
.L_658:
        /*0ec8*/ 	.word	index@(_Z25selective_scan_fwd_kernelI32Selective_Scan_fwd_kernel_traitsILi128ELi16ELi1ELb0ELb0ELb1ELb0EfN3c107complexIfEEEEv13SSMParamsBase)
        /*0ecc*/ 	.word	0x00000038


	//----- nvinfo : EIATTR_REGCOUNT
	.align		4
.L_659:
        /*0ed0*/ 	.byte	0x04, 0x2f
        /*0ed2*/ 	.short	(.L_661 - .L_660)
	.align		4
.L_660:
        /*0ed4*/ 	.word	index@(_Z25selective_scan_fwd_kernelI32Selective_Scan_fwd_kernel_traitsILi128ELi16ELi1ELb0ELb0ELb0ELb1EfN3c107complexIfEEEEv13SSMParamsBase)
        /*0ed8*/ 	.word	0x000000a1


	//----- nvinfo : EIATTR_FRAME_SIZE
	.align		4
.L_661:
        /*0edc*/ 	.byte	0x04, 0x11
        /*0ede*/ 	.short	(.L_663 - .L_662)
	.align		4
.L_662:
        /*0ee0*/ 	.word	index@(_Z25selective_scan_fwd_kernelI32Selective_Scan_fwd_kernel_traitsILi128ELi16ELi1ELb0ELb0ELb0ELb1EfN3c107complexIfEEEEv13SSMParamsBase)
        /*0ee4*/ 	.word	0x00000000


	//----- nvinfo : EIATTR_REGCOUNT
	.align		4
.L_663:
        /*0ee8*/ 	.byte	0x04, 0x2f
        /*0eea*/ 	.short	(.L_665 - .L_664)
	.align		4
.L_664:
        /*0eec*/ 	.word	index@(_Z25selective_scan_fwd_kernelI32Selective_Scan_fwd_kernel_traitsILi128ELi16ELi1ELb0ELb0ELb0ELb0EfN3c107complexIfEEEEv13SSMParamsBase)
        /*0ef0*/ 	.word	0x0000009f


	//----- nvinfo : EIATTR_FRAME_SIZE
	.align		4
.L_665:
        /*0ef4*/ 	.byte	0x04, 0x11
        /*0ef6*/ 	.short	(.L_667 - .L_666)
	.align		4
.L_666:
        /*0ef8*/ 	.word	index@(_Z25selective_scan_fwd_kernelI32Selective_Scan_fwd_kernel_traitsILi128ELi16ELi1ELb0ELb0ELb0ELb0EfN3c107complexIfEEEEv13SSMParamsBase)
        /*0efc*/ 	.word	0x00000000


	//----- nvinfo : EIATTR_MIN_STACK_SIZE
	.align		4
.L_667:
        /*0f00*/ 	.byte	0x04, 0x12
        /*0f02*/ 	.short	(.L_669 - .L_668)
	.align		4
.L_668:
        /*0f04*/ 	.word	index@(_Z25selective_scan_fwd_kernelI32Selective_Scan_fwd_kernel_traitsILi128ELi16ELi1ELb0ELb0ELb0ELb0EfN3c107complexIfEEEEv13SSMParamsBase)
        /*0f08*/ 	.word	0x00000000


	//----- nvinfo : EIATTR_MIN_STACK_SIZE
	.align		4
.L_669:
        /*0f0c*/ 	.byte	0x04, 0x12
        /*0f0e*/ 	.short	(.L_671 - .L_670)
	.align		4
.L_670:
        /*0f10*/ 	.word	index@(_Z25selective_scan_fwd_kernelI32Selective_Scan_fwd_kernel_traitsILi128ELi16ELi1ELb0ELb0ELb0ELb1EfN3c107complexIfEEEEv13SSMParamsBase)
        /*0f14*/ 	.word	0x00000000


	//----- nvinfo : EIATTR_MIN_STACK_SIZE
	.align		4
.L_671:
        /*0f18*/ 	.byte	0x04, 0x12
        /*0f1a*/ 	.short	(.L_673 - .L_672)
	.align		4
.L_672:
        /*0f1c*/ 	.word	index@(_Z25selective_scan_fwd_kernelI32Selective_Scan_fwd_kernel_traitsILi128ELi16ELi1ELb0ELb0ELb1ELb0EfN3c107complexIfEEEEv13SSMParamsBase)
        /*0f20*/ 	.word	0x00000038


	//----- nvinfo : EIATTR_MIN_STACK_SIZE
	.align		4
.L_673:
        /*0f24*/ 	.byte	0x04, 0x12
        /*0f26*/ 	.short	(.L_675 - .L_674)
	.align		4
.L_674:
        /*0f28*/ 	.word	index@(_Z25selective_scan_fwd_kernelI32Selective_Scan_fwd_kernel_traitsILi128ELi16ELi1ELb0ELb0ELb1ELb1EfN3c107complexIfEEEEv13SSMParamsBase)
        /*0f2c*/ 	.word	0x00000038


	//----- nvinfo : EIATTR_MIN_STACK_SIZE
	.align		4
.L_675:
        /*0f30*/ 	.byte	0x04, 0x12
        /*0f32*/ 	.short	(.L_677 - .L_676)
	.align		4
.L_676:
        /*0f34*/ 	.word	index@(_Z25selective_scan_fwd_kernelI32Selective_Scan_fwd_kernel_traitsILi128ELi16ELi1ELb0ELb1ELb0ELb0EfN3c107complexIfEEEEv13SSMParamsBase)
        /*0f38*/ 	.word	0x00000008


	//----- nvinfo : EIATTR_MIN_STACK_SIZE
	.align		4
.L_677:
        /*0f3c*/ 	.byte	0x04, 0x12
        /*0f3e*/ 	.short	(.L_679 - .L_678)
	.align		4
.L_678:
        /*0f40*/ 	.word	index@(_Z25selective_scan_fwd_kernelI32Selective_Scan_fwd_kernel_traitsILi128ELi16ELi1ELb0ELb1ELb0ELb1EfN3c107complexIfEEEEv13SSMParamsBase)
        /*0f44*/ 	.word	0x00000008


	//----- nvinfo : EIATTR_MIN_STACK_SIZE
	.align		4
.L_679:
        /*0f48*/ 	.byte	0x04, 0x12
        /*0f4a*/ 	.short	(.L_681 - .L_680)
	.align		4
.L_680:
        /*0f4c*/ 	.word	index@(_Z25selective_scan_fwd_kernelI32Selective_Scan_fwd_kernel_traitsILi128ELi16ELi1ELb0ELb1ELb1ELb0EfN3c107complexIfEEEEv13SSMParamsBase)
        /*0f50*/ 	.word	0x00000068


	//----- nvinfo : EIATTR_MIN_STACK_SIZE
	.align		4
.L_681:
        /*0f54*/ 	.byte	0x04, 0x12
        /*0f56*/ 	.short	(.L_683 - .L_682)
	.align		4
.L_682:
        /*0f58*/ 	.word	index@(_Z25selective_scan_fwd_kernelI32Selective_Scan_fwd_kernel_traitsILi128ELi16ELi1ELb0ELb1ELb1ELb1EfN3c107complexIfEEEEv13SSMParamsBase)
        /*0f5c*/ 	.word	0x00000068


	//----- nvinfo : EIATTR_MIN_STACK_SIZE
	.align		4
.L_683:
        /*0f60*/ 	.byte	0x04, 0x12
        /*0f62*/ 	.short	(.L_685 - .L_684)
	.align		4
.L_684:
        /*0f64*/ 	.word	index@(_Z25selective_scan_fwd_kernelI32Selective_Scan_fwd_kernel_traitsILi128ELi16ELi1ELb1ELb0ELb0ELb0EfN3c107complexIfEEEEv13SSMParamsBase)
        /*0f68*/ 	.word	0x00000000


	//----- nvinfo : EIATTR_MIN_STACK_SIZE
	.align		4
.L_685:
        /*0f6c*/ 	.byte	0x04, 0x12
        /*0f6e*/ 	.short	(.L_687 - .L_686)
	.align		4
.L_686:
        /*0f70*/ 	.word	index@(_Z25selective_scan_fwd_kernelI32Selective_Scan_fwd_kernel_traitsILi128ELi16ELi1ELb1ELb0ELb0ELb1EfN3c107complexIfEEEEv13SSMParamsBase)
        /*0f74*/ 	.word	0x00000000


	//----- nvinfo : EIATTR_MIN_STACK_SIZE
	.align		4
.L_687:
        /*0f78*/ 	.byte	0x04, 0x12
        /*0f7a*/ 	.short	(.L_689 - .L_688)
	.align		4
.L_688:
        /*0f7c*/ 	.word	index@(_Z25selective_scan_fwd_kernelI32Selective_Scan_fwd_kernel_traitsILi128ELi16ELi1ELb1ELb0ELb1ELb0EfN3c107complexIfEEEEv13SSMParamsBase)
        /*0f80*/ 	.word	0x00000000


	//----- nvinfo : EIATTR_MIN_STACK_SIZE
	.align		4
.L_689:
        /*0f84*/ 	.byte	0x04, 0x12
        /*0f86*/ 	.short	(.L_691 - .L_690)
	.align		4
.L_690:
        /*0f88*/ 	.word	index@(_Z25selective_scan_fwd_kernelI32Selective_Scan_fwd_kernel_traitsILi128ELi16ELi1ELb1ELb0ELb1ELb1EfN3c107complexIfEEEEv13SSMParamsBase)
        /*0f8c*/ 	.word	0x00000000


	//----- nvinfo : EIATTR_MIN_STACK_SIZE
	.align		4
.L_691:
        /*0f90*/ 	.byte	0x04, 0x12
        /*0f92*/ 	.short	(.L_693 - .L_692)
	.align		4
.L_692:
        /*0f94*/ 	.word	index@(_Z25selective_scan_fwd_kernelI32Selective_Scan_fwd_kernel_traitsILi128ELi16ELi1ELb1ELb1ELb0ELb0EfN3c107complexIfEEEEv13SSMParamsBase)
        /*0f98*/ 	.word	0x00000000


	//----- nvinfo : EIATTR_MIN_STACK_SIZE
	.align		4
.L_693:
        /*0f9c*/ 	.byte	0x04, 0x12
        /*0f9e*/ 	.short	(.L_695 - .L_694)
	.align		4
.L_694:
        /*0fa0*/ 	.word	index@(_Z25selective_scan_fwd_kernelI32Selective_Scan_fwd_kernel_traitsILi128ELi16ELi1ELb1ELb1ELb0ELb1EfN3c107complexIfEEEEv13SSMParamsBase)
        /*0fa4*/ 	.word	0x00000000


	//----- nvinfo : EIATTR_MIN_STACK_SIZE
	.align		4
.L_695:
        /*0fa8*/ 	.byte	0x04, 0x12
        /*0faa*/ 	.short	(.L_697 - .L_696)
	.align		4
.L_696:
        /*0fac*/ 	.word	index@(_Z25selective_scan_fwd_kernelI32Selective_Scan_fwd_kernel_traitsILi128ELi16ELi1ELb1ELb1ELb1ELb0EfN3c107complexIfEEEEv13SSMParamsBase)
        /*0fb0*/ 	.word	0x00000078


	//----- nvinfo : EIATTR_MIN_STACK_SIZE
	.align		4
.L_697:
        /*0fb4*/ 	.byte	0x04, 0x12
        /*0fb6*/ 	.short	(.L_699 - .L_698)
	.align		4
.L_698:
        /*0fb8*/ 	.word	index@(_Z25selective_scan_fwd_kernelI32Selective_Scan_fwd_kernel_traitsILi128ELi16ELi1ELb1ELb1ELb1ELb1EfN3c107complexIfEEEEv13SSMParamsBase)
        /*0fbc*/ 	.word	0x00000078


	//----- nvinfo : EIATTR_MIN_STACK_SIZE
	.align		4
.L_699:
        /*0fc0*/ 	.byte	0x04, 0x12
        /*0fc2*/ 	.short	(.L_701 - .L_700)
	.align		4
.L_700:
        /*0fc4*/ 	.word	index@(_Z25selective_scan_fwd_kernelI32Selective_Scan_fwd_kernel_traitsILi64ELi16ELi1ELb0ELb0ELb0ELb0EfN3c107complexIfEEEEv13SSMParamsBase)
        /*0fc8*/ 	.word	0x00000000


	//----- nvinfo : EIATTR_MIN_STACK_SIZE
	.align		4
.L_701:
        /*0fcc*/ 	.byte	0x04, 0x12
        /*0fce*/ 	.short	(.L_703 - .L_702)
	.align		4
.L_702:
        /*0fd0*/ 	.word	index@(_Z25selective_scan_fwd_kernelI32Selective_Scan_fwd_kernel_traitsILi64ELi16ELi1ELb0ELb0ELb0ELb1EfN3c107complexIfEEEEv13SSMParamsBase)
        /*0fd4*/ 	.word	0x00000000


	//----- nvinfo : EIATTR_MIN_STACK_SIZE
	.align		4
.L_703:
        /*0fd8*/ 	.byte	0x04, 0x12
        /*0fda*/ 	.short	(.L_705 - .L_704)
	.align		4
.L_704:
        /*0fdc*/ 	.word	index@(_Z25selective_scan_fwd_kernelI32Selective_Scan_fwd_kernel_traitsILi64ELi16ELi1ELb0ELb0ELb1ELb0EfN3c107complexIfEEEEv13SSMParamsBase)
        /*0fe0*/ 	.word	0x00000028


	//----- nvinfo : EIATTR_MIN_STACK_SIZE
	.align		4
.L_705:
        /*0fe4*/ 	.byte	0x04, 0x12
        /*0fe6*/ 	.short	(.L_707 - .L_706)
	.align		4
.L_706:
        /*0fe8*/ 	.word	index@(_Z25selective_scan_fwd_kernelI32Selective_Scan_fwd_kernel_traitsILi64ELi16ELi1ELb0ELb0ELb1ELb1EfN3c107complexIfEEEEv13SSMParamsBase)
        /*0fec*/ 	.word	0x00000028


	//----- nvinfo : EIATTR_MIN_STACK_SIZE
	.align		4
.L_707:
        /*0ff0*/ 	.byte	0x04, 0x12
        /*0ff2*/ 	.short	(.L_709 - .L_708)
	.align		4
.L_708:
        /*0ff4*/ 	.word	index@(_Z25selective_scan_fwd_kernelI32Selective_Scan_fwd_kernel_traitsILi64ELi16ELi1ELb0ELb1ELb0ELb0EfN3c107complexIfEEEEv13SSMParamsBase)
        /*0ff8*/ 	.word	0x00000000


	//----- nvinfo : EIATTR_MIN_STACK_SIZE
	.align		4
.L_709:
        /*0ffc*/ 	.byte	0x04, 0x12
        /*0ffe*/ 	.short	(.L_711 - .L_710)
	.align		4
.L_710:
        /*1000*/ 	.word	index@(_Z25selective_scan_fwd_kernelI32Selective_Scan_fwd_kernel_traitsILi64ELi16ELi1ELb0ELb1ELb0ELb1EfN3c107complexIfEEEEv13SSMParamsBase)
        /*1004*/ 	.word	0x00000000


	//----- nvinfo : EIATTR_MIN_STACK_SIZE
	.align		4
.L_711:
        /*1008*/ 	.byte	0x04, 0x12
        /*100a*/ 	.short	(.L_713 - .L_712)
	.align		4
.L_712:
        /*100c*/ 	.word	index@(_Z25selective_scan_fwd_kernelI32Selective_Scan_fwd_kernel_traitsILi64ELi16ELi1ELb0ELb1ELb1ELb0EfN3c107complexIfEEEEv13SSMParamsBase)
        /*1010*/ 	.word	0x00000058


	//----- nvinfo : EIATTR_MIN_STACK_SIZE
	.align		4
.L_713:
        /*1014*/ 	.byte	0x04, 0x12
        /*1016*/ 	.short	(.L_715 - .L_714)
	.align		4
.L_714:
        /*1018*/ 	.word	index@(_Z25selective_scan_fwd_kernelI32Selective_Scan_fwd_kernel_traitsILi64ELi16ELi1ELb0ELb1ELb1ELb1EfN3c107complexIfEEEEv13SSMParamsBase)
        /*101c*/ 	.word	0x00000058


	//----- nvinfo : EIATTR_MIN_STACK_SIZE
	.align		4
.L_715:
        /*1020*/ 	.byte	0x04, 0x12
        /*1022*/ 	.short	(.L_717 - .L_716)
	.align		4
.L_716:
        /*1024*/ 	.word	index@(_Z25selective_scan_fwd_kernelI32Selective_Scan_fwd_kernel_traitsILi64ELi16ELi1ELb1ELb0ELb0ELb0EfN3c107complexIfEEEEv13SSMParamsBase)
        /*1028*/ 	.word	0x00000000


	//----- nvinfo : EIATTR_MIN_STACK_SIZE
	.align		4
.L_717:
        /*102c*/ 	.byte	0x04, 0x12
        /*102e*/ 	.short	(.L_719 - .L_718)
	.align		4
.L_718:
        /*1030*/ 	.word	index@(_Z25selective_scan_fwd_kernelI32Selective_Scan_fwd_kernel_traitsILi64ELi16ELi1ELb1ELb0ELb0ELb1EfN3c107complexIfEEEEv13SSMParamsBase)
        /*1034*/ 	.word	0x00000000


	//----- nvinfo : EIATTR_MIN_STACK_SIZE
	.align		4
.L_719:
        /*1038*/ 	.byte	0x04, 0x12
        /*103a*/ 	.short	(.L_721 - .L_720)
	.align		4
.L_720:
        /*103c*/ 	.word	index@(_Z25selective_scan_fwd_kernelI32Selective_Scan_fwd_kernel_traitsILi64ELi16ELi1ELb1ELb0ELb1ELb0EfN3c107complexIfEEEEv13SSMParamsBase)
        /*1040*/ 	.word	0x00000000


	//----- nvinfo : EIATTR_MIN_STACK_SIZE
	.align		4
.L_721:
        /*1044*/ 	.byte	0x04, 0x12
        /*1046*/ 	.short	(.L_723 - .L_722)
	.align		4
.L_722:
        /*1048*/ 	.word	index@(_Z25selective_scan_fwd_kernelI32Selective_Scan_fwd_kernel_traitsILi64ELi16ELi1ELb1ELb0ELb1ELb1EfN3c107complexIfEEEEv13SSMParamsBase)
        /*104c*/ 	.word	0x00000000


	//----- nvinfo : EIATTR_MIN_STACK_SIZE
	.align		4
.L_723:
        /*1050*/ 	.byte	0x04, 0x12
        /*1052*/ 	.short	(.L_725 - .L_724)
	.align		4
.L_724:
        /*1054*/ 	.word	index@(_Z25selective_scan_fwd_kernelI32Selective_Scan_fwd_kernel_traitsILi64ELi16ELi1ELb1ELb1ELb0ELb0EfN3c107complexIfEEEEv13SSMParamsBase)
        /*1058*/ 	.word	0x00000000


	//----- nvinfo : EIATTR_MIN_STACK_SIZE
	.align		4
.L_725:
        /*105c*/ 	.byte	0x04, 0x12
        /*105e*/ 	.short	(.L_727 - .L_726)
	.align		4
.L_726:
        /*1060*/ 	.word	index@(_Z25selective_scan_fwd_kernelI32Selective_Scan_fwd_kernel_traitsILi64ELi16ELi1ELb1ELb1ELb0ELb1EfN3c107complexIfEEEEv13SSMParamsBase)
        /*1064*/ 	.word	0x00000000


	//----- nvinfo : EIATTR_MIN_STACK_SIZE
	.align		4
.L_727:
        /*1068*/ 	.byte	0x04, 0x12
        /*106a*/ 	.short	(.L_729 - .L_728)
	.align		4
.L_728:
        /*106c*/ 	.word	index@(_Z25selective_scan_fwd_kernelI32Selective_Scan_fwd_kernel_traitsILi64ELi16ELi1ELb1ELb1ELb1ELb0EfN3c107complexIfEEEEv13SSMParamsBase)
        /*1070*/ 	.word	0x00000060


	//----- nvinfo : EIATTR_MIN_STACK_SIZE
	.align		4
.L_729:
        /*1074*/ 	.byte	0x04, 0x12
        /*1076*/ 	.short	(.L_731 - .L_730)
	.align		4
.L_730:
        /*1078*/ 	.word	index@(_Z25selective_scan_fwd_kernelI32Selective_Scan_fwd_kernel_traitsILi64ELi16ELi1ELb1ELb1ELb1ELb1EfN3c107complexIfEEEEv13SSMParamsBase)
        /*107c*/ 	.word	0x00000060


	//----- nvinfo : EIATTR_MIN_STACK_SIZE
	.align		4
.L_731:
        /*1080*/ 	.byte	0x04, 0x12
        /*1082*/ 	.short	(.L_733 - .L_732)
	.align		4
.L_732:
        /*1084*/ 	.word	index@(_Z25selective_scan_fwd_kernelI32Selective_Scan_fwd_kernel_traitsILi32ELi16ELi1ELb0ELb0ELb0ELb0EfN3c107complexIfEEEEv13SSMParamsBase)
        /*1088*/ 	.word	0x00000000


	//----- nvinfo : EIATTR_MIN_STACK_SIZE
	.align		4
.L_733:
        /*108c*/ 	.byte	0x04, 0x12
        /*108e*/ 	.short	(.L_735 - .L_734)
	.align		4
.L_734:
        /*1090*/ 	.word	index@(_Z25selective_scan_fwd_kernelI32Selective_Scan_fwd_kernel_traitsILi32ELi16ELi1ELb0ELb0ELb0ELb1EfN3c107complexIfEEEEv13SSMParamsBase)
        /*1094*/ 	.word	0x00000000


	//----- nvinfo : EIATTR_MIN_STACK_SIZE
	.align		4
.L_735:
        /*1098*/ 	.byte	0x04, 0x12
        /*109a*/ 	.short	(.L_737 - .L_736)
	.align		4
.L_736:
        /*109c*/ 	.word	index@(_Z25selective_scan_fwd_kernelI32Selective_Scan_fwd_kernel_traitsILi32ELi16ELi1ELb0ELb0ELb1ELb0EfN3c107complexIfEEEEv13SSMParamsBase)
        /*10a0*/ 	.word	0x00000000


	//----- nvinfo : EIATTR_MIN_STACK_SIZE
	.align		4
.L_737:
        /*10a4*/ 	.byte	0x04, 0x12
        /*10a6*/ 	.short	(.L_739 - .L_738)
	.align		4
.L_738:
        /*10a8*/ 	.word	index@(_Z25selective_scan_fwd_kernelI32Selective_Scan_fwd_kernel_traitsILi32ELi16ELi1ELb0ELb0ELb1ELb1EfN3c107complexIfEEEEv13SSMParamsBase)
        /*10ac*/ 	.word	0x00000000


	//----- nvinfo : EIATTR_MIN_STACK_SIZE
	.align		4
.L_739:
        /*10b0*/ 	.byte	0x04, 0x12
        /*10b2*/ 	.short	(.L_741 - .L_740)
	.align		4
.L_740:
        /*10b4*/ 	.word	index@(_Z25selective_scan_fwd_kernelI32Selective_Scan_fwd_kernel_traitsILi32ELi16ELi1ELb0ELb1ELb0ELb0EfN3c107complexIfEEEEv13SSMParamsBase)
        /*10b8*/ 	.word	0x00000000


	//----- nvinfo : EIATTR_MIN_STACK_SIZE
	.align		4
.L_741:
        /*10bc*/ 	.byte	0x04, 0x12
        /*10be*/ 	.short	(.L_743 - .L_742)
	.align		4
.L_742:
        /*10c0*/ 	.word	index@(_Z25selective_scan_fwd_kernelI32Selective_Scan_fwd_kernel_traitsILi32ELi16ELi1ELb0ELb1ELb0ELb1EfN3c107complexIfEEEEv13SSMParamsBase)
        /*10c4*/ 	.word	0x00000000


	//----- nvinfo : EIATTR_MIN_STACK_SIZE
	.align		4
.L_743:
        /*10c8*/ 	.byte	0x04, 0x12
        /*10ca*/ 	.short	(.L_745 - .L_744)
	.align		4
.L_744:
        /*10cc*/ 	.word	index@(_Z25selective_scan_fwd_kernelI32Selective_Scan_fwd_kernel_traitsILi32ELi16ELi1ELb0ELb1ELb1ELb0EfN3c107complexIfEEEEv13SSMParamsBase)
        /*10d0*/ 	.word	0x00000000


	//----- nvinfo : EIATTR_MIN_STACK_SIZE
	.align		4
.L_745:
        /*10d4*/ 	.byte	0x04, 0x12
        /*10d6*/ 	.short	(.L_747 - .L_746)
	.align		4
.L_746:
        /*10d8*/ 	.word	index@(_Z25selective_scan_fwd_kernelI32Selective_Scan_fwd_kernel_traitsILi32ELi16ELi1ELb0ELb1ELb1ELb1EfN3c107complexIfEEEEv13SSMParamsBase)
        /*10dc*/ 	.word	0x00000000


	//----- nvinfo : EIATTR_MIN_STACK_SIZE
	.align		4
.L_747:
        /*10e0*/ 	.byte	0x04, 0x12
        /*10e2*/ 	.short	(.L_749 - .L_748)
	.align		4
.L_748:
        /*10e4*/ 	.word	index@(_Z25selective_scan_fwd_kernelI32Selective_Scan_fwd_kernel_traitsILi32ELi16ELi1ELb1ELb0ELb0ELb0EfN3c107complexIfEEEEv13SSMParamsBase)
        /*10e8*/ 	.word	0x00000000


	//----- nvinfo : EIATTR_MIN_STACK_SIZE
	.align		4
.L_749:
        /*10ec*/ 	.byte	0x04, 0x12
        /*10ee*/ 	.short	(.L_751 - .L_750)
	.align		4
.L_750:
        /*10f0*/ 	.word	index@(_Z25selective_scan_fwd_kernelI32Selective_Scan_fwd_kernel_traitsILi32ELi16ELi1ELb1ELb0ELb0ELb1EfN3c107complexIfEEEEv13SSMParamsBase)
        /*10f4*/ 	.word	0x00000000


	//----- nvinfo : EIATTR_MIN_STACK_SIZE
	.align		4
.L_751:
        /*10f8*/ 	.byte	0x04, 0x12
        /*10fa*/ 	.short	(.L_753 - .L_752)
	.align		4
.L_752:
        /*10fc*/ 	.word	index@(_Z25selective_scan_fwd_kernelI32Selective_Scan_fwd_kernel_traitsILi32ELi16ELi1ELb1ELb0ELb1ELb0EfN3c107complexIfEEEEv13SSMParamsBase)
        /*1100*/ 	.word	0x00000000


	//----- nvinfo : EIATTR_MIN_STACK_SIZE
	.align		4
.L_753:
        /*1104*/ 	.byte	0x04, 0x12
        /*1106*/ 	.short	(.L_755 - .L_754)
	.align		4
.L_754:
        /*1108*/ 	.word	index@(_Z25selective_scan_fwd_kernelI32Selective_Scan_fwd_kernel_traitsILi32ELi16ELi1ELb1ELb0ELb1ELb1EfN3c107complexIfEEEEv13SSMParamsBase)
        /*110c*/ 	.word	0x00000000


	//----- nvinfo : EIATTR_MIN_STACK_SIZE
	.align		4
.L_755:
        /*1110*/ 	.byte	0x04, 0x12
        /*1112*/ 	.short	(.L_757 - .L_756)
	.align		4
.L_756:
        /*1114*/ 	.word	index@(_Z25selective_scan_fwd_kernelI32Selective_Scan_fwd_kernel_traitsILi32ELi16ELi1ELb1ELb1ELb0ELb0EfN3c107complexIfEEEEv13SSMParamsBase)
        /*1118*/ 	.word	0x00000000


	//----- nvinfo : EIATTR_MIN_STACK_SIZE
	.align		4
.L_757:
        /*111c*/ 	.byte	0x04, 0x12
        /*111e*/ 	.short	(.L_759 - .L_758)
	.align		4
.L_758:
        /*1120*/ 	.word	index@(_Z25selective_scan_fwd_kernelI32Selective_Scan_fwd_kernel_traitsILi32ELi16ELi1ELb1ELb1ELb0ELb1EfN3c107complexIfEEEEv13SSMParamsBase)
        /*1124*/ 	.word	0x00000000


	//----- nvinfo : EIATTR_MIN_STACK_SIZE
	.align		4
.L_759:
        /*1128*/ 	.byte	0x04, 0x12
        /*112a*/ 	.short	(.L_761 - .L_760)
	.align		4
.L_760:
        /*112c*/ 	.word	index@(_Z25selective_scan_fwd_kernelI32Selective_Scan_fwd_kernel_traitsILi32ELi16ELi1ELb1ELb1ELb1ELb0EfN3c107complexIfEEEEv13SSMParamsBase)
        /*1130*/ 	.word	0x00000000


	//----- nvinfo : EIATTR_MIN_STACK_SIZE
	.align		4
.L_761:
        /*1134*/ 	.byte	0x04, 0x12
        /*1136*/ 	.short	(.L_763 - .L_762)
	.align		4
.L_762:
        /*1138*/ 	.word	index@(_Z25selective_scan_fwd_kernelI32Selective_Scan_fwd_kernel_traitsILi32ELi16ELi1ELb1ELb1ELb1ELb1EfN3c107complexIfEEEEv13SSMParamsBase)
        /*113c*/ 	.word	0x00000000


	//----- nvinfo : EIATTR_MIN_STACK_SIZE
	.align		4
.L_763:
        /*1140*/ 	.byte	0x04, 0x12
        /*1142*/ 	.short	(.L_765 - .L_764)
	.align		4
.L_764:
        /*1144*/ 	.word	index@(_Z25selective_scan_fwd_kernelI32Selective_Scan_fwd_kernel_traitsILi32ELi8ELi1ELb0ELb0ELb0ELb0EfN3c107complexIfEEEEv13SSMParamsBase)
        /*1148*/ 	.word	0x00000000


	//----- nvinfo : EIATTR_MIN_STACK_SIZE
	.align		4
.L_765:
        /*114c*/ 	.byte	0x04, 0x12
        /*114e*/ 	.short	(.L_767 - .L_766)
	.align		4
.L_766:
        /*1150*/ 	.word	index@(_Z25selective_scan_fwd_kernelI32Selective_Scan_fwd_kernel_traitsILi32ELi8ELi1ELb0ELb0ELb0ELb1EfN3c107complexIfEEEEv13SSMParamsBase)
        /*1154*/ 	.word	0x00000000


	//----- nvinfo : EIATTR_MIN_STACK_SIZE
	.align		4
.L_767:
        /*1158*/ 	.byte	0x04, 0x12
        /*115a*/ 	.short	(.L_769 - .L_768)
	.align		4
.L_768:
        /*115c*/ 	.word	index@(_Z25selective_scan_fwd_kernelI32Selective_Scan_fwd_kernel_traitsILi32ELi8ELi1ELb0ELb0ELb1ELb0EfN3c107complexIfEEEEv13SSMParamsBase)
        /*1160*/ 	.word	0x00000000


	//----- nvinfo : EIATTR_MIN_STACK_SIZE
	.align		4
.L_769:
        /*1164*/ 	.byte	0x04, 0x12
        /*1166*/ 	.short	(.L_771 - .L_770)
	.align		4
.L_770:
        /*1168*/ 	.word	index@(_Z25selective_scan_fwd_kernelI32Selective_Scan_fwd_kernel_traitsILi32ELi8ELi1ELb0ELb0ELb1ELb1EfN3c107complexIfEEEEv13SSMParamsBase)
        /*116c*/ 	.word	0x00000000


	//----- nvinfo : EIATTR_MIN_STACK_SIZE
	.align		4
.L_771:
        /*1170*/ 	.byte	0x04, 0x12
        /*1172*/ 	.short	(.L_773 - .L_772)
	.align		4
.L_772:
        /*1174*/ 	.word	index@(_Z25selective_scan_fwd_kernelI32Selective_Scan_fwd_kernel_traitsILi32ELi8ELi1ELb0ELb1ELb0ELb0EfN3c107complexIfEEEEv13SSMParamsBase)
        /*1178*/ 	.word	0x00000000


	//----- nvinfo : EIATTR_MIN_STACK_SIZE
	.align		4
.L_773:
        /*117c*/ 	.byte	0x04, 0x12
        /*117e*/ 	.short	(.L_775 - .L_774)
	.align		4
.L_774:
        /*1180*/ 	.word	index@(_Z25selective_scan_fwd_kernelI32Selective_Scan_fwd_kernel_traitsILi32ELi8ELi1ELb0ELb1ELb0ELb1EfN3c107complexIfEEEEv13SSMParamsBase)
        /*1184*/ 	.word	0x00000000


	//----- nvinfo : EIATTR_MIN_STACK_SIZE
	.align		4
.L_775:
        /*1188*/ 	.byte	0x04, 0x12
        /*118a*/ 	.short	(.L_777 - .L_776)
	.align		4
.L_776:
        /*118c*/ 	.word	index@(_Z25selective_scan_fwd_kernelI32Selective_Scan_fwd_kernel_traitsILi32ELi8ELi1ELb0ELb1ELb1ELb0EfN3c107complexIfEEEEv13SSMParamsBase)
        /*1190*/ 	.word	0x00000000


	//----- nvinfo : EIATTR_MIN_STACK_SIZE
	.align		4
.L_777:
        /*1194*/ 	.byte	0x04, 0x12
        /*1196*/ 	.short	(.L_779 - .L_778)
	.align		4
.L_778:
        /*1198*/ 	.word	index@(_Z25selective_scan_fwd_kernelI32Selective_Scan_fwd_kernel_traitsILi32ELi8ELi1ELb0ELb1ELb1ELb1EfN3c107complexIfEEEEv13SSMParamsBase)
        /*119c*/ 	.word	0x00000000


	//----- nvinfo : EIATTR_MIN_STACK_SIZE
	.align		4
.L_779:
        /*11a0*/ 	.byte	0x04, 0x12
        /*11a2*/ 	.short	(.L_781 - .L_780)
	.align		4
.L_780:
        /*11a4*/ 	.word	index@(_Z25selective_scan_fwd_kernelI32Selective_Scan_fwd_kernel_traitsILi32ELi8ELi1ELb1ELb0ELb0ELb0EfN3c107complexIfEEEEv13SSMParamsBase)
        /*11a8*/ 	.word	0x00000000


	//----- nvinfo : EIATTR_MIN_STACK_SIZE
	.align		4
.L_781:
        /*11ac*/ 	.byte	0x04, 0x12
        /*11ae*/ 	.short	(.L_783 - .L_782)
	.align		4
.L_782:
        /*11b0*/ 	.word	index@(_Z25selective_scan_fwd_kernelI32Selective_Scan_fwd_kernel_traitsILi32ELi8ELi1ELb1ELb0ELb0ELb1EfN3c107complexIfEEEEv13SSMParamsBase)
        /*11b4*/ 	.word	0x00000000


	//----- nvinfo : EIATTR_MIN_STACK_SIZE
	.align		4
.L_783:
        /*11b8*/ 	.byte	0x04, 0x12
        /*11ba*/ 	.short	(.L_785 - .L_784)
	.align		4
.L_784:
        /*11bc*/ 	.word	index@(_Z25selective_scan_fwd_kernelI32Selective_Scan_fwd_kernel_traitsILi32ELi8ELi1ELb1ELb0ELb1ELb0EfN3c107complexIfEEEEv13SSMParamsBase)
        /*11c0*/ 	.word	0x00000000


	//----- nvinfo : EIATTR_MIN_STACK_SIZE
	.align		4
.L_785:
        /*11c4*/ 	.byte	0x04, 0x12
        /*11c6*/ 	.short	(.L_787 - .L_786)
	.align		4
.L_786:
        /*11c8*/ 	.word	index@(_Z25selective_scan_fwd_kernelI32Selective_Scan_fwd_kernel_traitsILi32ELi8ELi1ELb1ELb0ELb1ELb1EfN3c107complexIfEEEEv13SSMParamsBase)
        /*11cc*/ 	.word	0x00000000


	//----- nvinfo : EIATTR_MIN_STACK_SIZE
	.align		4
.L_787:
        /*11d0*/ 	.byte	0x04, 0x12
        /*11d2*/ 	.short	(.L_789 - .L_788)
	.align		4
.L_788:
        /*11d4*/ 	.word	index@(_Z25selective_scan_fwd_kernelI32Selective_Scan_fwd_kernel_traitsILi32ELi8ELi1ELb1ELb1ELb0ELb0EfN3c107complexIfEEEEv13SSMParamsBase)
        /*11d8*/ 	.word	0x00000000


	//----- nvinfo : EIATTR_MIN_STACK_SIZE
	.align		4
.L_789:
        /*11dc*/ 	.byte	0x04, 0x12
        /*11de*/ 	.short	(.L_791 - .L_790)
	.align		4
.L_790:
        /*11e0*/ 	.word	index@(_Z25selective_scan_fwd_kernelI32Selective_Scan_fwd_kernel_traitsILi32ELi8ELi1ELb1ELb1ELb0ELb1EfN3c107complexIfEEEEv13SSMParamsBase)
        /*11e4*/ 	.word	0x00000000


	//----- nvinfo : EIATTR_MIN_STACK_SIZE
	.align		4
.L_791:
        /*11e8*/ 	.byte	0x04, 0x12
        /*11ea*/ 	.short	(.L_793 - .L_792)
	.align		4
.L_792:
        /*11ec*/ 	.word	index@(_Z25selective_scan_fwd_kernelI32Selective_Scan_fwd_kernel_traitsILi32ELi8ELi1ELb1ELb1ELb1ELb0EfN3c107complexIfEEEEv13SSMParamsBase)
        /*11f0*/ 	.word	0x00000000


	//----- nvinfo : EIATTR_MIN_STACK_SIZE
	.align		4
.L_793:
        /*11f4*/ 	.byte	0x04, 0x12
        /*11f6*/ 	.short	(.L_795 - .L_794)
	.align		4
.L_794:
        /*11f8*/ 	.word	index@(_Z25selective_scan_fwd_kernelI32Selective_Scan_fwd_kernel_traitsILi32ELi8ELi1ELb1ELb1ELb1ELb1EfN3c107complexIfEEEEv13SSMParamsBase)
        /*11fc*/ 	.word	0x00000000


	//----- nvinfo : EIATTR_MIN_STACK_SIZE
	.align		4
.L_795:
        /*1200*/ 	.byte	0x04, 0x12
        /*1202*/ 	.short	(.L_797 - .L_796)
	.align		4
.L_796:
        /*1204*/ 	.word	index@(_Z25selective_scan_fwd_kernelI32Selective_Scan_fwd_kernel_traitsILi32ELi4ELi1ELb0ELb0ELb0ELb0EfN3c107complexIfEEEEv13SSMParamsBase)
        /*1208*/ 	.word	0x00000000


	//----- nvinfo : EIATTR_MIN_STACK_SIZE
	.align		4
.L_797:
        /*120c*/ 	.byte	0x04, 0x12
        /*120e*/ 	.short	(.L_799 - .L_798)
	.align		4
.L_798:
        /*1210*/ 	.word	index@(_Z25selective_scan_fwd_kernelI32Selective_Scan_fwd_kernel_traitsILi32ELi4ELi1ELb0ELb0ELb0ELb1EfN3c107complexIfEEEEv13SSMParamsBase)
        /*1214*/ 	.word	0x00000000


	//----- nvinfo : EIATTR_MIN_STACK_SIZE
	.align		4
.L_799:
        /*1218*/ 	.byte	0x04, 0x12
        /*121a*/ 	.short	(.L_801 - .L_800)
	.align		4
.L_800:
        /*121c*/ 	.word	index@(_Z25selective_scan_fwd_kernelI32Selective_Scan_fwd_kernel_traitsILi32ELi4ELi1ELb0ELb0ELb1ELb0EfN3c107complexIfEEEEv13SSMParamsBase)
        /*1220*/ 	.word	0x00000000


	//----- nvinfo : EIATTR_MIN_STACK_SIZE
	.align		4
.L_801:
        /*1224*/ 	.byte	0x04, 0x12
        /*1226*/ 	.short	(.L_803 - .L_802)
	.align		4
.L_802:
        /*1228*/ 	.word	index@(_Z25selective_scan_fwd_kernelI32Selective_Scan_fwd_kernel_traitsILi32ELi4ELi1ELb0ELb0ELb1ELb1EfN3c107complexIfEEEEv13SSMParamsBase)
        /*122c*/ 	.word	0x00000000


	//----- nvinfo : EIATTR_MIN_STACK_SIZE
	.align		4
.L_803:
        /*1230*/ 	.byte	0x04, 0x12
        /*1232*/ 	.short	(.L_805 - .L_804)
	.align		4
.L_804:
        /*1234*/ 	.word	index@(_Z25selective_scan_fwd_kernelI32Selective_Scan_fwd_kernel_traitsILi32ELi4ELi1ELb0ELb1ELb0ELb0EfN3c107complexIfEEEEv13SSMParamsBase)
        /*1238*/ 	.word	0x00000000


	//----- nvinfo : EIATTR_MIN_STACK_SIZE
	.align		4
.L_805:
        /*123c*/ 	.byte	0x04, 0x12
        /*123e*/ 	.short	(.L_807 - .L_806)
	.align		4
.L_806:
        /*1240*/ 	.word	index@(_Z25selective_scan_fwd_kernelI32Selective_Scan_fwd_kernel_traitsILi32ELi4ELi1ELb0ELb1ELb0ELb1EfN3c107complexIfEEEEv13SSMParamsBase)
        /*1244*/ 	.word	0x00000000


	//----- nvinfo : EIATTR_MIN_STACK_SIZE
	.align		4
.L_807:
        /*1248*/ 	.byte	0x04, 0x12
        /*124a*/ 	.short	(.L_809 - .L_808)
	.align		4
.L_808:
        /*124c*/ 	.word	index@(_Z25selective_scan_fwd_kernelI32Selective_Scan_fwd_kernel_traitsILi32ELi4ELi1ELb0ELb1ELb1ELb0EfN3c107complexIfEEEEv13SSMParamsBase)
        /*1250*/ 	.word	0x00000000


	//----- nvinfo : EIATTR_MIN_STACK_SIZE
	.align		4
.L_809:
        /*1254*/ 	.byte	0x04, 0x12
        /*1256*/ 	.short	(.L_811 - .L_810)
	.align		4
.L_810:
        /*1258*/ 	.word	index@(_Z25selective_scan_fwd_kernelI32Selective_Scan_fwd_kernel_traitsILi32ELi4ELi1ELb0ELb1ELb1ELb1EfN3c107complexIfEEEEv13SSMParamsBase)
        /*125c*/ 	.word	0x00000000


	//----- nvinfo : EIATTR_MIN_STACK_SIZE
	.align		4
.L_811:
        /*1260*/ 	.byte	0x04, 0x12
        /*1262*/ 	.short	(.L_813 - .L_812)
	.align		4
.L_812:
        /*1264*/ 	.word	index@(_Z25selective_scan_fwd_kernelI32Selective_Scan_fwd_kernel_traitsILi32ELi4ELi1ELb1ELb0ELb0ELb0EfN3c107complexIfEEEEv13SSMParamsBase)
        /*1268*/ 	.word	0x00000000


	//----- nvinfo : EIATTR_MIN_STACK_SIZE
	.align		4
.L_813:
        /*126c*/ 	.byte	0x04, 0x12
        /*126e*/ 	.short	(.L_815 - .L_814)
	.align		4
.L_814:
        /*1270*/ 	.word	index@(_Z25selective_scan_fwd_kernelI32Selective_Scan_fwd_kernel_traitsILi32ELi4ELi1ELb1ELb0ELb0ELb1EfN3c107complexIfEEEEv13SSMParamsBase)
        /*1274*/ 	.word	0x00000000


	//----- nvinfo : EIATTR_MIN_STACK_SIZE
	.align		4
.L_815:
        /*1278*/ 	.byte	0x04, 0x12
        /*127a*/ 	.short	(.L_817 - .L_816)
	.align		4
.L_816:
        /*127c*/ 	.word	index@(_Z25selective_scan_fwd_kernelI32Selective_Scan_fwd_kernel_traitsILi32ELi4ELi1ELb1ELb0ELb1ELb0EfN3c107complexIfEEEEv13SSMParamsBase)
        /*1280*/ 	.word	0x00000000


	//----- nvinfo : EIATTR_MIN_STACK_SIZE
	.align		4
.L_817:
        /*1284*/ 	.byte	0x04, 0x12
        /*1286*/ 	.short	(.L_819 - .L_818)
	.align		4
.L_818:
        /*1288*/ 	.word	index@(_Z25selective_scan_fwd_kernelI32Selective_Scan_fwd_kernel_traitsILi32ELi4ELi1ELb1ELb0ELb1ELb1EfN3c107complexIfEEEEv13SSMParamsBase)
        /*128c*/ 	.word	0x00000000


	//----- nvinfo : EIATTR_MIN_STACK_SIZE
	.align		4
.L_819:
        /*1290*/ 	.byte	0x04, 0x12
        /*1292*/ 	.short	(.L_821 - .L_820)
	.align		4
.L_820:
        /*1294*/ 	.word	index@(_Z25selective_scan_fwd_kernelI32Selective_Scan_fwd_kernel_traitsILi32ELi4ELi1ELb1ELb1ELb0ELb0EfN3c107complexIfEEEEv13SSMParamsBase)
        /*1298*/ 	.word	0x00000000


	//----- nvinfo : EIATTR_MIN_STACK_SIZE
	.align		4
.L_821:
        /*129c*/ 	.byte	0x04, 0x12
        /*129e*/ 	.short	(.L_823 - .L_822)
	.align		4
.L_822:
        /*12a0*/ 	.word	index@(_Z25selective_scan_fwd_kernelI32Selective_Scan_fwd_kernel_traitsILi32ELi4ELi1ELb1ELb1ELb0ELb1EfN3c107complexIfEEEEv13SSMParamsBase)
        /*12a4*/ 	.word	0x00000000


	//----- nvinfo : EIATTR_MIN_STACK_SIZE
	.align		4
.L_823:
        /*12a8*/ 	.byte	0x04, 0x12
        /*12aa*/ 	.short	(.L_825 - .L_824)
	.align		4
.L_824:
        /*12ac*/ 	.word	index@(_Z25selective_scan_fwd_kernelI32Selective_Scan_fwd_kernel_traitsILi32ELi4ELi1ELb1ELb1ELb1ELb0EfN3c107complexIfEEEEv13SSMParamsBase)
        /*12b0*/ 	.word	0x00000000


	//----- nvinfo : EIATTR_MIN_STACK_SIZE
	.align		4
.L_825:
        /*12b4*/ 	.byte	0x04, 0x12
        /*12b6*/ 	.short	(.L_827 - .L_826)
	.align		4
.L_826:
        /*12b8*/ 	.word	index@(_Z25selective_scan_fwd_kernelI32Selective_Scan_fwd_kernel_traitsILi32ELi4ELi1ELb1ELb1ELb1ELb1EfN3c107complexIfEEEEv13SSMParamsBase)
        /*12bc*/ 	.word	0x00000000


	//----- nvinfo : EIATTR_MIN_STACK_SIZE
	.align		4
.L_827:
        /*12c0*/ 	.byte	0x04, 0x12
        /*12c2*/ 	.short	(.L_829 - .L_828)
	.align		4
.L_828:
        /*12c4*/ 	.word	index@(_Z25selective_scan_fwd_kernelI32Selective_Scan_fwd_kernel_traitsILi128ELi16ELi1ELb0ELb0ELb0ELb0EffEEv13SSMParamsBase)
        /*12c8*/ 	.word	0x00000000


	//----- nvinfo : EIATTR_MIN_STACK_SIZE
	.align		4
.L_829:
        /*12cc*/ 	.byte	0x04, 0x12
        /*12ce*/ 	.short	(.L_831 - .L_830)
	.align		4
.L_830:
        /*12d0*/ 	.word	index@(_Z25selective_scan_fwd_kernelI32Selective_Scan_fwd_kernel_traitsILi128ELi16ELi1ELb0ELb0ELb0ELb1EffEEv13SSMParamsBase)
        /*12d4*/ 	.word	0x00000000


	//----- nvinfo : EIATTR_MIN_STACK_SIZE
	.align		4
.L_831:
        /*12d8*/ 	.byte	0x04, 0x12
        /*12da*/ 	.short	(.L_833 - .L_832)
	.align		4
.L_832:
        /*12dc*/ 	.word	index@(_Z25selective_scan_fwd_kernelI32Selective_Scan_fwd_kernel_traitsILi128ELi16ELi1ELb0ELb0ELb1ELb0EffEEv13SSMParamsBase)
        /*12e0*/ 	.word	0x00000000


	//----- nvinfo : EIATTR_MIN_STACK_SIZE
	.align		4
.L_833:
        /*12e4*/ 	.byte	0x04, 0x12
        /*12e6*/ 	.short	(.L_835 - .L_834)
	.align		4
.L_834:
        /*12e8*/ 	.word	index@(_Z25selective_scan_fwd_kernelI32Selective_Scan_fwd_kernel_traitsILi128ELi16ELi1ELb0ELb0ELb1ELb1EffEEv13SSMParamsBase)
        /*12ec*/ 	.word	0x00000000


	//----- nvinfo : EIATTR_MIN_STACK_SIZE
	.align		4
.L_835:
        /*12f0*/ 	.byte	0x04, 0x12
        /*12f2*/ 	.short	(.L_837 - .L_836)
	.align		4
.L_836:
        /*12f4*/ 	.word	index@(_Z25selective_scan_fwd_kernelI32Selective_Scan_fwd_kernel_traitsILi128ELi16ELi1ELb0ELb1ELb0ELb0EffEEv13SSMParamsBase)
        /*12f8*/ 	.word	0x00000000


	//----- nvinfo : EIATTR_MIN_STACK_SIZE
	.align		4
.L_837:
        /*12fc*/ 	.byte	0x04, 0x12
        /*12fe*/ 	.short	(.L_839 - .L_838)
	.align		4
.L_838:
        /*1300*/ 	.word	index@(_Z25selective_scan_fwd_kernelI32Selective_Scan_fwd_kernel_traitsILi128ELi16ELi1ELb0ELb1ELb0ELb1EffEEv13SSMParamsBase)
        /*1304*/ 	.word	0x00000000


	//----- nvinfo : EIATTR_MIN_STACK_SIZE
	.align		4
.L_839:
        /*1308*/ 	.byte	0x04, 0x12
        /*130a*/ 	.short	(.L_841 - .L_840)
	.align		4
.L_840:
        /*130c*/ 	.word	index@(_Z25selective_scan_fwd_kernelI32Selective_Scan_fwd_kernel_traitsILi128ELi16ELi1ELb0ELb1ELb1ELb0EffEEv13SSMParamsBase)
        /*1310*/ 	.word	0x00000000


	//----- nvinfo : EIATTR_MIN_STACK_SIZE
	.align		4
.L_841:
        /*1314*/ 	.byte	0x04, 0x12
        /*1316*/ 	.short	(.L_843 - .L_842)
	.align		4
.L_842:
        /*1318*/ 	.word	index@(_Z25selective_scan_fwd_kernelI32Selective_Scan_fwd_kernel_traitsILi128ELi16ELi1ELb0ELb1ELb1ELb1EffEEv13SSMParamsBase)
        /*131c*/ 	.word	0x00000008


	//----- nvinfo : EIATTR_MIN_STACK_SIZE
	.align		4
.L_843:
        /*1320*/ 	.byte	0x04, 0x12
        /*1322*/ 	.short	(.L_845 - .L_844)
	.align		4
.L_844:
        /*1324*/ 	.word	index@(_Z25selective_scan_fwd_kernelI32Selective_Scan_fwd_kernel_traitsILi128ELi16ELi1ELb1ELb0ELb0ELb0EffEEv13SSMParamsBase)
        /*1328*/ 	.word	0x00000000


	//----- nvinfo : EIATTR_MIN_STACK_SIZE
	.align		4
.L_845:
        /*132c*/ 	.byte	0x04, 0x12
        /*132e*/ 	.short	(.L_847 - .L_846)
	.align		4
.L_846:
        /*1330*/ 	.word	index@(_Z25selective_scan_fwd_kernelI32Selective_Scan_fwd_kernel_traitsILi128ELi16ELi1ELb1ELb0ELb0ELb1EffEEv13SSMParamsBase)
        /*1334*/ 	.word	0x00000000


	//----- nvinfo : EIATTR_MIN_STACK_SIZE
	.align		4
.L_847:
        /*1338*/ 	.byte	0x04, 0x12
        /*133a*/ 	.short	(.L_849 - .L_848)
	.align		4
.L_848:
        /*133c*/ 	.word	index@(_Z25selective_scan_fwd_kernelI32Selective_Scan_fwd_kernel_traitsILi128ELi16ELi1ELb1ELb0ELb1ELb0EffEEv13SSMParamsBase)
        /*1340*/ 	.word	0x00000000


	//----- nvinfo : EIATTR_MIN_STACK_SIZE
	.align		4
.L_849:
        /*1344*/ 	.byte	0x04, 0x12
        /*1346*/ 	.short	(.L_851 - .L_850)
	.align		4
.L_850:
        /*1348*/ 	.word	index@(_Z25selective_scan_fwd_kernelI32Selective_Scan_fwd_kernel_traitsILi128ELi16ELi1ELb1ELb0ELb1ELb1EffEEv13SSMParamsBase)
        /*134c*/ 	.word	0x00000000


	//----- nvinfo : EIATTR_MIN_STACK_SIZE
	.align		4
.L_851:
        /*1350*/ 	.byte	0x04, 0x12
        /*1352*/ 	.short	(.L_853 - .L_852)
	.align		4
.L_852:
        /*1354*/ 	.word	index@(_Z25selective_scan_fwd_kernelI32Selective_Scan_fwd_kernel_traitsILi128ELi16ELi1ELb1ELb1ELb0ELb0EffEEv13SSMParamsBase)
        /*1358*/ 	.word	0x00000000


	//----- nvinfo : EIATTR_MIN_STACK_SIZE
	.align		4
.L_853:
        /*135c*/ 	.byte	0x04, 0x12
        /*135e*/ 	.short	(.L_855 - .L_854)
	.align		4
.L_854:
        /*1360*/ 	.word	index@(_Z25selective_scan_fwd_kernelI32Selective_Scan_fwd_kernel_traitsILi128ELi16ELi1ELb1ELb1ELb0ELb1EffEEv13SSMParamsBase)
        /*1364*/ 	.word	0x00000000


	//----- nvinfo : EIATTR_MIN_STACK_SIZE
	.align		4
.L_855:
        /*1368*/ 	.byte	0x04, 0x12
        /*136a*/ 	.short	(.L_857 - .L_856)
	.align		4
.L_856:
        /*136c*/ 	.word	index@(_Z25selective_scan_fwd_kernelI32Selective_Scan_fwd_kernel_traitsILi128ELi16ELi1ELb1ELb1ELb1ELb0EffEEv13SSMParamsBase)
        /*1370*/ 	.word	0x00000000


	//----- nvinfo : EIATTR_MIN_STACK_SIZE
	.align		4
.L_857:
        /*1374*/ 	.byte	0x04, 0x12
        /*1376*/ 	.short	(.L_859 - .L_858)
	.align		4
.L_858:
        /*1378*/ 	.word	index@(_Z25selective_scan_fwd_kernelI32Selective_Scan_fwd_kernel_traitsILi128ELi16ELi1ELb1ELb1ELb1ELb1EffEEv13SSMParamsBase)
        /*137c*/ 	.word	0x00000000


	//----- nvinfo : EIATTR_MIN_STACK_SIZE
	.align		4
.L_859:
        /*1380*/ 	.byte	0x04, 0x12
        /*1382*/ 	.short	(.L_861 - .L_860)
	.align		4
.L_860:
        /*1384*/ 	.word	index@(_Z25selective_scan_fwd_kernelI32Selective_Scan_fwd_kernel_traitsILi64ELi16ELi1ELb0ELb0ELb0ELb0EffEEv13SSMParamsBase)
        /*1388*/ 	.word	0x00000000


	//----- nvinfo : EIATTR_MIN_STACK_SIZE
	.align		4
.L_861:
        /*138c*/ 	.byte	0x04, 0x12
        /*138e*/ 	.short	(.L_863 - .L_862)
	.align		4
.L_862:
        /*1390*/ 	.word	index@(_Z25selective_scan_fwd_kernelI32Selective_Scan_fwd_kernel_traitsILi64ELi16ELi1ELb0ELb0ELb0ELb1EffEEv13SSMParamsBase)
        /*1394*/ 	.word	0x00000000


	//----- nvinfo : EIATTR_MIN_STACK_SIZE
	.align		4
.L_863:
        /*1398*/ 	.byte	0x04, 0x12
        /*139a*/ 	.short	(.L_865 - .L_864)
	.align		4
.L_864:
        /*139c*/ 	.word	index@(_Z25selective_scan_fwd_kernelI32Selective_Scan_fwd_kernel_traitsILi64ELi16ELi1ELb0ELb0ELb1ELb0EffEEv13SSMParamsBase)
        /*13a0*/ 	.word	0x00000000


	//----- nvinfo : EIATTR_MIN_STACK_SIZE
	.align		4
.L_865:
        /*13a4*/ 	.byte	0x04, 0x12
        /*13a6*/ 	.short	(.L_867 - .L_866)
	.align		4
.L_866:
        /*13a8*/ 	.word	index@(_Z25selective_scan_fwd_kernelI32Selective_Scan_fwd_kernel_traitsILi64ELi16ELi1ELb0ELb0ELb1ELb1EffEEv13SSMParamsBase)
        /*13ac*/ 	.word	0x00000000


	//----- nvinfo : EIATTR_MIN_STACK_SIZE
	.align		4
.L_867:
        /*13b0*/ 	.byte	0x04, 0x12
        /*13b2*/ 	.short	(.L_869 - .L_868)
	.align		4
.L_868:
        /*13b4*/ 	.word	index@(_Z25selective_scan_fwd_kernelI32Selective_Scan_fwd_kernel_traitsILi64ELi16ELi1ELb0ELb1ELb0ELb0EffEEv13SSMParamsBase)
        /*13b8*/ 	.word	0x00000000


	//----- nvinfo : EIATTR_MIN_STACK_SIZE
	.align		4
.L_869:
        /*13bc*/ 	.byte	0x04, 0x12
        /*13be*/ 	.short	(.L_871 - .L_870)
	.align		4
.L_870:
        /*13c0*/ 	.word	index@(_Z25selective_scan_fwd_kernelI32Selective_Scan_fwd_kernel_traitsILi64ELi16ELi1ELb0ELb1ELb0ELb1EffEEv13SSMParamsBase)
        /*13c4*/ 	.word	0x00000000


	//----- nvinfo : EIATTR_MIN_STACK_SIZE
	.align		4
.L_871:
        /*13c8*/ 	.byte	0x04, 0x12
        /*13ca*/ 	.short	(.L_873 - .L_872)
	.align		4
.L_872:
        /*13cc*/ 	.word	index@(_Z25selective_scan_fwd_kernelI32Selective_Scan_fwd_kernel_traitsILi64ELi16ELi1ELb0ELb1ELb1ELb0EffEEv13SSMParamsBase)
        /*13d0*/ 	.word	0x00000000


	//----- nvinfo : EIATTR_MIN_STACK_SIZE
	.align		4
.L_873:
        /*13d4*/ 	.byte	0x04, 0x12
        /*13d6*/ 	.short	(.L_875 - .L_874)
	.align		4
.L_874:
        /*13d8*/ 	.word	index@(_Z25selective_scan_fwd_kernelI32Selective_Scan_fwd_kernel_traitsILi64ELi16ELi1ELb0ELb1ELb1ELb1EffEEv13SSMParamsBase)
        /*13dc*/ 	.word	0x00000000


	//----- nvinfo : EIATTR_MIN_STACK_SIZE
	.align		4
.L_875:
        /*13e0*/ 	.byte	0x04, 0x12
        /*13e2*/ 	.short	(.L_877 - .L_876)
	.align		4
.L_876:
        /*13e4*/ 	.word	index@(_Z25selective_scan_fwd_kernelI32Selective_Scan_fwd_kernel_traitsILi64ELi16ELi1ELb1ELb0ELb0ELb0EffEEv13SSMParamsBase)
        /*13e8*/ 	.word	0x00000000


	//----- nvinfo : EIATTR_MIN_STACK_SIZE
	.align		4
.L_877:
        /*13ec*/ 	.byte	0x04, 0x12
        /*13ee*/ 	.short	(.L_879 - .L_878)
	.align		4
.L_878:
        /*13f0*/ 	.word	index@(_Z25selective_scan_fwd_kernelI32Selective_Scan_fwd_kernel_traitsILi64ELi16ELi1ELb1ELb0ELb0ELb1EffEEv13SSMParamsBase)
        /*13f4*/ 	.word	0x00000000


	//----- nvinfo : EIATTR_MIN_STACK_SIZE
	.align		4
.L_879:
        /*13f8*/ 	.byte	0x04, 0x12
        /*13fa*/ 	.short	(.L_881 - .L_880)
	.align		4
.L_880:
        /*13fc*/ 	.word	index@(_Z25selective_scan_fwd_kernelI32Selective_Scan_fwd_kernel_traitsILi64ELi16ELi1ELb1ELb0ELb1ELb0EffEEv13SSMParamsBase)
        /*1400*/ 	.word	0x00000000


	//----- nvinfo : EIATTR_MIN_STACK_SIZE
	.align		4
.L_881:
        /*1404*/ 	.byte	0x04, 0x12
        /*1406*/ 	.short	(.L_883 - .L_882)
	.align		4
.L_882:
        /*1408*/ 	.word	index@(_Z25selective_scan_fwd_kernelI32Selective_Scan_fwd_kernel_traitsILi64ELi16ELi1ELb1ELb0ELb1ELb1EffEEv13SSMParamsBase)
        /*140c*/ 	.word	0x00000000


	//----- nvinfo : EIATTR_MIN_STACK_SIZE
	.align		4
.L_883:
        /*1410*/ 	.byte	0x04, 0x12
        /*1412*/ 	.short	(.L_885 - .L_884)
	.align		4
.L_884:
        /*1414*/ 	.word	index@(_Z25selective_scan_fwd_kernelI32Selective_Scan_fwd_kernel_traitsILi64ELi16ELi1ELb1ELb1ELb0ELb0EffEEv13SSMParamsBase)
        /*1418*/ 	.word	0x00000000


	//----- nvinfo : EIATTR_MIN_STACK_SIZE
	.align		4
.L_885:
        /*141c*/ 	.byte	0x04, 0x12
        /*141e*/ 	.short	(.L_887 - .L_886)
	.align		4
.L_886:
        /*1420*/ 	.word	index@(_Z25selective_scan_fwd_kernelI32Selective_Scan_fwd_kernel_traitsILi64ELi16ELi1ELb1ELb1ELb0ELb1EffEEv13SSMParamsBase)
        /*1424*/ 	.word	0x00000000


	//----- nvinfo : EIATTR_MIN_STACK_SIZE
	.align		4
.L_887:
        /*1428*/ 	.byte	0x04, 0x12
        /*142a*/ 	.short	(.L_889 - .L_888)
	.align		4
.L_888:
        /*142c*/ 	.word	index@(_Z25selective_scan_fwd_kernelI32Selective_Scan_fwd_kernel_traitsILi64ELi16ELi1ELb1ELb1ELb1ELb0EffEEv13SSMParamsBase)
        /*1430*/ 	.word	0x00000000


	//----- nvinfo : EIATTR_MIN_STACK_SIZE
	.align		4
.L_889:
        /*1434*/ 	.byte	0x04, 0x12
        /*1436*/ 	.short	(.L_891 - .L_890)
	.align		4
.L_890:
        /*1438*/ 	.word	index@(_Z25selective_scan_fwd_kernelI32Selective_Scan_fwd_kernel_traitsILi64ELi16ELi1ELb1ELb1ELb1ELb1EffEEv13SSMParamsBase)
        /*143c*/ 	.word	0x00000000


	//----- nvinfo : EIATTR_MIN_STACK_SIZE
	.align		4
.L_891:
        /*1440*/ 	.byte	0x04, 0x12
        /*1442*/ 	.short	(.L_893 - .L_892)
	.align		4
.L_892:
        /*1444*/ 	.word	index@(_Z25selective_scan_fwd_kernelI32Selective_Scan_fwd_kernel_traitsILi32ELi16ELi1ELb0ELb0ELb0ELb0EffEEv13SSMParamsBase)
        /*1448*/ 	.word	0x00000000


	//----- nvinfo : EIATTR_MIN_STACK_SIZE
	.align		4
.L_893:
        /*144c*/ 	.byte	0x04, 0x12
        /*144e*/ 	.short	(.L_895 - .L_894)
	.align		4
.L_894:
        /*1450*/ 	.word	index@(_Z25selective_scan_fwd_kernelI32Selective_Scan_fwd_kernel_traitsILi32ELi16ELi1ELb0ELb0ELb0ELb1EffEEv13SSMParamsBase)
        /*1454*/ 	.word	0x00000000


	//----- nvinfo : EIATTR_MIN_STACK_SIZE
	.align		4
.L_895:
        /*1458*/ 	.byte	0x04, 0x12
        /*145a*/ 	.short	(.L_897 - .L_896)
	.align		4
.L_896:
        /*145c*/ 	.word	index@(_Z25selective_scan_fwd_kernelI32Selective_Scan_fwd_kernel_traitsILi32ELi16ELi1ELb0ELb0ELb1ELb0EffEEv13SSMParamsBase)
        /*1460*/ 	.word	0x00000000


	//----- nvinfo : EIATTR_MIN_STACK_SIZE
	.align		4
.L_897:
        /*1464*/ 	.byte	0x04, 0x12
        /*1466*/ 	.short	(.L_899 - .L_898)
	.align		4
.L_898:
        /*1468*/ 	.word	index@(_Z25selective_scan_fwd_kernelI32Selective_Scan_fwd_kernel_traitsILi32ELi16ELi1ELb0ELb0ELb1ELb1EffEEv13SSMParamsBase)
        /*146c*/ 	.word	0x00000000


	//----- nvinfo : EIATTR_MIN_STACK_SIZE
	.align		4
.L_899:
        /*1470*/ 	.byte	0x04, 0x12
        /*1472*/ 	.short	(.L_901 - .L_900)
	.align		4
.L_900:
        /*1474*/ 	.word	index@(_Z25selective_scan_fwd_kernelI32Selective_Scan_fwd_kernel_traitsILi32ELi16ELi1ELb0ELb1ELb0ELb0EffEEv13SSMParamsBase)
        /*1478*/ 	.word	0x00000000


	//----- nvinfo : EIATTR_MIN_STACK_SIZE
	.align		4
.L_901:
        /*147c*/ 	.byte	0x04, 0x12
        /*147e*/ 	.short	(.L_903 - .L_902)
	.align		4
.L_902:
        /*1480*/ 	.word	index@(_Z25selective_scan_fwd_kernelI32Selective_Scan_fwd_kernel_traitsILi32ELi16ELi1ELb0ELb1ELb0ELb1EffEEv13SSMParamsBase)
        /*1484*/ 	.word	0x00000000


	//----- nvinfo : EIATTR_MIN_STACK_SIZE
	.align		4
.L_903:
        /*1488*/ 	.byte	0x04, 0x12
        /*148a*/ 	.short	(.L_905 - .L_904)
	.align		4
.L_904:
        /*148c*/ 	.word	index@(_Z25selective_scan_fwd_kernelI32Selective_Scan_fwd_kernel_traitsILi32ELi16ELi1ELb0ELb1ELb1ELb0EffEEv13SSMParamsBase)
        /*1490*/ 	.word	0x00000000


	//----- nvinfo : EIATTR_MIN_STACK_SIZE
	.align		4
.L_905:
        /*1494*/ 	.byte	0x04, 0x12
        /*1496*/ 	.short	(.L_907 - .L_906)
	.align		4
.L_906:
        /*1498*/ 	.word	index@(_Z25selective_scan_fwd_kernelI32Selective_Scan_fwd_kernel_traitsILi32ELi16ELi1ELb0ELb1ELb1ELb1EffEEv13SSMParamsBase)
        /*149c*/ 	.word	0x00000000


	//----- nvinfo : EIATTR_MIN_STACK_SIZE
	.align		4
.L_907:
        /*14a0*/ 	.byte	0x04, 0x12
        /*14a2*/ 	.short	(.L_909 - .L_908)
	.align		4
.L_908:
        /*14a4*/ 	.word	index@(_Z25selective_scan_fwd_kernelI32Selective_Scan_fwd_kernel_traitsILi32ELi16ELi1ELb1ELb0ELb0ELb0EffEEv13SSMParamsBase)
        /*14a8*/ 	.word	0x00000000


	//----- nvinfo : EIATTR_MIN_STACK_SIZE
	.align		4
.L_909:
        /*14ac*/ 	.byte	0x04, 0x12
        /*14ae*/ 	.short	(.L_911 - .L_910)
	.align		4
.L_910:
        /*14b0*/ 	.word	index@(_Z25selective_scan_fwd_kernelI32Selective_Scan_fwd_kernel_traitsILi32ELi16ELi1ELb1ELb0ELb0ELb1EffEEv13SSMParamsBase)
        /*14b4*/ 	.word	0x00000000


	//----- nvinfo : EIATTR_MIN_STACK_SIZE
	.align		4
.L_911:
        /*14b8*/ 	.byte	0x04, 0x12
        /*14ba*/ 	.short	(.L_913 - .L_912)
	.align		4
.L_912:
        /*14bc*/ 	.word	index@(_Z25selective_scan_fwd_kernelI32Selective_Scan_fwd_kernel_traitsILi32ELi16ELi1ELb1ELb0ELb1ELb0EffEEv13SSMParamsBase)
        /*14c0*/ 	.word	0x00000000


	//----- nvinfo : EIATTR_MIN_STACK_SIZE
	.align		4
.L_913:
        /*14c4*/ 	.byte	0x04, 0x12
        /*14c6*/ 	.short	(.L_915 - .L_914)
	.align		4
.L_914:
        /*14c8*/ 	.word	index@(_Z25selective_scan_fwd_kernelI32Selective_Scan_fwd_kernel_traitsILi32ELi16ELi1ELb1ELb0ELb1ELb1EffEEv13SSMParamsBase)
        /*14cc*/ 	.word	0x00000000


	//----- nvinfo : EIATTR_MIN_STACK_SIZE
	.align		4
.L_915:
        /*14d0*/ 	.byte	0x04, 0x12
        /*14d2*/ 	.short	(.L_917 - .L_916)
	.align		4
.L_916:
        /*14d4*/ 	.word	index@(_Z25selective_scan_fwd_kernelI32Selective_Scan_fwd_kernel_traitsILi32ELi16ELi1ELb1ELb1ELb0ELb0EffEEv13SSMParamsBase)
        /*14d8*/ 	.word	0x00000000


	//----- nvinfo : EIATTR_MIN_STACK_SIZE
	.align		4
.L_917:
        /*14dc*/ 	.byte	0x04, 0x12
        /*14de*/ 	.short	(.L_919 - .L_918)
	.align		4
.L_918:
        /*14e0*/ 	.word	index@(_Z25selective_scan_fwd_kernelI32Selective_Scan_fwd_kernel_traitsILi32ELi16ELi1ELb1ELb1ELb0ELb1EffEEv13SSMParamsBase)
        /*14e4*/ 	.word	0x00000000


	//----- nvinfo : EIATTR_MIN_STACK_SIZE
	.align		4
.L_919:
        /*14e8*/ 	.byte	0x04, 0x12
        /*14ea*/ 	.short	(.L_921 - .L_920)
	.align		4
.L_920:
        /*14ec*/ 	.word	index@(_Z25selective_scan_fwd_kernelI32Selective_Scan_fwd_kernel_traitsILi32ELi16ELi1ELb1ELb1ELb1ELb0EffEEv13SSMParamsBase)
        /*14f0*/ 	.word	0x00000000


	//----- nvinfo : EIATTR_MIN_STACK_SIZE
	.align		4
.L_921:
        /*14f4*/ 	.byte	0x04, 0x12
        /*14f6*/ 	.short	(.L_923 - .L_922)
	.align		4
.L_922:
        /*14f8*/ 	.word	index@(_Z25selective_scan_fwd_kernelI32Selective_Scan_fwd_kernel_traitsILi32ELi16ELi1ELb1ELb1ELb1ELb1EffEEv13SSMParamsBase)
        /*14fc*/ 	.word	0x00000000


	//----- nvinfo : EIATTR_MIN_STACK_SIZE
	.align		4
.L_923:
        /*1500*/ 	.byte	0x04, 0x12
        /*1502*/ 	.short	(.L_925 - .L_924)
	.align		4
.L_924:
        /*1504*/ 	.word	index@(_Z25selective_scan_fwd_kernelI32Selective_Scan_fwd_kernel_traitsILi32ELi8ELi1ELb0ELb0ELb0ELb0EffEEv13SSMParamsBase)
        /*1508*/ 	.word	0x00000000


	//----- nvinfo : EIATTR_MIN_STACK_SIZE
	.align		4
.L_925:
        /*150c*/ 	.byte	0x04, 0x12
        /*150e*/ 	.short	(.L_927 - .L_926)
	.align		4
.L_926:
        /*1510*/ 	.word	index@(_Z25selective_scan_fwd_kernelI32Selective_Scan_fwd_kernel_traitsILi32ELi8ELi1ELb0ELb0ELb0ELb1EffEEv13SSMParamsBase)
        /*1514*/ 	.word	0x00000000


	//----- nvinfo : EIATTR_MIN_STACK_SIZE
	.align		4
.L_927:
        /*1518*/ 	.byte	0x04, 0x12
        /*151a*/ 	.short	(.L_929 - .L_928)
	.align		4
.L_928:
        /*151c*/ 	.word	index@(_Z25selective_scan_fwd_kernelI32Selective_Scan_fwd_kernel_traitsILi32ELi8ELi1ELb0ELb0ELb1ELb0EffEEv13SSMParamsBase)
        /*1520*/ 	.word	0x00000000


	//----- nvinfo : EIATTR_MIN_STACK_SIZE
	.align		4
.L_929:
        /*1524*/ 	.byte	0x04, 0x12
        /*1526*/ 	.short	(.L_931 - .L_930)
	.align		4
.L_930:
        /*1528*/ 	.word	index@(_Z25selective_scan_fwd_kernelI32Selective_Scan_fwd_kernel_traitsILi32ELi8ELi1ELb0ELb0ELb1ELb1EffEEv13SSMParamsBase)
        /*152c*/ 	.word	0x00000000


	//----- nvinfo : EIATTR_MIN_STACK_SIZE
	.align		4
.L_931:
        /*1530*/ 	.byte	0x04, 0x12
        /*1532*/ 	.short	(.L_933 - .L_932)
	.align		4
.L_932:
        /*1534*/ 	.word	index@(_Z25selective_scan_fwd_kernelI32Selective_Scan_fwd_kernel_traitsILi32ELi8ELi1ELb0ELb1ELb0ELb0EffEEv13SSMParamsBase)
        /*1538*/ 	.word	0x00000000


	//----- nvinfo : EIATTR_MIN_STACK_SIZE
	.align		4
.L_933:
        /*153c*/ 	.byte	0x04, 0x12
        /*153e*/ 	.short	(.L_935 - .L_934)
	.align		4
.L_934:
        /*1540*/ 	.word	index@(_Z25selective_scan_fwd_kernelI32Selective_Scan_fwd_kernel_traitsILi32ELi8ELi1ELb0ELb1ELb0ELb1EffEEv13SSMParamsBase)
        /*1544*/ 	.word	0x00000000


	//----- nvinfo : EIATTR_MIN_STACK_SIZE
	.align		4
.L_935:
        /*1548*/ 	.byte	0x04, 0x12
        /*154a*/ 	.short	(.L_937 - .L_936)
	.align		4
.L_936:
        /*154c*/ 	.word	index@(_Z25selective_scan_fwd_kernelI32Selective_Scan_fwd_kernel_traitsILi32ELi8ELi1ELb0ELb1ELb1ELb0EffEEv13SSMParamsBase)
        /*1550*/ 	.word	0x00000000


	//----- nvinfo : EIATTR_MIN_STACK_SIZE
	.align		4
.L_937:
        /*1554*/ 	.byte	0x04, 0x12
        /*1556*/ 	.short	(.L_939 - .L_938)
	.align		4
.L_938:
        /*1558*/ 	.word	index@(_Z25selective_scan_fwd_kernelI32Selective_Scan_fwd_kernel_traitsILi32ELi8ELi1ELb0ELb1ELb1ELb1EffEEv13SSMParamsBase)
        /*155c*/ 	.word	0x00000000


	//----- nvinfo : EIATTR_MIN_STACK_SIZE
	.align		4
.L_939:
        /*1560*/ 	.byte	0x04, 0x12
        /*1562*/ 	.short	(.L_941 - .L_940)
	.align		4
.L_940:
        /*1564*/ 	.word	index@(_Z25selective_scan_fwd_kernelI32Selective_Scan_fwd_kernel_traitsILi32ELi8ELi1ELb1ELb0ELb0ELb0EffEEv13SSMParamsBase)
        /*1568*/ 	.word	0x00000000


	//----- nvinfo : EIATTR_MIN_STACK_SIZE
	.align		4
.L_941:
        /*156c*/ 	.byte	0x04, 0x12
        /*156e*/ 	.short	(.L_943 - .L_942)
	.align		4
.L_942:
        /*1570*/ 	.word	index@(_Z25selective_scan_fwd_kernelI32Selective_Scan_fwd_kernel_traitsILi32ELi8ELi1ELb1ELb0ELb0ELb1EffEEv13SSMParamsBase)
        /*1574*/ 	.word	0x00000000


	//----- nvinfo : EIATTR_MIN_STACK_SIZE
	.align		4
.L_943:
        /*1578*/ 	.byte	0x04, 0x12
        /*157a*/ 	.short	(.L_945 - .L_944)
	.align		4
.L_944:
        /*157c*/ 	.word	index@(_Z25selective_scan_fwd_kernelI32Selective_Scan_fwd_kernel_traitsILi32ELi8ELi1ELb1ELb0ELb1ELb0EffEEv13SSMParamsBase)
        /*1580*/ 	.word	0x00000000


	//----- nvinfo : EIATTR_MIN_STACK_SIZE
	.align		4
.L_945:
        /*1584*/ 	.byte	0x04, 0x12
        /*1586*/ 	.short	(.L_947 - .L_946)
	.align		4
.L_946:
        /*1588*/ 	.word	index@(_Z25selective_scan_fwd_kernelI32Selective_Scan_fwd_kernel_traitsILi32ELi8ELi1ELb1ELb0ELb1ELb1EffEEv13SSMParamsBase)
        /*158c*/ 	.word	0x00000000


	//----- nvinfo : EIATTR_MIN_STACK_SIZE
	.align		4
.L_947:
        /*1590*/ 	.byte	0x04, 0x12
        /*1592*/ 	.short	(.L_949 - .L_948)
	.align		4
.L_948:
        /*1594*/ 	.word	index@(_Z25selective_scan_fwd_kernelI32Selective_Scan_fwd_kernel_traitsILi32ELi8ELi1ELb1ELb1ELb0ELb0EffEEv13SSMParamsBase)
        /*1598*/ 	.word	0x00000000


	//----- nvinfo : EIATTR_MIN_STACK_SIZE
	.align		4
.L_949:
        /*159c*/ 	.byte	0x04, 0x12
        /*159e*/ 	.short	(.L_951 - .L_950)
	.align		4
.L_950:
        /*15a0*/ 	.word	index@(_Z25selective_scan_fwd_kernelI32Selective_Scan_fwd_kernel_traitsILi32ELi8ELi1ELb1ELb1ELb0ELb1EffEEv13SSMParamsBase)
        /*15a4*/ 	.word	0x00000000


	//----- nvinfo : EIATTR_MIN_STACK_SIZE
	.align		4
.L_951:
        /*15a8*/ 	.byte	0x04, 0x12
        /*15aa*/ 	.short	(.L_953 - .L_952)
	.align		4
.L_952:
        /*15ac*/ 	.word	index@(_Z25selective_scan_fwd_kernelI32Selective_Scan_fwd_kernel_traitsILi32ELi8ELi1ELb1ELb1ELb1ELb0EffEEv13SSMParamsBase)
        /*15b0*/ 	.word	0x00000000


	//----- nvinfo : EIATTR_MIN_STACK_SIZE
	.align		4
.L_953:
        /*15b4*/ 	.byte	0x04, 0x12
        /*15b6*/ 	.short	(.L_955 - .L_954)
	.align		4
.L_954:
        /*15b8*/ 	.word	index@(_Z25selective_scan_fwd_kernelI32Selective_Scan_fwd_kernel_traitsILi32ELi8ELi1ELb1ELb1ELb1ELb1EffEEv13SSMParamsBase)
        /*15bc*/ 	.word	0x00000000


	//----- nvinfo : EIATTR_MIN_STACK_SIZE
	.align		4
.L_955:
        /*15c0*/ 	.byte	0x04, 0x12
        /*15c2*/ 	.short	(.L_957 - .L_956)
	.align		4
.L_956:
        /*15c4*/ 	.word	index@(_Z25selective_scan_fwd_kernelI32Selective_Scan_fwd_kernel_traitsILi32ELi4ELi1ELb0ELb0ELb0ELb0EffEEv13SSMParamsBase)
        /*15c8*/ 	.word	0x00000000


	//----- nvinfo : EIATTR_MIN_STACK_SIZE
	.align		4
.L_957:
        /*15cc*/ 	.byte	0x04, 0x12
        /*15ce*/ 	.short	(.L_959 - .L_958)
	.align		4
.L_958:
        /*15d0*/ 	.word	index@(_Z25selective_scan_fwd_kernelI32Selective_Scan_fwd_kernel_traitsILi32ELi4ELi1ELb0ELb0ELb0ELb1EffEEv13SSMParamsBase)
        /*15d4*/ 	.word	0x00000000


	//----- nvinfo : EIATTR_MIN_STACK_SIZE
	.align		4
.L_959:
        /*15d8*/ 	.byte	0x04, 0x12
        /*15da*/ 	.short	(.L_961 - .L_960)
	.align		4
.L_960:
        /*15dc*/ 	.word	index@(_Z25selective_scan_fwd_kernelI32Selective_Scan_fwd_kernel_traitsILi32ELi4ELi1ELb0ELb0ELb1ELb0EffEEv13SSMParamsBase)
        /*15e0*/ 	.word	0x00000000


	//----- nvinfo : EIATTR_MIN_STACK_SIZE
	.align		4
.L_961:
        /*15e4*/ 	.byte	0x04, 0x12
        /*15e6*/ 	.short	(.L_963 - .L_962)
	.align		4
.L_962:
        /*15e8*/ 	.word	index@(_Z25selective_scan_fwd_kernelI32Selective_Scan_fwd_kernel_traitsILi32ELi4ELi1ELb0ELb0ELb1ELb1EffEEv13SSMParamsBase)
        /*15ec*/ 	.word	0x00000000


	//----- nvinfo : EIATTR_MIN_STACK_SIZE
	.align		4
.L_963:
        /*15f0*/ 	.byte	0x04, 0x12
        /*15f2*/ 	.short	(.L_965 - .L_964)
	.align		4
.L_964:
        /*15f4*/ 	.word	index@(_Z25selective_scan_fwd_kernelI32Selective_Scan_fwd_kernel_traitsILi32ELi4ELi1ELb0ELb1ELb0ELb0EffEEv13SSMParamsBase)
        /*15f8*/ 	.word	0x00000000


	//----- nvinfo : EIATTR_MIN_STACK_SIZE
	.align		4
.L_965:
        /*15fc*/ 	.byte	0x04, 0x12
        /*15fe*/ 	.short	(.L_967 - .L_966)
	.align		4
.L_966:
        /*1600*/ 	.word	index@(_Z25selective_scan_fwd_kernelI32Selective_Scan_fwd_kernel_traitsILi32ELi4ELi1ELb0ELb1ELb0ELb1EffEEv13SSMParamsBase)
        /*1604*/ 	.word	0x00000000


	//----- nvinfo : EIATTR_MIN_STACK_SIZE
	.align		4
.L_967:
        /*1608*/ 	.byte	0x04, 0x12
        /*160a*/ 	.short	(.L_969 - .L_968)
	.align		4
.L_968:
        /*160c*/ 	.word	index@(_Z25selective_scan_fwd_kernelI32Selective_Scan_fwd_kernel_traitsILi32ELi4ELi1ELb0ELb1ELb1ELb0EffEEv13SSMParamsBase)
        /*1610*/ 	.word	0x00000000


	//----- nvinfo : EIATTR_MIN_STACK_SIZE
	.align		4
.L_969:
        /*1614*/ 	.byte	0x04, 0x12
        /*1616*/ 	.short	(.L_971 - .L_970)
	.align		4
.L_970:
        /*1618*/ 	.word	index@(_Z25selective_scan_fwd_kernelI32Selective_Scan_fwd_kernel_traitsILi32ELi4ELi1ELb0ELb1ELb1ELb1EffEEv13SSMParamsBase)
        /*161c*/ 	.word	0x00000000


	//----- nvinfo : EIATTR_MIN_STACK_SIZE
	.align		4
.L_971:
        /*1620*/ 	.byte	0x04, 0x12
        /*1622*/ 	.short	(.L_973 - .L_972)
	.align		4
.L_972:
        /*1624*/ 	.word	index@(_Z25selective_scan_fwd_kernelI32Selective_Scan_fwd_kernel_traitsILi32ELi4ELi1ELb1ELb0ELb0ELb0EffEEv13SSMParamsBase)
        /*1628*/ 	.word	0x00000000


	//----- nvinfo : EIATTR_MIN_STACK_SIZE
	.align		4
.L_973:
        /*162c*/ 	.byte	0x04, 0x12
        /*162e*/ 	.short	(.L_975 - .L_974)
	.align		4
.L_974:
        /*1630*/ 	.word	index@(_Z25selective_scan_fwd_kernelI32Selective_Scan_fwd_kernel_traitsILi32ELi4ELi1ELb1ELb0ELb0ELb1EffEEv13SSMParamsBase)
        /*1634*/ 	.word	0x00000000


	//----- nvinfo : EIATTR_MIN_STACK_SIZE
	.align		4
.L_975:
        /*1638*/ 	.byte	0x04, 0x12
        /*163a*/ 	.short	(.L_977 - .L_976)
	.align		4
.L_976:
        /*163c*/ 	.word	index@(_Z25selective_scan_fwd_kernelI32Selective_Scan_fwd_kernel_traitsILi32ELi4ELi1ELb1ELb0ELb1ELb0EffEEv13SSMParamsBase)
        /*1640*/ 	.word	0x00000000


	//----- nvinfo : EIATTR_MIN_STACK_SIZE
	.align		4
.L_977:
        /*1644*/ 	.byte	0x04, 0x12
        /*1646*/ 	.short	(.L_979 - .L_978)
	.align		4
.L_978:
        /*1648*/ 	.word	index@(_Z25selective_scan_fwd_kernelI32Selective_Scan_fwd_kernel_traitsILi32ELi4ELi1ELb1ELb0ELb1ELb1EffEEv13SSMParamsBase)
        /*164c*/ 	.word	0x00000000


	//----- nvinfo : EIATTR_MIN_STACK_SIZE
	.align		4
.L_979:
        /*1650*/ 	.byte	0x04, 0x12
        /*1652*/ 	.short	(.L_981 - .L_980)
	.align		4
.L_980:
        /*1654*/ 	.word	index@(_Z25selective_scan_fwd_kernelI32Selective_Scan_fwd_kernel_traitsILi32ELi4ELi1ELb1ELb1ELb0ELb0EffEEv13SSMParamsBase)
        /*1658*/ 	.word	0x00000000


	//----- nvinfo : EIATTR_MIN_STACK_SIZE
	.align		4
.L_981:
        /*165c*/ 	.byte	0x04, 0x12
        /*165e*/ 	.short	(.L_983 - .L_982)
	.align		4
.L_982:
        /*1660*/ 	.word	index@(_Z25selective_scan_fwd_kernelI32Selective_Scan_fwd_kernel_traitsILi32ELi4ELi1ELb1ELb1ELb0ELb1EffEEv13SSMParamsBase)
        /*1664*/ 	.word	0x00000000


	//----- nvinfo : EIATTR_MIN_STACK_SIZE
	.align		4
.L_983:
        /*1668*/ 	.byte	0x04, 0x12
        /*166a*/ 	.short	(.L_985 - .L_984)
	.align		4
.L_984:
        /*166c*/ 	.word	index@(_Z25selective_scan_fwd_kernelI32Selective_Scan_fwd_kernel_traitsILi32ELi4ELi1ELb1ELb1ELb1ELb0EffEEv13SSMParamsBase)
        /*1670*/ 	.word	0x00000000


	//----- nvinfo : EIATTR_MIN_STACK_SIZE
	.align		4
.L_985:
        /*1674*/ 	.byte	0x04, 0x12
        /*1676*/ 	.short	(.L_987 - .L_986)
	.align		4
.L_986:
        /*1678*/ 	.word	index@(_Z25selective_scan_fwd_kernelI32Selective_Scan_fwd_kernel_traitsILi32ELi4ELi1ELb1ELb1ELb1ELb1EffEEv13SSMParamsBase)
        /*167c*/ 	.word	0x00000000
.L_987:


//--------------------- .nv.compat                --------------------------
	.section	.nv.compat,"",@"SHT_CUDA_COMPAT_INFO"
	.align	4
        /*0000*/ 	.byte	0x02, 0x09, 0x01, 0x00, 0x02, 0x02, 0x01, 0x00, 0x02, 0x05, 0x05, 0x00, 0x03, 0x07, 0x01, 0x01
        /*0010*/ 	.byte	0x02, 0x03, 0x00, 0x00, 0x02, 0x06, 0x01, 0x00, 0x04, 0x0b, 0x08, 0x00, 0x00, 0x00, 0x00, 0x00
        /*0020*/ 	.byte	0x00, 0x00, 0x00, 0x00


//--------------------- .nv.info._Z25selective_scan_fwd_kernelI32Selective_Scan_fwd_kernel_traitsILi128ELi16ELi1ELb0ELb0ELb0ELb0EfN3c107complexIfEEEEv13SSMParamsBase --------------------------
	.section	.nv.info._Z25selective_scan_fwd_kernelI32Selective_Scan_fwd_kernel_traitsILi128ELi16ELi1ELb0ELb0ELb0ELb0EfN3c107complexIfEEEEv13SSMParamsBase,"",@"SHT_CUDA_INFO"
	.sectionflags	@""
	.align	4


	//----- nvinfo : EIATTR_CUDA_API_VERSION
	.align		4
        /*0000*/ 	.byte	0x04, 0x37
        /*0002*/ 	.short	(.L_989 - .L_988)
.L_988:
        /*0004*/ 	.word	0x00000082


	//----- nvinfo : EIATTR_KPARAM_INFO
	.align		4
.L_989:
        /*0008*/ 	.byte	0x04, 0x17
        /*000a*/ 	.short	(.L_991 - .L_990)
.L_990:
        /*000c*/ 	.word	0x00000000
        /*0010*/ 	.short	0x0000
        /*0012*/ 	.short	0x0000
        /*0014*/ 	.byte	0x00, 0xf0, 0x61, 0x04


	//----- nvinfo : EIATTR_SPARSE_MMA_MASK
	.align		4
.L_991:
        /*0018*/ 	.byte	0x03, 0x50
        /*001a*/ 	.short	0x0000


	//----- nvinfo : EIATTR_MAXREG_COUNT
	.align		4
        /*001c*/ 	.byte	0x03, 0x1b
        /*001e*/ 	.short	0x00a8


	//----- nvinfo : EIATTR_NUM_BARRIERS
	.align		4
        /*0020*/ 	.byte	0x02, 0x4c
        /*0022*/ 	.byte	0x01
	.zero		1


	//----- nvinfo : EIATTR_MERCURY_ISA_VERSION
	.align		4
        /*0024*/ 	.byte	0x03, 0x5f
        /*0026*/ 	.short	0x0101


	//----- nvinfo : EIATTR_INT_WARP_WIDE_INSTR_OFFSETS
	.align		4
        /*0028*/ 	.byte	0x04, 0x31
        /*002a*/ 	.short	(.L_993 - .L_992)


	//   ....[0]....
.L_992:
        /*002c*/ 	.word	0x000057f0


	//----- nvinfo : EIATTR_COOP_GROUP_MASK_REGIDS
	.align		4
.L_993:
        /*0030*/ 	.byte	0x04, 0x29
        /*0032*/ 	.short	(.L_995 - .L_994)


	//   ....[0]....
.L_994:
        /*0034*/ 	.word	0xffffffff


	//   ....[1]....
        /*0038*/ 	.word	0xffffffff


	//   ....[2]....
        /*003c*/ 	.word	0xffffffff


	//   ....[3]....
        /*0040*/ 	.word	0xffffffff


	//   ....[4]....
        /*0044*/ 	.word	0xffffffff


	//   ....[5]....
        /*0048*/ 	.word	0xffffffff


	//   ....[6]....
        /*004c*/ 	.word	0xffffffff


	//   ....[7]....
        /*0050*/ 	.word	0xffffffff


	//   ....[8]....
        /*0054*/ 	.word	0xffffffff


	//   ....[9]....
        /*0058*/ 	.word	0xffffffff


	//   ....[10]....
        /*005c*/ 	.word	0xffffffff


	//   ....[11]....
        /*0060*/ 	.word	0xffffffff


	//   ....[12]....
        /*0064*/ 	.word	0xffffffff


	//   ....[13]....
        /*0068*/ 	.word	0xffffffff


	//   ....[14]....
        /*006c*/ 	.word	0xffffffff


	//   ....[15]....
        /*0070*/ 	.word	0xffffffff


	//   ....[16]....
        /*0074*/ 	.word	0xffffffff


	//   ....[17]....
        /*0078*/ 	.word	0xffffffff


	//   ....[18]....
        /*007c*/ 	.word	0xffffffff


	//   ....[19]....
        /*0080*/ 	.word	0xffffffff


	//   ....[20]....
        /*0084*/ 	.word	0xffffffff


	//   ....[21]....
        /*0088*/ 	.word	0xffffffff


	//   ....[22]....
        /*008c*/ 	.word	0xffffffff


	//   ....[23]....
        /*0090*/ 	.word	0xffffffff


	//   ....[24]....
        /*0094*/ 	.word	0xffffffff


	//   ....[25]....
        /*0098*/ 	.word	0xffffffff


	//   ....[26]....
        /*009c*/ 	.word	0xffffffff


	//----- nvinfo : EIATTR_COOP_GROUP_INSTR_OFFSETS
	.align		4
.L_995:
        /*00a0*/ 	.byte	0x04, 0x28
        /*00a2*/ 	.short	(.L_997 - .L_996)


	//   ....[0]....
.L_996:
        /*00a4*/ 	.word	0x00000c60


	//   ....[1]....
        /*00a8*/ 	.word	0x000010d0


	//   ....[2]....
        /*00ac*/ 	.word	0x000052a0


	//   ....[3]....
        /*00b0*/ 	.word	0x000052d0


	//   ....[4]....
        /*00b4*/ 	.word	0x000052f0


	//   ....[5]....
        /*00b8*/ 	.word	0x00005300


	//   ....[6]....
        /*00bc*/ 	.word	0x000053b0


	//   ....[7]....
        /*00c0*/ 	.word	0x000053d0


	//   ....[8]....
        /*00c4*/ 	.word	0x000053f0


	//   ....[9]....
        /*00c8*/ 	.word	0x00005400


	//   ....[10]....
        /*00cc*/ 	.word	0x000054b0


	//   ....[11]....
        /*00d0*/ 	.word	0x000054d0


	//   ....[12]....
        /*00d4*/ 	.word	0x000054f0


	//   ....[13]....
        /*00d8*/ 	.word	0x00005500


	//   ....[14]....
        /*00dc*/ 	.word	0x000055b0


	//   ....[15]....
        /*00e0*/ 	.word	0x000055e0


	//   ....[16]....
        /*00e4*/ 	.word	0x000055f0


	//   ....[17]....
        /*00e8*/ 	.word	0x00005600


	//   ....[18]....
        /*00ec*/ 	.word	0x000056f0


	//   ....[19]....
        /*00f0*/ 	.word	0x00005710


	//   ....[20]....
        /*00f4*/ 	.word	0x00005720


	//   ....[21]....
        /*00f8*/ 	.word	0x00005730


	//   ....[22]....
        /*00fc*/ 	.word	0x00005bc0


	//   ....[23]....
        /*0100*/ 	.word	0x00005c00


	//   ....[24]....
        /*0104*/ 	.word	0x00005c20


	//   ....[25]....
        /*0108*/ 	.word	0x00005c40


	//   ....[26]....
        /*010c*/ 	.word	0x00006b30


	//----- nvinfo : EIATTR_EXIT_INSTR_OFFSETS
	.align		4
.L_997:
        /*0110*/ 	.byte	0x04, 0x1c
        /*0112*/ 	.short	(.L_999 - .L_998)


	//   ....[0]....
.L_998:
        /*0114*/ 	.word	0x00000170


	//   ....[1]....
        /*0118*/ 	.word	0x00007220


	//----- nvinfo : EIATTR_MAX_THREADS
	.align		4
.L_999:
        /*011c*/ 	.byte	0x04, 0x05
        /*011e*/ 	.short	(.L_1001 - .L_1000)
.L_1000:
        /*0120*/ 	.word	0x00000080
        /*0124*/ 	.word	0x00000001
        /*0128*/ 	.word	0x00000001


	//----- nvinfo : EIATTR_CRS_STACK_SIZE
	.align		4
.L_1001:
        /*012c*/ 	.byte	0x04, 0x1e
        /*012e*/ 	.short	(.L_1003 - .L_1002)
.L_1002:
        /*0130*/ 	.word	0x00000000


	//----- nvinfo : EIATTR_CBANK_PARAM_SIZE
	.align		4
.L_1003:
        /*0134*/ 	.byte	0x03, 0x19
        /*0136*/ 	.short	0x0118


	//----- nvinfo : EIATTR_PARAM_CBANK
	.align		4
        /*0138*/ 	.byte	0x04, 0x0a
        /*013a*/ 	.short	(.L_1005 - .L_1004)
	.align		4
.L_1004:
        /*013c*/ 	.word	index@(.nv.constant0._Z25selective_scan_fwd_kernelI32Selective_Scan_fwd_kernel_traitsILi128ELi16ELi1ELb0ELb0ELb0ELb0EfN3c107complexIfEEEEv13SSMParamsBase)
        /*0140*/ 	.short	0x0210
        /*0142*/ 	.short	0x0118


	//----- nvinfo : EIATTR_SW_WAR
	.align		4
.L_1005:
        /*0144*/ 	.byte	0x04, 0x36
        /*0146*/ 	.short	(.L_1007 - .L_1006)
.L_1006:
        /*0148*/ 	.word	0x00000008
.L_1007:


//--------------------- .nv.info._Z25selective_scan_fwd_kernelI32Selective_Scan_fwd_kernel_traitsILi128ELi16ELi1ELb0ELb0ELb0ELb1EfN3c107complexIfEEEEv13SSMParamsBase --------------------------
	.section	.nv.info._Z25selective_scan_fwd_kernelI32Selective_Scan_fwd_kernel_traitsILi128ELi16ELi1ELb0ELb0ELb0ELb1EfN3c107complexIfEEEEv13SSMParamsBase,"",@"SHT_CUDA_INFO"
	.sectionflags	@""
	.align	4


	//----- nvinfo : EIATTR_CUDA_API_VERSION
	.align		4
        /*0000*/ 	.byte	0x04, 0x37
        /*0002*/ 	.short	(.L_1009 - .L_1008)
.L_1008:
        /*0004*/ 	.word	0x00000082


	//----- nvinfo : EIATTR_KPARAM_INFO
	.align		4
.L_1009:
        /*0008*/ 	.byte	0x04, 0x17
        /*000a*/ 	.short	(.L_1011 - .L_1010)
.L_1010:
        /*000c*/ 	.word	0x00000000
        /*0010*/ 	.short	0x0000
        /*0012*/ 	.short	0x0000
        /*0014*/ 	.byte	0x00, 0xf0, 0x61, 0x04


	//----- nvinfo : EIATTR_SPARSE_MMA_MASK
	.align		4
.L_1011:
        /*0018*/ 	.byte	0x03, 0x50
        /*001a*/ 	.short	0x0000


	//----- nvinfo : EIATTR_MAXREG_COUNT
	.align		4
        /*001c*/ 	.byte	0x03, 0x1b
        /*001e*/ 	.short	0x00a8


	//----- nvinfo : EIATTR_NUM_BARRIERS
	.align		4
        /*0020*/ 	.byte	0x02, 0x4c
        /*0022*/ 	.byte	0x01
	.zero		1


	//----- nvinfo : EIATTR_MERCURY_ISA_VERSION
	.align		4
        /*0024*/ 	.byte	0x03, 0x5f
        /*0026*/ 	.short	0x0101


	//----- nvinfo : EIATTR_INT_WARP_WIDE_INSTR_OFFSETS
	.align		4
        /*0028*/ 	.byte	0x04, 0x31
        /*002a*/ 	.short	(.L_1013 - .L_1012)


	//   ....[0]....
.L_1012:
        /*002c*/ 	.word	0x00005800


	//----- nvinfo : EIATTR_COOP_GROUP_MASK_REGIDS
	.align		4
.L_1013:
        /*0030*/ 	.byte	0x04, 0x29
        /*0032*/ 	.short	(.L_1015 - .L_1014)


	//   ....[0]....
.L_1014:
        /*0034*/ 	.word	0xffffffff


	//   ....[1]....
        /*0038*/ 	.word	0xffffffff


	//   ....[2]....
        /*003c*/ 	.word	0xffffffff


	//   ....[3]....
        /*0040*/ 	.word	0xffffffff


	//   ....[4]....
        /*0044*/ 	.word	0xffffffff


	//   ....[5]....
        /*0048*/ 	.word	0xffffffff


	//   ....[6]....
        /*004c*/ 	.word	0xffffffff


	//   ....[7]....
        /*0050*/ 	.word	0xffffffff


	//   ....[8]....
        /*0054*/ 	.word	0xffffffff


	//   ....[9]....
        /*0058*/ 	.word	0xffffffff


	//   ....[10]....
        /*005c*/ 	.word	0xffffffff


	//   ....[11]....
        /*0060*/ 	.word	0xffffffff


	//   ....[12]....
        /*0064*/ 	.word	0xffffffff


	//   ....[13]....
        /*0068*/ 	.word	0xffffffff


	//   ....[14]....
        /*006c*/ 	.word	0xffffffff


	//   ....[15]....
        /*0070*/ 	.word	0xffffffff


	//   ....[16]....
        /*0074*/ 	.word	0xffffffff


	//   ....[17]....
        /*0078*/ 	.word	0xffffffff


	//   ....[18]....
        /*007c*/ 	.word	0xffffffff


	//   ....[19]....
        /*0080*/ 	.word	0xffffffff


	//   ....[20]....
        /*0084*/ 	.word	0xffffffff


	//   ....[21]....
        /*0088*/ 	.word	0xffffffff


	//   ....[22]....
        /*008c*/ 	.word	0xffffffff


	//   ....[23]....
        /*0090*/ 	.word	0xffffffff


	//   ....[24]....
        /*0094*/ 	.word	0xffffffff


	//   ....[25]....
        /*0098*/ 	.word	0xffffffff


	//   ....[26]....
        /*009c*/ 	.word	0xffffffff


	//   ....[27]....
        /*00a0*/ 	.word	0xffffffff


	//   ....[28]....
        /*00a4*/ 	.word	0xffffffff


	//----- nvinfo : EIATTR_COOP_GROUP_INSTR_OFFSETS
	.align		4
.L_1015:
        /*00a8*/ 	.byte	0x04, 0x28
        /*00aa*/ 	.short	(.L_1017 - .L_1016)


	//   ....[0]....
.L_1016:
        /*00ac*/ 	.word	0x00000c70


	//   ....[1]....
        /*00b0*/ 	.word	0x000010e0


	//   ....[2]....
        /*00b4*/ 	.word	0x000052a0


	//   ....[3]....
        /*00b8*/ 	.word	0x000052d0


	//   ....[4]....
        /*00bc*/ 	.word	0x00005300


	//   ....[5]....
        /*00c0*/ 	.word	0x00005310


	//   ....[6]....
        /*00c4*/ 	.word	0x000053c0


	//   ....[7]....
        /*00c8*/ 	.word	0x000053e0


	//   ....[8]....
        /*00cc*/ 	.word	0x00005400


	//   ....[9]....
        /*00d0*/ 	.word	0x00005410


	//   ....[10]....
        /*00d4*/ 	.word	0x000054c0


	//   ....[11]....
        /*00d8*/ 	.word	0x000054e0


	//   ....[12]....
        /*00dc*/ 	.word	0x00005500


	//   ....[13]....
        /*00e0*/ 	.word	0x00005510


	//   ....[14]....
        /*00e4*/ 	.word	0x000055c0


	//   ....[15]....
        /*00e8*/ 	.word	0x000055f0


	//   ....[16]....
        /*00ec*/ 	.word	0x00005600


	//   ....[17]....
        /*00f0*/ 	.word	0x00005610


	//   ....[18]....
        /*00f4*/ 	.word	0x00005700


	//   ....[19]....
        /*00f8*/ 	.word	0x00005720


	//   ....[20]....
        /*00fc*/ 	.word	0x00005730


	//   ....[21]....
        /*0100*/ 	.word	0x00005740


	//   ....[22]....
        /*0104*/ 	.word	0x00005c00


	//   ....[23]....
        /*0108*/ 	.word	0x00005c20


	//   ....[24]....
        /*010c*/ 	.word	0x00005c40


	//   ....[25]....
        /*0110*/ 	.word	0x00005c60


	//   ....[26]....
        /*0114*/ 	.word	0x00006bb0


	//   ....[27]....
        /*0118*/ 	.word	0x000078f0


	//   ....[28]....
        /*011c*/ 	.word	0x00008230


	//----- nvinfo : EIATTR_EXIT_INSTR_OFFSETS
	.align		4
.L_1017:
        /*0120*/ 	.byte	0x04, 0x1c
        /*0122*/ 	.short	(.L_1019 - .L_1018)


	//   ....[0]....
.L_1018:
        /*0124*/ 	.word	0x00000170


	//   ....[1]....
        /*0128*/ 	.word	0x000087d0


	//----- nvinfo : EIATTR_MAX_THREADS
	.align		4
.L_1019:
        /*012c*/ 	.byte	0x04, 0x05
        /*012e*/ 	.short	(.L_1021 - .L_1020)
.L_1020:
        /*0130*/ 	.word	0x00000080
        /*0134*/ 	.word	0x00000001
        /*0138*/ 	.word	0x00000001


	//----- nvinfo : EIATTR_CRS_STACK_SIZE
	.align		4
.L_1021:
        /*013c*/ 	.byte	0x04, 0x1e
        /*013e*/ 	.short	(.L_1023 - .L_1022)
.L_1022:
        /*0140*/ 	.word	0x00000000


	//----- nvinfo : EIATTR_CBANK_PARAM_SIZE
	.align		4
.L_1023:
        /*0144*/ 	.byte	0x03, 0x19
        /*0146*/ 	.short	0x0118


	//----- nvinfo : EIATTR_PARAM_CBANK
	.align		4
        /*0148*/ 	.byte	0x04, 0x0a
        /*014a*/ 	.short	(.L_1025 - .L_1024)
	.align		4
.L_1024:
        /*014c*/ 	.word	index@(.nv.constant0._Z25selective_scan_fwd_kernelI32Selective_Scan_fwd_kernel_traitsILi128ELi16ELi1ELb0ELb0ELb0ELb1EfN3c107complexIfEEEEv13SSMParamsBase)
        /*0150*/ 	.short	0x0210
        /*0152*/ 	.short	0x0118


	//----- nvinfo : EIATTR_SW_WAR
	.align		4
.L_1025:
        /*0154*/ 	.byte	0x04, 0x36
        /*0156*/ 	.short	(.L_1027 - .L_1026)
.L_1026:
        /*0158*/ 	.word	0x00000008
.L_1027:


//--------------------- .nv.info._Z25selective_scan_fwd_kernelI32Selective_Scan_fwd_kernel_traitsILi128ELi16ELi1ELb0ELb0ELb1ELb0EfN3c107complexIfEEEEv13SSMParamsBase --------------------------
	.section	.nv.info._Z25selective_scan_fwd_kernelI32Selective_Scan_fwd_kernel_traitsILi128ELi16ELi1ELb0ELb0ELb1ELb0EfN3c107complexIfEEEEv13SSMParamsBase,"",@"SHT_CUDA_INFO"
	.sectionflags	@""
	.align	4


	//----- nvinfo : EIATTR_CUDA_API_VERSION
	.align		4
        /*0000*/ 	.byte	0x04, 0x37
        /*0002*/ 	.short	(.L_1029 - .L_1028)
.L_1028:
        /*0004*/ 	.word	0x00000082


	//----- nvinfo : EIATTR_KPARAM_INFO
	.align		4
.L_1029:
        /*0008*/ 	.byte	0x04, 0x17
        /*000a*/ 	.short	(.L_1031 - .L_1030)
.L_1030:
        /*000c*/ 	.word	0x00000000
        /*0010*/ 	.short	0x0000
        /*0012*/ 	.short	0x0000
        /*0014*/ 	.byte	0x00, 0xf0, 0x61, 0x04


	//----- nvinfo : EIATTR_SPARSE_MMA_MASK
	.align		4
.L_1031:
        /*0018*/ 	.byte	0x03, 0x50
        /*001a*/ 	.short	0x0000


	//----- nvinfo : EIATTR_MAXREG_COUNT
	.align		4
        /*001c*/ 	.byte	0x03, 0x1b
        /*001e*/ 	.short	0x00a8


	//----- nvinfo : EIATTR_NUM_BARRIERS
	.align		4
        /*0020*/ 	.byte	0x02, 0x4c
        /*0022*/ 	.byte	0x01
	.zero		1


	//----- nvinfo : EIATTR_ANNOTATIONS
	.align		4
        /*0024*/ 	.byte	0x04, 0x55
        /*0026*/ 	.short	(.L_1033 - .L_1032)


	//   ....[0]....
.L_1032:
        /*0028*/ 	.word	0x00000001
        /*002c*/ 	.byte	0x50, 0x13, 0x00, 0x00, 0x01, 0x00, 0x00, 0x00, 0x60, 0x13, 0x00, 0x00, 0x01, 0x00, 0x00, 0x00
        /* <DEDUP_REMOVED lines=12> */
        /*00fc*/ 	.byte	0x70, 0x84, 0x00, 0x00, 0x01, 0x00, 0x00, 0x00, 0x80, 0x84, 0x00, 0x00


	//----- nvinfo : EIATTR_MERCURY_ISA_VERSION
	.align		4
.L_1033:
        /*0108*/ 	.byte	0x03, 0x5f
        /*010a*/ 	.short	0x0101


	//----- nvinfo : EIATTR_INT_WARP_WIDE_INSTR_OFFSETS
	.align		4
        /*010c*/ 	.byte	0x04, 0x31
        /*010e*/ 	.short	(.L_1035 - .L_1034)


	//   ....[0]....
.L_1034:
        /*0110*/ 	.word	0x00006b70


	//----- nvinfo : EIATTR_COOP_GROUP_MASK_REGIDS
	.align		4
.L_1035:
        /*0114*/ 	.byte	0x04, 0x29
        /*0116*/ 	.short	(.L_1037 - .L_1036)


	//   ....[0]....
.L_1036:
        /*0118*/ 	.word	0xffffffff


	//   ....[1]....
        /*011c*/ 	.word	0xffffffff


	//   ....[2]....
        /*0120*/ 	.word	0xffffffff


	//   ....[3]....
        /*0124*/ 	.word	0xffffffff


	//   ....[4]....
        /*0128*/ 	.word	0xffffffff


	//   ....[5]....
        /*012c*/ 	.word	0xffffffff


	//   ....[6]....
        /*0130*/ 	.word	0xffffffff


	//   ....[7]....
        /*0134*/ 	.word	0xffffffff


	//   ....[8]....
        /*0138*/ 	.word	0xffffffff


	//   ....[9]....
        /*013c*/ 	.word	0xffffffff


	//   ....[10]....
        /*0140*/ 	.word	0xffffffff


	//   ....[11]....
        /*0144*/ 	.word	0xffffffff


	//   ....[12]....
        /*0148*/ 	.word	0xffffffff


	//   ....[13]....
        /*014c*/ 	.word	0xffffffff


	//   ....[14]....
        /*0150*/ 	.word	0xffffffff


	//   ....[15]....
        /*0154*/ 	.word	0xffffffff


	//   ....[16]....
        /*0158*/ 	.word	0xffffffff


	//   ....[17]....
        /*015c*/ 	.word	0xffffffff


	//   ....[18]....
        /*0160*/ 	.word	0xffffffff


	//   ....[19]....
        /*0164*/ 	.word	0xffffffff


	//   ....[20]....
        /*0168*/ 	.word	0xffffffff


	//   ....[21]....
        /*016c*/ 	.word	0xffffffff


	//   ....[22]....
        /*0170*/ 	.word	0xffffffff


	//   ....[23]....
        /*0174*/ 	.word	0xffffffff


	//   ....[24]....
        /*0178*/ 	.word	0xffffffff


	//   ....[25]....
        /*017c*/ 	.word	0xffffffff


	//   ....[26]....
        /*0180*/ 	.word	0xffffffff


	//   ....[27]....
        /*0184*/ 	.word	0xffffffff


	//----- nvinfo : EIATTR_COOP_GROUP_INSTR_OFFSETS
	.align		4
.L_1037:
        /*0188*/ 	.byte	0x04, 0x28
        /*018a*/ 	.short	(.L_1039 - .L_1038)


	//   ....[0]....
.L_1038:
        /*018c*/ 	.word	0x00001000


	//   ....[1]....
        /*0190*/ 	.word	0x00001560


	//   ....[2]....
        /*0194*/ 	.word	0x00006050


	//   ....[3]....
        /*0198*/ 	.word	0x000060a0


	//   ....[4]....
        /*019c*/ 	.word	0x000060e0


	//   ....[5]....
        /*01a0*/ 	.word	0x00006100


	//   ....[6]....
        /*01a4*/ 	.word	0x000062b0


	//   ....[7]....
        /*01a8*/ 	.word	0x000062e0


	//   ....[8]....
        /*01ac*/ 	.word	0x00006320


	//   ....[9]....
        /*01b0*/ 	.word	0x00006330


	//   ....[10]....
        /*01b4*/ 	.word	0x00006640


	//   ....[11]....
        /*01b8*/ 	.word	0x00006700


	//   ....[12]....
        /*01bc*/ 	.word	0x00006720


	//   ....[13]....
        /*01c0*/ 	.word	0x00006730


	//   ....[14]....
        /*01c4*/ 	.word	0x000068e0


	//   ....[15]....
        /*01c8*/ 	.word	0x000068f0


	//   ....[16]....
        /*01cc*/ 	.word	0x00006900


	//   ....[17]....
        /*01d0*/ 	.word	0x00006910


	//   ....[18]....
        /*01d4*/ 	.word	0x00006a90


	//   ....[19]....
        /*01d8*/ 	.word	0x00006aa0


	//   ....[20]....
        /*01dc*/ 	.word	0x00006ac0


	//   ....[21]....
        /*01e0*/ 	.word	0x00006ad0


	//   ....[22]....
        /*01e4*/ 	.word	0x00006c90


	//   ....[23]....
        /*01e8*/ 	.word	0x00007100


	//   ....[24]....
        /*01ec*/ 	.word	0x00007120


	//   ....[25]....
        /*01f0*/ 	.word	0x00007140


	//   ....[26]....
        /*01f4*/ 	.word	0x00007160


	//   ....[27]....
        /*01f8*/ 	.word	0x000085f0


	//----- nvinfo : EIATTR_EXIT_INSTR_OFFSETS
	.align		4
.L_1039:
        /*01fc*/ 	.byte	0x04, 0x1c
        /*01fe*/ 	.short	(.L_1041 - .L_1040)


	//   ....[0]....
.L_1040:
        /*0200*/ 	.word	0x00000530


	//   ....[1]....
        /*0204*/ 	.word	0x00008d70


	//----- nvinfo : EIATTR_MAX_THREADS
	.align		4
.L_1041:
        /*0208*/ 	.byte	0x04, 0x05
        /*020a*/ 	.short	(.L_1043 - .L_1042)
.L_1042:
        /*020c*/ 	.word	0x00000080
        /*0210*/ 	.word	0x00000001
        /*0214*/ 	.word	0x00000001


	//----- nvinfo : EIATTR_CRS_STACK_SIZE
	.align		4
.L_1043:
        /*0218*/ 	.byte	0x04, 0x1e
        /*021a*/ 	.short	(.L_1045 - .L_1044)
.L_1044:
        /*021c*/ 	.word	0x00000000


	//----- nvinfo : EIATTR_CBANK_PARAM_SIZE
	.align		4
.L_1045:
        /*0220*/ 	.byte	0x03, 0x19
        /*0222*/ 	.short	0x0118


	//----- nvinfo : EIATTR_PARAM_CBANK
	.align		4
        /*0224*/ 	.byte	0x04, 0x0a
        /*0226*/ 	.short	(.L_1047 - .L_1046)
	.align		4
.L_1046:
        /*0228*/ 	.word	index@(.nv.constant0._Z25selective_scan_fwd_kernelI32Selective_Scan_fwd_kernel_traitsILi128ELi16ELi1ELb0ELb0ELb1ELb0EfN3c107complexIfEEEEv13SSMParamsBase)
        /*022c*/ 	.short	0x0210
        /*022e*/ 	.short	0x0118


	//----- nvinfo : EIATTR_SW_WAR
	.align		4
.L_1047:
        /*0230*/ 	.byte	0x04, 0x36
        /*0232*/ 	.short	(.L_1049 - .L_1048)
.L_1048:
        /*0234*/ 	.word	0x00000008
.L_1049:


//--------------------- .nv.info._Z25selective_scan_fwd_kernelI32Selective_Scan_fwd_kernel_traitsILi128ELi16ELi1ELb0ELb0ELb1ELb1EfN3c107complexIfEEEEv13SSMParamsBase --------------------------
	.section	.nv.info._Z25selective_scan_fwd_kernelI32Selective_Scan_fwd_kernel_traitsILi128ELi16ELi1ELb0ELb0ELb1ELb1EfN3c107complexIfEEEEv13SSMParamsBase,"",@"SHT_CUDA_INFO"
	.sectionflags	@""
	.align	4


	//----- nvinfo : EIATTR_CUDA_API_VERSION
	.align		4
        /*0000*/ 	.byte	0x04, 0x37
        /*0002*/ 	.short	(.L_1051 - .L_1050)
.L_1050:
        /*0004*/ 	.word	0x00000082


	//----- nvinfo : EIATTR_KPARAM_INFO
	.align		4
.L_1051:
        /*0008*/ 	.byte	0x04, 0x17
        /*000a*/ 	.short	(.L_1053 - .L_1052)
.L_1052:
        /*000c*/ 	.word	0x00000000
        /*0010*/ 	.short	0x0000
        /*0012*/ 	.short	0x0000
        /*0014*/ 	.byte	0x00, 0xf0, 0x61, 0x04


	//----- nvinfo : EIATTR_SPARSE_MMA_MASK
	.align		4
.L_1053:
        /*0018*/ 	.byte	0x03, 0x50
        /*001a*/ 	.short	0x0000


	//----- nvinfo : EIATTR_MAXREG_COUNT
	.align		4
        /*001c*/ 	.byte	0x03, 0x1b
        /*001e*/ 	.short	0x00a8


	//----- nvinfo : EIATTR_NUM_BARRIERS
	.align		4
        /*0020*/ 	.byte	0x02, 0x4c
        /*0022*/ 	.byte	0x01
	.zero		1


	//----- nvinfo : EIATTR_ANNOTATIONS
	.align		4
        /*0024*/ 	.byte	0x04, 0x55
        /*0026*/ 	.short	(.L_1055 - .L_1054)


	//   ....[0]....
.L_1054:
        /* <DEDUP_REMOVED lines=15> */


	//----- nvinfo : EIATTR_MERCURY_ISA_VERSION
	.align		4
.L_1055:
        /*0108*/ 	.byte	0x03, 0x5f
        /*010a*/ 	.short	0x0101


	//----- nvinfo : EIATTR_INT_WARP_WIDE_INSTR_OFFSETS
	.align		4
        /*010c*/ 	.byte	0x04, 0x31
        /*010e*/ 	.short	(.L_1057 - .L_1056)


	//   ....[0]....
.L_1056:
        /*0110*/ 	.word	0x00006b70


	//----- nvinfo : EIATTR_COOP_GROUP_MASK_REGIDS
	.align		4
.L_1057:
        /*0114*/ 	.byte	0x04, 0x29
        /*0116*/ 	.short	(.L_1059 - .L_1058)


	//   ....[0]....
.L_1058:
        /*0118*/ 	.word	0xffffffff


	//   ....[1]....
        /*011c*/ 	.word	0xffffffff


	//   ....[2]....
        /*0120*/ 	.word	0xffffffff


	//   ....[3]....
        /*0124*/ 	.word	0xffffffff


	//   ....[4]....
        /*0128*/ 	.word	0xffffffff


	//   ....[5]....
        /*012c*/ 	.word	0xffffffff


	//   ....[6]....
        /*0130*/ 	.word	0xffffffff


	//   ....[7]....
        /*0134*/ 	.word	0xffffffff


	//   ....[8]....
        /*0138*/ 	.word	0xffffffff


	//   ....[9]....
        /*013c*/ 	.word	0xffffffff


	//   ....[10]....
        /*0140*/ 	.word	0xffffffff


	//   ....[11]....
        /*0144*/ 	.word	0xffffffff


	//   ....[12]....
        /*0148*/ 	.word	0xffffffff


	//   ....[13]....
        /*014c*/ 	.word	0xffffffff


	//   ....[14]....
        /*0150*/ 	.word	0xffffffff


	//   ....[15]....
        /*0154*/ 	.word	0xffffffff


	//   ....[16]....
        /*0158*/ 	.word	0xffffffff


	//   ....[17]....
        /*015c*/ 	.word	0xffffffff


	//   ....[18]....
        /*0160*/ 	.word	0xffffffff


	//   ....[19]....
        /*0164*/ 	.word	0xffffffff


	//   ....[20]....
        /*0168*/ 	.word	0xffffffff


	//   ....[21]....
        /*016c*/ 	.word	0xffffffff


	//   ....[22]....
        /*0170*/ 	.word	0xffffffff


	//   ....[23]....
        /*0174*/ 	.word	0xffffffff


	//   ....[24]....
        /*0178*/ 	.word	0xffffffff


	//   ....[25]....
        /*017c*/ 	.word	0xffffffff


	//   ....[26]....
        /*0180*/ 	.word	0xffffffff


	//   ....[27]....
        /*0184*/ 	.word	0xffffffff


	//   ....[28]....
        /*0188*/ 	.word	0xffffffff


	//   ....[29]....
        /*018c*/ 	.word	0xffffffff


	//----- nvinfo : EIATTR_COOP_GROUP_INSTR_OFFSETS
	.align		4
.L_1059:
        /*0190*/ 	.byte	0x04, 0x28
        /*0192*/ 	.short	(.L_1061 - .L_1060)


	//   ....[0]....
.L_1060:
        /*0194*/ 	.word	0x00001000


	//   ....[1]....
        /*0198*/ 	.word	0x00001560


	//   ....[2]....
        /*019c*/ 	.word	0x00006050


	//   ....[3]....
        /*01a0*/ 	.word	0x000060a0


	//   ....[4]....
        /*01a4*/ 	.word	0x000060e0


	//   ....[5]....
        /*01a8*/ 	.word	0x00006100


	//   ....[6]....
        /*01ac*/ 	.word	0x000062b0


	//   ....[7]....
        /*01b0*/ 	.word	0x000062e0


	//   ....[8]....
        /*01b4*/ 	.word	0x00006320


	//   ....[9]....
        /*01b8*/ 	.word	0x00006330


	//   ....[10]....
        /*01bc*/ 	.word	0x00006640


	//   ....[11]....
        /*01c0*/ 	.word	0x00006700


	//   ....[12]....
        /*01c4*/ 	.word	0x00006720


	//   ....[13]....
        /*01c8*/ 	.word	0x00006730


	//   ....[14]....
        /*01cc*/ 	.word	0x000068e0


	//   ....[15]....
        /*01d0*/ 	.word	0x000068f0


	//   ....[16]....
        /*01d4*/ 	.word	0x00006900


	//   ....[17]....
        /*01d8*/ 	.word	0x00006910


	//   ....[18]....
        /*01dc*/ 	.word	0x00006a90


	//   ....[19]....
        /*01e0*/ 	.word	0x00006aa0


	//   ....[20]....
        /*01e4*/ 	.word	0x00006ac0


	//   ....[21]....
        /*01e8*/ 	.word	0x00006ad0


	//   ....[22]....
        /*01ec*/ 	.word	0x00006c90


	//   ....[23]....
        /*01f0*/ 	.word	0x00007100


	//   ....[24]....
        /*01f4*/ 	.word	0x00007120


	//   ....[25]....
        /*01f8*/ 	.word	0x00007140


	//   ....[26]....
        /*01fc*/ 	.word	0x00007160


	//   ....[27]....
        /*0200*/ 	.word	0x000086a0


	//   ....[28]....
        /*0204*/ 	.word	0x00009340


	//   ....[29]....
        /*0208*/ 	.word	0x00009d70


	//----- nvinfo : EIATTR_EXIT_INSTR_OFFSETS
	.align		4
.L_1061:
        /*020c*/ 	.byte	0x04, 0x1c
        /*020e*/ 	.short	(.L_1063 - .L_1062)


	//   ....[0]....
.L_1062:
        /*0210*/ 	.word	0x00000530


	//   ....[1]....
        /*0214*/ 	.word	0x0000a390


	//----- nvinfo : EIATTR_MAX_THREADS
	.align		4
.L_1063:
        /*0218*/ 	.byte	0x04, 0x05
        /*021a*/ 	.short	(.L_1065 - .L_1064)
.L_1064:
        /*021c*/ 	.word	0x00000080
        /*0220*/ 	.word	0x00000001
        /*0224*/ 	.word	0x00000001


	//----- nvinfo : EIATTR_CRS_STACK_SIZE
	.align		4
.L_1065:
        /*0228*/ 	.byte	0x04, 0x1e
        /*022a*/ 	.short	(.L_1067 - .L_1066)
.L_1066:
        /*022c*/ 	.word	0x00000000


	//----- nvinfo : EIATTR_CBANK_PARAM_SIZE
	.align		4
.L_1067:
        /*0230*/ 	.byte	0x03, 0x19
        /*0232*/ 	.short	0x0118


	//----- nvinfo : EIATTR_PARAM_CBANK
	.align		4
        /*0234*/ 	.byte	0x04, 0x0a
        /*0236*/ 	.short	(.L_1069 - .L_1068)
	.align		4
.L_1068:
        /*0238*/ 	.word	index@(.nv.constant0._Z25selective_scan_fwd_kernelI32Selective_Scan_fwd_kernel_traitsILi128ELi16ELi1ELb0ELb0ELb1ELb1EfN3c107complexIfEEEEv13SSMParamsBase)
        /*023c*/ 	.short	0x0210
        /*023e*/ 	.short	0x0118


	//----- nvinfo : EIATTR_SW_WAR
	.align		4
.L_1069:
        /*0240*/ 	.byte	0x04, 0x36
        /*0242*/ 	.short	(.L_1071 - .L_1070)
.L_1070:
        /*0244*/ 	.word	0x00000008
.L_1071:


//--------------------- .nv.info._Z25selective_scan_fwd_kernelI32Selective_Scan_fwd_kernel_traitsILi128ELi16ELi1ELb0ELb1ELb0ELb0EfN3c107complexIfEEEEv13SSMParamsBase --------------------------
	.section	.nv.info._Z25selective_scan_fwd_kernelI32Selective_Scan_fwd_kernel_traitsILi128ELi16ELi1ELb0ELb1ELb0ELb0EfN3c107complexIfEEEEv13SSMParamsBase,"",@"SHT_CUDA_INFO"
	.sectionflags	@""
	.align	4


	//----- nvinfo : EIATTR_CUDA_API_VERSION
	.align		4
        /*0000*/ 	.byte	0x04, 0x37
        /*0002*/ 	.short	(.L_1073 - .L_1072)
.L_1072:
        /*0004*/ 	.word	0x00000082


	//----- nvinfo : EIATTR_KPARAM_INFO
	.align		4
.L_1073:
        /*0008*/ 	.byte	0x04, 0x17
        /*000a*/ 	.short	(.L_1075 - .L_1074)
.L_1074:
        /*000c*/ 	.word	0x00000000
        /*0010*/ 	.short	0x0000
        /*0012*/ 	.short	0x0000
        /*0014*/ 	.byte	0x00, 0xf0, 0x61, 0x04


	//----- nvinfo : EIATTR_SPARSE_MMA_MASK
	.align		4
.L_1075:
        /*0018*/ 	.byte	0x03, 0x50
        /*001a*/ 	.short	0x0000


	//----- nvinfo : EIATTR_MAXREG_COUNT
	.align		4
        /*001c*/ 	.byte	0x03, 0x1b
        /*001e*/ 	.short	0x00a8


	//----- nvinfo : EIATTR_NUM_BARRIERS
	.align		4
        /*0020*/ 	.byte	0x02, 0x4c
        /*0022*/ 	.byte	0x01
	.zero		1


	//----- nvinfo : EIATTR_ANNOTATIONS
	.align		4
        /*0024*/ 	.byte	0x04, 0x55
        /*0026*/ 	.short	(.L_1077 - .L_1076)


	//   ....[0]....
.L_1076:
        /*0028*/ 	.word	0x00000001
        /*002c*/ 	.byte	0x40, 0x06, 0x00, 0x00, 0x01, 0x00, 0x00, 0x00, 0x70, 0x06, 0x00, 0x00, 0x01, 0x00, 0x00, 0x00
        /*003c*/ 	.byte	0xf0, 0x06, 0x00, 0x00, 0x01, 0x00, 0x00, 0x00, 0x10, 0x07, 0x00, 0x00, 0x01, 0x00, 0x00, 0x00
        /*004c*/ 	.byte	0xe0, 0x85, 0x00, 0x00, 0x01, 0x00, 0x00, 0x00, 0x00, 0x86, 0x00, 0x00, 0x01, 0x00, 0x00, 0x00
        /*005c*/ 	.byte	0x60, 0x8a, 0x00, 0x00, 0x01, 0x00, 0x00, 0x00, 0x70, 0x8a, 0x00, 0x00


	//----- nvinfo : EIATTR_MERCURY_ISA_VERSION
	.align		4
.L_1077:
        /*0068*/ 	.byte	0x03, 0x5f
        /*006a*/ 	.short	0x0101


	//----- nvinfo : EIATTR_INT_WARP_WIDE_INSTR_OFFSETS
	.align		4
        /*006c*/ 	.byte	0x04, 0x31
        /*006e*/ 	.short	(.L_1079 - .L_1078)


	//   ....[0]....
.L_1078:
        /*0070*/ 	.word	0x00006f80


	//----- nvinfo : EIATTR_COOP_GROUP_MASK_REGIDS
	.align		4
.L_1079:
        /*0074*/ 	.byte	0x04, 0x29
        /*0076*/ 	.short	(.L_1081 - .L_1080)


	//   ....[0]....
.L_1080:
        /*0078*/ 	.word	0xffffffff


	//   ....[1]....
        /*007c*/ 	.word	0xffffffff


	//   ....[2]....
        /*0080*/ 	.word	0xffffffff


	//   ....[3]....
        /*0084*/ 	.word	0xffffffff


	//   ....[4]....
        /*0088*/ 	.word	0xffffffff


	//   ....[5]....
        /*008c*/ 	.word	0xffffffff


	//   ....[6]....
        /*0090*/ 	.word	0xffffffff


	//   ....[7]....
        /*0094*/ 	.word	0xffffffff


	//   ....[8]....
        /*0098*/ 	.word	0xffffffff


	//   ....[9]....
        /*009c*/ 	.word	0xffffffff


	//   ....[10]....
        /*00a0*/ 	.word	0xffffffff


	//   ....[11]....
        /*00a4*/ 	.word	0xffffffff


	//   ....[12]....
        /*00a8*/ 	.word	0xffffffff


	//   ....[13]....
        /*00ac*/ 	.word	0xffffffff


	//   ....[14]....
        /*00b0*/ 	.word	0xffffffff


	//   ....[15]....
        /*00b4*/ 	.word	0xffffffff


	//   ....[16]....
        /*00b8*/ 	.word	0xffffffff


	//   ....[17]....
        /*00bc*/ 	.word	0xffffffff


	//   ....[18]....
        /*00c0*/ 	.word	0xffffffff


	//   ....[19]....
        /*00c4*/ 	.word	0xffffffff


	//   ....[20]....
        /*00c8*/ 	.word	0xffffffff


	//   ....[21]....
        /*00cc*/ 	.word	0xffffffff


	//   ....[22]....
        /*00d0*/ 	.word	0xffffffff


	//   ....[23]....
        /*00d4*/ 	.word	0xffffffff


	//   ....[24]....
        /*00d8*/ 	.word	0xffffffff


	//   ....[25]....
        /*00dc*/ 	.word	0xffffffff


	//   ....[26]....
        /*00e0*/ 	.word	0xffffffff


	//   ....[27]....
        /*00e4*/ 	.word	0xffffffff


	//----- nvinfo : EIATTR_COOP_GROUP_INSTR_OFFSETS
	.align		4
.L_1081:
        /*00e8*/ 	.byte	0x04, 0x28
        /*00ea*/ 	.short	(.L_1083 - .L_1082)


	//   ....[0]....
.L_1082:
        /*00ec*/ 	.word	0x00000fe0


	//   ....[1]....
        /*00f0*/ 	.word	0x00001430


	//   ....[2]....
        /*00f4*/ 	.word	0x00005090


	//   ....[3]....
        /*00f8*/ 	.word	0x000069d0


	//   ....[4]....
        /*00fc*/ 	.word	0x000069f0


	//   ....[5]....
        /*0100*/ 	.word	0x00006a10


	//   ....[6]....
        /*0104*/ 	.word	0x00006a30


	//   ....[7]....
        /*0108*/ 	.word	0x00006ae0


	//   ....[8]....
        /*010c*/ 	.word	0x00006af0


	//   ....[9]....
        /*0110*/ 	.word	0x00006b20


	//   ....[10]....
        /*0114*/ 	.word	0x00006b30


	//   ....[11]....
        /*0118*/ 	.word	0x00006c10


	//   ....[12]....
        /*011c*/ 	.word	0x00006c40


	//   ....[13]....
        /*0120*/ 	.word	0x00006c90


	//   ....[14]....
        /*0124*/ 	.word	0x00006ca0


	//   ....[15]....
        /*0128*/ 	.word	0x00006d70


	//   ....[16]....
        /*012c*/ 	.word	0x00006db0


	//   ....[17]....
        /*0130*/ 	.word	0x00006df0


	//   ....[18]....
        /*0134*/ 	.word	0x00006e00


	//   ....[19]....
        /*0138*/ 	.word	0x00006eb0


	//   ....[20]....
        /*013c*/ 	.word	0x00006ed0


	//   ....[21]....
        /*0140*/ 	.word	0x00006ef0


	//   ....[22]....
        /*0144*/ 	.word	0x00006f00


	//   ....[23]....
        /*0148*/ 	.word	0x000072c0


	//   ....[24]....
        /*014c*/ 	.word	0x000072e0


	//   ....[25]....
        /*0150*/ 	.word	0x00007300


	//   ....[26]....
        /*0154*/ 	.word	0x00007320


	//   ....[27]....
        /*0158*/ 	.word	0x00008310


	//----- nvinfo : EIATTR_EXIT_INSTR_OFFSETS
	.align		4
.L_1083:
        /*015c*/ 	.byte	0x04, 0x1c
        /*015e*/ 	.short	(.L_1085 - .L_1084)


	//   ....[0]....
.L_1084:
        /*0160*/ 	.word	0x000004c0


	//   ....[1]....
        /*0164*/ 	.word	0x00008a90


	//----- nvinfo : EIATTR_MAX_THREADS
	.align		4
.L_1085:
        /*0168*/ 	.byte	0x04, 0x05
        /*016a*/ 	.short	(.L_1087 - .L_1086)
.L_1086:
        /*016c*/ 	.word	0x00000080
        /*0170*/ 	.word	0x00000001
        /*0174*/ 	.word	0x00000001


	//----- nvinfo : EIATTR_CRS_STACK_SIZE
	.align		4
.L_1087:
        /*0178*/ 	.byte	0x04, 0x1e
        /*017a*/ 	.short	(.L_1089 - .L_1088)
.L_1088:
        /*017c*/ 	.word	0x00000000


	//----- nvinfo : EIATTR_CBANK_PARAM_SIZE
	.align		4
.L_1089:
        /*0180*/ 	.byte	0x03, 0x19
        /*0182*/ 	.short	0x0118


	//----- nvinfo : EIATTR_PARAM_CBANK
	.align		4
        /*0184*/ 	.byte	0x04, 0x0a
        /*0186*/ 	.short	(.L_1091 - .L_1090)
	.align		4
.L_1090:
        /*0188*/ 	.word	index@(.nv.constant0._Z25selective_scan_fwd_kernelI32Selective_Scan_fwd_kernel_traitsILi128ELi16ELi1ELb0ELb1ELb0ELb0EfN3c107complexIfEEEEv13SSMParamsBase)
        /*018c*/ 	.short	0x0210
        /*018e*/ 	.short	0x0118


	//----- nvinfo : EIATTR_SW_WAR
	.align		4
.L_1091:
        /*0190*/ 	.byte	0x04, 0x36
        /*0192*/ 	.short	(.L_1093 - .L_1092)
.L_1092:
        /*0194*/ 	.word	0x00000008
.L_1093:


//--------------------- .nv.info._Z25selective_scan_fwd_kernelI32Selective_Scan_fwd_kernel_traitsILi128ELi16ELi1ELb0ELb1ELb0ELb1EfN3c107complexIfEEEEv13SSMParamsBase --------------------------
	.section	.nv.info._Z25selective_scan_fwd_kernelI32Selective_Scan_fwd_kernel_traitsILi128ELi16ELi1ELb0ELb1ELb0ELb1EfN3c107complexIfEEEEv13SSMParamsBase,"",@"SHT_CUDA_INFO"
	.sectionflags	@""
	.align	4


	//----- nvinfo : EIATTR_CUDA_API_VERSION
	.align		4
        /*0000*/ 	.byte	0x04, 0x37
        /*0002*/ 	.short	(.L_1095 - .L_1094)
.L_1094:
        /*0004*/ 	.word	0x00000082


	//----- nvinfo : EIATTR_KPARAM_INFO
	.align		4
.L_1095:
        /*0008*/ 	.byte	0x04, 0x17
        /*000a*/ 	.short	(.L_1097 - .L_1096)
.L_1096:
        /*000c*/ 	.word	0x00000000
        /*0010*/ 	.short	0x0000
        /*0012*/ 	.short	0x0000
        /*0014*/ 	.byte	0x00, 0xf0, 0x61, 0x04


	//----- nvinfo : EIATTR_SPARSE_MMA_MASK
	.align		4
.L_1097:
        /*0018*/ 	.byte	0x03, 0x50
        /*001a*/ 	.short	0x0000


	//----- nvinfo : EIATTR_MAXREG_COUNT
	.align		4
        /*001c*/ 	.byte	0x03, 0x1b
        /*001e*/ 	.short	0x00a8


	//----- nvinfo : EIATTR_NUM_BARRIERS
	.align		4
        /*0020*/ 	.byte	0x02, 0x4c
        /*0022*/ 	.byte	0x01
	.zero		1


	//----- nvinfo : EIATTR_ANNOTATIONS
	.align		4
        /*0024*/ 	.byte	0x04, 0x55
        /*0026*/ 	.short	(.L_1099 - .L_1098)


	//   ....[0]....
.L_1098:
        /*0028*/ 	.word	0x00000001
        /*002c*/ 	.byte	0x40, 0x06, 0x00, 0x00, 0x01, 0x00, 0x00, 0x00, 0x70, 0x06, 0x00, 0x00, 0x01, 0x00, 0x00, 0x00
        /*003c*/ 	.byte	0x90, 0x06, 0x00, 0x00, 0x01, 0x00, 0x00, 0x00, 0xa0, 0x06, 0x00, 0x00, 0x01, 0x00, 0x00, 0x00
        /*004c*/ 	.byte	0xc0, 0x9c, 0x00, 0x00, 0x01, 0x00, 0x00, 0x00, 0x00, 0x9d, 0x00, 0x00, 0x01, 0x00, 0x00, 0x00
        /*005c*/ 	.byte	0x40, 0xa0, 0x00, 0x00, 0x01, 0x00, 0x00, 0x00, 0x50, 0xa0, 0x00, 0x00


	//----- nvinfo : EIATTR_MERCURY_ISA_VERSION
	.align		4
.L_1099:
        /*0068*/ 	.byte	0x03, 0x5f
        /*006a*/ 	.short	0x0101


	//----- nvinfo : EIATTR_INT_WARP_WIDE_INSTR_OFFSETS
	.align		4
        /*006c*/ 	.byte	0x04, 0x31
        /*006e*/ 	.short	(.L_1101 - .L_1100)


	//   ....[0]....
.L_1100:
        /*0070*/ 	.word	0x00006f60


	//----- nvinfo : EIATTR_COOP_GROUP_MASK_REGIDS
	.align		4
.L_1101:
        /*0074*/ 	.byte	0x04, 0x29
        /*0076*/ 	.short	(.L_1103 - .L_1102)


	//   ....[0]....
.L_1102:
        /*0078*/ 	.word	0xffffffff


	//   ....[1]....
        /*007c*/ 	.word	0xffffffff


	//   ....[2]....
        /*0080*/ 	.word	0xffffffff


	//   ....[3]....
        /*0084*/ 	.word	0xffffffff


	//   ....[4]....
        /*0088*/ 	.word	0xffffffff


	//   ....[5]....
        /*008c*/ 	.word	0xffffffff


	//   ....[6]....
        /*0090*/ 	.word	0xffffffff


	//   ....[7]....
        /*0094*/ 	.word	0xffffffff


	//   ....[8]....
        /*0098*/ 	.word	0xffffffff


	//   ....[9]....
        /*009c*/ 	.word	0xffffffff


	//   ....[10]....
        /*00a0*/ 	.word	0xffffffff


	//   ....[11]....
        /*00a4*/ 	.word	0xffffffff


	//   ....[12]....
        /*00a8*/ 	.word	0xffffffff


	//   ....[13]....
        /*00ac*/ 	.word	0xffffffff


	//   ....[14]....
        /*00b0*/ 	.word	0xffffffff


	//   ....[15]....
        /*00b4*/ 	.word	0xffffffff


	//   ....[16]....
        /*00b8*/ 	.word	0xffffffff


	//   ....[17]....
        /*00bc*/ 	.word	0xffffffff


	//   ....[18]....
        /*00c0*/ 	.word	0xffffffff


	//   ....[19]....
        /*00c4*/ 	.word	0xffffffff


	//   ....[20]....
        /*00c8*/ 	.word	0xffffffff


	//   ....[21]....
        /*00cc*/ 	.word	0xffffffff


	//   ....[22]....
        /*00d0*/ 	.word	0xffffffff


	//   ....[23]....
        /*00d4*/ 	.word	0xffffffff


	//   ....[24]....
        /*00d8*/ 	.word	0xffffffff


	//   ....[25]....
        /*00dc*/ 	.word	0xffffffff


	//   ....[26]....
        /*00e0*/ 	.word	0xffffffff


	//   ....[27]....
        /*00e4*/ 	.word	0xffffffff


	//   ....[28]....
        /*00e8*/ 	.word	0xffffffff


	//   ....[29]....
        /*00ec*/ 	.word	0xffffffff


	//----- nvinfo : EIATTR_COOP_GROUP_INSTR_OFFSETS
	.align		4
.L_1103:
        /*00f0*/ 	.byte	0x04, 0x28
        /*00f2*/ 	.short	(.L_1105 - .L_1104)


	//   ....[0]....
.L_1104:
        /*00f4*/ 	.word	0x00000fc0


	//   ....[1]....
        /*00f8*/ 	.word	0x00001410


	//   ....[2]....
        /*00fc*/ 	.word	0x00005070


	//   ....[3]....
        /*0100*/ 	.word	0x000069b0


	//   ....[4]....
        /*0104*/ 	.word	0x000069d0


	//   ....[5]....
        /*0108*/ 	.word	0x000069f0


	//   ....[6]....
        /*010c*/ 	.word	0x00006a10


	//   ....[7]....
        /*0110*/ 	.word	0x00006ac0


	//   ....[8]....
        /*0114*/ 	.word	0x00006ad0


	//   ....[9]....
        /*0118*/ 	.word	0x00006b00


	//   ....[10]....
        /*011c*/ 	.word	0x00006b10


	//   ....[11]....
        /*0120*/ 	.word	0x00006bf0


	//   ....[12]....
        /*0124*/ 	.word	0x00006c20


	//   ....[13]....
        /*0128*/ 	.word	0x00006c70


	//   ....[14]....
        /*012c*/ 	.word	0x00006c80


	//   ....[15]....
        /*0130*/ 	.word	0x00006d50


	//   ....[16]....
        /*0134*/ 	.word	0x00006d90


	//   ....[17]....
        /*0138*/ 	.word	0x00006dd0


	//   ....[18]....
        /*013c*/ 	.word	0x00006de0


	//   ....[19]....
        /*0140*/ 	.word	0x00006e90


	//   ....[20]....
        /*0144*/ 	.word	0x00006eb0


	//   ....[21]....
        /*0148*/ 	.word	0x00006ed0


	//   ....[22]....
        /*014c*/ 	.word	0x00006ee0


	//   ....[23]....
        /*0150*/ 	.word	0x000072a0


	//   ....[24]....
        /*0154*/ 	.word	0x000072c0


	//   ....[25]....
        /*0158*/ 	.word	0x000072e0


	//   ....[26]....
        /*015c*/ 	.word	0x00007300


	//   ....[27]....
        /*0160*/ 	.word	0x00008380


	//   ....[28]....
        /*0164*/ 	.word	0x00008fc0


	//   ....[29]....
        /*0168*/ 	.word	0x00009a20


	//----- nvinfo : EIATTR_EXIT_INSTR_OFFSETS
	.align		4
.L_1105:
        /*016c*/ 	.byte	0x04, 0x1c
        /*016e*/ 	.short	(.L_1107 - .L_1106)


	//   ....[0]....
.L_1106:
        /*0170*/ 	.word	0x000004c0


	//   ....[1]....
        /*0174*/ 	.word	0x0000a070


	//----- nvinfo : EIATTR_MAX_THREADS
	.align		4
.L_1107:
        /*0178*/ 	.byte	0x04, 0x05
        /*017a*/ 	.short	(.L_1109 - .L_1108)
.L_1108:
        /*017c*/ 	.word	0x00000080
        /*0180*/ 	.word	0x00000001
        /*0184*/ 	.word	0x00000001


	//----- nvinfo : EIATTR_CRS_STACK_SIZE
	.align		4
.L_1109:
        /*0188*/ 	.byte	0x04, 0x1e
        /*018a*/ 	.short	(.L_1111 - .L_1110)
.L_1110:
        /*018c*/ 	.word	0x00000000


	//----- nvinfo : EIATTR_CBANK_PARAM_SIZE
	.align		4
.L_1111:
        /*0190*/ 	.byte	0x03, 0x19
        /*0192*/ 	.short	0x0118


	//----- nvinfo : EIATTR_PARAM_CBANK
	.align		4
        /*0194*/ 	.byte	0x04, 0x0a
        /*0196*/ 	.short	(.L_1113 - .L_1112)
	.align		4
.L_1112:
        /*0198*/ 	.word	index@(.nv.constant0._Z25selective_scan_fwd_kernelI32Selective_Scan_fwd_kernel_traitsILi128ELi16ELi1ELb0ELb1ELb0ELb1EfN3c107complexIfEEEEv13SSMParamsBase)
        /*019c*/ 	.short	0x0210
        /*019e*/ 	.short	0x0118


	//----- nvinfo : EIATTR_SW_WAR
	.align		4
.L_1113:
        /*01a0*/ 	.byte	0x04, 0x36
        /*01a2*/ 	.short	(.L_1115 - .L_1114)
.L_1114:
        /*01a4*/ 	.word	0x00000008
.L_1115:


//--------------------- .nv.info._Z25selective_scan_fwd_kernelI32Selective_Scan_fwd_kernel_traitsILi128ELi16ELi1ELb0ELb1ELb1ELb0EfN3c107complexIfEEEEv13SSMParamsBase --------------------------
	.section	.nv.info._Z25selective_scan_fwd_kernelI32Selective_Scan_fwd_kernel_traitsILi128ELi16ELi1ELb0ELb1ELb1ELb0EfN3c107complexIfEEEEv13SSMParamsBase,"",@"SHT_CUDA_INFO"
	.sectionflags	@""
	.align	4


	//----- nvinfo : EIATTR_CUDA_API_VERSION
	.align		4
        /*0000*/ 	.byte	0x04, 0x37
        /*0002*/ 	.short	(.L_1117 - .L_1116)
.L_1116:
        /*0004*/ 	.word	0x00000082


	//----- nvinfo : EIATTR_KPARAM_INFO
	.align		4
.L_1117:
        /*0008*/ 	.byte	0x04, 0x17
        /*000a*/ 	.short	(.L_1119 - .L_1118)
.L_1118:
        /*000c*/ 	.word	0x00000000
        /*0010*/ 	.short	0x0000
        /*0012*/ 	.short	0x0000
        /*0014*/ 	.byte	0x00, 0xf0, 0x61, 0x04


	//----- nvinfo : EIATTR_SPARSE_MMA_MASK
	.align		4
.L_1119:
        /*0018*/ 	.byte	0x03, 0x50
        /*001a*/ 	.short	0x0000


	//----- nvinfo : EIATTR_MAXREG_COUNT
	.align		4
        /*001c*/ 	.byte	0x03, 0x1b
        /*001e*/ 	.short	0x00a8


	//----- nvinfo : EIATTR_NUM_BARRIERS
	.align		4
        /*0020*/ 	.byte	0x02, 0x4c
        /*0022*/ 	.byte	0x01
	.zero		1


	//----- nvinfo : EIATTR_ANNOTATIONS
	.align		4
        /*0024*/ 	.byte	0x04, 0x55
        /*0026*/ 	.short	(.L_1121 - .L_1120)


	//   ....[0]....
.L_1120:
        /* <DEDUP_REMOVED lines=25> */


	//----- nvinfo : EIATTR_MERCURY_ISA_VERSION
	.align		4
.L_1121:
        /*01a8*/ 	.byte	0x03, 0x5f
        /*01aa*/ 	.short	0x0101


	//----- nvinfo : EIATTR_INT_WARP_WIDE_INSTR_OFFSETS
	.align		4
        /*01ac*/ 	.byte	0x04, 0x31
        /*01ae*/ 	.short	(.L_1123 - .L_1122)


	//   ....[0]....
.L_1122:
        /*01b0*/ 	.word	0x00007b20


	//----- nvinfo : EIATTR_COOP_GROUP_MASK_REGIDS
	.align		4
.L_1123:
        /*01b4*/ 	.byte	0x04, 0x29
        /*01b6*/ 	.short	(.L_1125 - .L_1124)


	//   ....[0]....
.L_1124:
        /*01b8*/ 	.word	0xffffffff


	//   ....[1]....
        /*01bc*/ 	.word	0xffffffff


	//   ....[2]....
        /*01c0*/ 	.word	0xffffffff


	//   ....[3]....
        /*01c4*/ 	.word	0xffffffff


	//   ....[4]....
        /*01c8*/ 	.word	0xffffffff


	//   ....[5]....
        /*01cc*/ 	.word	0xffffffff


	//   ....[6]....
        /*01d0*/ 	.word	0xffffffff


	//   ....[7]....
        /*01d4*/ 	.word	0xffffffff


	//   ....[8]....
        /*01d8*/ 	.word	0xffffffff


	//   ....[9]....
        /*01dc*/ 	.word	0xffffffff


	//   ....[10]....
        /*01e0*/ 	.word	0xffffffff


	//   ....[11]....
        /*01e4*/ 	.word	0xffffffff


	//   ....[12]....
        /*01e8*/ 	.word	0xffffffff


	//   ....[13]....
        /*01ec*/ 	.word	0xffffffff


	//   ....[14]....
        /*01f0*/ 	.word	0xffffffff


	//   ....[15]....
        /*01f4*/ 	.word	0xffffffff


	//   ....[16]....
        /*01f8*/ 	.word	0xffffffff


	//   ....[17]....
        /*01fc*/ 	.word	0xffffffff


	//   ....[18]....
        /*0200*/ 	.word	0xffffffff


	//   ....[19]....
        /*0204*/ 	.word	0xffffffff


	//   ....[20]....
        /*0208*/ 	.word	0xffffffff


	//   ....[21]....
        /*020c*/ 	.word	0xffffffff


	//   ....[22]....
        /*0210*/ 	.word	0xffffffff


	//   ....[23]....
        /*0214*/ 	.word	0xffffffff


	//   ....[24]....
        /*0218*/ 	.word	0xffffffff


	//   ....[25]....
        /*021c*/ 	.word	0xffffffff


	//   ....[26]....
        /*0220*/ 	.word	0xffffffff


	//   ....[27]....
        /*0224*/ 	.word	0xffffffff


	//   ....[28]....
        /*0228*/ 	.word	0xffffffff


	//----- nvinfo : EIATTR_COOP_GROUP_INSTR_OFFSETS
	.align		4
.L_1125:
        /*022c*/ 	.byte	0x04, 0x28
        /*022e*/ 	.short	(.L_1127 - .L_1126)


	//   ....[0]....
.L_1126:
        /*0230*/ 	.word	0x000010f0


	//   ....[1]....
        /*0234*/ 	.word	0x00001630


	//   ....[2]....
        /*0238*/ 	.word	0x000051e0


	//   ....[3]....
        /*023c*/ 	.word	0x000073e0


	//   ....[4]....
        /*0240*/ 	.word	0x00007410


	//   ....[5]....
        /*0244*/ 	.word	0x00007430


	//   ....[6]....
        /*0248*/ 	.word	0x00007440


	//   ....[7]....
        /*024c*/ 	.word	0x000074f0


	//   ....[8]....
        /*0250*/ 	.word	0x00007520


	//   ....[9]....
        /*0254*/ 	.word	0x00007530


	//   ....[10]....
        /*0258*/ 	.word	0x00007540


	//   ....[11]....
        /*025c*/ 	.word	0x00007600


	//   ....[12]....
        /*0260*/ 	.word	0x00007610


	//   ....[13]....
        /*0264*/ 	.word	0x00007630


	//   ....[14]....
        /*0268*/ 	.word	0x00007640


	//   ....[15]....
        /*026c*/ 	.word	0x00007710


	//   ....[16]....
        /*0270*/ 	.word	0x00007720


	//   ....[17]....
        /*0274*/ 	.word	0x00007730


	//   ....[18]....
        /*0278*/ 	.word	0x00007740


	//   ....[19]....
        /*027c*/ 	.word	0x00007840


	//   ....[20]....
        /*0280*/ 	.word	0x00007870


	//   ....[21]....
        /*0284*/ 	.word	0x00007880


	//   ....[22]....
        /*0288*/ 	.word	0x00007890


	//   ....[23]....
        /*028c*/ 	.word	0x00007a30


	//   ....[24]....
        /*0290*/ 	.word	0x00007fb0


	//   ....[25]....
        /*0294*/ 	.word	0x00007fd0


	//   ....[26]....
        /*0298*/ 	.word	0x00007ff0


	//   ....[27]....
        /*029c*/ 	.word	0x00008010


	//   ....[28]....
        /*02a0*/ 	.word	0x00009150


	//----- nvinfo : EIATTR_EXIT_INSTR_OFFSETS
	.align		4
.L_1127:
        /*02a4*/ 	.byte	0x04, 0x1c
        /*02a6*/ 	.short	(.L_1129 - .L_1128)


	//   ....[0]....
.L_1128:
        /*02a8*/ 	.word	0x00000600


	//   ....[1]....
        /*02ac*/ 	.word	0x000098d0


	//----- nvinfo : EIATTR_MAX_THREADS
	.align		4
.L_1129:
        /*02b0*/ 	.byte	0x04, 0x05
        /*02b2*/ 	.short	(.L_1131 - .L_1130)
.L_1130:
        /*02b4*/ 	.word	0x00000080
        /*02b8*/ 	.word	0x00000001
        /*02bc*/ 	.word	0x00000001


	//----- nvinfo : EIATTR_CRS_STACK_SIZE
	.align		4
.L_1131:
        /*02c0*/ 	.byte	0x04, 0x1e
        /*02c2*/ 	.short	(.L_1133 - .L_1132)
.L_1132:
        /*02c4*/ 	.word	0x00000000


	//----- nvinfo : EIATTR_CBANK_PARAM_SIZE
	.align		4
.L_1133:
        /*02c8*/ 	.byte	0x03, 0x19
        /*02ca*/ 	.short	0x0118


	//----- nvinfo : EIATTR_PARAM_CBANK
	.align		4
        /*02cc*/ 	.byte	0x04, 0x0a
        /*02ce*/ 	.short	(.L_1135 - .L_1134)
	.align		4
.L_1134:
        /*02d0*/ 	.word	index@(.nv.constant0._Z25selective_scan_fwd_kernelI32Selective_Scan_fwd_kernel_traitsILi128ELi16ELi1ELb0ELb1ELb1ELb0EfN3c107complexIfEEEEv13SSMParamsBase)
        /*02d4*/ 	.short	0x0210
        /*02d6*/ 	.short	0x0118


	//----- nvinfo : EIATTR_SW_WAR
	.align		4
.L_1135:
        /*02d8*/ 	.byte	0x04, 0x36
        /*02da*/ 	.short	(.L_1137 - .L_1136)
.L_1136:
        /*02dc*/ 	.word	0x00000008
.L_1137:


//--------------------- .nv.info._Z25selective_scan_fwd_kernelI32Selective_Scan_fwd_kernel_traitsILi128ELi16ELi1ELb0ELb1ELb1ELb1EfN3c107complexIfEEEEv13SSMParamsBase --------------------------
	.section	.nv.info._Z25selective_scan_fwd_kernelI32Selective_Scan_fwd_kernel_traitsILi128ELi16ELi1ELb0ELb1ELb1ELb1EfN3c107complexIfEEEEv13SSMParamsBase,"",@"SHT_CUDA_INFO"
	.sectionflags	@""
	.align	4


	//----- nvinfo : EIATTR_CUDA_API_VERSION
	.align		4
        /*0000*/ 	.byte	0x04, 0x37
        /*0002*/ 	.short	(.L_1139 - .L_1138)
.L_1138:
        /*0004*/ 	.word	0x00000082


	//----- nvinfo : EIATTR_KPARAM_INFO
	.align		4
.L_1139:
        /*0008*/ 	.byte	0x04, 0x17
        /*000a*/ 	.short	(.L_1141 - .L_1140)
.L_1140:
        /*000c*/ 	.word	0x00000000
        /*0010*/ 	.short	0x0000
        /*0012*/ 	.short	0x0000
        /*0014*/ 	.byte	0x00, 0xf0, 0x61, 0x04


	//----- nvinfo : EIATTR_SPARSE_MMA_MASK
	.align		4
.L_1141:
        /*0018*/ 	.byte	0x03, 0x50
        /*001a*/ 	.short	0x0000


	//----- nvinfo : EIATTR_MAXREG_COUNT
	.align		4
        /*001c*/ 	.byte	0x03, 0x1b
        /*001e*/ 	.short	0x00a8


	//----- nvinfo : EIATTR_NUM_BARRIERS
	.align		4
        /*0020*/ 	.byte	0x02, 0x4c
        /*0022*/ 	.byte	0x01
	.zero		1


	//----- nvinfo : EIATTR_ANNOTATIONS
	.align		4
        /*0024*/ 	.byte	0x04, 0x55
        /*0026*/ 	.short	(.L_1143 - .L_1142)


	//   ....[0]....
.L_1142:
        /* <DEDUP_REMOVED lines=25> */


	//----- nvinfo : EIATTR_MERCURY_ISA_VERSION
	.align		4
.L_1143:
        /*01a8*/ 	.byte	0x03, 0x5f
        /*01aa*/ 	.short	0x0101


	//----- nvinfo : EIATTR_INT_WARP_WIDE_INSTR_OFFSETS
	.align		4
        /*01ac*/ 	.byte	0x04, 0x31
        /*01ae*/ 	.short	(.L_1145 - .L_1144)


	//   ....[0]....
.L_1144:
        /*01b0*/ 	.word	0x00007b20


	//----- nvinfo : EIATTR_COOP_GROUP_MASK_REGIDS
	.align		4
.L_1145:
        /*01b4*/ 	.byte	0x04, 0x29
        /*01b6*/ 	.short	(.L_1147 - .L_1146)


	//   ....[0]....
.L_1146:
        /*01b8*/ 	.word	0xffffffff


	//   ....[1]....
        /*01bc*/ 	.word	0xffffffff


	//   ....[2]....
        /*01c0*/ 	.word	0xffffffff


	//   ....[3]....
        /*01c4*/ 	.word	0xffffffff


	//   ....[4]....
        /*01c8*/ 	.word	0xffffffff


	//   ....[5]....
        /*01cc*/ 	.word	0xffffffff


	//   ....[6]....
        /*01d0*/ 	.word	0xffffffff


	//   ....[7]....
        /*01d4*/ 	.word	0xffffffff


	//   ....[8]....
        /*01d8*/ 	.word	0xffffffff


	//   ....[9]....
        /*01dc*/ 	.word	0xffffffff


	//   ....[10]....
        /*01e0*/ 	.word	0xffffffff


	//   ....[11]....
        /*01e4*/ 	.word	0xffffffff


	//   ....[12]....
        /*01e8*/ 	.word	0xffffffff


	//   ....[13]....
        /*01ec*/ 	.word	0xffffffff


	//   ....[14]....
        /*01f0*/ 	.word	0xffffffff


	//   ....[15]....
        /*01f4*/ 	.word	0xffffffff


	//   ....[16]....
        /*01f8*/ 	.word	0xffffffff


	//   ....[17]....
        /*01fc*/ 	.word	0xffffffff


	//   ....[18]....
        /*0200*/ 	.word	0xffffffff


	//   ....[19]....
        /*0204*/ 	.word	0xffffffff


	//   ....[20]....
        /*0208*/ 	.word	0xffffffff


	//   ....[21]....
        /*020c*/ 	.word	0xffffffff


	//   ....[22]....
        /*0210*/ 	.word	0xffffffff


	//   ....[23]....
        /*0214*/ 	.word	0xffffffff


	//   ....[24]....
        /*0218*/ 	.word	0xffffffff


	//   ....[25]....
        /*021c*/ 	.word	0xffffffff


	//   ....[26]....
        /*0220*/ 	.word	0xffffffff


	//   ....[27]....
        /*0224*/ 	.word	0xffffffff


	//   ....[28]....
        /*0228*/ 	.word	0xffffffff


	//   ....[29]....
        /*022c*/ 	.word	0xffffffff


	//   ....[30]....
        /*0230*/ 	.word	0xffffffff


	//----- nvinfo : EIATTR_COOP_GROUP_INSTR_OFFSETS
	.align		4
.L_1147:
        /*0234*/ 	.byte	0x04, 0x28
        /*0236*/ 	.short	(.L_1149 - .L_1148)


	//   ....[0]....
.L_1148:
        /*0238*/ 	.word	0x000010f0


	//   ....[1]....
        /*023c*/ 	.word	0x00001630


	//   ....[2]....
        /*0240*/ 	.word	0x000051e0


	//   ....[3]....
        /*0244*/ 	.word	0x000073e0


	//   ....[4]....
        /*0248*/ 	.word	0x00007410


	//   ....[5]....
        /*024c*/ 	.word	0x00007430


	//   ....[6]....
        /*0250*/ 	.word	0x00007440


	//   ....[7]....
        /*0254*/ 	.word	0x000074f0


	//   ....[8]....
        /*0258*/ 	.word	0x00007520


	//   ....[9]....
        /*025c*/ 	.word	0x00007530


	//   ....[10]....
        /*0260*/ 	.word	0x00007540


	//   ....[11]....
        /*0264*/ 	.word	0x00007600


	//   ....[12]....
        /*0268*/ 	.word	0x00007610


	//   ....[13]....
        /*026c*/ 	.word	0x00007630


	//   ....[14]....
        /*0270*/ 	.word	0x00007640


	//   ....[15]....
        /*0274*/ 	.word	0x00007710


	//   ....[16]....
        /*0278*/ 	.word	0x00007720


	//   ....[17]....
        /*027c*/ 	.word	0x00007730


	//   ....[18]....
        /*0280*/ 	.word	0x00007740


	//   ....[19]....
        /*0284*/ 	.word	0x00007840


	//   ....[20]....
        /*0288*/ 	.word	0x00007870


	//   ....[21]....
        /*028c*/ 	.word	0x00007880


	//   ....[22]....
        /*0290*/ 	.word	0x00007890


	//   ....[23]....
        /*0294*/ 	.word	0x00007a30


	//   ....[24]....
        /*0298*/ 	.word	0x00007fb0


	//   ....[25]....
        /*029c*/ 	.word	0x00007fd0


	//   ....[26]....
        /*02a0*/ 	.word	0x00007ff0


	//   ....[27]....
        /*02a4*/ 	.word	0x00008010


	//   ....[28]....
        /*02a8*/ 	.word	0x00009130


	//   ....[29]....
        /*02ac*/ 	.word	0x00009e80


	//   ....[30]....
        /*02b0*/ 	.word	0x0000a8b0


	//----- nvinfo : EIATTR_EXIT_INSTR_OFFSETS
	.align		4
.L_1149:
        /*02b4*/ 	.byte	0x04, 0x1c
        /*02b6*/ 	.short	(.L_1151 - .L_1150)


	//   ....[0]....
.L_1150:
        /*02b8*/ 	.word	0x00000600


	//   ....[1]....
        /*02bc*/ 	.word	0x0000aee0


	//----- nvinfo : EIATTR_MAX_THREADS
	.align		4
.L_1151:
        /*02c0*/ 	.byte	0x04, 0x05
        /*02c2*/ 	.short	(.L_1153 - .L_1152)
.L_1152:
        /*02c4*/ 	.word	0x00000080
        /*02c8*/ 	.word	0x00000001
        /*02cc*/ 	.word	0x00000001


	//----- nvinfo : EIATTR_CRS_STACK_SIZE
	.align		4
.L_1153:
        /*02d0*/ 	.byte	0x04, 0x1e
        /*02d2*/ 	.short	(.L_1155 - .L_1154)
.L_1154:
        /*02d4*/ 	.word	0x00000000


	//----- nvinfo : EIATTR_CBANK_PARAM_SIZE
	.align		4
.L_1155:
        /*02d8*/ 	.byte	0x03, 0x19
        /*02da*/ 	.short	0x0118


	//----- nvinfo : EIATTR_PARAM_CBANK
	.align		4
        /*02dc*/ 	.byte	0x04, 0x0a
        /*02de*/ 	.short	(.L_1157 - .L_1156)
	.align		4
.L_1156:
        /*02e0*/ 	.word	index@(.nv.constant0._Z25selective_scan_fwd_kernelI32Selective_Scan_fwd_kernel_traitsILi128ELi16ELi1ELb0ELb1ELb1ELb1EfN3c107complexIfEEEEv13SSMParamsBase)
        /*02e4*/ 	.short	0x0210
        /*02e6*/ 	.short	0x0118


	//----- nvinfo : EIATTR_SW_WAR
	.align		4
.L_1157:
        /*02e8*/ 	.byte	0x04, 0x36
        /*02ea*/ 	.short	(.L_1159 - .L_1158)
.L_1158:
        /*02ec*/ 	.word	0x00000008
.L_1159:


//--------------------- .nv.info._Z25selective_scan_fwd_kernelI32Selective_Scan_fwd_kernel_traitsILi128ELi16ELi1ELb1ELb0ELb0ELb0EfN3c107complexIfEEEEv13SSMParamsBase --------------------------
	.section	.nv.info._Z25selective_scan_fwd_kernelI32Selective_Scan_fwd_kernel_traitsILi128ELi16ELi1ELb1ELb0ELb0ELb0EfN3c107complexIfEEEEv13SSMParamsBase,"",@"SHT_CUDA_INFO"
	.sectionflags	@""
	.align	4


	//----- nvinfo : EIATTR_CUDA_API_VERSION
	.align		4
        /*0000*/ 	.byte	0x04, 0x37
        /*0002*/ 	.short	(.L_1161 - .L_1160)
.L_1160:
        /*0004*/ 	.word	0x00000082


	//----- nvinfo : EIATTR_KPARAM_INFO
	.align		4
.L_1161:
        /*0008*/ 	.byte	0x04, 0x17
        /*000a*/ 	.short	(.L_1163 - .L_1162)
.L_1162:
        /*000c*/ 	.word	0x00000000
        /*0010*/ 	.short	0x0000
        /*0012*/ 	.short	0x0000
        /*0014*/ 	.byte	0x00, 0xf0, 0x61, 0x04


	//----- nvinfo : EIATTR_SPARSE_MMA_MASK
	.align		4
.L_1163:
        /*0018*/ 	.byte	0x03, 0x50
        /*001a*/ 	.short	0x0000


	//----- nvinfo : EIATTR_MAXREG_COUNT
	.align		4
        /*001c*/ 	.byte	0x03, 0x1b
        /*001e*/ 	.short	0x00a8


	//----- nvinfo : EIATTR_NUM_BARRIERS
	.align		4
        /*0020*/ 	.byte	0x02, 0x4c
        /*0022*/ 	.byte	0x01
	.zero		1


	//----- nvinfo : EIATTR_MERCURY_ISA_VERSION
	.align		4
        /*0024*/ 	.byte	0x03, 0x5f
        /*0026*/ 	.short	0x0101


	//----- nvinfo : EIATTR_COOP_GROUP_MASK_REGIDS
	.align		4
        /*0028*/ 	.byte	0x04, 0x29
        /*002a*/ 	.short	(.L_1165 - .L_1164)


	//   ....[0]....
.L_1164:
        /*002c*/ 	.word	0xffffffff


	//   ....[1]....
        /*0030*/ 	.word	0xffffffff


	//   ....[2]....
        /*0034*/ 	.word	0xffffffff


	//   ....[3]....
        /*0038*/ 	.word	0xffffffff


	//   ....[4]....
        /*003c*/ 	.word	0xffffffff


	//   ....[5]....
        /*0040*/ 	.word	0xffffffff


	//   ....[6]....
        /*0044*/ 	.word	0xffffffff


	//   ....[7]....
        /*0048*/ 	.word	0xffffffff


	//   ....[8]....
        /*004c*/ 	.word	0xffffffff


	//   ....[9]....
        /*0050*/ 	.word	0xffffffff


	//   ....[10]....
        /*0054*/ 	.word	0xffffffff


	//   ....[11]....
        /*0058*/ 	.word	0xffffffff


	//   ....[12]....
        /*005c*/ 	.word	0xffffffff


	//   ....[13]....
        /*0060*/ 	.word	0xffffffff


	//   ....[14]....
        /*0064*/ 	.word	0xffffffff


	//   ....[15]....
        /*0068*/ 	.word	0xffffffff


	//   ....[16]....
        /*006c*/ 	.word	0xffffffff


	//   ....[17]....
        /*0070*/ 	.word	0xffffffff


	//   ....[18]....
        /*0074*/ 	.word	0xffffffff


	//   ....[19]....
        /*0078*/ 	.word	0xffffffff


	//   ....[20]....
        /*007c*/ 	.word	0xffffffff


	//   ....[21]....
        /*0080*/ 	.word	0xffffffff


	//   ....[22]....
        /*0084*/ 	.word	0xffffffff


	//   ....[23]....
        /*0088*/ 	.word	0xffffffff


	//   ....[24]....
        /*008c*/ 	.word	0xffffffff


	//   ....[25]....
        /*0090*/ 	.word	0xffffffff


	//   ....[26]....
        /*0094*/ 	.word	0xffffffff


	//----- nvinfo : EIATTR_COOP_GROUP_INSTR_OFFSETS
	.align		4
.L_1165:
        /*0098*/ 	.byte	0x04, 0x28
        /*009a*/ 	.short	(.L_1167 - .L_1166)


	//   ....[0]....
.L_1166:
        /*009c*/ 	.word	0x000004f0


	//   ....[1]....
        /*00a0*/ 	.word	0x00000600


	//   ....[2]....
        /*00a4*/ 	.word	0x000041e0


	//   ....[3]....
        /*00a8*/ 	.word	0x00004200


	//   ....[4]....
        /*00ac*/ 	.word	0x00004210


	//   ....[5]....
        /*00b0*/ 	.word	0x00004220


	//   ....[6]....
        /*00b4*/ 	.word	0x000042f0


	//   ....[7]....
        /*00b8*/ 	.word	0x00004300


	//   ....[8]....
        /*00bc*/ 	.word	0x00004310


	//   ....[9]....
        /*00c0*/ 	.word	0x00004320


	//   ....[10]....
        /*00c4*/ 	.word	0x000043f0


	//   ....[11]....
        /*00c8*/ 	.word	0x00004400


	//   ....[12]....
        /*00cc*/ 	.word	0x00004410


	//   ....[13]....
        /*00d0*/ 	.word	0x00004420


	//   ....[14]....
        /*00d4*/ 	.word	0x000044f0


	//   ....[15]....
        /*00d8*/ 	.word	0x00004500


	//   ....[16]....
        /*00dc*/ 	.word	0x00004510


	//   ....[17]....
        /*00e0*/ 	.word	0x00004520


	//   ....[18]....
        /*00e4*/ 	.word	0x00004620


	//   ....[19]....
        /*00e8*/ 	.word	0x00004630


	//   ....[20]....
        /*00ec*/ 	.word	0x00004640


	//   ....[21]....
        /*00f0*/ 	.word	0x00004650


	//   ....[22]....
        /*00f4*/ 	.word	0x000049a0


	//   ....[23]....
        /*00f8*/ 	.word	0x00004b10


	//   ....[24]....
        /*00fc*/ 	.word	0x00004b30


	//   ....[25]....
        /*0100*/ 	.word	0x00004b50


	//   ....[26]....
        /*0104*/ 	.word	0x000059f0


	//----- nvinfo : EIATTR_EXIT_INSTR_OFFSETS
	.align		4
.L_1167:
        /*0108*/ 	.byte	0x04, 0x1c
        /*010a*/ 	.short	(.L_1169 - .L_1168)


	//   ....[0]....
.L_1168:
        /*010c*/ 	.word	0x00000170


	//   ....[1]....
        /*0110*/ 	.word	0x00005b70


	//----- nvinfo : EIATTR_MAX_THREADS
	.align		4
.L_1169:
        /*0114*/ 	.byte	0x04, 0x05
        /*0116*/ 	.short	(.L_1171 - .L_1170)
.L_1170:
        /*0118*/ 	.word	0x00000080
        /*011c*/ 	.word	0x00000001
        /*0120*/ 	.word	0x00000001


	//----- nvinfo : EIATTR_CRS_STACK_SIZE
	.align		4
.L_1171:
        /*0124*/ 	.byte	0x04, 0x1e
        /*0126*/ 	.short	(.L_1173 - .L_1172)
.L_1172:
        /*0128*/ 	.word	0x00000000


	//----- nvinfo : EIATTR_CBANK_PARAM_SIZE
	.align		4
.L_1173:
        /*012c*/ 	.byte	0x03, 0x19
        /*012e*/ 	.short	0x0118


	//----- nvinfo : EIATTR_PARAM_CBANK
	.align		4
        /*0130*/ 	.byte	0x04, 0x0a
        /*0132*/ 	.short	(.L_1175 - .L_1174)
	.align		4
.L_1174:
        /*0134*/ 	.word	index@(.nv.constant0._Z25selective_scan_fwd_kernelI32Selective_Scan_fwd_kernel_traitsILi128ELi16ELi1ELb1ELb0ELb0ELb0EfN3c107complexIfEEEEv13SSMParamsBase)
        /*0138*/ 	.short	0x0210
        /*013a*/ 	.short	0x0118


	//----- nvinfo : EIATTR_SW_WAR
	.align		4
.L_1175:
        /*013c*/ 	.byte	0x04, 0x36
        /*013e*/ 	.short	(.L_1177 - .L_1176)
.L_1176:
        /*0140*/ 	.word	0x00000008
.L_1177:


//--------------------- .nv.info._Z25selective_scan_fwd_kernelI32Selective_Scan_fwd_kernel_traitsILi128ELi16ELi1ELb1ELb0ELb0ELb1EfN3c107complexIfEEEEv13SSMParamsBase --------------------------
	.section	.nv.info._Z25selective_scan_fwd_kernelI32Selective_Scan_fwd_kernel_traitsILi128ELi16ELi1ELb1ELb0ELb0ELb1EfN3c107complexIfEEEEv13SSMParamsBase,"",@"SHT_CUDA_INFO"
	.sectionflags	@""
	.align	4


	//----- nvinfo : EIATTR_CUDA_API_VERSION
	.align		4
        /*0000*/ 	.byte	0x04, 0x37
        /*0002*/ 	.short	(.L_1179 - .L_1178)
.L_1178:
        /*0004*/ 	.word	0x00000082


	//----- nvinfo : EIATTR_KPARAM_INFO
	.align		4
.L_1179:
        /*0008*/ 	.byte	0x04, 0x17
        /*000a*/ 	.short	(.L_1181 - .L_1180)
.L_1180:
        /*000c*/ 	.word	0x00000000
        /*0010*/ 	.short	0x0000
        /*0012*/ 	.short	0x0000
        /*0014*/ 	.byte	0x00, 0xf0, 0x61, 0x04


	//----- nvinfo : EIATTR_SPARSE_MMA_MASK
	.align		4
.L_1181:
        /*0018*/ 	.byte	0x03, 0x50
        /*001a*/ 	.short	0x0000


	//----- nvinfo : EIATTR_MAXREG_COUNT
	.align		4
        /*001c*/ 	.byte	0x03, 0x1b
        /*001e*/ 	.short	0x00a8


	//----- nvinfo : EIATTR_NUM_BARRIERS
	.align		4
        /*0020*/ 	.byte	0x02, 0x4c
        /*0022*/ 	.byte	0x01
	.zero		1


	//----- nvinfo : EIATTR_MERCURY_ISA_VERSION
	.align		4
        /*0024*/ 	.byte	0x03, 0x5f
        /*0026*/ 	.short	0x0101


	//----- nvinfo : EIATTR_COOP_GROUP_MASK_REGIDS
	.align		4
        /*0028*/ 	.byte	0x04, 0x29
        /*002a*/ 	.short	(.L_1183 - .L_1182)


	//   ....[0]....
.L_1182:
        /*002c*/ 	.word	0xffffffff


	//   ....[1]....
        /*0030*/ 	.word	0xffffffff


	//   ....[2]....
        /*0034*/ 	.word	0xffffffff


	//   ....[3]....
        /*0038*/ 	.word	0xffffffff


	//   ....[4]....
        /*003c*/ 	.word	0xffffffff


	//   ....[5]....
        /*0040*/ 	.word	0xffffffff


	//   ....[6]....
        /*0044*/ 	.word	0xffffffff


	//   ....[7]....
        /*0048*/ 	.word	0xffffffff


	//   ....[8]....
        /*004c*/ 	.word	0xffffffff


	//   ....[9]....
        /*0050*/ 	.word	0xffffffff


	//   ....[10]....
        /*0054*/ 	.word	0xffffffff


	//   ....[11]....
        /*0058*/ 	.word	0xffffffff


	//   ....[12]....
        /*005c*/ 	.word	0xffffffff


	//   ....[13]....
        /*0060*/ 	.word	0xffffffff


	//   ....[14]....
        /*0064*/ 	.word	0xffffffff


	//   ....[15]....
        /*0068*/ 	.word	0xffffffff


	//   ....[16]....
        /*006c*/ 	.word	0xffffffff


	//   ....[17]....
        /*0070*/ 	.word	0xffffffff


	//   ....[18]....
        /*0074*/ 	.word	0xffffffff


	//   ....[19]....
        /*0078*/ 	.word	0xffffffff


	//   ....[20]....
        /*007c*/ 	.word	0xffffffff


	//   ....[21]....
        /*0080*/ 	.word	0xffffffff


	//   ....[22]....
        /*0084*/ 	.word	0xffffffff


	//   ....[23]....
        /*0088*/ 	.word	0xffffffff


	//   ....[24]....
        /*008c*/ 	.word	0xffffffff


	//   ....[25]....
        /*0090*/ 	.word	0xffffffff


	//   ....[26]....
        /*0094*/ 	.word	0xffffffff


	//   ....[27]....
        /*0098*/ 	.word	0xffffffff


	//   ....[28]....
        /*009c*/ 	.word	0xffffffff


	//----- nvinfo : EIATTR_COOP_GROUP_INSTR_OFFSETS
	.align		4
.L_1183:
        /*00a0*/ 	.byte	0x04, 0x28
        /*00a2*/ 	.short	(.L_1185 - .L_1184)


	//   ....[0]....
.L_1184:
        /*00a4*/ 	.word	0x000004f0


	//   ....[1]....
        /*00a8*/ 	.word	0x00000600


	//   ....[2]....
        /*00ac*/ 	.word	0x000041e0


	//   ....[3]....
        /*00b0*/ 	.word	0x00004200


	//   ....[4]....
        /*00b4*/ 	.word	0x00004210


	//   ....[5]....
        /*00b8*/ 	.word	0x00004220


	//   ....[6]....
        /*00bc*/ 	.word	0x000042f0


	//   ....[7]....
        /*00c0*/ 	.word	0x00004300


	//   ....[8]....
        /*00c4*/ 	.word	0x00004310


	//   ....[9]....
        /*00c8*/ 	.word	0x00004320


	//   ....[10]....
        /*00cc*/ 	.word	0x000043f0


	//   ....[11]....
        /*00d0*/ 	.word	0x00004400


	//   ....[12]....
        /*00d4*/ 	.word	0x00004410


	//   ....[13]....
        /*00d8*/ 	.word	0x00004420


	//   ....[14]....
        /*00dc*/ 	.word	0x000044f0


	//   ....[15]....
        /*00e0*/ 	.word	0x00004500


	//   ....[16]....
        /*00e4*/ 	.word	0x00004510


	//   ....[17]....
        /*00e8*/ 	.word	0x00004520


	//   ....[18]....
        /*00ec*/ 	.word	0x00004620


	//   ....[19]....
        /*00f0*/ 	.word	0x00004630


	//   ....[20]....
        /*00f4*/ 	.word	0x00004640


	//   ....[21]....
        /*00f8*/ 	.word	0x00004650


	//   ....[22]....
        /*00fc*/ 	.word	0x000049a0


	//   ....[23]....
        /*0100*/ 	.word	0x00004b10


	//   ....[24]....
        /*0104*/ 	.word	0x00004b30


	//   ....[25]....
        /*0108*/ 	.word	0x00004b50


	//   ....[26]....
        /*010c*/ 	.word	0x00005a80


	//   ....[27]....
        /*0110*/ 	.word	0x00005ce0


	//   ....[28]....
        /*0114*/ 	.word	0x00006400


	//----- nvinfo : EIATTR_EXIT_INSTR_OFFSETS
	.align		4
.L_1185:
        /*0118*/ 	.byte	0x04, 0x1c
        /*011a*/ 	.short	(.L_1187 - .L_1186)


	//   ....[0]....
.L_1186:
        /*011c*/ 	.word	0x00000170


	//   ....[1]....
        /*0120*/ 	.word	0x00006520


	//----- nvinfo : EIATTR_MAX_THREADS
	.align		4
.L_1187:
        /*0124*/ 	.byte	0x04, 0x05
        /*0126*/ 	.short	(.L_1189 - .L_1188)
.L_1188:
        /*0128*/ 	.word	0x00000080
        /*012c*/ 	.word	0x00000001
        /*0130*/ 	.word	0x00000001


	//----- nvinfo : EIATTR_CRS_STACK_SIZE
	.align		4
.L_1189:
        /*0134*/ 	.byte	0x04, 0x1e
        /*0136*/ 	.short	(.L_1191 - .L_1190)
.L_1190:
        /*0138*/ 	.word	0x00000000


	//----- nvinfo : EIATTR_CBANK_PARAM_SIZE
	.align		4
.L_1191:
        /*013c*/ 	.byte	0x03, 0x19
        /*013e*/ 	.short	0x0118


	//----- nvinfo : EIATTR_PARAM_CBANK
	.align		4
        /*0140*/ 	.byte	0x04, 0x0a
        /*0142*/ 	.short	(.L_1193 - .L_1192)
	.align		4
.L_1192:
        /*0144*/ 	.word	index@(.nv.constant0._Z25selective_scan_fwd_kernelI32Selective_Scan_fwd_kernel_traitsILi128ELi16ELi1ELb1ELb0ELb0ELb1EfN3c107complexIfEEEEv13SSMParamsBase)
        /*0148*/ 	.short	0x0210
        /*014a*/ 	.short	0x0118


	//----- nvinfo : EIATTR_SW_WAR
	.align		4
.L_1193:
        /*014c*/ 	.byte	0x04, 0x36
        /*014e*/ 	.short	(.L_1195 - .L_1194)
.L_1194:
        /*0150*/ 	.word	0x00000008
.L_1195:


//--------------------- .nv.info._Z25selective_scan_fwd_kernelI32Selective_Scan_fwd_kernel_traitsILi128ELi16ELi1ELb1ELb0ELb1ELb0EfN3c107complexIfEEEEv13SSMParamsBase --------------------------
	.section	.nv.info._Z25selective_scan_fwd_kernelI32Selective_Scan_fwd_kernel_traitsILi128ELi16ELi1ELb1ELb0ELb1ELb0EfN3c107complexIfEEEEv13SSMParamsBase,"",@"SHT_CUDA_INFO"
	.sectionflags	@""
	.align	4


	//----- nvinfo : EIATTR_CUDA_API_VERSION
	.align		4
        /*0000*/ 	.byte	0x04, 0x37
        /*0002*/ 	.short	(.L_1197 - .L_1196)
.L_1196:
        /*0004*/ 	.word	0x00000082


	//----- nvinfo : EIATTR_KPARAM_INFO
	.align		4
.L_1197:
        /*0008*/ 	.byte	0x04, 0x17
        /*000a*/ 	.short	(.L_1199 - .L_1198)
.L_1198:
        /*000c*/ 	.word	0x00000000
        /*0010*/ 	.short	0x0000
        /*0012*/ 	.short	0x0000
        /*0014*/ 	.byte	0x00, 0xf0, 0x61, 0x04


	//----- nvinfo : EIATTR_SPARSE_MMA_MASK
	.align		4
.L_1199:
        /*0018*/ 	.byte	0x03, 0x50
        /*001a*/ 	.short	0x0000


	//----- nvinfo : EIATTR_MAXREG_COUNT
	.align		4
        /*001c*/ 	.byte	0x03, 0x1b
        /*001e*/ 	.short	0x00a8


	//----- nvinfo : EIATTR_NUM_BARRIERS
	.align		4
        /*0020*/ 	.byte	0x02, 0x4c
        /*0022*/ 	.byte	0x01
	.zero		1


	//----- nvinfo : EIATTR_MERCURY_ISA_VERSION
	.align		4
        /*0024*/ 	.byte	0x03, 0x5f
        /*0026*/ 	.short	0x0101


	//----- nvinfo : EIATTR_INT_WARP_WIDE_INSTR_OFFSETS
	.align		4
        /*0028*/ 	.byte	0x04, 0x31
        /*002a*/ 	.short	(.L_1201 - .L_1200)


	//   ....[0]....
.L_1200:
        /*002c*/ 	.word	0x00004c80


	//----- nvinfo : EIATTR_COOP_GROUP_MASK_REGIDS
	.align		4
.L_1201:
        /*0030*/ 	.byte	0x04, 0x29
        /*0032*/ 	.short	(.L_1203 - .L_1202)


	//   ....[0]....
.L_1202:
        /*0034*/ 	.word	0xffffffff


	//   ....[1]....
        /*0038*/ 	.word	0xffffffff


	//   ....[2]....
        /*003c*/ 	.word	0xffffffff


	//   ....[3]....
        /*0040*/ 	.word	0xffffffff


	//   ....[4]....
        /*0044*/ 	.word	0xffffffff


	//   ....[5]....
        /*0048*/ 	.word	0xffffffff


	//   ....[6]....
        /*004c*/ 	.word	0xffffffff


	//   ....[7]....
        /*0050*/ 	.word	0xffffffff


	//   ....[8]....
        /*0054*/ 	.word	0xffffffff


	//   ....[9]....
        /*0058*/ 	.word	0xffffffff


	//   ....[10]....
        /*005c*/ 	.word	0xffffffff


	//   ....[11]....
        /*0060*/ 	.word	0xffffffff


	//   ....[12]....
        /*0064*/ 	.word	0xffffffff


	//   ....[13]....
        /*0068*/ 	.word	0xffffffff


	//   ....[14]....
        /*006c*/ 	.word	0xffffffff


	//   ....[15]....
        /*0070*/ 	.word	0xffffffff


	//   ....[16]....
        /*0074*/ 	.word	0xffffffff


	//   ....[17]....
        /*0078*/ 	.word	0xffffffff


	//   ....[18]....
        /*007c*/ 	.word	0xffffffff


	//   ....[19]....
        /*0080*/ 	.word	0xffffffff


	//   ....[20]....
        /*0084*/ 	.word	0xffffffff


	//   ....[21]....
        /*0088*/ 	.word	0xffffffff


	//   ....[22]....
        /*008c*/ 	.word	0xffffffff


	//   ....[23]....
        /*0090*/ 	.word	0xffffffff


	//   ....[24]....
        /*0094*/ 	.word	0xffffffff


	//   ....[25]....
        /*0098*/ 	.word	0xffffffff


	//   ....[26]....
        /*009c*/ 	.word	0xffffffff


	//   ....[27]....
        /*00a0*/ 	.word	0xffffffff


	//----- nvinfo : EIATTR_COOP_GROUP_INSTR_OFFSETS
	.align		4
.L_1203:
        /*00a4*/ 	.byte	0x04, 0x28
        /*00a6*/ 	.short	(.L_1205 - .L_1204)


	//   ....[0]....
.L_1204:
        /*00a8*/ 	.word	0x00000780


	//   ....[1]....
        /*00ac*/ 	.word	0x000008a0


	//   ....[2]....
        /*00b0*/ 	.word	0x000045e0


	//   ....[3]....
        /*00b4*/ 	.word	0x00004610


	//   ....[4]....
        /*00b8*/ 	.word	0x00004660


	//   ....[5]....
        /*00bc*/ 	.word	0x00004690


	//   ....[6]....
        /*00c0*/ 	.word	0x000047b0


	//   ....[7]....
        /*00c4*/ 	.word	0x000047e0


	//   ....[8]....
        /*00c8*/ 	.word	0x00004820


	//   ....[9]....
        /*00cc*/ 	.word	0x00004840


	//   ....[10]....
        /*00d0*/ 	.word	0x000048c0


	//   ....[11]....
        /*00d4*/ 	.word	0x00004960


	//   ....[12]....
        /*00d8*/ 	.word	0x00004990


	//   ....[13]....
        /*00dc*/ 	.word	0x000049b0


	//   ....[14]....
        /*00e0*/ 	.word	0x000049c0


	//   ....[15]....
        /*00e4*/ 	.word	0x00004a60


	//   ....[16]....
        /*00e8*/ 	.word	0x00004a80


	//   ....[17]....
        /*00ec*/ 	.word	0x00004ab0


	//   ....[18]....
        /*00f0*/ 	.word	0x00004ac0


	//   ....[19]....
        /*00f4*/ 	.word	0x00004b60


	//   ....[20]....
        /*00f8*/ 	.word	0x00004b90


	//   ....[21]....
        /*00fc*/ 	.word	0x00004bb0


	//   ....[22]....
        /*0100*/ 	.word	0x00004bc0


	//   ....[23]....
        /*0104*/ 	.word	0x000051b0


	//   ....[24]....
        /*0108*/ 	.word	0x000051d0


	//   ....[25]....
        /*010c*/ 	.word	0x000051f0


	//   ....[26]....
        /*0110*/ 	.word	0x00005210


	//   ....[27]....
        /*0114*/ 	.word	0x00006520


	//----- nvinfo : EIATTR_EXIT_INSTR_OFFSETS
	.align		4
.L_1205:
        /*0118*/ 	.byte	0x04, 0x1c
        /*011a*/ 	.short	(.L_1207 - .L_1206)


	//   ....[0]....
.L_1206:
        /*011c*/ 	.word	0x00000390


	//   ....[1]....
        /*0120*/ 	.word	0x00006680


	//----- nvinfo : EIATTR_MAX_THREADS
	.align		4
.L_1207:
        /*0124*/ 	.byte	0x04, 0x05
        /*0126*/ 	.short	(.L_1209 - .L_1208)
.L_1208:
        /*0128*/ 	.word	0x00000080
        /*012c*/ 	.word	0x00000001
        /*0130*/ 	.word	0x00000001


	//----- nvinfo : EIATTR_CRS_STACK_SIZE
	.align		4
.L_1209:
        /*0134*/ 	.byte	0x04, 0x1e
        /*0136*/ 	.short	(.L_1211 - .L_1210)
.L_1210:
        /*0138*/ 	.word	0x00000000


	//----- nvinfo : EIATTR_CBANK_PARAM_SIZE
	.align		4
.L_1211:
        /*013c*/ 	.byte	0x03, 0x19
        /*013e*/ 	.short	0x0118


	//----- nvinfo : EIATTR_PARAM_CBANK
	.align		4
        /*0140*/ 	.byte	0x04, 0x0a
        /*0142*/ 	.short	(.L_1213 - .L_1212)
	.align		4
.L_1212:
        /*0144*/ 	.word	index@(.nv.constant0._Z25selective_scan_fwd_kernelI32Selective_Scan_fwd_kernel_traitsILi128ELi16ELi1ELb1ELb0ELb1ELb0EfN3c107complexIfEEEEv13SSMParamsBase)
        /*0148*/ 	.short	0x0210
        /*014a*/ 	.short	0x0118


	//----- nvinfo : EIATTR_SW_WAR
	.align		4
.L_1213:
        /*014c*/ 	.byte	0x04, 0x36
        /*014e*/ 	.short	(.L_1215 - .L_1214)
.L_1214:
        /*0150*/ 	.word	0x00000008
.L_1215:


//--------------------- .nv.info._Z25selective_scan_fwd_kernelI32Selective_Scan_fwd_kernel_traitsILi128ELi16ELi1ELb1ELb0ELb1ELb1EfN3c107complexIfEEEEv13SSMParamsBase --------------------------
	.section	.nv.info._Z25selective_scan_fwd_kernelI32Selective_Scan_fwd_kernel_traitsILi128ELi16ELi1ELb1ELb0ELb1ELb1EfN3c107complexIfEEEEv13SSMParamsBase,"",@"SHT_CUDA_INFO"
	.sectionflags	@""
	.align	4


	//----- nvinfo : EIATTR_CUDA_API_VERSION
	.align		4
        /*0000*/ 	.byte	0x04, 0x37
        /*0002*/ 	.short	(.L_1217 - .L_1216)
.L_1216:
        /*0004*/ 	.word	0x00000082


	//----- nvinfo : EIATTR_KPARAM_INFO
	.align		4
.L_1217:
        /*0008*/ 	.byte	0x04, 0x17
        /*000a*/ 	.short	(.L_1219 - .L_1218)
.L_1218:
        /*000c*/ 	.word	0x00000000
        /*0010*/ 	.short	0x0000
        /*0012*/ 	.short	0x0000
        /*0014*/ 	.byte	0x00, 0xf0, 0x61, 0x04


	//----- nvinfo : EIATTR_SPARSE_MMA_MASK
	.align		4
.L_1219:
        /*0018*/ 	.byte	0x03, 0x50
        /*001a*/ 	.short	0x0000


	//----- nvinfo : EIATTR_MAXREG_COUNT
	.align		4
        /*001c*/ 	.byte	0x03, 0x1b
        /*001e*/ 	.short	0x00a8


	//----- nvinfo : EIATTR_NUM_BARRIERS
	.align		4
        /*0020*/ 	.byte	0x02, 0x4c
        /*0022*/ 	.byte	0x01
	.zero		1


	//----- nvinfo : EIATTR_MERCURY_ISA_VERSION
	.align		4
        /*0024*/ 	.byte	0x03, 0x5f
        /*0026*/ 	.short	0x0101


	//----- nvinfo : EIATTR_INT_WARP_WIDE_INSTR_OFFSETS
	.align		4
        /*0028*/ 	.byte	0x04, 0x31
        /*002a*/ 	.short	(.L_1221 - .L_1220)


	//   ....[0]....
.L_1220:
        /*002c*/ 	.word	0x00004c80


	//----- nvinfo : EIATTR_COOP_GROUP_MASK_REGIDS
	.align		4
.L_1221:
        /*0030*/ 	.byte	0x04, 0x29
        /*0032*/ 	.short	(.L_1223 - .L_1222)


	//   ....[0]....
.L_1222:
        /*0034*/ 	.word	0xffffffff


	//   ....[1]....
        /*0038*/ 	.word	0xffffffff


	//   ....[2]....
        /*003c*/ 	.word	0xffffffff


	//   ....[3]....
        /*0040*/ 	.word	0xffffffff


	//   ....[4]....
        /*0044*/ 	.word	0xffffffff


	//   ....[5]....
        /*0048*/ 	.word	0xffffffff


	//   ....[6]....
        /*004c*/ 	.word	0xffffffff


	//   ....[7]....
        /*0050*/ 	.word	0xffffffff


	//   ....[8]....
        /*0054*/ 	.word	0xffffffff


	//   ....[9]....
        /*0058*/ 	.word	0xffffffff


	//   ....[10]....
        /*005c*/ 	.word	0xffffffff


	//   ....[11]....
        /*0060*/ 	.word	0xffffffff


	//   ....[12]....
        /*0064*/ 	.word	0xffffffff


	//   ....[13]....
        /*0068*/ 	.word	0xffffffff


	//   ....[14]....
        /*006c*/ 	.word	0xffffffff


	//   ....[15]....
        /*0070*/ 	.word	0xffffffff


	//   ....[16]....
        /*0074*/ 	.word	0xffffffff


	//   ....[17]....
        /*0078*/ 	.word	0xffffffff


	//   ....[18]....
        /*007c*/ 	.word	0xffffffff


	//   ....[19]....
        /*0080*/ 	.word	0xffffffff


	//   ....[20]....
        /*0084*/ 	.word	0xffffffff


	//   ....[21]....
        /*0088*/ 	.word	0xffffffff


	//   ....[22]....
        /*008c*/ 	.word	0xffffffff


	//   ....[23]....
        /*0090*/ 	.word	0xffffffff


	//   ....[24]....
        /*0094*/ 	.word	0xffffffff


	//   ....[25]....
        /*0098*/ 	.word	0xffffffff


	//   ....[26]....
        /*009c*/ 	.word	0xffffffff


	//   ....[27]....
        /*00a0*/ 	.word	0xffffffff


	//   ....[28]....
        /*00a4*/ 	.word	0xffffffff


	//   ....[29]....
        /*00a8*/ 	.word	0xffffffff


	//----- nvinfo : EIATTR_COOP_GROUP_INSTR_OFFSETS
	.align		4
.L_1223:
        /*00ac*/ 	.byte	0x04, 0x28
        /*00ae*/ 	.short	(.L_1225 - .L_1224)


	//   ....[0]....
.L_1224:
        /*00b0*/ 	.word	0x00000780


	//   ....[1]....
        /*00b4*/ 	.word	0x000008a0


	//   ....[2]....
        /*00b8*/ 	.word	0x000045e0


	//   ....[3]....
        /*00bc*/ 	.word	0x00004610


	//   ....[4]....
        /*00c0*/ 	.word	0x00004660


	//   ....[5]....
        /*00c4*/ 	.word	0x00004690


	//   ....[6]....
        /*00c8*/ 	.word	0x000047b0


	//   ....[7]....
        /*00cc*/ 	.word	0x000047e0


	//   ....[8]....
        /*00d0*/ 	.word	0x00004820


	//   ....[9]....
        /*00d4*/ 	.word	0x00004840


	//   ....[10]....
        /*00d8*/ 	.word	0x000048c0


	//   ....[11]....
        /*00dc*/ 	.word	0x00004960


	//   ....[12]....
        /*00e0*/ 	.word	0x00004990


	//   ....[13]....
        /*00e4*/ 	.word	0x000049b0


	//   ....[14]....
        /*00e8*/ 	.word	0x000049c0


	//   ....[15]....
        /*00ec*/ 	.word	0x00004a60


	//   ....[16]....
        /*00f0*/ 	.word	0x00004a80


	//   ....[17]....
        /*00f4*/ 	.word	0x00004ab0


	//   ....[18]....
        /*00f8*/ 	.word	0x00004ac0


	//   ....[19]....
        /*00fc*/ 	.word	0x00004b60


	//   ....[20]....
        /*0100*/ 	.word	0x00004b90


	//   ....[21]....
        /*0104*/ 	.word	0x00004bb0


	//   ....[22]....
        /*0108*/ 	.word	0x00004bc0


	//   ....[23]....
        /*010c*/ 	.word	0x000051b0


	//   ....[24]....
        /*0110*/ 	.word	0x000051d0


	//   ....[25]....
        /*0114*/ 	.word	0x000051f0


	//   ....[26]....
        /*0118*/ 	.word	0x00005210


	//   ....[27]....
        /*011c*/ 	.word	0x00006510


	//   ....[28]....
        /*0120*/ 	.word	0x00006800


	//   ....[29]....
        /*0124*/ 	.word	0x00006ef0


	//----- nvinfo : EIATTR_EXIT_INSTR_OFFSETS
	.align		4
.L_1225:
        /*0128*/ 	.byte	0x04, 0x1c
        /*012a*/ 	.short	(.L_1227 - .L_1226)


	//   ....[0]....
.L_1226:
        /*012c*/ 	.word	0x00000390


	//   ....[1]....
        /*0130*/ 	.word	0x00007030


	//----- nvinfo : EIATTR_MAX_THREADS
	.align		4
.L_1227:
        /*0134*/ 	.byte	0x04, 0x05
        /*0136*/ 	.short	(.L_1229 - .L_1228)
.L_1228:
        /*0138*/ 	.word	0x00000080
        /*013c*/ 	.word	0x00000001
        /*0140*/ 	.word	0x00000001


	//----- nvinfo : EIATTR_CRS_STACK_SIZE
	.align		4
.L_1229:
        /*0144*/ 	.byte	0x04, 0x1e
        /*0146*/ 	.short	(.L_1231 - .L_1230)
.L_1230:
        /*0148*/ 	.word	0x00000000


	//----- nvinfo : EIATTR_CBANK_PARAM_SIZE
	.align		4
.L_1231:
        /*014c*/ 	.byte	0x03, 0x19
        /*014e*/ 	.short	0x0118


	//----- nvinfo : EIATTR_PARAM_CBANK
	.align		4
        /*0150*/ 	.byte	0x04, 0x0a
        /*0152*/ 	.short	(.L_1233 - .L_1232)
	.align		4
.L_1232:
        /*0154*/ 	.word	index@(.nv.constant0._Z25selective_scan_fwd_kernelI32Selective_Scan_fwd_kernel_traitsILi128ELi16ELi1ELb1ELb0ELb1ELb1EfN3c107complexIfEEEEv13SSMParamsBase)
        /*0158*/ 	.short	0x0210
        /*015a*/ 	.short	0x0118


	//----- nvinfo : EIATTR_SW_WAR
	.align		4
.L_1233:
        /*015c*/ 	.byte	0x04, 0x36
        /*015e*/ 	.short	(.L_1235 - .L_1234)
.L_1234:
        /*0160*/ 	.word	0x00000008
.L_1235:


//--------------------- .nv.info._Z25selective_scan_fwd_kernelI32Selective_Scan_fwd_kernel_traitsILi128ELi16ELi1ELb1ELb1ELb0ELb0EfN3c107complexIfEEEEv13SSMParamsBase --------------------------
	.section	.nv.info._Z25selective_scan_fwd_kernelI32Selective_Scan_fwd_kernel_traitsILi128ELi16ELi1ELb1ELb1ELb0ELb0EfN3c107complexIfEEEEv13SSMParamsBase,"",@"SHT_CUDA_INFO"
	.sectionflags	@""
	.align	4


	//----- nvinfo : EIATTR_CUDA_API_VERSION
	.align		4
        /*0000*/ 	.byte	0x04, 0x37
        /*0002*/ 	.short	(.L_1237 - .L_1236)
.L_1236:
        /*0004*/ 	.word	0x00000082


	//----- nvinfo : EIATTR_KPARAM_INFO
	.align		4
.L_1237:
        /*0008*/ 	.byte	0x04, 0x17
        /*000a*/ 	.short	(.L_1239 - .L_1238)
.L_1238:
        /*000c*/ 	.word	0x00000000
        /*0010*/ 	.short	0x0000
        /*0012*/ 	.short	0x0000
        /*0014*/ 	.byte	0x00, 0xf0, 0x61, 0x04


	//----- nvinfo : EIATTR_SPARSE_MMA_MASK
	.align		4
.L_1239:
        /*0018*/ 	.byte	0x03, 0x50
        /*001a*/ 	.short	0x0000


	//----- nvinfo : EIATTR_MAXREG_COUNT
	.align		4
        /*001c*/ 	.byte	0x03, 0x1b
        /*001e*/ 	.short	0x00a8


	//----- nvinfo : EIATTR_NUM_BARRIERS
	.align		4
        /*0020*/ 	.byte	0x02, 0x4c
        /*0022*/ 	.byte	0x01
	.zero		1


	//----- nvinfo : EIATTR_MERCURY_ISA_VERSION
	.align		4
        /*0024*/ 	.byte	0x03, 0x5f
        /*0026*/ 	.short	0x0101


	//----- nvinfo : EIATTR_INT_WARP_WIDE_INSTR_OFFSETS
	.align		4
        /*0028*/ 	.byte	0x04, 0x31
        /*002a*/ 	.short	(.L_1241 - .L_1240)


	//   ....[0]....
.L_1240:
        /*002c*/ 	.word	0x00005000


	//----- nvinfo : EIATTR_COOP_GROUP_MASK_REGIDS
	.align		4
.L_1241:
        /*0030*/ 	.byte	0x04, 0x29
        /*0032*/ 	.short	(.L_1243 - .L_1242)


	//   ....[0]....
.L_1242:
        /*0034*/ 	.word	0xffffffff


	//   ....[1]....
        /*0038*/ 	.word	0xffffffff


	//   ....[2]....
        /*003c*/ 	.word	0xffffffff


	//   ....[3]....
        /*0040*/ 	.word	0xffffffff


	//   ....[4]....
        /*0044*/ 	.word	0xffffffff


	//   ....[5]....
        /*0048*/ 	.word	0xffffffff


	//   ....[6]....
        /*004c*/ 	.word	0xffffffff


	//   ....[7]....
        /*0050*/ 	.word	0xffffffff


	//   ....[8]....
        /*0054*/ 	.word	0xffffffff


	//   ....[9]....
        /*0058*/ 	.word	0xffffffff


	//   ....[10]....
        /*005c*/ 	.word	0xffffffff


	//   ....[11]....
        /*0060*/ 	.word	0xffffffff


	//   ....[12]....
        /*0064*/ 	.word	0xffffffff


	//   ....[13]....
        /*0068*/ 	.word	0xffffffff


	//   ....[14]....
        /*006c*/ 	.word	0xffffffff


	//   ....[15]....
        /*0070*/ 	.word	0xffffffff


	//   ....[16]....
        /*0074*/ 	.word	0xffffffff


	//   ....[17]....
        /*0078*/ 	.word	0xffffffff


	//   ....[18]....
        /*007c*/ 	.word	0xffffffff


	//   ....[19]....
        /*0080*/ 	.word	0xffffffff


	//   ....[20]....
        /*0084*/ 	.word	0xffffffff


	//   ....[21]....
        /*0088*/ 	.word	0xffffffff


	//   ....[22]....
        /*008c*/ 	.word	0xffffffff


	//   ....[23]....
        /*0090*/ 	.word	0xffffffff


	//   ....[24]....
        /*0094*/ 	.word	0xffffffff


	//   ....[25]....
        /*0098*/ 	.word	0xffffffff


	//   ....[26]....
        /*009c*/ 	.word	0xffffffff


	//   ....[27]....
        /*00a0*/ 	.word	0xffffffff


	//----- nvinfo : EIATTR_COOP_GROUP_INSTR_OFFSETS
	.align		4
.L_1243:
        /*00a4*/ 	.byte	0x04, 0x28
        /*00a6*/ 	.short	(.L_1245 - .L_1244)


	//   ....[0]....
.L_1244:
        /*00a8*/ 	.word	0x00000780


	//   ....[1]....
        /*00ac*/ 	.word	0x00000880


	//   ....[2]....
        /*00b0*/ 	.word	0x00003ac0


	//   ....[3]....
        /*00b4*/ 	.word	0x00004b70


	//   ....[4]....
        /*00b8*/ 	.word	0x00004bb0


	//   ....[5]....
        /*00bc*/ 	.word	0x00004bd0


	//   ....[6]....
        /*00c0*/ 	.word	0x00004be0


	//   ....[7]....
        /*00c4*/ 	.word	0x00004ca0


	//   ....[8]....
        /*00c8*/ 	.word	0x00004cc0


	//   ....[9]....
        /*00cc*/ 	.word	0x00004cd0


	//   ....[10]....
        /*00d0*/ 	.word	0x00004ce0


	//   ....[11]....
        /*00d4*/ 	.word	0x00004d80


	//   ....[12]....
        /*00d8*/ 	.word	0x00004db0


	//   ....[13]....
        /*00dc*/ 	.word	0x00004dd0


	//   ....[14]....
        /*00e0*/ 	.word	0x00004de0


	//   ....[15]....
        /*00e4*/ 	.word	0x00004e90


	//   ....[16]....
        /*00e8*/ 	.word	0x00004ec0


	//   ....[17]....
        /*00ec*/ 	.word	0x00004ed0


	//   ....[18]....
        /*00f0*/ 	.word	0x00004ee0


	//   ....[19]....
        /*00f4*/ 	.word	0x00004f80


	//   ....[20]....
        /*00f8*/ 	.word	0x00004fb0


	//   ....[21]....
        /*00fc*/ 	.word	0x00004fd0


	//   ....[22]....
        /*0100*/ 	.word	0x00004ff0


	//   ....[23]....
        /*0104*/ 	.word	0x00005180


	//   ....[24]....
        /*0108*/ 	.word	0x00005190


	//   ....[25]....
        /*010c*/ 	.word	0x000053e0


	//   ....[26]....
        /*0110*/ 	.word	0x00005420


	//   ....[27]....
        /*0114*/ 	.word	0x00006310


	//----- nvinfo : EIATTR_EXIT_INSTR_OFFSETS
	.align		4
.L_1245:
        /*0118*/ 	.byte	0x04, 0x1c
        /*011a*/ 	.short	(.L_1247 - .L_1246)


	//   ....[0]....
.L_1246:
        /*011c*/ 	.word	0x00000390


	//   ....[1]....
        /*0120*/ 	.word	0x00006480


	//----- nvinfo : EIATTR_MAX_THREADS
	.align		4
.L_1247:
        /*0124*/ 	.byte	0x04, 0x05
        /*0126*/ 	.short	(.L_1249 - .L_1248)
.L_1248:
        /*0128*/ 	.word	0x00000080
        /*012c*/ 	.word	0x00000001
        /*0130*/ 	.word	0x00000001


	//----- nvinfo : EIATTR_CRS_STACK_SIZE
	.align		4
.L_1249:
        /*0134*/ 	.byte	0x04, 0x1e
        /*0136*/ 	.short	(.L_1251 - .L_1250)
.L_1250:
        /*0138*/ 	.word	0x00000000


	//----- nvinfo : EIATTR_CBANK_PARAM_SIZE
	.align		4
.L_1251:
        /*013c*/ 	.byte	0x03, 0x19
        /*013e*/ 	.short	0x0118


	//----- nvinfo : EIATTR_PARAM_CBANK
	.align		4
        /*0140*/ 	.byte	0x04, 0x0a
        /*0142*/ 	.short	(.L_1253 - .L_1252)
	.align		4
.L_1252:
        /*0144*/ 	.word	index@(.nv.constant0._Z25selective_scan_fwd_kernelI32Selective_Scan_fwd_kernel_traitsILi128ELi16ELi1ELb1ELb1ELb0ELb0EfN3c107complexIfEEEEv13SSMParamsBase)
        /*0148*/ 	.short	0x0210
        /*014a*/ 	.short	0x0118


	//----- nvinfo : EIATTR_SW_WAR
	.align		4
.L_1253:
        /*014c*/ 	.byte	0x04, 0x36
        /*014e*/ 	.short	(.L_1255 - .L_1254)
.L_1254:
        /*0150*/ 	.word	0x00000008
.L_1255:


//--------------------- .nv.info._Z25selective_scan_fwd_kernelI32Selective_Scan_fwd_kernel_traitsILi128ELi16ELi1ELb1ELb1ELb0ELb1EfN3c107complexIfEEEEv13SSMParamsBase --------------------------
	.section	.nv.info._Z25selective_scan_fwd_kernelI32Selective_Scan_fwd_kernel_traitsILi128ELi16ELi1ELb1ELb1ELb0ELb1EfN3c107complexIfEEEEv13SSMParamsBase,"",@"SHT_CUDA_INFO"
	.sectionflags	@""
	.align	4


	//----- nvinfo : EIATTR_CUDA_API_VERSION
	.align		4
        /*0000*/ 	.byte	0x04, 0x37
        /*0002*/ 	.short	(.L_1257 - .L_1256)
.L_1256:
        /*0004*/ 	.word	0x00000082


	//----- nvinfo : EIATTR_KPARAM_INFO
	.align		4
.L_1257:
        /*0008*/ 	.byte	0x04, 0x17
        /*000a*/ 	.short	(.L_1259 - .L_1258)
.L_1258:
        /*000c*/ 	.word	0x00000000
        /*0010*/ 	.short	0x0000
        /*0012*/ 	.short	0x0000
        /*0014*/ 	.byte	0x00, 0xf0, 0x61, 0x04


	//----- nvinfo : EIATTR_SPARSE_MMA_MASK
	.align		4
.L_1259:
        /*0018*/ 	.byte	0x03, 0x50
        /*001a*/ 	.short	0x0000


	//----- nvinfo : EIATTR_MAXREG_COUNT
	.align		4
        /*001c*/ 	.byte	0x03, 0x1b
        /*001e*/ 	.short	0x00a8


	//----- nvinfo : EIATTR_NUM_BARRIERS
	.align		4
        /*0020*/ 	.byte	0x02, 0x4c
        /*0022*/ 	.byte	0x01
	.zero		1


	//----- nvinfo : EIATTR_MERCURY_ISA_VERSION
	.align		4
        /*0024*/ 	.byte	0x03, 0x5f
        /*0026*/ 	.short	0x0101


	//----- nvinfo : EIATTR_INT_WARP_WIDE_INSTR_OFFSETS
	.align		4
        /*0028*/ 	.byte	0x04, 0x31
        /*002a*/ 	.short	(.L_1261 - .L_1260)


	//   ....[0]....
.L_1260:
        /*002c*/ 	.word	0x00005000


	//----- nvinfo : EIATTR_COOP_GROUP_MASK_REGIDS
	.align		4
.L_1261:
        /*0030*/ 	.byte	0x04, 0x29
        /*0032*/ 	.short	(.L_1263 - .L_1262)


	//   ....[0]....
.L_1262:
        /*0034*/ 	.word	0xffffffff


	//   ....[1]....
        /*0038*/ 	.word	0xffffffff


	//   ....[2]....
        /*003c*/ 	.word	0xffffffff


	//   ....[3]....
        /*0040*/ 	.word	0xffffffff


	//   ....[4]....
        /*0044*/ 	.word	0xffffffff


	//   ....[5]....
        /*0048*/ 	.word	0xffffffff


	//   ....[6]....
        /*004c*/ 	.word	0xffffffff


	//   ....[7]....
        /*0050*/ 	.word	0xffffffff


	//   ....[8]....
        /*0054*/ 	.word	0xffffffff


	//   ....[9]....
        /*0058*/ 	.word	0xffffffff


	//   ....[10]....
        /*005c*/ 	.word	0xffffffff


	//   ....[11]....
        /*0060*/ 	.word	0xffffffff


	//   ....[12]....
        /*0064*/ 	.word	0xffffffff


	//   ....[13]....
        /*0068*/ 	.word	0xffffffff


	//   ....[14]....
        /*006c*/ 	.word	0xffffffff


	//   ....[15]....
        /*0070*/ 	.word	0xffffffff


	//   ....[16]....
        /*0074*/ 	.word	0xffffffff


	//   ....[17]....
        /*0078*/ 	.word	0xffffffff


	//   ....[18]....
        /*007c*/ 	.word	0xffffffff


	//   ....[19]....
        /*0080*/ 	.word	0xffffffff


	//   ....[20]....
        /*0084*/ 	.word	0xffffffff


	//   ....[21]....
        /*0088*/ 	.word	0xffffffff


	//   ....[22]....
        /*008c*/ 	.word	0xffffffff


	//   ....[23]....
        /*0090*/ 	.word	0xffffffff


	//   ....[24]....
        /*0094*/ 	.word	0xffffffff


	//   ....[25]....
        /*0098*/ 	.word	0xffffffff


	//   ....[26]....
        /*009c*/ 	.word	0xffffffff


	//   ....[27]....
        /*00a0*/ 	.word	0xffffffff


	//   ....[28]....
        /*00a4*/ 	.word	0xffffffff


	//   ....[29]....
        /*00a8*/ 	.word	0xffffffff


	//----- nvinfo : EIATTR_COOP_GROUP_INSTR_OFFSETS
	.align		4
.L_1263:
        /*00ac*/ 	.byte	0x04, 0x28
        /*00ae*/ 	.short	(.L_1265 - .L_1264)


	//   ....[0]....
.L_1264:
        /*00b0*/ 	.word	0x00000780


	//   ....[1]....
        /*00b4*/ 	.word	0x00000880


	//   ....[2]....
        /*00b8*/ 	.word	0x00003ac0


	//   ....[3]....
        /*00bc*/ 	.word	0x00004b70


	//   ....[4]....
        /*00c0*/ 	.word	0x00004bb0


	//   ....[5]....
        /*00c4*/ 	.word	0x00004bd0


	//   ....[6]....
        /*00c8*/ 	.word	0x00004be0


	//   ....[7]....
        /*00cc*/ 	.word	0x00004ca0


	//   ....[8]....
        /*00d0*/ 	.word	0x00004cc0


	//   ....[9]....
        /*00d4*/ 	.word	0x00004cd0


	//   ....[10]....
        /*00d8*/ 	.word	0x00004ce0


	//   ....[11]....
        /*00dc*/ 	.word	0x00004d80


	//   ....[12]....
        /*00e0*/ 	.word	0x00004db0


	//   ....[13]....
        /*00e4*/ 	.word	0x00004dd0


	//   ....[14]....
        /*00e8*/ 	.word	0x00004de0


	//   ....[15]....
        /*00ec*/ 	.word	0x00004e90


	//   ....[16]....
        /*00f0*/ 	.word	0x00004ec0


	//   ....[17]....
        /*00f4*/ 	.word	0x00004ed0


	//   ....[18]....
        /*00f8*/ 	.word	0x00004ee0


	//   ....[19]....
        /*00fc*/ 	.word	0x00004f80


	//   ....[20]....
        /*0100*/ 	.word	0x00004fb0


	//   ....[21]....
        /*0104*/ 	.word	0x00004fd0


	//   ....[22]....
        /*0108*/ 	.word	0x00004ff0


	//   ....[23]....
        /*010c*/ 	.word	0x00005180


	//   ....[24]....
        /*0110*/ 	.word	0x00005190


	//   ....[25]....
        /*0114*/ 	.word	0x000053e0


	//   ....[26]....
        /*0118*/ 	.word	0x00005420


	//   ....[27]....
        /*011c*/ 	.word	0x00006330


	//   ....[28]....
        /*0120*/ 	.word	0x00006600


	//   ....[29]....
        /*0124*/ 	.word	0x00006cf0


	//----- nvinfo : EIATTR_EXIT_INSTR_OFFSETS
	.align		4
.L_1265:
        /*0128*/ 	.byte	0x04, 0x1c
        /*012a*/ 	.short	(.L_1267 - .L_1266)


	//   ....[0]....
.L_1266:
        /*012c*/ 	.word	0x00000390


	//   ....[1]....
        /*0130*/ 	.word	0x00006e30


	//----- nvinfo : EIATTR_MAX_THREADS
	.align		4
.L_1267:
        /*0134*/ 	.byte	0x04, 0x05
        /*0136*/ 	.short	(.L_1269 - .L_1268)
.L_1268:
        /*0138*/ 	.word	0x00000080
        /*013c*/ 	.word	0x00000001
        /*0140*/ 	.word	0x00000001


	//----- nvinfo : EIATTR_CRS_STACK_SIZE
	.align		4
.L_1269:
        /*0144*/ 	.byte	0x04, 0x1e
        /*0146*/ 	.short	(.L_1271 - .L_1270)
.L_1270:
        /*0148*/ 	.word	0x00000000


	//----- nvinfo : EIATTR_CBANK_PARAM_SIZE
	.align		4
.L_1271:
        /*014c*/ 	.byte	0x03, 0x19
        /*014e*/ 	.short	0x0118


	//----- nvinfo : EIATTR_PARAM_CBANK
	.align		4
        /*0150*/ 	.byte	0x04, 0x0a
        /*0152*/ 	.short	(.L_1273 - .L_1272)
	.align		4
.L_1272:
        /*0154*/ 	.word	index@(.nv.constant0._Z25selective_scan_fwd_kernelI32Selective_Scan_fwd_kernel_traitsILi128ELi16ELi1ELb1ELb1ELb0ELb1EfN3c107complexIfEEEEv13SSMParamsBase)
        /*0158*/ 	.short	0x0210
        /*015a*/ 	.short	0x0118


	//----- nvinfo : EIATTR_SW_WAR
	.align		4
.L_1273:
        /*015c*/ 	.byte	0x04, 0x36
        /*015e*/ 	.short	(.L_1275 - .L_1274)
.L_1274:
        /*0160*/ 	.word	0x00000008
.L_1275:


//--------------------- .nv.info._Z25selective_scan_fwd_kernelI32Selective_Scan_fwd_kernel_traitsILi128ELi16ELi1ELb1ELb1ELb1ELb0EfN3c107complexIfEEEEv13SSMParamsBase --------------------------
	.section	.nv.info._Z25selective_scan_fwd_kernelI32Selective_Scan_fwd_kernel_traitsILi128ELi16ELi1ELb1ELb1ELb1ELb0EfN3c107complexIfEEEEv13SSMParamsBase,"",@"SHT_CUDA_INFO"
	.sectionflags	@""
	.align	4


	//----- nvinfo : EIATTR_CUDA_API_VERSION
	.align		4
        /*0000*/ 	.byte	0x04, 0x37
        /*0002*/ 	.short	(.L_1277 - .L_1276)
.L_1276:
        /*0004*/ 	.word	0x00000082


	//----- nvinfo : EIATTR_KPARAM_INFO
	.align		4
.L_1277:
        /*0008*/ 	.byte	0x04, 0x17
        /*000a*/ 	.short	(.L_1279 - .L_1278)
.L_1278:
        /*000c*/ 	.word	0x00000000
        /*0010*/ 	.short	0x0000
        /*0012*/ 	.short	0x0000
        /*0014*/ 	.byte	0x00, 0xf0, 0x61, 0x04


	//----- nvinfo : EIATTR_SPARSE_MMA_MASK
	.align		4
.L_1279:
        /*0018*/ 	.byte	0x03, 0x50
        /*001a*/ 	.short	0x0000


	//----- nvinfo : EIATTR_MAXREG_COUNT
	.align		4
        /*001c*/ 	.byte	0x03, 0x1b
        /*001e*/ 	.short	0x00a8


	//----- nvinfo : EIATTR_NUM_BARRIERS
	.align		4
        /*0020*/ 	.byte	0x02, 0x4c
        /*0022*/ 	.byte	0x01
	.zero		1


	//----- nvinfo : EIATTR_ANNOTATIONS
	.align		4
        /*0024*/ 	.byte	0x04, 0x55
        /*0026*/ 	.short	(.L_1281 - .L_1280)


	//   ....[0]....
.L_1280:
        /* <DEDUP_REMOVED lines=29> */


	//----- nvinfo : EIATTR_MERCURY_ISA_VERSION
	.align		4
.L_1281:
        /*01e8*/ 	.byte	0x03, 0x5f
        /*01ea*/ 	.short	0x0101


	//----- nvinfo : EIATTR_INT_WARP_WIDE_INSTR_OFFSETS
	.align		4
        /*01ec*/ 	.byte	0x04, 0x31
        /*01ee*/ 	.short	(.L_1283 - .L_1282)


	//   ....[0]....
.L_1282:
        /*01f0*/ 	.word	0x00005800


	//----- nvinfo : EIATTR_COOP_GROUP_MASK_REGIDS
	.align		4
.L_1283:
        /*01f4*/ 	.byte	0x04, 0x29
        /*01f6*/ 	.short	(.L_1285 - .L_1284)


	//   ....[0]....
.L_1284:
        /*01f8*/ 	.word	0xffffffff


	//   ....[1]....
        /*01fc*/ 	.word	0xffffffff


	//   ....[2]....
        /*0200*/ 	.word	0xffffffff


	//   ....[3]....
        /*0204*/ 	.word	0xffffffff


	//   ....[4]....
        /*0208*/ 	.word	0xffffffff


	//   ....[5]....
        /*020c*/ 	.word	0xffffffff


	//   ....[6]....
        /*0210*/ 	.word	0xffffffff


	//   ....[7]....
        /*0214*/ 	.word	0xffffffff


	//   ....[8]....
        /*0218*/ 	.word	0xffffffff


	//   ....[9]....
        /*021c*/ 	.word	0xffffffff


	//   ....[10]....
        /*0220*/ 	.word	0xffffffff


	//   ....[11]....
        /*0224*/ 	.word	0xffffffff


	//   ....[12]....
        /*0228*/ 	.word	0xffffffff


	//   ....[13]....
        /*022c*/ 	.word	0xffffffff


	//   ....[14]....
        /*0230*/ 	.word	0xffffffff


	//   ....[15]....
        /*0234*/ 	.word	0xffffffff


	//   ....[16]....
        /*0238*/ 	.word	0xffffffff


	//   ....[17]....
        /*023c*/ 	.word	0xffffffff


	//   ....[18]....
        /*0240*/ 	.word	0xffffffff


	//   ....[19]....
        /*0244*/ 	.word	0xffffffff


	//   ....[20]....
        /*0248*/ 	.word	0xffffffff


	//   ....[21]....
        /*024c*/ 	.word	0xffffffff


	//   ....[22]....
        /*0250*/ 	.word	0xffffffff


	//   ....[23]....
        /*0254*/ 	.word	0xffffffff


	//   ....[24]....
        /*0258*/ 	.word	0xffffffff


	//   ....[25]....
        /*025c*/ 	.word	0xffffffff


	//   ....[26]....
        /*0260*/ 	.word	0xffffffff


	//   ....[27]....
        /*0264*/ 	.word	0xffffffff


	//   ....[28]....
        /*0268*/ 	.word	0xffffffff


	//----- nvinfo : EIATTR_COOP_GROUP_INSTR_OFFSETS
	.align		4
.L_1285:
        /*026c*/ 	.byte	0x04, 0x28
        /*026e*/ 	.short	(.L_1287 - .L_1286)


	//   ....[0]....
.L_1286:
        /*0270*/ 	.word	0x00000960


	//   ....[1]....
        /*0274*/ 	.word	0x00000a60


	//   ....[2]....
        /*0278*/ 	.word	0x00003ba0


	//   ....[3]....
        /*027c*/ 	.word	0x00005120


	//   ....[4]....
        /*0280*/ 	.word	0x00005150


	//   ....[5]....
        /*0284*/ 	.word	0x00005160


	//   ....[6]....
        /*0288*/ 	.word	0x00005170


	//   ....[7]....
        /*028c*/ 	.word	0x00005230


	//   ....[8]....
        /*0290*/ 	.word	0x00005250


	//   ....[9]....
        /*0294*/ 	.word	0x00005260


	//   ....[10]....
        /*0298*/ 	.word	0x00005270


	//   ....[11]....
        /*029c*/ 	.word	0x00005330


	//   ....[12]....
        /*02a0*/ 	.word	0x00005350


	//   ....[13]....
        /*02a4*/ 	.word	0x00005360


	//   ....[14]....
        /*02a8*/ 	.word	0x00005370


	//   ....[15]....
        /*02ac*/ 	.word	0x00005430


	//   ....[16]....
        /*02b0*/ 	.word	0x00005450


	//   ....[17]....
        /*02b4*/ 	.word	0x00005460


	//   ....[18]....
        /*02b8*/ 	.word	0x00005470


	//   ....[19]....
        /*02bc*/ 	.word	0x00005590


	//   ....[20]....
        /*02c0*/ 	.word	0x000055b0


	//   ....[21]....
        /*02c4*/ 	.word	0x000055c0


	//   ....[22]....
        /*02c8*/ 	.word	0x000055d0


	//   ....[23]....
        /*02cc*/ 	.word	0x00005740


	//   ....[24]....
        /*02d0*/ 	.word	0x00005b30


	//   ....[25]....
        /*02d4*/ 	.word	0x00005b50


	//   ....[26]....
        /*02d8*/ 	.word	0x00005b70


	//   ....[27]....
        /*02dc*/ 	.word	0x00005b90


	//   ....[28]....
        /*02e0*/ 	.word	0x00006c70


	//----- nvinfo : EIATTR_EXIT_INSTR_OFFSETS
	.align		4
.L_1287:
        /*02e4*/ 	.byte	0x04, 0x1c
        /*02e6*/ 	.short	(.L_1289 - .L_1288)


	//   ....[0]....
.L_1288:
        /*02e8*/ 	.word	0x00000600


	//   ....[1]....
        /*02ec*/ 	.word	0x00006d30


	//----- nvinfo : EIATTR_MAX_THREADS
	.align		4
.L_1289:
        /*02f0*/ 	.byte	0x04, 0x05
        /*02f2*/ 	.short	(.L_1291 - .L_1290)
.L_1290:
        /*02f4*/ 	.word	0x00000080
        /*02f8*/ 	.word	0x00000001
        /*02fc*/ 	.word	0x00000001


	//----- nvinfo : EIATTR_CRS_STACK_SIZE
	.align		4
.L_1291:
        /*0300*/ 	.byte	0x04, 0x1e
        /*0302*/ 	.short	(.L_1293 - .L_1292)
.L_1292:
        /*0304*/ 	.word	0x00000000


	//----- nvinfo : EIATTR_CBANK_PARAM_SIZE
	.align		4
.L_1293:
        /*0308*/ 	.byte	0x03, 0x19
        /*030a*/ 	.short	0x0118


	//----- nvinfo : EIATTR_PARAM_CBANK
	.align		4
        /*030c*/ 	.byte	0x04, 0x0a
        /*030e*/ 	.short	(.L_1295 - .L_1294)
	.align		4
.L_1294:
        /*0310*/ 	.word	index@(.nv.constant0._Z25selective_scan_fwd_kernelI32Selective_Scan_fwd_kernel_traitsILi128ELi16ELi1ELb1ELb1ELb1ELb0EfN3c107complexIfEEEEv13SSMParamsBase)
        /*0314*/ 	.short	0x0210
        /*0316*/ 	.short	0x0118


	//----- nvinfo : EIATTR_SW_WAR
	.align		4
.L_1295:
        /*0318*/ 	.byte	0x04, 0x36
        /*031a*/ 	.short	(.L_1297 - .L_1296)
.L_1296:
        /*031c*/ 	.word	0x00000008
.L_1297:


//--------------------- .nv.info._Z25selective_scan_fwd_kernelI32Selective_Scan_fwd_kernel_traitsILi128ELi16ELi1ELb1ELb1ELb1ELb1EfN3c107complexIfEEEEv13SSMParamsBase --------------------------
	.section	.nv.info._Z25selective_scan_fwd_kernelI32Selective_Scan_fwd_kernel_traitsILi128ELi16ELi1ELb1ELb1ELb1ELb1EfN3c107complexIfEEEEv13SSMParamsBase,"",@"SHT_CUDA_INFO"
	.sectionflags	@""
	.align	4


	//----- nvinfo : EIATTR_CUDA_API_VERSION
	.align		4
        /*0000*/ 	.byte	0x04, 0x37
        /*0002*/ 	.short	(.L_1299 - .L_1298)
.L_1298:
        /*0004*/ 	.word	0x00000082


	//----- nvinfo : EIATTR_KPARAM_INFO
	.align		4
.L_1299:
        /*0008*/ 	.byte	0x04, 0x17
        /*000a*/ 	.short	(.L_1301 - .L_1300)
.L_1300:
        /*000c*/ 	.word	0x00000000
        /*0010*/ 	.short	0x0000
        /*0012*/ 	.short	0x0000
        /*0014*/ 	.byte	0x00, 0xf0, 0x61, 0x04


	//----- nvinfo : EIATTR_SPARSE_MMA_MASK
	.align		4
.L_1301:
        /*0018*/ 	.byte	0x03, 0x50
        /*001a*/ 	.short	0x0000


	//----- nvinfo : EIATTR_MAXREG_COUNT
	.align		4
        /*001c*/ 	.byte	0x03, 0x1b
        /*001e*/ 	.short	0x00a8


	//----- nvinfo : EIATTR_NUM_BARRIERS
	.align		4
        /*0020*/ 	.byte	0x02, 0x4c
        /*0022*/ 	.byte	0x01
	.zero		1


	//----- nvinfo : EIATTR_ANNOTATIONS
	.align		4
        /*0024*/ 	.byte	0x04, 0x55
        /*0026*/ 	.short	(.L_1303 - .L_1302)


	//   ....[0]....
.L_1302:
        /* <DEDUP_REMOVED lines=29> */


	//----- nvinfo : EIATTR_MERCURY_ISA_VERSION
	.align		4
.L_1303:
        /*01e8*/ 	.byte	0x03, 0x5f
        /*01ea*/ 	.short	0x0101


	//----- nvinfo : EIATTR_INT_WARP_WIDE_INSTR_OFFSETS
	.align		4
        /*01ec*/ 	.byte	0x04, 0x31
        /*01ee*/ 	.short	(.L_1305 - .L_1304)


	//   ....[0]....
.L_1304:
        /*01f0*/ 	.word	0x00005800


	//----- nvinfo : EIATTR_COOP_GROUP_MASK_REGIDS
	.align		4
.L_1305:
        /*01f4*/ 	.byte	0x04, 0x29
        /*01f6*/ 	.short	(.L_1307 - .L_1306)


	//   ....[0]....
.L_1306:
        /*01f8*/ 	.word	0xffffffff


	//   ....[1]....
        /*01fc*/ 	.word	0xffffffff


	//   ....[2]....
        /*0200*/ 	.word	0xffffffff


	//   ....[3]....
        /*0204*/ 	.word	0xffffffff


	//   ....[4]....
        /*0208*/ 	.word	0xffffffff


	//   ....[5]....
        /*020c*/ 	.word	0xffffffff


	//   ....[6]....
        /*0210*/ 	.word	0xffffffff


	//   ....[7]....
        /*0214*/ 	.word	0xffffffff


	//   ....[8]....
        /*0218*/ 	.word	0xffffffff


	//   ....[9]....
        /*021c*/ 	.word	0xffffffff


	//   ....[10]....
        /*0220*/ 	.word	0xffffffff


	//   ....[11]....
        /*0224*/ 	.word	0xffffffff


	//   ....[12]....
        /*0228*/ 	.word	0xffffffff


	//   ....[13]....
        /*022c*/ 	.word	0xffffffff


	//   ....[14]....
        /*0230*/ 	.word	0xffffffff


	//   ....[15]....
        /*0234*/ 	.word	0xffffffff


	//   ....[16]....
        /*0238*/ 	.word	0xffffffff


	//   ....[17]....
        /*023c*/ 	.word	0xffffffff


	//   ....[18]....
        /*0240*/ 	.word	0xffffffff


	//   ....[19]....
        /*0244*/ 	.word	0xffffffff


	//   ....[20]....
        /*0248*/ 	.word	0xffffffff


	//   ....[21]....
        /*024c*/ 	.word	0xffffffff


	//   ....[22]....
        /*0250*/ 	.word	0xffffffff


	//   ....[23]....
        /*0254*/ 	.word	0xffffffff


	//   ....[24]....
        /*0258*/ 	.word	0xffffffff


	//   ....[25]....
        /*025c*/ 	.word	0xffffffff


	//   ....[26]....
        /*0260*/ 	.word	0xffffffff


	//   ....[27]....
        /*0264*/ 	.word	0xffffffff


	//   ....[28]....
        /*0268*/ 	.word	0xffffffff


	//   ....[29]....
        /*026c*/ 	.word	0xffffffff


	//   ....[30]....
        /*0270*/ 	.word	0xffffffff


	//----- nvinfo : EIATTR_COOP_GROUP_INSTR_OFFSETS
	.align		4
.L_1307:
        /*0274*/ 	.byte	0x04, 0x28
        /*0276*/ 	.short	(.L_1309 - .L_1308)


	//   ....[0]....
.L_1308:
        /*0278*/ 	.word	0x00000960


	//   ....[1]....
        /*027c*/ 	.word	0x00000a60


	//   ....[2]....
        /*0280*/ 	.word	0x00003ba0


	//   ....[3]....
        /*0284*/ 	.word	0x00005120


	//   ....[4]....
        /*0288*/ 	.word	0x00005150


	//   ....[5]....
        /*028c*/ 	.word	0x00005160


	//   ....[6]....
        /*0290*/ 	.word	0x00005170


	//   ....[7]....
        /*0294*/ 	.word	0x00005230


	//   ....[8]....
        /*0298*/ 	.word	0x00005250


	//   ....[9]....
        /*029c*/ 	.word	0x00005260


	//   ....[10]....
        /*02a0*/ 	.word	0x00005270


	//   ....[11]....
        /*02a4*/ 	.word	0x00005330


	//   ....[12]....
        /*02a8*/ 	.word	0x00005350


	//   ....[13]....
        /*02ac*/ 	.word	0x00005360


	//   ....[14]....
        /*02b0*/ 	.word	0x00005370


	//   ....[15]....
        /*02b4*/ 	.word	0x00005430


	//   ....[16]....
        /*02b8*/ 	.word	0x00005450


	//   ....[17]....
        /*02bc*/ 	.word	0x00005460


	//   ....[18]....
        /*02c0*/ 	.word	0x00005470


	//   ....[19]....
        /*02c4*/ 	.word	0x00005590


	//   ....[20]....
        /*02c8*/ 	.word	0x000055b0


	//   ....[21]....
        /*02cc*/ 	.word	0x000055c0


	//   ....[22]....
        /*02d0*/ 	.word	0x000055d0


	//   ....[23]....
        /*02d4*/ 	.word	0x00005740


	//   ....[24]....
        /*02d8*/ 	.word	0x00005b30


	//   ....[25]....
        /*02dc*/ 	.word	0x00005b50


	//   ....[26]....
        /*02e0*/ 	.word	0x00005b70


	//   ....[27]....
        /*02e4*/ 	.word	0x00005b90


	//   ....[28]....
        /*02e8*/ 	.word	0x00006cd0


	//   ....[29]....
        /*02ec*/ 	.word	0x00006ed0


	//   ....[30]....
        /*02f0*/ 	.word	0x000075c0


	//----- nvinfo : EIATTR_EXIT_INSTR_OFFSETS
	.align		4
.L_1309:
        /*02f4*/ 	.byte	0x04, 0x1c
        /*02f6*/ 	.short	(.L_1311 - .L_1310)


	//   ....[0]....
.L_1310:
        /*02f8*/ 	.word	0x00000600


	//   ....[1]....
        /*02fc*/ 	.word	0x00007700


	//----- nvinfo : EIATTR_MAX_THREADS
	.align		4
.L_1311:
        /*0300*/ 	.byte	0x04, 0x05
        /*0302*/ 	.short	(.L_1313 - .L_1312)
.L_1312:
        /*0304*/ 	.word	0x00000080
        /*0308*/ 	.word	0x00000001
        /*030c*/ 	.word	0x00000001


	//----- nvinfo : EIATTR_CRS_STACK_SIZE
	.align		4
.L_1313:
        /*0310*/ 	.byte	0x04, 0x1e
        /*0312*/ 	.short	(.L_1315 - .L_1314)
.L_1314:
        /*0314*/ 	.word	0x00000000


	//----- nvinfo : EIATTR_CBANK_PARAM_SIZE
	.align		4
.L_1315:
        /*0318*/ 	.byte	0x03, 0x19
        /*031a*/ 	.short	0x0118


	//----- nvinfo : EIATTR_PARAM_CBANK
	.align		4
        /*031c*/ 	.byte	0x04, 0x0a
        /*031e*/ 	.short	(.L_1317 - .L_1316)
	.align		4
.L_1316:
        /*0320*/ 	.word	index@(.nv.constant0._Z25selective_scan_fwd_kernelI32Selective_Scan_fwd_kernel_traitsILi128ELi16ELi1ELb1ELb1ELb1ELb1EfN3c107complexIfEEEEv13SSMParamsBase)
        /*0324*/ 	.short	0x0210
        /*0326*/ 	.short	0x0118


	//----- nvinfo : EIATTR_SW_WAR
	.align		4
.L_1317:
        /*0328*/ 	.byte	0x04, 0x36
        /*032a*/ 	.short	(.L_1319 - .L_1318)
.L_1318:
        /*032c*/ 	.word	0x00000008
.L_1319:


//--------------------- .nv.info._Z25selective_scan_fwd_kernelI32Selective_Scan_fwd_kernel_traitsILi64ELi16ELi1ELb0ELb0ELb0ELb0EfN3c107complexIfEEEEv13SSMParamsBase --------------------------
	.section	.nv.info._Z25selective_scan_fwd_kernelI32Selective_Scan_fwd_kernel_traitsILi64ELi16ELi1ELb0ELb0ELb0ELb0EfN3c107complexIfEEEEv13SSMParamsBase,"",@"SHT_CUDA_INFO"
	.sectionflags	@""
	.align	4


	//----- nvinfo : EIATTR_CUDA_API_VERSION
	.align		4
        /*0000*/ 	.byte	0x04, 0x37
        /*0002*/ 	.short	(.L_1321 - .L_1320)
.L_1320:
        /*0004*/ 	.word	0x00000082


	//----- nvinfo : EIATTR_KPARAM_INFO
	.align		4
.L_1321:
        /*0008*/ 	.byte	0x04, 0x17
        /*000a*/ 	.short	(.L_1323 - .L_1322)
.L_1322:
        /*000c*/ 	.word	0x00000000
        /*0010*/ 	.short	0x0000
        /*0012*/ 	.short	0x0000
        /*0014*/ 	.byte	0x00, 0xf0, 0x61, 0x04


	//----- nvinfo : EIATTR_SPARSE_MMA_MASK
	.align		4
.L_1323:
        /*0018*/ 	.byte	0x03, 0x50
        /*001a*/ 	.short	0x0000


	//----- nvinfo : EIATTR_MAXREG_COUNT
	.align		4
        /*001c*/ 	.byte	0x03, 0x1b
        /*001e*/ 	.short	0x00a8


	//----- nvinfo : EIATTR_NUM_BARRIERS
	.align		4
        /*0020*/ 	.byte	0x02, 0x4c
        /*0022*/ 	.byte	0x01
	.zero		1


	//----- nvinfo : EIATTR_MERCURY_ISA_VERSION
	.align		4
        /*0024*/ 	.byte	0x03, 0x5f
        /*0026*/ 	.short	0x0101


	//----- nvinfo : EIATTR_INT_WARP_WIDE_INSTR_OFFSETS
	.align		4
        /*0028*/ 	.byte	0x04, 0x31
        /*002a*/ 	.short	(.L_1325 - .L_1324)


	//   ....[0]....
.L_1324:
        /*002c*/ 	.word	0x00005830


	//----- nvinfo : EIATTR_COOP_GROUP_MASK_REGIDS
	.align		4
.L_1325:
        /*0030*/ 	.byte	0x04, 0x29
        /*0032*/ 	.short	(.L_1327 - .L_1326)


	//   ....[0]....
.L_1326:
        /*0034*/ 	.word	0xffffffff


	//   ....[1]....
        /*0038*/ 	.word	0xffffffff


	//   ....[2]....
        /*003c*/ 	.word	0xffffffff


	//   ....[3]....
        /*0040*/ 	.word	0xffffffff


	//   ....[4]....
        /*0044*/ 	.word	0xffffffff


	//   ....[5]....
        /*0048*/ 	.word	0xffffffff


	//   ....[6]....
        /*004c*/ 	.word	0xffffffff


	//   ....[7]....
        /*0050*/ 	.word	0xffffffff


	//   ....[8]....
        /*0054*/ 	.word	0xffffffff


	//   ....[9]....
        /*0058*/ 	.word	0xffffffff


	//   ....[10]....
        /*005c*/ 	.word	0xffffffff


	//   ....[11]....
        /*0060*/ 	.word	0xffffffff


	//   ....[12]....
        /*0064*/ 	.word	0xffffffff


	//   ....[13]....
        /*0068*/ 	.word	0xffffffff


	//   ....[14]....
        /*006c*/ 	.word	0xffffffff


	//   ....[15]....
        /*0070*/ 	.word	0xffffffff


	//   ....[16]....
        /*0074*/ 	.word	0xffffffff


	//   ....[17]....
        /*0078*/ 	.word	0xffffffff


	//   ....[18]....
        /*007c*/ 	.word	0xffffffff


	//   ....[19]....
        /*0080*/ 	.word	0xffffffff


	//   ....[20]....
        /*0084*/ 	.word	0xffffffff


	//   ....[21]....
        /*0088*/ 	.word	0xffffffff


	//   ....[22]....
        /*008c*/ 	.word	0xffffffff


	//   ....[23]....
        /*0090*/ 	.word	0xffffffff


	//   ....[24]....
        /*0094*/ 	.word	0xffffffff


	//   ....[25]....
        /*0098*/ 	.word	0xffffffff


	//   ....[26]....
        /*009c*/ 	.word	0xffffffff


	//----- nvinfo : EIATTR_COOP_GROUP_INSTR_OFFSETS
	.align		4
.L_1327:
        /*00a0*/ 	.byte	0x04, 0x28
        /*00a2*/ 	.short	(.L_1329 - .L_1328)


	//   ....[0]....
.L_1328:
        /*00a4*/ 	.word	0x00000ca0


	//   ....[1]....
        /*00a8*/ 	.word	0x00001110


	//   ....[2]....
        /*00ac*/ 	.word	0x000052d0


	//   ....[3]....
        /*00b0*/ 	.word	0x00005300


	//   ....[4]....
        /*00b4*/ 	.word	0x00005330


	//   ....[5]....
        /*00b8*/ 	.word	0x00005340


	//   ....[6]....
        /*00bc*/ 	.word	0x000053f0


	//   ....[7]....
        /*00c0*/ 	.word	0x00005410


	//   ....[8]....
        /*00c4*/ 	.word	0x00005430


	//   ....[9]....
        /*00c8*/ 	.word	0x00005440


	//   ....[10]....
        /*00cc*/ 	.word	0x000054f0


	//   ....[11]....
        /*00d0*/ 	.word	0x00005510


	//   ....[12]....
        /*00d4*/ 	.word	0x00005530


	//   ....[13]....
        /*00d8*/ 	.word	0x00005540


	//   ....[14]....
        /*00dc*/ 	.word	0x000055f0


	//   ....[15]....
        /*00e0*/ 	.word	0x00005620


	//   ....[16]....
        /*00e4*/ 	.word	0x00005630


	//   ....[17]....
        /*00e8*/ 	.word	0x00005640


	//   ....[18]....
        /*00ec*/ 	.word	0x00005730


	//   ....[19]....
        /*00f0*/ 	.word	0x00005750


	//   ....[20]....
        /*00f4*/ 	.word	0x00005760


	//   ....[21]....
        /*00f8*/ 	.word	0x00005770


	//   ....[22]....
        /*00fc*/ 	.word	0x000059b0


	//   ....[23]....
        /*0100*/ 	.word	0x000059e0


	//   ....[24]....
        /*0104*/ 	.word	0x00005a00


	//   ....[25]....
        /*0108*/ 	.word	0x00005a10


	//   ....[26]....
        /*010c*/ 	.word	0x00006970


	//----- nvinfo : EIATTR_EXIT_INSTR_OFFSETS
	.align		4
.L_1329:
        /*0110*/ 	.byte	0x04, 0x1c
        /*0112*/ 	.short	(.L_1331 - .L_1330)


	//   ....[0]....
.L_1330:
        /*0114*/ 	.word	0x00000170


	//   ....[1]....
        /*0118*/ 	.word	0x00007060


	//----- nvinfo : EIATTR_MAX_THREADS
	.align		4
.L_1331:
        /*011c*/ 	.byte	0x04, 0x05
        /*011e*/ 	.short	(.L_1333 - .L_1332)
.L_1332:
        /*0120*/ 	.word	0x00000040
        /*0124*/ 	.word	0x00000001
        /*0128*/ 	.word	0x00000001


	//----- nvinfo : EIATTR_CRS_STACK_SIZE
	.align		4
.L_1333:
        /*012c*/ 	.byte	0x04, 0x1e
        /*012e*/ 	.short	(.L_1335 - .L_1334)
.L_1334:
        /*0130*/ 	.word	0x00000000


	//----- nvinfo : EIATTR_CBANK_PARAM_SIZE
	.align		4
.L_1335:
        /*0134*/ 	.byte	0x03, 0x19
        /*0136*/ 	.short	0x0118


	//----- nvinfo : EIATTR_PARAM_CBANK
	.align		4
        /*0138*/ 	.byte	0x04, 0x0a
        /*013a*/ 	.short	(.L_1337 - .L_1336)
	.align		4
.L_1336:
        /*013c*/ 	.word	index@(.nv.constant0._Z25selective_scan_fwd_kernelI32Selective_Scan_fwd_kernel_traitsILi64ELi16ELi1ELb0ELb0ELb0ELb0EfN3c107complexIfEEEEv13SSMParamsBase)
        /*0140*/ 	.short	0x0210
        /*0142*/ 	.short	0x0118


	//----- nvinfo : EIATTR_SW_WAR
	.align		4
.L_1337:
        /*0144*/ 	.byte	0x04, 0x36
        /*0146*/ 	.short	(.L_1339 - .L_1338)
.L_1338:
        /*0148*/ 	.word	0x00000008
.L_1339:


//--------------------- .nv.info._Z25selective_scan_fwd_kernelI32Selective_Scan_fwd_kernel_traitsILi64ELi16ELi1ELb0ELb0ELb0ELb1EfN3c107complexIfEEEEv13SSMParamsBase --------------------------
	.section	.nv.info._Z25selective_scan_fwd_kernelI32Selective_Scan_fwd_kernel_traitsILi64ELi16ELi1ELb0ELb0ELb0ELb1EfN3c107complexIfEEEEv13SSMParamsBase,"",@"SHT_CUDA_INFO"
	.sectionflags	@""
	.align	4


	//----- nvinfo : EIATTR_CUDA_API_VERSION
	.align		4
        /*0000*/ 	.byte	0x04, 0x37
        /*0002*/ 	.short	(.L_1341 - .L_1340)
.L_1340:
        /*0004*/ 	.word	0x00000082


	//----- nvinfo : EIATTR_KPARAM_INFO
	.align		4
.L_1341:
        /*0008*/ 	.byte	0x04, 0x17
        /*000a*/ 	.short	(.L_1343 - .L_1342)
.L_1342:
        /*000c*/ 	.word	0x00000000
        /*0010*/ 	.short	0x0000
        /*0012*/ 	.short	0x0000
        /*0014*/ 	.byte	0x00, 0xf0, 0x61, 0x04


	//----- nvinfo : EIATTR_SPARSE_MMA_MASK
	.align		4
.L_1343:
        /*0018*/ 	.byte	0x03, 0x50
        /*001a*/ 	.short	0x0000


	//----- nvinfo : EIATTR_MAXREG_COUNT
	.align		4
        /*001c*/ 	.byte	0x03, 0x1b
        /*001e*/ 	.short	0x00a8


	//----- nvinfo : EIATTR_NUM_BARRIERS
	.align		4
        /*0020*/ 	.byte	0x02, 0x4c
        /*0022*/ 	.byte	0x01
	.zero		1


	//----- nvinfo : EIATTR_MERCURY_ISA_VERSION
	.align		4
        /*0024*/ 	.byte	0x03, 0x5f
        /*0026*/ 	.short	0x0101


	//----- nvinfo : EIATTR_COOP_GROUP_MASK_REGIDS
	.align		4
        /*0028*/ 	.byte	0x04, 0x29
        /*002a*/ 	.short	(.L_1345 - .L_1344)


	//   ....[0]....
.L_1344:
        /*002c*/ 	.word	0xffffffff


	//   ....[1]....
        /*0030*/ 	.word	0xffffffff


	//   ....[2]....
        /*0034*/ 	.word	0xffffffff


	//   ....[3]....
        /*0038*/ 	.word	0xffffffff


	//   ....[4]....
        /*003c*/ 	.word	0xffffffff


	//   ....[5]....
        /*0040*/ 	.word	0xffffffff


	//   ....[6]....
        /*0044*/ 	.word	0xffffffff


	//   ....[7]....
        /*0048*/ 	.word	0xffffffff


	//   ....[8]....
        /*004c*/ 	.word	0xffffffff


	//   ....[9]....
        /*0050*/ 	.word	0xffffffff


	//   ....[10]....
        /*0054*/ 	.word	0xffffffff


	//   ....[11]....
        /*0058*/ 	.word	0xffffffff


	//   ....[12]....
        /*005c*/ 	.word	0xffffffff


	//   ....[13]....
        /*0060*/ 	.word	0xffffffff


	//   ....[14]....
        /*0064*/ 	.word	0xffffffff


	//   ....[15]....
        /*0068*/ 	.word	0xffffffff


	//   ....[16]....
        /*006c*/ 	.word	0xffffffff


	//   ....[17]....
        /*0070*/ 	.word	0xffffffff


	//   ....[18]....
        /*0074*/ 	.word	0xffffffff


	//   ....[19]....
        /*0078*/ 	.word	0xffffffff


	//   ....[20]....
        /*007c*/ 	.word	0xffffffff


	//   ....[21]....
        /*0080*/ 	.word	0xffffffff


	//   ....[22]....
        /*0084*/ 	.word	0xffffffff


	//   ....[23]....
        /*0088*/ 	.word	0xffffffff


	//   ....[24]....
        /*008c*/ 	.word	0xffffffff


	//   ....[25]....
        /*0090*/ 	.word	0xffffffff


	//   ....[26]....
        /*0094*/ 	.word	0xffffffff


	//   ....[27]....
        /*0098*/ 	.word	0xffffffff


	//   ....[28]....
        /*009c*/ 	.word	0xffffffff


	//----- nvinfo : EIATTR_COOP_GROUP_INSTR_OFFSETS
	.align		4
.L_1345:
        /*00a0*/ 	.byte	0x04, 0x28
        /*00a2*/ 	.short	(.L_1347 - .L_1346)


	//   ....[0]....
.L_1346:
        /*00a4*/ 	.word	0x00000cb0


	//   ....[1]....
        /*00a8*/ 	.word	0x00001120


	//   ....[2]....
        /*00ac*/ 	.word	0x000052d0


	//   ....[3]....
        /*00b0*/ 	.word	0x000052f0


	//   ....[4]....
        /*00b4*/ 	.word	0x00005300


	//   ....[5]....
        /*00b8*/ 	.word	0x00005310


	//   ....[6]....
        /*00bc*/ 	.word	0x000053e0


	//   ....[7]....
        /*00c0*/ 	.word	0x000053f0


	//   ....[8]....
        /*00c4*/ 	.word	0x00005400


	//   ....[9]....
        /*00c8*/ 	.word	0x00005410


	//   ....[10]....
        /*00cc*/ 	.word	0x000054e0


	//   ....[11]....
        /*00d0*/ 	.word	0x000054f0


	//   ....[12]....
        /*00d4*/ 	.word	0x00005500


	//   ....[13]....
        /*00d8*/ 	.word	0x00005510


	//   ....[14]....
        /*00dc*/ 	.word	0x000055e0


	//   ....[15]....
        /*00e0*/ 	.word	0x000055f0


	//   ....[16]....
        /*00e4*/ 	.word	0x00005600


	//   ....[17]....
        /*00e8*/ 	.word	0x00005610


	//   ....[18]....
        /*00ec*/ 	.word	0x00005710


	//   ....[19]....
        /*00f0*/ 	.word	0x00005720


	//   ....[20]....
        /*00f4*/ 	.word	0x00005730


	//   ....[21]....
        /*00f8*/ 	.word	0x00005740


	//   ....[22]....
        /*00fc*/ 	.word	0x00005970


	//   ....[23]....
        /*0100*/ 	.word	0x000059a0


	//   ....[24]....
        /*0104*/ 	.word	0x000059c0


	//   ....[25]....
        /*0108*/ 	.word	0x000059d0


	//   ....[26]....
        /*010c*/ 	.word	0x000069a0


	//   ....[27]....
        /*0110*/ 	.word	0x00007660


	//   ....[28]....
        /*0114*/ 	.word	0x00008050


	//----- nvinfo : EIATTR_EXIT_INSTR_OFFSETS
	.align		4
.L_1347:
        /*0118*/ 	.byte	0x04, 0x1c
        /*011a*/ 	.short	(.L_1349 - .L_1348)


	//   ....[0]....
.L_1348:
        /*011c*/ 	.word	0x00000180


	//   ....[1]....
        /*0120*/ 	.word	0x000085f0


	//----- nvinfo : EIATTR_MAX_THREADS
	.align		4
.L_1349:
        /*0124*/ 	.byte	0x04, 0x05
        /*0126*/ 	.short	(.L_1351 - .L_1350)
.L_1350:
        /*0128*/ 	.word	0x00000040
        /*012c*/ 	.word	0x00000001
        /*0130*/ 	.word	0x00000001


	//----- nvinfo : EIATTR_CRS_STACK_SIZE
	.align		4
.L_1351:
        /*0134*/ 	.byte	0x04, 0x1e
        /*0136*/ 	.short	(.L_1353 - .L_1352)
.L_1352:
        /*0138*/ 	.word	0x00000000


	//----- nvinfo : EIATTR_CBANK_PARAM_SIZE
	.align		4
.L_1353:
        /*013c*/ 	.byte	0x03, 0x19
        /*013e*/ 	.short	0x0118


	//----- nvinfo : EIATTR_PARAM_CBANK
	.align		4
        /*0140*/ 	.byte	0x04, 0x0a
        /*0142*/ 	.short	(.L_1355 - .L_1354)
	.align		4
.L_1354:
        /*0144*/ 	.word	index@(.nv.constant0._Z25selective_scan_fwd_kernelI32Selective_Scan_fwd_kernel_traitsILi64ELi16ELi1ELb0ELb0ELb0ELb1EfN3c107complexIfEEEEv13SSMParamsBase)
        /*0148*/ 	.short	0x0210
        /*014a*/ 	.short	0x0118


	//----- nvinfo : EIATTR_SW_WAR
	.align		4
.L_1355:
        /*014c*/ 	.byte	0x04, 0x36
        /*014e*/ 	.short	(.L_1357 - .L_1356)
.L_1356:
        /*0150*/ 	.word	0x00000008
.L_1357:


//--------------------- .nv.info._Z25selective_scan_fwd_kernelI32Selective_Scan_fwd_kernel_traitsILi64ELi16ELi1ELb0ELb0ELb1ELb0EfN3c107complexIfEEEEv13SSMParamsBase --------------------------
	.section	.nv.info._Z25selective_scan_fwd_kernelI32Selective_Scan_fwd_kernel_traitsILi64ELi16ELi1ELb0ELb0ELb1ELb0EfN3c107complexIfEEEEv13SSMParamsBase,"",@"SHT_CUDA_INFO"
	.sectionflags	@""
	.align	4


	//----- nvinfo : EIATTR_CUDA_API_VERSION
	.align		4
        /*0000*/ 	.byte	0x04, 0x37
        /*0002*/ 	.short	(.L_1359 - .L_1358)
.L_1358:
        /*0004*/ 	.word	0x00000082


	//----- nvinfo : EIATTR_KPARAM_INFO
	.align		4
.L_1359:
        /*0008*/ 	.byte	0x04, 0x17
        /*000a*/ 	.short	(.L_1361 - .L_1360)
.L_1360:
        /*000c*/ 	.word	0x00000000
        /*0010*/ 	.short	0x0000
        /*0012*/ 	.short	0x0000
        /*0014*/ 	.byte	0x00, 0xf0, 0x61, 0x04


	//----- nvinfo : EIATTR_SPARSE_MMA_MASK
	.align		4
.L_1361:
        /*0018*/ 	.byte	0x03, 0x50
        /*001a*/ 	.short	0x0000


	//----- nvinfo : EIATTR_MAXREG_COUNT
	.align		4
        /*001c*/ 	.byte	0x03, 0x1b
        /*001e*/ 	.short	0x00a8


	//----- nvinfo : EIATTR_NUM_BARRIERS
	.align		4
        /*0020*/ 	.byte	0x02, 0x4c
        /*0022*/ 	.byte	0x01
	.zero		1


	//----- nvinfo : EIATTR_ANNOTATIONS
	.align		4
        /*0024*/ 	.byte	0x04, 0x55
        /*0026*/ 	.short	(.L_1363 - .L_1362)


	//   ....[0]....
.L_1362:
        /* <DEDUP_REMOVED lines=11> */


	//----- nvinfo : EIATTR_MERCURY_ISA_VERSION
	.align		4
.L_1363:
        /*00c8*/ 	.byte	0x03, 0x5f
        /*00ca*/ 	.short	0x0101


	//----- nvinfo : EIATTR_INT_WARP_WIDE_INSTR_OFFSETS
	.align		4
        /*00cc*/ 	.byte	0x04, 0x31
        /*00ce*/ 	.short	(.L_1365 - .L_1364)


	//   ....[0]....
.L_1364:
        /*00d0*/ 	.word	0x00006b40


	//----- nvinfo : EIATTR_COOP_GROUP_MASK_REGIDS
	.align		4
.L_1365:
        /*00d4*/ 	.byte	0x04, 0x29
        /*00d6*/ 	.short	(.L_1367 - .L_1366)


	//   ....[0]....
.L_1366:
        /*00d8*/ 	.word	0xffffffff


	//   ....[1]....
        /*00dc*/ 	.word	0xffffffff


	//   ....[2]....
        /*00e0*/ 	.word	0xffffffff


	//   ....[3]....
        /*00e4*/ 	.word	0xffffffff


	//   ....[4]....
        /*00e8*/ 	.word	0xffffffff


	//   ....[5]....
        /*00ec*/ 	.word	0xffffffff


	//   ....[6]....
        /*00f0*/ 	.word	0xffffffff


	//   ....[7]....
        /*00f4*/ 	.word	0xffffffff


	//   ....[8]....
        /*00f8*/ 	.word	0xffffffff


	//   ....[9]....
        /*00fc*/ 	.word	0xffffffff


	//   ....[10]....
        /*0100*/ 	.word	0xffffffff


	//   ....[11]....
        /*0104*/ 	.word	0xffffffff


	//   ....[12]....
        /*0108*/ 	.word	0xffffffff


	//   ....[13]....
        /*010c*/ 	.word	0xffffffff


	//   ....[14]....
        /*0110*/ 	.word	0xffffffff


	//   ....[15]....
        /*0114*/ 	.word	0xffffffff


	//   ....[16]....
        /*0118*/ 	.word	0xffffffff


	//   ....[17]....
        /*011c*/ 	.word	0xffffffff


	//   ....[18]....
        /*0120*/ 	.word	0xffffffff


	//   ....[19]....
        /*0124*/ 	.word	0xffffffff


	//   ....[20]....
        /*0128*/ 	.word	0xffffffff


	//   ....[21]....
        /*012c*/ 	.word	0xffffffff


	//   ....[22]....
        /*0130*/ 	.word	0xffffffff


	//   ....[23]....
        /*0134*/ 	.word	0xffffffff


	//   ....[24]....
        /*0138*/ 	.word	0xffffffff


	//   ....[25]....
        /*013c*/ 	.word	0xffffffff


	//   ....[26]....
        /*0140*/ 	.word	0xffffffff


	//   ....[27]....
        /*0144*/ 	.word	0xffffffff


	//----- nvinfo : EIATTR_COOP_GROUP_INSTR_OFFSETS
	.align		4
.L_1367:
        /*0148*/ 	.byte	0x04, 0x28
        /*014a*/ 	.short	(.L_1369 - .L_1368)


	//   ....[0]....
.L_1368:
        /*014c*/ 	.word	0x00001000


	//   ....[1]....
        /*0150*/ 	.word	0x00001520


	//   ....[2]....
        /*0154*/ 	.word	0x000065f0


	//   ....[3]....
        /*0158*/ 	.word	0x00006610


	//   ....[4]....
        /*015c*/ 	.word	0x00006630


	//   ....[5]....
        /*0160*/ 	.word	0x00006640


	//   ....[6]....
        /*0164*/ 	.word	0x00006750


	//   ....[7]....
        /*0168*/ 	.word	0x00006760


	//   ....[8]....
        /*016c*/ 	.word	0x00006790


	//   ....[9]....
        /*0170*/ 	.word	0x000067a0


	//   ....[10]....
        /*0174*/ 	.word	0x000067b0


	//   ....[11]....
        /*0178*/ 	.word	0x00006870


	//   ....[12]....
        /*017c*/ 	.word	0x000068a0


	//   ....[13]....
        /*0180*/ 	.word	0x000068b0


	//   ....[14]....
        /*0184*/ 	.word	0x000068c0


	//   ....[15]....
        /*0188*/ 	.word	0x00006990


	//   ....[16]....
        /*018c*/ 	.word	0x000069a0


	//   ....[17]....
        /*0190*/ 	.word	0x000069b0


	//   ....[18]....
        /*0194*/ 	.word	0x000069c0


	//   ....[19]....
        /*0198*/ 	.word	0x00006a90


	//   ....[20]....
        /*019c*/ 	.word	0x00006aa0


	//   ....[21]....
        /*01a0*/ 	.word	0x00006ab0


	//   ....[22]....
        /*01a4*/ 	.word	0x00006ac0


	//   ....[23]....
        /*01a8*/ 	.word	0x00006eb0


	//   ....[24]....
        /*01ac*/ 	.word	0x00006f80


	//   ....[25]....
        /*01b0*/ 	.word	0x00006f90


	//   ....[26]....
        /*01b4*/ 	.word	0x00006fa0


	//   ....[27]....
        /*01b8*/ 	.word	0x00008350


	//----- nvinfo : EIATTR_EXIT_INSTR_OFFSETS
	.align		4
.L_1369:
        /*01bc*/ 	.byte	0x04, 0x1c
        /*01be*/ 	.short	(.L_1371 - .L_1370)


	//   ....[0]....
.L_1370:
        /*01c0*/ 	.word	0x00000530


	//   ....[1]....
        /*01c4*/ 	.word	0x00008ad0


	//----- nvinfo : EIATTR_MAX_THREADS
	.align		4
.L_1371:
        /*01c8*/ 	.byte	0x04, 0x05
        /*01ca*/ 	.short	(.L_1373 - .L_1372)
.L_1372:
        /*01cc*/ 	.word	0x00000040
        /*01d0*/ 	.word	0x00000001
        /*01d4*/ 	.word	0x00000001


	//----- nvinfo : EIATTR_CRS_STACK_SIZE
	.align		4
.L_1373:
        /*01d8*/ 	.byte	0x04, 0x1e
        /*01da*/ 	.short	(.L_1375 - .L_1374)
.L_1374:
        /*01dc*/ 	.word	0x00000000


	//----- nvinfo : EIATTR_CBANK_PARAM_SIZE
	.align		4
.L_1375:
        /*01e0*/ 	.byte	0x03, 0x19
        /*01e2*/ 	.short	0x0118


	//----- nvinfo : EIATTR_PARAM_CBANK
	.align		4
        /*01e4*/ 	.byte	0x04, 0x0a
        /*01e6*/ 	.short	(.L_1377 - .L_1376)
	.align		4
.L_1376:
        /*01e8*/ 	.word	index@(.nv.constant0._Z25selective_scan_fwd_kernelI32Selective_Scan_fwd_kernel_traitsILi64ELi16ELi1ELb0ELb0ELb1ELb0EfN3c107complexIfEEEEv13SSMParamsBase)
        /*01ec*/ 	.short	0x0210
        /*01ee*/ 	.short	0x0118


	//----- nvinfo : EIATTR_SW_WAR
	.align		4
.L_1377:
        /*01f0*/ 	.byte	0x04, 0x36
        /*01f2*/ 	.short	(.L_1379 - .L_1378)
.L_1378:
        /*01f4*/ 	.word	0x00000008
.L_1379:


//--------------------- .nv.info._Z25selective_scan_fwd_kernelI32Selective_Scan_fwd_kernel_traitsILi64ELi16ELi1ELb0ELb0ELb1ELb1EfN3c107complexIfEEEEv13SSMParamsBase --------------------------
	.section	.nv.info._Z25selective_scan_fwd_kernelI32Selective_Scan_fwd_kernel_traitsILi64ELi16ELi1ELb0ELb0ELb1ELb1EfN3c107complexIfEEEEv13SSMParamsBase,"",@"SHT_CUDA_INFO"
	.sectionflags	@""
	.align	4


	//----- nvinfo : EIATTR_CUDA_API_VERSION
	.align		4
        /*0000*/ 	.byte	0x04, 0x37
        /*0002*/ 	.short	(.L_1381 - .L_1380)
.L_1380:
        /*0004*/ 	.word	0x00000082


	//----- nvinfo : EIATTR_KPARAM_INFO
	.align		4
.L_1381:
        /*0008*/ 	.byte	0x04, 0x17
        /*000a*/ 	.short	(.L_1383 - .L_1382)
.L_1382:
        /*000c*/ 	.word	0x00000000
        /*0010*/ 	.short	0x0000
        /*0012*/ 	.short	0x0000
        /*0014*/ 	.byte	0x00, 0xf0, 0x61, 0x04


	//----- nvinfo : EIATTR_SPARSE_MMA_MASK
	.align		4
.L_1383:
        /*0018*/ 	.byte	0x03, 0x50
        /*001a*/ 	.short	0x0000


	//----- nvinfo : EIATTR_MAXREG_COUNT
	.align		4
        /*001c*/ 	.byte	0x03, 0x1b
        /*001e*/ 	.short	0x00a8


	//----- nvinfo : EIATTR_NUM_BARRIERS
	.align		4
        /*0020*/ 	.byte	0x02, 0x4c
        /*0022*/ 	.byte	0x01
	.zero		1


	//----- nvinfo : EIATTR_ANNOTATIONS
	.align		4
        /*0024*/ 	.byte	0x04, 0x55
        /*0026*/ 	.short	(.L_1385 - .L_1384)


	//   ....[0]....
.L_1384:
        /* <DEDUP_REMOVED lines=11> */


	//----- nvinfo : EIATTR_MERCURY_ISA_VERSION
	.align		4
.L_1385:
        /*00c8*/ 	.byte	0x03, 0x5f
        /*00ca*/ 	.short	0x0101


	//----- nvinfo : EIATTR_INT_WARP_WIDE_INSTR_OFFSETS
	.align		4
        /*00cc*/ 	.byte	0x04, 0x31
        /*00ce*/ 	.short	(.L_1387 - .L_1386)


	//   ....[0]....
.L_1386:
        /*00d0*/ 	.word	0x00006b40


	//----- nvinfo : EIATTR_COOP_GROUP_MASK_REGIDS
	.align		4
.L_1387:
        /*00d4*/ 	.byte	0x04, 0x29
        /*00d6*/ 	.short	(.L_1389 - .L_1388)


	//   ....[0]....
.L_1388:
        /*00d8*/ 	.word	0xffffffff


	//   ....[1]....
        /*00dc*/ 	.word	0xffffffff


	//   ....[2]....
        /*00e0*/ 	.word	0xffffffff


	//   ....[3]....
        /*00e4*/ 	.word	0xffffffff


	//   ....[4]....
        /*00e8*/ 	.word	0xffffffff


	//   ....[5]....
        /*00ec*/ 	.word	0xffffffff


	//   ....[6]....
        /*00f0*/ 	.word	0xffffffff


	//   ....[7]....
        /*00f4*/ 	.word	0xffffffff


	//   ....[8]....
        /*00f8*/ 	.word	0xffffffff


	//   ....[9]....
        /*00fc*/ 	.word	0xffffffff


	//   ....[10]....
        /*0100*/ 	.word	0xffffffff


	//   ....[11]....
        /*0104*/ 	.word	0xffffffff


	//   ....[12]....
        /*0108*/ 	.word	0xffffffff


	//   ....[13]....
        /*010c*/ 	.word	0xffffffff


	//   ....[14]....
        /*0110*/ 	.word	0xffffffff


	//   ....[15]....
        /*0114*/ 	.word	0xffffffff


	//   ....[16]....
        /*0118*/ 	.word	0xffffffff


	//   ....[17]....
        /*011c*/ 	.word	0xffffffff


	//   ....[18]....
        /*0120*/ 	.word	0xffffffff


	//   ....[19]....
        /*0124*/ 	.word	0xffffffff


	//   ....[20]....
        /*0128*/ 	.word	0xffffffff


	//   ....[21]....
        /*012c*/ 	.word	0xffffffff


	//   ....[22]....
        /*0130*/ 	.word	0xffffffff


	//   ....[23]....
        /*0134*/ 	.word	0xffffffff


	//   ....[24]....
        /*0138*/ 	.word	0xffffffff


	//   ....[25]....
        /*013c*/ 	.word	0xffffffff


	//   ....[26]....
        /*0140*/ 	.word	0xffffffff


	//   ....[27]....
        /*0144*/ 	.word	0xffffffff


	//   ....[28]....
        /*0148*/ 	.word	0xffffffff


	//   ....[29]....
        /*014c*/ 	.word	0xffffffff


	//----- nvinfo : EIATTR_COOP_GROUP_INSTR_OFFSETS
	.align		4
.L_1389:
        /*0150*/ 	.byte	0x04, 0x28
        /*0152*/ 	.short	(.L_1391 - .L_1390)


	//   ....[0]....
.L_1390:
        /*0154*/ 	.word	0x00001000


	//   ....[1]....
        /*0158*/ 	.word	0x00001520


	//   ....[2]....
        /*015c*/ 	.word	0x000065f0


	//   ....[3]....
        /*0160*/ 	.word	0x00006610


	//   ....[4]....
        /*0164*/ 	.word	0x00006630


	//   ....[5]....
        /*0168*/ 	.word	0x00006640


	//   ....[6]....
        /*016c*/ 	.word	0x00006750


	//   ....[7]....
        /*0170*/ 	.word	0x00006760


	//   ....[8]....
        /*0174*/ 	.word	0x00006790


	//   ....[9]....
        /*0178*/ 	.word	0x000067a0


	//   ....[10]....
        /*017c*/ 	.word	0x000067b0


	//   ....[11]....
        /*0180*/ 	.word	0x00006870


	//   ....[12]....
        /*0184*/ 	.word	0x000068a0


	//   ....[13]....
        /*0188*/ 	.word	0x000068b0


	//   ....[14]....
        /*018c*/ 	.word	0x000068c0


	//   ....[15]....
        /*0190*/ 	.word	0x00006990


	//   ....[16]....
        /*0194*/ 	.word	0x000069a0


	//   ....[17]....
        /*0198*/ 	.word	0x000069b0


	//   ....[18]....
        /*019c*/ 	.word	0x000069c0


	//   ....[19]....
        /*01a0*/ 	.word	0x00006a90


	//   ....[20]....
        /*01a4*/ 	.word	0x00006aa0


	//   ....[21]....
        /*01a8*/ 	.word	0x00006ab0


	//   ....[22]....
        /*01ac*/ 	.word	0x00006ac0


	//   ....[23]....
        /*01b0*/ 	.word	0x00006eb0


	//   ....[24]....
        /*01b4*/ 	.word	0x00006f80


	//   ....[25]....
        /*01b8*/ 	.word	0x00006f90


	//   ....[26]....
        /*01bc*/ 	.word	0x00006fa0


	//   ....[27]....
        /*01c0*/ 	.word	0x00008420


	//   ....[28]....
        /*01c4*/ 	.word	0x000090a0


	//   ....[29]....
        /*01c8*/ 	.word	0x00009ad0


	//----- nvinfo : EIATTR_EXIT_INSTR_OFFSETS
	.align		4
.L_1391:
        /*01cc*/ 	.byte	0x04, 0x1c
        /*01ce*/ 	.short	(.L_1393 - .L_1392)


	//   ....[0]....
.L_1392:
        /*01d0*/ 	.word	0x00000530


	//   ....[1]....
        /*01d4*/ 	.word	0x0000a0f0


	//----- nvinfo : EIATTR_MAX_THREADS
	.align		4
.L_1393:
        /*01d8*/ 	.byte	0x04, 0x05
        /*01da*/ 	.short	(.L_1395 - .L_1394)
.L_1394:
        /*01dc*/ 	.word	0x00000040
        /*01e0*/ 	.word	0x00000001
        /*01e4*/ 	.word	0x00000001


	//----- nvinfo : EIATTR_CRS_STACK_SIZE
	.align		4
.L_1395:
        /*01e8*/ 	.byte	0x04, 0x1e
        /*01ea*/ 	.short	(.L_1397 - .L_1396)
.L_1396:
        /*01ec*/ 	.word	0x00000000


	//----- nvinfo : EIATTR_CBANK_PARAM_SIZE
	.align		4
.L_1397:
        /*01f0*/ 	.byte	0x03, 0x19
        /*01f2*/ 	.short	0x0118


	//----- nvinfo : EIATTR_PARAM_CBANK
	.align		4
        /*01f4*/ 	.byte	0x04, 0x0a
        /*01f6*/ 	.short	(.L_1399 - .L_1398)
	.align		4
.L_1398:
        /*01f8*/ 	.word	index@(.nv.constant0._Z25selective_scan_fwd_kernelI32Selective_Scan_fwd_kernel_traitsILi64ELi16ELi1ELb0ELb0ELb1ELb1EfN3c107complexIfEEEEv13SSMParamsBase)
        /*01fc*/ 	.short	0x0210
        /*01fe*/ 	.short	0x0118


	//----- nvinfo : EIATTR_SW_WAR
	.align		4
.L_1399:
        /*0200*/ 	.byte	0x04, 0x36
        /*0202*/ 	.short	(.L_1401 - .L_1400)
.L_1400:
        /*0204*/ 	.word	0x00000008
.L_1401:


//--------------------- .nv.info._Z25selective_scan_fwd_kernelI32Selective_Scan_fwd_kernel_traitsILi64ELi16ELi1ELb0ELb1ELb0ELb0EfN3c107complexIfEEEEv13SSMParamsBase --------------------------
	.section	.nv.info._Z25selective_scan_fwd_kernelI32Selective_Scan_fwd_kernel_traitsILi64ELi16ELi1ELb0ELb1ELb0ELb0EfN3c107complexIfEEEEv13SSMParamsBase,"",@"SHT_CUDA_INFO"
	.sectionflags	@""
	.align	4


	//----- nvinfo : EIATTR_CUDA_API_VERSION
	.align		4
        /*0000*/ 	.byte	0x04, 0x37
        /*0002*/ 	.short	(.L_1403 - .L_1402)
.L_1402:
        /*0004*/ 	.word	0x00000082


	//----- nvinfo : EIATTR_KPARAM_INFO
	.align		4
.L_1403:
        /*0008*/ 	.byte	0x04, 0x17
        /*000a*/ 	.short	(.L_1405 - .L_1404)
.L_1404:
        /*000c*/ 	.word	0x00000000
        /*0010*/ 	.short	0x0000
        /*0012*/ 	.short	0x0000
        /*0014*/ 	.byte	0x00, 0xf0, 0x61, 0x04


	//----- nvinfo : EIATTR_SPARSE_MMA_MASK
	.align		4
.L_1405:
        /*0018*/ 	.byte	0x03, 0x50
        /*001a*/ 	.short	0x0000


	//----- nvinfo : EIATTR_MAXREG_COUNT
	.align		4
        /*001c*/ 	.byte	0x03, 0x1b
        /*001e*/ 	.short	0x00a8


	//----- nvinfo : EIATTR_NUM_BARRIERS
	.align		4
        /*0020*/ 	.byte	0x02, 0x4c
        /*0022*/ 	.byte	0x01
	.zero		1


	//----- nvinfo : EIATTR_MERCURY_ISA_VERSION
	.align		4
        /*0024*/ 	.byte	0x03, 0x5f
        /*0026*/ 	.short	0x0101


	//----- nvinfo : EIATTR_INT_WARP_WIDE_INSTR_OFFSETS
	.align		4
        /*0028*/ 	.byte	0x04, 0x31
        /*002a*/ 	.short	(.L_1407 - .L_1406)


	//   ....[0]....
.L_1406:
        /*002c*/ 	.word	0x00007020


	//----- nvinfo : EIATTR_COOP_GROUP_MASK_REGIDS
	.align		4
.L_1407:
        /*0030*/ 	.byte	0x04, 0x29
        /*0032*/ 	.short	(.L_1409 - .L_1408)


	//   ....[0]....
.L_1408:
        /*0034*/ 	.word	0xffffffff


	//   ....[1]....
        /*0038*/ 	.word	0xffffffff


	//   ....[2]....
        /*003c*/ 	.word	0xffffffff


	//   ....[3]....
        /*0040*/ 	.word	0xffffffff


	//   ....[4]....
        /*0044*/ 	.word	0xffffffff


	//   ....[5]....
        /*0048*/ 	.word	0xffffffff


	//   ....[6]....
        /*004c*/ 	.word	0xffffffff


	//   ....[7]....
        /*0050*/ 	.word	0xffffffff


	//   ....[8]....
        /*0054*/ 	.word	0xffffffff


	//   ....[9]....
        /*0058*/ 	.word	0xffffffff


	//   ....[10]....
        /*005c*/ 	.word	0xffffffff


	//   ....[11]....
        /*0060*/ 	.word	0xffffffff


	//   ....[12]....
        /*0064*/ 	.word	0xffffffff


	//   ....[13]....
        /*0068*/ 	.word	0xffffffff


	//   ....[14]....
        /*006c*/ 	.word	0xffffffff


	//   ....[15]....
        /*0070*/ 	.word	0xffffffff


	//   ....[16]....
        /*0074*/ 	.word	0xffffffff


	//   ....[17]....
        /*0078*/ 	.word	0xffffffff


	//   ....[18]....
        /*007c*/ 	.word	0xffffffff


	//   ....[19]....
        /*0080*/ 	.word	0xffffffff


	//   ....[20]....
        /*0084*/ 	.word	0xffffffff


	//   ....[21]....
        /*0088*/ 	.word	0xffffffff


	//   ....[22]....
        /*008c*/ 	.word	0xffffffff


	//   ....[23]....
        /*0090*/ 	.word	0xffffffff


	//   ....[24]....
        /*0094*/ 	.word	0xffffffff


	//   ....[25]....
        /*0098*/ 	.word	0xffffffff


	//   ....[26]....
        /*009c*/ 	.word	0xffffffff


	//   ....[27]....
        /*00a0*/ 	.word	0xffffffff


	//----- nvinfo : EIATTR_COOP_GROUP_INSTR_OFFSETS
	.align		4
.L_1409:
        /*00a4*/ 	.byte	0x04, 0x28
        /*00a6*/ 	.short	(.L_1411 - .L_1410)


	//   ....[0]....
.L_1410:
        /*00a8*/ 	.word	0x00000fd0


	//   ....[1]....
        /*00ac*/ 	.word	0x000014a0


	//   ....[2]....
        /*00b0*/ 	.word	0x000050f0


	//   ....[3]....
        /*00b4*/ 	.word	0x00006b00


	//   ....[4]....
        /*00b8*/ 	.word	0x00006b30


	//   ....[5]....
        /*00bc*/ 	.word	0x00006b70


	//   ....[6]....
        /*00c0*/ 	.word	0x00006b80


	//   ....[7]....
        /*00c4*/ 	.word	0x00006c10


	//   ....[8]....
        /*00c8*/ 	.word	0x00006c40


	//   ....[9]....
        /*00cc*/ 	.word	0x00006c70


	//   ....[10]....
        /*00d0*/ 	.word	0x00006c80


	//   ....[11]....
        /*00d4*/ 	.word	0x00006d10


	//   ....[12]....
        /*00d8*/ 	.word	0x00006d40


	//   ....[13]....
        /*00dc*/ 	.word	0x00006d70


	//   ....[14]....
        /*00e0*/ 	.word	0x00006d80


	//   ....[15]....
        /*00e4*/ 	.word	0x00006e30


	//   ....[16]....
        /*00e8*/ 	.word	0x00006e50


	//   ....[17]....
        /*00ec*/ 	.word	0x00006e70


	//   ....[18]....
        /*00f0*/ 	.word	0x00006e80


	//   ....[19]....
        /*00f4*/ 	.word	0x00006f30


	//   ....[20]....
        /*00f8*/ 	.word	0x00006f50


	//   ....[21]....
        /*00fc*/ 	.word	0x00006f70


	//   ....[22]....
        /*0100*/ 	.word	0x00006f80


	//   ....[23]....
        /*0104*/ 	.word	0x00007130


	//   ....[24]....
        /*0108*/ 	.word	0x00007150


	//   ....[25]....
        /*010c*/ 	.word	0x000071b0


	//   ....[26]....
        /*0110*/ 	.word	0x00007220


	//   ....[27]....
        /*0114*/ 	.word	0x00008180


	//----- nvinfo : EIATTR_EXIT_INSTR_OFFSETS
	.align		4
.L_1411:
        /*0118*/ 	.byte	0x04, 0x1c
        /*011a*/ 	.short	(.L_1413 - .L_1412)


	//   ....[0]....
.L_1412:
        /*011c*/ 	.word	0x000004b0


	//   ....[1]....
        /*0120*/ 	.word	0x000088c0


	//----- nvinfo : EIATTR_MAX_THREADS
	.align		4
.L_1413:
        /*0124*/ 	.byte	0x04, 0x05
        /*0126*/ 	.short	(.L_1415 - .L_1414)
.L_1414:
        /*0128*/ 	.word	0x00000040
        /*012c*/ 	.word	0x00000001
        /*0130*/ 	.word	0x00000001


	//----- nvinfo : EIATTR_CRS_STACK_SIZE
	.align		4
.L_1415:
        /*0134*/ 	.byte	0x04, 0x1e
        /*0136*/ 	.short	(.L_1417 - .L_1416)
.L_1416:
        /*0138*/ 	.word	0x00000000


	//----- nvinfo : EIATTR_CBANK_PARAM_SIZE
	.align		4
.L_1417:
        /*013c*/ 	.byte	0x03, 0x19
        /*013e*/ 	.short	0x0118


	//----- nvinfo : EIATTR_PARAM_CBANK
	.align		4
        /*0140*/ 	.byte	0x04, 0x0a
        /*0142*/ 	.short	(.L_1419 - .L_1418)
	.align		4
.L_1418:
        /*0144*/ 	.word	index@(.nv.constant0._Z25selective_scan_fwd_kernelI32Selective_Scan_fwd_kernel_traitsILi64ELi16ELi1ELb0ELb1ELb0ELb0EfN3c107complexIfEEEEv13SSMParamsBase)
        /*0148*/ 	.short	0x0210
        /*014a*/ 	.short	0x0118


	//----- nvinfo : EIATTR_SW_WAR
	.align		4
.L_1419:
        /*014c*/ 	.byte	0x04, 0x36
        /*014e*/ 	.short	(.L_1421 - .L_1420)
.L_1420:
        /*0150*/ 	.word	0x00000008
.L_1421:


//--------------------- .nv.info._Z25selective_scan_fwd_kernelI32Selective_Scan_fwd_kernel_traitsILi64ELi16ELi1ELb0ELb1ELb0ELb1EfN3c107complexIfEEEEv13SSMParamsBase --------------------------
	.section	.nv.info._Z25selective_scan_fwd_kernelI32Selective_Scan_fwd_kernel_traitsILi64ELi16ELi1ELb0ELb1ELb0ELb1EfN3c107complexIfEEEEv13SSMParamsBase,"",@"SHT_CUDA_INFO"
	.sectionflags	@""
	.align	4


	//----- nvinfo : EIATTR_CUDA_API_VERSION
	.align		4
        /*0000*/ 	.byte	0x04, 0x37
        /*0002*/ 	.short	(.L_1423 - .L_1422)
.L_1422:
        /*0004*/ 	.word	0x00000082


	//----- nvinfo : EIATTR_KPARAM_INFO
	.align		4
.L_1423:
        /*0008*/ 	.byte	0x04, 0x17
        /*000a*/ 	.short	(.L_1425 - .L_1424)
.L_1424:
        /*000c*/ 	.word	0x00000000
        /*0010*/ 	.short	0x0000
        /*0012*/ 	.short	0x0000
        /*0014*/ 	.byte	0x00, 0xf0, 0x61, 0x04


	//----- nvinfo : EIATTR_SPARSE_MMA_MASK
	.align		4
.L_1425:
        /*0018*/ 	.byte	0x03, 0x50
        /*001a*/ 	.short	0x0000


	//----- nvinfo : EIATTR_MAXREG_COUNT
	.align		4
        /*001c*/ 	.byte	0x03, 0x1b
        /*001e*/ 	.short	0x00a8


	//----- nvinfo : EIATTR_NUM_BARRIERS
	.align		4
        /*0020*/ 	.byte	0x02, 0x4c
        /*0022*/ 	.byte	0x01
	.zero		1


	//----- nvinfo : EIATTR_MERCURY_ISA_VERSION
	.align		4
        /*0024*/ 	.byte	0x03, 0x5f
        /*0026*/ 	.short	0x0101


	//----- nvinfo : EIATTR_INT_WARP_WIDE_INSTR_OFFSETS
	.align		4
        /*0028*/ 	.byte	0x04, 0x31
        /*002a*/ 	.short	(.L_1427 - .L_1426)


	//   ....[0]....
.L_1426:
        /*002c*/ 	.word	0x00007020


	//----- nvinfo : EIATTR_COOP_GROUP_MASK_REGIDS
	.align		4
.L_1427:
        /*0030*/ 	.byte	0x04, 0x29
        /*0032*/ 	.short	(.L_1429 - .L_1428)


	//   ....[0]....
.L_1428:
        /*0034*/ 	.word	0xffffffff


	//   ....[1]....
        /*0038*/ 	.word	0xffffffff


	//   ....[2]....
        /*003c*/ 	.word	0xffffffff


	//   ....[3]....
        /*0040*/ 	.word	0xffffffff


	//   ....[4]....
        /*0044*/ 	.word	0xffffffff


	//   ....[5]....
        /*0048*/ 	.word	0xffffffff


	//   ....[6]....
        /*004c*/ 	.word	0xffffffff


	//   ....[7]....
        /*0050*/ 	.word	0xffffffff


	//   ....[8]....
        /*0054*/ 	.word	0xffffffff


	//   ....[9]....
        /*0058*/ 	.word	0xffffffff


	//   ....[10]....
        /*005c*/ 	.word	0xffffffff


	//   ....[11]....
        /*0060*/ 	.word	0xffffffff


	//   ....[12]....
        /*0064*/ 	.word	0xffffffff


	//   ....[13]....
        /*0068*/ 	.word	0xffffffff


	//   ....[14]....
        /*006c*/ 	.word	0xffffffff


	//   ....[15]....
        /*0070*/ 	.word	0xffffffff


	//   ....[16]....
        /*0074*/ 	.word	0xffffffff


	//   ....[17]....
        /*0078*/ 	.word	0xffffffff


	//   ....[18]....
        /*007c*/ 	.word	0xffffffff


	//   ....[19]....
        /*0080*/ 	.word	0xffffffff


	//   ....[20]....
        /*0084*/ 	.word	0xffffffff


	//   ....[21]....
        /*0088*/ 	.word	0xffffffff


	//   ....[22]....
        /*008c*/ 	.word	0xffffffff


	//   ....[23]....
        /*0090*/ 	.word	0xffffffff


	//   ....[24]....
        /*0094*/ 	.word	0xffffffff


	//   ....[25]....
        /*0098*/ 	.word	0xffffffff


	//   ....[26]....
        /*009c*/ 	.word	0xffffffff


	//   ....[27]....
        /*00a0*/ 	.word	0xffffffff


	//   ....[28]....
        /*00a4*/ 	.word	0xffffffff


	//   ....[29]....
        /*00a8*/ 	.word	0xffffffff


	//----- nvinfo : EIATTR_COOP_GROUP_INSTR_OFFSETS
	.align		4
.L_1429:
        /*00ac*/ 	.byte	0x04, 0x28
        /*00ae*/ 	.short	(.L_1431 - .L_1430)


	//   ....[0]....
.L_1430:
        /*00b0*/ 	.word	0x00000fd0


	//   ....[1]....
        /*00b4*/ 	.word	0x000014a0


	//   ....[2]....
        /*00b8*/ 	.word	0x000050f0


	//   ....[3]....
        /*00bc*/ 	.word	0x00006b00


	//   ....[4]....
        /*00c0*/ 	.word	0x00006b30


	//   ....[5]....
        /*00c4*/ 	.word	0x00006b70


	//   ....[6]....
        /*00c8*/ 	.word	0x00006b80


	//   ....[7]....
        /*00cc*/ 	.word	0x00006c10


	//   ....[8]....
        /*00d0*/ 	.word	0x00006c40


	//   ....[9]....
        /*00d4*/ 	.word	0x00006c70


	//   ....[10]....
        /*00d8*/ 	.word	0x00006c80


	//   ....[11]....
        /*00dc*/ 	.word	0x00006d10


	//   ....[12]....
        /*00e0*/ 	.word	0x00006d40


	//   ....[13]....
        /*00e4*/ 	.word	0x00006d70


	//   ....[14]....
        /*00e8*/ 	.word	0x00006d80


	//   ....[15]....
        /*00ec*/ 	.word	0x00006e30


	//   ....[16]....
        /*00f0*/ 	.word	0x00006e50


	//   ....[17]....
        /*00f4*/ 	.word	0x00006e70


	//   ....[18]....
        /*00f8*/ 	.word	0x00006e80


	//   ....[19]....
        /*00fc*/ 	.word	0x00006f30


	//   ....[20]....
        /*0100*/ 	.word	0x00006f50


	//   ....[21]....
        /*0104*/ 	.word	0x00006f70


	//   ....[22]....
        /*0108*/ 	.word	0x00006f80


	//   ....[23]....
        /*010c*/ 	.word	0x00007130


	//   ....[24]....
        /*0110*/ 	.word	0x00007150


	//   ....[25]....
        /*0114*/ 	.word	0x000071b0


	//   ....[26]....
        /*0118*/ 	.word	0x00007220


	//   ....[27]....
        /*011c*/ 	.word	0x00008210


	//   ....[28]....
        /*0120*/ 	.word	0x00008f50


	//   ....[29]....
        /*0124*/ 	.word	0x00009900


	//----- nvinfo : EIATTR_EXIT_INSTR_OFFSETS
	.align		4
.L_1431:
        /*0128*/ 	.byte	0x04, 0x1c
        /*012a*/ 	.short	(.L_1433 - .L_1432)


	//   ....[0]....
.L_1432:
        /*012c*/ 	.word	0x000004b0


	//   ....[1]....
        /*0130*/ 	.word	0x00009f10


	//----- nvinfo : EIATTR_MAX_THREADS
	.align		4
.L_1433:
        /*0134*/ 	.byte	0x04, 0x05
        /*0136*/ 	.short	(.L_1435 - .L_1434)
.L_1434:
        /*0138*/ 	.word	0x00000040
        /*013c*/ 	.word	0x00000001
        /*0140*/ 	.word	0x00000001


	//----- nvinfo : EIATTR_CRS_STACK_SIZE
	.align		4
.L_1435:
        /*0144*/ 	.byte	0x04, 0x1e
        /*0146*/ 	.short	(.L_1437 - .L_1436)
.L_1436:
        /*0148*/ 	.word	0x00000000


	//----- nvinfo : EIATTR_CBANK_PARAM_SIZE
	.align		4
.L_1437:
        /*014c*/ 	.byte	0x03, 0x19
        /*014e*/ 	.short	0x0118


	//----- nvinfo : EIATTR_PARAM_CBANK
	.align		4
        /*0150*/ 	.byte	0x04, 0x0a
        /*0152*/ 	.short	(.L_1439 - .L_1438)
	.align		4
.L_1438:
        /*0154*/ 	.word	index@(.nv.constant0._Z25selective_scan_fwd_kernelI32Selective_Scan_fwd_kernel_traitsILi64ELi16ELi1ELb0ELb1ELb0ELb1EfN3c107complexIfEEEEv13SSMParamsBase)
        /*0158*/ 	.short	0x0210
        /*015a*/ 	.short	0x0118


	//----- nvinfo : EIATTR_SW_WAR
	.align		4
.L_1439:
        /*015c*/ 	.byte	0x04, 0x36
        /*015e*/ 	.short	(.L_1441 - .L_1440)
.L_1440:
        /*0160*/ 	.word	0x00000008
.L_1441:


//--------------------- .nv.info._Z25selective_scan_fwd_kernelI32Selective_Scan_fwd_kernel_traitsILi64ELi16ELi1ELb0ELb1ELb1ELb0EfN3c107complexIfEEEEv13SSMParamsBase --------------------------
	.section	.nv.info._Z25selective_scan_fwd_kernelI32Selective_Scan_fwd_kernel_traitsILi64ELi16ELi1ELb0ELb1ELb1ELb0EfN3c107complexIfEEEEv13SSMParamsBase,"",@"SHT_CUDA_INFO"
	.sectionflags	@""
	.align	4


	//----- nvinfo : EIATTR_CUDA_API_VERSION
	.align		4
        /*0000*/ 	.byte	0x04, 0x37
        /*0002*/ 	.short	(.L_1443 - .L_1442)
.L_1442:
        /*0004*/ 	.word	0x00000082


	//----- nvinfo : EIATTR_KPARAM_INFO
	.align		4
.L_1443:
        /*0008*/ 	.byte	0x04, 0x17
        /*000a*/ 	.short	(.L_1445 - .L_1444)
.L_1444:
        /*000c*/ 	.word	0x00000000
        /*0010*/ 	.short	0x0000
        /*0012*/ 	.short	0x0000
        /*0014*/ 	.byte	0x00, 0xf0, 0x61, 0x04


	//----- nvinfo : EIATTR_SPARSE_MMA_MASK
	.align		4
.L_1445:
        /*0018*/ 	.byte	0x03, 0x50
        /*001a*/ 	.short	0x0000


	//----- nvinfo : EIATTR_MAXREG_COUNT
	.align		4
        /*001c*/ 	.byte	0x03, 0x1b
        /*001e*/ 	.short	0x00a8


	//----- nvinfo : EIATTR_NUM_BARRIERS
	.align		4
        /*0020*/ 	.byte	0x02, 0x4c
        /*0022*/ 	.byte	0x01
	.zero		1


	//----- nvinfo : EIATTR_ANNOTATIONS
	.align		4
        /*0024*/ 	.byte	0x04, 0x55
        /*0026*/ 	.short	(.L_1447 - .L_1446)


	//   ....[0]....
.L_1446:
        /* <DEDUP_REMOVED lines=21> */


	//----- nvinfo : EIATTR_MERCURY_ISA_VERSION
	.align		4
.L_1447:
        /*0168*/ 	.byte	0x03, 0x5f
        /*016a*/ 	.short	0x0101


	//----- nvinfo : EIATTR_INT_WARP_WIDE_INSTR_OFFSETS
	.align		4
        /*016c*/ 	.byte	0x04, 0x31
        /*016e*/ 	.short	(.L_1449 - .L_1448)


	//   ....[0]....
.L_1448:
        /*0170*/ 	.word	0x00007a50


	//----- nvinfo : EIATTR_COOP_GROUP_MASK_REGIDS
	.align		4
.L_1449:
        /*0174*/ 	.byte	0x04, 0x29
        /*0176*/ 	.short	(.L_1451 - .L_1450)


	//   ....[0]....
.L_1450:
        /*0178*/ 	.word	0xffffffff


	//   ....[1]....
        /*017c*/ 	.word	0xffffffff


	//   ....[2]....
        /*0180*/ 	.word	0xffffffff


	//   ....[3]....
        /*0184*/ 	.word	0xffffffff


	//   ....[4]....
        /*0188*/ 	.word	0xffffffff


	//   ....[5]....
        /*018c*/ 	.word	0xffffffff


	//   ....[6]....
        /*0190*/ 	.word	0xffffffff


	//   ....[7]....
        /*0194*/ 	.word	0xffffffff


	//   ....[8]....
        /*0198*/ 	.word	0xffffffff


	//   ....[9]....
        /*019c*/ 	.word	0xffffffff


	//   ....[10]....
        /*01a0*/ 	.word	0xffffffff


	//   ....[11]....
        /*01a4*/ 	.word	0xffffffff


	//   ....[12]....
        /*01a8*/ 	.word	0xffffffff


	//   ....[13]....
        /*01ac*/ 	.word	0xffffffff


	//   ....[14]....
        /*01b0*/ 	.word	0xffffffff


	//   ....[15]....
        /*01b4*/ 	.word	0xffffffff


	//   ....[16]....
        /*01b8*/ 	.word	0xffffffff


	//   ....[17]....
        /*01bc*/ 	.word	0xffffffff


	//   ....[18]....
        /*01c0*/ 	.word	0xffffffff


	//   ....[19]....
        /*01c4*/ 	.word	0xffffffff


	//   ....[20]....
        /*01c8*/ 	.word	0xffffffff


	//   ....[21]....
        /*01cc*/ 	.word	0xffffffff


	//   ....[22]....
        /*01d0*/ 	.word	0xffffffff


	//   ....[23]....
        /*01d4*/ 	.word	0xffffffff


	//   ....[24]....
        /*01d8*/ 	.word	0xffffffff


	//   ....[25]....
        /*01dc*/ 	.word	0xffffffff


	//   ....[26]....
        /*01e0*/ 	.word	0xffffffff


	//   ....[27]....
        /*01e4*/ 	.word	0xffffffff


	//   ....[28]....
        /*01e8*/ 	.word	0xffffffff


	//----- nvinfo : EIATTR_COOP_GROUP_INSTR_OFFSETS
	.align		4
.L_1451:
        /*01ec*/ 	.byte	0x04, 0x28
        /*01ee*/ 	.short	(.L_1453 - .L_1452)


	//   ....[0]....
.L_1452:
        /*01f0*/ 	.word	0x000010f0


	//   ....[1]....
        /*01f4*/ 	.word	0x00001630


	//   ....[2]....
        /*01f8*/ 	.word	0x000051e0


	//   ....[3]....
        /*01fc*/ 	.word	0x00007370


	//   ....[4]....
        /*0200*/ 	.word	0x000073a0


	//   ....[5]....
        /*0204*/ 	.word	0x00007450


	//   ....[6]....
        /*0208*/ 	.word	0x00007470


	//   ....[7]....
        /*020c*/ 	.word	0x000074e0


	//   ....[8]....
        /*0210*/ 	.word	0x00007500


	//   ....[9]....
        /*0214*/ 	.word	0x00007570


	//   ....[10]....
        /*0218*/ 	.word	0x00007580


	//   ....[11]....
        /*021c*/ 	.word	0x000075f0


	//   ....[12]....
        /*0220*/ 	.word	0x00007600


	//   ....[13]....
        /*0224*/ 	.word	0x00007660


	//   ....[14]....
        /*0228*/ 	.word	0x00007680


	//   ....[15]....
        /*022c*/ 	.word	0x000076b0


	//   ....[16]....
        /*0230*/ 	.word	0x00007710


	//   ....[17]....
        /*0234*/ 	.word	0x00007720


	//   ....[18]....
        /*0238*/ 	.word	0x00007730


	//   ....[19]....
        /*023c*/ 	.word	0x00007840


	//   ....[20]....
        /*0240*/ 	.word	0x00007870


	//   ....[21]....
        /*0244*/ 	.word	0x00007880


	//   ....[22]....
        /*0248*/ 	.word	0x00007890


	//   ....[23]....
        /*024c*/ 	.word	0x00007a30


	//   ....[24]....
        /*0250*/ 	.word	0x00007e00


	//   ....[25]....
        /*0254*/ 	.word	0x00007e20


	//   ....[26]....
        /*0258*/ 	.word	0x00007e30


	//   ....[27]....
        /*025c*/ 	.word	0x00007e60


	//   ....[28]....
        /*0260*/ 	.word	0x00008ec0


	//----- nvinfo : EIATTR_EXIT_INSTR_OFFSETS
	.align		4
.L_1453:
        /*0264*/ 	.byte	0x04, 0x1c
        /*0266*/ 	.short	(.L_1455 - .L_1454)


	//   ....[0]....
.L_1454:
        /*0268*/ 	.word	0x00000600


	//   ....[1]....
        /*026c*/ 	.word	0x00009640


	//----- nvinfo : EIATTR_MAX_THREADS
	.align		4
.L_1455:
        /*0270*/ 	.byte	0x04, 0x05
        /*0272*/ 	.short	(.L_1457 - .L_1456)
.L_1456:
        /*0274*/ 	.word	0x00000040
        /*0278*/ 	.word	0x00000001
        /*027c*/ 	.word	0x00000001


	//----- nvinfo : EIATTR_CRS_STACK_SIZE
	.align		4
.L_1457:
        /*0280*/ 	.byte	0x04, 0x1e
        /*0282*/ 	.short	(.L_1459 - .L_1458)
.L_1458:
        /*0284*/ 	.word	0x00000000


	//----- nvinfo : EIATTR_CBANK_PARAM_SIZE
	.align		4
.L_1459:
        /*0288*/ 	.byte	0x03, 0x19
        /*028a*/ 	.short	0x0118


	//----- nvinfo : EIATTR_PARAM_CBANK
	.align		4
        /*028c*/ 	.byte	0x04, 0x0a
        /*028e*/ 	.short	(.L_1461 - .L_1460)
	.align		4
.L_1460:
        /*0290*/ 	.word	index@(.nv.constant0._Z25selective_scan_fwd_kernelI32Selective_Scan_fwd_kernel_traitsILi64ELi16ELi1ELb0ELb1ELb1ELb0EfN3c107complexIfEEEEv13SSMParamsBase)
        /*0294*/ 	.short	0x0210
        /*0296*/ 	.short	0x0118


	//----- nvinfo : EIATTR_SW_WAR
	.align		4
.L_1461:
        /*0298*/ 	.byte	0x04, 0x36
        /*029a*/ 	.short	(.L_1463 - .L_1462)
.L_1462:
        /*029c*/ 	.word	0x00000008
.L_1463:


//--------------------- .nv.info._Z25selective_scan_fwd_kernelI32Selective_Scan_fwd_kernel_traitsILi64ELi16ELi1ELb0ELb1ELb1ELb1EfN3c107complexIfEEEEv13SSMParamsBase --------------------------
	.section	.nv.info._Z25selective_scan_fwd_kernelI32Selective_Scan_fwd_kernel_traitsILi64ELi16ELi1ELb0ELb1ELb1ELb1EfN3c107complexIfEEEEv13SSMParamsBase,"",@"SHT_CUDA_INFO"
	.sectionflags	@""
	.align	4


	//----- nvinfo : EIATTR_CUDA_API_VERSION
	.align		4
        /*0000*/ 	.byte	0x04, 0x37
        /*0002*/ 	.short	(.L_1465 - .L_1464)
.L_1464:
        /*0004*/ 	.word	0x00000082


	//----- nvinfo : EIATTR_KPARAM_INFO
	.align		4
.L_1465:
        /*0008*/ 	.byte	0x04, 0x17
        /*000a*/ 	.short	(.L_1467 - .L_1466)
.L_1466:
        /*000c*/ 	.word	0x00000000
        /*0010*/ 	.short	0x0000
        /*0012*/ 	.short	0x0000
        /*0014*/ 	.byte	0x00, 0xf0, 0x61, 0x04


	//----- nvinfo : EIATTR_SPARSE_MMA_MASK
	.align		4
.L_1467:
        /*0018*/ 	.byte	0x03, 0x50
        /*001a*/ 	.short	0x0000


	//----- nvinfo : EIATTR_MAXREG_COUNT
	.align		4
        /*001c*/ 	.byte	0x03, 0x1b
        /*001e*/ 	.short	0x00a8


	//----- nvinfo : EIATTR_NUM_BARRIERS
	.align		4
        /*0020*/ 	.byte	0x02, 0x4c
        /*0022*/ 	.byte	0x01
	.zero		1


	//----- nvinfo : EIATTR_ANNOTATIONS
	.align		4
        /*0024*/ 	.byte	0x04, 0x55
        /*0026*/ 	.short	(.L_1469 - .L_1468)


	//   ....[0]....
.L_1468:
        /* <DEDUP_REMOVED lines=21> */


	//----- nvinfo : EIATTR_MERCURY_ISA_VERSION
	.align		4
.L_1469:
        /*0168*/ 	.byte	0x03, 0x5f
        /*016a*/ 	.short	0x0101


	//----- nvinfo : EIATTR_INT_WARP_WIDE_INSTR_OFFSETS
	.align		4
        /*016c*/ 	.byte	0x04, 0x31
        /*016e*/ 	.short	(.L_1471 - .L_1470)


	//   ....[0]....
.L_1470:
        /*0170*/ 	.word	0x00007a50


	//----- nvinfo : EIATTR_COOP_GROUP_MASK_REGIDS
	.align		4
.L_1471:
        /*0174*/ 	.byte	0x04, 0x29
        /*0176*/ 	.short	(.L_1473 - .L_1472)


	//   ....[0]....
.L_1472:
        /*0178*/ 	.word	0xffffffff


	//   ....[1]....
        /*017c*/ 	.word	0xffffffff


	//   ....[2]....
        /*0180*/ 	.word	0xffffffff


	//   ....[3]....
        /*0184*/ 	.word	0xffffffff


	//   ....[4]....
        /*0188*/ 	.word	0xffffffff


	//   ....[5]....
        /*018c*/ 	.word	0xffffffff


	//   ....[6]....
        /*0190*/ 	.word	0xffffffff


	//   ....[7]....
        /*0194*/ 	.word	0xffffffff


	//   ....[8]....
        /*0198*/ 	.word	0xffffffff


	//   ....[9]....
        /*019c*/ 	.word	0xffffffff


	//   ....[10]....
        /*01a0*/ 	.word	0xffffffff


	//   ....[11]....
        /*01a4*/ 	.word	0xffffffff


	//   ....[12]....
        /*01a8*/ 	.word	0xffffffff


	//   ....[13]....
        /*01ac*/ 	.word	0xffffffff


	//   ....[14]....
        /*01b0*/ 	.word	0xffffffff


	//   ....[15]....
        /*01b4*/ 	.word	0xffffffff


	//   ....[16]....
        /*01b8*/ 	.word	0xffffffff


	//   ....[17]....
        /*01bc*/ 	.word	0xffffffff


	//   ....[18]....
        /*01c0*/ 	.word	0xffffffff


	//   ....[19]....
        /*01c4*/ 	.word	0xffffffff


	//   ....[20]....
        /*01c8*/ 	.word	0xffffffff


	//   ....[21]....
        /*01cc*/ 	.word	0xffffffff


	//   ....[22]....
        /*01d0*/ 	.word	0xffffffff


	//   ....[23]....
        /*01d4*/ 	.word	0xffffffff


	//   ....[24]....
        /*01d8*/ 	.word	0xffffffff


	//   ....[25]....
        /*01dc*/ 	.word	0xffffffff


	//   ....[26]....
        /*01e0*/ 	.word	0xffffffff


	//   ....[27]....
        /*01e4*/ 	.word	0xffffffff


	//   ....[28]....
        /*01e8*/ 	.word	0xffffffff


	//   ....[29]....
        /*01ec*/ 	.word	0xffffffff


	//   ....[30]....
        /*01f0*/ 	.word	0xffffffff


	//----- nvinfo : EIATTR_COOP_GROUP_INSTR_OFFSETS
	.align		4
.L_1473:
        /*01f4*/ 	.byte	0x04, 0x28
        /*01f6*/ 	.short	(.L_1475 - .L_1474)


	//   ....[0]....
.L_1474:
        /*01f8*/ 	.word	0x000010f0


	//   ....[1]....
        /*01fc*/ 	.word	0x00001630


	//   ....[2]....
        /*0200*/ 	.word	0x000051e0


	//   ....[3]....
        /*0204*/ 	.word	0x00007370


	//   ....[4]....
        /*0208*/ 	.word	0x000073a0


	//   ....[5]....
        /*020c*/ 	.word	0x00007450


	//   ....[6]....
        /*0210*/ 	.word	0x00007470


	//   ....[7]....
        /*0214*/ 	.word	0x000074e0


	//   ....[8]....
        /*0218*/ 	.word	0x00007500


	//   ....[9]....
        /*021c*/ 	.word	0x00007570


	//   ....[10]....
        /*0220*/ 	.word	0x00007580


	//   ....[11]....
        /*0224*/ 	.word	0x000075f0


	//   ....[12]....
        /*0228*/ 	.word	0x00007600


	//   ....[13]....
        /*022c*/ 	.word	0x00007660


	//   ....[14]....
        /*0230*/ 	.word	0x00007680


	//   ....[15]....
        /*0234*/ 	.word	0x000076b0


	//   ....[16]....
        /*0238*/ 	.word	0x00007710


	//   ....[17]....
        /*023c*/ 	.word	0x00007720


	//   ....[18]....
        /*0240*/ 	.word	0x00007730


	//   ....[19]....
        /*0244*/ 	.word	0x00007840


	//   ....[20]....
        /*0248*/ 	.word	0x00007870


	//   ....[21]....
        /*024c*/ 	.word	0x00007880


	//   ....[22]....
        /*0250*/ 	.word	0x00007890


	//   ....[23]....
        /*0254*/ 	.word	0x00007a30


	//   ....[24]....
        /*0258*/ 	.word	0x00007e00


	//   ....[25]....
        /*025c*/ 	.word	0x00007e20


	//   ....[26]....
        /*0260*/ 	.word	0x00007e30


	//   ....[27]....
        /*0264*/ 	.word	0x00007e60


	//   ....[28]....
        /*0268*/ 	.word	0x00008ea0


	//   ....[29]....
        /*026c*/ 	.word	0x00009bf0


	//   ....[30]....
        /*0270*/ 	.word	0x0000a620


	//----- nvinfo : EIATTR_EXIT_INSTR_OFFSETS
	.align		4
.L_1475:
        /*0274*/ 	.byte	0x04, 0x1c
        /*0276*/ 	.short	(.L_1477 - .L_1476)


	//   ....[0]....
.L_1476:
        /*0278*/ 	.word	0x00000600


	//   ....[1]....
        /*027c*/ 	.word	0x0000ac50


	//----- nvinfo : EIATTR_MAX_THREADS
	.align		4
.L_1477:
        /*0280*/ 	.byte	0x04, 0x05
        /*0282*/ 	.short	(.L_1479 - .L_1478)
.L_1478:
        /*0284*/ 	.word	0x00000040
        /*0288*/ 	.word	0x00000001
        /*028c*/ 	.word	0x00000001


	//----- nvinfo : EIATTR_CRS_STACK_SIZE
	.align		4
.L_1479:
        /*0290*/ 	.byte	0x04, 0x1e
        /*0292*/ 	.short	(.L_1481 - .L_1480)
.L_1480:
        /*0294*/ 	.word	0x00000000


	//----- nvinfo : EIATTR_CBANK_PARAM_SIZE
	.align		4
.L_1481:
        /*0298*/ 	.byte	0x03, 0x19
        /*029a*/ 	.short	0x0118


	//----- nvinfo : EIATTR_PARAM_CBANK
	.align		4
        /*029c*/ 	.byte	0x04, 0x0a
        /*029e*/ 	.short	(.L_1483 - .L_1482)
	.align		4
.L_1482:
        /*02a0*/ 	.word	index@(.nv.constant0._Z25selective_scan_fwd_kernelI32Selective_Scan_fwd_kernel_traitsILi64ELi16ELi1ELb0ELb1ELb1ELb1EfN3c107complexIfEEEEv13SSMParamsBase)
        /*02a4*/ 	.short	0x0210
        /*02a6*/ 	.short	0x0118


	//----- nvinfo : EIATTR_SW_WAR
	.align		4
.L_1483:
        /*02a8*/ 	.byte	0x04, 0x36
        /*02aa*/ 	.short	(.L_1485 - .L_1484)
.L_1484:
        /*02ac*/ 	.word	0x00000008
.L_1485:


//--------------------- .nv.info._Z25selective_scan_fwd_kernelI32Selective_Scan_fwd_kernel_traitsILi64ELi16ELi1ELb1ELb0ELb0ELb0EfN3c107complexIfEEEEv13SSMParamsBase --------------------------
	.section	.nv.info._Z25selective_scan_fwd_kernelI32Selective_Scan_fwd_kernel_traitsILi64ELi16ELi1ELb1ELb0ELb0ELb0EfN3c107complexIfEEEEv13SSMParamsBase,"",@"SHT_CUDA_INFO"
	.sectionflags	@""
	.align	4


	//----- nvinfo : EIATTR_CUDA_API_VERSION
	.align		4
        /*0000*/ 	.byte	0x04, 0x37
        /*0002*/ 	.short	(.L_1487 - .L_1486)
.L_1486:
        /*0004*/ 	.word	0x00000082


	//----- nvinfo : EIATTR_KPARAM_INFO
	.align		4
.L_1487:
        /*0008*/ 	.byte	0x04, 0x17
        /*000a*/ 	.short	(.L_1489 - .L_1488)
.L_1488:
        /*000c*/ 	.word	0x00000000
        /*0010*/ 	.short	0x0000
        /*0012*/ 	.short	0x0000
        /*0014*/ 	.byte	0x00, 0xf0, 0x61, 0x04


	//----- nvinfo : EIATTR_SPARSE_MMA_MASK
	.align		4
.L_1489:
        /*0018*/ 	.byte	0x03, 0x50
        /*001a*/ 	.short	0x0000


	//----- nvinfo : EIATTR_MAXREG_COUNT
	.align		4
        /*001c*/ 	.byte	0x03, 0x1b
        /*001e*/ 	.short	0x00a8


	//----- nvinfo : EIATTR_NUM_BARRIERS
	.align		4
        /*0020*/ 	.byte	0x02, 0x4c
        /*0022*/ 	.byte	0x01
	.zero		1


	//----- nvinfo : EIATTR_MERCURY_ISA_VERSION
	.align		4
        /*0024*/ 	.byte	0x03, 0x5f
        /*0026*/ 	.short	0x0101


	//----- nvinfo : EIATTR_COOP_GROUP_MASK_REGIDS
	.align		4
        /*0028*/ 	.byte	0x04, 0x29
        /*002a*/ 	.short	(.L_1491 - .L_1490)


	//   ....[0]....
.L_1490:
        /*002c*/ 	.word	0xffffffff


	//   ....[1]....
        /*0030*/ 	.word	0xffffffff


	//   ....[2]....
        /*0034*/ 	.word	0xffffffff


	//   ....[3]....
        /*0038*/ 	.word	0xffffffff


	//   ....[4]....
        /*003c*/ 	.word	0xffffffff


	//   ....[5]....
        /*0040*/ 	.word	0xffffffff


	//   ....[6]....
        /*0044*/ 	.word	0xffffffff


	//   ....[7]....
        /*0048*/ 	.word	0xffffffff


	//   ....[8]....
        /*004c*/ 	.word	0xffffffff


	//   ....[9]....
        /*0050*/ 	.word	0xffffffff


	//   ....[10]....
        /*0054*/ 	.word	0xffffffff


	//   ....[11]....
        /*0058*/ 	.word	0xffffffff


	//   ....[12]....
        /*005c*/ 	.word	0xffffffff


	//   ....[13]....
        /*0060*/ 	.word	0xffffffff


	//   ....[14]....
        /*0064*/ 	.word	0xffffffff


	//   ....[15]....
        /*0068*/ 	.word	0xffffffff


	//   ....[16]....
        /*006c*/ 	.word	0xffffffff


	//   ....[17]....
        /*0070*/ 	.word	0xffffffff


	//   ....[18]....
        /*0074*/ 	.word	0xffffffff


	//   ....[19]....
        /*0078*/ 	.word	0xffffffff


	//   ....[20]....
        /*007c*/ 	.word	0xffffffff


	//   ....[21]....
        /*0080*/ 	.word	0xffffffff


	//   ....[22]....
        /*0084*/ 	.word	0xffffffff


	//   ....[23]....
        /*0088*/ 	.word	0xffffffff


	//   ....[24]....
        /*008c*/ 	.word	0xffffffff


	//   ....[25]....
        /*0090*/ 	.word	0xffffffff


	//   ....[26]....
        /*0094*/ 	.word	0xffffffff


	//----- nvinfo : EIATTR_COOP_GROUP_INSTR_OFFSETS
	.align		4
.L_1491:
        /*0098*/ 	.byte	0x04, 0x28
        /*009a*/ 	.short	(.L_1493 - .L_1492)


	//   ....[0]....
.L_1492:
        /*009c*/ 	.word	0x00000510


	//   ....[1]....
        /*00a0*/ 	.word	0x00000630


	//   ....[2]....
        /*00a4*/ 	.word	0x00004200


	//   ....[3]....
        /*00a8*/ 	.word	0x00004220


	//   ....[4]....
        /*00ac*/ 	.word	0x00004230


	//   ....[5]....
        /*00b0*/ 	.word	0x00004240


	//   ....[6]....
        /*00b4*/ 	.word	0x000042f0


	//   ....[7]....
        /*00b8*/ 	.word	0x00004320


	//   ....[8]....
        /*00bc*/ 	.word	0x00004330


	//   ....[9]....
        /*00c0*/ 	.word	0x00004340


	//   ....[10]....
        /*00c4*/ 	.word	0x00004400


	//   ....[11]....
        /*00c8*/ 	.word	0x00004420


	//   ....[12]....
        /*00cc*/ 	.word	0x00004430


	//   ....[13]....
        /*00d0*/ 	.word	0x00004440


	//   ....[14]....
        /*00d4*/ 	.word	0x00004510


	//   ....[15]....
        /*00d8*/ 	.word	0x00004520


	//   ....[16]....
        /*00dc*/ 	.word	0x00004530


	//   ....[17]....
        /*00e0*/ 	.word	0x00004540


	//   ....[18]....
        /*00e4*/ 	.word	0x00004620


	//   ....[19]....
        /*00e8*/ 	.word	0x00004650


	//   ....[20]....
        /*00ec*/ 	.word	0x00004660


	//   ....[21]....
        /*00f0*/ 	.word	0x00004670


	//   ....[22]....
        /*00f4*/ 	.word	0x000048a0


	//   ....[23]....
        /*00f8*/ 	.word	0x000048d0


	//   ....[24]....
        /*00fc*/ 	.word	0x000048f0


	//   ....[25]....
        /*0100*/ 	.word	0x00004900


	//   ....[26]....
        /*0104*/ 	.word	0x00005820


	//----- nvinfo : EIATTR_EXIT_INSTR_OFFSETS
	.align		4
.L_1493:
        /*0108*/ 	.byte	0x04, 0x1c
        /*010a*/ 	.short	(.L_1495 - .L_1494)


	//   ....[0]....
.L_1494:
        /*010c*/ 	.word	0x00000170


	//   ....[1]....
        /*0110*/ 	.word	0x00005990


	//----- nvinfo : EIATTR_MAX_THREADS
	.align		4
.L_1495:
        /*0114*/ 	.byte	0x04, 0x05
        /*0116*/ 	.short	(.L_1497 - .L_1496)
.L_1496:
        /*0118*/ 	.word	0x00000040
        /*011c*/ 	.word	0x00000001
        /*0120*/ 	.word	0x00000001


	//----- nvinfo : EIATTR_CRS_STACK_SIZE
	.align		4
.L_1497:
        /*0124*/ 	.byte	0x04, 0x1e
        /*0126*/ 	.short	(.L_1499 - .L_1498)
.L_1498:
        /*0128*/ 	.word	0x00000000


	//----- nvinfo : EIATTR_CBANK_PARAM_SIZE
	.align		4
.L_1499:
        /*012c*/ 	.byte	0x03, 0x19
        /*012e*/ 	.short	0x0118


	//----- nvinfo : EIATTR_PARAM_CBANK
	.align		4
        /*0130*/ 	.byte	0x04, 0x0a
        /*0132*/ 	.short	(.L_1501 - .L_1500)
	.align		4
.L_1500:
        /*0134*/ 	.word	index@(.nv.constant0._Z25selective_scan_fwd_kernelI32Selective_Scan_fwd_kernel_traitsILi64ELi16ELi1ELb1ELb0ELb0ELb0EfN3c107complexIfEEEEv13SSMParamsBase)
        /*0138*/ 	.short	0x0210
        /*013a*/ 	.short	0x0118


	//----- nvinfo : EIATTR_SW_WAR
	.align		4
.L_1501:
        /*013c*/ 	.byte	0x04, 0x36
        /*013e*/ 	.short	(.L_1503 - .L_1502)
.L_1502:
        /*0140*/ 	.word	0x00000008
.L_1503:


//--------------------- .nv.info._Z25selective_scan_fwd_kernelI32Selective_Scan_fwd_kernel_traitsILi64ELi16ELi1ELb1ELb0ELb0ELb1EfN3c107complexIfEEEEv13SSMParamsBase --------------------------
	.section	.nv.info._Z25selective_scan_fwd_kernelI32Selective_Scan_fwd_kernel_traitsILi64ELi16ELi1ELb1ELb0ELb0ELb1EfN3c107complexIfEEEEv13SSMParamsBase,"",@"SHT_CUDA_INFO"
	.sectionflags	@""
	.align	4


	//----- nvinfo : EIATTR_CUDA_API_VERSION
	.align		4
        /*0000*/ 	.byte	0x04, 0x37
        /*0002*/ 	.short	(.L_1505 - .L_1504)
.L_1504:
        /*0004*/ 	.word	0x00000082


	//----- nvinfo : EIATTR_KPARAM_INFO
	.align		4
.L_1505:
        /*0008*/ 	.byte	0x04, 0x17
        /*000a*/ 	.short	(.L_1507 - .L_1506)
.L_1506:
        /*000c*/ 	.word	0x00000000
        /*0010*/ 	.short	0x0000
        /*0012*/ 	.short	0x0000
        /*0014*/ 	.byte	0x00, 0xf0, 0x61, 0x04


	//----- nvinfo : EIATTR_SPARSE_MMA_MASK
	.align		4
.L_1507:
        /*0018*/ 	.byte	0x03, 0x50
        /*001a*/ 	.short	0x0000


	//----- nvinfo : EIATTR_MAXREG_COUNT
	.align		4
        /*001c*/ 	.byte	0x03, 0x1b
        /*001e*/ 	.short	0x00a8


	//----- nvinfo : EIATTR_NUM_BARRIERS
	.align		4
        /*0020*/ 	.byte	0x02, 0x4c
        /*0022*/ 	.byte	0x01
	.zero		1


	//----- nvinfo : EIATTR_MERCURY_ISA_VERSION
	.align		4
        /*0024*/ 	.byte	0x03, 0x5f
        /*0026*/ 	.short	0x0101


	//----- nvinfo : EIATTR_COOP_GROUP_MASK_REGIDS
	.align		4
        /*0028*/ 	.byte	0x04, 0x29
        /*002a*/ 	.short	(.L_1509 - .L_1508)


	//   ....[0]....
.L_1508:
        /*002c*/ 	.word	0xffffffff


	//   ....[1]....
        /*0030*/ 	.word	0xffffffff


	//   ....[2]....
        /*0034*/ 	.word	0xffffffff


	//   ....[3]....
        /*0038*/ 	.word	0xffffffff


	//   ....[4]....
        /*003c*/ 	.word	0xffffffff


	//   ....[5]....
        /*0040*/ 	.word	0xffffffff


	//   ....[6]....
        /*0044*/ 	.word	0xffffffff


	//   ....[7]....
        /*0048*/ 	.word	0xffffffff


	//   ....[8]....
        /*004c*/ 	.word	0xffffffff


	//   ....[9]....
        /*0050*/ 	.word	0xffffffff


	//   ....[10]....
        /*0054*/ 	.word	0xffffffff


	//   ....[11]....
        /*0058*/ 	.word	0xffffffff


	//   ....[12]....
        /*005c*/ 	.word	0xffffffff


	//   ....[13]....
        /*0060*/ 	.word	0xffffffff


	//   ....[14]....
        /*0064*/ 	.word	0xffffffff


	//   ....[15]....
        /*0068*/ 	.word	0xffffffff


	//   ....[16]....
        /*006c*/ 	.word	0xffffffff


	//   ....[17]....
        /*0070*/ 	.word	0xffffffff


	//   ....[18]....
        /*0074*/ 	.word	0xffffffff


	//   ....[19]....
        /*0078*/ 	.word	0xffffffff


	//   ....[20]....
        /*007c*/ 	.word	0xffffffff


	//   ....[21]....
        /*0080*/ 	.word	0xffffffff


	//   ....[22]....
        /*0084*/ 	.word	0xffffffff


	//   ....[23]....
        /*0088*/ 	.word	0xffffffff


	//   ....[24]....
        /*008c*/ 	.word	0xffffffff


	//   ....[25]....
        /*0090*/ 	.word	0xffffffff


	//   ....[26]....
        /*0094*/ 	.word	0xffffffff


	//   ....[27]....
        /*0098*/ 	.word	0xffffffff


	//   ....[28]....
        /*009c*/ 	.word	0xffffffff


	//----- nvinfo : EIATTR_COOP_GROUP_INSTR_OFFSETS
	.align		4
.L_1509:
        /*00a0*/ 	.byte	0x04, 0x28
        /*00a2*/ 	.short	(.L_1511 - .L_1510)


	//   ....[0]....
.L_1510:
        /*00a4*/ 	.word	0x00000510


	//   ....[1]....
        /*00a8*/ 	.word	0x00000630


	//   ....[2]....
        /*00ac*/ 	.word	0x00004200


	//   ....[3]....
        /*00b0*/ 	.word	0x00004220


	//   ....[4]....
        /*00b4*/ 	.word	0x00004230


	//   ....[5]....
        /*00b8*/ 	.word	0x00004240


	//   ....[6]....
        /*00bc*/ 	.word	0x000042f0


	//   ....[7]....
        /*00c0*/ 	.word	0x00004320


	//   ....[8]....
        /*00c4*/ 	.word	0x00004330


	//   ....[9]....
        /*00c8*/ 	.word	0x00004340


	//   ....[10]....
        /*00cc*/ 	.word	0x00004400


	//   ....[11]....
        /*00d0*/ 	.word	0x00004420


	//   ....[12]....
        /*00d4*/ 	.word	0x00004430


	//   ....[13]....
        /*00d8*/ 	.word	0x00004440


	//   ....[14]....
        /*00dc*/ 	.word	0x00004510


	//   ....[15]....
        /*00e0*/ 	.word	0x00004520


	//   ....[16]....
        /*00e4*/ 	.word	0x00004530


	//   ....[17]....
        /*00e8*/ 	.word	0x00004540


	//   ....[18]....
        /*00ec*/ 	.word	0x00004620


	//   ....[19]....
        /*00f0*/ 	.word	0x00004650


	//   ....[20]....
        /*00f4*/ 	.word	0x00004660


	//   ....[21]....
        /*00f8*/ 	.word	0x00004670


	//   ....[22]....
        /*00fc*/ 	.word	0x000048a0


	//   ....[23]....
        /*0100*/ 	.word	0x000048d0


	//   ....[24]....
        /*0104*/ 	.word	0x000048f0


	//   ....[25]....
        /*0108*/ 	.word	0x00004900


	//   ....[26]....
        /*010c*/ 	.word	0x000058c0


	//   ....[27]....
        /*0110*/ 	.word	0x00005b00


	//   ....[28]....
        /*0114*/ 	.word	0x00006220


	//----- nvinfo : EIATTR_EXIT_INSTR_OFFSETS
	.align		4
.L_1511:
        /*0118*/ 	.byte	0x04, 0x1c
        /*011a*/ 	.short	(.L_1513 - .L_1512)


	//   ....[0]....
.L_1512:
        /*011c*/ 	.word	0x00000170


	//   ....[1]....
        /*0120*/ 	.word	0x00006340


	//----- nvinfo : EIATTR_MAX_THREADS
	.align		4
.L_1513:
        /*0124*/ 	.byte	0x04, 0x05
        /*0126*/ 	.short	(.L_1515 - .L_1514)
.L_1514:
        /*0128*/ 	.word	0x00000040
        /*012c*/ 	.word	0x00000001
        /*0130*/ 	.word	0x00000001


	//----- nvinfo : EIATTR_CRS_STACK_SIZE
	.align		4
.L_1515:
        /*0134*/ 	.byte	0x04, 0x1e
        /*0136*/ 	.short	(.L_1517 - .L_1516)
.L_1516:
        /*0138*/ 	.word	0x00000000


	//----- nvinfo : EIATTR_CBANK_PARAM_SIZE
	.align		4
.L_1517:
        /*013c*/ 	.byte	0x03, 0x19
        /*013e*/ 	.short	0x0118


	//----- nvinfo : EIATTR_PARAM_CBANK
	.align		4
        /*0140*/ 	.byte	0x04, 0x0a
        /*0142*/ 	.short	(.L_1519 - .L_1518)
	.align		4
.L_1518:
        /*0144*/ 	.word	index@(.nv.constant0._Z25selective_scan_fwd_kernelI32Selective_Scan_fwd_kernel_traitsILi64ELi16ELi1ELb1ELb0ELb0ELb1EfN3c107complexIfEEEEv13SSMParamsBase)
        /*0148*/ 	.short	0x0210
        /*014a*/ 	.short	0x0118


	//----- nvinfo : EIATTR_SW_WAR
	.align		4
.L_1519:
        /*014c*/ 	.byte	0x04, 0x36
        /*014e*/ 	.short	(.L_1521 - .L_1520)
.L_1520:
        /*0150*/ 	.word	0x00000008
.L_1521:


//--------------------- .nv.info._Z25selective_scan_fwd_kernelI32Selective_Scan_fwd_kernel_traitsILi64ELi16ELi1ELb1ELb0ELb1ELb0EfN3c107complexIfEEEEv13SSMParamsBase --------------------------
	.section	.nv.info._Z25selective_scan_fwd_kernelI32Selective_Scan_fwd_kernel_traitsILi64ELi16ELi1ELb1ELb0ELb1ELb0EfN3c107complexIfEEEEv13SSMParamsBase,"",@"SHT_CUDA_INFO"
	.sectionflags	@""
	.align	4


	//----- nvinfo : EIATTR_CUDA_API_VERSION
	.align		4
        /*0000*/ 	.byte	0x04, 0x37
        /*0002*/ 	.short	(.L_1523 - .L_1522)
.L_1522:
        /*0004*/ 	.word	0x00000082


	//----- nvinfo : EIATTR_KPARAM_INFO
	.align		4
.L_1523:
        /*0008*/ 	.byte	0x04, 0x17
        /*000a*/ 	.short	(.L_1525 - .L_1524)
.L_1524:
        /*000c*/ 	.word	0x00000000
        /*0010*/ 	.short	0x0000
        /*0012*/ 	.short	0x0000
        /*0014*/ 	.byte	0x00, 0xf0, 0x61, 0x04


	//----- nvinfo : EIATTR_SPARSE_MMA_MASK
	.align		4
.L_1525:
        /*0018*/ 	.byte	0x03, 0x50
        /*001a*/ 	.short	0x0000


	//----- nvinfo : EIATTR_MAXREG_COUNT
	.align		4
        /*001c*/ 	.byte	0x03, 0x1b
        /*001e*/ 	.short	0x00a8


	//----- nvinfo : EIATTR_NUM_BARRIERS
	.align		4
        /*0020*/ 	.byte	0x02, 0x4c
        /*0022*/ 	.byte	0x01
	.zero		1


	//----- nvinfo : EIATTR_MERCURY_ISA_VERSION
	.align		4
        /*0024*/ 	.byte	0x03, 0x5f
        /*0026*/ 	.short	0x0101


	//----- nvinfo : EIATTR_COOP_GROUP_MASK_REGIDS
	.align		4
        /*0028*/ 	.byte	0x04, 0x29
        /*002a*/ 	.short	(.L_1527 - .L_1526)


	//   ....[0]....
.L_1526:
        /*002c*/ 	.word	0xffffffff


	//   ....[1]....
        /*0030*/ 	.word	0xffffffff


	//   ....[2]....
        /*0034*/ 	.word	0xffffffff


	//   ....[3]....
        /*0038*/ 	.word	0xffffffff


	//   ....[4]....
        /*003c*/ 	.word	0xffffffff


	//   ....[5]....
        /*0040*/ 	.word	0xffffffff


	//   ....[6]....
        /*0044*/ 	.word	0xffffffff


	//   ....[7]....
        /*0048*/ 	.word	0xffffffff


	//   ....[8]....
        /*004c*/ 	.word	0xffffffff


	//   ....[9]....
        /*0050*/ 	.word	0xffffffff


	//   ....[10]....
        /*0054*/ 	.word	0xffffffff


	//   ....[11]....
        /*0058*/ 	.word	0xffffffff


	//   ....[12]....
        /*005c*/ 	.word	0xffffffff


	//   ....[13]....
        /*0060*/ 	.word	0xffffffff


	//   ....[14]....
        /*0064*/ 	.word	0xffffffff


	//   ....[15]....
        /*0068*/ 	.word	0xffffffff


	//   ....[16]....
        /*006c*/ 	.word	0xffffffff


	//   ....[17]....
        /*0070*/ 	.word	0xffffffff


	//   ....[18]....
        /*0074*/ 	.word	0xffffffff


	//   ....[19]....
        /*0078*/ 	.word	0xffffffff


	//   ....[20]....
        /*007c*/ 	.word	0xffffffff


	//   ....[21]....
        /*0080*/ 	.word	0xffffffff


	//   ....[22]....
        /*0084*/ 	.word	0xffffffff


	//   ....[23]....
        /*0088*/ 	.word	0xffffffff


	//   ....[24]....
        /*008c*/ 	.word	0xffffffff


	//   ....[25]....
        /*0090*/ 	.word	0xffffffff


	//   ....[26]....
        /*0094*/ 	.word	0xffffffff


	//   ....[27]....
        /*0098*/ 	.word	0xffffffff


	//----- nvinfo : EIATTR_COOP_GROUP_INSTR_OFFSETS
	.align		4
.L_1527:
        /*009c*/ 	.byte	0x04, 0x28
        /*009e*/ 	.short	(.L_1529 - .L_1528)


	//   ....[0]....
.L_1528:
        /*00a0*/ 	.word	0x00000710


	//   ....[1]....
        /*00a4*/ 	.word	0x00000820


	//   ....[2]....
        /*00a8*/ 	.word	0x00003e10


	//   ....[3]....
        /*00ac*/ 	.word	0x000046d0


	//   ....[4]....
        /*00b0*/ 	.word	0x000046e0


	//   ....[5]....
        /*00b4*/ 	.word	0x000046f0


	//   ....[6]....
        /*00b8*/ 	.word	0x00004700


	//   ....[7]....
        /*00bc*/ 	.word	0x000047c0


	//   ....[8]....
        /*00c0*/ 	.word	0x000047d0


	//   ....[9]....
        /*00c4*/ 	.word	0x000047e0


	//   ....[10]....
        /*00c8*/ 	.word	0x000047f0


	//   ....[11]....
        /*00cc*/ 	.word	0x000048c0


	//   ....[12]....
        /*00d0*/ 	.word	0x000048d0


	//   ....[13]....
        /*00d4*/ 	.word	0x000048e0


	//   ....[14]....
        /*00d8*/ 	.word	0x000048f0


	//   ....[15]....
        /*00dc*/ 	.word	0x000049c0


	//   ....[16]....
        /*00e0*/ 	.word	0x000049d0


	//   ....[17]....
        /*00e4*/ 	.word	0x000049e0


	//   ....[18]....
        /*00e8*/ 	.word	0x000049f0


	//   ....[19]....
        /*00ec*/ 	.word	0x00004ab0


	//   ....[20]....
        /*00f0*/ 	.word	0x00004ac0


	//   ....[21]....
        /*00f4*/ 	.word	0x00004ad0


	//   ....[22]....
        /*00f8*/ 	.word	0x00004ae0


	//   ....[23]....
        /*00fc*/ 	.word	0x00004e70


	//   ....[24]....
        /*0100*/ 	.word	0x00004e90


	//   ....[25]....
        /*0104*/ 	.word	0x00004ea0


	//   ....[26]....
        /*0108*/ 	.word	0x00004eb0


	//   ....[27]....
        /*010c*/ 	.word	0x000061f0


	//----- nvinfo : EIATTR_EXIT_INSTR_OFFSETS
	.align		4
.L_1529:
        /*0110*/ 	.byte	0x04, 0x1c
        /*0112*/ 	.short	(.L_1531 - .L_1530)


	//   ....[0]....
.L_1530:
        /*0114*/ 	.word	0x00000340


	//   ....[1]....
        /*0118*/ 	.word	0x00006370


	//----- nvinfo : EIATTR_MAX_THREADS
	.align		4
.L_1531:
        /*011c*/ 	.byte	0x04, 0x05
        /*011e*/ 	.short	(.L_1533 - .L_1532)
.L_1532:
        /*0120*/ 	.word	0x00000040
        /*0124*/ 	.word	0x00000001
        /*0128*/ 	.word	0x00000001


	//----- nvinfo : EIATTR_CRS_STACK_SIZE
	.align		4
.L_1533:
        /*012c*/ 	.byte	0x04, 0x1e
        /*012e*/ 	.short	(.L_1535 - .L_1534)
.L_1534:
        /*0130*/ 	.word	0x00000000


	//----- nvinfo : EIATTR_CBANK_PARAM_SIZE
	.align		4
.L_1535:
        /*0134*/ 	.byte	0x03, 0x19
        /*0136*/ 	.short	0x0118


	//----- nvinfo : EIATTR_PARAM_CBANK
	.align		4
        /*0138*/ 	.byte	0x04, 0x0a
        /*013a*/ 	.short	(.L_1537 - .L_1536)
	.align		4
.L_1536:
        /*013c*/ 	.word	index@(.nv.constant0._Z25selective_scan_fwd_kernelI32Selective_Scan_fwd_kernel_traitsILi64ELi16ELi1ELb1ELb0ELb1ELb0EfN3c107complexIfEEEEv13SSMParamsBase)
        /*0140*/ 	.short	0x0210
        /*0142*/ 	.short	0x0118


	//----- nvinfo : EIATTR_SW_WAR
	.align		4
.L_1537:
        /*0144*/ 	.byte	0x04, 0x36
        /*0146*/ 	.short	(.L_1539 - .L_1538)
.L_1538:
        /*0148*/ 	.word	0x00000008
.L_1539:


//--------------------- .nv.info._Z25selective_scan_fwd_kernelI32Selective_Scan_fwd_kernel_traitsILi64ELi16ELi1ELb1ELb0ELb1ELb1EfN3c107complexIfEEEEv13SSMParamsBase --------------------------
	.section	.nv.info._Z25selective_scan_fwd_kernelI32Selective_Scan_fwd_kernel_traitsILi64ELi16ELi1ELb1ELb0ELb1ELb1EfN3c107complexIfEEEEv13SSMParamsBase,"",@"SHT_CUDA_INFO"
	.sectionflags	@""
	.align	4


	//----- nvinfo : EIATTR_CUDA_API_VERSION
	.align		4
        /*0000*/ 	.byte	0x04, 0x37
        /*0002*/ 	.short	(.L_1541 - .L_1540)
.L_1540:
        /*0004*/ 	.word	0x00000082


	//----- nvinfo : EIATTR_KPARAM_INFO
	.align		4
.L_1541:
        /*0008*/ 	.byte	0x04, 0x17
        /*000a*/ 	.short	(.L_1543 - .L_1542)
.L_1542:
        /*000c*/ 	.word	0x00000000
        /*0010*/ 	.short	0x0000
        /*0012*/ 	.short	0x0000
        /*0014*/ 	.byte	0x00, 0xf0, 0x61, 0x04


	//----- nvinfo : EIATTR_SPARSE_MMA_MASK
	.align		4
.L_1543:
        /*0018*/ 	.byte	0x03, 0x50
        /*001a*/ 	.short	0x0000


	//----- nvinfo : EIATTR_MAXREG_COUNT
	.align		4
        /*001c*/ 	.byte	0x03, 0x1b
        /*001e*/ 	.short	0x00a8


	//----- nvinfo : EIATTR_NUM_BARRIERS
	.align		4
        /*0020*/ 	.byte	0x02, 0x4c
        /*0022*/ 	.byte	0x01
	.zero		1


	//----- nvinfo : EIATTR_MERCURY_ISA_VERSION
	.align		4
        /*0024*/ 	.byte	0x03, 0x5f
        /*0026*/ 	.short	0x0101


	//----- nvinfo : EIATTR_COOP_GROUP_MASK_REGIDS
	.align		4
        /*0028*/ 	.byte	0x04, 0x29
        /*002a*/ 	.short	(.L_1545 - .L_1544)


	//   ....[0]....
.L_1544:
        /*002c*/ 	.word	0xffffffff


	//   ....[1]....
        /*0030*/ 	.word	0xffffffff


	//   ....[2]....
        /*0034*/ 	.word	0xffffffff


	//   ....[3]....
        /*0038*/ 	.word	0xffffffff


	//   ....[4]....
        /*003c*/ 	.word	0xffffffff


	//   ....[5]....
        /*0040*/ 	.word	0xffffffff


	//   ....[6]....
        /*0044*/ 	.word	0xffffffff


	//   ....[7]....
        /*0048*/ 	.word	0xffffffff


	//   ....[8]....
        /*004c*/ 	.word	0xffffffff


	//   ....[9]....
        /*0050*/ 	.word	0xffffffff


	//   ....[10]....
        /*0054*/ 	.word	0xffffffff


	//   ....[11]....
        /*0058*/ 	.word	0xffffffff


	//   ....[12]....
        /*005c*/ 	.word	0xffffffff


	//   ....[13]....
        /*0060*/ 	.word	0xffffffff


	//   ....[14]....
        /*0064*/ 	.word	0xffffffff


	//   ....[15]....
        /*0068*/ 	.word	0xffffffff


	//   ....[16]....
        /*006c*/ 	.word	0xffffffff


	//   ....[17]....
        /*0070*/ 	.word	0xffffffff


	//   ....[18]....
        /*0074*/ 	.word	0xffffffff


	//   ....[19]....
        /*0078*/ 	.word	0xffffffff


	//   ....[20]....
        /*007c*/ 	.word	0xffffffff


	//   ....[21]....
        /*0080*/ 	.word	0xffffffff


	//   ....[22]....
        /*0084*/ 	.word	0xffffffff


	//   ....[23]....
        /*0088*/ 	.word	0xffffffff


	//   ....[24]....
        /*008c*/ 	.word	0xffffffff


	//   ....[25]....
        /*0090*/ 	.word	0xffffffff


	//   ....[26]....
        /*0094*/ 	.word	0xffffffff


	//   ....[27]....
        /*0098*/ 	.word	0xffffffff


	//   ....[28]....
        /*009c*/ 	.word	0xffffffff


	//   ....[29]....
        /*00a0*/ 	.word	0xffffffff


	//----- nvinfo : EIATTR_COOP_GROUP_INSTR_OFFSETS
	.align		4
.L_1545:
        /*00a4*/ 	.byte	0x04, 0x28
        /*00a6*/ 	.short	(.L_1547 - .L_1546)


	//   ....[0]....
.L_1546:
        /*00a8*/ 	.word	0x00000710


	//   ....[1]....
        /*00ac*/ 	.word	0x00000820


	//   ....[2]....
        /*00b0*/ 	.word	0x00003e10


	//   ....[3]....
        /*00b4*/ 	.word	0x000046d0


	//   ....[4]....
        /*00b8*/ 	.word	0x000046e0


	//   ....[5]....
        /*00bc*/ 	.word	0x000046f0


	//   ....[6]....
        /*00c0*/ 	.word	0x00004700


	//   ....[7]....
        /*00c4*/ 	.word	0x000047c0


	//   ....[8]....
        /*00c8*/ 	.word	0x000047d0


	//   ....[9]....
        /*00cc*/ 	.word	0x000047e0


	//   ....[10]....
        /*00d0*/ 	.word	0x000047f0


	//   ....[11]....
        /*00d4*/ 	.word	0x000048c0


	//   ....[12]....
        /*00d8*/ 	.word	0x000048d0


	//   ....[13]....
        /*00dc*/ 	.word	0x000048e0


	//   ....[14]....
        /*00e0*/ 	.word	0x000048f0


	//   ....[15]....
        /*00e4*/ 	.word	0x000049c0


	//   ....[16]....
        /*00e8*/ 	.word	0x000049d0


	//   ....[17]....
        /*00ec*/ 	.word	0x000049e0


	//   ....[18]....
        /*00f0*/ 	.word	0x000049f0


	//   ....[19]....
        /*00f4*/ 	.word	0x00004ab0


	//   ....[20]....
        /*00f8*/ 	.word	0x00004ac0


	//   ....[21]....
        /*00fc*/ 	.word	0x00004ad0


	//   ....[22]....
        /*0100*/ 	.word	0x00004ae0


	//   ....[23]....
        /*0104*/ 	.word	0x00004e70


	//   ....[24]....
        /*0108*/ 	.word	0x00004e90


	//   ....[25]....
        /*010c*/ 	.word	0x00004ea0


	//   ....[26]....
        /*0110*/ 	.word	0x00004eb0


	//   ....[27]....
        /*0114*/ 	.word	0x00006220


	//   ....[28]....
        /*0118*/ 	.word	0x000064e0


	//   ....[29]....
        /*011c*/ 	.word	0x00006be0


	//----- nvinfo : EIATTR_EXIT_INSTR_OFFSETS
	.align		4
.L_1547:
        /*0120*/ 	.byte	0x04, 0x1c
        /*0122*/ 	.short	(.L_1549 - .L_1548)


	//   ....[0]....
.L_1548:
        /*0124*/ 	.word	0x00000340


	//   ....[1]....
        /*0128*/ 	.word	0x00006d20


	//----- nvinfo : EIATTR_MAX_THREADS
	.align		4
.L_1549:
        /*012c*/ 	.byte	0x04, 0x05
        /*012e*/ 	.short	(.L_1551 - .L_1550)
.L_1550:
        /*0130*/ 	.word	0x00000040
        /*0134*/ 	.word	0x00000001
        /*0138*/ 	.word	0x00000001


	//----- nvinfo : EIATTR_CRS_STACK_SIZE
	.align		4
.L_1551:
        /*013c*/ 	.byte	0x04, 0x1e
        /*013e*/ 	.short	(.L_1553 - .L_1552)
.L_1552:
        /*0140*/ 	.word	0x00000000


	//----- nvinfo : EIATTR_CBANK_PARAM_SIZE
	.align		4
.L_1553:
        /*0144*/ 	.byte	0x03, 0x19
        /*0146*/ 	.short	0x0118


	//----- nvinfo : EIATTR_PARAM_CBANK
	.align		4
        /*0148*/ 	.byte	0x04, 0x0a
        /*014a*/ 	.short	(.L_1555 - .L_1554)
	.align		4
.L_1554:
        /*014c*/ 	.word	index@(.nv.constant0._Z25selective_scan_fwd_kernelI32Selective_Scan_fwd_kernel_traitsILi64ELi16ELi1ELb1ELb0ELb1ELb1EfN3c107complexIfEEEEv13SSMParamsBase)
        /*0150*/ 	.short	0x0210
        /*0152*/ 	.short	0x0118


	//----- nvinfo : EIATTR_SW_WAR
	.align		4
.L_1555:
        /*0154*/ 	.byte	0x04, 0x36
        /*0156*/ 	.short	(.L_1557 - .L_1556)
.L_1556:
        /*0158*/ 	.word	0x00000008
.L_1557:


//--------------------- .nv.info._Z25selective_scan_fwd_kernelI32Selective_Scan_fwd_kernel_traitsILi64ELi16ELi1ELb1ELb1ELb0ELb0EfN3c107complexIfEEEEv13SSMParamsBase --------------------------
	.section	.nv.info._Z25selective_scan_fwd_kernelI32Selective_Scan_fwd_kernel_traitsILi64ELi16ELi1ELb1ELb1ELb0ELb0EfN3c107complexIfEEEEv13SSMParamsBase,"",@"SHT_CUDA_INFO"
	.sectionflags	@""
	.align	4


	//----- nvinfo : EIATTR_CUDA_API_VERSION
	.align		4
        /*0000*/ 	.byte	0x04, 0x37
        /*0002*/ 	.short	(.L_1559 - .L_1558)
.L_1558:
        /*0004*/ 	.word	0x00000082


	//----- nvinfo : EIATTR_KPARAM_INFO
	.align		4
.L_1559:
        /*0008*/ 	.byte	0x04, 0x17
        /*000a*/ 	.short	(.L_1561 - .L_1560)
.L_1560:
        /*000c*/ 	.word	0x00000000
        /*0010*/ 	.short	0x0000
        /*0012*/ 	.short	0x0000
        /*0014*/ 	.byte	0x00, 0xf0, 0x61, 0x04


	//----- nvinfo : EIATTR_SPARSE_MMA_MASK
	.align		4
.L_1561:
        /*0018*/ 	.byte	0x03, 0x50
        /*001a*/ 	.short	0x0000


	//----- nvinfo : EIATTR_MAXREG_COUNT
	.align		4
        /*001c*/ 	.byte	0x03, 0x1b
        /*001e*/ 	.short	0x00a8


	//----- nvinfo : EIATTR_NUM_BARRIERS
	.align		4
        /*0020*/ 	.byte	0x02, 0x4c
        /*0022*/ 	.byte	0x01
	.zero		1


	//----- nvinfo : EIATTR_MERCURY_ISA_VERSION
	.align		4
        /*0024*/ 	.byte	0x03, 0x5f
        /*0026*/ 	.short	0x0101


	//----- nvinfo : EIATTR_COOP_GROUP_MASK_REGIDS
	.align		4
        /*0028*/ 	.byte	0x04, 0x29
        /*002a*/ 	.short	(.L_1563 - .L_1562)


	//   ....[0]....
.L_1562:
        /*002c*/ 	.word	0xffffffff


	//   ....[1]....
        /*0030*/ 	.word	0xffffffff


	//   ....[2]....
        /*0034*/ 	.word	0xffffffff


	//   ....[3]....
        /*0038*/ 	.word	0xffffffff


	//   ....[4]....
        /*003c*/ 	.word	0xffffffff


	//   ....[5]....
        /*0040*/ 	.word	0xffffffff


	//   ....[6]....
        /*0044*/ 	.word	0xffffffff


	//   ....[7]....
        /*0048*/ 	.word	0xffffffff


	//   ....[8]....
        /*004c*/ 	.word	0xffffffff


	//   ....[9]....
        /*0050*/ 	.word	0xffffffff


	//   ....[10]....
        /*0054*/ 	.word	0xffffffff


	//   ....[11]....
        /*0058*/ 	.word	0xffffffff


	//   ....[12]....
        /*005c*/ 	.word	0xffffffff


	//   ....[13]....
        /*0060*/ 	.word	0xffffffff


	//   ....[14]....
        /*0064*/ 	.word	0xffffffff


	//   ....[15]....
        /*0068*/ 	.word	0xffffffff


	//   ....[16]....
        /*006c*/ 	.word	0xffffffff


	//   ....[17]....
        /*0070*/ 	.word	0xffffffff


	//   ....[18]....
        /*0074*/ 	.word	0xffffffff


	//   ....[19]....
        /*0078*/ 	.word	0xffffffff


	//   ....[20]....
        /*007c*/ 	.word	0xffffffff


	//   ....[21]....
        /*0080*/ 	.word	0xffffffff


	//   ....[22]....
        /*0084*/ 	.word	0xffffffff


	//   ....[23]....
        /*0088*/ 	.word	0xffffffff


	//   ....[24]....
        /*008c*/ 	.word	0xffffffff


	//   ....[25]....
        /*0090*/ 	.word	0xffffffff


	//   ....[26]....
        /*0094*/ 	.word	0xffffffff


	//   ....[27]....
        /*0098*/ 	.word	0xffffffff


	//----- nvinfo : EIATTR_COOP_GROUP_INSTR_OFFSETS
	.align		4
.L_1563:
        /*009c*/ 	.byte	0x04, 0x28
        /*009e*/ 	.short	(.L_1565 - .L_1564)


	//   ....[0]....
.L_1564:
        /*00a0*/ 	.word	0x00000710


	//   ....[1]....
        /*00a4*/ 	.word	0x00000820


	//   ....[2]....
        /*00a8*/ 	.word	0x00003900


	//   ....[3]....
        /*00ac*/ 	.word	0x00004a40


	//   ....[4]....
        /*00b0*/ 	.word	0x00004a80


	//   ....[5]....
        /*00b4*/ 	.word	0x00004af0


	//   ....[6]....
        /*00b8*/ 	.word	0x00004b00


	//   ....[7]....
        /*00bc*/ 	.word	0x00004b80


	//   ....[8]....
        /*00c0*/ 	.word	0x00004bb0


	//   ....[9]....
        /*00c4*/ 	.word	0x00004bf0


	//   ....[10]....
        /*00c8*/ 	.word	0x00004c00


	//   ....[11]....
        /*00cc*/ 	.word	0x00004c90


	//   ....[12]....
        /*00d0*/ 	.word	0x00004cc0


	//   ....[13]....
        /*00d4*/ 	.word	0x00004ce0


	//   ....[14]....
        /*00d8*/ 	.word	0x00004d00


	//   ....[15]....
        /*00dc*/ 	.word	0x00004da0


	//   ....[16]....
        /*00e0*/ 	.word	0x00004dd0


	//   ....[17]....
        /*00e4*/ 	.word	0x00004df0


	//   ....[18]....
        /*00e8*/ 	.word	0x00004e00


	//   ....[19]....
        /*00ec*/ 	.word	0x00004ea0


	//   ....[20]....
        /*00f0*/ 	.word	0x00004ed0


	//   ....[21]....
        /*00f4*/ 	.word	0x00004ef0


	//   ....[22]....
        /*00f8*/ 	.word	0x00004f10


	//   ....[23]....
        /*00fc*/ 	.word	0x00004fd0


	//   ....[24]....
        /*0100*/ 	.word	0x00005020


	//   ....[25]....
        /*0104*/ 	.word	0x00005050


	//   ....[26]....
        /*0108*/ 	.word	0x000050a0


	//   ....[27]....
        /*010c*/ 	.word	0x00006000


	//----- nvinfo : EIATTR_EXIT_INSTR_OFFSETS
	.align		4
.L_1565:
        /*0110*/ 	.byte	0x04, 0x1c
        /*0112*/ 	.short	(.L_1567 - .L_1566)


	//   ....[0]....
.L_1566:
        /*0114*/ 	.word	0x00000350


	//   ....[1]....
        /*0118*/ 	.word	0x00006180


	//----- nvinfo : EIATTR_MAX_THREADS
	.align		4
.L_1567:
        /*011c*/ 	.byte	0x04, 0x05
        /*011e*/ 	.short	(.L_1569 - .L_1568)
.L_1568:
        /*0120*/ 	.word	0x00000040
        /*0124*/ 	.word	0x00000001
        /*0128*/ 	.word	0x00000001


	//----- nvinfo : EIATTR_CRS_STACK_SIZE
	.align		4
.L_1569:
        /*012c*/ 	.byte	0x04, 0x1e
        /*012e*/ 	.short	(.L_1571 - .L_1570)
.L_1570:
        /*0130*/ 	.word	0x00000000


	//----- nvinfo : EIATTR_CBANK_PARAM_SIZE
	.align		4
.L_1571:
        /*0134*/ 	.byte	0x03, 0x19
        /*0136*/ 	.short	0x0118


	//----- nvinfo : EIATTR_PARAM_CBANK
	.align		4
        /*0138*/ 	.byte	0x04, 0x0a
        /*013a*/ 	.short	(.L_1573 - .L_1572)
	.align		4
.L_1572:
        /*013c*/ 	.word	index@(.nv.constant0._Z25selective_scan_fwd_kernelI32Selective_Scan_fwd_kernel_traitsILi64ELi16ELi1ELb1ELb1ELb0ELb0EfN3c107complexIfEEEEv13SSMParamsBase)
        /*0140*/ 	.short	0x0210
        /*0142*/ 	.short	0x0118


	//----- nvinfo : EIATTR_SW_WAR
	.align		4
.L_1573:
        /*0144*/ 	.byte	0x04, 0x36
        /*0146*/ 	.short	(.L_1575 - .L_1574)
.L_1574:
        /*0148*/ 	.word	0x00000008
.L_1575:


//--------------------- .nv.info._Z25selective_scan_fwd_kernelI32Selective_Scan_fwd_kernel_traitsILi64ELi16ELi1ELb1ELb1ELb0ELb1EfN3c107complexIfEEEEv13SSMParamsBase --------------------------
	.section	.nv.info._Z25selective_scan_fwd_kernelI32Selective_Scan_fwd_kernel_traitsILi64ELi16ELi1ELb1ELb1ELb0ELb1EfN3c107complexIfEEEEv13SSMParamsBase,"",@"SHT_CUDA_INFO"
	.sectionflags	@""
	.align	4


	//----- nvinfo : EIATTR_CUDA_API_VERSION
	.align		4
        /*0000*/ 	.byte	0x04, 0x37
        /*0002*/ 	.short	(.L_1577 - .L_1576)
.L_1576:
        /*0004*/ 	.word	0x00000082


	//----- nvinfo : EIATTR_KPARAM_INFO
	.align		4
.L_1577:
        /*0008*/ 	.byte	0x04, 0x17
        /*000a*/ 	.short	(.L_1579 - .L_1578)
.L_1578:
        /*000c*/ 	.word	0x00000000
        /*0010*/ 	.short	0x0000
        /*0012*/ 	.short	0x0000
        /*0014*/ 	.byte	0x00, 0xf0, 0x61, 0x04


	//----- nvinfo : EIATTR_SPARSE_MMA_MASK
	.align		4
.L_1579:
        /*0018*/ 	.byte	0x03, 0x50
        /*001a*/ 	.short	0x0000


	//----- nvinfo : EIATTR_MAXREG_COUNT
	.align		4
        /*001c*/ 	.byte	0x03, 0x1b
        /*001e*/ 	.short	0x00a8


	//----- nvinfo : EIATTR_NUM_BARRIERS
	.align		4
        /*0020*/ 	.byte	0x02, 0x4c
        /*0022*/ 	.byte	0x01
	.zero		1


	//----- nvinfo : EIATTR_MERCURY_ISA_VERSION
	.align		4
        /*0024*/ 	.byte	0x03, 0x5f
        /*0026*/ 	.short	0x0101


	//----- nvinfo : EIATTR_COOP_GROUP_MASK_REGIDS
	.align		4
        /*0028*/ 	.byte	0x04, 0x29
        /*002a*/ 	.short	(.L_1581 - .L_1580)


	//   ....[0]....
.L_1580:
        /*002c*/ 	.word	0xffffffff


	//   ....[1]....
        /*0030*/ 	.word	0xffffffff


	//   ....[2]....
        /*0034*/ 	.word	0xffffffff


	//   ....[3]....
        /*0038*/ 	.word	0xffffffff


	//   ....[4]....
        /*003c*/ 	.word	0xffffffff


	//   ....[5]....
        /*0040*/ 	.word	0xffffffff


	//   ....[6]....
        /*0044*/ 	.word	0xffffffff


	//   ....[7]....
        /*0048*/ 	.word	0xffffffff


	//   ....[8]....
        /*004c*/ 	.word	0xffffffff


	//   ....[9]....
        /*0050*/ 	.word	0xffffffff


	//   ....[10]....
        /*0054*/ 	.word	0xffffffff


	//   ....[11]....
        /*0058*/ 	.word	0xffffffff


	//   ....[12]....
        /*005c*/ 	.word	0xffffffff


	//   ....[13]....
        /*0060*/ 	.word	0xffffffff


	//   ....[14]....
        /*0064*/ 	.word	0xffffffff


	//   ....[15]....
        /*0068*/ 	.word	0xffffffff


	//   ....[16]....
        /*006c*/ 	.word	0xffffffff


	//   ....[17]....
        /*0070*/ 	.word	0xffffffff


	//   ....[18]....
        /*0074*/ 	.word	0xffffffff


	//   ....[19]....
        /*0078*/ 	.word	0xffffffff


	//   ....[20]....
        /*007c*/ 	.word	0xffffffff


	//   ....[21]....
        /*0080*/ 	.word	0xffffffff


	//   ....[22]....
        /*0084*/ 	.word	0xffffffff


	//   ....[23]....
        /*0088*/ 	.word	0xffffffff


	//   ....[24]....
        /*008c*/ 	.word	0xffffffff


	//   ....[25]....
        /*0090*/ 	.word	0xffffffff


	//   ....[26]....
        /*0094*/ 	.word	0xffffffff


	//   ....[27]....
        /*0098*/ 	.word	0xffffffff


	//   ....[28]....
        /*009c*/ 	.word	0xffffffff


	//   ....[29]....
        /*00a0*/ 	.word	0xffffffff


	//----- nvinfo : EIATTR_COOP_GROUP_INSTR_OFFSETS
	.align		4
.L_1581:
        /*00a4*/ 	.byte	0x04, 0x28
        /*00a6*/ 	.short	(.L_1583 - .L_1582)


	//   ....[0]....
.L_1582:
        /*00a8*/ 	.word	0x00000710


	//   ....[1]....
        /*00ac*/ 	.word	0x00000820


	//   ....[2]....
        /*00b0*/ 	.word	0x00003900


	//   ....[3]....
        /*00b4*/ 	.word	0x00004a40


	//   ....[4]....
        /*00b8*/ 	.word	0x00004a80


	//   ....[5]....
        /*00bc*/ 	.word	0x00004af0


	//   ....[6]....
        /*00c0*/ 	.word	0x00004b00


	//   ....[7]....
        /*00c4*/ 	.word	0x00004b80


	//   ....[8]....
        /*00c8*/ 	.word	0x00004bb0


	//   ....[9]....
        /*00cc*/ 	.word	0x00004bf0


	//   ....[10]....
        /*00d0*/ 	.word	0x00004c00


	//   ....[11]....
        /*00d4*/ 	.word	0x00004c90


	//   ....[12]....
        /*00d8*/ 	.word	0x00004cc0


	//   ....[13]....
        /*00dc*/ 	.word	0x00004ce0


	//   ....[14]....
        /*00e0*/ 	.word	0x00004d00


	//   ....[15]....
        /*00e4*/ 	.word	0x00004da0


	//   ....[16]....
        /*00e8*/ 	.word	0x00004dd0


	//   ....[17]....
        /*00ec*/ 	.word	0x00004df0


	//   ....[18]....
        /*00f0*/ 	.word	0x00004e00


	//   ....[19]....
        /*00f4*/ 	.word	0x00004ea0


	//   ....[20]....
        /*00f8*/ 	.word	0x00004ed0


	//   ....[21]....
        /*00fc*/ 	.word	0x00004ef0


	//   ....[22]....
        /*0100*/ 	.word	0x00004f10


	//   ....[23]....
        /*0104*/ 	.word	0x00004fd0


	//   ....[24]....
        /*0108*/ 	.word	0x00005020


	//   ....[25]....
        /*010c*/ 	.word	0x00005050


	//   ....[26]....
        /*0110*/ 	.word	0x000050a0


	//   ....[27]....
        /*0114*/ 	.word	0x00006030


	//   ....[28]....
        /*0118*/ 	.word	0x000062f0


	//   ....[29]....
        /*011c*/ 	.word	0x00006a10


	//----- nvinfo : EIATTR_EXIT_INSTR_OFFSETS
	.align		4
.L_1583:
        /*0120*/ 	.byte	0x04, 0x1c
        /*0122*/ 	.short	(.L_1585 - .L_1584)


	//   ....[0]....
.L_1584:
        /*0124*/ 	.word	0x00000350


	//   ....[1]....
        /*0128*/ 	.word	0x00006b30


	//----- nvinfo : EIATTR_MAX_THREADS
	.align		4
.L_1585:
        /*012c*/ 	.byte	0x04, 0x05
        /*012e*/ 	.short	(.L_1587 - .L_1586)
.L_1586:
        /*0130*/ 	.word	0x00000040
        /*0134*/ 	.word	0x00000001
        /*0138*/ 	.word	0x00000001


	//----- nvinfo : EIATTR_CRS_STACK_SIZE
	.align		4
.L_1587:
        /*013c*/ 	.byte	0x04, 0x1e
        /*013e*/ 	.short	(.L_1589 - .L_1588)
.L_1588:
        /*0140*/ 	.word	0x00000000


	//----- nvinfo : EIATTR_CBANK_PARAM_SIZE
	.align		4
.L_1589:
        /*0144*/ 	.byte	0x03, 0x19
        /*0146*/ 	.short	0x0118


	//----- nvinfo : EIATTR_PARAM_CBANK
	.align		4
        /*0148*/ 	.byte	0x04, 0x0a
        /*014a*/ 	.short	(.L_1591 - .L_1590)
	.align		4
.L_1590:
        /*014c*/ 	.word	index@(.nv.constant0._Z25selective_scan_fwd_kernelI32Selective_Scan_fwd_kernel_traitsILi64ELi16ELi1ELb1ELb1ELb0ELb1EfN3c107complexIfEEEEv13SSMParamsBase)
        /*0150*/ 	.short	0x0210
        /*0152*/ 	.short	0x0118


	//----- nvinfo : EIATTR_SW_WAR
	.align		4
.L_1591:
        /*0154*/ 	.byte	0x04, 0x36
        /*0156*/ 	.short	(.L_1593 - .L_1592)
.L_1592:
        /*0158*/ 	.word	0x00000008
.L_1593:


//--------------------- .nv.info._Z25selective_scan_fwd_kernelI32Selective_Scan_fwd_kernel_traitsILi64ELi16ELi1ELb1ELb1ELb1ELb0EfN3c107complexIfEEEEv13SSMParamsBase --------------------------
	.section	.nv.info._Z25selective_scan_fwd_kernelI32Selective_Scan_fwd_kernel_traitsILi64ELi16ELi1ELb1ELb1ELb1ELb0EfN3c107complexIfEEEEv13SSMParamsBase,"",@"SHT_CUDA_INFO"
	.sectionflags	@""
	.align	4


	//----- nvinfo : EIATTR_CUDA_API_VERSION
	.align		4
        /*0000*/ 	.byte	0x04, 0x37
        /*0002*/ 	.short	(.L_1595 - .L_1594)
.L_1594:
        /*0004*/ 	.word	0x00000082


	//----- nvinfo : EIATTR_KPARAM_INFO
	.align		4
.L_1595:
        /*0008*/ 	.byte	0x04, 0x17
        /*000a*/ 	.short	(.L_1597 - .L_1596)
.L_1596:
        /*000c*/ 	.word	0x00000000
        /*0010*/ 	.short	0x0000
        /*0012*/ 	.short	0x0000
        /*0014*/ 	.byte	0x00, 0xf0, 0x61, 0x04


	//----- nvinfo : EIATTR_SPARSE_MMA_MASK
	.align		4
.L_1597:
        /*0018*/ 	.byte	0x03, 0x50
        /*001a*/ 	.short	0x0000


	//----- nvinfo : EIATTR_MAXREG_COUNT
	.align		4
        /*001c*/ 	.byte	0x03, 0x1b
        /*001e*/ 	.short	0x00a8


	//----- nvinfo : EIATTR_NUM_BARRIERS
	.align		4
        /*0020*/ 	.byte	0x02, 0x4c
        /*0022*/ 	.byte	0x01
	.zero		1


	//----- nvinfo : EIATTR_ANNOTATIONS
	.align		4
        /*0024*/ 	.byte	0x04, 0x55
        /*0026*/ 	.short	(.L_1599 - .L_1598)


	//   ....[0]....
.L_1598:
        /* <DEDUP_REMOVED lines=24> */


	//----- nvinfo : EIATTR_MERCURY_ISA_VERSION
	.align		4
.L_1599:
        /*0198*/ 	.byte	0x03, 0x5f
        /*019a*/ 	.short	0x0101


	//----- nvinfo : EIATTR_INT_WARP_WIDE_INSTR_OFFSETS
	.align		4
        /*019c*/ 	.byte	0x04, 0x31
        /*019e*/ 	.short	(.L_1601 - .L_1600)


	//   ....[0]....
.L_1600:
        /*01a0*/ 	.word	0x000054a0


	//----- nvinfo : EIATTR_COOP_GROUP_MASK_REGIDS
	.align		4
.L_1601:
        /*01a4*/ 	.byte	0x04, 0x29
        /*01a6*/ 	.short	(.L_1603 - .L_1602)


	//   ....[0]....
.L_1602:
        /*01a8*/ 	.word	0xffffffff


	//   ....[1]....
        /*01ac*/ 	.word	0xffffffff


	//   ....[2]....
        /*01b0*/ 	.word	0xffffffff


	//   ....[3]....
        /*01b4*/ 	.word	0xffffffff


	//   ....[4]....
        /*01b8*/ 	.word	0xffffffff


	//   ....[5]....
        /*01bc*/ 	.word	0xffffffff


	//   ....[6]....
        /*01c0*/ 	.word	0xffffffff


	//   ....[7]....
        /*01c4*/ 	.word	0xffffffff


	//   ....[8]....
        /*01c8*/ 	.word	0xffffffff


	//   ....[9]....
        /*01cc*/ 	.word	0xffffffff


	//   ....[10]....
        /*01d0*/ 	.word	0xffffffff


	//   ....[11]....
        /*01d4*/ 	.word	0xffffffff


	//   ....[12]....
        /*01d8*/ 	.word	0xffffffff


	//   ....[13]....
        /*01dc*/ 	.word	0xffffffff


	//   ....[14]....
        /*01e0*/ 	.word	0xffffffff


	//   ....[15]....
        /*01e4*/ 	.word	0xffffffff


	//   ....[16]....
        /*01e8*/ 	.word	0xffffffff


	//   ....[17]....
        /*01ec*/ 	.word	0xffffffff


	//   ....[18]....
        /*01f0*/ 	.word	0xffffffff


	//   ....[19]....
        /*01f4*/ 	.word	0xffffffff


	//   ....[20]....
        /*01f8*/ 	.word	0xffffffff


	//   ....[21]....
        /*01fc*/ 	.word	0xffffffff


	//   ....[22]....
        /*0200*/ 	.word	0xffffffff


	//   ....[23]....
        /*0204*/ 	.word	0xffffffff


	//   ....[24]....
        /*0208*/ 	.word	0xffffffff


	//   ....[25]....
        /*020c*/ 	.word	0xffffffff


	//   ....[26]....
        /*0210*/ 	.word	0xffffffff


	//   ....[27]....
        /*0214*/ 	.word	0xffffffff


	//   ....[28]....
        /*0218*/ 	.word	0xffffffff


	//----- nvinfo : EIATTR_COOP_GROUP_INSTR_OFFSETS
	.align		4
.L_1603:
        /*021c*/ 	.byte	0x04, 0x28
        /*021e*/ 	.short	(.L_1605 - .L_1604)


	//   ....[0]....
.L_1604:
        /*0220*/ 	.word	0x00000960


	//   ....[1]....
        /*0224*/ 	.word	0x00000a60


	//   ....[2]....
        /*0228*/ 	.word	0x00003bd0


	//   ....[3]....
        /*022c*/ 	.word	0x00005090


	//   ....[4]....
        /*0230*/ 	.word	0x000050c0


	//   ....[5]....
        /*0234*/ 	.word	0x00005100


	//   ....[6]....
        /*0238*/ 	.word	0x00005110


	//   ....[7]....
        /*023c*/ 	.word	0x000051a0


	//   ....[8]....
        /*0240*/ 	.word	0x000051d0


	//   ....[9]....
        /*0244*/ 	.word	0x00005200


	//   ....[10]....
        /*0248*/ 	.word	0x00005210


	//   ....[11]....
        /*024c*/ 	.word	0x000052a0


	//   ....[12]....
        /*0250*/ 	.word	0x00005330


	//   ....[13]....
        /*0254*/ 	.word	0x000053e0


	//   ....[14]....
        /*0258*/ 	.word	0x00005440


	//   ....[15]....
        /*025c*/ 	.word	0x00005450


	//   ....[16]....
        /*0260*/ 	.word	0x00005520


	//   ....[17]....
        /*0264*/ 	.word	0x00005550


	//   ....[18]....
        /*0268*/ 	.word	0x00005580


	//   ....[19]....
        /*026c*/ 	.word	0x00005590


	//   ....[20]....
        /*0270*/ 	.word	0x00005660


	//   ....[21]....
        /*0274*/ 	.word	0x00005680


	//   ....[22]....
        /*0278*/ 	.word	0x00005690


	//   ....[23]....
        /*027c*/ 	.word	0x000056a0


	//   ....[24]....
        /*0280*/ 	.word	0x00005950


	//   ....[25]....
        /*0284*/ 	.word	0x00005960


	//   ....[26]....
        /*0288*/ 	.word	0x00005970


	//   ....[27]....
        /*028c*/ 	.word	0x000059a0


	//   ....[28]....
        /*0290*/ 	.word	0x00006970


	//----- nvinfo : EIATTR_EXIT_INSTR_OFFSETS
	.align		4
.L_1605:
        /*0294*/ 	.byte	0x04, 0x1c
        /*0296*/ 	.short	(.L_1607 - .L_1606)


	//   ....[0]....
.L_1606:
        /*0298*/ 	.word	0x00000600


	//   ....[1]....
        /*029c*/ 	.word	0x00006a90


	//----- nvinfo : EIATTR_MAX_THREADS
	.align		4
.L_1607:
        /*02a0*/ 	.byte	0x04, 0x05
        /*02a2*/ 	.short	(.L_1609 - .L_1608)
.L_1608:
        /*02a4*/ 	.word	0x00000040
        /*02a8*/ 	.word	0x00000001
        /*02ac*/ 	.word	0x00000001


	//----- nvinfo : EIATTR_CRS_STACK_SIZE
	.align		4
.L_1609:
        /*02b0*/ 	.byte	0x04, 0x1e
        /*02b2*/ 	.short	(.L_1611 - .L_1610)
.L_1610:
        /*02b4*/ 	.word	0x00000000


	//----- nvinfo : EIATTR_CBANK_PARAM_SIZE
	.align		4
.L_1611:
        /*02b8*/ 	.byte	0x03, 0x19
        /*02ba*/ 	.short	0x0118


	//----- nvinfo : EIATTR_PARAM_CBANK
	.align		4
        /*02bc*/ 	.byte	0x04, 0x0a
        /*02be*/ 	.short	(.L_1613 - .L_1612)
	.align		4
.L_1612:
        /*02c0*/ 	.word	index@(.nv.constant0._Z25selective_scan_fwd_kernelI32Selective_Scan_fwd_kernel_traitsILi64ELi16ELi1ELb1ELb1ELb1ELb0EfN3c107complexIfEEEEv13SSMParamsBase)
        /*02c4*/ 	.short	0x0210
        /*02c6*/ 	.short	0x0118


	//----- nvinfo : EIATTR_SW_WAR
	.align		4
.L_1613:
        /*02c8*/ 	.byte	0x04, 0x36
        /*02ca*/ 	.short	(.L_1615 - .L_1614)
.L_1614:
        /*02cc*/ 	.word	0x00000008
.L_1615:


//--------------------- .nv.info._Z25selective_scan_fwd_kernelI32Selective_Scan_fwd_kernel_traitsILi64ELi16ELi1ELb1ELb1ELb1ELb1EfN3c107complexIfEEEEv13SSMParamsBase --------------------------
	.section	.nv.info._Z25selective_scan_fwd_kernelI32Selective_Scan_fwd_kernel_traitsILi64ELi16ELi1ELb1ELb1ELb1ELb1EfN3c107complexIfEEEEv13SSMParamsBase,"",@"SHT_CUDA_INFO"
	.sectionflags	@""
	.align	4


	//----- nvinfo : EIATTR_CUDA_API_VERSION
	.align		4
        /*0000*/ 	.byte	0x04, 0x37
        /*0002*/ 	.short	(.L_1617 - .L_1616)
.L_1616:
        /*0004*/ 	.word	0x00000082


	//----- nvinfo : EIATTR_KPARAM_INFO
	.align		4
.L_1617:
        /*0008*/ 	.byte	0x04, 0x17
        /*000a*/ 	.short	(.L_1619 - .L_1618)
.L_1618:
        /*000c*/ 	.word	0x00000000
        /*0010*/ 	.short	0x0000
        /*0012*/ 	.short	0x0000
        /*0014*/ 	.byte	0x00, 0xf0, 0x61, 0x04


	//----- nvinfo : EIATTR_SPARSE_MMA_MASK
	.align		4
.L_1619:
        /*0018*/ 	.byte	0x03, 0x50
        /*001a*/ 	.short	0x0000


	//----- nvinfo : EIATTR_MAXREG_COUNT
	.align		4
        /*001c*/ 	.byte	0x03, 0x1b
        /*001e*/ 	.short	0x00a8


	//----- nvinfo : EIATTR_NUM_BARRIERS
	.align		4
        /*0020*/ 	.byte	0x02, 0x4c
        /*0022*/ 	.byte	0x01
	.zero		1


	//----- nvinfo : EIATTR_ANNOTATIONS
	.align		4
        /*0024*/ 	.byte	0x04, 0x55
        /*0026*/ 	.short	(.L_1621 - .L_1620)


	//   ....[0]....
.L_1620:
        /* <DEDUP_REMOVED lines=24> */


	//----- nvinfo : EIATTR_MERCURY_ISA_VERSION
	.align		4
.L_1621:
        /*0198*/ 	.byte	0x03, 0x5f
        /*019a*/ 	.short	0x0101


	//----- nvinfo : EIATTR_INT_WARP_WIDE_INSTR_OFFSETS
	.align		4
        /*019c*/ 	.byte	0x04, 0x31
        /*019e*/ 	.short	(.L_1623 - .L_1622)


	//   ....[0]....
.L_1622:
        /*01a0*/ 	.word	0x000054a0


	//----- nvinfo : EIATTR_COOP_GROUP_MASK_REGIDS
	.align		4
.L_1623:
        /*01a4*/ 	.byte	0x04, 0x29
        /*01a6*/ 	.short	(.L_1625 - .L_1624)


	//   ....[0]....
.L_1624:
        /*01a8*/ 	.word	0xffffffff


	//   ....[1]....
        /*01ac*/ 	.word	0xffffffff


	//   ....[2]....
        /*01b0*/ 	.word	0xffffffff


	//   ....[3]....
        /*01b4*/ 	.word	0xffffffff


	//   ....[4]....
        /*01b8*/ 	.word	0xffffffff


	//   ....[5]....
        /*01bc*/ 	.word	0xffffffff


	//   ....[6]....
        /*01c0*/ 	.word	0xffffffff


	//   ....[7]....
        /*01c4*/ 	.word	0xffffffff


	//   ....[8]....
        /*01c8*/ 	.word	0xffffffff


	//   ....[9]....
        /*01cc*/ 	.word	0xffffffff


	//   ....[10]....
        /*01d0*/ 	.word	0xffffffff


	//   ....[11]....
        /*01d4*/ 	.word	0xffffffff


	//   ....[12]....
        /*01d8*/ 	.word	0xffffffff


	//   ....[13]....
        /*01dc*/ 	.word	0xffffffff


	//   ....[14]....
        /*01e0*/ 	.word	0xffffffff


	//   ....[15]....
        /*01e4*/ 	.word	0xffffffff


	//   ....[16]....
        /*01e8*/ 	.word	0xffffffff


	//   ....[17]....
        /*01ec*/ 	.word	0xffffffff


	//   ....[18]....
        /*01f0*/ 	.word	0xffffffff


	//   ....[19]....
        /*01f4*/ 	.word	0xffffffff


	//   ....[20]....
        /*01f8*/ 	.word	0xffffffff


	//   ....[21]....
        /*01fc*/ 	.word	0xffffffff


	//   ....[22]....
        /*0200*/ 	.word	0xffffffff


	//   ....[23]....
        /*0204*/ 	.word	0xffffffff


	//   ....[24]....
        /*0208*/ 	.word	0xffffffff


	//   ....[25]....
        /*020c*/ 	.word	0xffffffff


	//   ....[26]....
        /*0210*/ 	.word	0xffffffff


	//   ....[27]....
        /*0214*/ 	.word	0xffffffff


	//   ....[28]....
        /*0218*/ 	.word	0xffffffff


	//   ....[29]....
        /*021c*/ 	.word	0xffffffff


	//   ....[30]....
        /*0220*/ 	.word	0xffffffff


	//----- nvinfo : EIATTR_COOP_GROUP_INSTR_OFFSETS
	.align		4
.L_1625:
        /*0224*/ 	.byte	0x04, 0x28
        /*0226*/ 	.short	(.L_1627 - .L_1626)


	//   ....[0]....
.L_1626:
        /*0228*/ 	.word	0x00000960


	//   ....[1]....
        /*022c*/ 	.word	0x00000a60


	//   ....[2]....
        /*0230*/ 	.word	0x00003bd0


	//   ....[3]....
        /*0234*/ 	.word	0x00005090


	//   ....[4]....
        /*0238*/ 	.word	0x000050c0


	//   ....[5]....
        /*023c*/ 	.word	0x00005100


	//   ....[6]....
        /*0240*/ 	.word	0x00005110


	//   ....[7]....
        /*0244*/ 	.word	0x000051a0


	//   ....[8]....
        /*0248*/ 	.word	0x000051d0


	//   ....[9]....
        /*024c*/ 	.word	0x00005200


	//   ....[10]....
        /*0250*/ 	.word	0x00005210


	//   ....[11]....
        /*0254*/ 	.word	0x000052a0


	//   ....[12]....
        /*0258*/ 	.word	0x00005330


	//   ....[13]....
        /*025c*/ 	.word	0x000053e0


	//   ....[14]....
        /*0260*/ 	.word	0x00005440


	//   ....[15]....
        /*0264*/ 	.word	0x00005450


	//   ....[16]....
        /*0268*/ 	.word	0x00005520


	//   ....[17]....
        /*026c*/ 	.word	0x00005550


	//   ....[18]....
        /*0270*/ 	.word	0x00005580


	//   ....[19]....
        /*0274*/ 	.word	0x00005590


	//   ....[20]....
        /*0278*/ 	.word	0x00005660


	//   ....[21]....
        /*027c*/ 	.word	0x00005680


	//   ....[22]....
        /*0280*/ 	.word	0x00005690


	//   ....[23]....
        /*0284*/ 	.word	0x000056a0


	//   ....[24]....
        /*0288*/ 	.word	0x00005950


	//   ....[25]....
        /*028c*/ 	.word	0x00005960


	//   ....[26]....
        /*0290*/ 	.word	0x00005970


	//   ....[27]....
        /*0294*/ 	.word	0x000059a0


	//   ....[28]....
        /*0298*/ 	.word	0x00006a30


	//   ....[29]....
        /*029c*/ 	.word	0x00006c30


	//   ....[30]....
        /*02a0*/ 	.word	0x00007330


	//----- nvinfo : EIATTR_EXIT_INSTR_OFFSETS
	.align		4
.L_1627:
        /*02a4*/ 	.byte	0x04, 0x1c
        /*02a6*/ 	.short	(.L_1629 - .L_1628)


	//   ....[0]....
.L_1628:
        /*02a8*/ 	.word	0x00000600


	//   ....[1]....
        /*02ac*/ 	.word	0x00007460


	//----- nvinfo : EIATTR_MAX_THREADS
	.align		4
.L_1629:
        /*02b0*/ 	.byte	0x04, 0x05
        /*02b2*/ 	.short	(.L_1631 - .L_1630)
.L_1630:
        /*02b4*/ 	.word	0x00000040
        /*02b8*/ 	.word	0x00000001
        /*02bc*/ 	.word	0x00000001


	//----- nvinfo : EIATTR_CRS_STACK_SIZE
	.align		4
.L_1631:
        /*02c0*/ 	.byte	0x04, 0x1e
        /*02c2*/ 	.short	(.L_1633 - .L_1632)
.L_1632:
        /*02c4*/ 	.word	0x00000000


	//----- nvinfo : EIATTR_CBANK_PARAM_SIZE
	.align		4
.L_1633:
        /*02c8*/ 	.byte	0x03, 0x19
        /*02ca*/ 	.short	0x0118


	//----- nvinfo : EIATTR_PARAM_CBANK
	.align		4
        /*02cc*/ 	.byte	0x04, 0x0a
        /*02ce*/ 	.short	(.L_1635 - .L_1634)
	.align		4
.L_1634:
        /*02d0*/ 	.word	index@(.nv.constant0._Z25selective_scan_fwd_kernelI32Selective_Scan_fwd_kernel_traitsILi64ELi16ELi1ELb1ELb1ELb1ELb1EfN3c107complexIfEEEEv13SSMParamsBase)
        /*02d4*/ 	.short	0x0210
        /*02d6*/ 	.short	0x0118


	//----- nvinfo : EIATTR_SW_WAR
	.align		4
.L_1635:
        /*02d8*/ 	.byte	0x04, 0x36
        /*02da*/ 	.short	(.L_1637 - .L_1636)
.L_1636:
        /*02dc*/ 	.word	0x00000008
.L_1637:


//--------------------- .nv.info._Z25selective_scan_fwd_kernelI32Selective_Scan_fwd_kernel_traitsILi32ELi16ELi1ELb0ELb0ELb0ELb0EfN3c107complexIfEEEEv13SSMParamsBase --------------------------
	.section	.nv.info._Z25selective_scan_fwd_kernelI32Selective_Scan_fwd_kernel_traitsILi32ELi16ELi1ELb0ELb0ELb0ELb0EfN3c107complexIfEEEEv13SSMParamsBase,"",@"SHT_CUDA_INFO"
	.sectionflags	@""
	.align	4


	//----- nvinfo : EIATTR_CUDA_API_VERSION
	.align		4
        /*0000*/ 	.byte	0x04, 0x37
        /*0002*/ 	.short	(.L_1639 - .L_1638)
.L_1638:
        /*0004*/ 	.word	0x00000082


	//----- nvinfo : EIATTR_KPARAM_INFO
	.align		4
.L_1639:
        /*0008*/ 	.byte	0x04, 0x17
        /*000a*/ 	.short	(.L_1641 - .L_1640)
.L_1640:
        /*000c*/ 	.word	0x00000000
        /*0010*/ 	.short	0x0000
        /*0012*/ 	.short	0x0000
        /*0014*/ 	.byte	0x00, 0xf0, 0x61, 0x04


	//----- nvinfo : EIATTR_SPARSE_MMA_MASK
	.align		4
.L_1641:
        /*0018*/ 	.byte	0x03, 0x50
        /*001a*/ 	.short	0x0000


	//----- nvinfo : EIATTR_MAXREG_COUNT
	.align		4
        /*001c*/ 	.byte	0x03, 0x1b
        /*001e*/ 	.short	0x00ff


	//----- nvinfo : EIATTR_NUM_BARRIERS
	.align		4
        /*0020*/ 	.byte	0x02, 0x4c
        /*0022*/ 	.byte	0x01
	.zero		1


	//----- nvinfo : EIATTR_MERCURY_ISA_VERSION
	.align		4
        /*0024*/ 	.byte	0x03, 0x5f
        /*0026*/ 	.short	0x0101


	//----- nvinfo : EIATTR_COOP_GROUP_MASK_REGIDS
	.align		4
        /*0028*/ 	.byte	0x04, 0x29
        /*002a*/ 	.short	(.L_1643 - .L_1642)


	//   ....[0]....
.L_1642:
        /*002c*/ 	.word	0xffffffff


	//   ....[1]....
        /*0030*/ 	.word	0xffffffff


	//   ....[2]....
        /*0034*/ 	.word	0xffffffff


	//   ....[3]....
        /*0038*/ 	.word	0xffffffff


	//   ....[4]....
        /*003c*/ 	.word	0xffffffff


	//   ....[5]....
        /*0040*/ 	.word	0xffffffff


	//   ....[6]....
        /*0044*/ 	.word	0xffffffff


	//   ....[7]....
        /*0048*/ 	.word	0xffffffff


	//   ....[8]....
        /*004c*/ 	.word	0xffffffff


	//   ....[9]....
        /*0050*/ 	.word	0xffffffff


	//   ....[10]....
        /*0054*/ 	.word	0xffffffff


	//   ....[11]....
        /*0058*/ 	.word	0xffffffff


	//   ....[12]....
        /*005c*/ 	.word	0xffffffff


	//   ....[13]....
        /*0060*/ 	.word	0xffffffff


	//   ....[14]....
        /*0064*/ 	.word	0xffffffff


	//   ....[15]....
        /*0068*/ 	.word	0xffffffff


	//   ....[16]....
        /*006c*/ 	.word	0xffffffff


	//   ....[17]....
        /*0070*/ 	.word	0xffffffff


	//   ....[18]....
        /*0074*/ 	.word	0xffffffff


	//   ....[19]....
        /*0078*/ 	.word	0xffffffff


	//   ....[20]....
        /*007c*/ 	.word	0xffffffff


	//   ....[21]....
        /*0080*/ 	.word	0xffffffff


	//   ....[22]....
        /*0084*/ 	.word	0xffffffff


	//   ....[23]....
        /*0088*/ 	.word	0xffffffff


	//   ....[24]....
        /*008c*/ 	.word	0xffffffff


	//   ....[25]....
        /*0090*/ 	.word	0xffffffff


	//   ....[26]....
        /*0094*/ 	.word	0xffffffff


	//----- nvinfo : EIATTR_COOP_GROUP_INSTR_OFFSETS
	.align		4
.L_1643:
        /*0098*/ 	.byte	0x04, 0x28
        /*009a*/ 	.short	(.L_1645 - .L_1644)


	//   ....[0]....
.L_1644:
        /*009c*/ 	.word	0x00000cd0


	//   ....[1]....
        /*00a0*/ 	.word	0x00001120


	//   ....[2]....
        /*00a4*/ 	.word	0x00005190


	//   ....[3]....
        /*00a8*/ 	.word	0x000051d0


	//   ....[4]....
        /*00ac*/ 	.word	0x00005200


	//   ....[5]....
        /*00b0*/ 	.word	0x00005230


	//   ....[6]....
        /*00b4*/ 	.word	0x00005390


	//   ....[7]....
        /*00b8*/ 	.word	0x000053c0


	//   ....[8]....
        /*00bc*/ 	.word	0x000053f0


	//   ....[9]....
        /*00c0*/ 	.word	0x00005400


	//   ....[10]....
        /*00c4*/ 	.word	0x00005560


	//   ....[11]....
        /*00c8*/ 	.word	0x000055a0


	//   ....[12]....
        /*00cc*/ 	.word	0x000055b0


	//   ....[13]....
        /*00d0*/ 	.word	0x000055c0


	//   ....[14]....
        /*00d4*/ 	.word	0x00005670


	//   ....[15]....
        /*00d8*/ 	.word	0x000056a0


	//   ....[16]....
        /*00dc*/ 	.word	0x000056c0


	//   ....[17]....
        /*00e0*/ 	.word	0x000056e0


	//   ....[18]....
        /*00e4*/ 	.word	0x00005780


	//   ....[19]....
        /*00e8*/ 	.word	0x000057d0


	//   ....[20]....
        /*00ec*/ 	.word	0x00005800


	//   ....[21]....
        /*00f0*/ 	.word	0x00005820


	//   ....[22]....
        /*00f4*/ 	.word	0x000058e0


	//   ....[23]....
        /*00f8*/ 	.word	0x00005910


	//   ....[24]....
        /*00fc*/ 	.word	0x00005950


	//   ....[25]....
        /*0100*/ 	.word	0x00005960


	//   ....[26]....
        /*0104*/ 	.word	0x000066d0


	//----- nvinfo : EIATTR_EXIT_INSTR_OFFSETS
	.align		4
.L_1645:
        /*0108*/ 	.byte	0x04, 0x1c
        /*010a*/ 	.short	(.L_1647 - .L_1646)


	//   ....[0]....
.L_1646:
        /*010c*/ 	.word	0x00000150


	//   ....[1]....
        /*0110*/ 	.word	0x00006da0


	//----- nvinfo : EIATTR_MAX_THREADS
	.align		4
.L_1647:
        /*0114*/ 	.byte	0x04, 0x05
        /*0116*/ 	.short	(.L_1649 - .L_1648)
.L_1648:
        /*0118*/ 	.word	0x00000020
        /*011c*/ 	.word	0x00000001
        /*0120*/ 	.word	0x00000001


	//----- nvinfo : EIATTR_CRS_STACK_SIZE
	.align		4
.L_1649:
        /*0124*/ 	.byte	0x04, 0x1e
        /*0126*/ 	.short	(.L_1651 - .L_1650)
.L_1650:
        /*0128*/ 	.word	0x00000000


	//----- nvinfo : EIATTR_CBANK_PARAM_SIZE
	.align		4
.L_1651:
        /*012c*/ 	.byte	0x03, 0x19
        /*012e*/ 	.short	0x0118


	//----- nvinfo : EIATTR_PARAM_CBANK
	.align		4
        /*0130*/ 	.byte	0x04, 0x0a
        /*0132*/ 	.short	(.L_1653 - .L_1652)
	.align		4
.L_1652:
        /*0134*/ 	.word	index@(.nv.constant0._Z25selective_scan_fwd_kernelI32Selective_Scan_fwd_kernel_traitsILi32ELi16ELi1ELb0ELb0ELb0ELb0EfN3c107complexIfEEEEv13SSMParamsBase)
        /*0138*/ 	.short	0x0210
        /*013a*/ 	.short	0x0118


	//----- nvinfo : EIATTR_SW_WAR
	.align		4
.L_1653:
        /*013c*/ 	.byte	0x04, 0x36
        /*013e*/ 	.short	(.L_1655 - .L_1654)
.L_1654:
        /*0140*/ 	.word	0x00000008
.L_1655:


//--------------------- .nv.info._Z25selective_scan_fwd_kernelI32Selective_Scan_fwd_kernel_traitsILi32ELi16ELi1ELb0ELb0ELb0ELb1EfN3c107complexIfEEEEv13SSMParamsBase --------------------------
	.section	.nv.info._Z25selective_scan_fwd_kernelI32Selective_Scan_fwd_kernel_traitsILi32ELi16ELi1ELb0ELb0ELb0ELb1EfN3c107complexIfEEEEv13SSMParamsBase,"",@"SHT_CUDA_INFO"
	.sectionflags	@""
	.align	4


	//----- nvinfo : EIATTR_CUDA_API_VERSION
	.align		4
        /*0000*/ 	.byte	0x04, 0x37
        /*0002*/ 	.short	(.L_1657 - .L_1656)
.L_1656:
        /*0004*/ 	.word	0x00000082


	//----- nvinfo : EIATTR_KPARAM_INFO
	.align		4
.L_1657:
        /*0008*/ 	.byte	0x04, 0x17
        /*000a*/ 	.short	(.L_1659 - .L_1658)
.L_1658:
        /*000c*/ 	.word	0x00000000
        /*0010*/ 	.short	0x0000
        /*0012*/ 	.short	0x0000
        /*0014*/ 	.byte	0x00, 0xf0, 0x61, 0x04


	//----- nvinfo : EIATTR_SPARSE_MMA_MASK
	.align		4
.L_1659:
        /*0018*/ 	.byte	0x03, 0x50
        /*001a*/ 	.short	0x0000


	//----- nvinfo : EIATTR_MAXREG_COUNT
	.align		4
        /*001c*/ 	.byte	0x03, 0x1b
        /*001e*/ 	.short	0x00ff


	//----- nvinfo : EIATTR_NUM_BARRIERS
	.align		4
        /*0020*/ 	.byte	0x02, 0x4c
        /*0022*/ 	.byte	0x01
	.zero		1


	//----- nvinfo : EIATTR_MERCURY_ISA_VERSION
	.align		4
        /*0024*/ 	.byte	0x03, 0x5f
        /*0026*/ 	.short	0x0101


	//----- nvinfo : EIATTR_COOP_GROUP_MASK_REGIDS
	.align		4
        /*0028*/ 	.byte	0x04, 0x29
        /*002a*/ 	.short	(.L_1661 - .L_1660)


	//   ....[0]....
.L_1660:
        /*002c*/ 	.word	0xffffffff


	//   ....[1]....
        /*0030*/ 	.word	0xffffffff


	//   ....[2]....
        /*0034*/ 	.word	0xffffffff


	//   ....[3]....
        /*0038*/ 	.word	0xffffffff


	//   ....[4]....
        /*003c*/ 	.word	0xffffffff


	//   ....[5]....
        /*0040*/ 	.word	0xffffffff


	//   ....[6]....
        /*0044*/ 	.word	0xffffffff


	//   ....[7]....
        /*0048*/ 	.word	0xffffffff


	//   ....[8]....
        /*004c*/ 	.word	0xffffffff


	//   ....[9]....
        /*0050*/ 	.word	0xffffffff


	//   ....[10]....
        /*0054*/ 	.word	0xffffffff


	//   ....[11]....
        /*0058*/ 	.word	0xffffffff


	//   ....[12]....
        /*005c*/ 	.word	0xffffffff


	//   ....[13]....
        /*0060*/ 	.word	0xffffffff


	//   ....[14]....
        /*0064*/ 	.word	0xffffffff


	//   ....[15]....
        /*0068*/ 	.word	0xffffffff


	//   ....[16]....
        /*006c*/ 	.word	0xffffffff


	//   ....[17]....
        /*0070*/ 	.word	0xffffffff


	//   ....[18]....
        /*0074*/ 	.word	0xffffffff


	//   ....[19]....
        /*0078*/ 	.word	0xffffffff


	//   ....[20]....
        /*007c*/ 	.word	0xffffffff


	//   ....[21]....
        /*0080*/ 	.word	0xffffffff


	//   ....[22]....
        /*0084*/ 	.word	0xffffffff


	//   ....[23]....
        /*0088*/ 	.word	0xffffffff


	//   ....[24]....
        /*008c*/ 	.word	0xffffffff


	//   ....[25]....
        /*0090*/ 	.word	0xffffffff


	//   ....[26]....
        /*0094*/ 	.word	0xffffffff


	//   ....[27]....
        /*0098*/ 	.word	0xffffffff


	//   ....[28]....
        /*009c*/ 	.word	0xffffffff


	//----- nvinfo : EIATTR_COOP_GROUP_INSTR_OFFSETS
	.align		4
.L_1661:
        /*00a0*/ 	.byte	0x04, 0x28
        /*00a2*/ 	.short	(.L_1663 - .L_1662)


	//   ....[0]....
.L_1662:
        /*00a4*/ 	.word	0x00000cf0


	//   ....[1]....
        /*00a8*/ 	.word	0x00001140


	//   ....[2]....
        /*00ac*/ 	.word	0x000051d0


	//   ....[3]....
        /*00b0*/ 	.word	0x00005210


	//   ....[4]....
        /*00b4*/ 	.word	0x00005240


	//   ....[5]....
        /*00b8*/ 	.word	0x00005270


	//   ....[6]....
        /*00bc*/ 	.word	0x000053d0


	//   ....[7]....
        /*00c0*/ 	.word	0x00005400


	//   ....[8]....
        /*00c4*/ 	.word	0x00005430


	//   ....[9]....
        /*00c8*/ 	.word	0x00005440


	//   ....[10]....
        /*00cc*/ 	.word	0x000055a0


	//   ....[11]....
        /*00d0*/ 	.word	0x000055e0


	//   ....[12]....
        /*00d4*/ 	.word	0x000055f0


	//   ....[13]....
        /*00d8*/ 	.word	0x00005600


	//   ....[14]....
        /*00dc*/ 	.word	0x000056b0


	//   ....[15]....
        /*00e0*/ 	.word	0x000056e0


	//   ....[16]....
        /*00e4*/ 	.word	0x00005700


	//   ....[17]....
        /*00e8*/ 	.word	0x00005720


	//   ....[18]....
        /*00ec*/ 	.word	0x000057c0


	//   ....[19]....
        /*00f0*/ 	.word	0x00005810


	//   ....[20]....
        /*00f4*/ 	.word	0x00005840


	//   ....[21]....
        /*00f8*/ 	.word	0x00005860


	//   ....[22]....
        /*00fc*/ 	.word	0x00005920


	//   ....[23]....
        /*0100*/ 	.word	0x00005950


	//   ....[24]....
        /*0104*/ 	.word	0x00005990


	//   ....[25]....
        /*0108*/ 	.word	0x000059a0


	//   ....[26]....
        /*010c*/ 	.word	0x00006780


	//   ....[27]....
        /*0110*/ 	.word	0x00007330


	//   ....[28]....
        /*0114*/ 	.word	0x00007b50


	//----- nvinfo : EIATTR_EXIT_INSTR_OFFSETS
	.align		4
.L_1663:
        /*0118*/ 	.byte	0x04, 0x1c
        /*011a*/ 	.short	(.L_1665 - .L_1664)


	//   ....[0]....
.L_1664:
        /*011c*/ 	.word	0x00000150


	//   ....[1]....
        /*0120*/ 	.word	0x000080f0


	//----- nvinfo : EIATTR_MAX_THREADS
	.align		4
.L_1665:
        /*0124*/ 	.byte	0x04, 0x05
        /*0126*/ 	.short	(.L_1667 - .L_1666)
.L_1666:
        /*0128*/ 	.word	0x00000020
        /*012c*/ 	.word	0x00000001
        /*0130*/ 	.word	0x00000001


	//----- nvinfo : EIATTR_CRS_STACK_SIZE
	.align		4
.L_1667:
        /*0134*/ 	.byte	0x04, 0x1e
        /*0136*/ 	.short	(.L_1669 - .L_1668)
.L_1668:
        /*0138*/ 	.word	0x00000000


	//----- nvinfo : EIATTR_CBANK_PARAM_SIZE
	.align		4
.L_1669:
        /*013c*/ 	.byte	0x03, 0x19
        /*013e*/ 	.short	0x0118


	//----- nvinfo : EIATTR_PARAM_CBANK
	.align		4
        /*0140*/ 	.byte	0x04, 0x0a
        /*0142*/ 	.short	(.L_1671 - .L_1670)
	.align		4
.L_1670:
        /*0144*/ 	.word	index@(.nv.constant0._Z25selective_scan_fwd_kernelI32Selective_Scan_fwd_kernel_traitsILi32ELi16ELi1ELb0ELb0ELb0ELb1EfN3c107complexIfEEEEv13SSMParamsBase)
        /*0148*/ 	.short	0x0210
        /*014a*/ 	.short	0x0118


	//----- nvinfo : EIATTR_SW_WAR
	.align		4
.L_1671:
        /*014c*/ 	.byte	0x04, 0x36
        /*014e*/ 	.short	(.L_1673 - .L_1672)
.L_1672:
        /*0150*/ 	.word	0x00000008
.L_1673:


//--------------------- .nv.info._Z25selective_scan_fwd_kernelI32Selective_Scan_fwd_kernel_traitsILi32ELi16ELi1ELb0ELb0ELb1ELb0EfN3c107complexIfEEEEv13SSMParamsBase --------------------------
	.section	.nv.info._Z25selective_scan_fwd_kernelI32Selective_Scan_fwd_kernel_traitsILi32ELi16ELi1ELb0ELb0ELb1ELb0EfN3c107complexIfEEEEv13SSMParamsBase,"",@"SHT_CUDA_INFO"
	.sectionflags	@""
	.align	4


	//----- nvinfo : EIATTR_CUDA_API_VERSION
	.align		4
        /*0000*/ 	.byte	0x04, 0x37
        /*0002*/ 	.short	(.L_1675 - .L_1674)
.L_1674:
        /*0004*/ 	.word	0x00000082


	//----- nvinfo : EIATTR_KPARAM_INFO
	.align		4
.L_1675:
        /*0008*/ 	.byte	0x04, 0x17
        /*000a*/ 	.short	(.L_1677 - .L_1676)
.L_1676:
        /*000c*/ 	.word	0x00000000
        /*0010*/ 	.short	0x0000
        /*0012*/ 	.short	0x0000
        /*0014*/ 	.byte	0x00, 0xf0, 0x61, 0x04


	//----- nvinfo : EIATTR_SPARSE_MMA_MASK
	.align		4
.L_1677:
        /*0018*/ 	.byte	0x03, 0x50
        /*001a*/ 	.short	0x0000


	//----- nvinfo : EIATTR_MAXREG_COUNT
	.align		4
        /*001c*/ 	.byte	0x03, 0x1b
        /*001e*/ 	.short	0x00ff


	//----- nvinfo : EIATTR_NUM_BARRIERS
	.align		4
        /*0020*/ 	.byte	0x02, 0x4c
        /*0022*/ 	.byte	0x01
	.zero		1


	//----- nvinfo : EIATTR_MERCURY_ISA_VERSION
	.align		4
        /*0024*/ 	.byte	0x03, 0x5f
        /*0026*/ 	.short	0x0101


	//----- nvinfo : EIATTR_COOP_GROUP_MASK_REGIDS
	.align		4
        /*0028*/ 	.byte	0x04, 0x29
        /*002a*/ 	.short	(.L_1679 - .L_1678)


	//   ....[0]....
.L_1678:
        /*002c*/ 	.word	0xffffffff


	//   ....[1]....
        /*0030*/ 	.word	0xffffffff


	//   ....[2]....
        /*0034*/ 	.word	0xffffffff


	//   ....[3]....
        /*0038*/ 	.word	0xffffffff


	//   ....[4]....
        /*003c*/ 	.word	0xffffffff


	//   ....[5]....
        /*0040*/ 	.word	0xffffffff


	//   ....[6]....
        /*0044*/ 	.word	0xffffffff


	//   ....[7]....
        /*0048*/ 	.word	0xffffffff


	//   ....[8]....
        /*004c*/ 	.word	0xffffffff


	//   ....[9]....
        /*0050*/ 	.word	0xffffffff


	//   ....[10]....
        /*0054*/ 	.word	0xffffffff


	//   ....[11]....
        /*0058*/ 	.word	0xffffffff


	//   ....[12]....
        /*005c*/ 	.word	0xffffffff


	//   ....[13]....
        /*0060*/ 	.word	0xffffffff


	//   ....[14]....
        /*0064*/ 	.word	0xffffffff


	//   ....[15]....
        /*0068*/ 	.word	0xffffffff


	//   ....[16]....
        /*006c*/ 	.word	0xffffffff


	//   ....[17]....
        /*0070*/ 	.word	0xffffffff


	//   ....[18]....
        /*0074*/ 	.word	0xffffffff


	//   ....[19]....
        /*0078*/ 	.word	0xffffffff


	//   ....[20]....
        /*007c*/ 	.word	0xffffffff


	//   ....[21]....
        /*0080*/ 	.word	0xffffffff


	//   ....[22]....
        /*0084*/ 	.word	0xffffffff


	//   ....[23]....
        /*0088*/ 	.word	0xffffffff


	//   ....[24]....
        /*008c*/ 	.word	0xffffffff


	//   ....[25]....
        /*0090*/ 	.word	0xffffffff


	//   ....[26]....
        /*0094*/ 	.word	0xffffffff


	//   ....[27]....
        /*0098*/ 	.word	0xffffffff


	//----- nvinfo : EIATTR_COOP_GROUP_INSTR_OFFSETS
	.align		4
.L_1679:
        /*009c*/ 	.byte	0x04, 0x28
        /*009e*/ 	.short	(.L_1681 - .L_1680)


	//   ....[0]....
.L_1680:
        /*00a0*/ 	.word	0x00000f40


	//   ....[1]....
        /*00a4*/ 	.word	0x000013b0


	//   ....[2]....
        /*00a8*/ 	.word	0x00005b90


	//   ....[3]....
        /*00ac*/ 	.word	0x00006130


	//   ....[4]....
        /*00b0*/ 	.word	0x00006160


	//   ....[5]....
        /*00b4*/ 	.word	0x000061c0


	//   ....[6]....
        /*00b8*/ 	.word	0x000061e0


	//   ....[7]....
        /*00bc*/ 	.word	0x00006250


	//   ....[8]....
        /*00c0*/ 	.word	0x00006270


	//   ....[9]....
        /*00c4*/ 	.word	0x000062c0


	//   ....[10]....
        /*00c8*/ 	.word	0x000062e0


	//   ....[11]....
        /*00cc*/ 	.word	0x00006350


	//   ....[12]....
        /*00d0*/ 	.word	0x00006380


	//   ....[13]....
        /*00d4*/ 	.word	0x000063c0


	//   ....[14]....
        /*00d8*/ 	.word	0x000063e0


	//   ....[15]....
        /*00dc*/ 	.word	0x00006460


	//   ....[16]....
        /*00e0*/ 	.word	0x00006490


	//   ....[17]....
        /*00e4*/ 	.word	0x000064c0


	//   ....[18]....
        /*00e8*/ 	.word	0x000064e0


	//   ....[19]....
        /*00ec*/ 	.word	0x00006560


	//   ....[20]....
        /*00f0*/ 	.word	0x00006590


	//   ....[21]....
        /*00f4*/ 	.word	0x000065d0


	//   ....[22]....
        /*00f8*/ 	.word	0x000065e0


	//   ....[23]....
        /*00fc*/ 	.word	0x000069c0


	//   ....[24]....
        /*0100*/ 	.word	0x000069e0


	//   ....[25]....
        /*0104*/ 	.word	0x000069f0


	//   ....[26]....
        /*0108*/ 	.word	0x00006a00


	//   ....[27]....
        /*010c*/ 	.word	0x00007b10


	//----- nvinfo : EIATTR_EXIT_INSTR_OFFSETS
	.align		4
.L_1681:
        /*0110*/ 	.byte	0x04, 0x1c
        /*0112*/ 	.short	(.L_1683 - .L_1682)


	//   ....[0]....
.L_1682:
        /*0114*/ 	.word	0x00000290


	//   ....[1]....
        /*0118*/ 	.word	0x00008200


	//----- nvinfo : EIATTR_MAX_THREADS
	.align		4
.L_1683:
        /*011c*/ 	.byte	0x04, 0x05
        /*011e*/ 	.short	(.L_1685 - .L_1684)
.L_1684:
        /*0120*/ 	.word	0x00000020
        /*0124*/ 	.word	0x00000001
        /*0128*/ 	.word	0x00000001


	//----- nvinfo : EIATTR_CRS_STACK_SIZE
	.align		4
.L_1685:
        /*012c*/ 	.byte	0x04, 0x1e
        /*012e*/ 	.short	(.L_1687 - .L_1686)
.L_1686:
        /*0130*/ 	.word	0x00000000


	//----- nvinfo : EIATTR_CBANK_PARAM_SIZE
	.align		4
.L_1687:
        /*0134*/ 	.byte	0x03, 0x19
        /*0136*/ 	.short	0x0118


	//----- nvinfo : EIATTR_PARAM_CBANK
	.align		4
        /*0138*/ 	.byte	0x04, 0x0a
        /*013a*/ 	.short	(.L_1689 - .L_1688)
	.align		4
.L_1688:
        /*013c*/ 	.word	index@(.nv.constant0._Z25selective_scan_fwd_kernelI32Selective_Scan_fwd_kernel_traitsILi32ELi16ELi1ELb0ELb0ELb1ELb0EfN3c107complexIfEEEEv13SSMParamsBase)
        /*0140*/ 	.short	0x0210
        /*0142*/ 	.short	0x0118


	//----- nvinfo : EIATTR_SW_WAR
	.align		4
.L_1689:
        /*0144*/ 	.byte	0x04, 0x36
        /*0146*/ 	.short	(.L_1691 - .L_1690)
.L_1690:
        /*0148*/ 	.word	0x00000008
.L_1691:


//--------------------- .nv.info._Z25selective_scan_fwd_kernelI32Selective_Scan_fwd_kernel_traitsILi32ELi16ELi1ELb0ELb0ELb1ELb1EfN3c107complexIfEEEEv13SSMParamsBase --------------------------
	.section	.nv.info._Z25selective_scan_fwd_kernelI32Selective_Scan_fwd_kernel_traitsILi32ELi16ELi1ELb0ELb0ELb1ELb1EfN3c107complexIfEEEEv13SSMParamsBase,"",@"SHT_CUDA_INFO"
	.sectionflags	@""
	.align	4


	//----- nvinfo : EIATTR_CUDA_API_VERSION
	.align		4
        /*0000*/ 	.byte	0x04, 0x37
        /*0002*/ 	.short	(.L_1693 - .L_1692)
.L_1692:
        /*0004*/ 	.word	0x00000082


	//----- nvinfo : EIATTR_KPARAM_INFO
	.align		4
.L_1693:
        /*0008*/ 	.byte	0x04, 0x17
        /*000a*/ 	.short	(.L_1695 - .L_1694)
.L_1694:
        /*000c*/ 	.word	0x00000000
        /*0010*/ 	.short	0x0000
        /*0012*/ 	.short	0x0000
        /*0014*/ 	.byte	0x00, 0xf0, 0x61, 0x04


	//----- nvinfo : EIATTR_SPARSE_MMA_MASK
	.align		4
.L_1695:
        /*0018*/ 	.byte	0x03, 0x50
        /*001a*/ 	.short	0x0000


	//----- nvinfo : EIATTR_MAXREG_COUNT
	.align		4
        /*001c*/ 	.byte	0x03, 0x1b
        /*001e*/ 	.short	0x00ff


	//----- nvinfo : EIATTR_NUM_BARRIERS
	.align		4
        /*0020*/ 	.byte	0x02, 0x4c
        /*0022*/ 	.byte	0x01
	.zero		1


	//----- nvinfo : EIATTR_MERCURY_ISA_VERSION
	.align		4
        /*0024*/ 	.byte	0x03, 0x5f
        /*0026*/ 	.short	0x0101


	//----- nvinfo : EIATTR_COOP_GROUP_MASK_REGIDS
	.align		4
        /*0028*/ 	.byte	0x04, 0x29
        /*002a*/ 	.short	(.L_1697 - .L_1696)


	//   ....[0]....
.L_1696:
        /*002c*/ 	.word	0xffffffff


	//   ....[1]....
        /*0030*/ 	.word	0xffffffff


	//   ....[2]....
        /*0034*/ 	.word	0xffffffff


	//   ....[3]....
        /*0038*/ 	.word	0xffffffff


	//   ....[4]....
        /*003c*/ 	.word	0xffffffff


	//   ....[5]....
        /*0040*/ 	.word	0xffffffff


	//   ....[6]....
        /*0044*/ 	.word	0xffffffff


	//   ....[7]....
        /*0048*/ 	.word	0xffffffff


	//   ....[8]....
        /*004c*/ 	.word	0xffffffff


	//   ....[9]....
        /*0050*/ 	.word	0xffffffff


	//   ....[10]....
        /*0054*/ 	.word	0xffffffff


	//   ....[11]....
        /*0058*/ 	.word	0xffffffff


	//   ....[12]....
        /*005c*/ 	.word	0xffffffff


	//   ....[13]....
        /*0060*/ 	.word	0xffffffff


	//   ....[14]....
        /*0064*/ 	.word	0xffffffff


	//   ....[15]....
        /*0068*/ 	.word	0xffffffff


	//   ....[16]....
        /*006c*/ 	.word	0xffffffff


	//   ....[17]....
        /*0070*/ 	.word	0xffffffff


	//   ....[18]....
        /*0074*/ 	.word	0xffffffff


	//   ....[19]....
        /*0078*/ 	.word	0xffffffff


	//   ....[20]....
        /*007c*/ 	.word	0xffffffff


	//   ....[21]....
        /*0080*/ 	.word	0xffffffff


	//   ....[22]....
        /*0084*/ 	.word	0xffffffff


	//   ....[23]....
        /*0088*/ 	.word	0xffffffff


	//   ....[24]....
        /*008c*/ 	.word	0xffffffff


	//   ....[25]....
        /*0090*/ 	.word	0xffffffff


	//   ....[26]....
        /*0094*/ 	.word	0xffffffff


	//   ....[27]....
        /*0098*/ 	.word	0xffffffff


	//   ....[28]....
        /*009c*/ 	.word	0xffffffff


	//   ....[29]....
        /*00a0*/ 	.word	0xffffffff


	//----- nvinfo : EIATTR_COOP_GROUP_INSTR_OFFSETS
	.align		4
.L_1697:
        /*00a4*/ 	.byte	0x04, 0x28
        /*00a6*/ 	.short	(.L_1699 - .L_1698)


	//   ....[0]....
.L_1698:
        /*00a8*/ 	.word	0x00000f40


	//   ....[1]....
        /*00ac*/ 	.word	0x000013b0


	//   ....[2]....
        /*00b0*/ 	.word	0x00005b90


	//   ....[3]....
        /*00b4*/ 	.word	0x00006130


	//   ....[4]....
        /*00b8*/ 	.word	0x00006160


	//   ....[5]....
        /*00bc*/ 	.word	0x000061c0


	//   ....[6]....
        /*00c0*/ 	.word	0x000061e0


	//   ....[7]....
        /*00c4*/ 	.word	0x00006250


	//   ....[8]....
        /*00c8*/ 	.word	0x00006270


	//   ....[9]....
        /*00cc*/ 	.word	0x000062c0


	//   ....[10]....
        /*00d0*/ 	.word	0x000062e0


	//   ....[11]....
        /*00d4*/ 	.word	0x00006350


	//   ....[12]....
        /*00d8*/ 	.word	0x00006380


	//   ....[13]....
        /*00dc*/ 	.word	0x000063c0


	//   ....[14]....
        /*00e0*/ 	.word	0x000063e0


	//   ....[15]....
        /*00e4*/ 	.word	0x00006460


	//   ....[16]....
        /*00e8*/ 	.word	0x00006490


	//   ....[17]....
        /*00ec*/ 	.word	0x000064c0


	//   ....[18]....
        /*00f0*/ 	.word	0x000064e0


	//   ....[19]....
        /*00f4*/ 	.word	0x00006560


	//   ....[20]....
        /*00f8*/ 	.word	0x00006590


	//   ....[21]....
        /*00fc*/ 	.word	0x000065d0


	//   ....[22]....
        /*0100*/ 	.word	0x000065e0


	//   ....[23]....
        /*0104*/ 	.word	0x000069c0


	//   ....[24]....
        /*0108*/ 	.word	0x000069e0


	//   ....[25]....
        /*010c*/ 	.word	0x000069f0


	//   ....[26]....
        /*0110*/ 	.word	0x00006a00


	//   ....[27]....
        /*0114*/ 	.word	0x00007bb0


	//   ....[28]....
        /*0118*/ 	.word	0x000086d0


	//   ....[29]....
        /*011c*/ 	.word	0x00008ef0


	//----- nvinfo : EIATTR_EXIT_INSTR_OFFSETS
	.align		4
.L_1699:
        /*0120*/ 	.byte	0x04, 0x1c
        /*0122*/ 	.short	(.L_1701 - .L_1700)


	//   ....[0]....
.L_1700:
        /*0124*/ 	.word	0x00000290


	//   ....[1]....
        /*0128*/ 	.word	0x000094b0


	//----- nvinfo : EIATTR_MAX_THREADS
	.align		4
.L_1701:
        /*012c*/ 	.byte	0x04, 0x05
        /*012e*/ 	.short	(.L_1703 - .L_1702)
.L_1702:
        /*0130*/ 	.word	0x00000020
        /*0134*/ 	.word	0x00000001
        /*0138*/ 	.word	0x00000001


	//----- nvinfo : EIATTR_CRS_STACK_SIZE
	.align		4
.L_1703:
        /*013c*/ 	.byte	0x04, 0x1e
        /*013e*/ 	.short	(.L_1705 - .L_1704)
.L_1704:
        /*0140*/ 	.word	0x00000000


	//----- nvinfo : EIATTR_CBANK_PARAM_SIZE
	.align		4
.L_1705:
        /*0144*/ 	.byte	0x03, 0x19
        /*0146*/ 	.short	0x0118


	//----- nvinfo : EIATTR_PARAM_CBANK
	.align		4
        /*0148*/ 	.byte	0x04, 0x0a
        /*014a*/ 	.short	(.L_1707 - .L_1706)
	.align		4
.L_1706:
        /*014c*/ 	.word	index@(.nv.constant0._Z25selective_scan_fwd_kernelI32Selective_Scan_fwd_kernel_traitsILi32ELi16ELi1ELb0ELb0ELb1ELb1EfN3c107complexIfEEEEv13SSMParamsBase)
        /*0150*/ 	.short	0x0210
        /*0152*/ 	.short	0x0118


	//----- nvinfo : EIATTR_SW_WAR
	.align		4
.L_1707:
        /*0154*/ 	.byte	0x04, 0x36
        /*0156*/ 	.short	(.L_1709 - .L_1708)
.L_1708:
        /*0158*/ 	.word	0x00000008
.L_1709:


//--------------------- .nv.info._Z25selective_scan_fwd_kernelI32Selective_Scan_fwd_kernel_traitsILi32ELi16ELi1ELb0ELb1ELb0ELb0EfN3c107complexIfEEEEv13SSMParamsBase --------------------------
	.section	.nv.info._Z25selective_scan_fwd_kernelI32Selective_Scan_fwd_kernel_traitsILi32ELi16ELi1ELb0ELb1ELb0ELb0EfN3c107complexIfEEEEv13SSMParamsBase,"",@"SHT_CUDA_INFO"
	.sectionflags	@""
	.align	4


	//----- nvinfo : EIATTR_CUDA_API_VERSION
	.align		4
        /*0000*/ 	.byte	0x04, 0x37
        /*0002*/ 	.short	(.L_1711 - .L_1710)
.L_1710:
        /*0004*/ 	.word	0x00000082


	//----- nvinfo : EIATTR_KPARAM_INFO
	.align		4
.L_1711:
        /*0008*/ 	.byte	0x04, 0x17
        /*000a*/ 	.short	(.L_1713 - .L_1712)
.L_1712:
        /*000c*/ 	.word	0x00000000
        /*0010*/ 	.short	0x0000
        /*0012*/ 	.short	0x0000
        /*0014*/ 	.byte	0x00, 0xf0, 0x61, 0x04


	//----- nvinfo : EIATTR_SPARSE_MMA_MASK
	.align		4
.L_1713:
        /*0018*/ 	.byte	0x03, 0x50
        /*001a*/ 	.short	0x0000


	//----- nvinfo : EIATTR_MAXREG_COUNT
	.align		4
        /*001c*/ 	.byte	0x03, 0x1b
        /*001e*/ 	.short	0x00ff


	//----- nvinfo : EIATTR_NUM_BARRIERS
	.align		4
        /*0020*/ 	.byte	0x02, 0x4c
        /*0022*/ 	.byte	0x01
	.zero		1


	//----- nvinfo : EIATTR_MERCURY_ISA_VERSION
	.align		4
        /*0024*/ 	.byte	0x03, 0x5f
        /*0026*/ 	.short	0x0101


	//----- nvinfo : EIATTR_COOP_GROUP_MASK_REGIDS
	.align		4
        /*0028*/ 	.byte	0x04, 0x29
        /*002a*/ 	.short	(.L_1715 - .L_1714)


	//   ....[0]....
.L_1714:
        /*002c*/ 	.word	0xffffffff


	//   ....[1]....
        /*0030*/ 	.word	0xffffffff


	//   ....[2]....
        /*0034*/ 	.word	0xffffffff


	//   ....[3]....
        /*0038*/ 	.word	0xffffffff


	//   ....[4]....
        /*003c*/ 	.word	0xffffffff


	//   ....[5]....
        /*0040*/ 	.word	0xffffffff


	//   ....[6]....
        /*0044*/ 	.word	0xffffffff


	//   ....[7]....
        /*0048*/ 	.word	0xffffffff


	//   ....[8]....
        /*004c*/ 	.word	0xffffffff


	//   ....[9]....
        /*0050*/ 	.word	0xffffffff


	//   ....[10]....
        /*0054*/ 	.word	0xffffffff


	//   ....[11]....
        /*0058*/ 	.word	0xffffffff


	//   ....[12]....
        /*005c*/ 	.word	0xffffffff


	//   ....[13]....
        /*0060*/ 	.word	0xffffffff


	//   ....[14]....
        /*0064*/ 	.word	0xffffffff


	//   ....[15]....
        /*0068*/ 	.word	0xffffffff


	//   ....[16]....
        /*006c*/ 	.word	0xffffffff


	//   ....[17]....
        /*0070*/ 	.word	0xffffffff


	//   ....[18]....
        /*0074*/ 	.word	0xffffffff


	//   ....[19]....
        /*0078*/ 	.word	0xffffffff


	//   ....[20]....
        /*007c*/ 	.word	0xffffffff


	//   ....[21]....
        /*0080*/ 	.word	0xffffffff


	//   ....[22]....
        /*0084*/ 	.word	0xffffffff


	//   ....[23]....
        /*0088*/ 	.word	0xffffffff


	//   ....[24]....
        /*008c*/ 	.word	0xffffffff


	//   ....[25]....
        /*0090*/ 	.word	0xffffffff


	//   ....[26]....
        /*0094*/ 	.word	0xffffffff


	//   ....[27]....
        /*0098*/ 	.word	0xffffffff


	//----- nvinfo : EIATTR_COOP_GROUP_INSTR_OFFSETS
	.align		4
.L_1715:
        /*009c*/ 	.byte	0x04, 0x28
        /*009e*/ 	.short	(.L_1717 - .L_1716)


	//   ....[0]....
.L_1716:
        /*00a0*/ 	.word	0x00000f30


	//   ....[1]....
        /*00a4*/ 	.word	0x00001410


	//   ....[2]....
        /*00a8*/ 	.word	0x00004c60


	//   ....[3]....
        /*00ac*/ 	.word	0x00006670


	//   ....[4]....
        /*00b0*/ 	.word	0x000066a0


	//   ....[5]....
        /*00b4*/ 	.word	0x000066f0


	//   ....[6]....
        /*00b8*/ 	.word	0x00006710


	//   ....[7]....
        /*00bc*/ 	.word	0x00006780


	//   ....[8]....
        /*00c0*/ 	.word	0x000067b0


	//   ....[9]....
        /*00c4*/ 	.word	0x00006820


	//   ....[10]....
        /*00c8*/ 	.word	0x00006850


	//   ....[11]....
        /*00cc*/ 	.word	0x00006920


	//   ....[12]....
        /*00d0*/ 	.word	0x00006960


	//   ....[13]....
        /*00d4*/ 	.word	0x000069a0


	//   ....[14]....
        /*00d8*/ 	.word	0x000069b0


	//   ....[15]....
        /*00dc*/ 	.word	0x00006a40


	//   ....[16]....
        /*00e0*/ 	.word	0x00006a70


	//   ....[17]....
        /*00e4*/ 	.word	0x00006aa0


	//   ....[18]....
        /*00e8*/ 	.word	0x00006ab0


	//   ....[19]....
        /*00ec*/ 	.word	0x00006b60


	//   ....[20]....
        /*00f0*/ 	.word	0x00006b90


	//   ....[21]....
        /*00f4*/ 	.word	0x00006bc0


	//   ....[22]....
        /*00f8*/ 	.word	0x00006bd0


	//   ....[23]....
        /*00fc*/ 	.word	0x00006d70


	//   ....[24]....
        /*0100*/ 	.word	0x00006d90


	//   ....[25]....
        /*0104*/ 	.word	0x00006da0


	//   ....[26]....
        /*0108*/ 	.word	0x00006db0


	//   ....[27]....
        /*010c*/ 	.word	0x00007ac0


	//----- nvinfo : EIATTR_EXIT_INSTR_OFFSETS
	.align		4
.L_1717:
        /*0110*/ 	.byte	0x04, 0x1c
        /*0112*/ 	.short	(.L_1719 - .L_1718)


	//   ....[0]....
.L_1718:
        /*0114*/ 	.word	0x00000290


	//   ....[1]....
        /*0118*/ 	.word	0x000081b0


	//----- nvinfo : EIATTR_MAX_THREADS
	.align		4
.L_1719:
        /*011c*/ 	.byte	0x04, 0x05
        /*011e*/ 	.short	(.L_1721 - .L_1720)
.L_1720:
        /*0120*/ 	.word	0x00000020
        /*0124*/ 	.word	0x00000001
        /*0128*/ 	.word	0x00000001


	//----- nvinfo : EIATTR_CRS_STACK_SIZE
	.align		4
.L_1721:
        /*012c*/ 	.byte	0x04, 0x1e
        /*012e*/ 	.short	(.L_1723 - .L_1722)
.L_1722:
        /*0130*/ 	.word	0x00000000


	//----- nvinfo : EIATTR_CBANK_PARAM_SIZE
	.align		4
.L_1723:
        /*0134*/ 	.byte	0x03, 0x19
        /*0136*/ 	.short	0x0118


	//----- nvinfo : EIATTR_PARAM_CBANK
	.align		4
        /*0138*/ 	.byte	0x04, 0x0a
        /*013a*/ 	.short	(.L_1725 - .L_1724)
	.align		4
.L_1724:
        /*013c*/ 	.word	index@(.nv.constant0._Z25selective_scan_fwd_kernelI32Selective_Scan_fwd_kernel_traitsILi32ELi16ELi1ELb0ELb1ELb0ELb0EfN3c107complexIfEEEEv13SSMParamsBase)
        /*0140*/ 	.short	0x0210
        /*0142*/ 	.short	0x0118


	//----- nvinfo : EIATTR_SW_WAR
	.align		4
.L_1725:
        /*0144*/ 	.byte	0x04, 0x36
        /*0146*/ 	.short	(.L_1727 - .L_1726)
.L_1726:
        /*0148*/ 	.word	0x00000008
.L_1727:


//--------------------- .nv.info._Z25selective_scan_fwd_kernelI32Selective_Scan_fwd_kernel_traitsILi32ELi16ELi1ELb0ELb1ELb0ELb1EfN3c107complexIfEEEEv13SSMParamsBase --------------------------
	.section	.nv.info._Z25selective_scan_fwd_kernelI32Selective_Scan_fwd_kernel_traitsILi32ELi16ELi1ELb0ELb1ELb0ELb1EfN3c107complexIfEEEEv13SSMParamsBase,"",@"SHT_CUDA_INFO"
	.sectionflags	@""
	.align	4


	//----- nvinfo : EIATTR_CUDA_API_VERSION
	.align		4
        /*0000*/ 	.byte	0x04, 0x37
        /*0002*/ 	.short	(.L_1729 - .L_1728)
.L_1728:
        /*0004*/ 	.word	0x00000082


	//----- nvinfo : EIATTR_KPARAM_INFO
	.align		4
.L_1729:
        /*0008*/ 	.byte	0x04, 0x17
        /*000a*/ 	.short	(.L_1731 - .L_1730)
.L_1730:
        /*000c*/ 	.word	0x00000000
        /*0010*/ 	.short	0x0000
        /*0012*/ 	.short	0x0000
        /*0014*/ 	.byte	0x00, 0xf0, 0x61, 0x04


	//----- nvinfo : EIATTR_SPARSE_MMA_MASK
	.align		4
.L_1731:
        /*0018*/ 	.byte	0x03, 0x50
        /*001a*/ 	.short	0x0000


	//----- nvinfo : EIATTR_MAXREG_COUNT
	.align		4
        /*001c*/ 	.byte	0x03, 0x1b
        /*001e*/ 	.short	0x00ff


	//----- nvinfo : EIATTR_NUM_BARRIERS
	.align		4
        /*0020*/ 	.byte	0x02, 0x4c
        /*0022*/ 	.byte	0x01
	.zero		1


	//----- nvinfo : EIATTR_MERCURY_ISA_VERSION
	.align		4
        /*0024*/ 	.byte	0x03, 0x5f
        /*0026*/ 	.short	0x0101


	//----- nvinfo : EIATTR_COOP_GROUP_MASK_REGIDS
	.align		4
        /*0028*/ 	.byte	0x04, 0x29
        /*002a*/ 	.short	(.L_1733 - .L_1732)


	//   ....[0]....
.L_1732:
        /*002c*/ 	.word	0xffffffff


	//   ....[1]....
        /*0030*/ 	.word	0xffffffff


	//   ....[2]....
        /*0034*/ 	.word	0xffffffff


	//   ....[3]....
        /*0038*/ 	.word	0xffffffff


	//   ....[4]....
        /*003c*/ 	.word	0xffffffff


	//   ....[5]....
        /*0040*/ 	.word	0xffffffff


	//   ....[6]....
        /*0044*/ 	.word	0xffffffff


	//   ....[7]....
        /*0048*/ 	.word	0xffffffff


	//   ....[8]....
        /*004c*/ 	.word	0xffffffff


	//   ....[9]....
        /*0050*/ 	.word	0xffffffff


	//   ....[10]....
        /*0054*/ 	.word	0xffffffff


	//   ....[11]....
        /*0058*/ 	.word	0xffffffff


	//   ....[12]....
        /*005c*/ 	.word	0xffffffff


	//   ....[13]....
        /*0060*/ 	.word	0xffffffff


	//   ....[14]....
        /*0064*/ 	.word	0xffffffff


	//   ....[15]....
        /*0068*/ 	.word	0xffffffff


	//   ....[16]....
        /*006c*/ 	.word	0xffffffff


	//   ....[17]....
        /*0070*/ 	.word	0xffffffff


	//   ....[18]....
        /*0074*/ 	.word	0xffffffff


	//   ....[19]....
        /*0078*/ 	.word	0xffffffff


	//   ....[20]....
        /*007c*/ 	.word	0xffffffff


	//   ....[21]....
        /*0080*/ 	.word	0xffffffff


	//   ....[22]....
        /*0084*/ 	.word	0xffffffff


	//   ....[23]....
        /*0088*/ 	.word	0xffffffff


	//   ....[24]....
        /*008c*/ 	.word	0xffffffff


	//   ....[25]....
        /*0090*/ 	.word	0xffffffff


	//   ....[26]....
        /*0094*/ 	.word	0xffffffff


	//   ....[27]....
        /*0098*/ 	.word	0xffffffff


	//   ....[28]....
        /*009c*/ 	.word	0xffffffff


	//   ....[29]....
        /*00a0*/ 	.word	0xffffffff


	//----- nvinfo : EIATTR_COOP_GROUP_INSTR_OFFSETS
	.align		4
.L_1733:
        /*00a4*/ 	.byte	0x04, 0x28
        /*00a6*/ 	.short	(.L_1735 - .L_1734)


	//   ....[0]....
.L_1734:
        /*00a8*/ 	.word	0x00000fc0


	//   ....[1]....
        /*00ac*/ 	.word	0x000013f0


	//   ....[2]....
        /*00b0*/ 	.word	0x00004cd0


	//   ....[3]....
        /*00b4*/ 	.word	0x00006640


	//   ....[4]....
        /*00b8*/ 	.word	0x00006670


	//   ....[5]....
        /*00bc*/ 	.word	0x000066c0


	//   ....[6]....
        /*00c0*/ 	.word	0x000066e0


	//   ....[7]....
        /*00c4*/ 	.word	0x00006750


	//   ....[8]....
        /*00c8*/ 	.word	0x00006780


	//   ....[9]....
        /*00cc*/ 	.word	0x000067f0


	//   ....[10]....
        /*00d0*/ 	.word	0x00006820


	//   ....[11]....
        /*00d4*/ 	.word	0x000068f0


	//   ....[12]....
        /*00d8*/ 	.word	0x00006930


	//   ....[13]....
        /*00dc*/ 	.word	0x00006970


	//   ....[14]....
        /*00e0*/ 	.word	0x00006980


	//   ....[15]....
        /*00e4*/ 	.word	0x00006a10


	//   ....[16]....
        /*00e8*/ 	.word	0x00006a40


	//   ....[17]....
        /*00ec*/ 	.word	0x00006a70


	//   ....[18]....
        /*00f0*/ 	.word	0x00006a80


	//   ....[19]....
        /*00f4*/ 	.word	0x00006b30


	//   ....[20]....
        /*00f8*/ 	.word	0x00006b60


	//   ....[21]....
        /*00fc*/ 	.word	0x00006b90


	//   ....[22]....
        /*0100*/ 	.word	0x00006ba0


	//   ....[23]....
        /*0104*/ 	.word	0x00006d40


	//   ....[24]....
        /*0108*/ 	.word	0x00006d60


	//   ....[25]....
        /*010c*/ 	.word	0x00006d70


	//   ....[26]....
        /*0110*/ 	.word	0x00006d80


	//   ....[27]....
        /*0114*/ 	.word	0x00007b30


	//   ....[28]....
        /*0118*/ 	.word	0x000086c0


	//   ....[29]....
        /*011c*/ 	.word	0x00008ee0


	//----- nvinfo : EIATTR_EXIT_INSTR_OFFSETS
	.align		4
.L_1735:
        /*0120*/ 	.byte	0x04, 0x1c
        /*0122*/ 	.short	(.L_1737 - .L_1736)


	//   ....[0]....
.L_1736:
        /*0124*/ 	.word	0x00000290


	//   ....[1]....
        /*0128*/ 	.word	0x000094a0


	//----- nvinfo : EIATTR_MAX_THREADS
	.align		4
.L_1737:
        /*012c*/ 	.byte	0x04, 0x05
        /*012e*/ 	.short	(.L_1739 - .L_1738)
.L_1738:
        /*0130*/ 	.word	0x00000020
        /*0134*/ 	.word	0x00000001
        /*0138*/ 	.word	0x00000001


	//----- nvinfo : EIATTR_CRS_STACK_SIZE
	.align		4
.L_1739:
        /*013c*/ 	.byte	0x04, 0x1e
        /*013e*/ 	.short	(.L_1741 - .L_1740)
.L_1740:
        /*0140*/ 	.word	0x00000000


	//----- nvinfo : EIATTR_CBANK_PARAM_SIZE
	.align		4
.L_1741:
        /*0144*/ 	.byte	0x03, 0x19
        /*0146*/ 	.short	0x0118


	//----- nvinfo : EIATTR_PARAM_CBANK
	.align		4
        /*0148*/ 	.byte	0x04, 0x0a
        /*014a*/ 	.short	(.L_1743 - .L_1742)
	.align		4
.L_1742:
        /*014c*/ 	.word	index@(.nv.constant0._Z25selective_scan_fwd_kernelI32Selective_Scan_fwd_kernel_traitsILi32ELi16ELi1ELb0ELb1ELb0ELb1EfN3c107complexIfEEEEv13SSMParamsBase)
        /*0150*/ 	.short	0x0210
        /*0152*/ 	.short	0x0118


	//----- nvinfo : EIATTR_SW_WAR
	.align		4
.L_1743:
        /*0154*/ 	.byte	0x04, 0x36
        /*0156*/ 	.short	(.L_1745 - .L_1744)
.L_1744:
        /*0158*/ 	.word	0x00000008
.L_1745:


//--------------------- .nv.info._Z25selective_scan_fwd_kernelI32Selective_Scan_fwd_kernel_traitsILi32ELi16ELi1ELb0ELb1ELb1ELb0EfN3c107complexIfEEEEv13SSMParamsBase --------------------------
	.section	.nv.info._Z25selective_scan_fwd_kernelI32Selective_Scan_fwd_kernel_traitsILi32ELi16ELi1ELb0ELb1ELb1ELb0EfN3c107complexIfEEEEv13SSMParamsBase,"",@"SHT_CUDA_INFO"
	.sectionflags	@""
	.align	4


	//----- nvinfo : EIATTR_CUDA_API_VERSION
	.align		4
        /*0000*/ 	.byte	0x04, 0x37
        /*0002*/ 	.short	(.L_1747 - .L_1746)
.L_1746:
        /*0004*/ 	.word	0x00000082


	//----- nvinfo : EIATTR_KPARAM_INFO
	.align		4
.L_1747:
        /*0008*/ 	.byte	0x04, 0x17
        /*000a*/ 	.short	(.L_1749 - .L_1748)
.L_1748:
        /*000c*/ 	.word	0x00000000
        /*0010*/ 	.short	0x0000
        /*0012*/ 	.short	0x0000
        /*0014*/ 	.byte	0x00, 0xf0, 0x61, 0x04


	//----- nvinfo : EIATTR_SPARSE_MMA_MASK
	.align		4
.L_1749:
        /*0018*/ 	.byte	0x03, 0x50
        /*001a*/ 	.short	0x0000


	//----- nvinfo : EIATTR_MAXREG_COUNT
	.align		4
        /*001c*/ 	.byte	0x03, 0x1b
        /*001e*/ 	.short	0x00ff


	//----- nvinfo : EIATTR_NUM_BARRIERS
	.align		4
        /*0020*/ 	.byte	0x02, 0x4c
        /*0022*/ 	.byte	0x01
	.zero		1


	//----- nvinfo : EIATTR_MERCURY_ISA_VERSION
	.align		4
        /*0024*/ 	.byte	0x03, 0x5f
        /*0026*/ 	.short	0x0101


	//----- nvinfo : EIATTR_COOP_GROUP_MASK_REGIDS
	.align		4
        /*0028*/ 	.byte	0x04, 0x29
        /*002a*/ 	.short	(.L_1751 - .L_1750)


	//   ....[0]....
.L_1750:
        /*002c*/ 	.word	0xffffffff


	//   ....[1]....
        /*0030*/ 	.word	0xffffffff


	//   ....[2]....
        /*0034*/ 	.word	0xffffffff


	//   ....[3]....
        /*0038*/ 	.word	0xffffffff


	//   ....[4]....
        /*003c*/ 	.word	0xffffffff


	//   ....[5]....
        /*0040*/ 	.word	0xffffffff


	//   ....[6]....
        /*0044*/ 	.word	0xffffffff


	//   ....[7]....
        /*0048*/ 	.word	0xffffffff


	//   ....[8]....
        /*004c*/ 	.word	0xffffffff


	//   ....[9]....
        /*0050*/ 	.word	0xffffffff


	//   ....[10]....
        /*0054*/ 	.word	0xffffffff


	//   ....[11]....
        /*0058*/ 	.word	0xffffffff


	//   ....[12]....
        /*005c*/ 	.word	0xffffffff


	//   ....[13]....
        /*0060*/ 	.word	0xffffffff


	//   ....[14]....
        /*0064*/ 	.word	0xffffffff


	//   ....[15]....
        /*0068*/ 	.word	0xffffffff


	//   ....[16]....
        /*006c*/ 	.word	0xffffffff


	//   ....[17]....
        /*0070*/ 	.word	0xffffffff


	//   ....[18]....
        /*0074*/ 	.word	0xffffffff


	//   ....[19]....
        /*0078*/ 	.word	0xffffffff


	//   ....[20]....
        /*007c*/ 	.word	0xffffffff


	//   ....[21]....
        /*0080*/ 	.word	0xffffffff


	//   ....[22]....
        /*0084*/ 	.word	0xffffffff


	//   ....[23]....
        /*0088*/ 	.word	0xffffffff


	//   ....[24]....
        /*008c*/ 	.word	0xffffffff


	//   ....[25]....
        /*0090*/ 	.word	0xffffffff


	//   ....[26]....
        /*0094*/ 	.word	0xffffffff


	//   ....[27]....
        /*0098*/ 	.word	0xffffffff


	//   ....[28]....
        /*009c*/ 	.word	0xffffffff


	//----- nvinfo : EIATTR_COOP_GROUP_INSTR_OFFSETS
	.align		4
.L_1751:
        /*00a0*/ 	.byte	0x04, 0x28
        /*00a2*/ 	.short	(.L_1753 - .L_1752)


	//   ....[0]....
.L_1752:
        /*00a4*/ 	.word	0x00001040


	//   ....[1]....
        /*00a8*/ 	.word	0x000014a0


	//   ....[2]....
        /*00ac*/ 	.word	0x00004de0


	//   ....[3]....
        /*00b0*/ 	.word	0x00006d50


	//   ....[4]....
        /*00b4*/ 	.word	0x00006d70


	//   ....[5]....
        /*00b8*/ 	.word	0x00006dc0


	//   ....[6]....
        /*00bc*/ 	.word	0x00006de0


	//   ....[7]....
        /*00c0*/ 	.word	0x00006e50


	//   ....[8]....
        /*00c4*/ 	.word	0x00006e70


	//   ....[9]....
        /*00c8*/ 	.word	0x00006ec0


	//   ....[10]....
        /*00cc*/ 	.word	0x00006ee0


	//   ....[11]....
        /*00d0*/ 	.word	0x00006fe0


	//   ....[12]....
        /*00d4*/ 	.word	0x00007010


	//   ....[13]....
        /*00d8*/ 	.word	0x000070d0


	//   ....[14]....
        /*00dc*/ 	.word	0x00007130


	//   ....[15]....
        /*00e0*/ 	.word	0x00007240


	//   ....[16]....
        /*00e4*/ 	.word	0x00007270


	//   ....[17]....
        /*00e8*/ 	.word	0x00007380


	//   ....[18]....
        /*00ec*/ 	.word	0x000073b0


	//   ....[19]....
        /*00f0*/ 	.word	0x000074f0


	//   ....[20]....
        /*00f4*/ 	.word	0x00007540


	//   ....[21]....
        /*00f8*/ 	.word	0x000075b0


	//   ....[22]....
        /*00fc*/ 	.word	0x00007610


	//   ....[23]....
        /*0100*/ 	.word	0x00007780


	//   ....[24]....
        /*0104*/ 	.word	0x00007a90


	//   ....[25]....
        /*0108*/ 	.word	0x00007ab0


	//   ....[26]....
        /*010c*/ 	.word	0x00007ac0


	//   ....[27]....
        /*0110*/ 	.word	0x00007ad0


	//   ....[28]....
        /*0114*/ 	.word	0x000087e0


	//----- nvinfo : EIATTR_EXIT_INSTR_OFFSETS
	.align		4
.L_1753:
        /*0118*/ 	.byte	0x04, 0x1c
        /*011a*/ 	.short	(.L_1755 - .L_1754)


	//   ....[0]....
.L_1754:
        /*011c*/ 	.word	0x00000320


	//   ....[1]....
        /*0120*/ 	.word	0x00008ef0


	//----- nvinfo : EIATTR_MAX_THREADS
	.align		4
.L_1755:
        /*0124*/ 	.byte	0x04, 0x05
        /*0126*/ 	.short	(.L_1757 - .L_1756)
.L_1756:
        /*0128*/ 	.word	0x00000020
        /*012c*/ 	.word	0x00000001
        /*0130*/ 	.word	0x00000001


	//----- nvinfo : EIATTR_CRS_STACK_SIZE
	.align		4
.L_1757:
        /*0134*/ 	.byte	0x04, 0x1e
        /*0136*/ 	.short	(.L_1759 - .L_1758)
.L_1758:
        /*0138*/ 	.word	0x00000000


	//----- nvinfo : EIATTR_CBANK_PARAM_SIZE
	.align		4
.L_1759:
        /*013c*/ 	.byte	0x03, 0x19
        /*013e*/ 	.short	0x0118


	//----- nvinfo : EIATTR_PARAM_CBANK
	.align		4
        /*0140*/ 	.byte	0x04, 0x0a
        /*0142*/ 	.short	(.L_1761 - .L_1760)
	.align		4
.L_1760:
        /*0144*/ 	.word	index@(.nv.constant0._Z25selective_scan_fwd_kernelI32Selective_Scan_fwd_kernel_traitsILi32ELi16ELi1ELb0ELb1ELb1ELb0EfN3c107complexIfEEEEv13SSMParamsBase)
        /*0148*/ 	.short	0x0210
        /*014a*/ 	.short	0x0118


	//----- nvinfo : EIATTR_SW_WAR
	.align		4
.L_1761:
        /*014c*/ 	.byte	0x04, 0x36
        /*014e*/ 	.short	(.L_1763 - .L_1762)
.L_1762:
        /*0150*/ 	.word	0x00000008
.L_1763:


//--------------------- .nv.info._Z25selective_scan_fwd_kernelI32Selective_Scan_fwd_kernel_traitsILi32ELi16ELi1ELb0ELb1ELb1ELb1EfN3c107complexIfEEEEv13SSMParamsBase --------------------------
	.section	.nv.info._Z25selective_scan_fwd_kernelI32Selective_Scan_fwd_kernel_traitsILi32ELi16ELi1ELb0ELb1ELb1ELb1EfN3c107complexIfEEEEv13SSMParamsBase,"",@"SHT_CUDA_INFO"
	.sectionflags	@""
	.align	4


	//----- nvinfo : EIATTR_CUDA_API_VERSION
	.align		4
        /*0000*/ 	.byte	0x04, 0x37
        /*0002*/ 	.short	(.L_1765 - .L_1764)
.L_1764:
        /*0004*/ 	.word	0x00000082


	//----- nvinfo : EIATTR_KPARAM_INFO
	.align		4
.L_1765:
        /*0008*/ 	.byte	0x04, 0x17
        /*000a*/ 	.short	(.L_1767 - .L_1766)
.L_1766:
        /*000c*/ 	.word	0x00000000
        /*0010*/ 	.short	0x0000
        /*0012*/ 	.short	0x0000
        /*0014*/ 	.byte	0x00, 0xf0, 0x61, 0x04


	//----- nvinfo : EIATTR_SPARSE_MMA_MASK
	.align		4
.L_1767:
        /*0018*/ 	.byte	0x03, 0x50
        /*001a*/ 	.short	0x0000


	//----- nvinfo : EIATTR_MAXREG_COUNT
	.align		4
        /*001c*/ 	.byte	0x03, 0x1b
        /*001e*/ 	.short	0x00ff


	//----- nvinfo : EIATTR_NUM_BARRIERS
	.align		4
        /*0020*/ 	.byte	0x02, 0x4c
        /*0022*/ 	.byte	0x01
	.zero		1


	//----- nvinfo : EIATTR_MERCURY_ISA_VERSION
	.align		4
        /*0024*/ 	.byte	0x03, 0x5f
        /*0026*/ 	.short	0x0101


	//----- nvinfo : EIATTR_COOP_GROUP_MASK_REGIDS
	.align		4
        /*0028*/ 	.byte	0x04, 0x29
        /*002a*/ 	.short	(.L_1769 - .L_1768)


	//   ....[0]....
.L_1768:
        /*002c*/ 	.word	0xffffffff


	//   ....[1]....
        /*0030*/ 	.word	0xffffffff


	//   ....[2]....
        /*0034*/ 	.word	0xffffffff


	//   ....[3]....
        /*0038*/ 	.word	0xffffffff


	//   ....[4]....
        /*003c*/ 	.word	0xffffffff


	//   ....[5]....
        /*0040*/ 	.word	0xffffffff


	//   ....[6]....
        /*0044*/ 	.word	0xffffffff


	//   ....[7]....
        /*0048*/ 	.word	0xffffffff


	//   ....[8]....
        /*004c*/ 	.word	0xffffffff


	//   ....[9]....
        /*0050*/ 	.word	0xffffffff


	//   ....[10]....
        /*0054*/ 	.word	0xffffffff


	//   ....[11]....
        /*0058*/ 	.word	0xffffffff


	//   ....[12]....
        /*005c*/ 	.word	0xffffffff


	//   ....[13]....
        /*0060*/ 	.word	0xffffffff


	//   ....[14]....
        /*0064*/ 	.word	0xffffffff


	//   ....[15]....
        /*0068*/ 	.word	0xffffffff


	//   ....[16]....
        /*006c*/ 	.word	0xffffffff


	//   ....[17]....
        /*0070*/ 	.word	0xffffffff


	//   ....[18]....
        /*0074*/ 	.word	0xffffffff


	//   ....[19]....
        /*0078*/ 	.word	0xffffffff


	//   ....[20]....
        /*007c*/ 	.word	0xffffffff


	//   ....[21]....
        /*0080*/ 	.word	0xffffffff


	//   ....[22]....
        /*0084*/ 	.word	0xffffffff


	//   ....[23]....
        /*0088*/ 	.word	0xffffffff


	//   ....[24]....
        /*008c*/ 	.word	0xffffffff


	//   ....[25]....
        /*0090*/ 	.word	0xffffffff


	//   ....[26]....
        /*0094*/ 	.word	0xffffffff


	//   ....[27]....
        /*0098*/ 	.word	0xffffffff


	//   ....[28]....
        /*009c*/ 	.word	0xffffffff


	//   ....[29]....
        /*00a0*/ 	.word	0xffffffff


	//   ....[30]....
        /*00a4*/ 	.word	0xffffffff


	//----- nvinfo : EIATTR_COOP_GROUP_INSTR_OFFSETS
	.align		4
.L_1769:
        /*00a8*/ 	.byte	0x04, 0x28
        /*00aa*/ 	.short	(.L_1771 - .L_1770)


	//   ....[0]....
.L_1770:
        /*00ac*/ 	.word	0x00001040


	//   ....[1]....
        /*00b0*/ 	.word	0x000014a0


	//   ....[2]....
        /*00b4*/ 	.word	0x00004e20


	//   ....[3]....
        /*00b8*/ 	.word	0x00006d50


	//   ....[4]....
        /*00bc*/ 	.word	0x00006d70


	//   ....[5]....
        /*00c0*/ 	.word	0x00006dc0


	//   ....[6]....
        /*00c4*/ 	.word	0x00006de0


	//   ....[7]....
        /*00c8*/ 	.word	0x00006e50


	//   ....[8]....
        /*00cc*/ 	.word	0x00006e70


	//   ....[9]....
        /*00d0*/ 	.word	0x00006ec0


	//   ....[10]....
        /*00d4*/ 	.word	0x00006ee0


	//   ....[11]....
        /*00d8*/ 	.word	0x00006fe0


	//   ....[12]....
        /*00dc*/ 	.word	0x00007010


	//   ....[13]....
        /*00e0*/ 	.word	0x000070d0


	//   ....[14]....
        /*00e4*/ 	.word	0x00007130


	//   ....[15]....
        /*00e8*/ 	.word	0x00007240


	//   ....[16]....
        /*00ec*/ 	.word	0x00007270


	//   ....[17]....
        /*00f0*/ 	.word	0x00007380


	//   ....[18]....
        /*00f4*/ 	.word	0x000073b0


	//   ....[19]....
        /*00f8*/ 	.word	0x000074f0


	//   ....[20]....
        /*00fc*/ 	.word	0x00007540


	//   ....[21]....
        /*0100*/ 	.word	0x000075b0


	//   ....[22]....
        /*0104*/ 	.word	0x00007610


	//   ....[23]....
        /*0108*/ 	.word	0x00007780


	//   ....[24]....
        /*010c*/ 	.word	0x00007a90


	//   ....[25]....
        /*0110*/ 	.word	0x00007ab0


	//   ....[26]....
        /*0114*/ 	.word	0x00007ac0


	//   ....[27]....
        /*0118*/ 	.word	0x00007ad0


	//   ....[28]....
        /*011c*/ 	.word	0x00008880


	//   ....[29]....
        /*0120*/ 	.word	0x00009410


	//   ....[30]....
        /*0124*/ 	.word	0x00009c30


	//----- nvinfo : EIATTR_EXIT_INSTR_OFFSETS
	.align		4
.L_1771:
        /*0128*/ 	.byte	0x04, 0x1c
        /*012a*/ 	.short	(.L_1773 - .L_1772)


	//   ....[0]....
.L_1772:
        /*012c*/ 	.word	0x00000320


	//   ....[1]....
        /*0130*/ 	.word	0x0000a210


	//----- nvinfo : EIATTR_MAX_THREADS
	.align		4
.L_1773:
        /*0134*/ 	.byte	0x04, 0x05
        /*0136*/ 	.short	(.L_1775 - .L_1774)
.L_1774:
        /*0138*/ 	.word	0x00000020
        /*013c*/ 	.word	0x00000001
        /*0140*/ 	.word	0x00000001


	//----- nvinfo : EIATTR_CRS_STACK_SIZE
	.align		4
.L_1775:
        /*0144*/ 	.byte	0x04, 0x1e
        /*0146*/ 	.short	(.L_1777 - .L_1776)
.L_1776:
        /*0148*/ 	.word	0x00000000


	//----- nvinfo : EIATTR_CBANK_PARAM_SIZE
	.align		4
.L_1777:
        /*014c*/ 	.byte	0x03, 0x19
        /*014e*/ 	.short	0x0118


	//----- nvinfo : EIATTR_PARAM_CBANK
	.align		4
        /*0150*/ 	.byte	0x04, 0x0a
        /*0152*/ 	.short	(.L_1779 - .L_1778)
	.align		4
.L_1778:
        /*0154*/ 	.word	index@(.nv.constant0._Z25selective_scan_fwd_kernelI32Selective_Scan_fwd_kernel_traitsILi32ELi16ELi1ELb0ELb1ELb1ELb1EfN3c107complexIfEEEEv13SSMParamsBase)
        /*0158*/ 	.short	0x0210
        /*015a*/ 	.short	0x0118


	//----- nvinfo : EIATTR_SW_WAR
	.align		4
.L_1779:
        /*015c*/ 	.byte	0x04, 0x36
        /*015e*/ 	.short	(.L_1781 - .L_1780)
.L_1780:
        /*0160*/ 	.word	0x00000008
.L_1781:


//--------------------- .nv.info._Z25selective_scan_fwd_kernelI32Selective_Scan_fwd_kernel_traitsILi32ELi16ELi1ELb1ELb0ELb0ELb0EfN3c107complexIfEEEEv13SSMParamsBase --------------------------
	.section	.nv.info._Z25selective_scan_fwd_kernelI32Selective_Scan_fwd_kernel_traitsILi32ELi16ELi1ELb1ELb0ELb0ELb0EfN3c107complexIfEEEEv13SSMParamsBase,"",@"SHT_CUDA_INFO"
	.sectionflags	@""
	.align	4


	//----- nvinfo : EIATTR_CUDA_API_VERSION
	.align		4
        /*0000*/ 	.byte	0x04, 0x37
        /*0002*/ 	.short	(.L_1783 - .L_1782)
.L_1782:
        /*0004*/ 	.word	0x00000082


	//----- nvinfo : EIATTR_KPARAM_INFO
	.align		4
.L_1783:
        /*0008*/ 	.byte	0x04, 0x17
        /*000a*/ 	.short	(.L_1785 - .L_1784)
.L_1784:
        /*000c*/ 	.word	0x00000000
        /*0010*/ 	.short	0x0000
        /*0012*/ 	.short	0x0000
        /*0014*/ 	.byte	0x00, 0xf0, 0x61, 0x04


	//----- nvinfo : EIATTR_SPARSE_MMA_MASK
	.align		4
.L_1785:
        /*0018*/ 	.byte	0x03, 0x50
        /*001a*/ 	.short	0x0000


	//----- nvinfo : EIATTR_MAXREG_COUNT
	.align		4
        /*001c*/ 	.byte	0x03, 0x1b
        /*001e*/ 	.short	0x00ff


	//----- nvinfo : EIATTR_NUM_BARRIERS
	.align		4
        /*0020*/ 	.byte	0x02, 0x4c
        /*0022*/ 	.byte	0x01
	.zero		1


	//----- nvinfo : EIATTR_MERCURY_ISA_VERSION
	.align		4
        /*0024*/ 	.byte	0x03, 0x5f
        /*0026*/ 	.short	0x0101


	//----- nvinfo : EIATTR_COOP_GROUP_MASK_REGIDS
	.align		4
        /*0028*/ 	.byte	0x04, 0x29
        /*002a*/ 	.short	(.L_1787 - .L_1786)


	//   ....[0]....
.L_1786:
        /*002c*/ 	.word	0xffffffff


	//   ....[1]....
        /*0030*/ 	.word	0xffffffff


	//   ....[2]....
        /*0034*/ 	.word	0xffffffff


	//   ....[3]....
        /*0038*/ 	.word	0xffffffff


	//   ....[4]....
        /*003c*/ 	.word	0xffffffff


	//   ....[5]....
        /*0040*/ 	.word	0xffffffff


	//   ....[6]....
        /*0044*/ 	.word	0xffffffff


	//   ....[7]....
        /*0048*/ 	.word	0xffffffff


	//   ....[8]....
        /*004c*/ 	.word	0xffffffff


	//   ....[9]....
        /*0050*/ 	.word	0xffffffff


	//   ....[10]....
        /*0054*/ 	.word	0xffffffff


	//   ....[11]....
        /*0058*/ 	.word	0xffffffff


	//   ....[12]....
        /*005c*/ 	.word	0xffffffff


	//   ....[13]....
        /*0060*/ 	.word	0xffffffff


	//   ....[14]....
        /*0064*/ 	.word	0xffffffff


	//   ....[15]....
        /*0068*/ 	.word	0xffffffff


	//   ....[16]....
        /*006c*/ 	.word	0xffffffff


	//   ....[17]....
        /*0070*/ 	.word	0xffffffff


	//   ....[18]....
        /*0074*/ 	.word	0xffffffff


	//   ....[19]....
        /*0078*/ 	.word	0xffffffff


	//   ....[20]....
        /*007c*/ 	.word	0xffffffff


	//   ....[21]....
        /*0080*/ 	.word	0xffffffff


	//   ....[22]....
        /*0084*/ 	.word	0xffffffff


	//   ....[23]....
        /*0088*/ 	.word	0xffffffff


	//   ....[24]....
        /*008c*/ 	.word	0xffffffff


	//   ....[25]....
        /*0090*/ 	.word	0xffffffff


	//   ....[26]....
        /*0094*/ 	.word	0xffffffff


	//----- nvinfo : EIATTR_COOP_GROUP_INSTR_OFFSETS
	.align		4
.L_1787:
        /*0098*/ 	.byte	0x04, 0x28
        /*009a*/ 	.short	(.L_1789 - .L_1788)


	//   ....[0]....
.L_1788:
        /*009c*/ 	.word	0x000004c0


	//   ....[1]....
        /*00a0*/ 	.word	0x000005d0


	//   ....[2]....
        /*00a4*/ 	.word	0x000041b0


	//   ....[3]....
        /*00a8*/ 	.word	0x000041d0


	//   ....[4]....
        /*00ac*/ 	.word	0x000041e0


	//   ....[5]....
        /*00b0*/ 	.word	0x000041f0


	//   ....[6]....
        /*00b4*/ 	.word	0x000042b0


	//   ....[7]....
        /*00b8*/ 	.word	0x000042e0


	//   ....[8]....
        /*00bc*/ 	.word	0x00004310


	//   ....[9]....
        /*00c0*/ 	.word	0x00004330


	//   ....[10]....
        /*00c4*/ 	.word	0x00004470


	//   ....[11]....
        /*00c8*/ 	.word	0x000044a0


	//   ....[12]....
        /*00cc*/ 	.word	0x000044b0


	//   ....[13]....
        /*00d0*/ 	.word	0x000044c0


	//   ....[14]....
        /*00d4*/ 	.word	0x00004560


	//   ....[15]....
        /*00d8*/ 	.word	0x00004590


	//   ....[16]....
        /*00dc*/ 	.word	0x000045b0


	//   ....[17]....
        /*00e0*/ 	.word	0x000045d0


	//   ....[18]....
        /*00e4*/ 	.word	0x00004680


	//   ....[19]....
        /*00e8*/ 	.word	0x000046c0


	//   ....[20]....
        /*00ec*/ 	.word	0x000046f0


	//   ....[21]....
        /*00f0*/ 	.word	0x00004700


	//   ....[22]....
        /*00f4*/ 	.word	0x000047c0


	//   ....[23]....
        /*00f8*/ 	.word	0x000047f0


	//   ....[24]....
        /*00fc*/ 	.word	0x00004850


	//   ....[25]....
        /*0100*/ 	.word	0x00004860


	//   ....[26]....
        /*0104*/ 	.word	0x00005540


	//----- nvinfo : EIATTR_EXIT_INSTR_OFFSETS
	.align		4
.L_1789:
        /*0108*/ 	.byte	0x04, 0x1c
        /*010a*/ 	.short	(.L_1791 - .L_1790)


	//   ....[0]....
.L_1790:
        /*010c*/ 	.word	0x00000190


	//   ....[1]....
        /*0110*/ 	.word	0x00005670


	//----- nvinfo : EIATTR_MAX_THREADS
	.align		4
.L_1791:
        /*0114*/ 	.byte	0x04, 0x05
        /*0116*/ 	.short	(.L_1793 - .L_1792)
.L_1792:
        /*0118*/ 	.word	0x00000020
        /*011c*/ 	.word	0x00000001
        /*0120*/ 	.word	0x00000001


	//----- nvinfo : EIATTR_CRS_STACK_SIZE
	.align		4
.L_1793:
        /*0124*/ 	.byte	0x04, 0x1e
        /*0126*/ 	.short	(.L_1795 - .L_1794)
.L_1794:
        /*0128*/ 	.word	0x00000000


	//----- nvinfo : EIATTR_CBANK_PARAM_SIZE
	.align		4
.L_1795:
        /*012c*/ 	.byte	0x03, 0x19
        /*012e*/ 	.short	0x0118


	//----- nvinfo : EIATTR_PARAM_CBANK
	.align		4
        /*0130*/ 	.byte	0x04, 0x0a
        /*0132*/ 	.short	(.L_1797 - .L_1796)
	.align		4
.L_1796:
        /*0134*/ 	.word	index@(.nv.constant0._Z25selective_scan_fwd_kernelI32Selective_Scan_fwd_kernel_traitsILi32ELi16ELi1ELb1ELb0ELb0ELb0EfN3c107complexIfEEEEv13SSMParamsBase)
        /*0138*/ 	.short	0x0210
        /*013a*/ 	.short	0x0118


	//----- nvinfo : EIATTR_SW_WAR
	.align		4
.L_1797:
        /*013c*/ 	.byte	0x04, 0x36
        /*013e*/ 	.short	(.L_1799 - .L_1798)
.L_1798:
        /*0140*/ 	.word	0x00000008
.L_1799:


//--------------------- .nv.info._Z25selective_scan_fwd_kernelI32Selective_Scan_fwd_kernel_traitsILi32ELi16ELi1ELb1ELb0ELb0ELb1EfN3c107complexIfEEEEv13SSMParamsBase --------------------------
	.section	.nv.info._Z25selective_scan_fwd_kernelI32Selective_Scan_fwd_kernel_traitsILi32ELi16ELi1ELb1ELb0ELb0ELb1EfN3c107complexIfEEEEv13SSMParamsBase,"",@"SHT_CUDA_INFO"
	.sectionflags	@""
	.align	4


	//----- nvinfo : EIATTR_CUDA_API_VERSION
	.align		4
        /*0000*/ 	.byte	0x04, 0x37
        /*0002*/ 	.short	(.L_1801 - .L_1800)
.L_1800:
        /*0004*/ 	.word	0x00000082


	//----- nvinfo : EIATTR_KPARAM_INFO
	.align		4
.L_1801:
        /*0008*/ 	.byte	0x04, 0x17
        /*000a*/ 	.short	(.L_1803 - .L_1802)
.L_1802:
        /*000c*/ 	.word	0x00000000
        /*0010*/ 	.short	0x0000
        /*0012*/ 	.short	0x0000
        /*0014*/ 	.byte	0x00, 0xf0, 0x61, 0x04


	//----- nvinfo : EIATTR_SPARSE_MMA_MASK
	.align		4
.L_1803:
        /*0018*/ 	.byte	0x03, 0x50
        /*001a*/ 	.short	0x0000


	//----- nvinfo : EIATTR_MAXREG_COUNT
	.align		4
        /*001c*/ 	.byte	0x03, 0x1b
        /*001e*/ 	.short	0x00ff


	//----- nvinfo : EIATTR_NUM_BARRIERS
	.align		4
        /*0020*/ 	.byte	0x02, 0x4c
        /*0022*/ 	.byte	0x01
	.zero		1


	//----- nvinfo : EIATTR_MERCURY_ISA_VERSION
	.align		4
        /*0024*/ 	.byte	0x03, 0x5f
        /*0026*/ 	.short	0x0101


	//----- nvinfo : EIATTR_COOP_GROUP_MASK_REGIDS
	.align		4
        /*0028*/ 	.byte	0x04, 0x29
        /*002a*/ 	.short	(.L_1805 - .L_1804)


	//   ....[0]....
.L_1804:
        /*002c*/ 	.word	0xffffffff


	//   ....[1]....
        /*0030*/ 	.word	0xffffffff


	//   ....[2]....
        /*0034*/ 	.word	0xffffffff


	//   ....[3]....
        /*0038*/ 	.word	0xffffffff


	//   ....[4]....
        /*003c*/ 	.word	0xffffffff


	//   ....[5]....
        /*0040*/ 	.word	0xffffffff


	//   ....[6]....
        /*0044*/ 	.word	0xffffffff


	//   ....[7]....
        /*0048*/ 	.word	0xffffffff


	//   ....[8]....
        /*004c*/ 	.word	0xffffffff


	//   ....[9]....
        /*0050*/ 	.word	0xffffffff


	//   ....[10]....
        /*0054*/ 	.word	0xffffffff


	//   ....[11]....
        /*0058*/ 	.word	0xffffffff


	//   ....[12]....
        /*005c*/ 	.word	0xffffffff


	//   ....[13]....
        /*0060*/ 	.word	0xffffffff


	//   ....[14]....
        /*0064*/ 	.word	0xffffffff


	//   ....[15]....
        /*0068*/ 	.word	0xffffffff


	//   ....[16]....
        /*006c*/ 	.word	0xffffffff


	//   ....[17]....
        /*0070*/ 	.word	0xffffffff


	//   ....[18]....
        /*0074*/ 	.word	0xffffffff


	//   ....[19]....
        /*0078*/ 	.word	0xffffffff


	//   ....[20]....
        /*007c*/ 	.word	0xffffffff


	//   ....[21]....
        /*0080*/ 	.word	0xffffffff


	//   ....[22]....
        /*0084*/ 	.word	0xffffffff


	//   ....[23]....
        /*0088*/ 	.word	0xffffffff


	//   ....[24]....
        /*008c*/ 	.word	0xffffffff


	//   ....[25]....
        /*0090*/ 	.word	0xffffffff


	//   ....[26]....
        /*0094*/ 	.word	0xffffffff


	//   ....[27]....
        /*0098*/ 	.word	0xffffffff


	//   ....[28]....
        /*009c*/ 	.word	0xffffffff


	//----- nvinfo : EIATTR_COOP_GROUP_INSTR_OFFSETS
	.align		4
.L_1805:
        /*00a0*/ 	.byte	0x04, 0x28
        /*00a2*/ 	.short	(.L_1807 - .L_1806)


	//   ....[0]....
.L_1806:
        /*00a4*/ 	.word	0x000004c0


	//   ....[1]....
        /*00a8*/ 	.word	0x000005d0


	//   ....[2]....
        /*00ac*/ 	.word	0x000041b0


	//   ....[3]....
        /*00b0*/ 	.word	0x000041d0


	//   ....[4]....
        /*00b4*/ 	.word	0x000041e0


	//   ....[5]....
        /*00b8*/ 	.word	0x000041f0


	//   ....[6]....
        /*00bc*/ 	.word	0x000042b0


	//   ....[7]....
        /*00c0*/ 	.word	0x000042e0


	//   ....[8]....
        /*00c4*/ 	.word	0x00004310


	//   ....[9]....
        /*00c8*/ 	.word	0x00004330


	//   ....[10]....
        /*00cc*/ 	.word	0x00004470


	//   ....[11]....
        /*00d0*/ 	.word	0x000044a0


	//   ....[12]....
        /*00d4*/ 	.word	0x000044b0


	//   ....[13]....
        /*00d8*/ 	.word	0x000044c0


	//   ....[14]....
        /*00dc*/ 	.word	0x00004560


	//   ....[15]....
        /*00e0*/ 	.word	0x00004590


	//   ....[16]....
        /*00e4*/ 	.word	0x000045b0


	//   ....[17]....
        /*00e8*/ 	.word	0x000045d0


	//   ....[18]....
        /*00ec*/ 	.word	0x00004680


	//   ....[19]....
        /*00f0*/ 	.word	0x000046c0


	//   ....[20]....
        /*00f4*/ 	.word	0x000046f0


	//   ....[21]....
        /*00f8*/ 	.word	0x00004700


	//   ....[22]....
        /*00fc*/ 	.word	0x000047c0


	//   ....[23]....
        /*0100*/ 	.word	0x000047f0


	//   ....[24]....
        /*0104*/ 	.word	0x00004850


	//   ....[25]....
        /*0108*/ 	.word	0x00004860


	//   ....[26]....
        /*010c*/ 	.word	0x00005580


	//   ....[27]....
        /*0110*/ 	.word	0x00005800


	//   ....[28]....
        /*0114*/ 	.word	0x00005ed0


	//----- nvinfo : EIATTR_EXIT_INSTR_OFFSETS
	.align		4
.L_1807:
        /*0118*/ 	.byte	0x04, 0x1c
        /*011a*/ 	.short	(.L_1809 - .L_1808)


	//   ....[0]....
.L_1808:
        /*011c*/ 	.word	0x00000190


	//   ....[1]....
        /*0120*/ 	.word	0x00005ff0


	//----- nvinfo : EIATTR_MAX_THREADS
	.align		4
.L_1809:
        /*0124*/ 	.byte	0x04, 0x05
        /*0126*/ 	.short	(.L_1811 - .L_1810)
.L_1810:
        /*0128*/ 	.word	0x00000020
        /*012c*/ 	.word	0x00000001
        /*0130*/ 	.word	0x00000001


	//----- nvinfo : EIATTR_CRS_STACK_SIZE
	.align		4
.L_1811:
        /*0134*/ 	.byte	0x04, 0x1e
        /*0136*/ 	.short	(.L_1813 - .L_1812)
.L_1812:
        /*0138*/ 	.word	0x00000000


	//----- nvinfo : EIATTR_CBANK_PARAM_SIZE
	.align		4
.L_1813:
        /*013c*/ 	.byte	0x03, 0x19
        /*013e*/ 	.short	0x0118


	//----- nvinfo : EIATTR_PARAM_CBANK
	.align		4
        /*0140*/ 	.byte	0x04, 0x0a
        /*0142*/ 	.short	(.L_1815 - .L_1814)
	.align		4
.L_1814:
        /*0144*/ 	.word	index@(.nv.constant0._Z25selective_scan_fwd_kernelI32Selective_Scan_fwd_kernel_traitsILi32ELi16ELi1ELb1ELb0ELb0ELb1EfN3c107complexIfEEEEv13SSMParamsBase)
        /*0148*/ 	.short	0x0210
        /*014a*/ 	.short	0x0118


	//----- nvinfo : EIATTR_SW_WAR
	.align		4
.L_1815:
        /*014c*/ 	.byte	0x04, 0x36
        /*014e*/ 	.short	(.L_1817 - .L_1816)
.L_1816:
        /*0150*/ 	.word	0x00000008
.L_1817:


//--------------------- .nv.info._Z25selective_scan_fwd_kernelI32Selective_Scan_fwd_kernel_traitsILi32ELi16ELi1ELb1ELb0ELb1ELb0EfN3c107complexIfEEEEv13SSMParamsBase --------------------------
	.section	.nv.info._Z25selective_scan_fwd_kernelI32Selective_Scan_fwd_kernel_traitsILi32ELi16ELi1ELb1ELb0ELb1ELb0EfN3c107complexIfEEEEv13SSMParamsBase,"",@"SHT_CUDA_INFO"
	.sectionflags	@""
	.align	4


	//----- nvinfo : EIATTR_CUDA_API_VERSION
	.align		4
        /*0000*/ 	.byte	0x04, 0x37
        /*0002*/ 	.short	(.L_1819 - .L_1818)
.L_1818:
        /*0004*/ 	.word	0x00000082


	//----- nvinfo : EIATTR_KPARAM_INFO
	.align		4
.L_1819:
        /*0008*/ 	.byte	0x04, 0x17
        /*000a*/ 	.short	(.L_1821 - .L_1820)
.L_1820:
        /*000c*/ 	.word	0x00000000
        /*0010*/ 	.short	0x0000
        /*0012*/ 	.short	0x0000
        /*0014*/ 	.byte	0x00, 0xf0, 0x61, 0x04


	//----- nvinfo : EIATTR_SPARSE_MMA_MASK
	.align		4
.L_1821:
        /*0018*/ 	.byte	0x03, 0x50
        /*001a*/ 	.short	0x0000


	//----- nvinfo : EIATTR_MAXREG_COUNT
	.align		4
        /*001c*/ 	.byte	0x03, 0x1b
        /*001e*/ 	.short	0x00ff


	//----- nvinfo : EIATTR_NUM_BARRIERS
	.align		4
        /*0020*/ 	.byte	0x02, 0x4c
        /*0022*/ 	.byte	0x01
	.zero		1


	//----- nvinfo : EIATTR_MERCURY_ISA_VERSION
	.align		4
        /*0024*/ 	.byte	0x03, 0x5f
        /*0026*/ 	.short	0x0101


	//----- nvinfo : EIATTR_COOP_GROUP_MASK_REGIDS
	.align		4
        /*0028*/ 	.byte	0x04, 0x29
        /*002a*/ 	.short	(.L_1823 - .L_1822)


	//   ....[0]....
.L_1822:
        /*002c*/ 	.word	0xffffffff


	//   ....[1]....
        /*0030*/ 	.word	0xffffffff


	//   ....[2]....
        /*0034*/ 	.word	0xffffffff


	//   ....[3]....
        /*0038*/ 	.word	0xffffffff


	//   ....[4]....
        /*003c*/ 	.word	0xffffffff


	//   ....[5]....
        /*0040*/ 	.word	0xffffffff


	//   ....[6]....
        /*0044*/ 	.word	0xffffffff


	//   ....[7]....
        /*0048*/ 	.word	0xffffffff


	//   ....[8]....
        /*004c*/ 	.word	0xffffffff


	//   ....[9]....
        /*0050*/ 	.word	0xffffffff


	//   ....[10]....
        /*0054*/ 	.word	0xffffffff


	//   ....[11]....
        /*0058*/ 	.word	0xffffffff


	//   ....[12]....
        /*005c*/ 	.word	0xffffffff


	//   ....[13]....
        /*0060*/ 	.word	0xffffffff


	//   ....[14]....
        /*0064*/ 	.word	0xffffffff


	//   ....[15]....
        /*0068*/ 	.word	0xffffffff


	//   ....[16]....
        /*006c*/ 	.word	0xffffffff


	//   ....[17]....
        /*0070*/ 	.word	0xffffffff


	//   ....[18]....
        /*0074*/ 	.word	0xffffffff


	//   ....[19]....
        /*0078*/ 	.word	0xffffffff


	//   ....[20]....
        /*007c*/ 	.word	0xffffffff


	//   ....[21]....
        /*0080*/ 	.word	0xffffffff


	//   ....[22]....
        /*0084*/ 	.word	0xffffffff


	//   ....[23]....
        /*0088*/ 	.word	0xffffffff


	//   ....[24]....
        /*008c*/ 	.word	0xffffffff


	//   ....[25]....
        /*0090*/ 	.word	0xffffffff


	//   ....[26]....
        /*0094*/ 	.word	0xffffffff


	//   ....[27]....
        /*0098*/ 	.word	0xffffffff


	//----- nvinfo : EIATTR_COOP_GROUP_INSTR_OFFSETS
	.align		4
.L_1823:
        /*009c*/ 	.byte	0x04, 0x28
        /*009e*/ 	.short	(.L_1825 - .L_1824)


	//   ....[0]....
.L_1824:
        /*00a0*/ 	.word	0x00000720


	//   ....[1]....
        /*00a4*/ 	.word	0x00000820


	//   ....[2]....
        /*00a8*/ 	.word	0x00003a10


	//   ....[3]....
        /*00ac*/ 	.word	0x00004600


	//   ....[4]....
        /*00b0*/ 	.word	0x00004630


	//   ....[5]....
        /*00b4*/ 	.word	0x00004650


	//   ....[6]....
        /*00b8*/ 	.word	0x00004660


	//   ....[7]....
        /*00bc*/ 	.word	0x00004710


	//   ....[8]....
        /*00c0*/ 	.word	0x00004730


	//   ....[9]....
        /*00c4*/ 	.word	0x00004750


	//   ....[10]....
        /*00c8*/ 	.word	0x00004760


	//   ....[11]....
        /*00cc*/ 	.word	0x00004810


	//   ....[12]....
        /*00d0*/ 	.word	0x00004830


	//   ....[13]....
        /*00d4*/ 	.word	0x00004850


	//   ....[14]....
        /*00d8*/ 	.word	0x00004860


	//   ....[15]....
        /*00dc*/ 	.word	0x00004920


	//   ....[16]....
        /*00e0*/ 	.word	0x00004940


	//   ....[17]....
        /*00e4*/ 	.word	0x00004950


	//   ....[18]....
        /*00e8*/ 	.word	0x00004960


	//   ....[19]....
        /*00ec*/ 	.word	0x00004a40


	//   ....[20]....
        /*00f0*/ 	.word	0x00004a60


	//   ....[21]....
        /*00f4*/ 	.word	0x00004a70


	//   ....[22]....
        /*00f8*/ 	.word	0x00004a80


	//   ....[23]....
        /*00fc*/ 	.word	0x00004d00


	//   ....[24]....
        /*0100*/ 	.word	0x00004d20


	//   ....[25]....
        /*0104*/ 	.word	0x00004d30


	//   ....[26]....
        /*0108*/ 	.word	0x00004d40


	//   ....[27]....
        /*010c*/ 	.word	0x00005e10


	//----- nvinfo : EIATTR_EXIT_INSTR_OFFSETS
	.align		4
.L_1825:
        /*0110*/ 	.byte	0x04, 0x1c
        /*0112*/ 	.short	(.L_1827 - .L_1826)


	//   ....[0]....
.L_1826:
        /*0114*/ 	.word	0x00000370


	//   ....[1]....
        /*0118*/ 	.word	0x00005f90


	//----- nvinfo : EIATTR_MAX_THREADS
	.align		4
.L_1827:
        /*011c*/ 	.byte	0x04, 0x05
        /*011e*/ 	.short	(.L_1829 - .L_1828)
.L_1828:
        /*0120*/ 	.word	0x00000020
        /*0124*/ 	.word	0x00000001
        /*0128*/ 	.word	0x00000001


	//----- nvinfo : EIATTR_CRS_STACK_SIZE
	.align		4
.L_1829:
        /*012c*/ 	.byte	0x04, 0x1e
        /*012e*/ 	.short	(.L_1831 - .L_1830)
.L_1830:
        /*0130*/ 	.word	0x00000000


	//----- nvinfo : EIATTR_CBANK_PARAM_SIZE
	.align		4
.L_1831:
        /*0134*/ 	.byte	0x03, 0x19
        /*0136*/ 	.short	0x0118


	//----- nvinfo : EIATTR_PARAM_CBANK
	.align		4
        /*0138*/ 	.byte	0x04, 0x0a
        /*013a*/ 	.short	(.L_1833 - .L_1832)
	.align		4
.L_1832:
        /*013c*/ 	.word	index@(.nv.constant0._Z25selective_scan_fwd_kernelI32Selective_Scan_fwd_kernel_traitsILi32ELi16ELi1ELb1ELb0ELb1ELb0EfN3c107complexIfEEEEv13SSMParamsBase)
        /*0140*/ 	.short	0x0210
        /*0142*/ 	.short	0x0118


	//----- nvinfo : EIATTR_SW_WAR
	.align		4
.L_1833:
        /*0144*/ 	.byte	0x04, 0x36
        /*0146*/ 	.short	(.L_1835 - .L_1834)
.L_1834:
        /*0148*/ 	.word	0x00000008
.L_1835:


//--------------------- .nv.info._Z25selective_scan_fwd_kernelI32Selective_Scan_fwd_kernel_traitsILi32ELi16ELi1ELb1ELb0ELb1ELb1EfN3c107complexIfEEEEv13SSMParamsBase --------------------------
	.section	.nv.info._Z25selective_scan_fwd_kernelI32Selective_Scan_fwd_kernel_traitsILi32ELi16ELi1ELb1ELb0ELb1ELb1EfN3c107complexIfEEEEv13SSMParamsBase,"",@"SHT_CUDA_INFO"
	.sectionflags	@""
	.align	4


	//----- nvinfo : EIATTR_CUDA_API_VERSION
	.align		4
        /*0000*/ 	.byte	0x04, 0x37
        /*0002*/ 	.short	(.L_1837 - .L_1836)
.L_1836:
        /*0004*/ 	.word	0x00000082


	//----- nvinfo : EIATTR_KPARAM_INFO
	.align		4
.L_1837:
        /*0008*/ 	.byte	0x04, 0x17
        /*000a*/ 	.short	(.L_1839 - .L_1838)
.L_1838:
        /*000c*/ 	.word	0x00000000
        /*0010*/ 	.short	0x0000
        /*0012*/ 	.short	0x0000
        /*0014*/ 	.byte	0x00, 0xf0, 0x61, 0x04


	//----- nvinfo : EIATTR_SPARSE_MMA_MASK
	.align		4
.L_1839:
        /*0018*/ 	.byte	0x03, 0x50
        /*001a*/ 	.short	0x0000


	//----- nvinfo : EIATTR_MAXREG_COUNT
	.align		4
        /*001c*/ 	.byte	0x03, 0x1b
        /*001e*/ 	.short	0x00ff


	//----- nvinfo : EIATTR_NUM_BARRIERS
	.align		4
        /*0020*/ 	.byte	0x02, 0x4c
        /*0022*/ 	.byte	0x01
	.zero		1


	//----- nvinfo : EIATTR_MERCURY_ISA_VERSION
	.align		4
        /*0024*/ 	.byte	0x03, 0x5f
        /*0026*/ 	.short	0x0101


	//----- nvinfo : EIATTR_COOP_GROUP_MASK_REGIDS
	.align		4
        /*0028*/ 	.byte	0x04, 0x29
        /*002a*/ 	.short	(.L_1841 - .L_1840)


	//   ....[0]....
.L_1840:
        /*002c*/ 	.word	0xffffffff


	//   ....[1]....
        /*0030*/ 	.word	0xffffffff


	//   ....[2]....
        /*0034*/ 	.word	0xffffffff


	//   ....[3]....
        /*0038*/ 	.word	0xffffffff


	//   ....[4]....
        /*003c*/ 	.word	0xffffffff


	//   ....[5]....
        /*0040*/ 	.word	0xffffffff


	//   ....[6]....
        /*0044*/ 	.word	0xffffffff


	//   ....[7]....
        /*0048*/ 	.word	0xffffffff


	//   ....[8]....
        /*004c*/ 	.word	0xffffffff


	//   ....[9]....
        /*0050*/ 	.word	0xffffffff


	//   ....[10]....
        /*0054*/ 	.word	0xffffffff


	//   ....[11]....
        /*0058*/ 	.word	0xffffffff


	//   ....[12]....
        /*005c*/ 	.word	0xffffffff


	//   ....[13]....
        /*0060*/ 	.word	0xffffffff


	//   ....[14]....
        /*0064*/ 	.word	0xffffffff


	//   ....[15]....
        /*0068*/ 	.word	0xffffffff


	//   ....[16]....
        /*006c*/ 	.word	0xffffffff


	//   ....[17]....
        /*0070*/ 	.word	0xffffffff


	//   ....[18]....
        /*0074*/ 	.word	0xffffffff


	//   ....[19]....
        /*0078*/ 	.word	0xffffffff


	//   ....[20]....
        /*007c*/ 	.word	0xffffffff


	//   ....[21]....
        /*0080*/ 	.word	0xffffffff


	//   ....[22]....
        /*0084*/ 	.word	0xffffffff


	//   ....[23]....
        /*0088*/ 	.word	0xffffffff


	//   ....[24]....
        /*008c*/ 	.word	0xffffffff


	//   ....[25]....
        /*0090*/ 	.word	0xffffffff


	//   ....[26]....
        /*0094*/ 	.word	0xffffffff


	//   ....[27]....
        /*0098*/ 	.word	0xffffffff


	//   ....[28]....
        /*009c*/ 	.word	0xffffffff


	//   ....[29]....
        /*00a0*/ 	.word	0xffffffff


	//----- nvinfo : EIATTR_COOP_GROUP_INSTR_OFFSETS
	.align		4
.L_1841:
        /*00a4*/ 	.byte	0x04, 0x28
        /*00a6*/ 	.short	(.L_1843 - .L_1842)


	//   ....[0]....
.L_1842:
        /*00a8*/ 	.word	0x00000720


	//   ....[1]....
        /*00ac*/ 	.word	0x00000820


	//   ....[2]....
        /*00b0*/ 	.word	0x00003a10


	//   ....[3]....
        /*00b4*/ 	.word	0x00004600


	//   ....[4]....
        /*00b8*/ 	.word	0x00004630


	//   ....[5]....
        /*00bc*/ 	.word	0x00004650


	//   ....[6]....
        /*00c0*/ 	.word	0x00004660


	//   ....[7]....
        /*00c4*/ 	.word	0x00004710


	//   ....[8]....
        /*00c8*/ 	.word	0x00004730


	//   ....[9]....
        /*00cc*/ 	.word	0x00004750


	//   ....[10]....
        /*00d0*/ 	.word	0x00004760


	//   ....[11]....
        /*00d4*/ 	.word	0x00004810


	//   ....[12]....
        /*00d8*/ 	.word	0x00004830


	//   ....[13]....
        /*00dc*/ 	.word	0x00004850


	//   ....[14]....
        /*00e0*/ 	.word	0x00004860


	//   ....[15]....
        /*00e4*/ 	.word	0x00004920


	//   ....[16]....
        /*00e8*/ 	.word	0x00004940


	//   ....[17]....
        /*00ec*/ 	.word	0x00004950


	//   ....[18]....
        /*00f0*/ 	.word	0x00004960


	//   ....[19]....
        /*00f4*/ 	.word	0x00004a40


	//   ....[20]....
        /*00f8*/ 	.word	0x00004a60


	//   ....[21]....
        /*00fc*/ 	.word	0x00004a70


	//   ....[22]....
        /*0100*/ 	.word	0x00004a80


	//   ....[23]....
        /*0104*/ 	.word	0x00004d00


	//   ....[24]....
        /*0108*/ 	.word	0x00004d20


	//   ....[25]....
        /*010c*/ 	.word	0x00004d30


	//   ....[26]....
        /*0110*/ 	.word	0x00004d40


	//   ....[27]....
        /*0114*/ 	.word	0x00005e00


	//   ....[28]....
        /*0118*/ 	.word	0x000060e0


	//   ....[29]....
        /*011c*/ 	.word	0x000067d0


	//----- nvinfo : EIATTR_EXIT_INSTR_OFFSETS
	.align		4
.L_1843:
        /*0120*/ 	.byte	0x04, 0x1c
        /*0122*/ 	.short	(.L_1845 - .L_1844)


	//   ....[0]....
.L_1844:
        /*0124*/ 	.word	0x00000370


	//   ....[1]....
        /*0128*/ 	.word	0x00006920


	//----- nvinfo : EIATTR_MAX_THREADS
	.align		4
.L_1845:
        /*012c*/ 	.byte	0x04, 0x05
        /*012e*/ 	.short	(.L_1847 - .L_1846)
.L_1846:
        /*0130*/ 	.word	0x00000020
        /*0134*/ 	.word	0x00000001
        /*0138*/ 	.word	0x00000001


	//----- nvinfo : EIATTR_CRS_STACK_SIZE
	.align		4
.L_1847:
        /*013c*/ 	.byte	0x04, 0x1e
        /*013e*/ 	.short	(.L_1849 - .L_1848)
.L_1848:
        /*0140*/ 	.word	0x00000000


	//----- nvinfo : EIATTR_CBANK_PARAM_SIZE
	.align		4
.L_1849:
        /*0144*/ 	.byte	0x03, 0x19
        /*0146*/ 	.short	0x0118


	//----- nvinfo : EIATTR_PARAM_CBANK
	.align		4
        /*0148*/ 	.byte	0x04, 0x0a
        /*014a*/ 	.short	(.L_1851 - .L_1850)
	.align		4
.L_1850:
        /*014c*/ 	.word	index@(.nv.constant0._Z25selective_scan_fwd_kernelI32Selective_Scan_fwd_kernel_traitsILi32ELi16ELi1ELb1ELb0ELb1ELb1EfN3c107complexIfEEEEv13SSMParamsBase)
        /*0150*/ 	.short	0x0210
        /*0152*/ 	.short	0x0118


	//----- nvinfo : EIATTR_SW_WAR
	.align		4
.L_1851:
        /*0154*/ 	.byte	0x04, 0x36
        /*0156*/ 	.short	(.L_1853 - .L_1852)
.L_1852:
        /*0158*/ 	.word	0x00000008
.L_1853:


//--------------------- .nv.info._Z25selective_scan_fwd_kernelI32Selective_Scan_fwd_kernel_traitsILi32ELi16ELi1ELb1ELb1ELb0ELb0EfN3c107complexIfEEEEv13SSMParamsBase --------------------------
	.section	.nv.info._Z25selective_scan_fwd_kernelI32Selective_Scan_fwd_kernel_traitsILi32ELi16ELi1ELb1ELb1ELb0ELb0EfN3c107complexIfEEEEv13SSMParamsBase,"",@"SHT_CUDA_INFO"
	.sectionflags	@""
	.align	4


	//----- nvinfo : EIATTR_CUDA_API_VERSION
	.align		4
        /*0000*/ 	.byte	0x04, 0x37
        /*0002*/ 	.short	(.L_1855 - .L_1854)
.L_1854:
        /*0004*/ 	.word	0x00000082


	//----- nvinfo : EIATTR_KPARAM_INFO
	.align		4
.L_1855:
        /*0008*/ 	.byte	0x04, 0x17
        /*000a*/ 	.short	(.L_1857 - .L_1856)
.L_1856:
        /*000c*/ 	.word	0x00000000
        /*0010*/ 	.short	0x0000
        /*0012*/ 	.short	0x0000
        /*0014*/ 	.byte	0x00, 0xf0, 0x61, 0x04


	//----- nvinfo : EIATTR_SPARSE_MMA_MASK
	.align		4
.L_1857:
        /*0018*/ 	.byte	0x03, 0x50
        /*001a*/ 	.short	0x0000


	//----- nvinfo : EIATTR_MAXREG_COUNT
	.align		4
        /*001c*/ 	.byte	0x03, 0x1b
        /*001e*/ 	.short	0x00ff


	//----- nvinfo : EIATTR_NUM_BARRIERS
	.align		4
        /*0020*/ 	.byte	0x02, 0x4c
        /*0022*/ 	.byte	0x01
	.zero		1


	//----- nvinfo : EIATTR_MERCURY_ISA_VERSION
	.align		4
        /*0024*/ 	.byte	0x03, 0x5f
        /*0026*/ 	.short	0x0101


	//----- nvinfo : EIATTR_COOP_GROUP_MASK_REGIDS
	.align		4
        /*0028*/ 	.byte	0x04, 0x29
        /*002a*/ 	.short	(.L_1859 - .L_1858)


	//   ....[0]....
.L_1858:
        /*002c*/ 	.word	0xffffffff


	//   ....[1]....
        /*0030*/ 	.word	0xffffffff


	//   ....[2]....
        /*0034*/ 	.word	0xffffffff


	//   ....[3]....
        /*0038*/ 	.word	0xffffffff


	//   ....[4]....
        /*003c*/ 	.word	0xffffffff


	//   ....[5]....
        /*0040*/ 	.word	0xffffffff


	//   ....[6]....
        /*0044*/ 	.word	0xffffffff


	//   ....[7]....
        /*0048*/ 	.word	0xffffffff


	//   ....[8]....
        /*004c*/ 	.word	0xffffffff


	//   ....[9]....
        /*0050*/ 	.word	0xffffffff


	//   ....[10]....
        /*0054*/ 	.word	0xffffffff


	//   ....[11]....
        /*0058*/ 	.word	0xffffffff


	//   ....[12]....
        /*005c*/ 	.word	0xffffffff


	//   ....[13]....
        /*0060*/ 	.word	0xffffffff


	//   ....[14]....
        /*0064*/ 	.word	0xffffffff


	//   ....[15]....
        /*0068*/ 	.word	0xffffffff


	//   ....[16]....
        /*006c*/ 	.word	0xffffffff


	//   ....[17]....
        /*0070*/ 	.word	0xffffffff


	//   ....[18]....
        /*0074*/ 	.word	0xffffffff


	//   ....[19]....
        /*0078*/ 	.word	0xffffffff


	//   ....[20]....
        /*007c*/ 	.word	0xffffffff


	//   ....[21]....
        /*0080*/ 	.word	0xffffffff


	//   ....[22]....
        /*0084*/ 	.word	0xffffffff


	//   ....[23]....
        /*0088*/ 	.word	0xffffffff


	//   ....[24]....
        /*008c*/ 	.word	0xffffffff


	//   ....[25]....
        /*0090*/ 	.word	0xffffffff


	//   ....[26]....
        /*0094*/ 	.word	0xffffffff


	//   ....[27]....
        /*0098*/ 	.word	0xffffffff


	//----- nvinfo : EIATTR_COOP_GROUP_INSTR_OFFSETS
	.align		4
.L_1859:
        /*009c*/ 	.byte	0x04, 0x28
        /*009e*/ 	.short	(.L_1861 - .L_1860)


	//   ....[0]....
.L_1860:
        /*00a0*/ 	.word	0x00000710


	//   ....[1]....
        /*00a4*/ 	.word	0x00000810


	//   ....[2]....
        /*00a8*/ 	.word	0x000037b0


	//   ....[3]....
        /*00ac*/ 	.word	0x00004850


	//   ....[4]....
        /*00b0*/ 	.word	0x00004860


	//   ....[5]....
        /*00b4*/ 	.word	0x00004870


	//   ....[6]....
        /*00b8*/ 	.word	0x00004880


	//   ....[7]....
        /*00bc*/ 	.word	0x00004930


	//   ....[8]....
        /*00c0*/ 	.word	0x00004960


	//   ....[9]....
        /*00c4*/ 	.word	0x00004970


	//   ....[10]....
        /*00c8*/ 	.word	0x00004980


	//   ....[11]....
        /*00cc*/ 	.word	0x00004a60


	//   ....[12]....
        /*00d0*/ 	.word	0x00004a90


	//   ....[13]....
        /*00d4*/ 	.word	0x00004aa0


	//   ....[14]....
        /*00d8*/ 	.word	0x00004ad0


	//   ....[15]....
        /*00dc*/ 	.word	0x00004c30


	//   ....[16]....
        /*00e0*/ 	.word	0x00004c60


	//   ....[17]....
        /*00e4*/ 	.word	0x00004c70


	//   ....[18]....
        /*00e8*/ 	.word	0x00004c80


	//   ....[19]....
        /*00ec*/ 	.word	0x00004d50


	//   ....[20]....
        /*00f0*/ 	.word	0x00004d90


	//   ....[21]....
        /*00f4*/ 	.word	0x00004dc0


	//   ....[22]....
        /*00f8*/ 	.word	0x00004de0


	//   ....[23]....
        /*00fc*/ 	.word	0x00004ec0


	//   ....[24]....
        /*0100*/ 	.word	0x00004f00


	//   ....[25]....
        /*0104*/ 	.word	0x00004f10


	//   ....[26]....
        /*0108*/ 	.word	0x00004f20


	//   ....[27]....
        /*010c*/ 	.word	0x00005c10


	//----- nvinfo : EIATTR_EXIT_INSTR_OFFSETS
	.align		4
.L_1861:
        /*0110*/ 	.byte	0x04, 0x1c
        /*0112*/ 	.short	(.L_1863 - .L_1862)


	//   ....[0]....
.L_1862:
        /*0114*/ 	.word	0x00000370


	//   ....[1]....
        /*0118*/ 	.word	0x00005d90


	//----- nvinfo : EIATTR_MAX_THREADS
	.align		4
.L_1863:
        /*011c*/ 	.byte	0x04, 0x05
        /*011e*/ 	.short	(.L_1865 - .L_1864)
.L_1864:
        /*0120*/ 	.word	0x00000020
        /*0124*/ 	.word	0x00000001
        /*0128*/ 	.word	0x00000001


	//----- nvinfo : EIATTR_CRS_STACK_SIZE
	.align		4
.L_1865:
        /*012c*/ 	.byte	0x04, 0x1e
        /*012e*/ 	.short	(.L_1867 - .L_1866)
.L_1866:
        /*0130*/ 	.word	0x00000000


	//----- nvinfo : EIATTR_CBANK_PARAM_SIZE
	.align		4
.L_1867:
        /*0134*/ 	.byte	0x03, 0x19
        /*0136*/ 	.short	0x0118


	//----- nvinfo : EIATTR_PARAM_CBANK
	.align		4
        /*0138*/ 	.byte	0x04, 0x0a
        /*013a*/ 	.short	(.L_1869 - .L_1868)
	.align		4
.L_1868:
        /*013c*/ 	.word	index@(.nv.constant0._Z25selective_scan_fwd_kernelI32Selective_Scan_fwd_kernel_traitsILi32ELi16ELi1ELb1ELb1ELb0ELb0EfN3c107complexIfEEEEv13SSMParamsBase)
        /*0140*/ 	.short	0x0210
        /*0142*/ 	.short	0x0118


	//----- nvinfo : EIATTR_SW_WAR
	.align		4
.L_1869:
        /*0144*/ 	.byte	0x04, 0x36
        /*0146*/ 	.short	(.L_1871 - .L_1870)
.L_1870:
        /*0148*/ 	.word	0x00000008
.L_1871:


//--------------------- .nv.info._Z25selective_scan_fwd_kernelI32Selective_Scan_fwd_kernel_traitsILi32ELi16ELi1ELb1ELb1ELb0ELb1EfN3c107complexIfEEEEv13SSMParamsBase --------------------------
	.section	.nv.info._Z25selective_scan_fwd_kernelI32Selective_Scan_fwd_kernel_traitsILi32ELi16ELi1ELb1ELb1ELb0ELb1EfN3c107complexIfEEEEv13SSMParamsBase,"",@"SHT_CUDA_INFO"
	.sectionflags	@""
	.align	4


	//----- nvinfo : EIATTR_CUDA_API_VERSION
	.align		4
        /*0000*/ 	.byte	0x04, 0x37
        /*0002*/ 	.short	(.L_1873 - .L_1872)
.L_1872:
        /*0004*/ 	.word	0x00000082


	//----- nvinfo : EIATTR_KPARAM_INFO
	.align		4
.L_1873:
        /*0008*/ 	.byte	0x04, 0x17
        /*000a*/ 	.short	(.L_1875 - .L_1874)
.L_1874:
        /*000c*/ 	.word	0x00000000
        /*0010*/ 	.short	0x0000
        /*0012*/ 	.short	0x0000
        /*0014*/ 	.byte	0x00, 0xf0, 0x61, 0x04


	//----- nvinfo : EIATTR_SPARSE_MMA_MASK
	.align		4
.L_1875:
        /*0018*/ 	.byte	0x03, 0x50
        /*001a*/ 	.short	0x0000


	//----- nvinfo : EIATTR_MAXREG_COUNT
	.align		4
        /*001c*/ 	.byte	0x03, 0x1b
        /*001e*/ 	.short	0x00ff


	//----- nvinfo : EIATTR_NUM_BARRIERS
	.align		4
        /*0020*/ 	.byte	0x02, 0x4c
        /*0022*/ 	.byte	0x01
	.zero		1


	//----- nvinfo : EIATTR_MERCURY_ISA_VERSION
	.align		4
        /*0024*/ 	.byte	0x03, 0x5f
        /*0026*/ 	.short	0x0101


	//----- nvinfo : EIATTR_COOP_GROUP_MASK_REGIDS
	.align		4
        /*0028*/ 	.byte	0x04, 0x29
        /*002a*/ 	.short	(.L_1877 - .L_1876)


	//   ....[0]....
.L_1876:
        /*002c*/ 	.word	0xffffffff


	//   ....[1]....
        /*0030*/ 	.word	0xffffffff


	//   ....[2]....
        /*0034*/ 	.word	0xffffffff


	//   ....[3]....
        /*0038*/ 	.word	0xffffffff


	//   ....[4]....
        /*003c*/ 	.word	0xffffffff


	//   ....[5]....
        /*0040*/ 	.word	0xffffffff


	//   ....[6]....
        /*0044*/ 	.word	0xffffffff


	//   ....[7]....
        /*0048*/ 	.word	0xffffffff


	//   ....[8]....
        /*004c*/ 	.word	0xffffffff


	//   ....[9]....
        /*0050*/ 	.word	0xffffffff


	//   ....[10]....
        /*0054*/ 	.word	0xffffffff


	//   ....[11]....
        /*0058*/ 	.word	0xffffffff


	//   ....[12]....
        /*005c*/ 	.word	0xffffffff


	//   ....[13]....
        /*0060*/ 	.word	0xffffffff


	//   ....[14]....
        /*0064*/ 	.word	0xffffffff


	//   ....[15]....
        /*0068*/ 	.word	0xffffffff


	//   ....[16]....
        /*006c*/ 	.word	0xffffffff


	//   ....[17]....
        /*0070*/ 	.word	0xffffffff


	//   ....[18]....
        /*0074*/ 	.word	0xffffffff


	//   ....[19]....
        /*0078*/ 	.word	0xffffffff


	//   ....[20]....
        /*007c*/ 	.word	0xffffffff


	//   ....[21]....
        /*0080*/ 	.word	0xffffffff


	//   ....[22]....
        /*0084*/ 	.word	0xffffffff


	//   ....[23]....
        /*0088*/ 	.word	0xffffffff


	//   ....[24]....
        /*008c*/ 	.word	0xffffffff


	//   ....[25]....
        /*0090*/ 	.word	0xffffffff


	//   ....[26]....
        /*0094*/ 	.word	0xffffffff


	//   ....[27]....
        /*0098*/ 	.word	0xffffffff


	//   ....[28]....
        /*009c*/ 	.word	0xffffffff


	//   ....[29]....
        /*00a0*/ 	.word	0xffffffff


	//----- nvinfo : EIATTR_COOP_GROUP_INSTR_OFFSETS
	.align		4
.L_1877:
        /*00a4*/ 	.byte	0x04, 0x28
        /*00a6*/ 	.short	(.L_1879 - .L_1878)


	//   ....[0]....
.L_1878:
        /*00a8*/ 	.word	0x00000710


	//   ....[1]....
        /*00ac*/ 	.word	0x00000810


	//   ....[2]....
        /*00b0*/ 	.word	0x000037b0


	//   ....[3]....
        /*00b4*/ 	.word	0x00004850


	//   ....[4]....
        /*00b8*/ 	.word	0x00004860


	//   ....[5]....
        /*00bc*/ 	.word	0x00004870


	//   ....[6]....
        /*00c0*/ 	.word	0x00004880


	//   ....[7]....
        /*00c4*/ 	.word	0x00004930


	//   ....[8]....
        /*00c8*/ 	.word	0x00004960


	//   ....[9]....
        /*00cc*/ 	.word	0x00004970


	//   ....[10]....
        /*00d0*/ 	.word	0x00004980


	//   ....[11]....
        /*00d4*/ 	.word	0x00004a60


	//   ....[12]....
        /*00d8*/ 	.word	0x00004a90


	//   ....[13]....
        /*00dc*/ 	.word	0x00004aa0


	//   ....[14]....
        /*00e0*/ 	.word	0x00004ad0


	//   ....[15]....
        /*00e4*/ 	.word	0x00004c30


	//   ....[16]....
        /*00e8*/ 	.word	0x00004c60


	//   ....[17]....
        /*00ec*/ 	.word	0x00004c70


	//   ....[18]....
        /*00f0*/ 	.word	0x00004c80


	//   ....[19]....
        /*00f4*/ 	.word	0x00004d50


	//   ....[20]....
        /*00f8*/ 	.word	0x00004d90


	//   ....[21]....
        /*00fc*/ 	.word	0x00004dc0


	//   ....[22]....
        /*0100*/ 	.word	0x00004de0


	//   ....[23]....
        /*0104*/ 	.word	0x00004ec0


	//   ....[24]....
        /*0108*/ 	.word	0x00004f00


	//   ....[25]....
        /*010c*/ 	.word	0x00004f10


	//   ....[26]....
        /*0110*/ 	.word	0x00004f20


	//   ....[27]....
        /*0114*/ 	.word	0x00005c00


	//   ....[28]....
        /*0118*/ 	.word	0x00005ee0


	//   ....[29]....
        /*011c*/ 	.word	0x000065d0


	//----- nvinfo : EIATTR_EXIT_INSTR_OFFSETS
	.align		4
.L_1879:
        /*0120*/ 	.byte	0x04, 0x1c
        /*0122*/ 	.short	(.L_1881 - .L_1880)


	//   ....[0]....
.L_1880:
        /*0124*/ 	.word	0x00000370


	//   ....[1]....
        /*0128*/ 	.word	0x00006720


	//----- nvinfo : EIATTR_MAX_THREADS
	.align		4
.L_1881:
        /*012c*/ 	.byte	0x04, 0x05
        /*012e*/ 	.short	(.L_1883 - .L_1882)
.L_1882:
        /*0130*/ 	.word	0x00000020
        /*0134*/ 	.word	0x00000001
        /*0138*/ 	.word	0x00000001


	//----- nvinfo : EIATTR_CRS_STACK_SIZE
	.align		4
.L_1883:
        /*013c*/ 	.byte	0x04, 0x1e
        /*013e*/ 	.short	(.L_1885 - .L_1884)
.L_1884:
        /*0140*/ 	.word	0x00000000


	//----- nvinfo : EIATTR_CBANK_PARAM_SIZE
	.align		4
.L_1885:
        /*0144*/ 	.byte	0x03, 0x19
        /*0146*/ 	.short	0x0118


	//----- nvinfo : EIATTR_PARAM_CBANK
	.align		4
        /*0148*/ 	.byte	0x04, 0x0a
        /*014a*/ 	.short	(.L_1887 - .L_1886)
	.align		4
.L_1886:
        /*014c*/ 	.word	index@(.nv.constant0._Z25selective_scan_fwd_kernelI32Selective_Scan_fwd_kernel_traitsILi32ELi16ELi1ELb1ELb1ELb0ELb1EfN3c107complexIfEEEEv13SSMParamsBase)
        /*0150*/ 	.short	0x0210
        /*0152*/ 	.short	0x0118


	//----- nvinfo : EIATTR_SW_WAR
	.align		4
.L_1887:
        /*0154*/ 	.byte	0x04, 0x36
        /*0156*/ 	.short	(.L_1889 - .L_1888)
.L_1888:
        /*0158*/ 	.word	0x00000008
.L_1889:


//--------------------- .nv.info._Z25selective_scan_fwd_kernelI32Selective_Scan_fwd_kernel_traitsILi32ELi16ELi1ELb1ELb1ELb1ELb0EfN3c107complexIfEEEEv13SSMParamsBase --------------------------
	.section	.nv.info._Z25selective_scan_fwd_kernelI32Selective_Scan_fwd_kernel_traitsILi32ELi16ELi1ELb1ELb1ELb1ELb0EfN3c107complexIfEEEEv13SSMParamsBase,"",@"SHT_CUDA_INFO"
	.sectionflags	@""
	.align	4


	//----- nvinfo : EIATTR_CUDA_API_VERSION
	.align		4
        /*0000*/ 	.byte	0x04, 0x37
        /*0002*/ 	.short	(.L_1891 - .L_1890)
.L_1890:
        /*0004*/ 	.word	0x00000082


	//----- nvinfo : EIATTR_KPARAM_INFO
	.align		4
.L_1891:
        /*0008*/ 	.byte	0x04, 0x17
        /*000a*/ 	.short	(.L_1893 - .L_1892)
.L_1892:
        /*000c*/ 	.word	0x00000000
        /*0010*/ 	.short	0x0000
        /*0012*/ 	.short	0x0000
        /*0014*/ 	.byte	0x00, 0xf0, 0x61, 0x04


	//----- nvinfo : EIATTR_SPARSE_MMA_MASK
	.align		4
.L_1893:
        /*0018*/ 	.byte	0x03, 0x50
        /*001a*/ 	.short	0x0000


	//----- nvinfo : EIATTR_MAXREG_COUNT
	.align		4
        /*001c*/ 	.byte	0x03, 0x1b
        /*001e*/ 	.short	0x00ff


	//----- nvinfo : EIATTR_NUM_BARRIERS
	.align		4
        /*0020*/ 	.byte	0x02, 0x4c
        /*0022*/ 	.byte	0x01
	.zero		1


	//----- nvinfo : EIATTR_MERCURY_ISA_VERSION
	.align		4
        /*0024*/ 	.byte	0x03, 0x5f
        /*0026*/ 	.short	0x0101


	//----- nvinfo : EIATTR_COOP_GROUP_MASK_REGIDS
	.align		4
        /*0028*/ 	.byte	0x04, 0x29
        /*002a*/ 	.short	(.L_1895 - .L_1894)


	//   ....[0]....
.L_1894:
        /*002c*/ 	.word	0xffffffff


	//   ....[1]....
        /*0030*/ 	.word	0xffffffff


	//   ....[2]....
        /*0034*/ 	.word	0xffffffff


	//   ....[3]....
        /*0038*/ 	.word	0xffffffff


	//   ....[4]....
        /*003c*/ 	.word	0xffffffff


	//   ....[5]....
        /*0040*/ 	.word	0xffffffff


	//   ....[6]....
        /*0044*/ 	.word	0xffffffff


	//   ....[7]....
        /*0048*/ 	.word	0xffffffff


	//   ....[8]....
        /*004c*/ 	.word	0xffffffff


	//   ....[9]....
        /*0050*/ 	.word	0xffffffff


	//   ....[10]....
        /*0054*/ 	.word	0xffffffff


	//   ....[11]....
        /*0058*/ 	.word	0xffffffff


	//   ....[12]....
        /*005c*/ 	.word	0xffffffff


	//   ....[13]....
        /*0060*/ 	.word	0xffffffff


	//   ....[14]....
        /*0064*/ 	.word	0xffffffff


	//   ....[15]....
        /*0068*/ 	.word	0xffffffff


	//   ....[16]....
        /*006c*/ 	.word	0xffffffff


	//   ....[17]....
        /*0070*/ 	.word	0xffffffff


	//   ....[18]....
        /*0074*/ 	.word	0xffffffff


	//   ....[19]....
        /*0078*/ 	.word	0xffffffff


	//   ....[20]....
        /*007c*/ 	.word	0xffffffff


	//   ....[21]....
        /*0080*/ 	.word	0xffffffff


	//   ....[22]....
        /*0084*/ 	.word	0xffffffff


	//   ....[23]....
        /*0088*/ 	.word	0xffffffff


	//   ....[24]....
        /*008c*/ 	.word	0xffffffff


	//   ....[25]....
        /*0090*/ 	.word	0xffffffff


	//   ....[26]....
        /*0094*/ 	.word	0xffffffff


	//   ....[27]....
        /*0098*/ 	.word	0xffffffff


	//   ....[28]....
        /*009c*/ 	.word	0xffffffff


	//----- nvinfo : EIATTR_COOP_GROUP_INSTR_OFFSETS
	.align		4
.L_1895:
        /*00a0*/ 	.byte	0x04, 0x28
        /*00a2*/ 	.short	(.L_1897 - .L_1896)


	//   ....[0]....
.L_1896:
        /*00a4*/ 	.word	0x00000800


	//   ....[1]....
        /*00a8*/ 	.word	0x000008f0


	//   ....[2]....
        /*00ac*/ 	.word	0x000036f0


	//   ....[3]....
        /*00b0*/ 	.word	0x00004a00


	//   ....[4]....
        /*00b4*/ 	.word	0x00004a30


	//   ....[5]....
        /*00b8*/ 	.word	0x00004a40


	//   ....[6]....
        /*00bc*/ 	.word	0x00004a50


	//   ....[7]....
        /*00c0*/ 	.word	0x00004b10


	//   ....[8]....
        /*00c4*/ 	.word	0x00004b30


	//   ....[9]....
        /*00c8*/ 	.word	0x00004b40


	//   ....[10]....
        /*00cc*/ 	.word	0x00004b50


	//   ....[11]....
        /*00d0*/ 	.word	0x00004c10


	//   ....[12]....
        /*00d4*/ 	.word	0x00004c30


	//   ....[13]....
        /*00d8*/ 	.word	0x00004c40


	//   ....[14]....
        /*00dc*/ 	.word	0x00004c50


	//   ....[15]....
        /*00e0*/ 	.word	0x00004d20


	//   ....[16]....
        /*00e4*/ 	.word	0x00004d30


	//   ....[17]....
        /*00e8*/ 	.word	0x00004d40


	//   ....[18]....
        /*00ec*/ 	.word	0x00004d50


	//   ....[19]....
        /*00f0*/ 	.word	0x00004e40


	//   ....[20]....
        /*00f4*/ 	.word	0x00004e50


	//   ....[21]....
        /*00f8*/ 	.word	0x00004e60


	//   ....[22]....
        /*00fc*/ 	.word	0x00004e70


	//   ....[23]....
        /*0100*/ 	.word	0x00004fb0


	//   ....[24]....
        /*0104*/ 	.word	0x00005130


	//   ....[25]....
        /*0108*/ 	.word	0x00005150


	//   ....[26]....
        /*010c*/ 	.word	0x00005160


	//   ....[27]....
        /*0110*/ 	.word	0x00005170


	//   ....[28]....
        /*0114*/ 	.word	0x00005e60


	//----- nvinfo : EIATTR_EXIT_INSTR_OFFSETS
	.align		4
.L_1897:
        /*0118*/ 	.byte	0x04, 0x1c
        /*011a*/ 	.short	(.L_1899 - .L_1898)


	//   ....[0]....
.L_1898:
        /*011c*/ 	.word	0x00000420


	//   ....[1]....
        /*0120*/ 	.word	0x00005fe0


	//----- nvinfo : EIATTR_MAX_THREADS
	.align		4
.L_1899:
        /*0124*/ 	.byte	0x04, 0x05
        /*0126*/ 	.short	(.L_1901 - .L_1900)
.L_1900:
        /*0128*/ 	.word	0x00000020
        /*012c*/ 	.word	0x00000001
        /*0130*/ 	.word	0x00000001


	//----- nvinfo : EIATTR_CRS_STACK_SIZE
	.align		4
.L_1901:
        /*0134*/ 	.byte	0x04, 0x1e
        /*0136*/ 	.short	(.L_1903 - .L_1902)
.L_1902:
        /*0138*/ 	.word	0x00000000


	//----- nvinfo : EIATTR_CBANK_PARAM_SIZE
	.align		4
.L_1903:
        /*013c*/ 	.byte	0x03, 0x19
        /*013e*/ 	.short	0x0118


	//----- nvinfo : EIATTR_PARAM_CBANK
	.align		4
        /*0140*/ 	.byte	0x04, 0x0a
        /*0142*/ 	.short	(.L_1905 - .L_1904)
	.align		4
.L_1904:
        /*0144*/ 	.word	index@(.nv.constant0._Z25selective_scan_fwd_kernelI32Selective_Scan_fwd_kernel_traitsILi32ELi16ELi1ELb1ELb1ELb1ELb0EfN3c107complexIfEEEEv13SSMParamsBase)
        /*0148*/ 	.short	0x0210
        /*014a*/ 	.short	0x0118


	//----- nvinfo : EIATTR_SW_WAR
	.align		4
.L_1905:
        /*014c*/ 	.byte	0x04, 0x36
        /*014e*/ 	.short	(.L_1907 - .L_1906)
.L_1906:
        /*0150*/ 	.word	0x00000008
.L_1907:


//--------------------- .nv.info._Z25selective_scan_fwd_kernelI32Selective_Scan_fwd_kernel_traitsILi32ELi16ELi1ELb1ELb1ELb1ELb1EfN3c107complexIfEEEEv13SSMParamsBase --------------------------
	.section	.nv.info._Z25selective_scan_fwd_kernelI32Selective_Scan_fwd_kernel_traitsILi32ELi16ELi1ELb1ELb1ELb1ELb1EfN3c107complexIfEEEEv13SSMParamsBase,"",@"SHT_CUDA_INFO"
	.sectionflags	@""
	.align	4


	//----- nvinfo : EIATTR_CUDA_API_VERSION
	.align		4
        /*0000*/ 	.byte	0x04, 0x37
        /*0002*/ 	.short	(.L_1909 - .L_1908)
.L_1908:
        /*0004*/ 	.word	0x00000082


	//----- nvinfo : EIATTR_KPARAM_INFO
	.align		4
.L_1909:
        /*0008*/ 	.byte	0x04, 0x17
        /*000a*/ 	.short	(.L_1911 - .L_1910)
.L_1910:
        /*000c*/ 	.word	0x00000000
        /*0010*/ 	.short	0x0000
        /*0012*/ 	.short	0x0000
        /*0014*/ 	.byte	0x00, 0xf0, 0x61, 0x04


	//----- nvinfo : EIATTR_SPARSE_MMA_MASK
	.align		4
.L_1911:
        /*0018*/ 	.byte	0x03, 0x50
        /*001a*/ 	.short	0x0000


	//----- nvinfo : EIATTR_MAXREG_COUNT
	.align		4
        /*001c*/ 	.byte	0x03, 0x1b
        /*001e*/ 	.short	0x00ff


	//----- nvinfo : EIATTR_NUM_BARRIERS
	.align		4
        /*0020*/ 	.byte	0x02, 0x4c
        /*0022*/ 	.byte	0x01
	.zero		1


	//----- nvinfo : EIATTR_MERCURY_ISA_VERSION
	.align		4
        /*0024*/ 	.byte	0x03, 0x5f
        /*0026*/ 	.short	0x0101


	//----- nvinfo : EIATTR_COOP_GROUP_MASK_REGIDS
	.align		4
        /*0028*/ 	.byte	0x04, 0x29
        /*002a*/ 	.short	(.L_1913 - .L_1912)


	//   ....[0]....
.L_1912:
        /*002c*/ 	.word	0xffffffff


	//   ....[1]....
        /*0030*/ 	.word	0xffffffff


	//   ....[2]....
        /*0034*/ 	.word	0xffffffff


	//   ....[3]....
        /*0038*/ 	.word	0xffffffff


	//   ....[4]....
        /*003c*/ 	.word	0xffffffff


	//   ....[5]....
        /*0040*/ 	.word	0xffffffff


	//   ....[6]....
        /*0044*/ 	.word	0xffffffff


	//   ....[7]....
        /*0048*/ 	.word	0xffffffff


	//   ....[8]....
        /*004c*/ 	.word	0xffffffff


	//   ....[9]....
        /*0050*/ 	.word	0xffffffff


	//   ....[10]....
        /*0054*/ 	.word	0xffffffff


	//   ....[11]....
        /*0058*/ 	.word	0xffffffff


	//   ....[12]....
        /*005c*/ 	.word	0xffffffff


	//   ....[13]....
        /*0060*/ 	.word	0xffffffff


	//   ....[14]....
        /*0064*/ 	.word	0xffffffff


	//   ....[15]....
        /*0068*/ 	.word	0xffffffff


	//   ....[16]....
        /*006c*/ 	.word	0xffffffff


	//   ....[17]....
        /*0070*/ 	.word	0xffffffff


	//   ....[18]....
        /*0074*/ 	.word	0xffffffff


	//   ....[19]....
        /*0078*/ 	.word	0xffffffff


	//   ....[20]....
        /*007c*/ 	.word	0xffffffff


	//   ....[21]....
        /*0080*/ 	.word	0xffffffff


	//   ....[22]....
        /*0084*/ 	.word	0xffffffff


	//   ....[23]....
        /*0088*/ 	.word	0xffffffff


	//   ....[24]....
        /*008c*/ 	.word	0xffffffff


	//   ....[25]....
        /*0090*/ 	.word	0xffffffff


	//   ....[26]....
        /*0094*/ 	.word	0xffffffff


	//   ....[27]....
        /*0098*/ 	.word	0xffffffff


	//   ....[28]....
        /*009c*/ 	.word	0xffffffff


	//   ....[29]....
        /*00a0*/ 	.word	0xffffffff


	//   ....[30]....
        /*00a4*/ 	.word	0xffffffff


	//----- nvinfo : EIATTR_COOP_GROUP_INSTR_OFFSETS
	.align		4
.L_1913:
        /*00a8*/ 	.byte	0x04, 0x28
        /*00aa*/ 	.short	(.L_1915 - .L_1914)


	//   ....[0]....
.L_1914:
        /*00ac*/ 	.word	0x00000800


	//   ....[1]....
        /*00b0*/ 	.word	0x000008f0


	//   ....[2]....
        /*00b4*/ 	.word	0x000036f0


	//   ....[3]....
        /*00b8*/ 	.word	0x00004a00


	//   ....[4]....
        /*00bc*/ 	.word	0x00004a30


	//   ....[5]....
        /*00c0*/ 	.word	0x00004a40


	//   ....[6]....
        /*00c4*/ 	.word	0x00004a50


	//   ....[7]....
        /*00c8*/ 	.word	0x00004b10


	//   ....[8]....
        /*00cc*/ 	.word	0x00004b30


	//   ....[9]....
        /*00d0*/ 	.word	0x00004b40


	//   ....[10]....
        /*00d4*/ 	.word	0x00004b50


	//   ....[11]....
        /*00d8*/ 	.word	0x00004c10


	//   ....[12]....
        /*00dc*/ 	.word	0x00004c30


	//   ....[13]....
        /*00e0*/ 	.word	0x00004c40


	//   ....[14]....
        /*00e4*/ 	.word	0x00004c50


	//   ....[15]....
        /*00e8*/ 	.word	0x00004d20


	//   ....[16]....
        /*00ec*/ 	.word	0x00004d30


	//   ....[17]....
        /*00f0*/ 	.word	0x00004d40


	//   ....[18]....
        /*00f4*/ 	.word	0x00004d50


	//   ....[19]....
        /*00f8*/ 	.word	0x00004e40


	//   ....[20]....
        /*00fc*/ 	.word	0x00004e50


	//   ....[21]....
        /*0100*/ 	.word	0x00004e60


	//   ....[22]....
        /*0104*/ 	.word	0x00004e70


	//   ....[23]....
        /*0108*/ 	.word	0x00004fb0


	//   ....[24]....
        /*010c*/ 	.word	0x00005130


	//   ....[25]....
        /*0110*/ 	.word	0x00005150


	//   ....[26]....
        /*0114*/ 	.word	0x00005160


	//   ....[27]....
        /*0118*/ 	.word	0x00005170


	//   ....[28]....
        /*011c*/ 	.word	0x00005e30


	//   ....[29]....
        /*0120*/ 	.word	0x00006130


	//   ....[30]....
        /*0124*/ 	.word	0x00006830


	//----- nvinfo : EIATTR_EXIT_INSTR_OFFSETS
	.align		4
.L_1915:
        /*0128*/ 	.byte	0x04, 0x1c
        /*012a*/ 	.short	(.L_1917 - .L_1916)


	//   ....[0]....
.L_1916:
        /*012c*/ 	.word	0x00000420


	//   ....[1]....
        /*0130*/ 	.word	0x00006970


	//----- nvinfo : EIATTR_MAX_THREADS
	.align		4
.L_1917:
        /*0134*/ 	.byte	0x04, 0x05
        /*0136*/ 	.short	(.L_1919 - .L_1918)
.L_1918:
        /*0138*/ 	.word	0x00000020
        /*013c*/ 	.word	0x00000001
        /*0140*/ 	.word	0x00000001


	//----- nvinfo : EIATTR_CRS_STACK_SIZE
	.align		4
.L_1919:
        /*0144*/ 	.byte	0x04, 0x1e
        /*0146*/ 	.short	(.L_1921 - .L_1920)
.L_1920:
        /*0148*/ 	.word	0x00000000


	//----- nvinfo : EIATTR_CBANK_PARAM_SIZE
	.align		4
.L_1921:
        /*014c*/ 	.byte	0x03, 0x19
        /*014e*/ 	.short	0x0118


	//----- nvinfo : EIATTR_PARAM_CBANK
	.align		4
        /*0150*/ 	.byte	0x04, 0x0a
        /*0152*/ 	.short	(.L_1923 - .L_1922)
	.align		4
.L_1922:
        /*0154*/ 	.word	index@(.nv.constant0._Z25selective_scan_fwd_kernelI32Selective_Scan_fwd_kernel_traitsILi32ELi16ELi1ELb1ELb1ELb1ELb1EfN3c107complexIfEEEEv13SSMParamsBase)
        /*0158*/ 	.short	0x0210
        /*015a*/ 	.short	0x0118


	//----- nvinfo : EIATTR_SW_WAR
	.align		4
.L_1923:
        /*015c*/ 	.byte	0x04, 0x36
        /*015e*/ 	.short	(.L_1925 - .L_1924)
.L_1924:
        /*0160*/ 	.word	0x00000008
.L_1925:


//--------------------- .nv.info._Z25selective_scan_fwd_kernelI32Selective_Scan_fwd_kernel_traitsILi32ELi8ELi1ELb0ELb0ELb0ELb0EfN3c107complexIfEEEEv13SSMParamsBase --------------------------
	.section	.nv.info._Z25selective_scan_fwd_kernelI32Selective_Scan_fwd_kernel_traitsILi32ELi8ELi1ELb0ELb0ELb0ELb0EfN3c107complexIfEEEEv13SSMParamsBase,"",@"SHT_CUDA_INFO"
	.sectionflags	@""
	.align	4


	//----- nvinfo : EIATTR_CUDA_API_VERSION
	.align		4
        /*0000*/ 	.byte	0x04, 0x37
        /*0002*/ 	.short	(.L_1927 - .L_1926)
.L_1926:
        /*0004*/ 	.word	0x00000082


	//----- nvinfo : EIATTR_KPARAM_INFO
	.align		4
.L_1927:
        /*0008*/ 	.byte	0x04, 0x17
        /*000a*/ 	.short	(.L_1929 - .L_1928)
.L_1928:
        /*000c*/ 	.word	0x00000000
        /*0010*/ 	.short	0x0000
        /*0012*/ 	.short	0x0000
        /*0014*/ 	.byte	0x00, 0xf0, 0x61, 0x04


	//----- nvinfo : EIATTR_SPARSE_MMA_MASK
	.align		4
.L_1929:
        /*0018*/ 	.byte	0x03, 0x50
        /*001a*/ 	.short	0x0000


	//----- nvinfo : EIATTR_MAXREG_COUNT
	.align		4
        /*001c*/ 	.byte	0x03, 0x1b
        /*001e*/ 	.short	0x00ff


	//----- nvinfo : EIATTR_NUM_BARRIERS
	.align		4
        /*0020*/ 	.byte	0x02, 0x4c
        /*0022*/ 	.byte	0x01
	.zero		1


	//----- nvinfo : EIATTR_MERCURY_ISA_VERSION
	.align		4
        /*0024*/ 	.byte	0x03, 0x5f
        /*0026*/ 	.short	0x0101


	//----- nvinfo : EIATTR_COOP_GROUP_MASK_REGIDS
	.align		4
        /*0028*/ 	.byte	0x04, 0x29
        /*002a*/ 	.short	(.L_1931 - .L_1930)


	//   ....[0]....
.L_1930:
        /*002c*/ 	.word	0xffffffff


	//   ....[1]....
        /*0030*/ 	.word	0xffffffff


	//   ....[2]....
        /*0034*/ 	.word	0xffffffff


	//   ....[3]....
        /*0038*/ 	.word	0xffffffff


	//   ....[4]....
        /*003c*/ 	.word	0xffffffff


	//   ....[5]....
        /*0040*/ 	.word	0xffffffff


	//   ....[6]....
        /*0044*/ 	.word	0xffffffff


	//   ....[7]....
        /*0048*/ 	.word	0xffffffff


	//   ....[8]....
        /*004c*/ 	.word	0xffffffff


	//   ....[9]....
        /*0050*/ 	.word	0xffffffff


	//   ....[10]....
        /*0054*/ 	.word	0xffffffff


	//   ....[11]....
        /*0058*/ 	.word	0xffffffff


	//   ....[12]....
        /*005c*/ 	.word	0xffffffff


	//   ....[13]....
        /*0060*/ 	.word	0xffffffff


	//   ....[14]....
        /*0064*/ 	.word	0xffffffff


	//   ....[15]....
        /*0068*/ 	.word	0xffffffff


	//   ....[16]....
        /*006c*/ 	.word	0xffffffff


	//   ....[17]....
        /*0070*/ 	.word	0xffffffff


	//   ....[18]....
        /*0074*/ 	.word	0xffffffff


	//   ....[19]....
        /*0078*/ 	.word	0xffffffff


	//   ....[20]....
        /*007c*/ 	.word	0xffffffff


	//   ....[21]....
        /*0080*/ 	.word	0xffffffff


	//   ....[22]....
        /*0084*/ 	.word	0xffffffff


	//   ....[23]....
        /*0088*/ 	.word	0xffffffff


	//   ....[24]....
        /*008c*/ 	.word	0xffffffff


	//   ....[25]....
        /*0090*/ 	.word	0xffffffff


	//   ....[26]....
        /*0094*/ 	.word	0xffffffff


	//----- nvinfo : EIATTR_COOP_GROUP_INSTR_OFFSETS
	.align		4
.L_1931:
        /*0098*/ 	.byte	0x04, 0x28
        /*009a*/ 	.short	(.L_1933 - .L_1932)


	//   ....[0]....
.L_1932:
        /*009c*/ 	.word	0x00000920


	//   ....[1]....
        /*00a0*/ 	.word	0x00000b40


	//   ....[2]....
        /*00a4*/ 	.word	0x00002dd0


	//   ....[3]....
        /*00a8*/ 	.word	0x00002de0


	//   ....[4]....
        /*00ac*/ 	.word	0x00002df0


	//   ....[5]....
        /*00b0*/ 	.word	0x00002e00


	//   ....[6]....
        /*00b4*/ 	.word	0x00002ec0


	//   ....[7]....
        /*00b8*/ 	.word	0x00002ee0


	//   ....[8]....
        /*00bc*/ 	.word	0x00002ef0


	//   ....[9]....
        /*00c0*/ 	.word	0x00002f00


	//   ....[10]....
        /*00c4*/ 	.word	0x00002fc0


	//   ....[11]....
        /*00c8*/ 	.word	0x00002fe0


	//   ....[12]....
        /*00cc*/ 	.word	0x00002ff0


	//   ....[13]....
        /*00d0*/ 	.word	0x00003000


	//   ....[14]....
        /*00d4*/ 	.word	0x000030d0


	//   ....[15]....
        /*00d8*/ 	.word	0x000030f0


	//   ....[16]....
        /*00dc*/ 	.word	0x00003100


	//   ....[17]....
        /*00e0*/ 	.word	0x00003110


	//   ....[18]....
        /*00e4*/ 	.word	0x000031d0


	//   ....[19]....
        /*00e8*/ 	.word	0x000031f0


	//   ....[20]....
        /*00ec*/ 	.word	0x00003200


	//   ....[21]....
        /*00f0*/ 	.word	0x00003210


	//   ....[22]....
        /*00f4*/ 	.word	0x000033a0


	//   ....[23]....
        /*00f8*/ 	.word	0x000033b0


	//   ....[24]....
        /*00fc*/ 	.word	0x000033c0


	//   ....[25]....
        /*0100*/ 	.word	0x000033d0


	//   ....[26]....
        /*0104*/ 	.word	0x00003c80


	//----- nvinfo : EIATTR_EXIT_INSTR_OFFSETS
	.align		4
.L_1933:
        /*0108*/ 	.byte	0x04, 0x1c
        /*010a*/ 	.short	(.L_1935 - .L_1934)


	//   ....[0]....
.L_1934:
        /*010c*/ 	.word	0x00000140


	//   ....[1]....
        /*0110*/ 	.word	0x00004100


	//----- nvinfo : EIATTR_MAX_THREADS
	.align		4
.L_1935:
        /*0114*/ 	.byte	0x04, 0x05
        /*0116*/ 	.short	(.L_1937 - .L_1936)
.L_1936:
        /*0118*/ 	.word	0x00000020
        /*011c*/ 	.word	0x00000001
        /*0120*/ 	.word	0x00000001


	//----- nvinfo : EIATTR_CRS_STACK_SIZE
	.align		4
.L_1937:
        /*0124*/ 	.byte	0x04, 0x1e
        /*0126*/ 	.short	(.L_1939 - .L_1938)
.L_1938:
        /*0128*/ 	.word	0x00000000


	//----- nvinfo : EIATTR_CBANK_PARAM_SIZE
	.align		4
.L_1939:
        /*012c*/ 	.byte	0x03, 0x19
        /*012e*/ 	.short	0x0118


	//----- nvinfo : EIATTR_PARAM_CBANK
	.align		4
        /*0130*/ 	.byte	0x04, 0x0a
        /*0132*/ 	.short	(.L_1941 - .L_1940)
	.align		4
.L_1940:
        /*0134*/ 	.word	index@(.nv.constant0._Z25selective_scan_fwd_kernelI32Selective_Scan_fwd_kernel_traitsILi32ELi8ELi1ELb0ELb0ELb0ELb0EfN3c107complexIfEEEEv13SSMParamsBase)
        /*0138*/ 	.short	0x0210
        /*013a*/ 	.short	0x0118


	//----- nvinfo : EIATTR_SW_WAR
	.align		4
.L_1941:
        /*013c*/ 	.byte	0x04, 0x36
        /*013e*/ 	.short	(.L_1943 - .L_1942)
.L_1942:
        /*0140*/ 	.word	0x00000008
.L_1943:


//--------------------- .nv.info._Z25selective_scan_fwd_kernelI32Selective_Scan_fwd_kernel_traitsILi32ELi8ELi1ELb0ELb0ELb0ELb1EfN3c107complexIfEEEEv13SSMParamsBase --------------------------
	.section	.nv.info._Z25selective_scan_fwd_kernelI32Selective_Scan_fwd_kernel_traitsILi32ELi8ELi1ELb0ELb0ELb0ELb1EfN3c107complexIfEEEEv13SSMParamsBase,"",@"SHT_CUDA_INFO"
	.sectionflags	@""
	.align	4


	//----- nvinfo : EIATTR_CUDA_API_VERSION
	.align		4
        /*0000*/ 	.byte	0x04, 0x37
        /*0002*/ 	.short	(.L_1945 - .L_1944)
.L_1944:
        /*0004*/ 	.word	0x00000082


	//----- nvinfo : EIATTR_KPARAM_INFO
	.align		4
.L_1945:
        /*0008*/ 	.byte	0x04, 0x17
        /*000a*/ 	.short	(.L_1947 - .L_1946)
.L_1946:
        /*000c*/ 	.word	0x00000000
        /*0010*/ 	.short	0x0000
        /*0012*/ 	.short	0x0000
        /*0014*/ 	.byte	0x00, 0xf0, 0x61, 0x04


	//----- nvinfo : EIATTR_SPARSE_MMA_MASK
	.align		4
.L_1947:
        /*0018*/ 	.byte	0x03, 0x50
        /*001a*/ 	.short	0x0000


	//----- nvinfo : EIATTR_MAXREG_COUNT
	.align		4
        /*001c*/ 	.byte	0x03, 0x1b
        /*001e*/ 	.short	0x00ff


	//----- nvinfo : EIATTR_NUM_BARRIERS
	.align		4
        /*0020*/ 	.byte	0x02, 0x4c
        /*0022*/ 	.byte	0x01
	.zero		1


	//----- nvinfo : EIATTR_MERCURY_ISA_VERSION
	.align		4
        /*0024*/ 	.byte	0x03, 0x5f
        /*0026*/ 	.short	0x0101


	//----- nvinfo : EIATTR_COOP_GROUP_MASK_REGIDS
	.align		4
        /*0028*/ 	.byte	0x04, 0x29
        /*002a*/ 	.short	(.L_1949 - .L_1948)


	//   ....[0]....
.L_1948:
        /*002c*/ 	.word	0xffffffff


	//   ....[1]....
        /*0030*/ 	.word	0xffffffff


	//   ....[2]....
        /*0034*/ 	.word	0xffffffff


	//   ....[3]....
        /*0038*/ 	.word	0xffffffff


	//   ....[4]....
        /*003c*/ 	.word	0xffffffff


	//   ....[5]....
        /*0040*/ 	.word	0xffffffff


	//   ....[6]....
        /*0044*/ 	.word	0xffffffff


	//   ....[7]....
        /*0048*/ 	.word	0xffffffff


	//   ....[8]....
        /*004c*/ 	.word	0xffffffff


	//   ....[9]....
        /*0050*/ 	.word	0xffffffff


	//   ....[10]....
        /*0054*/ 	.word	0xffffffff


	//   ....[11]....
        /*0058*/ 	.word	0xffffffff


	//   ....[12]....
        /*005c*/ 	.word	0xffffffff


	//   ....[13]....
        /*0060*/ 	.word	0xffffffff


	//   ....[14]....
        /*0064*/ 	.word	0xffffffff


	//   ....[15]....
        /*0068*/ 	.word	0xffffffff


	//   ....[16]....
        /*006c*/ 	.word	0xffffffff


	//   ....[17]....
        /*0070*/ 	.word	0xffffffff


	//   ....[18]....
        /*0074*/ 	.word	0xffffffff


	//   ....[19]....
        /*0078*/ 	.word	0xffffffff


	//   ....[20]....
        /*007c*/ 	.word	0xffffffff


	//   ....[21]....
        /*0080*/ 	.word	0xffffffff


	//   ....[22]....
        /*0084*/ 	.word	0xffffffff


	//   ....[23]....
        /*0088*/ 	.word	0xffffffff


	//   ....[24]....
        /*008c*/ 	.word	0xffffffff


	//   ....[25]....
        /*0090*/ 	.word	0xffffffff


	//   ....[26]....
        /*0094*/ 	.word	0xffffffff


	//   ....[27]....
        /*0098*/ 	.word	0xffffffff


	//   ....[28]....
        /*009c*/ 	.word	0xffffffff


	//----- nvinfo : EIATTR_COOP_GROUP_INSTR_OFFSETS
	.align		4
.L_1949:
        /*00a0*/ 	.byte	0x04, 0x28
        /*00a2*/ 	.short	(.L_1951 - .L_1950)


	//   ....[0]....
.L_1950:
        /*00a4*/ 	.word	0x00000860


	//   ....[1]....
        /*00a8*/ 	.word	0x00000aa0


	//   ....[2]....
        /*00ac*/ 	.word	0x00002d90


	//   ....[3]....
        /*00b0*/ 	.word	0x00002da0


	//   ....[4]....
        /*00b4*/ 	.word	0x00002db0


	//   ....[5]....
        /*00b8*/ 	.word	0x00002dc0


	//   ....[6]....
        /*00bc*/ 	.word	0x00002e80


	//   ....[7]....
        /*00c0*/ 	.word	0x00002ea0


	//   ....[8]....
        /*00c4*/ 	.word	0x00002eb0


	//   ....[9]....
        /*00c8*/ 	.word	0x00002ec0


	//   ....[10]....
        /*00cc*/ 	.word	0x00002f80


	//   ....[11]....
        /*00d0*/ 	.word	0x00002fa0


	//   ....[12]....
        /*00d4*/ 	.word	0x00002fb0


	//   ....[13]....
        /*00d8*/ 	.word	0x00002fc0


	//   ....[14]....
        /*00dc*/ 	.word	0x00003080


	//   ....[15]....
        /*00e0*/ 	.word	0x000030a0


	//   ....[16]....
        /*00e4*/ 	.word	0x000030b0


	//   ....[17]....
        /*00e8*/ 	.word	0x000030c0


	//   ....[18]....
        /*00ec*/ 	.word	0x00003190


	//   ....[19]....
        /*00f0*/ 	.word	0x000031b0


	//   ....[20]....
        /*00f4*/ 	.word	0x000031c0


	//   ....[21]....
        /*00f8*/ 	.word	0x000031d0


	//   ....[22]....
        /*00fc*/ 	.word	0x00003360


	//   ....[23]....
        /*0100*/ 	.word	0x00003370


	//   ....[24]....
        /*0104*/ 	.word	0x00003380


	//   ....[25]....
        /*0108*/ 	.word	0x00003390


	//   ....[26]....
        /*010c*/ 	.word	0x00003c80


	//   ....[27]....
        /*0110*/ 	.word	0x00004340


	//   ....[28]....
        /*0114*/ 	.word	0x000047b0


	//----- nvinfo : EIATTR_EXIT_INSTR_OFFSETS
	.align		4
.L_1951:
        /*0118*/ 	.byte	0x04, 0x1c
        /*011a*/ 	.short	(.L_1953 - .L_1952)


	//   ....[0]....
.L_1952:
        /*011c*/ 	.word	0x00000140


	//   ....[1]....
        /*0120*/ 	.word	0x00004b80


	//----- nvinfo : EIATTR_MAX_THREADS
	.align		4
.L_1953:
        /*0124*/ 	.byte	0x04, 0x05
        /*0126*/ 	.short	(.L_1955 - .L_1954)
.L_1954:
        /*0128*/ 	.word	0x00000020
        /*012c*/ 	.word	0x00000001
        /*0130*/ 	.word	0x00000001


	//----- nvinfo : EIATTR_CRS_STACK_SIZE
	.align		4
.L_1955:
        /*0134*/ 	.byte	0x04, 0x1e
        /*0136*/ 	.short	(.L_1957 - .L_1956)
.L_1956:
        /*0138*/ 	.word	0x00000000


	//----- nvinfo : EIATTR_CBANK_PARAM_SIZE
	.align		4
.L_1957:
        /*013c*/ 	.byte	0x03, 0x19
        /*013e*/ 	.short	0x0118


	//----- nvinfo : EIATTR_PARAM_CBANK
	.align		4
        /*0140*/ 	.byte	0x04, 0x0a
        /*0142*/ 	.short	(.L_1959 - .L_1958)
	.align		4
.L_1958:
        /*0144*/ 	.word	index@(.nv.constant0._Z25selective_scan_fwd_kernelI32Selective_Scan_fwd_kernel_traitsILi32ELi8ELi1ELb0ELb0ELb0ELb1EfN3c107complexIfEEEEv13SSMParamsBase)
        /*0148*/ 	.short	0x0210
        /*014a*/ 	.short	0x0118


	//----- nvinfo : EIATTR_SW_WAR
	.align		4
.L_1959:
        /*014c*/ 	.byte	0x04, 0x36
        /*014e*/ 	.short	(.L_1961 - .L_1960)
.L_1960:
        /*0150*/ 	.word	0x00000008
.L_1961:


//--------------------- .nv.info._Z25selective_scan_fwd_kernelI32Selective_Scan_fwd_kernel_traitsILi32ELi8ELi1ELb0ELb0ELb1ELb0EfN3c107complexIfEEEEv13SSMParamsBase --------------------------
	.section	.nv.info._Z25selective_scan_fwd_kernelI32Selective_Scan_fwd_kernel_traitsILi32ELi8ELi1ELb0ELb0ELb1ELb0EfN3c107complexIfEEEEv13SSMParamsBase,"",@"SHT_CUDA_INFO"
	.sectionflags	@""
	.align	4


	//----- nvinfo : EIATTR_CUDA_API_VERSION
	.align		4
        /*0000*/ 	.byte	0x04, 0x37
        /*0002*/ 	.short	(.L_1963 - .L_1962)
.L_1962:
        /*0004*/ 	.word	0x00000082


	//----- nvinfo : EIATTR_KPARAM_INFO
	.align		4
.L_1963:
        /*0008*/ 	.byte	0x04, 0x17
        /*000a*/ 	.short	(.L_1965 - .L_1964)
.L_1964:
        /*000c*/ 	.word	0x00000000
        /*0010*/ 	.short	0x0000
        /*0012*/ 	.short	0x0000
        /*0014*/ 	.byte	0x00, 0xf0, 0x61, 0x04


	//----- nvinfo : EIATTR_SPARSE_MMA_MASK
	.align		4
.L_1965:
        /*0018*/ 	.byte	0x03, 0x50
        /*001a*/ 	.short	0x0000


	//----- nvinfo : EIATTR_MAXREG_COUNT
	.align		4
        /*001c*/ 	.byte	0x03, 0x1b
        /*001e*/ 	.short	0x00ff


	//----- nvinfo : EIATTR_NUM_BARRIERS
	.align		4
        /*0020*/ 	.byte	0x02, 0x4c
        /*0022*/ 	.byte	0x01
	.zero		1


	//----- nvinfo : EIATTR_MERCURY_ISA_VERSION
	.align		4
        /*0024*/ 	.byte	0x03, 0x5f
        /*0026*/ 	.short	0x0101


	//----- nvinfo : EIATTR_COOP_GROUP_MASK_REGIDS
	.align		4
        /*0028*/ 	.byte	0x04, 0x29
        /*002a*/ 	.short	(.L_1967 - .L_1966)


	//   ....[0]....
.L_1966:
        /*002c*/ 	.word	0xffffffff


	//   ....[1]....
        /*0030*/ 	.word	0xffffffff


	//   ....[2]....
        /*0034*/ 	.word	0xffffffff


	//   ....[3]....
        /*0038*/ 	.word	0xffffffff


	//   ....[4]....
        /*003c*/ 	.word	0xffffffff


	//   ....[5]....
        /*0040*/ 	.word	0xffffffff


	//   ....[6]....
        /*0044*/ 	.word	0xffffffff


	//   ....[7]....
        /*0048*/ 	.word	0xffffffff


	//   ....[8]....
        /*004c*/ 	.word	0xffffffff


	//   ....[9]....
        /*0050*/ 	.word	0xffffffff


	//   ....[10]....
        /*0054*/ 	.word	0xffffffff


	//   ....[11]....
        /*0058*/ 	.word	0xffffffff


	//   ....[12]....
        /*005c*/ 	.word	0xffffffff


	//   ....[13]....
        /*0060*/ 	.word	0xffffffff


	//   ....[14]....
        /*0064*/ 	.word	0xffffffff


	//   ....[15]....
        /*0068*/ 	.word	0xffffffff


	//   ....[16]....
        /*006c*/ 	.word	0xffffffff


	//   ....[17]....
        /*0070*/ 	.word	0xffffffff


	//   ....[18]....
        /*0074*/ 	.word	0xffffffff


	//   ....[19]....
        /*0078*/ 	.word	0xffffffff


	//   ....[20]....
        /*007c*/ 	.word	0xffffffff


	//   ....[21]....
        /*0080*/ 	.word	0xffffffff


	//   ....[22]....
        /*0084*/ 	.word	0xffffffff


	//   ....[23]....
        /*0088*/ 	.word	0xffffffff


	//   ....[24]....
        /*008c*/ 	.word	0xffffffff


	//   ....[25]....
        /*0090*/ 	.word	0xffffffff


	//   ....[26]....
        /*0094*/ 	.word	0xffffffff


	//   ....[27]....
        /*0098*/ 	.word	0xffffffff


	//----- nvinfo : EIATTR_COOP_GROUP_INSTR_OFFSETS
	.align		4
.L_1967:
        /*009c*/ 	.byte	0x04, 0x28
        /*009e*/ 	.short	(.L_1969 - .L_1968)


	//   ....[0]....
.L_1968:
        /*00a0*/ 	.word	0x00000c60


	//   ....[1]....
        /*00a4*/ 	.word	0x00000e80


	//   ....[2]....
        /*00a8*/ 	.word	0x00003340


	//   ....[3]....
        /*00ac*/ 	.word	0x00003360


	//   ....[4]....
        /*00b0*/ 	.word	0x00003370


	//   ....[5]....
        /*00b4*/ 	.word	0x00003380


	//   ....[6]....
        /*00b8*/ 	.word	0x00003450


	//   ....[7]....
        /*00bc*/ 	.word	0x00003460


	//   ....[8]....
        /*00c0*/ 	.word	0x00003470


	//   ....[9]....
        /*00c4*/ 	.word	0x00003480


	//   ....[10]....
        /*00c8*/ 	.word	0x00003550


	//   ....[11]....
        /*00cc*/ 	.word	0x00003560


	//   ....[12]....
        /*00d0*/ 	.word	0x00003570


	//   ....[13]....
        /*00d4*/ 	.word	0x00003580


	//   ....[14]....
        /*00d8*/ 	.word	0x00003650


	//   ....[15]....
        /*00dc*/ 	.word	0x00003660


	//   ....[16]....
        /*00e0*/ 	.word	0x00003670


	//   ....[17]....
        /*00e4*/ 	.word	0x00003680


	//   ....[18]....
        /*00e8*/ 	.word	0x00003750


	//   ....[19]....
        /*00ec*/ 	.word	0x00003760


	//   ....[20]....
        /*00f0*/ 	.word	0x00003770


	//   ....[21]....
        /*00f4*/ 	.word	0x00003780


	//   ....[22]....
        /*00f8*/ 	.word	0x00003d70


	//   ....[23]....
        /*00fc*/ 	.word	0x00003f60


	//   ....[24]....
        /*0100*/ 	.word	0x00003f70


	//   ....[25]....
        /*0104*/ 	.word	0x00003f80


	//   ....[26]....
        /*0108*/ 	.word	0x00003f90


	//   ....[27]....
        /*010c*/ 	.word	0x000049e0


	//----- nvinfo : EIATTR_EXIT_INSTR_OFFSETS
	.align		4
.L_1969:
        /*0110*/ 	.byte	0x04, 0x1c
        /*0112*/ 	.short	(.L_1971 - .L_1970)


	//   ....[0]....
.L_1970:
        /*0114*/ 	.word	0x00000280


	//   ....[1]....
        /*0118*/ 	.word	0x00004ed0


	//----- nvinfo : EIATTR_MAX_THREADS
	.align		4
.L_1971:
        /*011c*/ 	.byte	0x04, 0x05
        /*011e*/ 	.short	(.L_1973 - .L_1972)
.L_1972:
        /*0120*/ 	.word	0x00000020
        /*0124*/ 	.word	0x00000001
        /*0128*/ 	.word	0x00000001


	//----- nvinfo : EIATTR_CRS_STACK_SIZE
	.align		4
.L_1973:
        /*012c*/ 	.byte	0x04, 0x1e
        /*012e*/ 	.short	(.L_1975 - .L_1974)
.L_1974:
        /*0130*/ 	.word	0x00000000


	//----- nvinfo : EIATTR_CBANK_PARAM_SIZE
	.align		4
.L_1975:
        /*0134*/ 	.byte	0x03, 0x19
        /*0136*/ 	.short	0x0118


	//----- nvinfo : EIATTR_PARAM_CBANK
	.align		4
        /*0138*/ 	.byte	0x04, 0x0a
        /*013a*/ 	.short	(.L_1977 - .L_1976)
	.align		4
.L_1976:
        /*013c*/ 	.word	index@(.nv.constant0._Z25selective_scan_fwd_kernelI32Selective_Scan_fwd_kernel_traitsILi32ELi8ELi1ELb0ELb0ELb1ELb0EfN3c107complexIfEEEEv13SSMParamsBase)
        /*0140*/ 	.short	0x0210
        /*0142*/ 	.short	0x0118


	//----- nvinfo : EIATTR_SW_WAR
	.align		4
.L_1977:
        /*0144*/ 	.byte	0x04, 0x36
        /*0146*/ 	.short	(.L_1979 - .L_1978)
.L_1978:
        /*0148*/ 	.word	0x00000008
.L_1979:


//--------------------- .nv.info._Z25selective_scan_fwd_kernelI32Selective_Scan_fwd_kernel_traitsILi32ELi8ELi1ELb0ELb0ELb1ELb1EfN3c107complexIfEEEEv13SSMParamsBase --------------------------
	.section	.nv.info._Z25selective_scan_fwd_kernelI32Selective_Scan_fwd_kernel_traitsILi32ELi8ELi1ELb0ELb0ELb1ELb1EfN3c107complexIfEEEEv13SSMParamsBase,"",@"SHT_CUDA_INFO"
	.sectionflags	@""
	.align	4


	//----- nvinfo : EIATTR_CUDA_API_VERSION
	.align		4
        /*0000*/ 	.byte	0x04, 0x37
        /*0002*/ 	.short	(.L_1981 - .L_1980)
.L_1980:
        /*0004*/ 	.word	0x00000082


	//----- nvinfo : EIATTR_KPARAM_INFO
	.align		4
.L_1981:
        /*0008*/ 	.byte	0x04, 0x17
        /*000a*/ 	.short	(.L_1983 - .L_1982)
.L_1982:
        /*000c*/ 	.word	0x00000000
        /*0010*/ 	.short	0x0000
        /*0012*/ 	.short	0x0000
        /*0014*/ 	.byte	0x00, 0xf0, 0x61, 0x04


	//----- nvinfo : EIATTR_SPARSE_MMA_MASK
	.align		4
.L_1983:
        /*0018*/ 	.byte	0x03, 0x50
        /*001a*/ 	.short	0x0000


	//----- nvinfo : EIATTR_MAXREG_COUNT
	.align		4
        /*001c*/ 	.byte	0x03, 0x1b
        /*001e*/ 	.short	0x00ff


	//----- nvinfo : EIATTR_NUM_BARRIERS
	.align		4
        /*0020*/ 	.byte	0x02, 0x4c
        /*0022*/ 	.byte	0x01
	.zero		1


	//----- nvinfo : EIATTR_MERCURY_ISA_VERSION
	.align		4
        /*0024*/ 	.byte	0x03, 0x5f
        /*0026*/ 	.short	0x0101


	//----- nvinfo : EIATTR_COOP_GROUP_MASK_REGIDS
	.align		4
        /*0028*/ 	.byte	0x04, 0x29
        /*002a*/ 	.short	(.L_1985 - .L_1984)


	//   ....[0]....
.L_1984:
        /*002c*/ 	.word	0xffffffff


	//   ....[1]....
        /*0030*/ 	.word	0xffffffff


	//   ....[2]....
        /*0034*/ 	.word	0xffffffff


	//   ....[3]....
        /*0038*/ 	.word	0xffffffff


	//   ....[4]....
        /*003c*/ 	.word	0xffffffff


	//   ....[5]....
        /*0040*/ 	.word	0xffffffff


	//   ....[6]....
        /*0044*/ 	.word	0xffffffff


	//   ....[7]....
        /*0048*/ 	.word	0xffffffff


	//   ....[8]....
        /*004c*/ 	.word	0xffffffff


	//   ....[9]....
        /*0050*/ 	.word	0xffffffff


	//   ....[10]....
        /*0054*/ 	.word	0xffffffff


	//   ....[11]....
        /*0058*/ 	.word	0xffffffff


	//   ....[12]....
        /*005c*/ 	.word	0xffffffff


	//   ....[13]....
        /*0060*/ 	.word	0xffffffff


	//   ....[14]....
        /*0064*/ 	.word	0xffffffff


	//   ....[15]....
        /*0068*/ 	.word	0xffffffff


	//   ....[16]....
        /*006c*/ 	.word	0xffffffff


	//   ....[17]....
        /*0070*/ 	.word	0xffffffff


	//   ....[18]....
        /*0074*/ 	.word	0xffffffff


	//   ....[19]....
        /*0078*/ 	.word	0xffffffff


	//   ....[20]....
        /*007c*/ 	.word	0xffffffff


	//   ....[21]....
        /*0080*/ 	.word	0xffffffff


	//   ....[22]....
        /*0084*/ 	.word	0xffffffff


	//   ....[23]....
        /*0088*/ 	.word	0xffffffff


	//   ....[24]....
        /*008c*/ 	.word	0xffffffff


	//   ....[25]....
        /*0090*/ 	.word	0xffffffff


	//   ....[26]....
        /*0094*/ 	.word	0xffffffff


	//   ....[27]....
        /*0098*/ 	.word	0xffffffff


	//   ....[28]....
        /*009c*/ 	.word	0xffffffff


	//   ....[29]....
        /*00a0*/ 	.word	0xffffffff


	//----- nvinfo : EIATTR_COOP_GROUP_INSTR_OFFSETS
	.align		4
.L_1985:
        /*00a4*/ 	.byte	0x04, 0x28
        /*00a6*/ 	.short	(.L_1987 - .L_1986)


	//   ....[0]....
.L_1986:
        /*00a8*/ 	.word	0x00000c70


	//   ....[1]....
        /*00ac*/ 	.word	0x00000e80


	//   ....[2]....
        /*00b0*/ 	.word	0x00003310


	//   ....[3]....
        /*00b4*/ 	.word	0x00003330


	//   ....[4]....
        /*00b8*/ 	.word	0x00003340


	//   ....[5]....
        /*00bc*/ 	.word	0x00003350


	//   ....[6]....
        /*00c0*/ 	.word	0x00003420


	//   ....[7]....
        /*00c4*/ 	.word	0x00003430


	//   ....[8]....
        /*00c8*/ 	.word	0x00003440


	//   ....[9]....
        /*00cc*/ 	.word	0x00003450


	//   ....[10]....
        /*00d0*/ 	.word	0x00003520


	//   ....[11]....
        /*00d4*/ 	.word	0x00003530


	//   ....[12]....
        /*00d8*/ 	.word	0x00003540


	//   ....[13]....
        /*00dc*/ 	.word	0x00003550


	//   ....[14]....
        /*00e0*/ 	.word	0x00003620


	//   ....[15]....
        /*00e4*/ 	.word	0x00003630


	//   ....[16]....
        /*00e8*/ 	.word	0x00003640


	//   ....[17]....
        /*00ec*/ 	.word	0x00003650


	//   ....[18]....
        /*00f0*/ 	.word	0x00003720


	//   ....[19]....
        /*00f4*/ 	.word	0x00003730


	//   ....[20]....
        /*00f8*/ 	.word	0x00003740


	//   ....[21]....
        /*00fc*/ 	.word	0x00003750


	//   ....[22]....
        /*0100*/ 	.word	0x00003dc0


	//   ....[23]....
        /*0104*/ 	.word	0x00003f70


	//   ....[24]....
        /*0108*/ 	.word	0x00003f80


	//   ....[25]....
        /*010c*/ 	.word	0x00003f90


	//   ....[26]....
        /*0110*/ 	.word	0x00003fa0


	//   ....[27]....
        /*0114*/ 	.word	0x00004a90


	//   ....[28]....
        /*0118*/ 	.word	0x00005220


	//   ....[29]....
        /*011c*/ 	.word	0x00005640


	//----- nvinfo : EIATTR_EXIT_INSTR_OFFSETS
	.align		4
.L_1987:
        /*0120*/ 	.byte	0x04, 0x1c
        /*0122*/ 	.short	(.L_1989 - .L_1988)


	//   ....[0]....
.L_1988:
        /*0124*/ 	.word	0x00000290


	//   ....[1]....
        /*0128*/ 	.word	0x00005a80


	//----- nvinfo : EIATTR_MAX_THREADS
	.align		4
.L_1989:
        /*012c*/ 	.byte	0x04, 0x05
        /*012e*/ 	.short	(.L_1991 - .L_1990)
.L_1990:
        /*0130*/ 	.word	0x00000020
        /*0134*/ 	.word	0x00000001
        /*0138*/ 	.word	0x00000001


	//----- nvinfo : EIATTR_CRS_STACK_SIZE
	.align		4
.L_1991:
        /*013c*/ 	.byte	0x04, 0x1e
        /*013e*/ 	.short	(.L_1993 - .L_1992)
.L_1992:
        /*0140*/ 	.word	0x00000000


	//----- nvinfo : EIATTR_CBANK_PARAM_SIZE
	.align		4
.L_1993:
        /*0144*/ 	.byte	0x03, 0x19
        /*0146*/ 	.short	0x0118


	//----- nvinfo : EIATTR_PARAM_CBANK
	.align		4
        /*0148*/ 	.byte	0x04, 0x0a
        /*014a*/ 	.short	(.L_1995 - .L_1994)
	.align		4
.L_1994:
        /*014c*/ 	.word	index@(.nv.constant0._Z25selective_scan_fwd_kernelI32Selective_Scan_fwd_kernel_traitsILi32ELi8ELi1ELb0ELb0ELb1ELb1EfN3c107complexIfEEEEv13SSMParamsBase)
        /*0150*/ 	.short	0x0210
        /*0152*/ 	.short	0x0118


	//----- nvinfo : EIATTR_SW_WAR
	.align		4
.L_1995:
        /*0154*/ 	.byte	0x04, 0x36
        /*0156*/ 	.short	(.L_1997 - .L_1996)
.L_1996:
        /*0158*/ 	.word	0x00000008
.L_1997:


//--------------------- .nv.info._Z25selective_scan_fwd_kernelI32Selective_Scan_fwd_kernel_traitsILi32ELi8ELi1ELb0ELb1ELb0ELb0EfN3c107complexIfEEEEv13SSMParamsBase --------------------------
	.section	.nv.info._Z25selective_scan_fwd_kernelI32Selective_Scan_fwd_kernel_traitsILi32ELi8ELi1ELb0ELb1ELb0ELb0EfN3c107complexIfEEEEv13SSMParamsBase,"",@"SHT_CUDA_INFO"
	.sectionflags	@""
	.align	4


	//----- nvinfo : EIATTR_CUDA_API_VERSION
	.align		4
        /*0000*/ 	.byte	0x04, 0x37
        /*0002*/ 	.short	(.L_1999 - .L_1998)
.L_1998:
        /*0004*/ 	.word	0x00000082


	//----- nvinfo : EIATTR_KPARAM_INFO
	.align		4
.L_1999:
        /*0008*/ 	.byte	0x04, 0x17
        /*000a*/ 	.short	(.L_2001 - .L_2000)
.L_2000:
        /*000c*/ 	.word	0x00000000
        /*0010*/ 	.short	0x0000
        /*0012*/ 	.short	0x0000
        /*0014*/ 	.byte	0x00, 0xf0, 0x61, 0x04


	//----- nvinfo : EIATTR_SPARSE_MMA_MASK
	.align		4
.L_2001:
        /*0018*/ 	.byte	0x03, 0x50
        /*001a*/ 	.short	0x0000


	//----- nvinfo : EIATTR_MAXREG_COUNT
	.align		4
        /*001c*/ 	.byte	0x03, 0x1b
        /*001e*/ 	.short	0x00ff


	//----- nvinfo : EIATTR_NUM_BARRIERS
	.align		4
        /*0020*/ 	.byte	0x02, 0x4c
        /*0022*/ 	.byte	0x01
	.zero		1


	//----- nvinfo : EIATTR_MERCURY_ISA_VERSION
	.align		4
        /*0024*/ 	.byte	0x03, 0x5f
        /*0026*/ 	.short	0x0101


	//----- nvinfo : EIATTR_COOP_GROUP_MASK_REGIDS
	.align		4
        /*0028*/ 	.byte	0x04, 0x29
        /*002a*/ 	.short	(.L_2003 - .L_2002)


	//   ....[0]....
.L_2002:
        /*002c*/ 	.word	0xffffffff


	//   ....[1]....
        /*0030*/ 	.word	0xffffffff


	//   ....[2]....
        /*0034*/ 	.word	0xffffffff


	//   ....[3]....
        /*0038*/ 	.word	0xffffffff


	//   ....[4]....
        /*003c*/ 	.word	0xffffffff


	//   ....[5]....
        /*0040*/ 	.word	0xffffffff


	//   ....[6]....
        /*0044*/ 	.word	0xffffffff


	//   ....[7]....
        /*0048*/ 	.word	0xffffffff


	//   ....[8]....
        /*004c*/ 	.word	0xffffffff


	//   ....[9]....
        /*0050*/ 	.word	0xffffffff


	//   ....[10]....
        /*0054*/ 	.word	0xffffffff


	//   ....[11]....
        /*0058*/ 	.word	0xffffffff


	//   ....[12]....
        /*005c*/ 	.word	0xffffffff


	//   ....[13]....
        /*0060*/ 	.word	0xffffffff


	//   ....[14]....
        /*0064*/ 	.word	0xffffffff


	//   ....[15]....
        /*0068*/ 	.word	0xffffffff


	//   ....[16]....
        /*006c*/ 	.word	0xffffffff


	//   ....[17]....
        /*0070*/ 	.word	0xffffffff


	//   ....[18]....
        /*0074*/ 	.word	0xffffffff


	//   ....[19]....
        /*0078*/ 	.word	0xffffffff


	//   ....[20]....
        /*007c*/ 	.word	0xffffffff


	//   ....[21]....
        /*0080*/ 	.word	0xffffffff


	//   ....[22]....
        /*0084*/ 	.word	0xffffffff


	//   ....[23]....
        /*0088*/ 	.word	0xffffffff


	//   ....[24]....
        /*008c*/ 	.word	0xffffffff


	//   ....[25]....
        /*0090*/ 	.word	0xffffffff


	//   ....[26]....
        /*0094*/ 	.word	0xffffffff


	//   ....[27]....
        /*0098*/ 	.word	0xffffffff


	//----- nvinfo : EIATTR_COOP_GROUP_INSTR_OFFSETS
	.align		4
.L_2003:
        /*009c*/ 	.byte	0x04, 0x28
        /*009e*/ 	.short	(.L_2005 - .L_2004)


	//   ....[0]....
.L_2004:
        /*00a0*/ 	.word	0x00000d20


	//   ....[1]....
        /*00a4*/ 	.word	0x00000f70


	//   ....[2]....
        /*00a8*/ 	.word	0x00002e50


	//   ....[3]....
        /*00ac*/ 	.word	0x00003b90


	//   ....[4]....
        /*00b0*/ 	.word	0x00003ba0


	//   ....[5]....
        /*00b4*/ 	.word	0x00003bb0


	//   ....[6]....
        /*00b8*/ 	.word	0x00003bc0


	//   ....[7]....
        /*00bc*/ 	.word	0x00003c90


	//   ....[8]....
        /*00c0*/ 	.word	0x00003ca0


	//   ....[9]....
        /*00c4*/ 	.word	0x00003cb0


	//   ....[10]....
        /*00c8*/ 	.word	0x00003cc0


	//   ....[11]....
        /*00cc*/ 	.word	0x00003d90


	//   ....[12]....
        /*00d0*/ 	.word	0x00003da0


	//   ....[13]....
        /*00d4*/ 	.word	0x00003db0


	//   ....[14]....
        /*00d8*/ 	.word	0x00003dc0


	//   ....[15]....
        /*00dc*/ 	.word	0x00003e90


	//   ....[16]....
        /*00e0*/ 	.word	0x00003ea0


	//   ....[17]....
        /*00e4*/ 	.word	0x00003eb0


	//   ....[18]....
        /*00e8*/ 	.word	0x00003ec0


	//   ....[19]....
        /*00ec*/ 	.word	0x00003f90


	//   ....[20]....
        /*00f0*/ 	.word	0x00003fa0


	//   ....[21]....
        /*00f4*/ 	.word	0x00003fb0


	//   ....[22]....
        /*00f8*/ 	.word	0x00003fc0


	//   ....[23]....
        /*00fc*/ 	.word	0x00004130


	//   ....[24]....
        /*0100*/ 	.word	0x00004140


	//   ....[25]....
        /*0104*/ 	.word	0x00004150


	//   ....[26]....
        /*0108*/ 	.word	0x00004160


	//   ....[27]....
        /*010c*/ 	.word	0x00004990


	//----- nvinfo : EIATTR_EXIT_INSTR_OFFSETS
	.align		4
.L_2005:
        /*0110*/ 	.byte	0x04, 0x1c
        /*0112*/ 	.short	(.L_2007 - .L_2006)


	//   ....[0]....
.L_2006:
        /*0114*/ 	.word	0x00000300


	//   ....[1]....
        /*0118*/ 	.word	0x00004e30


	//----- nvinfo : EIATTR_MAX_THREADS
	.align		4
.L_2007:
        /*011c*/ 	.byte	0x04, 0x05
        /*011e*/ 	.short	(.L_2009 - .L_2008)
.L_2008:
        /*0120*/ 	.word	0x00000020
        /*0124*/ 	.word	0x00000001
        /*0128*/ 	.word	0x00000001


	//----- nvinfo : EIATTR_CRS_STACK_SIZE
	.align		4
.L_2009:
        /*012c*/ 	.byte	0x04, 0x1e
        /*012e*/ 	.short	(.L_2011 - .L_2010)
.L_2010:
        /*0130*/ 	.word	0x00000000


	//----- nvinfo : EIATTR_CBANK_PARAM_SIZE
	.align		4
.L_2011:
        /*0134*/ 	.byte	0x03, 0x19
        /*0136*/ 	.short	0x0118


	//----- nvinfo : EIATTR_PARAM_CBANK
	.align		4
        /*0138*/ 	.byte	0x04, 0x0a
        /*013a*/ 	.short	(.L_2013 - .L_2012)
	.align		4
.L_2012:
        /*013c*/ 	.word	index@(.nv.constant0._Z25selective_scan_fwd_kernelI32Selective_Scan_fwd_kernel_traitsILi32ELi8ELi1ELb0ELb1ELb0ELb0EfN3c107complexIfEEEEv13SSMParamsBase)
        /*0140*/ 	.short	0x0210
        /*0142*/ 	.short	0x0118


	//----- nvinfo : EIATTR_SW_WAR
	.align		4
.L_2013:
        /*0144*/ 	.byte	0x04, 0x36
        /*0146*/ 	.short	(.L_2015 - .L_2014)
.L_2014:
        /*0148*/ 	.word	0x00000008
.L_2015:


//--------------------- .nv.info._Z25selective_scan_fwd_kernelI32Selective_Scan_fwd_kernel_traitsILi32ELi8ELi1ELb0ELb1ELb0ELb1EfN3c107complexIfEEEEv13SSMParamsBase --------------------------
	.section	.nv.info._Z25selective_scan_fwd_kernelI32Selective_Scan_fwd_kernel_traitsILi32ELi8ELi1ELb0ELb1ELb0ELb1EfN3c107complexIfEEEEv13SSMParamsBase,"",@"SHT_CUDA_INFO"
	.sectionflags	@""
	.align	4


	//----- nvinfo : EIATTR_CUDA_API_VERSION
	.align		4
        /*0000*/ 	.byte	0x04, 0x37
        /*0002*/ 	.short	(.L_2017 - .L_2016)
.L_2016:
        /*0004*/ 	.word	0x00000082


	//----- nvinfo : EIATTR_KPARAM_INFO
	.align		4
.L_2017:
        /*0008*/ 	.byte	0x04, 0x17
        /*000a*/ 	.short	(.L_2019 - .L_2018)
.L_2018:
        /*000c*/ 	.word	0x00000000
        /*0010*/ 	.short	0x0000
        /*0012*/ 	.short	0x0000
        /*0014*/ 	.byte	0x00, 0xf0, 0x61, 0x04


	//----- nvinfo : EIATTR_SPARSE_MMA_MASK
	.align		4
.L_2019:
        /*0018*/ 	.byte	0x03, 0x50
        /*001a*/ 	.short	0x0000


	//----- nvinfo : EIATTR_MAXREG_COUNT
	.align		4
        /*001c*/ 	.byte	0x03, 0x1b
        /*001e*/ 	.short	0x00ff


	//----- nvinfo : EIATTR_NUM_BARRIERS
	.align		4
        /*0020*/ 	.byte	0x02, 0x4c
        /*0022*/ 	.byte	0x01
	.zero		1


	//----- nvinfo : EIATTR_MERCURY_ISA_VERSION
	.align		4
        /*0024*/ 	.byte	0x03, 0x5f
        /*0026*/ 	.short	0x0101


	//----- nvinfo : EIATTR_COOP_GROUP_MASK_REGIDS
	.align		4
        /*0028*/ 	.byte	0x04, 0x29
        /*002a*/ 	.short	(.L_2021 - .L_2020)


	//   ....[0]....
.L_2020:
        /*002c*/ 	.word	0xffffffff


	//   ....[1]....
        /*0030*/ 	.word	0xffffffff


	//   ....[2]....
        /*0034*/ 	.word	0xffffffff


	//   ....[3]....
        /*0038*/ 	.word	0xffffffff


	//   ....[4]....
        /*003c*/ 	.word	0xffffffff


	//   ....[5]....
        /*0040*/ 	.word	0xffffffff


	//   ....[6]....
        /*0044*/ 	.word	0xffffffff


	//   ....[7]....
        /*0048*/ 	.word	0xffffffff


	//   ....[8]....
        /*004c*/ 	.word	0xffffffff


	//   ....[9]....
        /*0050*/ 	.word	0xffffffff


	//   ....[10]....
        /*0054*/ 	.word	0xffffffff


	//   ....[11]....
        /*0058*/ 	.word	0xffffffff


	//   ....[12]....
        /*005c*/ 	.word	0xffffffff


	//   ....[13]....
        /*0060*/ 	.word	0xffffffff


	//   ....[14]....
        /*0064*/ 	.word	0xffffffff


	//   ....[15]....
        /*0068*/ 	.word	0xffffffff


	//   ....[16]....
        /*006c*/ 	.word	0xffffffff


	//   ....[17]....
        /*0070*/ 	.word	0xffffffff


	//   ....[18]....
        /*0074*/ 	.word	0xffffffff


	//   ....[19]....
        /*0078*/ 	.word	0xffffffff


	//   ....[20]....
        /*007c*/ 	.word	0xffffffff


	//   ....[21]....
        /*0080*/ 	.word	0xffffffff


	//   ....[22]....
        /*0084*/ 	.word	0xffffffff


	//   ....[23]....
        /*0088*/ 	.word	0xffffffff


	//   ....[24]....
        /*008c*/ 	.word	0xffffffff


	//   ....[25]....
        /*0090*/ 	.word	0xffffffff


	//   ....[26]....
        /*0094*/ 	.word	0xffffffff


	//   ....[27]....
        /*0098*/ 	.word	0xffffffff


	//   ....[28]....
        /*009c*/ 	.word	0xffffffff


	//   ....[29]....
        /*00a0*/ 	.word	0xffffffff


	//----- nvinfo : EIATTR_COOP_GROUP_INSTR_OFFSETS
	.align		4
.L_2021:
        /*00a4*/ 	.byte	0x04, 0x28
        /*00a6*/ 	.short	(.L_2023 - .L_2022)


	//   ....[0]....
.L_2022:
        /*00a8*/ 	.word	0x00000c80


	//   ....[1]....
        /*00ac*/ 	.word	0x00000ec0


	//   ....[2]....
        /*00b0*/ 	.word	0x00002da0


	//   ....[3]....
        /*00b4*/ 	.word	0x00003b40


	//   ....[4]....
        /*00b8*/ 	.word	0x00003b50


	//   ....[5]....
        /*00bc*/ 	.word	0x00003b60


	//   ....[6]....
        /*00c0*/ 	.word	0x00003b70


	//   ....[7]....
        /*00c4*/ 	.word	0x00003c40


	//   ....[8]....
        /*00c8*/ 	.word	0x00003c50


	//   ....[9]....
        /*00cc*/ 	.word	0x00003c60


	//   ....[10]....
        /*00d0*/ 	.word	0x00003c70


	//   ....[11]....
        /*00d4*/ 	.word	0x00003d40


	//   ....[12]....
        /*00d8*/ 	.word	0x00003d50


	//   ....[13]....
        /*00dc*/ 	.word	0x00003d60


	//   ....[14]....
        /*00e0*/ 	.word	0x00003d70


	//   ....[15]....
        /*00e4*/ 	.word	0x00003e40


	//   ....[16]....
        /*00e8*/ 	.word	0x00003e50


	//   ....[17]....
        /*00ec*/ 	.word	0x00003e60


	//   ....[18]....
        /*00f0*/ 	.word	0x00003e70


	//   ....[19]....
        /*00f4*/ 	.word	0x00003f40


	//   ....[20]....
        /*00f8*/ 	.word	0x00003f50


	//   ....[21]....
        /*00fc*/ 	.word	0x00003f60


	//   ....[22]....
        /*0100*/ 	.word	0x00003f70


	//   ....[23]....
        /*0104*/ 	.word	0x000040e0


	//   ....[24]....
        /*0108*/ 	.word	0x000040f0


	//   ....[25]....
        /*010c*/ 	.word	0x00004100


	//   ....[26]....
        /*0110*/ 	.word	0x00004110


	//   ....[27]....
        /*0114*/ 	.word	0x000049a0


	//   ....[28]....
        /*0118*/ 	.word	0x00005060


	//   ....[29]....
        /*011c*/ 	.word	0x00005490


	//----- nvinfo : EIATTR_EXIT_INSTR_OFFSETS
	.align		4
.L_2023:
        /*0120*/ 	.byte	0x04, 0x1c
        /*0122*/ 	.short	(.L_2025 - .L_2024)


	//   ....[0]....
.L_2024:
        /*0124*/ 	.word	0x000002a0


	//   ....[1]....
        /*0128*/ 	.word	0x000058c0


	//----- nvinfo : EIATTR_MAX_THREADS
	.align		4
.L_2025:
        /*012c*/ 	.byte	0x04, 0x05
        /*012e*/ 	.short	(.L_2027 - .L_2026)
.L_2026:
        /*0130*/ 	.word	0x00000020
        /*0134*/ 	.word	0x00000001
        /*0138*/ 	.word	0x00000001


	//----- nvinfo : EIATTR_CRS_STACK_SIZE
	.align		4
.L_2027:
        /*013c*/ 	.byte	0x04, 0x1e
        /*013e*/ 	.short	(.L_2029 - .L_2028)
.L_2028:
        /*0140*/ 	.word	0x00000000


	//----- nvinfo : EIATTR_CBANK_PARAM_SIZE
	.align		4
.L_2029:
        /*0144*/ 	.byte	0x03, 0x19
        /*0146*/ 	.short	0x0118


	//----- nvinfo : EIATTR_PARAM_CBANK
	.align		4
        /*0148*/ 	.byte	0x04, 0x0a
        /*014a*/ 	.short	(.L_2031 - .L_2030)
	.align		4
.L_2030:
        /*014c*/ 	.word	index@(.nv.constant0._Z25selective_scan_fwd_kernelI32Selective_Scan_fwd_kernel_traitsILi32ELi8ELi1ELb0ELb1ELb0ELb1EfN3c107complexIfEEEEv13SSMParamsBase)
        /*0150*/ 	.short	0x0210
        /*0152*/ 	.short	0x0118


	//----- nvinfo : EIATTR_SW_WAR
	.align		4
.L_2031:
        /*0154*/ 	.byte	0x04, 0x36
        /*0156*/ 	.short	(.L_2033 - .L_2032)
.L_2032:
        /*0158*/ 	.word	0x00000008
.L_2033:


//--------------------- .nv.info._Z25selective_scan_fwd_kernelI32Selective_Scan_fwd_kernel_traitsILi32ELi8ELi1ELb0ELb1ELb1ELb0EfN3c107complexIfEEEEv13SSMParamsBase --------------------------
	.section	.nv.info._Z25selective_scan_fwd_kernelI32Selective_Scan_fwd_kernel_traitsILi32ELi8ELi1ELb0ELb1ELb1ELb0EfN3c107complexIfEEEEv13SSMParamsBase,"",@"SHT_CUDA_INFO"
	.sectionflags	@""
	.align	4


	//----- nvinfo : EIATTR_CUDA_API_VERSION
	.align		4
        /*0000*/ 	.byte	0x04, 0x37
        /*0002*/ 	.short	(.L_2035 - .L_2034)
.L_2034:
        /*0004*/ 	.word	0x00000082


	//----- nvinfo : EIATTR_KPARAM_INFO
	.align		4
.L_2035:
        /*0008*/ 	.byte	0x04, 0x17
        /*000a*/ 	.short	(.L_2037 - .L_2036)
.L_2036:
        /*000c*/ 	.word	0x00000000
        /*0010*/ 	.short	0x0000
        /*0012*/ 	.short	0x0000
        /*0014*/ 	.byte	0x00, 0xf0, 0x61, 0x04


	//----- nvinfo : EIATTR_SPARSE_MMA_MASK
	.align		4
.L_2037:
        /*0018*/ 	.byte	0x03, 0x50
        /*001a*/ 	.short	0x0000


	//----- nvinfo : EIATTR_MAXREG_COUNT
	.align		4
        /*001c*/ 	.byte	0x03, 0x1b
        /*001e*/ 	.short	0x00ff


	//----- nvinfo : EIATTR_NUM_BARRIERS
	.align		4
        /*0020*/ 	.byte	0x02, 0x4c
        /*0022*/ 	.byte	0x01
	.zero		1


	//----- nvinfo : EIATTR_MERCURY_ISA_VERSION
	.align		4
        /*0024*/ 	.byte	0x03, 0x5f
        /*0026*/ 	.short	0x0101


	//----- nvinfo : EIATTR_COOP_GROUP_MASK_REGIDS
	.align		4
        /*0028*/ 	.byte	0x04, 0x29
        /*002a*/ 	.short	(.L_2039 - .L_2038)


	//   ....[0]....
.L_2038:
        /*002c*/ 	.word	0xffffffff


	//   ....[1]....
        /*0030*/ 	.word	0xffffffff


	//   ....[2]....
        /*0034*/ 	.word	0xffffffff


	//   ....[3]....
        /*0038*/ 	.word	0xffffffff


	//   ....[4]....
        /*003c*/ 	.word	0xffffffff


	//   ....[5]....
        /*0040*/ 	.word	0xffffffff


	//   ....[6]....
        /*0044*/ 	.word	0xffffffff


	//   ....[7]....
        /*0048*/ 	.word	0xffffffff


	//   ....[8]....
        /*004c*/ 	.word	0xffffffff


	//   ....[9]....
        /*0050*/ 	.word	0xffffffff


	//   ....[10]....
        /*0054*/ 	.word	0xffffffff


	//   ....[11]....
        /*0058*/ 	.word	0xffffffff


	//   ....[12]....
        /*005c*/ 	.word	0xffffffff


	//   ....[13]....
        /*0060*/ 	.word	0xffffffff


	//   ....[14]....
        /*0064*/ 	.word	0xffffffff


	//   ....[15]....
        /*0068*/ 	.word	0xffffffff


	//   ....[16]....
        /*006c*/ 	.word	0xffffffff


	//   ....[17]....
        /*0070*/ 	.word	0xffffffff


	//   ....[18]....
        /*0074*/ 	.word	0xffffffff


	//   ....[19]....
        /*0078*/ 	.word	0xffffffff


	//   ....[20]....
        /*007c*/ 	.word	0xffffffff


	//   ....[21]....
        /*0080*/ 	.word	0xffffffff


	//   ....[22]....
        /*0084*/ 	.word	0xffffffff


	//   ....[23]....
        /*0088*/ 	.word	0xffffffff


	//   ....[24]....
        /*008c*/ 	.word	0xffffffff


	//   ....[25]....
        /*0090*/ 	.word	0xffffffff


	//   ....[26]....
        /*0094*/ 	.word	0xffffffff


	//   ....[27]....
        /*0098*/ 	.word	0xffffffff


	//   ....[28]....
        /*009c*/ 	.word	0xffffffff


	//----- nvinfo : EIATTR_COOP_GROUP_INSTR_OFFSETS
	.align		4
.L_2039:
        /*00a0*/ 	.byte	0x04, 0x28
        /*00a2*/ 	.short	(.L_2041 - .L_2040)


	//   ....[0]....
.L_2040:
        /*00a4*/ 	.word	0x00000d10


	//   ....[1]....
        /*00a8*/ 	.word	0x00000f40


	//   ....[2]....
        /*00ac*/ 	.word	0x00002cc0


	//   ....[3]....
        /*00b0*/ 	.word	0x00003bf0


	//   ....[4]....
        /*00b4*/ 	.word	0x00003c00


	//   ....[5]....
        /*00b8*/ 	.word	0x00003c10


	//   ....[6]....
        /*00bc*/ 	.word	0x00003c20


	//   ....[7]....
        /*00c0*/ 	.word	0x00003cf0


	//   ....[8]....
        /*00c4*/ 	.word	0x00003d00


	//   ....[9]....
        /*00c8*/ 	.word	0x00003d10


	//   ....[10]....
        /*00cc*/ 	.word	0x00003d20


	//   ....[11]....
        /*00d0*/ 	.word	0x00003de0


	//   ....[12]....
        /*00d4*/ 	.word	0x00003e00


	//   ....[13]....
        /*00d8*/ 	.word	0x00003e10


	//   ....[14]....
        /*00dc*/ 	.word	0x00003e20


	//   ....[15]....
        /*00e0*/ 	.word	0x00003f70


	//   ....[16]....
        /*00e4*/ 	.word	0x00003f80


	//   ....[17]....
        /*00e8*/ 	.word	0x00003fa0


	//   ....[18]....
        /*00ec*/ 	.word	0x00003fd0


	//   ....[19]....
        /*00f0*/ 	.word	0x000041c0


	//   ....[20]....
        /*00f4*/ 	.word	0x00004200


	//   ....[21]....
        /*00f8*/ 	.word	0x00004210


	//   ....[22]....
        /*00fc*/ 	.word	0x00004220


	//   ....[23]....
        /*0100*/ 	.word	0x00004300


	//   ....[24]....
        /*0104*/ 	.word	0x00004560


	//   ....[25]....
        /*0108*/ 	.word	0x00004580


	//   ....[26]....
        /*010c*/ 	.word	0x00004590


	//   ....[27]....
        /*0110*/ 	.word	0x000045a0


	//   ....[28]....
        /*0114*/ 	.word	0x00004db0


	//----- nvinfo : EIATTR_EXIT_INSTR_OFFSETS
	.align		4
.L_2041:
        /*0118*/ 	.byte	0x04, 0x1c
        /*011a*/ 	.short	(.L_2043 - .L_2042)


	//   ....[0]....
.L_2042:
        /*011c*/ 	.word	0x00000330


	//   ....[1]....
        /*0120*/ 	.word	0x000052c0


	//----- nvinfo : EIATTR_MAX_THREADS
	.align		4
.L_2043:
        /*0124*/ 	.byte	0x04, 0x05
        /*0126*/ 	.short	(.L_2045 - .L_2044)
.L_2044:
        /*0128*/ 	.word	0x00000020
        /*012c*/ 	.word	0x00000001
        /*0130*/ 	.word	0x00000001


	//----- nvinfo : EIATTR_CRS_STACK_SIZE
	.align		4
.L_2045:
        /*0134*/ 	.byte	0x04, 0x1e
        /*0136*/ 	.short	(.L_2047 - .L_2046)
.L_2046:
        /*0138*/ 	.word	0x00000000


	//----- nvinfo : EIATTR_CBANK_PARAM_SIZE
	.align		4
.L_2047:
        /*013c*/ 	.byte	0x03, 0x19
        /*013e*/ 	.short	0x0118


	//----- nvinfo : EIATTR_PARAM_CBANK
	.align		4
        /*0140*/ 	.byte	0x04, 0x0a
        /*0142*/ 	.short	(.L_2049 - .L_2048)
	.align		4
.L_2048:
        /*0144*/ 	.word	index@(.nv.constant0._Z25selective_scan_fwd_kernelI32Selective_Scan_fwd_kernel_traitsILi32ELi8ELi1ELb0ELb1ELb1ELb0EfN3c107complexIfEEEEv13SSMParamsBase)
        /*0148*/ 	.short	0x0210
        /*014a*/ 	.short	0x0118


	//----- nvinfo : EIATTR_SW_WAR
	.align		4
.L_2049:
        /*014c*/ 	.byte	0x04, 0x36
        /*014e*/ 	.short	(.L_2051 - .L_2050)
.L_2050:
        /*0150*/ 	.word	0x00000008
.L_2051:


//--------------------- .nv.info._Z25selective_scan_fwd_kernelI32Selective_Scan_fwd_kernel_traitsILi32ELi8ELi1ELb0ELb1ELb1ELb1EfN3c107complexIfEEEEv13SSMParamsBase --------------------------
	.section	.nv.info._Z25selective_scan_fwd_kernelI32Selective_Scan_fwd_kernel_traitsILi32ELi8ELi1ELb0ELb1ELb1ELb1EfN3c107complexIfEEEEv13SSMParamsBase,"",@"SHT_CUDA_INFO"
	.sectionflags	@""
	.align	4


	//----- nvinfo : EIATTR_CUDA_API_VERSION
	.align		4
        /*0000*/ 	.byte	0x04, 0x37
        /*0002*/ 	.short	(.L_2053 - .L_2052)
.L_2052:
        /*0004*/ 	.word	0x00000082


	//----- nvinfo : EIATTR_KPARAM_INFO
	.align		4
.L_2053:
        /*0008*/ 	.byte	0x04, 0x17
        /*000a*/ 	.short	(.L_2055 - .L_2054)
.L_2054:
        /*000c*/ 	.word	0x00000000
        /*0010*/ 	.short	0x0000
        /*0012*/ 	.short	0x0000
        /*0014*/ 	.byte	0x00, 0xf0, 0x61, 0x04


	//----- nvinfo : EIATTR_SPARSE_MMA_MASK
	.align		4
.L_2055:
        /*0018*/ 	.byte	0x03, 0x50
        /*001a*/ 	.short	0x0000


	//----- nvinfo : EIATTR_MAXREG_COUNT
	.align		4
        /*001c*/ 	.byte	0x03, 0x1b
        /*001e*/ 	.short	0x00ff


	//----- nvinfo : EIATTR_NUM_BARRIERS
	.align		4
        /*0020*/ 	.byte	0x02, 0x4c
        /*0022*/ 	.byte	0x01
	.zero		1


	//----- nvinfo : EIATTR_MERCURY_ISA_VERSION
	.align		4
        /*0024*/ 	.byte	0x03, 0x5f
        /*0026*/ 	.short	0x0101


	//----- nvinfo : EIATTR_COOP_GROUP_MASK_REGIDS
	.align		4
        /*0028*/ 	.byte	0x04, 0x29
        /*002a*/ 	.short	(.L_2057 - .L_2056)


	//   ....[0]....
.L_2056:
        /*002c*/ 	.word	0xffffffff


	//   ....[1]....
        /*0030*/ 	.word	0xffffffff


	//   ....[2]....
        /*0034*/ 	.word	0xffffffff


	//   ....[3]....
        /*0038*/ 	.word	0xffffffff


	//   ....[4]....
        /*003c*/ 	.word	0xffffffff


	//   ....[5]....
        /*0040*/ 	.word	0xffffffff


	//   ....[6]....
        /*0044*/ 	.word	0xffffffff


	//   ....[7]....
        /*0048*/ 	.word	0xffffffff


	//   ....[8]....
        /*004c*/ 	.word	0xffffffff


	//   ....[9]....
        /*0050*/ 	.word	0xffffffff


	//   ....[10]....
        /*0054*/ 	.word	0xffffffff


	//   ....[11]....
        /*0058*/ 	.word	0xffffffff


	//   ....[12]....
        /*005c*/ 	.word	0xffffffff


	//   ....[13]....
        /*0060*/ 	.word	0xffffffff


	//   ....[14]....
        /*0064*/ 	.word	0xffffffff


	//   ....[15]....
        /*0068*/ 	.word	0xffffffff


	//   ....[16]....
        /*006c*/ 	.word	0xffffffff


	//   ....[17]....
        /*0070*/ 	.word	0xffffffff


	//   ....[18]....
        /*0074*/ 	.word	0xffffffff


	//   ....[19]....
        /*0078*/ 	.word	0xffffffff


	//   ....[20]....
        /*007c*/ 	.word	0xffffffff


	//   ....[21]....
        /*0080*/ 	.word	0xffffffff


	//   ....[22]....
        /*0084*/ 	.word	0xffffffff


	//   ....[23]....
        /*0088*/ 	.word	0xffffffff


	//   ....[24]....
        /*008c*/ 	.word	0xffffffff


	//   ....[25]....
        /*0090*/ 	.word	0xffffffff


	//   ....[26]....
        /*0094*/ 	.word	0xffffffff


	//   ....[27]....
        /*0098*/ 	.word	0xffffffff


	//   ....[28]....
        /*009c*/ 	.word	0xffffffff


	//   ....[29]....
        /*00a0*/ 	.word	0xffffffff


	//   ....[30]....
        /*00a4*/ 	.word	0xffffffff


	//----- nvinfo : EIATTR_COOP_GROUP_INSTR_OFFSETS
	.align		4
.L_2057:
        /*00a8*/ 	.byte	0x04, 0x28
        /*00aa*/ 	.short	(.L_2059 - .L_2058)


	//   ....[0]....
.L_2058:
        /*00ac*/ 	.word	0x00000d30


	//   ....[1]....
        /*00b0*/ 	.word	0x00000f20


	//   ....[2]....
        /*00b4*/ 	.word	0x00002ce0


	//   ....[3]....
        /*00b8*/ 	.word	0x00003bb0


	//   ....[4]....
        /*00bc*/ 	.word	0x00003bd0


	//   ....[5]....
        /*00c0*/ 	.word	0x00003be0


	//   ....[6]....
        /*00c4*/ 	.word	0x00003bf0


	//   ....[7]....
        /*00c8*/ 	.word	0x00003cc0


	//   ....[8]....
        /*00cc*/ 	.word	0x00003cd0


	//   ....[9]....
        /*00d0*/ 	.word	0x00003ce0


	//   ....[10]....
        /*00d4*/ 	.word	0x00003cf0


	//   ....[11]....
        /*00d8*/ 	.word	0x00003dc0


	//   ....[12]....
        /*00dc*/ 	.word	0x00003dd0


	//   ....[13]....
        /*00e0*/ 	.word	0x00003de0


	//   ....[14]....
        /*00e4*/ 	.word	0x00003df0


	//   ....[15]....
        /*00e8*/ 	.word	0x00003f40


	//   ....[16]....
        /*00ec*/ 	.word	0x00003f80


	//   ....[17]....
        /*00f0*/ 	.word	0x00003fb0


	//   ....[18]....
        /*00f4*/ 	.word	0x00003fc0


	//   ....[19]....
        /*00f8*/ 	.word	0x000041d0


	//   ....[20]....
        /*00fc*/ 	.word	0x00004210


	//   ....[21]....
        /*0100*/ 	.word	0x00004220


	//   ....[22]....
        /*0104*/ 	.word	0x00004230


	//   ....[23]....
        /*0108*/ 	.word	0x000042d0


	//   ....[24]....
        /*010c*/ 	.word	0x00004530


	//   ....[25]....
        /*0110*/ 	.word	0x00004550


	//   ....[26]....
        /*0114*/ 	.word	0x00004560


	//   ....[27]....
        /*0118*/ 	.word	0x00004570


	//   ....[28]....
        /*011c*/ 	.word	0x00004e10


	//   ....[29]....
        /*0120*/ 	.word	0x000055b0


	//   ....[30]....
        /*0124*/ 	.word	0x000059d0


	//----- nvinfo : EIATTR_EXIT_INSTR_OFFSETS
	.align		4
.L_2059:
        /*0128*/ 	.byte	0x04, 0x1c
        /*012a*/ 	.short	(.L_2061 - .L_2060)


	//   ....[0]....
.L_2060:
        /*012c*/ 	.word	0x00000330


	//   ....[1]....
        /*0130*/ 	.word	0x00005e30


	//----- nvinfo : EIATTR_MAX_THREADS
	.align		4
.L_2061:
        /*0134*/ 	.byte	0x04, 0x05
        /*0136*/ 	.short	(.L_2063 - .L_2062)
.L_2062:
        /*0138*/ 	.word	0x00000020
        /*013c*/ 	.word	0x00000001
        /*0140*/ 	.word	0x00000001


	//----- nvinfo : EIATTR_CRS_STACK_SIZE
	.align		4
.L_2063:
        /*0144*/ 	.byte	0x04, 0x1e
        /*0146*/ 	.short	(.L_2065 - .L_2064)
.L_2064:
        /*0148*/ 	.word	0x00000000


	//----- nvinfo : EIATTR_CBANK_PARAM_SIZE
	.align		4
.L_2065:
        /*014c*/ 	.byte	0x03, 0x19
        /*014e*/ 	.short	0x0118


	//----- nvinfo : EIATTR_PARAM_CBANK
	.align		4
        /*0150*/ 	.byte	0x04, 0x0a
        /*0152*/ 	.short	(.L_2067 - .L_2066)
	.align		4
.L_2066:
        /*0154*/ 	.word	index@(.nv.constant0._Z25selective_scan_fwd_kernelI32Selective_Scan_fwd_kernel_traitsILi32ELi8ELi1ELb0ELb1ELb1ELb1EfN3c107complexIfEEEEv13SSMParamsBase)
        /*0158*/ 	.short	0x0210
        /*015a*/ 	.short	0x0118


	//----- nvinfo : EIATTR_SW_WAR
	.align		4
.L_2067:
        /*015c*/ 	.byte	0x04, 0x36
        /*015e*/ 	.short	(.L_2069 - .L_2068)
.L_2068:
        /*0160*/ 	.word	0x00000008
.L_2069:


//--------------------- .nv.info._Z25selective_scan_fwd_kernelI32Selective_Scan_fwd_kernel_traitsILi32ELi8ELi1ELb1ELb0ELb0ELb0EfN3c107complexIfEEEEv13SSMParamsBase --------------------------
	.section	.nv.info._Z25selective_scan_fwd_kernelI32Selective_Scan_fwd_kernel_traitsILi32ELi8ELi1ELb1ELb0ELb0ELb0EfN3c107complexIfEEEEv13SSMParamsBase,"",@"SHT_CUDA_INFO"
	.sectionflags	@""
	.align	4


	//----- nvinfo : EIATTR_CUDA_API_VERSION
	.align		4
        /*0000*/ 	.byte	0x04, 0x37
        /*0002*/ 	.short	(.L_2071 - .L_2070)
.L_2070:
        /*0004*/ 	.word	0x00000082


	//----- nvinfo : EIATTR_KPARAM_INFO
	.align		4
.L_2071:
        /*0008*/ 	.byte	0x04, 0x17
        /*000a*/ 	.short	(.L_2073 - .L_2072)
.L_2072:
        /*000c*/ 	.word	0x00000000
        /*0010*/ 	.short	0x0000
        /*0012*/ 	.short	0x0000
        /*0014*/ 	.byte	0x00, 0xf0, 0x61, 0x04


	//----- nvinfo : EIATTR_SPARSE_MMA_MASK
	.align		4
.L_2073:
        /*0018*/ 	.byte	0x03, 0x50
        /*001a*/ 	.short	0x0000


	//----- nvinfo : EIATTR_MAXREG_COUNT
	.align		4
        /*001c*/ 	.byte	0x03, 0x1b
        /*001e*/ 	.short	0x00ff


	//----- nvinfo : EIATTR_NUM_BARRIERS
	.align		4
        /*0020*/ 	.byte	0x02, 0x4c
        /*0022*/ 	.byte	0x01
	.zero		1


	//----- nvinfo : EIATTR_MERCURY_ISA_VERSION
	.align		4
        /*0024*/ 	.byte	0x03, 0x5f
        /*0026*/ 	.short	0x0101


	//----- nvinfo : EIATTR_COOP_GROUP_MASK_REGIDS
	.align		4
        /*0028*/ 	.byte	0x04, 0x29
        /*002a*/ 	.short	(.L_2075 - .L_2074)


	//   ....[0]....
.L_2074:
        /*002c*/ 	.word	0xffffffff


	//   ....[1]....
        /*0030*/ 	.word	0xffffffff


	//   ....[2]....
        /*0034*/ 	.word	0xffffffff


	//   ....[3]....
        /*0038*/ 	.word	0xffffffff


	//   ....[4]....
        /*003c*/ 	.word	0xffffffff


	//   ....[5]....
        /*0040*/ 	.word	0xffffffff


	//   ....[6]....
        /*0044*/ 	.word	0xffffffff


	//   ....[7]....
        /*0048*/ 	.word	0xffffffff


	//   ....[8]....
        /*004c*/ 	.word	0xffffffff


	//   ....[9]....
        /*0050*/ 	.word	0xffffffff


	//   ....[10]....
        /*0054*/ 	.word	0xffffffff


	//   ....[11]....
        /*0058*/ 	.word	0xffffffff


	//   ....[12]....
        /*005c*/ 	.word	0xffffffff


	//   ....[13]....
        /*0060*/ 	.word	0xffffffff


	//   ....[14]....
        /*0064*/ 	.word	0xffffffff


	//   ....[15]....
        /*0068*/ 	.word	0xffffffff


	//   ....[16]....
        /*006c*/ 	.word	0xffffffff


	//   ....[17]....
        /*0070*/ 	.word	0xffffffff


	//   ....[18]....
        /*0074*/ 	.word	0xffffffff


	//   ....[19]....
        /*0078*/ 	.word	0xffffffff


	//   ....[20]....
        /*007c*/ 	.word	0xffffffff


	//   ....[21]....
        /*0080*/ 	.word	0xffffffff


	//   ....[22]....
        /*0084*/ 	.word	0xffffffff


	//   ....[23]....
        /*0088*/ 	.word	0xffffffff


	//   ....[24]....
        /*008c*/ 	.word	0xffffffff


	//   ....[25]....
        /*0090*/ 	.word	0xffffffff


	//   ....[26]....
        /*0094*/ 	.word	0xffffffff


	//----- nvinfo : EIATTR_COOP_GROUP_INSTR_OFFSETS
	.align		4
.L_2075:
        /*0098*/ 	.byte	0x04, 0x28
        /*009a*/ 	.short	(.L_2077 - .L_2076)


	//   ....[0]....
.L_2076:
        /*009c*/ 	.word	0x000004a0


	//   ....[1]....
        /*00a0*/ 	.word	0x00000540


	//   ....[2]....
        /*00a4*/ 	.word	0x00002510


	//   ....[3]....
        /*00a8*/ 	.word	0x00002520


	//   ....[4]....
        /*00ac*/ 	.word	0x00002530


	//   ....[5]....
        /*00b0*/ 	.word	0x00002540


	//   ....[6]....
        /*00b4*/ 	.word	0x00002600


	//   ....[7]....
        /*00b8*/ 	.word	0x00002610


	//   ....[8]....
        /*00bc*/ 	.word	0x00002620


	//   ....[9]....
        /*00c0*/ 	.word	0x00002630


	//   ....[10]....
        /*00c4*/ 	.word	0x00002700


	//   ....[11]....
        /*00c8*/ 	.word	0x00002710


	//   ....[12]....
        /*00cc*/ 	.word	0x00002720


	//   ....[13]....
        /*00d0*/ 	.word	0x00002730


	//   ....[14]....
        /*00d4*/ 	.word	0x00002800


	//   ....[15]....
        /*00d8*/ 	.word	0x00002810


	//   ....[16]....
        /*00dc*/ 	.word	0x00002820


	//   ....[17]....
        /*00e0*/ 	.word	0x00002830


	//   ....[18]....
        /*00e4*/ 	.word	0x00002900


	//   ....[19]....
        /*00e8*/ 	.word	0x00002910


	//   ....[20]....
        /*00ec*/ 	.word	0x00002920


	//   ....[21]....
        /*00f0*/ 	.word	0x00002930


	//   ....[22]....
        /*00f4*/ 	.word	0x00002ac0


	//   ....[23]....
        /*00f8*/ 	.word	0x00002ae0


	//   ....[24]....
        /*00fc*/ 	.word	0x00002af0


	//   ....[25]....
        /*0100*/ 	.word	0x00002b00


	//   ....[26]....
        /*0104*/ 	.word	0x00003340


	//----- nvinfo : EIATTR_EXIT_INSTR_OFFSETS
	.align		4
.L_2077:
        /*0108*/ 	.byte	0x04, 0x1c
        /*010a*/ 	.short	(.L_2079 - .L_2078)


	//   ....[0]....
.L_2078:
        /*010c*/ 	.word	0x000001a0


	//   ....[1]....
        /*0110*/ 	.word	0x00003430


	//----- nvinfo : EIATTR_MAX_THREADS
	.align		4
.L_2079:
        /*0114*/ 	.byte	0x04, 0x05
        /*0116*/ 	.short	(.L_2081 - .L_2080)
.L_2080:
        /*0118*/ 	.word	0x00000020
        /*011c*/ 	.word	0x00000001
        /*0120*/ 	.word	0x00000001


	//----- nvinfo : EIATTR_CRS_STACK_SIZE
	.align		4
.L_2081:
        /*0124*/ 	.byte	0x04, 0x1e
        /*0126*/ 	.short	(.L_2083 - .L_2082)
.L_2082:
        /*0128*/ 	.word	0x00000000


	//----- nvinfo : EIATTR_CBANK_PARAM_SIZE
	.align		4
.L_2083:
        /*012c*/ 	.byte	0x03, 0x19
        /*012e*/ 	.short	0x0118


	//----- nvinfo : EIATTR_PARAM_CBANK
	.align		4
        /*0130*/ 	.byte	0x04, 0x0a
        /*0132*/ 	.short	(.L_2085 - .L_2084)
	.align		4
.L_2084:
        /*0134*/ 	.word	index@(.nv.constant0._Z25selective_scan_fwd_kernelI32Selective_Scan_fwd_kernel_traitsILi32ELi8ELi1ELb1ELb0ELb0ELb0EfN3c107complexIfEEEEv13SSMParamsBase)
        /*0138*/ 	.short	0x0210
        /*013a*/ 	.short	0x0118


	//----- nvinfo : EIATTR_SW_WAR
	.align		4
.L_2085:
        /*013c*/ 	.byte	0x04, 0x36
        /*013e*/ 	.short	(.L_2087 - .L_2086)
.L_2086:
        /*0140*/ 	.word	0x00000008
.L_2087:


//--------------------- .nv.info._Z25selective_scan_fwd_kernelI32Selective_Scan_fwd_kernel_traitsILi32ELi8ELi1ELb1ELb0ELb0ELb1EfN3c107complexIfEEEEv13SSMParamsBase --------------------------
	.section	.nv.info._Z25selective_scan_fwd_kernelI32Selective_Scan_fwd_kernel_traitsILi32ELi8ELi1ELb1ELb0ELb0ELb1EfN3c107complexIfEEEEv13SSMParamsBase,"",@"SHT_CUDA_INFO"
	.sectionflags	@""
	.align	4


	//----- nvinfo : EIATTR_CUDA_API_VERSION
	.align		4
        /*0000*/ 	.byte	0x04, 0x37
        /*0002*/ 	.short	(.L_2089 - .L_2088)
.L_2088:
        /*0004*/ 	.word	0x00000082


	//----- nvinfo : EIATTR_KPARAM_INFO
	.align		4
.L_2089:
        /*0008*/ 	.byte	0x04, 0x17
        /*000a*/ 	.short	(.L_2091 - .L_2090)
.L_2090:
        /*000c*/ 	.word	0x00000000
        /*0010*/ 	.short	0x0000
        /*0012*/ 	.short	0x0000
        /*0014*/ 	.byte	0x00, 0xf0, 0x61, 0x04


	//----- nvinfo : EIATTR_SPARSE_MMA_MASK
	.align		4
.L_2091:
        /*0018*/ 	.byte	0x03, 0x50
        /*001a*/ 	.short	0x0000


	//----- nvinfo : EIATTR_MAXREG_COUNT
	.align		4
        /*001c*/ 	.byte	0x03, 0x1b
        /*001e*/ 	.short	0x00ff


	//----- nvinfo : EIATTR_NUM_BARRIERS
	.align		4
        /*0020*/ 	.byte	0x02, 0x4c
        /*0022*/ 	.byte	0x01
	.zero		1


	//----- nvinfo : EIATTR_MERCURY_ISA_VERSION
	.align		4
        /*0024*/ 	.byte	0x03, 0x5f
        /*0026*/ 	.short	0x0101


	//----- nvinfo : EIATTR_COOP_GROUP_MASK_REGIDS
	.align		4
        /*0028*/ 	.byte	0x04, 0x29
        /*002a*/ 	.short	(.L_2093 - .L_2092)


	//   ....[0]....
.L_2092:
        /*002c*/ 	.word	0xffffffff


	//   ....[1]....
        /*0030*/ 	.word	0xffffffff


	//   ....[2]....
        /*0034*/ 	.word	0xffffffff


	//   ....[3]....
        /*0038*/ 	.word	0xffffffff


	//   ....[4]....
        /*003c*/ 	.word	0xffffffff


	//   ....[5]....
        /*0040*/ 	.word	0xffffffff


	//   ....[6]....
        /*0044*/ 	.word	0xffffffff


	//   ....[7]....
        /*0048*/ 	.word	0xffffffff


	//   ....[8]....
        /*004c*/ 	.word	0xffffffff


	//   ....[9]....
        /*0050*/ 	.word	0xffffffff


	//   ....[10]....
        /*0054*/ 	.word	0xffffffff


	//   ....[11]....
        /*0058*/ 	.word	0xffffffff


	//   ....[12]....
        /*005c*/ 	.word	0xffffffff


	//   ....[13]....
        /*0060*/ 	.word	0xffffffff


	//   ....[14]....
        /*0064*/ 	.word	0xffffffff


	//   ....[15]....
        /*0068*/ 	.word	0xffffffff


	//   ....[16]....
        /*006c*/ 	.word	0xffffffff


	//   ....[17]....
        /*0070*/ 	.word	0xffffffff


	//   ....[18]....
        /*0074*/ 	.word	0xffffffff


	//   ....[19]....
        /*0078*/ 	.word	0xffffffff


	//   ....[20]....
        /*007c*/ 	.word	0xffffffff


	//   ....[21]....
        /*0080*/ 	.word	0xffffffff


	//   ....[22]....
        /*0084*/ 	.word	0xffffffff


	//   ....[23]....
        /*0088*/ 	.word	0xffffffff


	//   ....[24]....
        /*008c*/ 	.word	0xffffffff


	//   ....[25]....
        /*0090*/ 	.word	0xffffffff


	//   ....[26]....
        /*0094*/ 	.word	0xffffffff


	//   ....[27]....
        /*0098*/ 	.word	0xffffffff


	//   ....[28]....
        /*009c*/ 	.word	0xffffffff


	//----- nvinfo : EIATTR_COOP_GROUP_INSTR_OFFSETS
	.align		4
.L_2093:
        /*00a0*/ 	.byte	0x04, 0x28
        /*00a2*/ 	.short	(.L_2095 - .L_2094)


	//   ....[0]....
.L_2094:
        /*00a4*/ 	.word	0x000004a0


	//   ....[1]....
        /*00a8*/ 	.word	0x00000540


	//   ....[2]....
        /*00ac*/ 	.word	0x00002510


	//   ....[3]....
        /*00b0*/ 	.word	0x00002520


	//   ....[4]....
        /*00b4*/ 	.word	0x00002530


	//   ....[5]....
        /*00b8*/ 	.word	0x00002540


	//   ....[6]....
        /*00bc*/ 	.word	0x00002600


	//   ....[7]....
        /*00c0*/ 	.word	0x00002610


	//   ....[8]....
        /*00c4*/ 	.word	0x00002620


	//   ....[9]....
        /*00c8*/ 	.word	0x00002630


	//   ....[10]....
        /*00cc*/ 	.word	0x00002700


	//   ....[11]....
        /*00d0*/ 	.word	0x00002710


	//   ....[12]....
        /*00d4*/ 	.word	0x00002720


	//   ....[13]....
        /*00d8*/ 	.word	0x00002730


	//   ....[14]....
        /*00dc*/ 	.word	0x00002800


	//   ....[15]....
        /*00e0*/ 	.word	0x00002810


	//   ....[16]....
        /*00e4*/ 	.word	0x00002820


	//   ....[17]....
        /*00e8*/ 	.word	0x00002830


	//   ....[18]....
        /*00ec*/ 	.word	0x00002900


	//   ....[19]....
        /*00f0*/ 	.word	0x00002910


	//   ....[20]....
        /*00f4*/ 	.word	0x00002920


	//   ....[21]....
        /*00f8*/ 	.word	0x00002930


	//   ....[22]....
        /*00fc*/ 	.word	0x00002ac0


	//   ....[23]....
        /*0100*/ 	.word	0x00002ae0


	//   ....[24]....
        /*0104*/ 	.word	0x00002af0


	//   ....[25]....
        /*0108*/ 	.word	0x00002b00


	//   ....[26]....
        /*010c*/ 	.word	0x00003350


	//   ....[27]....
        /*0110*/ 	.word	0x00003580


	//   ....[28]....
        /*0114*/ 	.word	0x00003900


	//----- nvinfo : EIATTR_EXIT_INSTR_OFFSETS
	.align		4
.L_2095:
        /*0118*/ 	.byte	0x04, 0x1c
        /*011a*/ 	.short	(.L_2097 - .L_2096)


	//   ....[0]....
.L_2096:
        /*011c*/ 	.word	0x000001a0


	//   ....[1]....
        /*0120*/ 	.word	0x000039f0


	//----- nvinfo : EIATTR_MAX_THREADS
	.align		4
.L_2097:
        /*0124*/ 	.byte	0x04, 0x05
        /*0126*/ 	.short	(.L_2099 - .L_2098)
.L_2098:
        /*0128*/ 	.word	0x00000020
        /*012c*/ 	.word	0x00000001
        /*0130*/ 	.word	0x00000001


	//----- nvinfo : EIATTR_CRS_STACK_SIZE
	.align		4
.L_2099:
        /*0134*/ 	.byte	0x04, 0x1e
        /*0136*/ 	.short	(.L_2101 - .L_2100)
.L_2100:
        /*0138*/ 	.word	0x00000000


	//----- nvinfo : EIATTR_CBANK_PARAM_SIZE
	.align		4
.L_2101:
        /*013c*/ 	.byte	0x03, 0x19
        /*013e*/ 	.short	0x0118


	//----- nvinfo : EIATTR_PARAM_CBANK
	.align		4
        /*0140*/ 	.byte	0x04, 0x0a
        /*0142*/ 	.short	(.L_2103 - .L_2102)
	.align		4
.L_2102:
        /*0144*/ 	.word	index@(.nv.constant0._Z25selective_scan_fwd_kernelI32Selective_Scan_fwd_kernel_traitsILi32ELi8ELi1ELb1ELb0ELb0ELb1EfN3c107complexIfEEEEv13SSMParamsBase)
        /*0148*/ 	.short	0x0210
        /*014a*/ 	.short	0x0118


	//----- nvinfo : EIATTR_SW_WAR
	.align		4
.L_2103:
        /*014c*/ 	.byte	0x04, 0x36
        /*014e*/ 	.short	(.L_2105 - .L_2104)
.L_2104:
        /*0150*/ 	.word	0x00000008
.L_2105:


//--------------------- .nv.info._Z25selective_scan_fwd_kernelI32Selective_Scan_fwd_kernel_traitsILi32ELi8ELi1ELb1ELb0ELb1ELb0EfN3c107complexIfEEEEv13SSMParamsBase --------------------------
	.section	.nv.info._Z25selective_scan_fwd_kernelI32Selective_Scan_fwd_kernel_traitsILi32ELi8ELi1ELb1ELb0ELb1ELb0EfN3c107complexIfEEEEv13SSMParamsBase,"",@"SHT_CUDA_INFO"
	.sectionflags	@""
	.align	4


	//----- nvinfo : EIATTR_CUDA_API_VERSION
	.align		4
        /*0000*/ 	.byte	0x04, 0x37
        /*0002*/ 	.short	(.L_2107 - .L_2106)
.L_2106:
        /*0004*/ 	.word	0x00000082


	//----- nvinfo : EIATTR_KPARAM_INFO
	.align		4
.L_2107:
        /*0008*/ 	.byte	0x04, 0x17
        /*000a*/ 	.short	(.L_2109 - .L_2108)
.L_2108:
        /*000c*/ 	.word	0x00000000
        /*0010*/ 	.short	0x0000
        /*0012*/ 	.short	0x0000
        /*0014*/ 	.byte	0x00, 0xf0, 0x61, 0x04


	//----- nvinfo : EIATTR_SPARSE_MMA_MASK
	.align		4
.L_2109:
        /*0018*/ 	.byte	0x03, 0x50
        /*001a*/ 	.short	0x0000


	//----- nvinfo : EIATTR_MAXREG_COUNT
	.align		4
        /*001c*/ 	.byte	0x03, 0x1b
        /*001e*/ 	.short	0x00ff


	//----- nvinfo : EIATTR_NUM_BARRIERS
	.align		4
        /*0020*/ 	.byte	0x02, 0x4c
        /*0022*/ 	.byte	0x01
	.zero		1


	//----- nvinfo : EIATTR_MERCURY_ISA_VERSION
	.align		4
        /*0024*/ 	.byte	0x03, 0x5f
        /*0026*/ 	.short	0x0101


	//----- nvinfo : EIATTR_COOP_GROUP_MASK_REGIDS
	.align		4
        /*0028*/ 	.byte	0x04, 0x29
        /*002a*/ 	.short	(.L_2111 - .L_2110)


	//   ....[0]....
.L_2110:
        /*002c*/ 	.word	0xffffffff


	//   ....[1]....
        /*0030*/ 	.word	0xffffffff


	//   ....[2]....
        /*0034*/ 	.word	0xffffffff


	//   ....[3]....
        /*0038*/ 	.word	0xffffffff


	//   ....[4]....
        /*003c*/ 	.word	0xffffffff


	//   ....[5]....
        /*0040*/ 	.word	0xffffffff


	//   ....[6]....
        /*0044*/ 	.word	0xffffffff


	//   ....[7]....
        /*0048*/ 	.word	0xffffffff


	//   ....[8]....
        /*004c*/ 	.word	0xffffffff


	//   ....[9]....
        /*0050*/ 	.word	0xffffffff


	//   ....[10]....
        /*0054*/ 	.word	0xffffffff


	//   ....[11]....
        /*0058*/ 	.word	0xffffffff


	//   ....[12]....
        /*005c*/ 	.word	0xffffffff


	//   ....[13]....
        /*0060*/ 	.word	0xffffffff


	//   ....[14]....
        /*0064*/ 	.word	0xffffffff


	//   ....[15]....
        /*0068*/ 	.word	0xffffffff


	//   ....[16]....
        /*006c*/ 	.word	0xffffffff


	//   ....[17]....
        /*0070*/ 	.word	0xffffffff


	//   ....[18]....
        /*0074*/ 	.word	0xffffffff


	//   ....[19]....
        /*0078*/ 	.word	0xffffffff


	//   ....[20]....
        /*007c*/ 	.word	0xffffffff


	//   ....[21]....
        /*0080*/ 	.word	0xffffffff


	//   ....[22]....
        /*0084*/ 	.word	0xffffffff


	//   ....[23]....
        /*0088*/ 	.word	0xffffffff


	//   ....[24]....
        /*008c*/ 	.word	0xffffffff


	//   ....[25]....
        /*0090*/ 	.word	0xffffffff


	//   ....[26]....
        /*0094*/ 	.word	0xffffffff


	//   ....[27]....
        /*0098*/ 	.word	0xffffffff


	//----- nvinfo : EIATTR_COOP_GROUP_INSTR_OFFSETS
	.align		4
.L_2111:
        /*009c*/ 	.byte	0x04, 0x28
        /*009e*/ 	.short	(.L_2113 - .L_2112)


	//   ....[0]....
.L_2112:
        /*00a0*/ 	.word	0x00000810


	//   ....[1]....
        /*00a4*/ 	.word	0x000008b0


	//   ....[2]....
        /*00a8*/ 	.word	0x00002250


	//   ....[3]....
        /*00ac*/ 	.word	0x00002810


	//   ....[4]....
        /*00b0*/ 	.word	0x00002830


	//   ....[5]....
        /*00b4*/ 	.word	0x00002840


	//   ....[6]....
        /*00b8*/ 	.word	0x00002850


	//   ....[7]....
        /*00bc*/ 	.word	0x00002920


	//   ....[8]....
        /*00c0*/ 	.word	0x00002930


	//   ....[9]....
        /*00c4*/ 	.word	0x00002940


	//   ....[10]....
        /*00c8*/ 	.word	0x00002950


	//   ....[11]....
        /*00cc*/ 	.word	0x00002a10


	//   ....[12]....
        /*00d0*/ 	.word	0x00002a30


	//   ....[13]....
        /*00d4*/ 	.word	0x00002a40


	//   ....[14]....
        /*00d8*/ 	.word	0x00002a50


	//   ....[15]....
        /*00dc*/ 	.word	0x00002b10


	//   ....[16]....
        /*00e0*/ 	.word	0x00002b30


	//   ....[17]....
        /*00e4*/ 	.word	0x00002b40


	//   ....[18]....
        /*00e8*/ 	.word	0x00002b50


	//   ....[19]....
        /*00ec*/ 	.word	0x00002c00


	//   ....[20]....
        /*00f0*/ 	.word	0x00002c30


	//   ....[21]....
        /*00f4*/ 	.word	0x00002c40


	//   ....[22]....
        /*00f8*/ 	.word	0x00002c50


	//   ....[23]....
        /*00fc*/ 	.word	0x00002e40


	//   ....[24]....
        /*0100*/ 	.word	0x00002e60


	//   ....[25]....
        /*0104*/ 	.word	0x00002e70


	//   ....[26]....
        /*0108*/ 	.word	0x00002e80


	//   ....[27]....
        /*010c*/ 	.word	0x00003850


	//----- nvinfo : EIATTR_EXIT_INSTR_OFFSETS
	.align		4
.L_2113:
        /*0110*/ 	.byte	0x04, 0x1c
        /*0112*/ 	.short	(.L_2115 - .L_2114)


	//   ....[0]....
.L_2114:
        /*0114*/ 	.word	0x00000410


	//   ....[1]....
        /*0118*/ 	.word	0x00003980


	//----- nvinfo : EIATTR_MAX_THREADS
	.align		4
.L_2115:
        /*011c*/ 	.byte	0x04, 0x05
        /*011e*/ 	.short	(.L_2117 - .L_2116)
.L_2116:
        /*0120*/ 	.word	0x00000020
        /*0124*/ 	.word	0x00000001
        /*0128*/ 	.word	0x00000001


	//----- nvinfo : EIATTR_CRS_STACK_SIZE
	.align		4
.L_2117:
        /*012c*/ 	.byte	0x04, 0x1e
        /*012e*/ 	.short	(.L_2119 - .L_2118)
.L_2118:
        /*0130*/ 	.word	0x00000000


	//----- nvinfo : EIATTR_CBANK_PARAM_SIZE
	.align		4
.L_2119:
        /*0134*/ 	.byte	0x03, 0x19
        /*0136*/ 	.short	0x0118


	//----- nvinfo : EIATTR_PARAM_CBANK
	.align		4
        /*0138*/ 	.byte	0x04, 0x0a
        /*013a*/ 	.short	(.L_2121 - .L_2120)
	.align		4
.L_2120:
        /*013c*/ 	.word	index@(.nv.constant0._Z25selective_scan_fwd_kernelI32Selective_Scan_fwd_kernel_traitsILi32ELi8ELi1ELb1ELb0ELb1ELb0EfN3c107complexIfEEEEv13SSMParamsBase)
        /*0140*/ 	.short	0x0210
        /*0142*/ 	.short	0x0118


	//----- nvinfo : EIATTR_SW_WAR
	.align		4
.L_2121:
        /*0144*/ 	.byte	0x04, 0x36
        /*0146*/ 	.short	(.L_2123 - .L_2122)
.L_2122:
        /*0148*/ 	.word	0x00000008
.L_2123:


//--------------------- .nv.info._Z25selective_scan_fwd_kernelI32Selective_Scan_fwd_kernel_traitsILi32ELi8ELi1ELb1ELb0ELb1ELb1EfN3c107complexIfEEEEv13SSMParamsBase --------------------------
	.section	.nv.info._Z25selective_scan_fwd_kernelI32Selective_Scan_fwd_kernel_traitsILi32ELi8ELi1ELb1ELb0ELb1ELb1EfN3c107complexIfEEEEv13SSMParamsBase,"",@"SHT_CUDA_INFO"
	.sectionflags	@""
	.align	4


	//----- nvinfo : EIATTR_CUDA_API_VERSION
	.align		4
        /*0000*/ 	.byte	0x04, 0x37
        /*0002*/ 	.short	(.L_2125 - .L_2124)
.L_2124:
        /*0004*/ 	.word	0x00000082


	//----- nvinfo : EIATTR_KPARAM_INFO
	.align		4
.L_2125:
        /*0008*/ 	.byte	0x04, 0x17
        /*000a*/ 	.short	(.L_2127 - .L_2126)
.L_2126:
        /*000c*/ 	.word	0x00000000
        /*0010*/ 	.short	0x0000
        /*0012*/ 	.short	0x0000
        /*0014*/ 	.byte	0x00, 0xf0, 0x61, 0x04


	//----- nvinfo : EIATTR_SPARSE_MMA_MASK
	.align		4
.L_2127:
        /*0018*/ 	.byte	0x03, 0x50
        /*001a*/ 	.short	0x0000


	//----- nvinfo : EIATTR_MAXREG_COUNT
	.align		4
        /*001c*/ 	.byte	0x03, 0x1b
        /*001e*/ 	.short	0x00ff


	//----- nvinfo : EIATTR_NUM_BARRIERS
	.align		4
        /*0020*/ 	.byte	0x02, 0x4c
        /*0022*/ 	.byte	0x01
	.zero		1


	//----- nvinfo : EIATTR_MERCURY_ISA_VERSION
	.align		4
        /*0024*/ 	.byte	0x03, 0x5f
        /*0026*/ 	.short	0x0101


	//----- nvinfo : EIATTR_COOP_GROUP_MASK_REGIDS
	.align		4
        /*0028*/ 	.byte	0x04, 0x29
        /*002a*/ 	.short	(.L_2129 - .L_2128)


	//   ....[0]....
.L_2128:
        /*002c*/ 	.word	0xffffffff


	//   ....[1]....
        /*0030*/ 	.word	0xffffffff


	//   ....[2]....
        /*0034*/ 	.word	0xffffffff


	//   ....[3]....
        /*0038*/ 	.word	0xffffffff


	//   ....[4]....
        /*003c*/ 	.word	0xffffffff


	//   ....[5]....
        /*0040*/ 	.word	0xffffffff


	//   ....[6]....
        /*0044*/ 	.word	0xffffffff


	//   ....[7]....
        /*0048*/ 	.word	0xffffffff


	//   ....[8]....
        /*004c*/ 	.word	0xffffffff


	//   ....[9]....
        /*0050*/ 	.word	0xffffffff


	//   ....[10]....
        /*0054*/ 	.word	0xffffffff


	//   ....[11]....
        /*0058*/ 	.word	0xffffffff


	//   ....[12]....
        /*005c*/ 	.word	0xffffffff


	//   ....[13]....
        /*0060*/ 	.word	0xffffffff


	//   ....[14]....
        /*0064*/ 	.word	0xffffffff


	//   ....[15]....
        /*0068*/ 	.word	0xffffffff


	//   ....[16]....
        /*006c*/ 	.word	0xffffffff


	//   ....[17]....
        /*0070*/ 	.word	0xffffffff


	//   ....[18]....
        /*0074*/ 	.word	0xffffffff


	//   ....[19]....
        /*0078*/ 	.word	0xffffffff


	//   ....[20]....
        /*007c*/ 	.word	0xffffffff


	//   ....[21]....
        /*0080*/ 	.word	0xffffffff


	//   ....[22]....
        /*0084*/ 	.word	0xffffffff


	//   ....[23]....
        /*0088*/ 	.word	0xffffffff


	//   ....[24]....
        /*008c*/ 	.word	0xffffffff


	//   ....[25]....
        /*0090*/ 	.word	0xffffffff


	//   ....[26]....
        /*0094*/ 	.word	0xffffffff


	//   ....[27]....
        /*0098*/ 	.word	0xffffffff


	//   ....[28]....
        /*009c*/ 	.word	0xffffffff


	//   ....[29]....
        /*00a0*/ 	.word	0xffffffff


	//----- nvinfo : EIATTR_COOP_GROUP_INSTR_OFFSETS
	.align		4
.L_2129:
        /*00a4*/ 	.byte	0x04, 0x28
        /*00a6*/ 	.short	(.L_2131 - .L_2130)


	//   ....[0]....
.L_2130:
        /*00a8*/ 	.word	0x00000810


	//   ....[1]....
        /*00ac*/ 	.word	0x000008b0


	//   ....[2]....
        /*00b0*/ 	.word	0x00002250


	//   ....[3]....
        /*00b4*/ 	.word	0x00002810


	//   ....[4]....
        /*00b8*/ 	.word	0x00002830


	//   ....[5]....
        /*00bc*/ 	.word	0x00002840


	//   ....[6]....
        /*00c0*/ 	.word	0x00002850


	//   ....[7]....
        /*00c4*/ 	.word	0x00002920


	//   ....[8]....
        /*00c8*/ 	.word	0x00002930


	//   ....[9]....
        /*00cc*/ 	.word	0x00002940


	//   ....[10]....
        /*00d0*/ 	.word	0x00002950


	//   ....[11]....
        /*00d4*/ 	.word	0x00002a10


	//   ....[12]....
        /*00d8*/ 	.word	0x00002a30


	//   ....[13]....
        /*00dc*/ 	.word	0x00002a40


	//   ....[14]....
        /*00e0*/ 	.word	0x00002a50


	//   ....[15]....
        /*00e4*/ 	.word	0x00002b10


	//   ....[16]....
        /*00e8*/ 	.word	0x00002b30


	//   ....[17]....
        /*00ec*/ 	.word	0x00002b40


	//   ....[18]....
        /*00f0*/ 	.word	0x00002b50


	//   ....[19]....
        /*00f4*/ 	.word	0x00002c00


	//   ....[20]....
        /*00f8*/ 	.word	0x00002c30


	//   ....[21]....
        /*00fc*/ 	.word	0x00002c40


	//   ....[22]....
        /*0100*/ 	.word	0x00002c50


	//   ....[23]....
        /*0104*/ 	.word	0x00002e40


	//   ....[24]....
        /*0108*/ 	.word	0x00002e60


	//   ....[25]....
        /*010c*/ 	.word	0x00002e70


	//   ....[26]....
        /*0110*/ 	.word	0x00002e80


	//   ....[27]....
        /*0114*/ 	.word	0x00003800


	//   ....[28]....
        /*0118*/ 	.word	0x00003a90


	//   ....[29]....
        /*011c*/ 	.word	0x00003e40


	//----- nvinfo : EIATTR_EXIT_INSTR_OFFSETS
	.align		4
.L_2131:
        /*0120*/ 	.byte	0x04, 0x1c
        /*0122*/ 	.short	(.L_2133 - .L_2132)


	//   ....[0]....
.L_2132:
        /*0124*/ 	.word	0x00000410


	//   ....[1]....
        /*0128*/ 	.word	0x00003f40


	//----- nvinfo : EIATTR_MAX_THREADS
	.align		4
.L_2133:
        /*012c*/ 	.byte	0x04, 0x05
        /*012e*/ 	.short	(.L_2135 - .L_2134)
.L_2134:
        /*0130*/ 	.word	0x00000020
        /*0134*/ 	.word	0x00000001
        /*0138*/ 	.word	0x00000001


	//----- nvinfo : EIATTR_CRS_STACK_SIZE
	.align		4
.L_2135:
        /*013c*/ 	.byte	0x04, 0x1e
        /*013e*/ 	.short	(.L_2137 - .L_2136)
.L_2136:
        /*0140*/ 	.word	0x00000000


	//----- nvinfo : EIATTR_CBANK_PARAM_SIZE
	.align		4
.L_2137:
        /*0144*/ 	.byte	0x03, 0x19
        /*0146*/ 	.short	0x0118


	//----- nvinfo : EIATTR_PARAM_CBANK
	.align		4
        /*0148*/ 	.byte	0x04, 0x0a
        /*014a*/ 	.short	(.L_2139 - .L_2138)
	.align		4
.L_2138:
        /*014c*/ 	.word	index@(.nv.constant0._Z25selective_scan_fwd_kernelI32Selective_Scan_fwd_kernel_traitsILi32ELi8ELi1ELb1ELb0ELb1ELb1EfN3c107complexIfEEEEv13SSMParamsBase)
        /*0150*/ 	.short	0x0210
        /*0152*/ 	.short	0x0118


	//----- nvinfo : EIATTR_SW_WAR
	.align		4
.L_2139:
        /*0154*/ 	.byte	0x04, 0x36
        /*0156*/ 	.short	(.L_2141 - .L_2140)
.L_2140:
        /*0158*/ 	.word	0x00000008
.L_2141:


//--------------------- .nv.info._Z25selective_scan_fwd_kernelI32Selective_Scan_fwd_kernel_traitsILi32ELi8ELi1ELb1ELb1ELb0ELb0EfN3c107complexIfEEEEv13SSMParamsBase --------------------------
	.section	.nv.info._Z25selective_scan_fwd_kernelI32Selective_Scan_fwd_kernel_traitsILi32ELi8ELi1ELb1ELb1ELb0ELb0EfN3c107complexIfEEEEv13SSMParamsBase,"",@"SHT_CUDA_INFO"
	.sectionflags	@""
	.align	4


	//----- nvinfo : EIATTR_CUDA_API_VERSION
	.align		4
        /*0000*/ 	.byte	0x04, 0x37
        /*0002*/ 	.short	(.L_2143 - .L_2142)
.L_2142:
        /*0004*/ 	.word	0x00000082


	//----- nvinfo : EIATTR_KPARAM_INFO
	.align		4
.L_2143:
        /*0008*/ 	.byte	0x04, 0x17
        /*000a*/ 	.short	(.L_2145 - .L_2144)
.L_2144:
        /*000c*/ 	.word	0x00000000
        /*0010*/ 	.short	0x0000
        /*0012*/ 	.short	0x0000
        /*0014*/ 	.byte	0x00, 0xf0, 0x61, 0x04


	//----- nvinfo : EIATTR_SPARSE_MMA_MASK
	.align		4
.L_2145:
        /*0018*/ 	.byte	0x03, 0x50
        /*001a*/ 	.short	0x0000


	//----- nvinfo : EIATTR_MAXREG_COUNT
	.align		4
        /*001c*/ 	.byte	0x03, 0x1b
        /*001e*/ 	.short	0x00ff


	//----- nvinfo : EIATTR_NUM_BARRIERS
	.align		4
        /*0020*/ 	.byte	0x02, 0x4c
        /*0022*/ 	.byte	0x01
	.zero		1


	//----- nvinfo : EIATTR_MERCURY_ISA_VERSION
	.align		4
        /*0024*/ 	.byte	0x03, 0x5f
        /*0026*/ 	.short	0x0101


	//----- nvinfo : EIATTR_COOP_GROUP_MASK_REGIDS
	.align		4
        /*0028*/ 	.byte	0x04, 0x29
        /*002a*/ 	.short	(.L_2147 - .L_2146)


	//   ....[0]....
.L_2146:
        /*002c*/ 	.word	0xffffffff


	//   ....[1]....
        /*0030*/ 	.word	0xffffffff


	//   ....[2]....
        /*0034*/ 	.word	0xffffffff


	//   ....[3]....
        /*0038*/ 	.word	0xffffffff


	//   ....[4]....
        /*003c*/ 	.word	0xffffffff


	//   ....[5]....
        /*0040*/ 	.word	0xffffffff


	//   ....[6]....
        /*0044*/ 	.word	0xffffffff


	//   ....[7]....
        /*0048*/ 	.word	0xffffffff


	//   ....[8]....
        /*004c*/ 	.word	0xffffffff


	//   ....[9]....
        /*0050*/ 	.word	0xffffffff


	//   ....[10]....
        /*0054*/ 	.word	0xffffffff


	//   ....[11]....
        /*0058*/ 	.word	0xffffffff


	//   ....[12]....
        /*005c*/ 	.word	0xffffffff


	//   ....[13]....
        /*0060*/ 	.word	0xffffffff


	//   ....[14]....
        /*0064*/ 	.word	0xffffffff


	//   ....[15]....
        /*0068*/ 	.word	0xffffffff


	//   ....[16]....
        /*006c*/ 	.word	0xffffffff


	//   ....[17]....
        /*0070*/ 	.word	0xffffffff


	//   ....[18]....
        /*0074*/ 	.word	0xffffffff


	//   ....[19]....
        /*0078*/ 	.word	0xffffffff


	//   ....[20]....
        /*007c*/ 	.word	0xffffffff


	//   ....[21]....
        /*0080*/ 	.word	0xffffffff


	//   ....[22]....
        /*0084*/ 	.word	0xffffffff


	//   ....[23]....
        /*0088*/ 	.word	0xffffffff


	//   ....[24]....
        /*008c*/ 	.word	0xffffffff


	//   ....[25]....
        /*0090*/ 	.word	0xffffffff


	//   ....[26]....
        /*0094*/ 	.word	0xffffffff


	//   ....[27]....
        /*0098*/ 	.word	0xffffffff


	//----- nvinfo : EIATTR_COOP_GROUP_INSTR_OFFSETS
	.align		4
.L_2147:
        /*009c*/ 	.byte	0x04, 0x28
        /*009e*/ 	.short	(.L_2149 - .L_2148)


	//   ....[0]....
.L_2148:
        /*00a0*/ 	.word	0x000006f0


	//   ....[1]....
        /*00a4*/ 	.word	0x00000780


	//   ....[2]....
        /*00a8*/ 	.word	0x00001f20


	//   ....[3]....
        /*00ac*/ 	.word	0x000027d0


	//   ....[4]....
        /*00b0*/ 	.word	0x00002800


	//   ....[5]....
        /*00b4*/ 	.word	0x00002830


	//   ....[6]....
        /*00b8*/ 	.word	0x00002850


	//   ....[7]....
        /*00bc*/ 	.word	0x00002940


	//   ....[8]....
        /*00c0*/ 	.word	0x00002990


	//   ....[9]....
        /*00c4*/ 	.word	0x000029d0


	//   ....[10]....
        /*00c8*/ 	.word	0x000029f0


	//   ....[11]....
        /*00cc*/ 	.word	0x00002ab0


	//   ....[12]....
        /*00d0*/ 	.word	0x00002ad0


	//   ....[13]....
        /*00d4*/ 	.word	0x00002ae0


	//   ....[14]....
        /*00d8*/ 	.word	0x00002af0


	//   ....[15]....
        /*00dc*/ 	.word	0x00002bb0


	//   ....[16]....
        /*00e0*/ 	.word	0x00002bd0


	//   ....[17]....
        /*00e4*/ 	.word	0x00002bf0


	//   ....[18]....
        /*00e8*/ 	.word	0x00002c00


	//   ....[19]....
        /*00ec*/ 	.word	0x00002cb0


	//   ....[20]....
        /*00f0*/ 	.word	0x00002cf0


	//   ....[21]....
        /*00f4*/ 	.word	0x00002d20


	//   ....[22]....
        /*00f8*/ 	.word	0x00002d50


	//   ....[23]....
        /*00fc*/ 	.word	0x00002e20


	//   ....[24]....
        /*0100*/ 	.word	0x00002e50


	//   ....[25]....
        /*0104*/ 	.word	0x00002e90


	//   ....[26]....
        /*0108*/ 	.word	0x00002ea0


	//   ....[27]....
        /*010c*/ 	.word	0x000036e0


	//----- nvinfo : EIATTR_EXIT_INSTR_OFFSETS
	.align		4
.L_2149:
        /*0110*/ 	.byte	0x04, 0x1c
        /*0112*/ 	.short	(.L_2151 - .L_2150)


	//   ....[0]....
.L_2150:
        /*0114*/ 	.word	0x00000380


	//   ....[1]....
        /*0118*/ 	.word	0x00003830


	//----- nvinfo : EIATTR_MAX_THREADS
	.align		4
.L_2151:
        /*011c*/ 	.byte	0x04, 0x05
        /*011e*/ 	.short	(.L_2153 - .L_2152)
.L_2152:
        /*0120*/ 	.word	0x00000020
        /*0124*/ 	.word	0x00000001
        /*0128*/ 	.word	0x00000001


	//----- nvinfo : EIATTR_CRS_STACK_SIZE
	.align		4
.L_2153:
        /*012c*/ 	.byte	0x04, 0x1e
        /*012e*/ 	.short	(.L_2155 - .L_2154)
.L_2154:
        /*0130*/ 	.word	0x00000000


	//----- nvinfo : EIATTR_CBANK_PARAM_SIZE
	.align		4
.L_2155:
        /*0134*/ 	.byte	0x03, 0x19
        /*0136*/ 	.short	0x0118


	//----- nvinfo : EIATTR_PARAM_CBANK
	.align		4
        /*0138*/ 	.byte	0x04, 0x0a
        /*013a*/ 	.short	(.L_2157 - .L_2156)
	.align		4
.L_2156:
        /*013c*/ 	.word	index@(.nv.constant0._Z25selective_scan_fwd_kernelI32Selective_Scan_fwd_kernel_traitsILi32ELi8ELi1ELb1ELb1ELb0ELb0EfN3c107complexIfEEEEv13SSMParamsBase)
        /*0140*/ 	.short	0x0210
        /*0142*/ 	.short	0x0118


	//----- nvinfo : EIATTR_SW_WAR
	.align		4
.L_2157:
        /*0144*/ 	.byte	0x04, 0x36
        /*0146*/ 	.short	(.L_2159 - .L_2158)
.L_2158:
        /*0148*/ 	.word	0x00000008
.L_2159:


//--------------------- .nv.info._Z25selective_scan_fwd_kernelI32Selective_Scan_fwd_kernel_traitsILi32ELi8ELi1ELb1ELb1ELb0ELb1EfN3c107complexIfEEEEv13SSMParamsBase --------------------------
	.section	.nv.info._Z25selective_scan_fwd_kernelI32Selective_Scan_fwd_kernel_traitsILi32ELi8ELi1ELb1ELb1ELb0ELb1EfN3c107complexIfEEEEv13SSMParamsBase,"",@"SHT_CUDA_INFO"
	.sectionflags	@""
	.align	4


	//----- nvinfo : EIATTR_CUDA_API_VERSION
	.align		4
        /*0000*/ 	.byte	0x04, 0x37
        /*0002*/ 	.short	(.L_2161 - .L_2160)
.L_2160:
        /*0004*/ 	.word	0x00000082


	//----- nvinfo : EIATTR_KPARAM_INFO
	.align		4
.L_2161:
        /*0008*/ 	.byte	0x04, 0x17
        /*000a*/ 	.short	(.L_2163 - .L_2162)
.L_2162:
        /*000c*/ 	.word	0x00000000
        /*0010*/ 	.short	0x0000
        /*0012*/ 	.short	0x0000
        /*0014*/ 	.byte	0x00, 0xf0, 0x61, 0x04


	//----- nvinfo : EIATTR_SPARSE_MMA_MASK
	.align		4
.L_2163:
        /*0018*/ 	.byte	0x03, 0x50
        /*001a*/ 	.short	0x0000


	//----- nvinfo : EIATTR_MAXREG_COUNT
	.align		4
        /*001c*/ 	.byte	0x03, 0x1b
        /*001e*/ 	.short	0x00ff


	//----- nvinfo : EIATTR_NUM_BARRIERS
	.align		4
        /*0020*/ 	.byte	0x02, 0x4c
        /*0022*/ 	.byte	0x01
	.zero		1


	//----- nvinfo : EIATTR_MERCURY_ISA_VERSION
	.align		4
        /*0024*/ 	.byte	0x03, 0x5f
        /*0026*/ 	.short	0x0101


	//----- nvinfo : EIATTR_COOP_GROUP_MASK_REGIDS
	.align		4
        /*0028*/ 	.byte	0x04, 0x29
        /*002a*/ 	.short	(.L_2165 - .L_2164)


	//   ....[0]....
.L_2164:
        /*002c*/ 	.word	0xffffffff


	//   ....[1]....
        /*0030*/ 	.word	0xffffffff


	//   ....[2]....
        /*0034*/ 	.word	0xffffffff


	//   ....[3]....
        /*0038*/ 	.word	0xffffffff


	//   ....[4]....
        /*003c*/ 	.word	0xffffffff


	//   ....[5]....
        /*0040*/ 	.word	0xffffffff


	//   ....[6]....
        /*0044*/ 	.word	0xffffffff


	//   ....[7]....
        /*0048*/ 	.word	0xffffffff


	//   ....[8]....
        /*004c*/ 	.word	0xffffffff


	//   ....[9]....
        /*0050*/ 	.word	0xffffffff


	//   ....[10]....
        /*0054*/ 	.word	0xffffffff


	//   ....[11]....
        /*0058*/ 	.word	0xffffffff


	//   ....[12]....
        /*005c*/ 	.word	0xffffffff


	//   ....[13]....
        /*0060*/ 	.word	0xffffffff


	//   ....[14]....
        /*0064*/ 	.word	0xffffffff


	//   ....[15]....
        /*0068*/ 	.word	0xffffffff


	//   ....[16]....
        /*006c*/ 	.word	0xffffffff


	//   ....[17]....
        /*0070*/ 	.word	0xffffffff


	//   ....[18]....
        /*0074*/ 	.word	0xffffffff


	//   ....[19]....
        /*0078*/ 	.word	0xffffffff


	//   ....[20]....
        /*007c*/ 	.word	0xffffffff


	//   ....[21]....
        /*0080*/ 	.word	0xffffffff


	//   ....[22]....
        /*0084*/ 	.word	0xffffffff


	//   ....[23]....
        /*0088*/ 	.word	0xffffffff


	//   ....[24]....
        /*008c*/ 	.word	0xffffffff


	//   ....[25]....
        /*0090*/ 	.word	0xffffffff


	//   ....[26]....
        /*0094*/ 	.word	0xffffffff


	//   ....[27]....
        /*0098*/ 	.word	0xffffffff


	//   ....[28]....
        /*009c*/ 	.word	0xffffffff


	//   ....[29]....
        /*00a0*/ 	.word	0xffffffff


	//----- nvinfo : EIATTR_COOP_GROUP_INSTR_OFFSETS
	.align		4
.L_2165:
        /*00a4*/ 	.byte	0x04, 0x28
        /*00a6*/ 	.short	(.L_2167 - .L_2166)


	//   ....[0]....
.L_2166:
        /*00a8*/ 	.word	0x000006f0


	//   ....[1]....
        /*00ac*/ 	.word	0x00000780


	//   ....[2]....
        /*00b0*/ 	.word	0x00001f20


	//   ....[3]....
        /*00b4*/ 	.word	0x000027d0


	//   ....[4]....
        /*00b8*/ 	.word	0x00002800


	//   ....[5]....
        /*00bc*/ 	.word	0x00002830


	//   ....[6]....
        /*00c0*/ 	.word	0x00002850


	//   ....[7]....
        /*00c4*/ 	.word	0x00002940


	//   ....[8]....
        /*00c8*/ 	.word	0x00002990


	//   ....[9]....
        /*00cc*/ 	.word	0x000029d0


	//   ....[10]....
        /*00d0*/ 	.word	0x000029f0


	//   ....[11]....
        /*00d4*/ 	.word	0x00002ab0


	//   ....[12]....
        /*00d8*/ 	.word	0x00002ad0


	//   ....[13]....
        /*00dc*/ 	.word	0x00002ae0


	//   ....[14]....
        /*00e0*/ 	.word	0x00002af0


	//   ....[15]....
        /*00e4*/ 	.word	0x00002bb0


	//   ....[16]....
        /*00e8*/ 	.word	0x00002bd0


	//   ....[17]....
        /*00ec*/ 	.word	0x00002bf0


	//   ....[18]....
        /*00f0*/ 	.word	0x00002c00


	//   ....[19]....
        /*00f4*/ 	.word	0x00002cb0


	//   ....[20]....
        /*00f8*/ 	.word	0x00002cf0


	//   ....[21]....
        /*00fc*/ 	.word	0x00002d20


	//   ....[22]....
        /*0100*/ 	.word	0x00002d50


	//   ....[23]....
        /*0104*/ 	.word	0x00002e20


	//   ....[24]....
        /*0108*/ 	.word	0x00002e50


	//   ....[25]....
        /*010c*/ 	.word	0x00002e90


	//   ....[26]....
        /*0110*/ 	.word	0x00002ea0


	//   ....[27]....
        /*0114*/ 	.word	0x000036a0


	//   ....[28]....
        /*0118*/ 	.word	0x00003930


	//   ....[29]....
        /*011c*/ 	.word	0x00003ce0


	//----- nvinfo : EIATTR_EXIT_INSTR_OFFSETS
	.align		4
.L_2167:
        /*0120*/ 	.byte	0x04, 0x1c
        /*0122*/ 	.short	(.L_2169 - .L_2168)


	//   ....[0]....
.L_2168:
        /*0124*/ 	.word	0x00000380


	//   ....[1]....
        /*0128*/ 	.word	0x00003df0


	//----- nvinfo : EIATTR_MAX_THREADS
	.align		4
.L_2169:
        /*012c*/ 	.byte	0x04, 0x05
        /*012e*/ 	.short	(.L_2171 - .L_2170)
.L_2170:
        /*0130*/ 	.word	0x00000020
        /*0134*/ 	.word	0x00000001
        /*0138*/ 	.word	0x00000001


	//----- nvinfo : EIATTR_CRS_STACK_SIZE
	.align		4
.L_2171:
        /*013c*/ 	.byte	0x04, 0x1e
        /*013e*/ 	.short	(.L_2173 - .L_2172)
.L_2172:
        /*0140*/ 	.word	0x00000000


	//----- nvinfo : EIATTR_CBANK_PARAM_SIZE
	.align		4
.L_2173:
        /*0144*/ 	.byte	0x03, 0x19
        /*0146*/ 	.short	0x0118


	//----- nvinfo : EIATTR_PARAM_CBANK
	.align		4
        /*0148*/ 	.byte	0x04, 0x0a
        /*014a*/ 	.short	(.L_2175 - .L_2174)
	.align		4
.L_2174:
        /*014c*/ 	.word	index@(.nv.constant0._Z25selective_scan_fwd_kernelI32Selective_Scan_fwd_kernel_traitsILi32ELi8ELi1ELb1ELb1ELb0ELb1EfN3c107complexIfEEEEv13SSMParamsBase)
        /*0150*/ 	.short	0x0210
        /*0152*/ 	.short	0x0118


	//----- nvinfo : EIATTR_SW_WAR
	.align		4
.L_2175:
        /*0154*/ 	.byte	0x04, 0x36
        /*0156*/ 	.short	(.L_2177 - .L_2176)
.L_2176:
        /*0158*/ 	.word	0x00000008
.L_2177:


//--------------------- .nv.info._Z25selective_scan_fwd_kernelI32Selective_Scan_fwd_kernel_traitsILi32ELi8ELi1ELb1ELb1ELb1ELb0EfN3c107complexIfEEEEv13SSMParamsBase --------------------------
	.section	.nv.info._Z25selective_scan_fwd_kernelI32Selective_Scan_fwd_kernel_traitsILi32ELi8ELi1ELb1ELb1ELb1ELb0EfN3c107complexIfEEEEv13SSMParamsBase,"",@"SHT_CUDA_INFO"
	.sectionflags	@""
	.align	4


	//----- nvinfo : EIATTR_CUDA_API_VERSION
	.align		4
        /*0000*/ 	.byte	0x04, 0x37
        /*0002*/ 	.short	(.L_2179 - .L_2178)
.L_2178:
        /*0004*/ 	.word	0x00000082


	//----- nvinfo : EIATTR_KPARAM_INFO
	.align		4
.L_2179:
        /*0008*/ 	.byte	0x04, 0x17
        /*000a*/ 	.short	(.L_2181 - .L_2180)
.L_2180:
        /*000c*/ 	.word	0x00000000
        /*0010*/ 	.short	0x0000
        /*0012*/ 	.short	0x0000
        /*0014*/ 	.byte	0x00, 0xf0, 0x61, 0x04


	//----- nvinfo : EIATTR_SPARSE_MMA_MASK
	.align		4
.L_2181:
        /*0018*/ 	.byte	0x03, 0x50
        /*001a*/ 	.short	0x0000


	//----- nvinfo : EIATTR_MAXREG_COUNT
	.align		4
        /*001c*/ 	.byte	0x03, 0x1b
        /*001e*/ 	.short	0x00ff


	//----- nvinfo : EIATTR_NUM_BARRIERS
	.align		4
        /*0020*/ 	.byte	0x02, 0x4c
        /*0022*/ 	.byte	0x01
	.zero		1


	//----- nvinfo : EIATTR_MERCURY_ISA_VERSION
	.align		4
        /*0024*/ 	.byte	0x03, 0x5f
        /*0026*/ 	.short	0x0101


	//----- nvinfo : EIATTR_COOP_GROUP_MASK_REGIDS
	.align		4
        /*0028*/ 	.byte	0x04, 0x29
        /*002a*/ 	.short	(.L_2183 - .L_2182)


	//   ....[0]....
.L_2182:
        /*002c*/ 	.word	0xffffffff


	//   ....[1]....
        /*0030*/ 	.word	0xffffffff


	//   ....[2]....
        /*0034*/ 	.word	0xffffffff


	//   ....[3]....
        /*0038*/ 	.word	0xffffffff


	//   ....[4]....
        /*003c*/ 	.word	0xffffffff


	//   ....[5]....
        /*0040*/ 	.word	0xffffffff


	//   ....[6]....
        /*0044*/ 	.word	0xffffffff


	//   ....[7]....
        /*0048*/ 	.word	0xffffffff


	//   ....[8]....
        /*004c*/ 	.word	0xffffffff


	//   ....[9]....
        /*0050*/ 	.word	0xffffffff


	//   ....[10]....
        /*0054*/ 	.word	0xffffffff


	//   ....[11]....
        /*0058*/ 	.word	0xffffffff


	//   ....[12]....
        /*005c*/ 	.word	0xffffffff


	//   ....[13]....
        /*0060*/ 	.word	0xffffffff


	//   ....[14]....
        /*0064*/ 	.word	0xffffffff


	//   ....[15]....
        /*0068*/ 	.word	0xffffffff


	//   ....[16]....
        /*006c*/ 	.word	0xffffffff


	//   ....[17]....
        /*0070*/ 	.word	0xffffffff


	//   ....[18]....
        /*0074*/ 	.word	0xffffffff


	//   ....[19]....
        /*0078*/ 	.word	0xffffffff


	//   ....[20]....
        /*007c*/ 	.word	0xffffffff


	//   ....[21]....
        /*0080*/ 	.word	0xffffffff


	//   ....[22]....
        /*0084*/ 	.word	0xffffffff


	//   ....[23]....
        /*0088*/ 	.word	0xffffffff


	//   ....[24]....
        /*008c*/ 	.word	0xffffffff


	//   ....[25]....
        /*0090*/ 	.word	0xffffffff


	//   ....[26]....
        /*0094*/ 	.word	0xffffffff


	//   ....[27]....
        /*0098*/ 	.word	0xffffffff


	//   ....[28]....
        /*009c*/ 	.word	0xffffffff


	//----- nvinfo : EIATTR_COOP_GROUP_INSTR_OFFSETS
	.align		4
.L_2183:
        /*00a0*/ 	.byte	0x04, 0x28
        /*00a2*/ 	.short	(.L_2185 - .L_2184)


	//   ....[0]....
.L_2184:
        /*00a4*/ 	.word	0x00000890


	//   ....[1]....
        /*00a8*/ 	.word	0x00000930


	//   ....[2]....
        /*00ac*/ 	.word	0x00002040


	//   ....[3]....
        /*00b0*/ 	.word	0x000029d0


	//   ....[4]....
        /*00b4*/ 	.word	0x000029f0


	//   ....[5]....
        /*00b8*/ 	.word	0x00002a00


	//   ....[6]....
        /*00bc*/ 	.word	0x00002a10


	//   ....[7]....
        /*00c0*/ 	.word	0x00002ae0


	//   ....[8]....
        /*00c4*/ 	.word	0x00002af0


	//   ....[9]....
        /*00c8*/ 	.word	0x00002b00


	//   ....[10]....
        /*00cc*/ 	.word	0x00002b10


	//   ....[11]....
        /*00d0*/ 	.word	0x00002bc0


	//   ....[12]....
        /*00d4*/ 	.word	0x00002bf0


	//   ....[13]....
        /*00d8*/ 	.word	0x00002c00


	//   ....[14]....
        /*00dc*/ 	.word	0x00002c10


	//   ....[15]....
        /*00e0*/ 	.word	0x00002cc0


	//   ....[16]....
        /*00e4*/ 	.word	0x00002cf0


	//   ....[17]....
        /*00e8*/ 	.word	0x00002d00


	//   ....[18]....
        /*00ec*/ 	.word	0x00002d10


	//   ....[19]....
        /*00f0*/ 	.word	0x00002df0


	//   ....[20]....
        /*00f4*/ 	.word	0x00002e20


	//   ....[21]....
        /*00f8*/ 	.word	0x00002e30


	//   ....[22]....
        /*00fc*/ 	.word	0x00002e40


	//   ....[23]....
        /*0100*/ 	.word	0x00002ee0


	//   ....[24]....
        /*0104*/ 	.word	0x00003070


	//   ....[25]....
        /*0108*/ 	.word	0x00003090


	//   ....[26]....
        /*010c*/ 	.word	0x000030a0


	//   ....[27]....
        /*0110*/ 	.word	0x000030b0


	//   ....[28]....
        /*0114*/ 	.word	0x000038b0


	//----- nvinfo : EIATTR_EXIT_INSTR_OFFSETS
	.align		4
.L_2185:
        /*0118*/ 	.byte	0x04, 0x1c
        /*011a*/ 	.short	(.L_2187 - .L_2186)


	//   ....[0]....
.L_2186:
        /*011c*/ 	.word	0x000004b0


	//   ....[1]....
        /*0120*/ 	.word	0x000039e0


	//----- nvinfo : EIATTR_MAX_THREADS
	.align		4
.L_2187:
        /*0124*/ 	.byte	0x04, 0x05
        /*0126*/ 	.short	(.L_2189 - .L_2188)
.L_2188:
        /*0128*/ 	.word	0x00000020
        /*012c*/ 	.word	0x00000001
        /*0130*/ 	.word	0x00000001


	//----- nvinfo : EIATTR_CRS_STACK_SIZE
	.align		4
.L_2189:
        /*0134*/ 	.byte	0x04, 0x1e
        /*0136*/ 	.short	(.L_2191 - .L_2190)
.L_2190:
        /*0138*/ 	.word	0x00000000


	//----- nvinfo : EIATTR_CBANK_PARAM_SIZE
	.align		4
.L_2191:
        /*013c*/ 	.byte	0x03, 0x19
        /*013e*/ 	.short	0x0118


	//----- nvinfo : EIATTR_PARAM_CBANK
	.align		4
        /*0140*/ 	.byte	0x04, 0x0a
        /*0142*/ 	.short	(.L_2193 - .L_2192)
	.align		4
.L_2192:
        /*0144*/ 	.word	index@(.nv.constant0._Z25selective_scan_fwd_kernelI32Selective_Scan_fwd_kernel_traitsILi32ELi8ELi1ELb1ELb1ELb1ELb0EfN3c107complexIfEEEEv13SSMParamsBase)
        /*0148*/ 	.short	0x0210
        /*014a*/ 	.short	0x0118


	//----- nvinfo : EIATTR_SW_WAR
	.align		4
.L_2193:
        /*014c*/ 	.byte	0x04, 0x36
        /*014e*/ 	.short	(.L_2195 - .L_2194)
.L_2194:
        /*0150*/ 	.word	0x00000008
.L_2195:


//--------------------- .nv.info._Z25selective_scan_fwd_kernelI32Selective_Scan_fwd_kernel_traitsILi32ELi8ELi1ELb1ELb1ELb1ELb1EfN3c107complexIfEEEEv13SSMParamsBase --------------------------
	.section	.nv.info._Z25selective_scan_fwd_kernelI32Selective_Scan_fwd_kernel_traitsILi32ELi8ELi1ELb1ELb1ELb1ELb1EfN3c107complexIfEEEEv13SSMParamsBase,"",@"SHT_CUDA_INFO"
	.sectionflags	@""
	.align	4


	//----- nvinfo : EIATTR_CUDA_API_VERSION
	.align		4
        /*0000*/ 	.byte	0x04, 0x37
        /*0002*/ 	.short	(.L_2197 - .L_2196)
.L_2196:
        /*0004*/ 	.word	0x00000082


	//----- nvinfo : EIATTR_KPARAM_INFO
	.align		4
.L_2197:
        /*0008*/ 	.byte	0x04, 0x17
        /*000a*/ 	.short	(.L_2199 - .L_2198)
.L_2198:
        /*000c*/ 	.word	0x00000000
        /*0010*/ 	.short	0x0000
        /*0012*/ 	.short	0x0000
        /*0014*/ 	.byte	0x00, 0xf0, 0x61, 0x04


	//----- nvinfo : EIATTR_SPARSE_MMA_MASK
	.align		4
.L_2199:
        /*0018*/ 	.byte	0x03, 0x50
        /*001a*/ 	.short	0x0000


	//----- nvinfo : EIATTR_MAXREG_COUNT
	.align		4
        /*001c*/ 	.byte	0x03, 0x1b
        /*001e*/ 	.short	0x00ff


	//----- nvinfo : EIATTR_NUM_BARRIERS
	.align		4
        /*0020*/ 	.byte	0x02, 0x4c
        /*0022*/ 	.byte	0x01
	.zero		1


	//----- nvinfo : EIATTR_MERCURY_ISA_VERSION
	.align		4
        /*0024*/ 	.byte	0x03, 0x5f
        /*0026*/ 	.short	0x0101


	//----- nvinfo : EIATTR_COOP_GROUP_MASK_REGIDS
	.align		4
        /*0028*/ 	.byte	0x04, 0x29
        /*002a*/ 	.short	(.L_2201 - .L_2200)


	//   ....[0]....
.L_2200:
        /*002c*/ 	.word	0xffffffff


	//   ....[1]....
        /*0030*/ 	.word	0xffffffff


	//   ....[2]....
        /*0034*/ 	.word	0xffffffff


	//   ....[3]....
        /*0038*/ 	.word	0xffffffff


	//   ....[4]....
        /*003c*/ 	.word	0xffffffff


	//   ....[5]....
        /*0040*/ 	.word	0xffffffff


	//   ....[6]....
        /*0044*/ 	.word	0xffffffff


	//   ....[7]....
        /*0048*/ 	.word	0xffffffff


	//   ....[8]....
        /*004c*/ 	.word	0xffffffff


	//   ....[9]....
        /*0050*/ 	.word	0xffffffff


	//   ....[10]....
        /*0054*/ 	.word	0xffffffff


	//   ....[11]....
        /*0058*/ 	.word	0xffffffff


	//   ....[12]....
        /*005c*/ 	.word	0xffffffff


	//   ....[13]....
        /*0060*/ 	.word	0xffffffff


	//   ....[14]....
        /*0064*/ 	.word	0xffffffff


	//   ....[15]....
        /*0068*/ 	.word	0xffffffff


	//   ....[16]....
        /*006c*/ 	.word	0xffffffff


	//   ....[17]....
        /*0070*/ 	.word	0xffffffff


	//   ....[18]....
        /*0074*/ 	.word	0xffffffff


	//   ....[19]....
        /*0078*/ 	.word	0xffffffff


	//   ....[20]....
        /*007c*/ 	.word	0xffffffff


	//   ....[21]....
        /*0080*/ 	.word	0xffffffff


	//   ....[22]....
        /*0084*/ 	.word	0xffffffff


	//   ....[23]....
        /*0088*/ 	.word	0xffffffff


	//   ....[24]....
        /*008c*/ 	.word	0xffffffff


	//   ....[25]....
        /*0090*/ 	.word	0xffffffff


	//   ....[26]....
        /*0094*/ 	.word	0xffffffff


	//   ....[27]....
        /*0098*/ 	.word	0xffffffff


	//   ....[28]....
        /*009c*/ 	.word	0xffffffff


	//   ....[29]....
        /*00a0*/ 	.word	0xffffffff


	//   ....[30]....
        /*00a4*/ 	.word	0xffffffff


	//----- nvinfo : EIATTR_COOP_GROUP_INSTR_OFFSETS
	.align		4
.L_2201:
        /*00a8*/ 	.byte	0x04, 0x28
        /*00aa*/ 	.short	(.L_2203 - .L_2202)


	//   ....[0]....
.L_2202:
        /*00ac*/ 	.word	0x00000890


	//   ....[1]....
        /*00b0*/ 	.word	0x00000930


	//   ....[2]....
        /*00b4*/ 	.word	0x00002040


	//   ....[3]....
        /*00b8*/ 	.word	0x000029d0


	//   ....[4]....
        /*00bc*/ 	.word	0x000029f0


	//   ....[5]....
        /*00c0*/ 	.word	0x00002a00


	//   ....[6]....
        /*00c4*/ 	.word	0x00002a10


	//   ....[7]....
        /*00c8*/ 	.word	0x00002ae0


	//   ....[8]....
        /*00cc*/ 	.word	0x00002af0


	//   ....[9]....
        /*00d0*/ 	.word	0x00002b00


	//   ....[10]....
        /*00d4*/ 	.word	0x00002b10


	//   ....[11]....
        /*00d8*/ 	.word	0x00002bc0


	//   ....[12]....
        /*00dc*/ 	.word	0x00002bf0


	//   ....[13]....
        /*00e0*/ 	.word	0x00002c00


	//   ....[14]....
        /*00e4*/ 	.word	0x00002c10


	//   ....[15]....
        /*00e8*/ 	.word	0x00002cc0


	//   ....[16]....
        /*00ec*/ 	.word	0x00002cf0


	//   ....[17]....
        /*00f0*/ 	.word	0x00002d00


	//   ....[18]....
        /*00f4*/ 	.word	0x00002d10


	//   ....[19]....
        /*00f8*/ 	.word	0x00002df0


	//   ....[20]....
        /*00fc*/ 	.word	0x00002e20


	//   ....[21]....
        /*0100*/ 	.word	0x00002e30


	//   ....[22]....
        /*0104*/ 	.word	0x00002e40


	//   ....[23]....
        /*0108*/ 	.word	0x00002ee0


	//   ....[24]....
        /*010c*/ 	.word	0x00003070


	//   ....[25]....
        /*0110*/ 	.word	0x00003090


	//   ....[26]....
        /*0114*/ 	.word	0x000030a0


	//   ....[27]....
        /*0118*/ 	.word	0x000030b0


	//   ....[28]....
        /*011c*/ 	.word	0x00003840


	//   ....[29]....
        /*0120*/ 	.word	0x00003af0


	//   ....[30]....
        /*0124*/ 	.word	0x00003ea0


	//----- nvinfo : EIATTR_EXIT_INSTR_OFFSETS
	.align		4
.L_2203:
        /*0128*/ 	.byte	0x04, 0x1c
        /*012a*/ 	.short	(.L_2205 - .L_2204)


	//   ....[0]....
.L_2204:
        /*012c*/ 	.word	0x000004b0


	//   ....[1]....
        /*0130*/ 	.word	0x00003fa0


	//----- nvinfo : EIATTR_MAX_THREADS
	.align		4
.L_2205:
        /*0134*/ 	.byte	0x04, 0x05
        /*0136*/ 	.short	(.L_2207 - .L_2206)
.L_2206:
        /*0138*/ 	.word	0x00000020
        /*013c*/ 	.word	0x00000001
        /*0140*/ 	.word	0x00000001


	//----- nvinfo : EIATTR_CRS_STACK_SIZE
	.align		4
.L_2207:
        /*0144*/ 	.byte	0x04, 0x1e
        /*0146*/ 	.short	(.L_2209 - .L_2208)
.L_2208:
        /*0148*/ 	.word	0x00000000


	//----- nvinfo : EIATTR_CBANK_PARAM_SIZE
	.align		4
.L_2209:
        /*014c*/ 	.byte	0x03, 0x19
        /*014e*/ 	.short	0x0118


	//----- nvinfo : EIATTR_PARAM_CBANK
	.align		4
        /*0150*/ 	.byte	0x04, 0x0a
        /*0152*/ 	.short	(.L_2211 - .L_2210)
	.align		4
.L_2210:
        /*0154*/ 	.word	index@(.nv.constant0._Z25selective_scan_fwd_kernelI32Selective_Scan_fwd_kernel_traitsILi32ELi8ELi1ELb1ELb1ELb1ELb1EfN3c107complexIfEEEEv13SSMParamsBase)
        /*0158*/ 	.short	0x0210
        /*015a*/ 	.short	0x0118


	//----- nvinfo : EIATTR_SW_WAR
	.align		4
.L_2211:
        /*015c*/ 	.byte	0x04, 0x36
        /*015e*/ 	.short	(.L_2213 - .L_2212)
.L_2212:
        /*0160*/ 	.word	0x00000008
.L_2213:


//--------------------- .nv.info._Z25selective_scan_fwd_kernelI32Selective_Scan_fwd_kernel_traitsILi32ELi4ELi1ELb0ELb0ELb0ELb0EfN3c107complexIfEEEEv13SSMParamsBase --------------------------
	.section	.nv.info._Z25selective_scan_fwd_kernelI32Selective_Scan_fwd_kernel_traitsILi32ELi4ELi1ELb0ELb0ELb0ELb0EfN3c107complexIfEEEEv13SSMParamsBase,"",@"SHT_CUDA_INFO"
	.sectionflags	@""
	.align	4


	//----- nvinfo : EIATTR_CUDA_API_VERSION
	.align		4
        /*0000*/ 	.byte	0x04, 0x37
        /*0002*/ 	.short	(.L_2215 - .L_2214)
.L_2214:
        /*0004*/ 	.word	0x00000082


	//----- nvinfo : EIATTR_KPARAM_INFO
	.align		4
.L_2215:
        /*0008*/ 	.byte	0x04, 0x17
        /*000a*/ 	.short	(.L_2217 - .L_2216)
.L_2216:
        /*000c*/ 	.word	0x00000000
        /*0010*/ 	.short	0x0000
        /*0012*/ 	.short	0x0000
        /*0014*/ 	.byte	0x00, 0xf0, 0x61, 0x04


	//----- nvinfo : EIATTR_SPARSE_MMA_MASK
	.align		4
.L_2217:
        /*0018*/ 	.byte	0x03, 0x50
        /*001a*/ 	.short	0x0000


	//----- nvinfo : EIATTR_MAXREG_COUNT
	.align		4
        /*001c*/ 	.byte	0x03, 0x1b
        /*001e*/ 	.short	0x00ff


	//----- nvinfo : EIATTR_NUM_BARRIERS
	.align		4
        /*0020*/ 	.byte	0x02, 0x4c
        /*0022*/ 	.byte	0x01
	.zero		1


	//----- nvinfo : EIATTR_MERCURY_ISA_VERSION
	.align		4
        /*0024*/ 	.byte	0x03, 0x5f
        /*0026*/ 	.short	0x0101


	//----- nvinfo : EIATTR_COOP_GROUP_MASK_REGIDS
	.align		4
        /*0028*/ 	.byte	0x04, 0x29
        /*002a*/ 	.short	(.L_2219 - .L_2218)


	//   ....[0]....
.L_2218:
        /*002c*/ 	.word	0xffffffff


	//   ....[1]....
        /*0030*/ 	.word	0xffffffff


	//   ....[2]....
        /*0034*/ 	.word	0xffffffff


	//   ....[3]....
        /*0038*/ 	.word	0xffffffff


	//   ....[4]....
        /*003c*/ 	.word	0xffffffff


	//   ....[5]....
        /*0040*/ 	.word	0xffffffff


	//   ....[6]....
        /*0044*/ 	.word	0xffffffff


	//   ....[7]....
        /*0048*/ 	.word	0xffffffff


	//   ....[8]....
        /*004c*/ 	.word	0xffffffff


	//   ....[9]....
        /*0050*/ 	.word	0xffffffff


	//   ....[10]....
        /*0054*/ 	.word	0xffffffff


	//   ....[11]....
        /*0058*/ 	.word	0xffffffff


	//   ....[12]....
        /*005c*/ 	.word	0xffffffff


	//   ....[13]....
        /*0060*/ 	.word	0xffffffff


	//   ....[14]....
        /*0064*/ 	.word	0xffffffff


	//   ....[15]....
        /*0068*/ 	.word	0xffffffff


	//   ....[16]....
        /*006c*/ 	.word	0xffffffff


	//   ....[17]....
        /*0070*/ 	.word	0xffffffff


	//   ....[18]....
        /*0074*/ 	.word	0xffffffff


	//   ....[19]....
        /*0078*/ 	.word	0xffffffff


	//   ....[20]....
        /*007c*/ 	.word	0xffffffff


	//   ....[21]....
        /*0080*/ 	.word	0xffffffff


	//   ....[22]....
        /*0084*/ 	.word	0xffffffff


	//   ....[23]....
        /*0088*/ 	.word	0xffffffff


	//   ....[24]....
        /*008c*/ 	.word	0xffffffff


	//   ....[25]....
        /*0090*/ 	.word	0xffffffff


	//   ....[26]....
        /*0094*/ 	.word	0xffffffff


	//----- nvinfo : EIATTR_COOP_GROUP_INSTR_OFFSETS
	.align		4
.L_2219:
        /*0098*/ 	.byte	0x04, 0x28
        /*009a*/ 	.short	(.L_2221 - .L_2220)


	//   ....[0]....
.L_2220:
        /*009c*/ 	.word	0x00000610


	//   ....[1]....
        /*00a0*/ 	.word	0x00000700


	//   ....[2]....
        /*00a4*/ 	.word	0x00001970


	//   ....[3]....
        /*00a8*/ 	.word	0x000019a0


	//   ....[4]....
        /*00ac*/ 	.word	0x000019e0


	//   ....[5]....
        /*00b0*/ 	.word	0x000019f0


	//   ....[6]....
        /*00b4*/ 	.word	0x00001a80


	//   ....[7]....
        /*00b8*/ 	.word	0x00001ab0


	//   ....[8]....
        /*00bc*/ 	.word	0x00001ad0


	//   ....[9]....
        /*00c0*/ 	.word	0x00001af0


	//   ....[10]....
        /*00c4*/ 	.word	0x00001b80


	//   ....[11]....
        /*00c8*/ 	.word	0x00001bb0


	//   ....[12]....
        /*00cc*/ 	.word	0x00001bd0


	//   ....[13]....
        /*00d0*/ 	.word	0x00001bf0


	//   ....[14]....
        /*00d4*/ 	.word	0x00001c90


	//   ....[15]....
        /*00d8*/ 	.word	0x00001cc0


	//   ....[16]....
        /*00dc*/ 	.word	0x00001ce0


	//   ....[17]....
        /*00e0*/ 	.word	0x00001cf0


	//   ....[18]....
        /*00e4*/ 	.word	0x00001da0


	//   ....[19]....
        /*00e8*/ 	.word	0x00001dd0


	//   ....[20]....
        /*00ec*/ 	.word	0x00001e10


	//   ....[21]....
        /*00f0*/ 	.word	0x00001e20


	//   ....[22]....
        /*00f4*/ 	.word	0x00001ed0


	//   ....[23]....
        /*00f8*/ 	.word	0x00001f00


	//   ....[24]....
        /*00fc*/ 	.word	0x00001f50


	//   ....[25]....
        /*0100*/ 	.word	0x00001f60


	//   ....[26]....
        /*0104*/ 	.word	0x000024e0


	//----- nvinfo : EIATTR_EXIT_INSTR_OFFSETS
	.align		4
.L_2221:
        /*0108*/ 	.byte	0x04, 0x1c
        /*010a*/ 	.short	(.L_2223 - .L_2222)


	//   ....[0]....
.L_2222:
        /*010c*/ 	.word	0x00000150


	//   ....[1]....
        /*0110*/ 	.word	0x000028b0


	//----- nvinfo : EIATTR_MAX_THREADS
	.align		4
.L_2223:
        /*0114*/ 	.byte	0x04, 0x05
        /*0116*/ 	.short	(.L_2225 - .L_2224)
.L_2224:
        /*0118*/ 	.word	0x00000020
        /*011c*/ 	.word	0x00000001
        /*0120*/ 	.word	0x00000001


	//----- nvinfo : EIATTR_CRS_STACK_SIZE
	.align		4
.L_2225:
        /*0124*/ 	.byte	0x04, 0x1e
        /*0126*/ 	.short	(.L_2227 - .L_2226)
.L_2226:
        /*0128*/ 	.word	0x00000000


	//----- nvinfo : EIATTR_CBANK_PARAM_SIZE
	.align		4
.L_2227:
        /*012c*/ 	.byte	0x03, 0x19
        /*012e*/ 	.short	0x0118


	//----- nvinfo : EIATTR_PARAM_CBANK
	.align		4
        /*0130*/ 	.byte	0x04, 0x0a
        /*0132*/ 	.short	(.L_2229 - .L_2228)
	.align		4
.L_2228:
        /*0134*/ 	.word	index@(.nv.constant0._Z25selective_scan_fwd_kernelI32Selective_Scan_fwd_kernel_traitsILi32ELi4ELi1ELb0ELb0ELb0ELb0EfN3c107complexIfEEEEv13SSMParamsBase)
        /*0138*/ 	.short	0x0210
        /*013a*/ 	.short	0x0118


	//----- nvinfo : EIATTR_SW_WAR
	.align		4
.L_2229:
        /*013c*/ 	.byte	0x04, 0x36
        /*013e*/ 	.short	(.L_2231 - .L_2230)
.L_2230:
        /*0140*/ 	.word	0x00000008
.L_2231:


//--------------------- .nv.info._Z25selective_scan_fwd_kernelI32Selective_Scan_fwd_kernel_traitsILi32ELi4ELi1ELb0ELb0ELb0ELb1EfN3c107complexIfEEEEv13SSMParamsBase --------------------------
	.section	.nv.info._Z25selective_scan_fwd_kernelI32Selective_Scan_fwd_kernel_traitsILi32ELi4ELi1ELb0ELb0ELb0ELb1EfN3c107complexIfEEEEv13SSMParamsBase,"",@"SHT_CUDA_INFO"
	.sectionflags	@""
	.align	4


	//----- nvinfo : EIATTR_CUDA_API_VERSION
	.align		4
        /*0000*/ 	.byte	0x04, 0x37
        /*0002*/ 	.short	(.L_2233 - .L_2232)
.L_2232:
        /*0004*/ 	.word	0x00000082


	//----- nvinfo : EIATTR_KPARAM_INFO
	.align		4
.L_2233:
        /*0008*/ 	.byte	0x04, 0x17
        /*000a*/ 	.short	(.L_2235 - .L_2234)
.L_2234:
        /*000c*/ 	.word	0x00000000
        /*0010*/ 	.short	0x0000
        /*0012*/ 	.short	0x0000
        /*0014*/ 	.byte	0x00, 0xf0, 0x61, 0x04


	//----- nvinfo : EIATTR_SPARSE_MMA_MASK
	.align		4
.L_2235:
        /*0018*/ 	.byte	0x03, 0x50
        /*001a*/ 	.short	0x0000


	//----- nvinfo : EIATTR_MAXREG_COUNT
	.align		4
        /*001c*/ 	.byte	0x03, 0x1b
        /*001e*/ 	.short	0x00ff


	//----- nvinfo : EIATTR_NUM_BARRIERS
	.align		4
        /*0020*/ 	.byte	0x02, 0x4c
        /*0022*/ 	.byte	0x01
	.zero		1


	//----- nvinfo : EIATTR_MERCURY_ISA_VERSION
	.align		4
        /*0024*/ 	.byte	0x03, 0x5f
        /*0026*/ 	.short	0x0101


	//----- nvinfo : EIATTR_COOP_GROUP_MASK_REGIDS
	.align		4
        /*0028*/ 	.byte	0x04, 0x29
        /*002a*/ 	.short	(.L_2237 - .L_2236)


	//   ....[0]....
.L_2236:
        /*002c*/ 	.word	0xffffffff


	//   ....[1]....
        /*0030*/ 	.word	0xffffffff


	//   ....[2]....
        /*0034*/ 	.word	0xffffffff


	//   ....[3]....
        /*0038*/ 	.word	0xffffffff


	//   ....[4]....
        /*003c*/ 	.word	0xffffffff


	//   ....[5]....
        /*0040*/ 	.word	0xffffffff


	//   ....[6]....
        /*0044*/ 	.word	0xffffffff


	//   ....[7]....
        /*0048*/ 	.word	0xffffffff


	//   ....[8]....
        /*004c*/ 	.word	0xffffffff


	//   ....[9]....
        /*0050*/ 	.word	0xffffffff


	//   ....[10]....
        /*0054*/ 	.word	0xffffffff


	//   ....[11]....
        /*0058*/ 	.word	0xffffffff


	//   ....[12]....
        /*005c*/ 	.word	0xffffffff


	//   ....[13]....
        /*0060*/ 	.word	0xffffffff


	//   ....[14]....
        /*0064*/ 	.word	0xffffffff


	//   ....[15]....
        /*0068*/ 	.word	0xffffffff


	//   ....[16]....
        /*006c*/ 	.word	0xffffffff


	//   ....[17]....
        /*0070*/ 	.word	0xffffffff


	//   ....[18]....
        /*0074*/ 	.word	0xffffffff


	//   ....[19]....
        /*0078*/ 	.word	0xffffffff


	//   ....[20]....
        /*007c*/ 	.word	0xffffffff


	//   ....[21]....
        /*0080*/ 	.word	0xffffffff


	//   ....[22]....
        /*0084*/ 	.word	0xffffffff


	//   ....[23]....
        /*0088*/ 	.word	0xffffffff


	//   ....[24]....
        /*008c*/ 	.word	0xffffffff


	//   ....[25]....
        /*0090*/ 	.word	0xffffffff


	//   ....[26]....
        /*0094*/ 	.word	0xffffffff


	//   ....[27]....
        /*0098*/ 	.word	0xffffffff


	//   ....[28]....
        /*009c*/ 	.word	0xffffffff


	//----- nvinfo : EIATTR_COOP_GROUP_INSTR_OFFSETS
	.align		4
.L_2237:
        /*00a0*/ 	.byte	0x04, 0x28
        /*00a2*/ 	.short	(.L_2239 - .L_2238)


	//   ....[0]....
.L_2238:
        /*00a4*/ 	.word	0x000005c0


	//   ....[1]....
        /*00a8*/ 	.word	0x000006b0


	//   ....[2]....
        /*00ac*/ 	.word	0x00001970


	//   ....[3]....
        /*00b0*/ 	.word	0x000019a0


	//   ....[4]....
        /*00b4*/ 	.word	0x000019e0


	//   ....[5]....
        /*00b8*/ 	.word	0x000019f0


	//   ....[6]....
        /*00bc*/ 	.word	0x00001a80


	//   ....[7]....
        /*00c0*/ 	.word	0x00001ab0


	//   ....[8]....
        /*00c4*/ 	.word	0x00001ad0


	//   ....[9]....
        /*00c8*/ 	.word	0x00001af0


	//   ....[10]....
        /*00cc*/ 	.word	0x00001b80


	//   ....[11]....
        /*00d0*/ 	.word	0x00001bb0


	//   ....[12]....
        /*00d4*/ 	.word	0x00001bd0


	//   ....[13]....
        /*00d8*/ 	.word	0x00001bf0


	//   ....[14]....
        /*00dc*/ 	.word	0x00001c90


	//   ....[15]....
        /*00e0*/ 	.word	0x00001cb0


	//   ....[16]....
        /*00e4*/ 	.word	0x00001ce0


	//   ....[17]....
        /*00e8*/ 	.word	0x00001cf0


	//   ....[18]....
        /*00ec*/ 	.word	0x00001da0


	//   ....[19]....
        /*00f0*/ 	.word	0x00001dd0


	//   ....[20]....
        /*00f4*/ 	.word	0x00001e10


	//   ....[21]....
        /*00f8*/ 	.word	0x00001e20


	//   ....[22]....
        /*00fc*/ 	.word	0x00001ed0


	//   ....[23]....
        /*0100*/ 	.word	0x00001f00


	//   ....[24]....
        /*0104*/ 	.word	0x00001f50


	//   ....[25]....
        /*0108*/ 	.word	0x00001f60


	//   ....[26]....
        /*010c*/ 	.word	0x00002520


	//   ....[27]....
        /*0110*/ 	.word	0x00002ad0


	//   ....[28]....
        /*0114*/ 	.word	0x00002ca0


	//----- nvinfo : EIATTR_EXIT_INSTR_OFFSETS
	.align		4
.L_2239:
        /*0118*/ 	.byte	0x04, 0x1c
        /*011a*/ 	.short	(.L_2241 - .L_2240)


	//   ....[0]....
.L_2240:
        /*011c*/ 	.word	0x00000140


	//   ....[1]....
        /*0120*/ 	.word	0x00003000


	//----- nvinfo : EIATTR_MAX_THREADS
	.align		4
.L_2241:
        /*0124*/ 	.byte	0x04, 0x05
        /*0126*/ 	.short	(.L_2243 - .L_2242)
.L_2242:
        /*0128*/ 	.word	0x00000020
        /*012c*/ 	.word	0x00000001
        /*0130*/ 	.word	0x00000001


	//----- nvinfo : EIATTR_CRS_STACK_SIZE
	.align		4
.L_2243:
        /*0134*/ 	.byte	0x04, 0x1e
        /*0136*/ 	.short	(.L_2245 - .L_2244)
.L_2244:
        /*0138*/ 	.word	0x00000000


	//----- nvinfo : EIATTR_CBANK_PARAM_SIZE
	.align		4
.L_2245:
        /*013c*/ 	.byte	0x03, 0x19
        /*013e*/ 	.short	0x0118


	//----- nvinfo : EIATTR_PARAM_CBANK
	.align		4
        /*0140*/ 	.byte	0x04, 0x0a
        /*0142*/ 	.short	(.L_2247 - .L_2246)
	.align		4
.L_2246:
        /*0144*/ 	.word	index@(.nv.constant0._Z25selective_scan_fwd_kernelI32Selective_Scan_fwd_kernel_traitsILi32ELi4ELi1ELb0ELb0ELb0ELb1EfN3c107complexIfEEEEv13SSMParamsBase)
        /*0148*/ 	.short	0x0210
        /*014a*/ 	.short	0x0118


	//----- nvinfo : EIATTR_SW_WAR
	.align		4
.L_2247:
        /*014c*/ 	.byte	0x04, 0x36
        /*014e*/ 	.short	(.L_2249 - .L_2248)
.L_2248:
        /*0150*/ 	.word	0x00000008
.L_2249:


//--------------------- .nv.info._Z25selective_scan_fwd_kernelI32Selective_Scan_fwd_kernel_traitsILi32ELi4ELi1ELb0ELb0ELb1ELb0EfN3c107complexIfEEEEv13SSMParamsBase --------------------------
	.section	.nv.info._Z25selective_scan_fwd_kernelI32Selective_Scan_fwd_kernel_traitsILi32ELi4ELi1ELb0ELb0ELb1ELb0EfN3c107complexIfEEEEv13SSMParamsBase,"",@"SHT_CUDA_INFO"
	.sectionflags	@""
	.align	4


	//----- nvinfo : EIATTR_CUDA_API_VERSION
	.align		4
        /*0000*/ 	.byte	0x04, 0x37
        /*0002*/ 	.short	(.L_2251 - .L_2250)
.L_2250:
        /*0004*/ 	.word	0x00000082


	//----- nvinfo : EIATTR_KPARAM_INFO
	.align		4
.L_2251:
        /*0008*/ 	.byte	0x04, 0x17
        /*000a*/ 	.short	(.L_2253 - .L_2252)
.L_2252:
        /*000c*/ 	.word	0x00000000
        /*0010*/ 	.short	0x0000
        /*0012*/ 	.short	0x0000
        /*0014*/ 	.byte	0x00, 0xf0, 0x61, 0x04


	//----- nvinfo : EIATTR_SPARSE_MMA_MASK
	.align		4
.L_2253:
        /*0018*/ 	.byte	0x03, 0x50
        /*001a*/ 	.short	0x0000


	//----- nvinfo : EIATTR_MAXREG_COUNT
	.align		4
        /*001c*/ 	.byte	0x03, 0x1b
        /*001e*/ 	.short	0x00ff


	//----- nvinfo : EIATTR_NUM_BARRIERS
	.align		4
        /*0020*/ 	.byte	0x02, 0x4c
        /*0022*/ 	.byte	0x01
	.zero		1


	//----- nvinfo : EIATTR_MERCURY_ISA_VERSION
	.align		4
        /*0024*/ 	.byte	0x03, 0x5f
        /*0026*/ 	.short	0x0101


	//----- nvinfo : EIATTR_COOP_GROUP_MASK_REGIDS
	.align		4
        /*0028*/ 	.byte	0x04, 0x29
        /*002a*/ 	.short	(.L_2255 - .L_2254)


	//   ....[0]....
.L_2254:
        /*002c*/ 	.word	0xffffffff


	//   ....[1]....
        /*0030*/ 	.word	0xffffffff


	//   ....[2]....
        /*0034*/ 	.word	0xffffffff


	//   ....[3]....
        /*0038*/ 	.word	0xffffffff


	//   ....[4]....
        /*003c*/ 	.word	0xffffffff


	//   ....[5]....
        /*0040*/ 	.word	0xffffffff


	//   ....[6]....
        /*0044*/ 	.word	0xffffffff


	//   ....[7]....
        /*0048*/ 	.word	0xffffffff


	//   ....[8]....
        /*004c*/ 	.word	0xffffffff


	//   ....[9]....
        /*0050*/ 	.word	0xffffffff


	//   ....[10]....
        /*0054*/ 	.word	0xffffffff


	//   ....[11]....
        /*0058*/ 	.word	0xffffffff


	//   ....[12]....
        /*005c*/ 	.word	0xffffffff


	//   ....[13]....
        /*0060*/ 	.word	0xffffffff


	//   ....[14]....
        /*0064*/ 	.word	0xffffffff


	//   ....[15]....
        /*0068*/ 	.word	0xffffffff


	//   ....[16]....
        /*006c*/ 	.word	0xffffffff


	//   ....[17]....
        /*0070*/ 	.word	0xffffffff


	//   ....[18]....
        /*0074*/ 	.word	0xffffffff


	//   ....[19]....
        /*0078*/ 	.word	0xffffffff


	//   ....[20]....
        /*007c*/ 	.word	0xffffffff


	//   ....[21]....
        /*0080*/ 	.word	0xffffffff


	//   ....[22]....
        /*0084*/ 	.word	0xffffffff


	//   ....[23]....
        /*0088*/ 	.word	0xffffffff


	//   ....[24]....
        /*008c*/ 	.word	0xffffffff


	//   ....[25]....
        /*0090*/ 	.word	0xffffffff


	//   ....[26]....
        /*0094*/ 	.word	0xffffffff


	//   ....[27]....
        /*0098*/ 	.word	0xffffffff


	//----- nvinfo : EIATTR_COOP_GROUP_INSTR_OFFSETS
	.align		4
.L_2255:
        /*009c*/ 	.byte	0x04, 0x28
        /*009e*/ 	.short	(.L_2257 - .L_2256)


	//   ....[0]....
.L_2256:
        /*00a0*/ 	.word	0x00000930


	//   ....[1]....
        /*00a4*/ 	.word	0x00000a10


	//   ....[2]....
        /*00a8*/ 	.word	0x00001cc0


	//   ....[3]....
        /*00ac*/ 	.word	0x00001ce0


	//   ....[4]....
        /*00b0*/ 	.word	0x00001cf0


	//   ....[5]....
        /*00b4*/ 	.word	0x00001d00


	//   ....[6]....
        /*00b8*/ 	.word	0x00001dd0


	//   ....[7]....
        /*00bc*/ 	.word	0x00001de0


	//   ....[8]....
        /*00c0*/ 	.word	0x00001df0


	//   ....[9]....
        /*00c4*/ 	.word	0x00001e00


	//   ....[10]....
        /*00c8*/ 	.word	0x00001ed0


	//   ....[11]....
        /*00cc*/ 	.word	0x00001ee0


	//   ....[12]....
        /*00d0*/ 	.word	0x00001ef0


	//   ....[13]....
        /*00d4*/ 	.word	0x00001f00


	//   ....[14]....
        /*00d8*/ 	.word	0x00001fd0


	//   ....[15]....
        /*00dc*/ 	.word	0x00001fe0


	//   ....[16]....
        /*00e0*/ 	.word	0x00001ff0


	//   ....[17]....
        /*00e4*/ 	.word	0x00002000


	//   ....[18]....
        /*00e8*/ 	.word	0x000020d0


	//   ....[19]....
        /*00ec*/ 	.word	0x000020e0


	//   ....[20]....
        /*00f0*/ 	.word	0x000020f0


	//   ....[21]....
        /*00f4*/ 	.word	0x00002100


	//   ....[22]....
        /*00f8*/ 	.word	0x00002500


	//   ....[23]....
        /*00fc*/ 	.word	0x00002660


	//   ....[24]....
        /*0100*/ 	.word	0x00002670


	//   ....[25]....
        /*0104*/ 	.word	0x00002680


	//   ....[26]....
        /*0108*/ 	.word	0x00002690


	//   ....[27]....
        /*010c*/ 	.word	0x00002cd0


	//----- nvinfo : EIATTR_EXIT_INSTR_OFFSETS
	.align		4
.L_2257:
        /*0110*/ 	.byte	0x04, 0x1c
        /*0112*/ 	.short	(.L_2259 - .L_2258)


	//   ....[0]....
.L_2258:
        /*0114*/ 	.word	0x000002c0


	//   ....[1]....
        /*0118*/ 	.word	0x000030d0


	//----- nvinfo : EIATTR_MAX_THREADS
	.align		4
.L_2259:
        /*011c*/ 	.byte	0x04, 0x05
        /*011e*/ 	.short	(.L_2261 - .L_2260)
.L_2260:
        /*0120*/ 	.word	0x00000020
        /*0124*/ 	.word	0x00000001
        /*0128*/ 	.word	0x00000001


	//----- nvinfo : EIATTR_CRS_STACK_SIZE
	.align		4
.L_2261:
        /*012c*/ 	.byte	0x04, 0x1e
        /*012e*/ 	.short	(.L_2263 - .L_2262)
.L_2262:
        /*0130*/ 	.word	0x00000000


	//----- nvinfo : EIATTR_CBANK_PARAM_SIZE
	.align		4
.L_2263:
        /*0134*/ 	.byte	0x03, 0x19
        /*0136*/ 	.short	0x0118


	//----- nvinfo : EIATTR_PARAM_CBANK
	.align		4
        /*0138*/ 	.byte	0x04, 0x0a
        /*013a*/ 	.short	(.L_2265 - .L_2264)
	.align		4
.L_2264:
        /*013c*/ 	.word	index@(.nv.constant0._Z25selective_scan_fwd_kernelI32Selective_Scan_fwd_kernel_traitsILi32ELi4ELi1ELb0ELb0ELb1ELb0EfN3c107complexIfEEEEv13SSMParamsBase)
        /*0140*/ 	.short	0x0210
        /*0142*/ 	.short	0x0118


	//----- nvinfo : EIATTR_SW_WAR
	.align		4
.L_2265:
        /*0144*/ 	.byte	0x04, 0x36
        /*0146*/ 	.short	(.L_2267 - .L_2266)
.L_2266:
        /*0148*/ 	.word	0x00000008
.L_2267:


//--------------------- .nv.info._Z25selective_scan_fwd_kernelI32Selective_Scan_fwd_kernel_traitsILi32ELi4ELi1ELb0ELb0ELb1ELb1EfN3c107complexIfEEEEv13SSMParamsBase --------------------------
	.section	.nv.info._Z25selective_scan_fwd_kernelI32Selective_Scan_fwd_kernel_traitsILi32ELi4ELi1ELb0ELb0ELb1ELb1EfN3c107complexIfEEEEv13SSMParamsBase,"",@"SHT_CUDA_INFO"
	.sectionflags	@""
	.align	4


	//----- nvinfo : EIATTR_CUDA_API_VERSION
	.align		4
        /*0000*/ 	.byte	0x04, 0x37
        /*0002*/ 	.short	(.L_2269 - .L_2268)
.L_2268:
        /*0004*/ 	.word	0x00000082


	//----- nvinfo : EIATTR_KPARAM_INFO
	.align		4
.L_2269:
        /*0008*/ 	.byte	0x04, 0x17
        /*000a*/ 	.short	(.L_2271 - .L_2270)
.L_2270:
        /*000c*/ 	.word	0x00000000
        /*0010*/ 	.short	0x0000
        /*0012*/ 	.short	0x0000
        /*0014*/ 	.byte	0x00, 0xf0, 0x61, 0x04


	//----- nvinfo : EIATTR_SPARSE_MMA_MASK
	.align		4
.L_2271:
        /*0018*/ 	.byte	0x03, 0x50
        /*001a*/ 	.short	0x0000


	//----- nvinfo : EIATTR_MAXREG_COUNT
	.align		4
        /*001c*/ 	.byte	0x03, 0x1b
        /*001e*/ 	.short	0x00ff


	//----- nvinfo : EIATTR_NUM_BARRIERS
	.align		4
        /*0020*/ 	.byte	0x02, 0x4c
        /*0022*/ 	.byte	0x01
	.zero		1


	//----- nvinfo : EIATTR_MERCURY_ISA_VERSION
	.align		4
        /*0024*/ 	.byte	0x03, 0x5f
        /*0026*/ 	.short	0x0101


	//----- nvinfo : EIATTR_COOP_GROUP_MASK_REGIDS
	.align		4
        /*0028*/ 	.byte	0x04, 0x29
        /*002a*/ 	.short	(.L_2273 - .L_2272)


	//   ....[0]....
.L_2272:
        /*002c*/ 	.word	0xffffffff


	//   ....[1]....
        /*0030*/ 	.word	0xffffffff


	//   ....[2]....
        /*0034*/ 	.word	0xffffffff


	//   ....[3]....
        /*0038*/ 	.word	0xffffffff


	//   ....[4]....
        /*003c*/ 	.word	0xffffffff


	//   ....[5]....
        /*0040*/ 	.word	0xffffffff


	//   ....[6]....
        /*0044*/ 	.word	0xffffffff


	//   ....[7]....
        /*0048*/ 	.word	0xffffffff


	//   ....[8]....
        /*004c*/ 	.word	0xffffffff


	//   ....[9]....
        /*0050*/ 	.word	0xffffffff


	//   ....[10]....
        /*0054*/ 	.word	0xffffffff


	//   ....[11]....
        /*0058*/ 	.word	0xffffffff


	//   ....[12]....
        /*005c*/ 	.word	0xffffffff


	//   ....[13]....
        /*0060*/ 	.word	0xffffffff


	//   ....[14]....
        /*0064*/ 	.word	0xffffffff


	//   ....[15]....
        /*0068*/ 	.word	0xffffffff


	//   ....[16]....
        /*006c*/ 	.word	0xffffffff


	//   ....[17]....
        /*0070*/ 	.word	0xffffffff


	//   ....[18]....
        /*0074*/ 	.word	0xffffffff


	//   ....[19]....
        /*0078*/ 	.word	0xffffffff


	//   ....[20]....
        /*007c*/ 	.word	0xffffffff


	//   ....[21]....
        /*0080*/ 	.word	0xffffffff


	//   ....[22]....
        /*0084*/ 	.word	0xffffffff


	//   ....[23]....
        /*0088*/ 	.word	0xffffffff


	//   ....[24]....
        /*008c*/ 	.word	0xffffffff


	//   ....[25]....
        /*0090*/ 	.word	0xffffffff


	//   ....[26]....
        /*0094*/ 	.word	0xffffffff


	//   ....[27]....
        /*0098*/ 	.word	0xffffffff


	//   ....[28]....
        /*009c*/ 	.word	0xffffffff


	//   ....[29]....
        /*00a0*/ 	.word	0xffffffff


	//----- nvinfo : EIATTR_COOP_GROUP_INSTR_OFFSETS
	.align		4
.L_2273:
        /*00a4*/ 	.byte	0x04, 0x28
        /*00a6*/ 	.short	(.L_2275 - .L_2274)


	//   ....[0]....
.L_2274:
        /*00a8*/ 	.word	0x00000920


	//   ....[1]....
        /*00ac*/ 	.word	0x000009f0


	//   ....[2]....
        /*00b0*/ 	.word	0x00001ce0


	//   ....[3]....
        /*00b4*/ 	.word	0x00001cf0


	//   ....[4]....
        /*00b8*/ 	.word	0x00001d00


	//   ....[5]....
        /*00bc*/ 	.word	0x00001d10


	//   ....[6]....
        /*00c0*/ 	.word	0x00001dc0


	//   ....[7]....
        /*00c4*/ 	.word	0x00001de0


	//   ....[8]....
        /*00c8*/ 	.word	0x00001e00


	//   ....[9]....
        /*00cc*/ 	.word	0x00001e10


	//   ....[10]....
        /*00d0*/ 	.word	0x00001eb0


	//   ....[11]....
        /*00d4*/ 	.word	0x00001ee0


	//   ....[12]....
        /*00d8*/ 	.word	0x00001f00


	//   ....[13]....
        /*00dc*/ 	.word	0x00001f10


	//   ....[14]....
        /*00e0*/ 	.word	0x00001fd0


	//   ....[15]....
        /*00e4*/ 	.word	0x00001ff0


	//   ....[16]....
        /*00e8*/ 	.word	0x00002000


	//   ....[17]....
        /*00ec*/ 	.word	0x00002010


	//   ....[18]....
        /*00f0*/ 	.word	0x000020d0


	//   ....[19]....
        /*00f4*/ 	.word	0x000020f0


	//   ....[20]....
        /*00f8*/ 	.word	0x00002100


	//   ....[21]....
        /*00fc*/ 	.word	0x00002110


	//   ....[22]....
        /*0100*/ 	.word	0x00002470


	//   ....[23]....
        /*0104*/ 	.word	0x00002480


	//   ....[24]....
        /*0108*/ 	.word	0x00002490


	//   ....[25]....
        /*010c*/ 	.word	0x00002540


	//   ....[26]....
        /*0110*/ 	.word	0x00002680


	//   ....[27]....
        /*0114*/ 	.word	0x00002dd0


	//   ....[28]....
        /*0118*/ 	.word	0x00003350


	//   ....[29]....
        /*011c*/ 	.word	0x00003510


	//----- nvinfo : EIATTR_EXIT_INSTR_OFFSETS
	.align		4
.L_2275:
        /*0120*/ 	.byte	0x04, 0x1c
        /*0122*/ 	.short	(.L_2277 - .L_2276)


	//   ....[0]....
.L_2276:
        /*0124*/ 	.word	0x00000290


	//   ....[1]....
        /*0128*/ 	.word	0x000038a0


	//----- nvinfo : EIATTR_MAX_THREADS
	.align		4
.L_2277:
        /*012c*/ 	.byte	0x04, 0x05
        /*012e*/ 	.short	(.L_2279 - .L_2278)
.L_2278:
        /*0130*/ 	.word	0x00000020
        /*0134*/ 	.word	0x00000001
        /*0138*/ 	.word	0x00000001


	//----- nvinfo : EIATTR_CRS_STACK_SIZE
	.align		4
.L_2279:
        /*013c*/ 	.byte	0x04, 0x1e
        /*013e*/ 	.short	(.L_2281 - .L_2280)
.L_2280:
        /*0140*/ 	.word	0x00000000


	//----- nvinfo : EIATTR_CBANK_PARAM_SIZE
	.align		4
.L_2281:
        /*0144*/ 	.byte	0x03, 0x19
        /*0146*/ 	.short	0x0118


	//----- nvinfo : EIATTR_PARAM_CBANK
	.align		4
        /*0148*/ 	.byte	0x04, 0x0a
        /*014a*/ 	.short	(.L_2283 - .L_2282)
	.align		4
.L_2282:
        /*014c*/ 	.word	index@(.nv.constant0._Z25selective_scan_fwd_kernelI32Selective_Scan_fwd_kernel_traitsILi32ELi4ELi1ELb0ELb0ELb1ELb1EfN3c107complexIfEEEEv13SSMParamsBase)
        /*0150*/ 	.short	0x0210
        /*0152*/ 	.short	0x0118


	//----- nvinfo : EIATTR_SW_WAR
	.align		4
.L_2283:
        /*0154*/ 	.byte	0x04, 0x36
        /*0156*/ 	.short	(.L_2285 - .L_2284)
.L_2284:
        /*0158*/ 	.word	0x00000008
.L_2285:


//--------------------- .nv.info._Z25selective_scan_fwd_kernelI32Selective_Scan_fwd_kernel_traitsILi32ELi4ELi1ELb0ELb1ELb0ELb0EfN3c107complexIfEEEEv13SSMParamsBase --------------------------
	.section	.nv.info._Z25selective_scan_fwd_kernelI32Selective_Scan_fwd_kernel_traitsILi32ELi4ELi1ELb0ELb1ELb0ELb0EfN3c107complexIfEEEEv13SSMParamsBase,"",@"SHT_CUDA_INFO"
	.sectionflags	@""
	.align	4


	//----- nvinfo : EIATTR_CUDA_API_VERSION
	.align		4
        /*0000*/ 	.byte	0x04, 0x37
        /*0002*/ 	.short	(.L_2287 - .L_2286)
.L_2286:
        /*0004*/ 	.word	0x00000082


	//----- nvinfo : EIATTR_KPARAM_INFO
	.align		4
.L_2287:
        /*0008*/ 	.byte	0x04, 0x17
        /*000a*/ 	.short	(.L_2289 - .L_2288)
.L_2288:
        /*000c*/ 	.word	0x00000000
        /*0010*/ 	.short	0x0000
        /*0012*/ 	.short	0x0000
        /*0014*/ 	.byte	0x00, 0xf0, 0x61, 0x04


	//----- nvinfo : EIATTR_SPARSE_MMA_MASK
	.align		4
.L_2289:
        /*0018*/ 	.byte	0x03, 0x50
        /*001a*/ 	.short	0x0000


	//----- nvinfo : EIATTR_MAXREG_COUNT
	.align		4
        /*001c*/ 	.byte	0x03, 0x1b
        /*001e*/ 	.short	0x00ff


	//----- nvinfo : EIATTR_NUM_BARRIERS
	.align		4
        /*0020*/ 	.byte	0x02, 0x4c
        /*0022*/ 	.byte	0x01
	.zero		1


	//----- nvinfo : EIATTR_MERCURY_ISA_VERSION
	.align		4
        /*0024*/ 	.byte	0x03, 0x5f
        /*0026*/ 	.short	0x0101


	//----- nvinfo : EIATTR_COOP_GROUP_MASK_REGIDS
	.align		4
        /*0028*/ 	.byte	0x04, 0x29
        /*002a*/ 	.short	(.L_2291 - .L_2290)


	//   ....[0]....
.L_2290:
        /*002c*/ 	.word	0xffffffff


	//   ....[1]....
        /*0030*/ 	.word	0xffffffff


	//   ....[2]....
        /*0034*/ 	.word	0xffffffff


	//   ....[3]....
        /*0038*/ 	.word	0xffffffff


	//   ....[4]....
        /*003c*/ 	.word	0xffffffff


	//   ....[5]....
        /*0040*/ 	.word	0xffffffff


	//   ....[6]....
        /*0044*/ 	.word	0xffffffff


	//   ....[7]....
        /*0048*/ 	.word	0xffffffff


	//   ....[8]....
        /*004c*/ 	.word	0xffffffff


	//   ....[9]....
        /*0050*/ 	.word	0xffffffff


	//   ....[10]....
        /*0054*/ 	.word	0xffffffff


	//   ....[11]....
        /*0058*/ 	.word	0xffffffff


	//   ....[12]....
        /*005c*/ 	.word	0xffffffff


	//   ....[13]....
        /*0060*/ 	.word	0xffffffff


	//   ....[14]....
        /*0064*/ 	.word	0xffffffff


	//   ....[15]....
        /*0068*/ 	.word	0xffffffff


	//   ....[16]....
        /*006c*/ 	.word	0xffffffff


	//   ....[17]....
        /*0070*/ 	.word	0xffffffff


	//   ....[18]....
        /*0074*/ 	.word	0xffffffff


	//   ....[19]....
        /*0078*/ 	.word	0xffffffff


	//   ....[20]....
        /*007c*/ 	.word	0xffffffff


	//   ....[21]....
        /*0080*/ 	.word	0xffffffff


	//   ....[22]....
        /*0084*/ 	.word	0xffffffff


	//   ....[23]....
        /*0088*/ 	.word	0xffffffff


	//   ....[24]....
        /*008c*/ 	.word	0xffffffff


	//   ....[25]....
        /*0090*/ 	.word	0xffffffff


	//   ....[26]....
        /*0094*/ 	.word	0xffffffff


	//   ....[27]....
        /*0098*/ 	.word	0xffffffff


	//----- nvinfo : EIATTR_COOP_GROUP_INSTR_OFFSETS
	.align		4
.L_2291:
        /*009c*/ 	.byte	0x04, 0x28
        /*009e*/ 	.short	(.L_2293 - .L_2292)


	//   ....[0]....
.L_2292:
        /*00a0*/ 	.word	0x00000a40


	//   ....[1]....
        /*00a4*/ 	.word	0x00000b10


	//   ....[2]....
        /*00a8*/ 	.word	0x00001b90


	//   ....[3]....
        /*00ac*/ 	.word	0x000021d0


	//   ....[4]....
        /*00b0*/ 	.word	0x000021e0


	//   ....[5]....
        /*00b4*/ 	.word	0x000021f0


	//   ....[6]....
        /*00b8*/ 	.word	0x00002200


	//   ....[7]....
        /*00bc*/ 	.word	0x000022d0


	//   ....[8]....
        /*00c0*/ 	.word	0x000022e0


	//   ....[9]....
        /*00c4*/ 	.word	0x000022f0


	//   ....[10]....
        /*00c8*/ 	.word	0x00002300


	//   ....[11]....
        /*00cc*/ 	.word	0x000023d0


	//   ....[12]....
        /*00d0*/ 	.word	0x000023e0


	//   ....[13]....
        /*00d4*/ 	.word	0x000023f0


	//   ....[14]....
        /*00d8*/ 	.word	0x00002400


	//   ....[15]....
        /*00dc*/ 	.word	0x000024d0


	//   ....[16]....
        /*00e0*/ 	.word	0x000024e0


	//   ....[17]....
        /*00e4*/ 	.word	0x000024f0


	//   ....[18]....
        /*00e8*/ 	.word	0x00002500


	//   ....[19]....
        /*00ec*/ 	.word	0x000025d0


	//   ....[20]....
        /*00f0*/ 	.word	0x000025e0


	//   ....[21]....
        /*00f4*/ 	.word	0x000025f0


	//   ....[22]....
        /*00f8*/ 	.word	0x00002600


	//   ....[23]....
        /*00fc*/ 	.word	0x00002760


	//   ....[24]....
        /*0100*/ 	.word	0x00002770


	//   ....[25]....
        /*0104*/ 	.word	0x00002780


	//   ....[26]....
        /*0108*/ 	.word	0x00002790


	//   ....[27]....
        /*010c*/ 	.word	0x00002cd0


	//----- nvinfo : EIATTR_EXIT_INSTR_OFFSETS
	.align		4
.L_2293:
        /*0110*/ 	.byte	0x04, 0x1c
        /*0112*/ 	.short	(.L_2295 - .L_2294)


	//   ....[0]....
.L_2294:
        /*0114*/ 	.word	0x000002b0


	//   ....[1]....
        /*0118*/ 	.word	0x000030d0


	//----- nvinfo : EIATTR_MAX_THREADS
	.align		4
.L_2295:
        /*011c*/ 	.byte	0x04, 0x05
        /*011e*/ 	.short	(.L_2297 - .L_2296)
.L_2296:
        /*0120*/ 	.word	0x00000020
        /*0124*/ 	.word	0x00000001
        /*0128*/ 	.word	0x00000001


	//----- nvinfo : EIATTR_CRS_STACK_SIZE
	.align		4
.L_2297:
        /*012c*/ 	.byte	0x04, 0x1e
        /*012e*/ 	.short	(.L_2299 - .L_2298)
.L_2298:
        /*0130*/ 	.word	0x00000000


	//----- nvinfo : EIATTR_CBANK_PARAM_SIZE
	.align		4
.L_2299:
        /*0134*/ 	.byte	0x03, 0x19
        /*0136*/ 	.short	0x0118


	//----- nvinfo : EIATTR_PARAM_CBANK
	.align		4
        /*0138*/ 	.byte	0x04, 0x0a
        /*013a*/ 	.short	(.L_2301 - .L_2300)
	.align		4
.L_2300:
        /*013c*/ 	.word	index@(.nv.constant0._Z25selective_scan_fwd_kernelI32Selective_Scan_fwd_kernel_traitsILi32ELi4ELi1ELb0ELb1ELb0ELb0EfN3c107complexIfEEEEv13SSMParamsBase)
        /*0140*/ 	.short	0x0210
        /*0142*/ 	.short	0x0118


	//----- nvinfo : EIATTR_SW_WAR
	.align		4
.L_2301:
        /*0144*/ 	.byte	0x04, 0x36
        /*0146*/ 	.short	(.L_2303 - .L_2302)
.L_2302:
        /*0148*/ 	.word	0x00000008
.L_2303:


//--------------------- .nv.info._Z25selective_scan_fwd_kernelI32Selective_Scan_fwd_kernel_traitsILi32ELi4ELi1ELb0ELb1ELb0ELb1EfN3c107complexIfEEEEv13SSMParamsBase --------------------------
	.section	.nv.info._Z25selective_scan_fwd_kernelI32Selective_Scan_fwd_kernel_traitsILi32ELi4ELi1ELb0ELb1ELb0ELb1EfN3c107complexIfEEEEv13SSMParamsBase,"",@"SHT_CUDA_INFO"
	.sectionflags	@""
	.align	4


	//----- nvinfo : EIATTR_CUDA_API_VERSION
	.align		4
        /*0000*/ 	.byte	0x04, 0x37
        /*0002*/ 	.short	(.L_2305 - .L_2304)
.L_2304:
        /*0004*/ 	.word	0x00000082


	//----- nvinfo : EIATTR_KPARAM_INFO
	.align		4
.L_2305:
        /*0008*/ 	.byte	0x04, 0x17
        /*000a*/ 	.short	(.L_2307 - .L_2306)
.L_2306:
        /*000c*/ 	.word	0x00000000
        /*0010*/ 	.short	0x0000
        /*0012*/ 	.short	0x0000
        /*0014*/ 	.byte	0x00, 0xf0, 0x61, 0x04


	//----- nvinfo : EIATTR_SPARSE_MMA_MASK
	.align		4
.L_2307:
        /*0018*/ 	.byte	0x03, 0x50
        /*001a*/ 	.short	0x0000


	//----- nvinfo : EIATTR_MAXREG_COUNT
	.align		4
        /*001c*/ 	.byte	0x03, 0x1b
        /*001e*/ 	.short	0x00ff


	//----- nvinfo : EIATTR_NUM_BARRIERS
	.align		4
        /*0020*/ 	.byte	0x02, 0x4c
        /*0022*/ 	.byte	0x01
	.zero		1


	//----- nvinfo : EIATTR_MERCURY_ISA_VERSION
	.align		4
        /*0024*/ 	.byte	0x03, 0x5f
        /*0026*/ 	.short	0x0101


	//----- nvinfo : EIATTR_COOP_GROUP_MASK_REGIDS
	.align		4
        /*0028*/ 	.byte	0x04, 0x29
        /*002a*/ 	.short	(.L_2309 - .L_2308)


	//   ....[0]....
.L_2308:
        /*002c*/ 	.word	0xffffffff


	//   ....[1]....
        /*0030*/ 	.word	0xffffffff


	//   ....[2]....
        /*0034*/ 	.word	0xffffffff


	//   ....[3]....
        /*0038*/ 	.word	0xffffffff


	//   ....[4]....
        /*003c*/ 	.word	0xffffffff


	//   ....[5]....
        /*0040*/ 	.word	0xffffffff


	//   ....[6]....
        /*0044*/ 	.word	0xffffffff


	//   ....[7]....
        /*0048*/ 	.word	0xffffffff


	//   ....[8]....
        /*004c*/ 	.word	0xffffffff


	//   ....[9]....
        /*0050*/ 	.word	0xffffffff


	//   ....[10]....
        /*0054*/ 	.word	0xffffffff


	//   ....[11]....
        /*0058*/ 	.word	0xffffffff


	//   ....[12]....
        /*005c*/ 	.word	0xffffffff


	//   ....[13]....
        /*0060*/ 	.word	0xffffffff


	//   ....[14]....
        /*0064*/ 	.word	0xffffffff


	//   ....[15]....
        /*0068*/ 	.word	0xffffffff


	//   ....[16]....
        /*006c*/ 	.word	0xffffffff


	//   ....[17]....
        /*0070*/ 	.word	0xffffffff


	//   ....[18]....
        /*0074*/ 	.word	0xffffffff


	//   ....[19]....
        /*0078*/ 	.word	0xffffffff


	//   ....[20]....
        /*007c*/ 	.word	0xffffffff


	//   ....[21]....
        /*0080*/ 	.word	0xffffffff


	//   ....[22]....
        /*0084*/ 	.word	0xffffffff


	//   ....[23]....
        /*0088*/ 	.word	0xffffffff


	//   ....[24]....
        /*008c*/ 	.word	0xffffffff


	//   ....[25]....
        /*0090*/ 	.word	0xffffffff


	//   ....[26]....
        /*0094*/ 	.word	0xffffffff


	//   ....[27]....
        /*0098*/ 	.word	0xffffffff


	//   ....[28]....
        /*009c*/ 	.word	0xffffffff


	//   ....[29]....
        /*00a0*/ 	.word	0xffffffff


	//----- nvinfo : EIATTR_COOP_GROUP_INSTR_OFFSETS
	.align		4
.L_2309:
        /*00a4*/ 	.byte	0x04, 0x28
        /*00a6*/ 	.short	(.L_2311 - .L_2310)


	//   ....[0]....
.L_2310:
        /*00a8*/ 	.word	0x00000920


	//   ....[1]....
        /*00ac*/ 	.word	0x000009f0


	//   ....[2]....
        /*00b0*/ 	.word	0x00001b10


	//   ....[3]....
        /*00b4*/ 	.word	0x00002140


	//   ....[4]....
        /*00b8*/ 	.word	0x00002150


	//   ....[5]....
        /*00bc*/ 	.word	0x00002160


	//   ....[6]....
        /*00c0*/ 	.word	0x00002170


	//   ....[7]....
        /*00c4*/ 	.word	0x00002240


	//   ....[8]....
        /*00c8*/ 	.word	0x00002250


	//   ....[9]....
        /*00cc*/ 	.word	0x00002260


	//   ....[10]....
        /*00d0*/ 	.word	0x00002270


	//   ....[11]....
        /*00d4*/ 	.word	0x00002340


	//   ....[12]....
        /*00d8*/ 	.word	0x00002350


	//   ....[13]....
        /*00dc*/ 	.word	0x00002360


	//   ....[14]....
        /*00e0*/ 	.word	0x00002370


	//   ....[15]....
        /*00e4*/ 	.word	0x00002440


	//   ....[16]....
        /*00e8*/ 	.word	0x00002450


	//   ....[17]....
        /*00ec*/ 	.word	0x00002460


	//   ....[18]....
        /*00f0*/ 	.word	0x00002470


	//   ....[19]....
        /*00f4*/ 	.word	0x00002540


	//   ....[20]....
        /*00f8*/ 	.word	0x00002550


	//   ....[21]....
        /*00fc*/ 	.word	0x00002560


	//   ....[22]....
        /*0100*/ 	.word	0x00002570


	//   ....[23]....
        /*0104*/ 	.word	0x000026e0


	//   ....[24]....
        /*0108*/ 	.word	0x000026f0


	//   ....[25]....
        /*010c*/ 	.word	0x00002700


	//   ....[26]....
        /*0110*/ 	.word	0x00002710


	//   ....[27]....
        /*0114*/ 	.word	0x00002c90


	//   ....[28]....
        /*0118*/ 	.word	0x00003240


	//   ....[29]....
        /*011c*/ 	.word	0x00003410


	//----- nvinfo : EIATTR_EXIT_INSTR_OFFSETS
	.align		4
.L_2311:
        /*0120*/ 	.byte	0x04, 0x1c
        /*0122*/ 	.short	(.L_2313 - .L_2312)


	//   ....[0]....
.L_2312:
        /*0124*/ 	.word	0x00000270


	//   ....[1]....
        /*0128*/ 	.word	0x00003790


	//----- nvinfo : EIATTR_MAX_THREADS
	.align		4
.L_2313:
        /*012c*/ 	.byte	0x04, 0x05
        /*012e*/ 	.short	(.L_2315 - .L_2314)
.L_2314:
        /*0130*/ 	.word	0x00000020
        /*0134*/ 	.word	0x00000001
        /*0138*/ 	.word	0x00000001


	//----- nvinfo : EIATTR_CRS_STACK_SIZE
	.align		4
.L_2315:
        /*013c*/ 	.byte	0x04, 0x1e
        /*013e*/ 	.short	(.L_2317 - .L_2316)
.L_2316:
        /*0140*/ 	.word	0x00000000


	//----- nvinfo : EIATTR_CBANK_PARAM_SIZE
	.align		4
.L_2317:
        /*0144*/ 	.byte	0x03, 0x19
        /*0146*/ 	.short	0x0118


	//----- nvinfo : EIATTR_PARAM_CBANK
	.align		4
        /*0148*/ 	.byte	0x04, 0x0a
        /*014a*/ 	.short	(.L_2319 - .L_2318)
	.align		4
.L_2318:
        /*014c*/ 	.word	index@(.nv.constant0._Z25selective_scan_fwd_kernelI32Selective_Scan_fwd_kernel_traitsILi32ELi4ELi1ELb0ELb1ELb0ELb1EfN3c107complexIfEEEEv13SSMParamsBase)
        /*0150*/ 	.short	0x0210
        /*0152*/ 	.short	0x0118


	//----- nvinfo : EIATTR_SW_WAR
	.align		4
.L_2319:
        /*0154*/ 	.byte	0x04, 0x36
        /*0156*/ 	.short	(.L_2321 - .L_2320)
.L_2320:
        /*0158*/ 	.word	0x00000008
.L_2321:


//--------------------- .nv.info._Z25selective_scan_fwd_kernelI32Selective_Scan_fwd_kernel_traitsILi32ELi4ELi1ELb0ELb1ELb1ELb0EfN3c107complexIfEEEEv13SSMParamsBase --------------------------
	.section	.nv.info._Z25selective_scan_fwd_kernelI32Selective_Scan_fwd_kernel_traitsILi32ELi4ELi1ELb0ELb1ELb1ELb0EfN3c107complexIfEEEEv13SSMParamsBase,"",@"SHT_CUDA_INFO"
	.sectionflags	@""
	.align	4


	//----- nvinfo : EIATTR_CUDA_API_VERSION
	.align		4
        /*0000*/ 	.byte	0x04, 0x37
        /*0002*/ 	.short	(.L_2323 - .L_2322)
.L_2322:
        /*0004*/ 	.word	0x00000082


	//----- nvinfo : EIATTR_KPARAM_INFO
	.align		4
.L_2323:
        /*0008*/ 	.byte	0x04, 0x17
        /*000a*/ 	.short	(.L_2325 - .L_2324)
.L_2324:
        /*000c*/ 	.word	0x00000000
        /*0010*/ 	.short	0x0000
        /*0012*/ 	.short	0x0000
        /*0014*/ 	.byte	0x00, 0xf0, 0x61, 0x04


	//----- nvinfo : EIATTR_SPARSE_MMA_MASK
	.align		4
.L_2325:
        /*0018*/ 	.byte	0x03, 0x50
        /*001a*/ 	.short	0x0000


	//----- nvinfo : EIATTR_MAXREG_COUNT
	.align		4
        /*001c*/ 	.byte	0x03, 0x1b
        /*001e*/ 	.short	0x00ff


	//----- nvinfo : EIATTR_NUM_BARRIERS
	.align		4
        /*0020*/ 	.byte	0x02, 0x4c
        /*0022*/ 	.byte	0x01
	.zero		1


	//----- nvinfo : EIATTR_MERCURY_ISA_VERSION
	.align		4
        /*0024*/ 	.byte	0x03, 0x5f
        /*0026*/ 	.short	0x0101


	//----- nvinfo : EIATTR_COOP_GROUP_MASK_REGIDS
	.align		4
        /*0028*/ 	.byte	0x04, 0x29
        /*002a*/ 	.short	(.L_2327 - .L_2326)


	//   ....[0]....
.L_2326:
        /*002c*/ 	.word	0xffffffff


	//   ....[1]....
        /*0030*/ 	.word	0xffffffff


	//   ....[2]....
        /*0034*/ 	.word	0xffffffff


	//   ....[3]....
        /*0038*/ 	.word	0xffffffff


	//   ....[4]....
        /*003c*/ 	.word	0xffffffff


	//   ....[5]....
        /*0040*/ 	.word	0xffffffff


	//   ....[6]....
        /*0044*/ 	.word	0xffffffff


	//   ....[7]....
        /*0048*/ 	.word	0xffffffff


	//   ....[8]....
        /*004c*/ 	.word	0xffffffff


	//   ....[9]....
        /*0050*/ 	.word	0xffffffff


	//   ....[10]....
        /*0054*/ 	.word	0xffffffff


	//   ....[11]....
        /*0058*/ 	.word	0xffffffff


	//   ....[12]....
        /*005c*/ 	.word	0xffffffff


	//   ....[13]....
        /*0060*/ 	.word	0xffffffff


	//   ....[14]....
        /*0064*/ 	.word	0xffffffff


	//   ....[15]....
        /*0068*/ 	.word	0xffffffff


	//   ....[16]....
        /*006c*/ 	.word	0xffffffff


	//   ....[17]....
        /*0070*/ 	.word	0xffffffff


	//   ....[18]....
        /*0074*/ 	.word	0xffffffff


	//   ....[19]....
        /*0078*/ 	.word	0xffffffff


	//   ....[20]....
        /*007c*/ 	.word	0xffffffff


	//   ....[21]....
        /*0080*/ 	.word	0xffffffff


	//   ....[22]....
        /*0084*/ 	.word	0xffffffff


	//   ....[23]....
        /*0088*/ 	.word	0xffffffff


	//   ....[24]....
        /*008c*/ 	.word	0xffffffff


	//   ....[25]....
        /*0090*/ 	.word	0xffffffff


	//   ....[26]....
        /*0094*/ 	.word	0xffffffff


	//   ....[27]....
        /*0098*/ 	.word	0xffffffff


	//   ....[28]....
        /*009c*/ 	.word	0xffffffff


	//----- nvinfo : EIATTR_COOP_GROUP_INSTR_OFFSETS
	.align		4
.L_2327:
        /*00a0*/ 	.byte	0x04, 0x28
        /*00a2*/ 	.short	(.L_2329 - .L_2328)


	//   ....[0]....
.L_2328:
        /*00a4*/ 	.word	0x000009e0


	//   ....[1]....
        /*00a8*/ 	.word	0x00000ac0


	//   ....[2]....
        /*00ac*/ 	.word	0x00001af0


	//   ....[3]....
        /*00b0*/ 	.word	0x00002280


	//   ....[4]....
        /*00b4*/ 	.word	0x000022a0


	//   ....[5]....
        /*00b8*/ 	.word	0x000022b0


	//   ....[6]....
        /*00bc*/ 	.word	0x000022c0


	//   ....[7]....
        /*00c0*/ 	.word	0x00002390


	//   ....[8]....
        /*00c4*/ 	.word	0x000023a0


	//   ....[9]....
        /*00c8*/ 	.word	0x000023b0


	//   ....[10]....
        /*00cc*/ 	.word	0x000023c0


	//   ....[11]....
        /*00d0*/ 	.word	0x00002490


	//   ....[12]....
        /*00d4*/ 	.word	0x000024a0


	//   ....[13]....
        /*00d8*/ 	.word	0x000024b0


	//   ....[14]....
        /*00dc*/ 	.word	0x000024c0


	//   ....[15]....
        /*00e0*/ 	.word	0x00002590


	//   ....[16]....
        /*00e4*/ 	.word	0x000025a0


	//   ....[17]....
        /*00e8*/ 	.word	0x000025b0


	//   ....[18]....
        /*00ec*/ 	.word	0x000025c0


	//   ....[19]....
        /*00f0*/ 	.word	0x00002700


	//   ....[20]....
        /*00f4*/ 	.word	0x00002710


	//   ....[21]....
        /*00f8*/ 	.word	0x00002720


	//   ....[22]....
        /*00fc*/ 	.word	0x00002730


	//   ....[23]....
        /*0100*/ 	.word	0x000027c0


	//   ....[24]....
        /*0104*/ 	.word	0x000029a0


	//   ....[25]....
        /*0108*/ 	.word	0x000029c0


	//   ....[26]....
        /*010c*/ 	.word	0x000029d0


	//   ....[27]....
        /*0110*/ 	.word	0x000029e0


	//   ....[28]....
        /*0114*/ 	.word	0x00002f50


	//----- nvinfo : EIATTR_EXIT_INSTR_OFFSETS
	.align		4
.L_2329:
        /*0118*/ 	.byte	0x04, 0x1c
        /*011a*/ 	.short	(.L_2331 - .L_2330)


	//   ....[0]....
.L_2330:
        /*011c*/ 	.word	0x00000370


	//   ....[1]....
        /*0120*/ 	.word	0x00003370


	//----- nvinfo : EIATTR_MAX_THREADS
	.align		4
.L_2331:
        /*0124*/ 	.byte	0x04, 0x05
        /*0126*/ 	.short	(.L_2333 - .L_2332)
.L_2332:
        /*0128*/ 	.word	0x00000020
        /*012c*/ 	.word	0x00000001
        /*0130*/ 	.word	0x00000001


	//----- nvinfo : EIATTR_CRS_STACK_SIZE
	.align		4
.L_2333:
        /*0134*/ 	.byte	0x04, 0x1e
        /*0136*/ 	.short	(.L_2335 - .L_2334)
.L_2334:
        /*0138*/ 	.word	0x00000000


	//----- nvinfo : EIATTR_CBANK_PARAM_SIZE
	.align		4
.L_2335:
        /*013c*/ 	.byte	0x03, 0x19
        /*013e*/ 	.short	0x0118


	//----- nvinfo : EIATTR_PARAM_CBANK
	.align		4
        /*0140*/ 	.byte	0x04, 0x0a
        /*0142*/ 	.short	(.L_2337 - .L_2336)
	.align		4
.L_2336:
        /*0144*/ 	.word	index@(.nv.constant0._Z25selective_scan_fwd_kernelI32Selective_Scan_fwd_kernel_traitsILi32ELi4ELi1ELb0ELb1ELb1ELb0EfN3c107complexIfEEEEv13SSMParamsBase)
        /*0148*/ 	.short	0x0210
        /*014a*/ 	.short	0x0118


	//----- nvinfo : EIATTR_SW_WAR
	.align		4
.L_2337:
        /*014c*/ 	.byte	0x04, 0x36
        /*014e*/ 	.short	(.L_2339 - .L_2338)
.L_2338:
        /*0150*/ 	.word	0x00000008
.L_2339:


//--------------------- .nv.info._Z25selective_scan_fwd_kernelI32Selective_Scan_fwd_kernel_traitsILi32ELi4ELi1ELb0ELb1ELb1ELb1EfN3c107complexIfEEEEv13SSMParamsBase --------------------------
	.section	.nv.info._Z25selective_scan_fwd_kernelI32Selective_Scan_fwd_kernel_traitsILi32ELi4ELi1ELb0ELb1ELb1ELb1EfN3c107complexIfEEEEv13SSMParamsBase,"",@"SHT_CUDA_INFO"
	.sectionflags	@""
	.align	4


	//----- nvinfo : EIATTR_CUDA_API_VERSION
	.align		4
        /*0000*/ 	.byte	0x04, 0x37
        /*0002*/ 	.short	(.L_2341 - .L_2340)
.L_2340:
        /*0004*/ 	.word	0x00000082


	//----- nvinfo : EIATTR_KPARAM_INFO
	.align		4
.L_2341:
        /*0008*/ 	.byte	0x04, 0x17
        /*000a*/ 	.short	(.L_2343 - .L_2342)
.L_2342:
        /*000c*/ 	.word	0x00000000
        /*0010*/ 	.short	0x0000
        /*0012*/ 	.short	0x0000
        /*0014*/ 	.byte	0x00, 0xf0, 0x61, 0x04


	//----- nvinfo : EIATTR_SPARSE_MMA_MASK
	.align		4
.L_2343:
        /*0018*/ 	.byte	0x03, 0x50
        /*001a*/ 	.short	0x0000


	//----- nvinfo : EIATTR_MAXREG_COUNT
	.align		4
        /*001c*/ 	.byte	0x03, 0x1b
        /*001e*/ 	.short	0x00ff


	//----- nvinfo : EIATTR_NUM_BARRIERS
	.align		4
        /*0020*/ 	.byte	0x02, 0x4c
        /*0022*/ 	.byte	0x01
	.zero		1


	//----- nvinfo : EIATTR_MERCURY_ISA_VERSION
	.align		4
        /*0024*/ 	.byte	0x03, 0x5f
        /*0026*/ 	.short	0x0101


	//----- nvinfo : EIATTR_COOP_GROUP_MASK_REGIDS
	.align		4
        /*0028*/ 	.byte	0x04, 0x29
        /*002a*/ 	.short	(.L_2345 - .L_2344)


	//   ....[0]....
.L_2344:
        /*002c*/ 	.word	0xffffffff


	//   ....[1]....
        /*0030*/ 	.word	0xffffffff


	//   ....[2]....
        /*0034*/ 	.word	0xffffffff


	//   ....[3]....
        /*0038*/ 	.word	0xffffffff


	//   ....[4]....
        /*003c*/ 	.word	0xffffffff


	//   ....[5]....
        /*0040*/ 	.word	0xffffffff


	//   ....[6]....
        /*0044*/ 	.word	0xffffffff


	//   ....[7]....
        /*0048*/ 	.word	0xffffffff


	//   ....[8]....
        /*004c*/ 	.word	0xffffffff


	//   ....[9]....
        /*0050*/ 	.word	0xffffffff


	//   ....[10]....
        /*0054*/ 	.word	0xffffffff


	//   ....[11]....
        /*0058*/ 	.word	0xffffffff


	//   ....[12]....
        /*005c*/ 	.word	0xffffffff


	//   ....[13]....
        /*0060*/ 	.word	0xffffffff


	//   ....[14]....
        /*0064*/ 	.word	0xffffffff


	//   ....[15]....
        /*0068*/ 	.word	0xffffffff


	//   ....[16]....
        /*006c*/ 	.word	0xffffffff


	//   ....[17]....
        /*0070*/ 	.word	0xffffffff


	//   ....[18]....
        /*0074*/ 	.word	0xffffffff


	//   ....[19]....
        /*0078*/ 	.word	0xffffffff


	//   ....[20]....
        /*007c*/ 	.word	0xffffffff


	//   ....[21]....
        /*0080*/ 	.word	0xffffffff


	//   ....[22]....
        /*0084*/ 	.word	0xffffffff


	//   ....[23]....
        /*0088*/ 	.word	0xffffffff


	//   ....[24]....
        /*008c*/ 	.word	0xffffffff


	//   ....[25]....
        /*0090*/ 	.word	0xffffffff


	//   ....[26]....
        /*0094*/ 	.word	0xffffffff


	//   ....[27]....
        /*0098*/ 	.word	0xffffffff


	//   ....[28]....
        /*009c*/ 	.word	0xffffffff


	//   ....[29]....
        /*00a0*/ 	.word	0xffffffff


	//   ....[30]....
        /*00a4*/ 	.word	0xffffffff


	//----- nvinfo : EIATTR_COOP_GROUP_INSTR_OFFSETS
	.align		4
.L_2345:
        /*00a8*/ 	.byte	0x04, 0x28
        /*00aa*/ 	.short	(.L_2347 - .L_2346)


	//   ....[0]....
.L_2346:
        /*00ac*/ 	.word	0x000009f0


	//   ....[1]....
        /*00b0*/ 	.word	0x00000ad0


	//   ....[2]....
        /*00b4*/ 	.word	0x00001b10


	//   ....[3]....
        /*00b8*/ 	.word	0x000022a0


	//   ....[4]....
        /*00bc*/ 	.word	0x000022c0


	//   ....[5]....
        /*00c0*/ 	.word	0x000022d0


	//   ....[6]....
        /*00c4*/ 	.word	0x000022e0


	//   ....[7]....
        /*00c8*/ 	.word	0x000023b0


	//   ....[8]....
        /*00cc*/ 	.word	0x000023c0


	//   ....[9]....
        /*00d0*/ 	.word	0x000023d0


	//   ....[10]....
        /*00d4*/ 	.word	0x000023e0


	//   ....[11]....
        /*00d8*/ 	.word	0x000024b0


	//   ....[12]....
        /*00dc*/ 	.word	0x000024c0


	//   ....[13]....
        /*00e0*/ 	.word	0x000024d0


	//   ....[14]....
        /*00e4*/ 	.word	0x000024e0


	//   ....[15]....
        /*00e8*/ 	.word	0x000025b0


	//   ....[16]....
        /*00ec*/ 	.word	0x000025c0


	//   ....[17]....
        /*00f0*/ 	.word	0x000025d0


	//   ....[18]....
        /*00f4*/ 	.word	0x000025e0


	//   ....[19]....
        /*00f8*/ 	.word	0x00002720


	//   ....[20]....
        /*00fc*/ 	.word	0x00002730


	//   ....[21]....
        /*0100*/ 	.word	0x00002740


	//   ....[22]....
        /*0104*/ 	.word	0x00002750


	//   ....[23]....
        /*0108*/ 	.word	0x000027e0


	//   ....[24]....
        /*010c*/ 	.word	0x000029c0


	//   ....[25]....
        /*0110*/ 	.word	0x000029e0


	//   ....[26]....
        /*0114*/ 	.word	0x000029f0


	//   ....[27]....
        /*0118*/ 	.word	0x00002a00


	//   ....[28]....
        /*011c*/ 	.word	0x00002ff0


	//   ....[29]....
        /*0120*/ 	.word	0x000035b0


	//   ....[30]....
        /*0124*/ 	.word	0x00003770


	//----- nvinfo : EIATTR_EXIT_INSTR_OFFSETS
	.align		4
.L_2347:
        /*0128*/ 	.byte	0x04, 0x1c
        /*012a*/ 	.short	(.L_2349 - .L_2348)


	//   ....[0]....
.L_2348:
        /*012c*/ 	.word	0x00000370


	//   ....[1]....
        /*0130*/ 	.word	0x00003b20


	//----- nvinfo : EIATTR_MAX_THREADS
	.align		4
.L_2349:
        /*0134*/ 	.byte	0x04, 0x05
        /*0136*/ 	.short	(.L_2351 - .L_2350)
.L_2350:
        /*0138*/ 	.word	0x00000020
        /*013c*/ 	.word	0x00000001
        /*0140*/ 	.word	0x00000001


	//----- nvinfo : EIATTR_CRS_STACK_SIZE
	.align		4
.L_2351:
        /*0144*/ 	.byte	0x04, 0x1e
        /*0146*/ 	.short	(.L_2353 - .L_2352)
.L_2352:
        /*0148*/ 	.word	0x00000000


	//----- nvinfo : EIATTR_CBANK_PARAM_SIZE
	.align		4
.L_2353:
        /*014c*/ 	.byte	0x03, 0x19
        /*014e*/ 	.short	0x0118


	//----- nvinfo : EIATTR_PARAM_CBANK
	.align		4
        /*0150*/ 	.byte	0x04, 0x0a
        /*0152*/ 	.short	(.L_2355 - .L_2354)
	.align		4
.L_2354:
        /*0154*/ 	.word	index@(.nv.constant0._Z25selective_scan_fwd_kernelI32Selective_Scan_fwd_kernel_traitsILi32ELi4ELi1ELb0ELb1ELb1ELb1EfN3c107complexIfEEEEv13SSMParamsBase)
        /*0158*/ 	.short	0x0210
        /*015a*/ 	.short	0x0118


	//----- nvinfo : EIATTR_SW_WAR
	.align		4
.L_2355:
        /*015c*/ 	.byte	0x04, 0x36
        /*015e*/ 	.short	(.L_2357 - .L_2356)
.L_2356:
        /*0160*/ 	.word	0x00000008
.L_2357:


//--------------------- .nv.info._Z25selective_scan_fwd_kernelI32Selective_Scan_fwd_kernel_traitsILi32ELi4ELi1ELb1ELb0ELb0ELb0EfN3c107complexIfEEEEv13SSMParamsBase --------------------------
	.section	.nv.info._Z25selective_scan_fwd_kernelI32Selective_Scan_fwd_kernel_traitsILi32ELi4ELi1ELb1ELb0ELb0ELb0EfN3c107complexIfEEEEv13SSMParamsBase,"",@"SHT_CUDA_INFO"
	.sectionflags	@""
	.align	4


	//----- nvinfo : EIATTR_CUDA_API_VERSION
	.align		4
        /*0000*/ 	.byte	0x04, 0x37
        /*0002*/ 	.short	(.L_2359 - .L_2358)
.L_2358:
        /*0004*/ 	.word	0x00000082


	//----- nvinfo : EIATTR_KPARAM_INFO
	.align		4
.L_2359:
        /*0008*/ 	.byte	0x04, 0x17
        /*000a*/ 	.short	(.L_2361 - .L_2360)
.L_2360:
        /*000c*/ 	.word	0x00000000
        /*0010*/ 	.short	0x0000
        /*0012*/ 	.short	0x0000
        /*0014*/ 	.byte	0x00, 0xf0, 0x61, 0x04


	//----- nvinfo : EIATTR_SPARSE_MMA_MASK
	.align		4
.L_2361:
        /*0018*/ 	.byte	0x03, 0x50
        /*001a*/ 	.short	0x0000


	//----- nvinfo : EIATTR_MAXREG_COUNT
	.align		4
        /*001c*/ 	.byte	0x03, 0x1b
        /*001e*/ 	.short	0x00ff


	//----- nvinfo : EIATTR_NUM_BARRIERS
	.align		4
        /*0020*/ 	.byte	0x02, 0x4c
        /*0022*/ 	.byte	0x01
	.zero		1


	//----- nvinfo : EIATTR_MERCURY_ISA_VERSION
	.align		4
        /*0024*/ 	.byte	0x03, 0x5f
        /*0026*/ 	.short	0x0101


	//----- nvinfo : EIATTR_COOP_GROUP_MASK_REGIDS
	.align		4
        /*0028*/ 	.byte	0x04, 0x29
        /*002a*/ 	.short	(.L_2363 - .L_2362)


	//   ....[0]....
.L_2362:
        /*002c*/ 	.word	0xffffffff


	//   ....[1]....
        /*0030*/ 	.word	0xffffffff


	//   ....[2]....
        /*0034*/ 	.word	0xffffffff


	//   ....[3]....
        /*0038*/ 	.word	0xffffffff


	//   ....[4]....
        /*003c*/ 	.word	0xffffffff


	//   ....[5]....
        /*0040*/ 	.word	0xffffffff


	//   ....[6]....
        /*0044*/ 	.word	0xffffffff


	//   ....[7]....
        /*0048*/ 	.word	0xffffffff


	//   ....[8]....
        /*004c*/ 	.word	0xffffffff


	//   ....[9]....
        /*0050*/ 	.word	0xffffffff


	//   ....[10]....
        /*0054*/ 	.word	0xffffffff


	//   ....[11]....
        /*0058*/ 	.word	0xffffffff


	//   ....[12]....
        /*005c*/ 	.word	0xffffffff


	//   ....[13]....
        /*0060*/ 	.word	0xffffffff


	//   ....[14]....
        /*0064*/ 	.word	0xffffffff


	//   ....[15]....
        /*0068*/ 	.word	0xffffffff


	//   ....[16]....
        /*006c*/ 	.word	0xffffffff


	//   ....[17]....
        /*0070*/ 	.word	0xffffffff


	//   ....[18]....
        /*0074*/ 	.word	0xffffffff


	//   ....[19]....
        /*0078*/ 	.word	0xffffffff


	//   ....[20]....
        /*007c*/ 	.word	0xffffffff


	//   ....[21]....
        /*0080*/ 	.word	0xffffffff


	//   ....[22]....
        /*0084*/ 	.word	0xffffffff


	//   ....[23]....
        /*0088*/ 	.word	0xffffffff


	//----- nvinfo : EIATTR_COOP_GROUP_INSTR_OFFSETS
	.align		4
.L_2363:
        /*008c*/ 	.byte	0x04, 0x28
        /*008e*/ 	.short	(.L_2365 - .L_2364)


	//   ....[0]....
.L_2364:
        /*0090*/ 	.word	0x000015d0


	//   ....[1]....
        /*0094*/ 	.word	0x000015e0


	//   ....[2]....
        /*0098*/ 	.word	0x000015f0


	//   ....[3]....
        /*009c*/ 	.word	0x00001600


	//   ....[4]....
        /*00a0*/ 	.word	0x000016a0


	//   ....[5]....
        /*00a4*/ 	.word	0x000016d0


	//   ....[6]....
        /*00a8*/ 	.word	0x000016f0


	//   ....[7]....
        /*00ac*/ 	.word	0x00001700


	//   ....[8]....
        /*00b0*/ 	.word	0x000017a0


	//   ....[9]....
        /*00b4*/ 	.word	0x000017d0


	//   ....[10]....
        /*00b8*/ 	.word	0x000017f0


	//   ....[11]....
        /*00bc*/ 	.word	0x00001800


	//   ....[12]....
        /*00c0*/ 	.word	0x000018a0


	//   ....[13]....
        /*00c4*/ 	.word	0x000018d0


	//   ....[14]....
        /*00c8*/ 	.word	0x000018f0


	//   ....[15]....
        /*00cc*/ 	.word	0x00001900


	//   ....[16]....
        /*00d0*/ 	.word	0x000019a0


	//   ....[17]....
        /*00d4*/ 	.word	0x000019f0


	//   ....[18]....
        /*00d8*/ 	.word	0x00001a20


	//   ....[19]....
        /*00dc*/ 	.word	0x00001a30


	//   ....[20]....
        /*00e0*/ 	.word	0x00001ae0


	//   ....[21]....
        /*00e4*/ 	.word	0x00001b10


	//   ....[22]....
        /*00e8*/ 	.word	0x00001b70


	//   ....[23]....
        /*00ec*/ 	.word	0x00001b80


	//----- nvinfo : EIATTR_EXIT_INSTR_OFFSETS
	.align		4
.L_2365:
        /*00f0*/ 	.byte	0x04, 0x1c
        /*00f2*/ 	.short	(.L_2367 - .L_2366)


	//   ....[0]....
.L_2366:
        /*00f4*/ 	.word	0x00000230


	//   ....[1]....
        /*00f8*/ 	.word	0x00002200


	//----- nvinfo : EIATTR_MAX_THREADS
	.align		4
.L_2367:
        /*00fc*/ 	.byte	0x04, 0x05
        /*00fe*/ 	.short	(.L_2369 - .L_2368)
.L_2368:
        /*0100*/ 	.word	0x00000020
        /*0104*/ 	.word	0x00000001
        /*0108*/ 	.word	0x00000001


	//----- nvinfo : EIATTR_CRS_STACK_SIZE
	.align		4
.L_2369:
        /*010c*/ 	.byte	0x04, 0x1e
        /*010e*/ 	.short	(.L_2371 - .L_2370)
.L_2370:
        /*0110*/ 	.word	0x00000000


	//----- nvinfo : EIATTR_CBANK_PARAM_SIZE
	.align		4
.L_2371:
        /*0114*/ 	.byte	0x03, 0x19
        /*0116*/ 	.short	0x0118


	//----- nvinfo : EIATTR_PARAM_CBANK
	.align		4
        /*0118*/ 	.byte	0x04, 0x0a
        /*011a*/ 	.short	(.L_2373 - .L_2372)
	.align		4
.L_2372:
        /*011c*/ 	.word	index@(.nv.constant0._Z25selective_scan_fwd_kernelI32Selective_Scan_fwd_kernel_traitsILi32ELi4ELi1ELb1ELb0ELb0ELb0EfN3c107complexIfEEEEv13SSMParamsBase)
        /*0120*/ 	.short	0x0210
        /*0122*/ 	.short	0x0118


	//----- nvinfo : EIATTR_SW_WAR
	.align		4
.L_2373:
        /*0124*/ 	.byte	0x04, 0x36
        /*0126*/ 	.short	(.L_2375 - .L_2374)
.L_2374:
        /*0128*/ 	.word	0x00000008
.L_2375:


//--------------------- .nv.info._Z25selective_scan_fwd_kernelI32Selective_Scan_fwd_kernel_traitsILi32ELi4ELi1ELb1ELb0ELb0ELb1EfN3c107complexIfEEEEv13SSMParamsBase --------------------------
	.section	.nv.info._Z25selective_scan_fwd_kernelI32Selective_Scan_fwd_kernel_traitsILi32ELi4ELi1ELb1ELb0ELb0ELb1EfN3c107complexIfEEEEv13SSMParamsBase,"",@"SHT_CUDA_INFO"
	.sectionflags	@""
	.align	4


	//----- nvinfo : EIATTR_CUDA_API_VERSION
	.align		4
        /*0000*/ 	.byte	0x04, 0x37
        /*0002*/ 	.short	(.L_2377 - .L_2376)
.L_2376:
        /*0004*/ 	.word	0x00000082


	//----- nvinfo : EIATTR_KPARAM_INFO
	.align		4
.L_2377:
        /*0008*/ 	.byte	0x04, 0x17
        /*000a*/ 	.short	(.L_2379 - .L_2378)
.L_2378:
        /*000c*/ 	.word	0x00000000
        /*0010*/ 	.short	0x0000
        /*0012*/ 	.short	0x0000
        /*0014*/ 	.byte	0x00, 0xf0, 0x61, 0x04


	//----- nvinfo : EIATTR_SPARSE_MMA_MASK
	.align		4
.L_2379:
        /*0018*/ 	.byte	0x03, 0x50
        /*001a*/ 	.short	0x0000


	//----- nvinfo : EIATTR_MAXREG_COUNT
	.align		4
        /*001c*/ 	.byte	0x03, 0x1b
        /*001e*/ 	.short	0x00ff


	//----- nvinfo : EIATTR_NUM_BARRIERS
	.align		4
        /*0020*/ 	.byte	0x02, 0x4c
        /*0022*/ 	.byte	0x01
	.zero		1


	//----- nvinfo : EIATTR_MERCURY_ISA_VERSION
	.align		4
        /*0024*/ 	.byte	0x03, 0x5f
        /*0026*/ 	.short	0x0101


	//----- nvinfo : EIATTR_COOP_GROUP_MASK_REGIDS
	.align		4
        /*0028*/ 	.byte	0x04, 0x29
        /*002a*/ 	.short	(.L_2381 - .L_2380)


	//   ....[0]....
.L_2380:
        /*002c*/ 	.word	0xffffffff


	//   ....[1]....
        /*0030*/ 	.word	0xffffffff


	//   ....[2]....
        /*0034*/ 	.word	0xffffffff


	//   ....[3]....
        /*0038*/ 	.word	0xffffffff


	//   ....[4]....
        /*003c*/ 	.word	0xffffffff


	//   ....[5]....
        /*0040*/ 	.word	0xffffffff


	//   ....[6]....
        /*0044*/ 	.word	0xffffffff


	//   ....[7]....
        /*0048*/ 	.word	0xffffffff


	//   ....[8]....
        /*004c*/ 	.word	0xffffffff


	//   ....[9]....
        /*0050*/ 	.word	0xffffffff


	//   ....[10]....
        /*0054*/ 	.word	0xffffffff


	//   ....[11]....
        /*0058*/ 	.word	0xffffffff


	//   ....[12]....
        /*005c*/ 	.word	0xffffffff


	//   ....[13]....
        /*0060*/ 	.word	0xffffffff


	//   ....[14]....
        /*0064*/ 	.word	0xffffffff


	//   ....[15]....
        /*0068*/ 	.word	0xffffffff


	//   ....[16]....
        /*006c*/ 	.word	0xffffffff


	//   ....[17]....
        /*0070*/ 	.word	0xffffffff


	//   ....[18]....
        /*0074*/ 	.word	0xffffffff


	//   ....[19]....
        /*0078*/ 	.word	0xffffffff


	//   ....[20]....
        /*007c*/ 	.word	0xffffffff


	//   ....[21]....
        /*0080*/ 	.word	0xffffffff


	//   ....[22]....
        /*0084*/ 	.word	0xffffffff


	//   ....[23]....
        /*0088*/ 	.word	0xffffffff


	//----- nvinfo : EIATTR_COOP_GROUP_INSTR_OFFSETS
	.align		4
.L_2381:
        /*008c*/ 	.byte	0x04, 0x28
        /*008e*/ 	.short	(.L_2383 - .L_2382)


	//   ....[0]....
.L_2382:
        /*0090*/ 	.word	0x000015d0


	//   ....[1]....
        /*0094*/ 	.word	0x000015e0


	//   ....[2]....
        /*0098*/ 	.word	0x000015f0


	//   ....[3]....
        /*009c*/ 	.word	0x00001600


	//   ....[4]....
        /*00a0*/ 	.word	0x000016a0


	//   ....[5]....
        /*00a4*/ 	.word	0x000016d0


	//   ....[6]....
        /*00a8*/ 	.word	0x000016f0


	//   ....[7]....
        /*00ac*/ 	.word	0x00001700


	//   ....[8]....
        /*00b0*/ 	.word	0x000017a0


	//   ....[9]....
        /*00b4*/ 	.word	0x000017d0


	//   ....[10]....
        /*00b8*/ 	.word	0x000017f0


	//   ....[11]....
        /*00bc*/ 	.word	0x00001800


	//   ....[12]....
        /*00c0*/ 	.word	0x000018a0


	//   ....[13]....
        /*00c4*/ 	.word	0x000018d0


	//   ....[14]....
        /*00c8*/ 	.word	0x000018f0


	//   ....[15]....
        /*00cc*/ 	.word	0x00001900


	//   ....[16]....
        /*00d0*/ 	.word	0x000019a0


	//   ....[17]....
        /*00d4*/ 	.word	0x000019f0


	//   ....[18]....
        /*00d8*/ 	.word	0x00001a20


	//   ....[19]....
        /*00dc*/ 	.word	0x00001a30


	//   ....[20]....
        /*00e0*/ 	.word	0x00001ae0


	//   ....[21]....
        /*00e4*/ 	.word	0x00001b10


	//   ....[22]....
        /*00e8*/ 	.word	0x00001b70


	//   ....[23]....
        /*00ec*/ 	.word	0x00001b80


	//----- nvinfo : EIATTR_EXIT_INSTR_OFFSETS
	.align		4
.L_2383:
        /*00f0*/ 	.byte	0x04, 0x1c
        /*00f2*/ 	.short	(.L_2385 - .L_2384)


	//   ....[0]....
.L_2384:
        /*00f4*/ 	.word	0x00000230


	//   ....[1]....
        /*00f8*/ 	.word	0x00002580


	//----- nvinfo : EIATTR_MAX_THREADS
	.align		4
.L_2385:
        /*00fc*/ 	.byte	0x04, 0x05
        /*00fe*/ 	.short	(.L_2387 - .L_2386)
.L_2386:
        /*0100*/ 	.word	0x00000020
        /*0104*/ 	.word	0x00000001
        /*0108*/ 	.word	0x00000001


	//----- nvinfo : EIATTR_CRS_STACK_SIZE
	.align		4
.L_2387:
        /*010c*/ 	.byte	0x04, 0x1e
        /*010e*/ 	.short	(.L_2389 - .L_2388)
.L_2388:
        /*0110*/ 	.word	0x00000000


	//----- nvinfo : EIATTR_CBANK_PARAM_SIZE
	.align		4
.L_2389:
        /*0114*/ 	.byte	0x03, 0x19
        /*0116*/ 	.short	0x0118


	//----- nvinfo : EIATTR_PARAM_CBANK
	.align		4
        /*0118*/ 	.byte	0x04, 0x0a
        /*011a*/ 	.short	(.L_2391 - .L_2390)
	.align		4
.L_2390:
        /*011c*/ 	.word	index@(.nv.constant0._Z25selective_scan_fwd_kernelI32Selective_Scan_fwd_kernel_traitsILi32ELi4ELi1ELb1ELb0ELb0ELb1EfN3c107complexIfEEEEv13SSMParamsBase)
        /*0120*/ 	.short	0x0210
        /*0122*/ 	.short	0x0118


	//----- nvinfo : EIATTR_SW_WAR
	.align		4
.L_2391:
        /*0124*/ 	.byte	0x04, 0x36
        /*0126*/ 	.short	(.L_2393 - .L_2392)
.L_2392:
        /*0128*/ 	.word	0x00000008
.L_2393:


//--------------------- .nv.info._Z25selective_scan_fwd_kernelI32Selective_Scan_fwd_kernel_traitsILi32ELi4ELi1ELb1ELb0ELb1ELb0EfN3c107complexIfEEEEv13SSMParamsBase --------------------------
	.section	.nv.info._Z25selective_scan_fwd_kernelI32Selective_Scan_fwd_kernel_traitsILi32ELi4ELi1ELb1ELb0ELb1ELb0EfN3c107complexIfEEEEv13SSMParamsBase,"",@"SHT_CUDA_INFO"
	.sectionflags	@""
	.align	4


	//----- nvinfo : EIATTR_CUDA_API_VERSION
	.align		4
        /*0000*/ 	.byte	0x04, 0x37
        /*0002*/ 	.short	(.L_2395 - .L_2394)
.L_2394:
        /*0004*/ 	.word	0x00000082


	//----- nvinfo : EIATTR_KPARAM_INFO
	.align		4
.L_2395:
        /*0008*/ 	.byte	0x04, 0x17
        /*000a*/ 	.short	(.L_2397 - .L_2396)
.L_2396:
        /*000c*/ 	.word	0x00000000
        /*0010*/ 	.short	0x0000
        /*0012*/ 	.short	0x0000
        /*0014*/ 	.byte	0x00, 0xf0, 0x61, 0x04


	//----- nvinfo : EIATTR_SPARSE_MMA_MASK
	.align		4
.L_2397:
        /*0018*/ 	.byte	0x03, 0x50
        /*001a*/ 	.short	0x0000


	//----- nvinfo : EIATTR_MAXREG_COUNT
	.align		4
        /*001c*/ 	.byte	0x03, 0x1b
        /*001e*/ 	.short	0x00ff


	//----- nvinfo : EIATTR_NUM_BARRIERS
	.align		4
        /*0020*/ 	.byte	0x02, 0x4c
        /*0022*/ 	.byte	0x01
	.zero		1


	//----- nvinfo : EIATTR_MERCURY_ISA_VERSION
	.align		4
        /*0024*/ 	.byte	0x03, 0x5f
        /*0026*/ 	.short	0x0101


	//----- nvinfo : EIATTR_COOP_GROUP_MASK_REGIDS
	.align		4
        /*0028*/ 	.byte	0x04, 0x29
        /*002a*/ 	.short	(.L_2399 - .L_2398)


	//   ....[0]....
.L_2398:
        /*002c*/ 	.word	0xffffffff


	//   ....[1]....
        /*0030*/ 	.word	0xffffffff


	//   ....[2]....
        /*0034*/ 	.word	0xffffffff


	//   ....[3]....
        /*0038*/ 	.word	0xffffffff


	//   ....[4]....
        /*003c*/ 	.word	0xffffffff


	//   ....[5]....
        /*0040*/ 	.word	0xffffffff


	//   ....[6]....
        /*0044*/ 	.word	0xffffffff


	//   ....[7]....
        /*0048*/ 	.word	0xffffffff


	//   ....[8]....
        /*004c*/ 	.word	0xffffffff


	//   ....[9]....
        /*0050*/ 	.word	0xffffffff


	//   ....[10]....
        /*0054*/ 	.word	0xffffffff


	//   ....[11]....
        /*0058*/ 	.word	0xffffffff


	//   ....[12]....
        /*005c*/ 	.word	0xffffffff


	//   ....[13]....
        /*0060*/ 	.word	0xffffffff


	//   ....[14]....
        /*0064*/ 	.word	0xffffffff


	//   ....[15]....
        /*0068*/ 	.word	0xffffffff


	//   ....[16]....
        /*006c*/ 	.word	0xffffffff


	//   ....[17]....
        /*0070*/ 	.word	0xffffffff


	//   ....[18]....
        /*0074*/ 	.word	0xffffffff


	//   ....[19]....
        /*0078*/ 	.word	0xffffffff


	//   ....[20]....
        /*007c*/ 	.word	0xffffffff


	//   ....[21]....
        /*0080*/ 	.word	0xffffffff


	//   ....[22]....
        /*0084*/ 	.word	0xffffffff


	//   ....[23]....
        /*0088*/ 	.word	0xffffffff


	//----- nvinfo : EIATTR_COOP_GROUP_INSTR_OFFSETS
	.align		4
.L_2399:
        /*008c*/ 	.byte	0x04, 0x28
        /*008e*/ 	.short	(.L_2401 - .L_2400)


	//   ....[0]....
.L_2400:
        /*0090*/ 	.word	0x00001750


	//   ....[1]....
        /*0094*/ 	.word	0x00001780


	//   ....[2]....
        /*0098*/ 	.word	0x000017b0


	//   ....[3]....
        /*009c*/ 	.word	0x000017c0


	//   ....[4]....
        /*00a0*/ 	.word	0x00001850


	//   ....[5]....
        /*00a4*/ 	.word	0x00001870


	//   ....[6]....
        /*00a8*/ 	.word	0x000018a0


	//   ....[7]....
        /*00ac*/ 	.word	0x000018b0


	//   ....[8]....
        /*00b0*/ 	.word	0x00001960


	//   ....[9]....
        /*00b4*/ 	.word	0x00001970


	//   ....[10]....
        /*00b8*/ 	.word	0x000019a0


	//   ....[11]....
        /*00bc*/ 	.word	0x000019b0


	//   ....[12]....
        /*00c0*/ 	.word	0x00001a60


	//   ....[13]....
        /*00c4*/ 	.word	0x00001a90


	//   ....[14]....
        /*00c8*/ 	.word	0x00001aa0


	//   ....[15]....
        /*00cc*/ 	.word	0x00001ab0


	//   ....[16]....
        /*00d0*/ 	.word	0x00001b90


	//   ....[17]....
        /*00d4*/ 	.word	0x00001ba0


	//   ....[18]....
        /*00d8*/ 	.word	0x00001bb0


	//   ....[19]....
        /*00dc*/ 	.word	0x00001bc0


	//   ....[20]....
        /*00e0*/ 	.word	0x00001d70


	//   ....[21]....
        /*00e4*/ 	.word	0x00001d90


	//   ....[22]....
        /*00e8*/ 	.word	0x00001da0


	//   ....[23]....
        /*00ec*/ 	.word	0x00001db0


	//----- nvinfo : EIATTR_EXIT_INSTR_OFFSETS
	.align		4
.L_2401:
        /*00f0*/ 	.byte	0x04, 0x1c
        /*00f2*/ 	.short	(.L_2403 - .L_2402)


	//   ....[0]....
.L_2402:
        /*00f4*/ 	.word	0x000003e0


	//   ....[1]....
        /*00f8*/ 	.word	0x00002510


	//----- nvinfo : EIATTR_MAX_THREADS
	.align		4
.L_2403:
        /*00fc*/ 	.byte	0x04, 0x05
        /*00fe*/ 	.short	(.L_2405 - .L_2404)
.L_2404:
        /*0100*/ 	.word	0x00000020
        /*0104*/ 	.word	0x00000001
        /*0108*/ 	.word	0x00000001


	//----- nvinfo : EIATTR_CRS_STACK_SIZE
	.align		4
.L_2405:
        /*010c*/ 	.byte	0x04, 0x1e
        /*010e*/ 	.short	(.L_2407 - .L_2406)
.L_2406:
        /*0110*/ 	.word	0x00000000


	//----- nvinfo : EIATTR_CBANK_PARAM_SIZE
	.align		4
.L_2407:
        /*0114*/ 	.byte	0x03, 0x19
        /*0116*/ 	.short	0x0118


	//----- nvinfo : EIATTR_PARAM_CBANK
	.align		4
        /*0118*/ 	.byte	0x04, 0x0a
        /*011a*/ 	.short	(.L_2409 - .L_2408)
	.align		4
.L_2408:
        /*011c*/ 	.word	index@(.nv.constant0._Z25selective_scan_fwd_kernelI32Selective_Scan_fwd_kernel_traitsILi32ELi4ELi1ELb1ELb0ELb1ELb0EfN3c107complexIfEEEEv13SSMParamsBase)
        /*0120*/ 	.short	0x0210
        /*0122*/ 	.short	0x0118


	//----- nvinfo : EIATTR_SW_WAR
	.align		4
.L_2409:
        /*0124*/ 	.byte	0x04, 0x36
        /*0126*/ 	.short	(.L_2411 - .L_2410)
.L_2410:
        /*0128*/ 	.word	0x00000008
.L_2411:


//--------------------- .nv.info._Z25selective_scan_fwd_kernelI32Selective_Scan_fwd_kernel_traitsILi32ELi4ELi1ELb1ELb0ELb1ELb1EfN3c107complexIfEEEEv13SSMParamsBase --------------------------
	.section	.nv.info._Z25selective_scan_fwd_kernelI32Selective_Scan_fwd_kernel_traitsILi32ELi4ELi1ELb1ELb0ELb1ELb1EfN3c107complexIfEEEEv13SSMParamsBase,"",@"SHT_CUDA_INFO"
	.sectionflags	@""
	.align	4


	//----- nvinfo : EIATTR_CUDA_API_VERSION
	.align		4
        /*0000*/ 	.byte	0x04, 0x37
        /*0002*/ 	.short	(.L_2413 - .L_2412)
.L_2412:
        /*0004*/ 	.word	0x00000082


	//----- nvinfo : EIATTR_KPARAM_INFO
	.align		4
.L_2413:
        /*0008*/ 	.byte	0x04, 0x17
        /*000a*/ 	.short	(.L_2415 - .L_2414)
.L_2414:
        /*000c*/ 	.word	0x00000000
        /*0010*/ 	.short	0x0000
        /*0012*/ 	.short	0x0000
        /*0014*/ 	.byte	0x00, 0xf0, 0x61, 0x04


	//----- nvinfo : EIATTR_SPARSE_MMA_MASK
	.align		4
.L_2415:
        /*0018*/ 	.byte	0x03, 0x50
        /*001a*/ 	.short	0x0000


	//----- nvinfo : EIATTR_MAXREG_COUNT
	.align		4
        /*001c*/ 	.byte	0x03, 0x1b
        /*001e*/ 	.short	0x00ff


	//----- nvinfo : EIATTR_NUM_BARRIERS
	.align		4
        /*0020*/ 	.byte	0x02, 0x4c
        /*0022*/ 	.byte	0x01
	.zero		1


	//----- nvinfo : EIATTR_MERCURY_ISA_VERSION
	.align		4
        /*0024*/ 	.byte	0x03, 0x5f
        /*0026*/ 	.short	0x0101


	//----- nvinfo : EIATTR_COOP_GROUP_MASK_REGIDS
	.align		4
        /*0028*/ 	.byte	0x04, 0x29
        /*002a*/ 	.short	(.L_2417 - .L_2416)


	//   ....[0]....
.L_2416:
        /*002c*/ 	.word	0xffffffff


	//   ....[1]....
        /*0030*/ 	.word	0xffffffff


	//   ....[2]....
        /*0034*/ 	.word	0xffffffff


	//   ....[3]....
        /*0038*/ 	.word	0xffffffff


	//   ....[4]....
        /*003c*/ 	.word	0xffffffff


	//   ....[5]....
        /*0040*/ 	.word	0xffffffff


	//   ....[6]....
        /*0044*/ 	.word	0xffffffff


	//   ....[7]....
        /*0048*/ 	.word	0xffffffff


	//   ....[8]....
        /*004c*/ 	.word	0xffffffff


	//   ....[9]....
        /*0050*/ 	.word	0xffffffff


	//   ....[10]....
        /*0054*/ 	.word	0xffffffff


	//   ....[11]....
        /*0058*/ 	.word	0xffffffff


	//   ....[12]....
        /*005c*/ 	.word	0xffffffff


	//   ....[13]....
        /*0060*/ 	.word	0xffffffff


	//   ....[14]....
        /*0064*/ 	.word	0xffffffff


	//   ....[15]....
        /*0068*/ 	.word	0xffffffff


	//   ....[16]....
        /*006c*/ 	.word	0xffffffff


	//   ....[17]....
        /*0070*/ 	.word	0xffffffff


	//   ....[18]....
        /*0074*/ 	.word	0xffffffff


	//   ....[19]....
        /*0078*/ 	.word	0xffffffff


	//   ....[20]....
        /*007c*/ 	.word	0xffffffff


	//   ....[21]....
        /*0080*/ 	.word	0xffffffff


	//   ....[22]....
        /*0084*/ 	.word	0xffffffff


	//   ....[23]....
        /*0088*/ 	.word	0xffffffff


	//----- nvinfo : EIATTR_COOP_GROUP_INSTR_OFFSETS
	.align		4
.L_2417:
        /*008c*/ 	.byte	0x04, 0x28
        /*008e*/ 	.short	(.L_2419 - .L_2418)


	//   ....[0]....
.L_2418:
        /*0090*/ 	.word	0x00001750


	//   ....[1]....
        /*0094*/ 	.word	0x00001780


	//   ....[2]....
        /*0098*/ 	.word	0x000017b0


	//   ....[3]....
        /*009c*/ 	.word	0x000017c0


	//   ....[4]....
        /*00a0*/ 	.word	0x00001850


	//   ....[5]....
        /*00a4*/ 	.word	0x00001870


	//   ....[6]....
        /*00a8*/ 	.word	0x000018a0


	//   ....[7]....
        /*00ac*/ 	.word	0x000018b0


	//   ....[8]....
        /*00b0*/ 	.word	0x00001960


	//   ....[9]....
        /*00b4*/ 	.word	0x00001970


	//   ....[10]....
        /*00b8*/ 	.word	0x000019a0


	//   ....[11]....
        /*00bc*/ 	.word	0x000019b0


	//   ....[12]....
        /*00c0*/ 	.word	0x00001a60


	//   ....[13]....
        /*00c4*/ 	.word	0x00001a90


	//   ....[14]....
        /*00c8*/ 	.word	0x00001aa0


	//   ....[15]....
        /*00cc*/ 	.word	0x00001ab0


	//   ....[16]....
        /*00d0*/ 	.word	0x00001b90


	//   ....[17]....
        /*00d4*/ 	.word	0x00001ba0


	//   ....[18]....
        /*00d8*/ 	.word	0x00001bb0


	//   ....[19]....
        /*00dc*/ 	.word	0x00001bc0


	//   ....[20]....
        /*00e0*/ 	.word	0x00001d70


	//   ....[21]....
        /*00e4*/ 	.word	0x00001d90


	//   ....[22]....
        /*00e8*/ 	.word	0x00001da0


	//   ....[23]....
        /*00ec*/ 	.word	0x00001db0


	//----- nvinfo : EIATTR_EXIT_INSTR_OFFSETS
	.align		4
.L_2419:
        /*00f0*/ 	.byte	0x04, 0x1c
        /*00f2*/ 	.short	(.L_2421 - .L_2420)


	//   ....[0]....
.L_2420:
        /*00f4*/ 	.word	0x000003e0


	//   ....[1]....
        /*00f8*/ 	.word	0x000028b0


	//----- nvinfo : EIATTR_MAX_THREADS
	.align		4
.L_2421:
        /*00fc*/ 	.byte	0x04, 0x05
        /*00fe*/ 	.short	(.L_2423 - .L_2422)
.L_2422:
        /*0100*/ 	.word	0x00000020
        /*0104*/ 	.word	0x00000001
        /*0108*/ 	.word	0x00000001


	//----- nvinfo : EIATTR_CRS_STACK_SIZE
	.align		4
.L_2423:
        /*010c*/ 	.byte	0x04, 0x1e
        /*010e*/ 	.short	(.L_2425 - .L_2424)
.L_2424:
        /*0110*/ 	.word	0x00000000


	//----- nvinfo : EIATTR_CBANK_PARAM_SIZE
	.align		4
.L_2425:
        /*0114*/ 	.byte	0x03, 0x19
        /*0116*/ 	.short	0x0118


	//----- nvinfo : EIATTR_PARAM_CBANK
	.align		4
        /*0118*/ 	.byte	0x04, 0x0a
        /*011a*/ 	.short	(.L_2427 - .L_2426)
	.align		4
.L_2426:
        /*011c*/ 	.word	index@(.nv.constant0._Z25selective_scan_fwd_kernelI32Selective_Scan_fwd_kernel_traitsILi32ELi4ELi1ELb1ELb0ELb1ELb1EfN3c107complexIfEEEEv13SSMParamsBase)
        /*0120*/ 	.short	0x0210
        /*0122*/ 	.short	0x0118


	//----- nvinfo : EIATTR_SW_WAR
	.align		4
.L_2427:
        /*0124*/ 	.byte	0x04, 0x36
        /*0126*/ 	.short	(.L_2429 - .L_2428)
.L_2428:
        /*0128*/ 	.word	0x00000008
.L_2429:


//--------------------- .nv.info._Z25selective_scan_fwd_kernelI32Selective_Scan_fwd_kernel_traitsILi32ELi4ELi1ELb1ELb1ELb0ELb0EfN3c107complexIfEEEEv13SSMParamsBase --------------------------
	.section	.nv.info._Z25selective_scan_fwd_kernelI32Selective_Scan_fwd_kernel_traitsILi32ELi4ELi1ELb1ELb1ELb0ELb0EfN3c107complexIfEEEEv13SSMParamsBase,"",@"SHT_CUDA_INFO"
	.sectionflags	@""
	.align	4


	//----- nvinfo : EIATTR_CUDA_API_VERSION
	.align		4
        /*0000*/ 	.byte	0x04, 0x37
        /*0002*/ 	.short	(.L_2431 - .L_2430)
.L_2430:
        /*0004*/ 	.word	0x00000082


	//----- nvinfo : EIATTR_KPARAM_INFO
	.align		4
.L_2431:
        /*0008*/ 	.byte	0x04, 0x17
        /*000a*/ 	.short	(.L_2433 - .L_2432)
.L_2432:
        /*000c*/ 	.word	0x00000000
        /*0010*/ 	.short	0x0000
        /*0012*/ 	.short	0x0000
        /*0014*/ 	.byte	0x00, 0xf0, 0x61, 0x04


	//----- nvinfo : EIATTR_SPARSE_MMA_MASK
	.align		4
.L_2433:
        /*0018*/ 	.byte	0x03, 0x50
        /*001a*/ 	.short	0x0000


	//----- nvinfo : EIATTR_MAXREG_COUNT
	.align		4
        /*001c*/ 	.byte	0x03, 0x1b
        /*001e*/ 	.short	0x00ff


	//----- nvinfo : EIATTR_NUM_BARRIERS
	.align		4
        /*0020*/ 	.byte	0x02, 0x4c
        /*0022*/ 	.byte	0x01
	.zero		1


	//----- nvinfo : EIATTR_MERCURY_ISA_VERSION
	.align		4
        /*0024*/ 	.byte	0x03, 0x5f
        /*0026*/ 	.short	0x0101


	//----- nvinfo : EIATTR_COOP_GROUP_MASK_REGIDS
	.align		4
        /*0028*/ 	.byte	0x04, 0x29
        /*002a*/ 	.short	(.L_2435 - .L_2434)


	//   ....[0]....
.L_2434:
        /*002c*/ 	.word	0xffffffff


	//   ....[1]....
        /*0030*/ 	.word	0xffffffff


	//   ....[2]....
        /*0034*/ 	.word	0xffffffff


	//   ....[3]....
        /*0038*/ 	.word	0xffffffff


	//   ....[4]....
        /*003c*/ 	.word	0xffffffff


	//   ....[5]....
        /*0040*/ 	.word	0xffffffff


	//   ....[6]....
        /*0044*/ 	.word	0xffffffff


	//   ....[7]....
        /*0048*/ 	.word	0xffffffff


	//   ....[8]....
        /*004c*/ 	.word	0xffffffff


	//   ....[9]....
        /*0050*/ 	.word	0xffffffff


	//   ....[10]....
        /*0054*/ 	.word	0xffffffff


	//   ....[11]....
        /*0058*/ 	.word	0xffffffff


	//   ....[12]....
        /*005c*/ 	.word	0xffffffff


	//   ....[13]....
        /*0060*/ 	.word	0xffffffff


	//   ....[14]....
        /*0064*/ 	.word	0xffffffff


	//   ....[15]....
        /*0068*/ 	.word	0xffffffff


	//   ....[16]....
        /*006c*/ 	.word	0xffffffff


	//   ....[17]....
        /*0070*/ 	.word	0xffffffff


	//   ....[18]....
        /*0074*/ 	.word	0xffffffff


	//   ....[19]....
        /*0078*/ 	.word	0xffffffff


	//   ....[20]....
        /*007c*/ 	.word	0xffffffff


	//   ....[21]....
        /*0080*/ 	.word	0xffffffff


	//   ....[22]....
        /*0084*/ 	.word	0xffffffff


	//   ....[23]....
        /*0088*/ 	.word	0xffffffff


	//----- nvinfo : EIATTR_COOP_GROUP_INSTR_OFFSETS
	.align		4
.L_2435:
        /*008c*/ 	.byte	0x04, 0x28
        /*008e*/ 	.short	(.L_2437 - .L_2436)


	//   ....[0]....
.L_2436:
        /*0090*/ 	.word	0x000017f0


	//   ....[1]....
        /*0094*/ 	.word	0x00001810


	//   ....[2]....
        /*0098*/ 	.word	0x00001840


	//   ....[3]....
        /*009c*/ 	.word	0x00001850


	//   ....[4]....
        /*00a0*/ 	.word	0x000018d0


	//   ....[5]....
        /*00a4*/ 	.word	0x000018f0


	//   ....[6]....
        /*00a8*/ 	.word	0x00001930


	//   ....[7]....
        /*00ac*/ 	.word	0x00001940


	//   ....[8]....
        /*00b0*/ 	.word	0x000019d0


	//   ....[9]....
        /*00b4*/ 	.word	0x000019f0


	//   ....[10]....
        /*00b8*/ 	.word	0x00001a30


	//   ....[11]....
        /*00bc*/ 	.word	0x00001a40


	//   ....[12]....
        /*00c0*/ 	.word	0x00001ad0


	//   ....[13]....
        /*00c4*/ 	.word	0x00001b00


	//   ....[14]....
        /*00c8*/ 	.word	0x00001b40


	//   ....[15]....
        /*00cc*/ 	.word	0x00001b50


	//   ....[16]....
        /*00d0*/ 	.word	0x00001c20


	//   ....[17]....
        /*00d4*/ 	.word	0x00001c40


	//   ....[18]....
        /*00d8*/ 	.word	0x00001c50


	//   ....[19]....
        /*00dc*/ 	.word	0x00001c60


	//   ....[20]....
        /*00e0*/ 	.word	0x00001e00


	//   ....[21]....
        /*00e4*/ 	.word	0x00001e20


	//   ....[22]....
        /*00e8*/ 	.word	0x00001e30


	//   ....[23]....
        /*00ec*/ 	.word	0x00001e40


	//----- nvinfo : EIATTR_EXIT_INSTR_OFFSETS
	.align		4
.L_2437:
        /*00f0*/ 	.byte	0x04, 0x1c
        /*00f2*/ 	.short	(.L_2439 - .L_2438)


	//   ....[0]....
.L_2438:
        /*00f4*/ 	.word	0x00000450


	//   ....[1]....
        /*00f8*/ 	.word	0x00002500


	//----- nvinfo : EIATTR_MAX_THREADS
	.align		4
.L_2439:
        /*00fc*/ 	.byte	0x04, 0x05
        /*00fe*/ 	.short	(.L_2441 - .L_2440)
.L_2440:
        /*0100*/ 	.word	0x00000020
        /*0104*/ 	.word	0x00000001
        /*0108*/ 	.word	0x00000001


	//----- nvinfo : EIATTR_CRS_STACK_SIZE
	.align		4
.L_2441:
        /*010c*/ 	.byte	0x04, 0x1e
        /*010e*/ 	.short	(.L_2443 - .L_2442)
.L_2442:
        /*0110*/ 	.word	0x00000000


	//----- nvinfo : EIATTR_CBANK_PARAM_SIZE
	.align		4
.L_2443:
        /*0114*/ 	.byte	0x03, 0x19
        /*0116*/ 	.short	0x0118


	//----- nvinfo : EIATTR_PARAM_CBANK
	.align		4
        /*0118*/ 	.byte	0x04, 0x0a
        /*011a*/ 	.short	(.L_2445 - .L_2444)
	.align		4
.L_2444:
        /*011c*/ 	.word	index@(.nv.constant0._Z25selective_scan_fwd_kernelI32Selective_Scan_fwd_kernel_traitsILi32ELi4ELi1ELb1ELb1ELb0ELb0EfN3c107complexIfEEEEv13SSMParamsBase)
        /*0120*/ 	.short	0x0210
        /*0122*/ 	.short	0x0118


	//----- nvinfo : EIATTR_SW_WAR
	.align		4
.L_2445:
        /*0124*/ 	.byte	0x04, 0x36
        /*0126*/ 	.short	(.L_2447 - .L_2446)
.L_2446:
        /*0128*/ 	.word	0x00000008
.L_2447:


//--------------------- .nv.info._Z25selective_scan_fwd_kernelI32Selective_Scan_fwd_kernel_traitsILi32ELi4ELi1ELb1ELb1ELb0ELb1EfN3c107complexIfEEEEv13SSMParamsBase --------------------------
	.section	.nv.info._Z25selective_scan_fwd_kernelI32Selective_Scan_fwd_kernel_traitsILi32ELi4ELi1ELb1ELb1ELb0ELb1EfN3c107complexIfEEEEv13SSMParamsBase,"",@"SHT_CUDA_INFO"
	.sectionflags	@""
	.align	4


	//----- nvinfo : EIATTR_CUDA_API_VERSION
	.align		4
        /*0000*/ 	.byte	0x04, 0x37
        /*0002*/ 	.short	(.L_2449 - .L_2448)
.L_2448:
        /*0004*/ 	.word	0x00000082


	//----- nvinfo : EIATTR_KPARAM_INFO
	.align		4
.L_2449:
        /*0008*/ 	.byte	0x04, 0x17
        /*000a*/ 	.short	(.L_2451 - .L_2450)
.L_2450:
        /*000c*/ 	.word	0x00000000
        /*0010*/ 	.short	0x0000
        /*0012*/ 	.short	0x0000
        /*0014*/ 	.byte	0x00, 0xf0, 0x61, 0x04


	//----- nvinfo : EIATTR_SPARSE_MMA_MASK
	.align		4
.L_2451:
        /*0018*/ 	.byte	0x03, 0x50
        /*001a*/ 	.short	0x0000


	//----- nvinfo : EIATTR_MAXREG_COUNT
	.align		4
        /*001c*/ 	.byte	0x03, 0x1b
        /*001e*/ 	.short	0x00ff


	//----- nvinfo : EIATTR_NUM_BARRIERS
	.align		4
        /*0020*/ 	.byte	0x02, 0x4c
        /*0022*/ 	.byte	0x01
	.zero		1


	//----- nvinfo : EIATTR_MERCURY_ISA_VERSION
	.align		4
        /*0024*/ 	.byte	0x03, 0x5f
        /*0026*/ 	.short	0x0101


	//----- nvinfo : EIATTR_COOP_GROUP_MASK_REGIDS
	.align		4
        /*0028*/ 	.byte	0x04, 0x29
        /*002a*/ 	.short	(.L_2453 - .L_2452)


	//   ....[0]....
.L_2452:
        /*002c*/ 	.word	0xffffffff


	//   ....[1]....
        /*0030*/ 	.word	0xffffffff


	//   ....[2]....
        /*0034*/ 	.word	0xffffffff


	//   ....[3]....
        /*0038*/ 	.word	0xffffffff


	//   ....[4]....
        /*003c*/ 	.word	0xffffffff


	//   ....[5]....
        /*0040*/ 	.word	0xffffffff


	//   ....[6]....
        /*0044*/ 	.word	0xffffffff


	//   ....[7]....
        /*0048*/ 	.word	0xffffffff


	//   ....[8]....
        /*004c*/ 	.word	0xffffffff


	//   ....[9]....
        /*0050*/ 	.word	0xffffffff


	//   ....[10]....
        /*0054*/ 	.word	0xffffffff


	//   ....[11]....
        /*0058*/ 	.word	0xffffffff


	//   ....[12]....
        /*005c*/ 	.word	0xffffffff


	//   ....[13]....
        /*0060*/ 	.word	0xffffffff


	//   ....[14]....
        /*0064*/ 	.word	0xffffffff


	//   ....[15]....
        /*0068*/ 	.word	0xffffffff


	//   ....[16]....
        /*006c*/ 	.word	0xffffffff


	//   ....[17]....
        /*0070*/ 	.word	0xffffffff


	//   ....[18]....
        /*0074*/ 	.word	0xffffffff


	//   ....[19]....
        /*0078*/ 	.word	0xffffffff


	//   ....[20]....
        /*007c*/ 	.word	0xffffffff


	//   ....[21]....
        /*0080*/ 	.word	0xffffffff


	//   ....[22]....
        /*0084*/ 	.word	0xffffffff


	//   ....[23]....
        /*0088*/ 	.word	0xffffffff


	//----- nvinfo : EIATTR_COOP_GROUP_INSTR_OFFSETS
	.align		4
.L_2453:
        /*008c*/ 	.byte	0x04, 0x28
        /*008e*/ 	.short	(.L_2455 - .L_2454)


	//   ....[0]....
.L_2454:
        /*0090*/ 	.word	0x000017f0


	//   ....[1]....
        /*0094*/ 	.word	0x00001810


	//   ....[2]....
        /*0098*/ 	.word	0x00001840


	//   ....[3]....
        /*009c*/ 	.word	0x00001850


	//   ....[4]....
        /*00a0*/ 	.word	0x000018d0


	//   ....[5]....
        /*00a4*/ 	.word	0x000018f0


	//   ....[6]....
        /*00a8*/ 	.word	0x00001930


	//   ....[7]....
        /*00ac*/ 	.word	0x00001940


	//   ....[8]....
        /*00b0*/ 	.word	0x000019d0


	//   ....[9]....
        /*00b4*/ 	.word	0x000019f0


	//   ....[10]....
        /*00b8*/ 	.word	0x00001a30


	//   ....[11]....
        /*00bc*/ 	.word	0x00001a40


	//   ....[12]....
        /*00c0*/ 	.word	0x00001ad0


	//   ....[13]....
        /*00c4*/ 	.word	0x00001b00


	//   ....[14]....
        /*00c8*/ 	.word	0x00001b40


	//   ....[15]....
        /*00cc*/ 	.word	0x00001b50


	//   ....[16]....
        /*00d0*/ 	.word	0x00001c20


	//   ....[17]....
        /*00d4*/ 	.word	0x00001c40


	//   ....[18]....
        /*00d8*/ 	.word	0x00001c50


	//   ....[19]....
        /*00dc*/ 	.word	0x00001c60


	//   ....[20]....
        /*00e0*/ 	.word	0x00001e00


	//   ....[21]....
        /*00e4*/ 	.word	0x00001e20


	//   ....[22]....
        /*00e8*/ 	.word	0x00001e30


	//   ....[23]....
        /*00ec*/ 	.word	0x00001e40


	//----- nvinfo : EIATTR_EXIT_INSTR_OFFSETS
	.align		4
.L_2455:
        /*00f0*/ 	.byte	0x04, 0x1c
        /*00f2*/ 	.short	(.L_2457 - .L_2456)


	//   ....[0]....
.L_2456:
        /*00f4*/ 	.word	0x00000450


	//   ....[1]....
        /*00f8*/ 	.word	0x00002880


	//----- nvinfo : EIATTR_MAX_THREADS
	.align		4
.L_2457:
        /*00fc*/ 	.byte	0x04, 0x05
        /*00fe*/ 	.short	(.L_2459 - .L_2458)
.L_2458:
        /*0100*/ 	.word	0x00000020
        /*0104*/ 	.word	0x00000001
        /*0108*/ 	.word	0x00000001


	//----- nvinfo : EIATTR_CRS_STACK_SIZE
	.align		4
.L_2459:
        /*010c*/ 	.byte	0x04, 0x1e
        /*010e*/ 	.short	(.L_2461 - .L_2460)
.L_2460:
        /*0110*/ 	.word	0x00000000


	//----- nvinfo : EIATTR_CBANK_PARAM_SIZE
	.align		4
.L_2461:
        /*0114*/ 	.byte	0x03, 0x19
        /*0116*/ 	.short	0x0118


	//----- nvinfo : EIATTR_PARAM_CBANK
	.align		4
        /*0118*/ 	.byte	0x04, 0x0a
        /*011a*/ 	.short	(.L_2463 - .L_2462)
	.align		4
.L_2462:
        /*011c*/ 	.word	index@(.nv.constant0._Z25selective_scan_fwd_kernelI32Selective_Scan_fwd_kernel_traitsILi32ELi4ELi1ELb1ELb1ELb0ELb1EfN3c107complexIfEEEEv13SSMParamsBase)
        /*0120*/ 	.short	0x0210
        /*0122*/ 	.short	0x0118


	//----- nvinfo : EIATTR_SW_WAR
	.align		4
.L_2463:
        /*0124*/ 	.byte	0x04, 0x36
        /*0126*/ 	.short	(.L_2465 - .L_2464)
.L_2464:
        /*0128*/ 	.word	0x00000008
.L_2465:


//--------------------- .nv.info._Z25selective_scan_fwd_kernelI32Selective_Scan_fwd_kernel_traitsILi32ELi4ELi1ELb1ELb1ELb1ELb0EfN3c107complexIfEEEEv13SSMParamsBase --------------------------
	.section	.nv.info._Z25selective_scan_fwd_kernelI32Selective_Scan_fwd_kernel_traitsILi32ELi4ELi1ELb1ELb1ELb1ELb0EfN3c107complexIfEEEEv13SSMParamsBase,"",@"SHT_CUDA_INFO"
	.sectionflags	@""
	.align	4


	//----- nvinfo : EIATTR_CUDA_API_VERSION
	.align		4
        /*0000*/ 	.byte	0x04, 0x37
        /*0002*/ 	.short	(.L_2467 - .L_2466)
.L_2466:
        /*0004*/ 	.word	0x00000082


	//----- nvinfo : EIATTR_KPARAM_INFO
	.align		4
.L_2467:
        /*0008*/ 	.byte	0x04, 0x17
        /*000a*/ 	.short	(.L_2469 - .L_2468)
.L_2468:
        /*000c*/ 	.word	0x00000000
        /*0010*/ 	.short	0x0000
        /*0012*/ 	.short	0x0000
        /*0014*/ 	.byte	0x00, 0xf0, 0x61, 0x04


	//----- nvinfo : EIATTR_SPARSE_MMA_MASK
	.align		4
.L_2469:
        /*0018*/ 	.byte	0x03, 0x50
        /*001a*/ 	.short	0x0000


	//----- nvinfo : EIATTR_MAXREG_COUNT
	.align		4
        /*001c*/ 	.byte	0x03, 0x1b
        /*001e*/ 	.short	0x00ff


	//----- nvinfo : EIATTR_NUM_BARRIERS
	.align		4
        /*0020*/ 	.byte	0x02, 0x4c
        /*0022*/ 	.byte	0x01
	.zero		1


	//----- nvinfo : EIATTR_MERCURY_ISA_VERSION
	.align		4
        /*0024*/ 	.byte	0x03, 0x5f
        /*0026*/ 	.short	0x0101


	//----- nvinfo : EIATTR_COOP_GROUP_MASK_REGIDS
	.align		4
        /*0028*/ 	.byte	0x04, 0x29
        /*002a*/ 	.short	(.L_2471 - .L_2470)


	//   ....[0]....
.L_2470:
        /*002c*/ 	.word	0xffffffff


	//   ....[1]....
        /*0030*/ 	.word	0xffffffff


	//   ....[2]....
        /*0034*/ 	.word	0xffffffff


	//   ....[3]....
        /*0038*/ 	.word	0xffffffff


	//   ....[4]....
        /*003c*/ 	.word	0xffffffff


	//   ....[5]....
        /*0040*/ 	.word	0xffffffff


	//   ....[6]....
        /*0044*/ 	.word	0xffffffff


	//   ....[7]....
        /*0048*/ 	.word	0xffffffff


	//   ....[8]....
        /*004c*/ 	.word	0xffffffff


	//   ....[9]....
        /*0050*/ 	.word	0xffffffff


	//   ....[10]....
        /*0054*/ 	.word	0xffffffff


	//   ....[11]....
        /*0058*/ 	.word	0xffffffff


	//   ....[12]....
        /*005c*/ 	.word	0xffffffff


	//   ....[13]....
        /*0060*/ 	.word	0xffffffff


	//   ....[14]....
        /*0064*/ 	.word	0xffffffff


	//   ....[15]....
        /*0068*/ 	.word	0xffffffff


	//   ....[16]....
        /*006c*/ 	.word	0xffffffff


	//   ....[17]....
        /*0070*/ 	.word	0xffffffff


	//   ....[18]....
        /*0074*/ 	.word	0xffffffff


	//   ....[19]....
        /*0078*/ 	.word	0xffffffff


	//   ....[20]....
        /*007c*/ 	.word	0xffffffff


	//   ....[21]....
        /*0080*/ 	.word	0xffffffff


	//   ....[22]....
        /*0084*/ 	.word	0xffffffff


	//   ....[23]....
        /*0088*/ 	.word	0xffffffff


	//----- nvinfo : EIATTR_COOP_GROUP_INSTR_OFFSETS
	.align		4
.L_2471:
        /*008c*/ 	.byte	0x04, 0x28
        /*008e*/ 	.short	(.L_2473 - .L_2472)


	//   ....[0]....
.L_2472:
        /*0090*/ 	.word	0x00001880


	//   ....[1]....
        /*0094*/ 	.word	0x000018b0


	//   ....[2]....
        /*0098*/ 	.word	0x00001910


	//   ....[3]....
        /*009c*/ 	.word	0x00001920


	//   ....[4]....
        /*00a0*/ 	.word	0x00001990


	//   ....[5]....
        /*00a4*/ 	.word	0x000019b0


	//   ....[6]....
        /*00a8*/ 	.word	0x00001a00


	//   ....[7]....
        /*00ac*/ 	.word	0x00001a10


	//   ....[8]....
        /*00b0*/ 	.word	0x00001aa0


	//   ....[9]....
        /*00b4*/ 	.word	0x00001ad0


	//   ....[10]....
        /*00b8*/ 	.word	0x00001b00


	//   ....[11]....
        /*00bc*/ 	.word	0x00001b10


	//   ....[12]....
        /*00c0*/ 	.word	0x00001ba0


	//   ....[13]....
        /*00c4*/ 	.word	0x00001bd0


	//   ....[14]....
        /*00c8*/ 	.word	0x00001c00


	//   ....[15]....
        /*00cc*/ 	.word	0x00001c10


	//   ....[16]....
        /*00d0*/ 	.word	0x00001cc0


	//   ....[17]....
        /*00d4*/ 	.word	0x00001ce0


	//   ....[18]....
        /*00d8*/ 	.word	0x00001d00


	//   ....[19]....
        /*00dc*/ 	.word	0x00001d10


	//   ....[20]....
        /*00e0*/ 	.word	0x00001eb0


	//   ....[21]....
        /*00e4*/ 	.word	0x00001ed0


	//   ....[22]....
        /*00e8*/ 	.word	0x00001ee0


	//   ....[23]....
        /*00ec*/ 	.word	0x00001ef0


	//----- nvinfo : EIATTR_EXIT_INSTR_OFFSETS
	.align		4
.L_2473:
        /*00f0*/ 	.byte	0x04, 0x1c
        /*00f2*/ 	.short	(.L_2475 - .L_2474)


	//   ....[0]....
.L_2474:
        /*00f4*/ 	.word	0x00000500


	//   ....[1]....
        /*00f8*/ 	.word	0x00002570


	//----- nvinfo : EIATTR_MAX_THREADS
	.align		4
.L_2475:
        /*00fc*/ 	.byte	0x04, 0x05
        /*00fe*/ 	.short	(.L_2477 - .L_2476)
.L_2476:
        /*0100*/ 	.word	0x00000020
        /*0104*/ 	.word	0x00000001
        /*0108*/ 	.word	0x00000001


	//----- nvinfo : EIATTR_CRS_STACK_SIZE
	.align		4
.L_2477:
        /*010c*/ 	.byte	0x04, 0x1e
        /*010e*/ 	.short	(.L_2479 - .L_2478)
.L_2478:
        /*0110*/ 	.word	0x00000000


	//----- nvinfo : EIATTR_CBANK_PARAM_SIZE
	.align		4
.L_2479:
        /*0114*/ 	.byte	0x03, 0x19
        /*0116*/ 	.short	0x0118


	//----- nvinfo : EIATTR_PARAM_CBANK
	.align		4
        /*0118*/ 	.byte	0x04, 0x0a
        /*011a*/ 	.short	(.L_2481 - .L_2480)
	.align		4
.L_2480:
        /*011c*/ 	.word	index@(.nv.constant0._Z25selective_scan_fwd_kernelI32Selective_Scan_fwd_kernel_traitsILi32ELi4ELi1ELb1ELb1ELb1ELb0EfN3c107complexIfEEEEv13SSMParamsBase)
        /*0120*/ 	.short	0x0210
        /*0122*/ 	.short	0x0118


	//----- nvinfo : EIATTR_SW_WAR
	.align		4
.L_2481:
        /*0124*/ 	.byte	0x04, 0x36
        /*0126*/ 	.short	(.L_2483 - .L_2482)
.L_2482:
        /*0128*/ 	.word	0x00000008
.L_2483:


//--------------------- .nv.info._Z25selective_scan_fwd_kernelI32Selective_Scan_fwd_kernel_traitsILi32ELi4ELi1ELb1ELb1ELb1ELb1EfN3c107complexIfEEEEv13SSMParamsBase --------------------------
	.section	.nv.info._Z25selective_scan_fwd_kernelI32Selective_Scan_fwd_kernel_traitsILi32ELi4ELi1ELb1ELb1ELb1ELb1EfN3c107complexIfEEEEv13SSMParamsBase,"",@"SHT_CUDA_INFO"
	.sectionflags	@""
	.align	4


	//----- nvinfo : EIATTR_CUDA_API_VERSION
	.align		4
        /*0000*/ 	.byte	0x04, 0x37
        /*0002*/ 	.short	(.L_2485 - .L_2484)
.L_2484:
        /*0004*/ 	.word	0x00000082


	//----- nvinfo : EIATTR_KPARAM_INFO
	.align		4
.L_2485:
        /*0008*/ 	.byte	0x04, 0x17
        /*000a*/ 	.short	(.L_2487 - .L_2486)
.L_2486:
        /*000c*/ 	.word	0x00000000
        /*0010*/ 	.short	0x0000
        /*0012*/ 	.short	0x0000
        /*0014*/ 	.byte	0x00, 0xf0, 0x61, 0x04


	//----- nvinfo : EIATTR_SPARSE_MMA_MASK
	.align		4
.L_2487:
        /*0018*/ 	.byte	0x03, 0x50
        /*001a*/ 	.short	0x0000


	//----- nvinfo : EIATTR_MAXREG_COUNT
	.align		4
        /*001c*/ 	.byte	0x03, 0x1b
        /*001e*/ 	.short	0x00ff


	//----- nvinfo : EIATTR_NUM_BARRIERS
	.align		4
        /*0020*/ 	.byte	0x02, 0x4c
        /*0022*/ 	.byte	0x01
	.zero		1


	//----- nvinfo : EIATTR_MERCURY_ISA_VERSION
	.align		4
        /*0024*/ 	.byte	0x03, 0x5f
        /*0026*/ 	.short	0x0101


	//----- nvinfo : EIATTR_COOP_GROUP_MASK_REGIDS
	.align		4
        /*0028*/ 	.byte	0x04, 0x29
        /*002a*/ 	.short	(.L_2489 - .L_2488)


	//   ....[0]....
.L_2488:
        /*002c*/ 	.word	0xffffffff


	//   ....[1]....
        /*0030*/ 	.word	0xffffffff


	//   ....[2]....
        /*0034*/ 	.word	0xffffffff


	//   ....[3]....
        /*0038*/ 	.word	0xffffffff


	//   ....[4]....
        /*003c*/ 	.word	0xffffffff


	//   ....[5]....
        /*0040*/ 	.word	0xffffffff


	//   ....[6]....
        /*0044*/ 	.word	0xffffffff


	//   ....[7]....
        /*0048*/ 	.word	0xffffffff


	//   ....[8]....
        /*004c*/ 	.word	0xffffffff


	//   ....[9]....
        /*0050*/ 	.word	0xffffffff


	//   ....[10]....
        /*0054*/ 	.word	0xffffffff


	//   ....[11]....
        /*0058*/ 	.word	0xffffffff


	//   ....[12]....
        /*005c*/ 	.word	0xffffffff


	//   ....[13]....
        /*0060*/ 	.word	0xffffffff


	//   ....[14]....
        /*0064*/ 	.word	0xffffffff


	//   ....[15]....
        /*0068*/ 	.word	0xffffffff


	//   ....[16]....
        /*006c*/ 	.word	0xffffffff


	//   ....[17]....
        /*0070*/ 	.word	0xffffffff


	//   ....[18]....
        /*0074*/ 	.word	0xffffffff


	//   ....[19]....
        /*0078*/ 	.word	0xffffffff


	//   ....[20]....
        /*007c*/ 	.word	0xffffffff


	//   ....[21]....
        /*0080*/ 	.word	0xffffffff


	//   ....[22]....
        /*0084*/ 	.word	0xffffffff


	//   ....[23]....
        /*0088*/ 	.word	0xffffffff


	//----- nvinfo : EIATTR_COOP_GROUP_INSTR_OFFSETS
	.align		4
.L_2489:
        /*008c*/ 	.byte	0x04, 0x28
        /*008e*/ 	.short	(.L_2491 - .L_2490)


	//   ....[0]....
.L_2490:
        /*0090*/ 	.word	0x00001880


	//   ....[1]....
        /*0094*/ 	.word	0x000018b0


	//   ....[2]....
        /*0098*/ 	.word	0x00001910


	//   ....[3]....
        /*009c*/ 	.word	0x00001920


	//   ....[4]....
        /*00a0*/ 	.word	0x00001990


	//   ....[5]....
        /*00a4*/ 	.word	0x000019b0


	//   ....[6]....
        /*00a8*/ 	.word	0x00001a00


	//   ....[7]....
        /*00ac*/ 	.word	0x00001a10


	//   ....[8]....
        /*00b0*/ 	.word	0x00001aa0


	//   ....[9]....
        /*00b4*/ 	.word	0x00001ad0


	//   ....[10]....
        /*00b8*/ 	.word	0x00001b00


	//   ....[11]....
        /*00bc*/ 	.word	0x00001b10


	//   ....[12]....
        /*00c0*/ 	.word	0x00001ba0


	//   ....[13]....
        /*00c4*/ 	.word	0x00001bd0


	//   ....[14]....
        /*00c8*/ 	.word	0x00001c00


	//   ....[15]....
        /*00cc*/ 	.word	0x00001c10


	//   ....[16]....
        /*00d0*/ 	.word	0x00001cc0


	//   ....[17]....
        /*00d4*/ 	.word	0x00001ce0


	//   ....[18]....
        /*00d8*/ 	.word	0x00001d00


	//   ....[19]....
        /*00dc*/ 	.word	0x00001d10


	//   ....[20]....
        /*00e0*/ 	.word	0x00001eb0


	//   ....[21]....
        /*00e4*/ 	.word	0x00001ed0


	//   ....[22]....
        /*00e8*/ 	.word	0x00001ee0


	//   ....[23]....
        /*00ec*/ 	.word	0x00001ef0


	//----- nvinfo : EIATTR_EXIT_INSTR_OFFSETS
	.align		4
.L_2491:
        /*00f0*/ 	.byte	0x04, 0x1c
        /*00f2*/ 	.short	(.L_2493 - .L_2492)


	//   ....[0]....
.L_2492:
        /*00f4*/ 	.word	0x00000500


	//   ....[1]....
        /*00f8*/ 	.word	0x00002910


	//----- nvinfo : EIATTR_MAX_THREADS
	.align		4
.L_2493:
        /*00fc*/ 	.byte	0x04, 0x05
        /*00fe*/ 	.short	(.L_2495 - .L_2494)
.L_2494:
        /*0100*/ 	.word	0x00000020
        /*0104*/ 	.word	0x00000001
        /*0108*/ 	.word	0x00000001


	//----- nvinfo : EIATTR_CRS_STACK_SIZE
	.align		4
.L_2495:
        /*010c*/ 	.byte	0x04, 0x1e
        /*010e*/ 	.short	(.L_2497 - .L_2496)
.L_2496:
        /*0110*/ 	.word	0x00000000


	//----- nvinfo : EIATTR_CBANK_PARAM_SIZE
	.align		4
.L_2497:
        /*0114*/ 	.byte	0x03, 0x19
        /*0116*/ 	.short	0x0118


	//----- nvinfo : EIATTR_PARAM_CBANK
	.align		4
        /*0118*/ 	.byte	0x04, 0x0a
        /*011a*/ 	.short	(.L_2499 - .L_2498)
	.align		4
.L_2498:
        /*011c*/ 	.word	index@(.nv.constant0._Z25selective_scan_fwd_kernelI32Selective_Scan_fwd_kernel_traitsILi32ELi4ELi1ELb1ELb1ELb1ELb1EfN3c107complexIfEEEEv13SSMParamsBase)
        /*0120*/ 	.short	0x0210
        /*0122*/ 	.short	0x0118


	//----- nvinfo : EIATTR_SW_WAR
	.align		4
.L_2499:
        /*0124*/ 	.byte	0x04, 0x36
        /*0126*/ 	.short	(.L_2501 - .L_2500)
.L_2500:
        /*0128*/ 	.word	0x00000008
.L_2501:


//--------------------- .nv.info._Z25selective_scan_fwd_kernelI32Selective_Scan_fwd_kernel_traitsILi128ELi16ELi1ELb0ELb0ELb0ELb0EffEEv13SSMParamsBase --------------------------
	.section	.nv.info._Z25selective_scan_fwd_kernelI32Selective_Scan_fwd_kernel_traitsILi128ELi16ELi1ELb0ELb0ELb0ELb0EffEEv13SSMParamsBase,"",@"SHT_CUDA_INFO"
	.sectionflags	@""
	.align	4


	//----- nvinfo : EIATTR_CUDA_API_VERSION
	.align		4
        /*0000*/ 	.byte	0x04, 0x37
        /*0002*/ 	.short	(.L_2503 - .L_2502)
.L_2502:
        /*0004*/ 	.word	0x00000082


	//----- nvinfo : EIATTR_KPARAM_INFO
	.align		4
.L_2503:
        /*0008*/ 	.byte	0x04, 0x17
        /*000a*/ 	.short	(.L_2505 - .L_2504)
.L_2504:
        /*000c*/ 	.word	0x00000000
        /*0010*/ 	.short	0x0000
        /*0012*/ 	.short	0x0000
        /*0014*/ 	.byte	0x00, 0xf0, 0x61, 0x04


	//----- nvinfo : EIATTR_SPARSE_MMA_MASK
	.align		4
.L_2505:
        /*0018*/ 	.byte	0x03, 0x50
        /*001a*/ 	.short	0x0000


	//----- nvinfo : EIATTR_MAXREG_COUNT
	.align		4
        /*001c*/ 	.byte	0x03, 0x1b
        /*001e*/ 	.short	0x00a8


	//----- nvinfo : EIATTR_NUM_BARRIERS
	.align		4
        /*0020*/ 	.byte	0x02, 0x4c
        /*0022*/ 	.byte	0x01
	.zero		1


	//----- nvinfo : EIATTR_MERCURY_ISA_VERSION
	.align		4
        /*0024*/ 	.byte	0x03, 0x5f
        /*0026*/ 	.short	0x0101


	//----- nvinfo : EIATTR_COOP_GROUP_MASK_REGIDS
	.align		4
        /*0028*/ 	.byte	0x04, 0x29
        /*002a*/ 	.short	(.L_2507 - .L_2506)


	//   ....[0]....
.L_2506:
        /*002c*/ 	.word	0xffffffff


	//   ....[1]....
        /*0030*/ 	.word	0xffffffff


	//   ....[2]....
        /*0034*/ 	.word	0xffffffff


	//   ....[3]....
        /*0038*/ 	.word	0xffffffff


	//   ....[4]....
        /*003c*/ 	.word	0xffffffff


	//   ....[5]....
        /*0040*/ 	.word	0xffffffff


	//   ....[6]....
        /*0044*/ 	.word	0xffffffff


	//   ....[7]....
        /*0048*/ 	.word	0xffffffff


	//   ....[8]....
        /*004c*/ 	.word	0xffffffff


	//   ....[9]....
        /*0050*/ 	.word	0xffffffff


	//   ....[10]....
        /*0054*/ 	.word	0xffffffff


	//   ....[11]....
        /*0058*/ 	.word	0xffffffff


	//   ....[12]....
        /*005c*/ 	.word	0xffffffff


	//   ....[13]....
        /*0060*/ 	.word	0xffffffff


	//   ....[14]....
        /*0064*/ 	.word	0xffffffff


	//----- nvinfo : EIATTR_COOP_GROUP_INSTR_OFFSETS
	.align		4
.L_2507:
        /*0068*/ 	.byte	0x04, 0x28
        /*006a*/ 	.short	(.L_2509 - .L_2508)


	//   ....[0]....
.L_2508:
        /*006c*/ 	.word	0x00000fe0


	//   ....[1]....
        /*0070*/ 	.word	0x00001410


	//   ....[2]....
        /*0074*/ 	.word	0x000045a0


	//   ....[3]....
        /*0078*/ 	.word	0x000045c0


	//   ....[4]....
        /*007c*/ 	.word	0x000046a0


	//   ....[5]....
        /*0080*/ 	.word	0x000046b0


	//   ....[6]....
        /*0084*/ 	.word	0x000046f0


	//   ....[7]....
        /*0088*/ 	.word	0x00004700


	//   ....[8]....
        /*008c*/ 	.word	0x00004740


	//   ....[9]....
        /*0090*/ 	.word	0x00004750


	//   ....[10]....
        /*0094*/ 	.word	0x00004790


	//   ....[11]....
        /*0098*/ 	.word	0x000047a0


	//   ....[12]....
        /*009c*/ 	.word	0x00004870


	//   ....[13]....
        /*00a0*/ 	.word	0x00004880


	//   ....[14]....
        /*00a4*/ 	.word	0x00004fd0


	//----- nvinfo : EIATTR_EXIT_INSTR_OFFSETS
	.align		4
.L_2509:
        /*00a8*/ 	.byte	0x04, 0x1c
        /*00aa*/ 	.short	(.L_2511 - .L_2510)


	//   ....[0]....
.L_2510:
        /*00ac*/ 	.word	0x00000310


	//   ....[1]....
        /*00b0*/ 	.word	0x00005600


	//----- nvinfo : EIATTR_MAX_THREADS
	.align		4
.L_2511:
        /*00b4*/ 	.byte	0x04, 0x05
        /*00b6*/ 	.short	(.L_2513 - .L_2512)
.L_2512:
        /*00b8*/ 	.word	0x00000080
        /*00bc*/ 	.word	0x00000001
        /*00c0*/ 	.word	0x00000001


	//----- nvinfo : EIATTR_CRS_STACK_SIZE
	.align		4
.L_2513:
        /*00c4*/ 	.byte	0x04, 0x1e
        /*00c6*/ 	.short	(.L_2515 - .L_2514)
.L_2514:
        /*00c8*/ 	.word	0x00000000


	//----- nvinfo : EIATTR_CBANK_PARAM_SIZE
	.align		4
.L_2515:
        /*00cc*/ 	.byte	0x03, 0x19
        /*00ce*/ 	.short	0x0118


	//----- nvinfo : EIATTR_PARAM_CBANK
	.align		4
        /*00d0*/ 	.byte	0x04, 0x0a
        /*00d2*/ 	.short	(.L_2517 - .L_2516)
	.align		4
.L_2516:
        /*00d4*/ 	.word	index@(.nv.constant0._Z25selective_scan_fwd_kernelI32Selective_Scan_fwd_kernel_traitsILi128ELi16ELi1ELb0ELb0ELb0ELb0EffEEv13SSMParamsBase)
        /*00d8*/ 	.short	0x0210
        /*00da*/ 	.short	0x0118


	//----- nvinfo : EIATTR_SW_WAR
	.align		4
.L_2517:
        /*00dc*/ 	.byte	0x04, 0x36
        /*00de*/ 	.short	(.L_2519 - .L_2518)
.L_2518:
        /*00e0*/ 	.word	0x00000008
.L_2519:


//--------------------- .nv.info._Z25selective_scan_fwd_kernelI32Selective_Scan_fwd_kernel_traitsILi128ELi16ELi1ELb0ELb0ELb0ELb1EffEEv13SSMParamsBase --------------------------
	.section	.nv.info._Z25selective_scan_fwd_kernelI32Selective_Scan_fwd_kernel_traitsILi128ELi16ELi1ELb0ELb0ELb0ELb1EffEEv13SSMParamsBase,"",@"SHT_CUDA_INFO"
	.sectionflags	@""
	.align	4


	//----- nvinfo : EIATTR_CUDA_API_VERSION
	.align		4
        /*0000*/ 	.byte	0x04, 0x37
        /*0002*/ 	.short	(.L_2521 - .L_2520)
.L_2520:
        /*0004*/ 	.word	0x00000082


	//----- nvinfo : EIATTR_KPARAM_INFO
	.align		4
.L_2521:
        /*0008*/ 	.byte	0x04, 0x17
        /*000a*/ 	.short	(.L_2523 - .L_2522)
.L_2522:
        /*000c*/ 	.word	0x00000000
        /*0010*/ 	.short	0x0000
        /*0012*/ 	.short	0x0000
        /*0014*/ 	.byte	0x00, 0xf0, 0x61, 0x04


	//----- nvinfo : EIATTR_SPARSE_MMA_MASK
	.align		4
.L_2523:
        /*0018*/ 	.byte	0x03, 0x50
        /*001a*/ 	.short	0x0000


	//----- nvinfo : EIATTR_MAXREG_COUNT
	.align		4
        /*001c*/ 	.byte	0x03, 0x1b
        /*001e*/ 	.short	0x00a8


	//----- nvinfo : EIATTR_NUM_BARRIERS
	.align		4
        /*0020*/ 	.byte	0x02, 0x4c
        /*0022*/ 	.byte	0x01
	.zero		1


	//----- nvinfo : EIATTR_MERCURY_ISA_VERSION
	.align		4
        /*0024*/ 	.byte	0x03, 0x5f
        /*0026*/ 	.short	0x0101


	//----- nvinfo : EIATTR_INT_WARP_WIDE_INSTR_OFFSETS
	.align		4
        /*0028*/ 	.byte	0x04, 0x31
        /*002a*/ 	.short	(.L_2525 - .L_2524)


	//   ....[0]....
.L_2524:
        /*002c*/ 	.word	0x00004250


	//----- nvinfo : EIATTR_COOP_GROUP_MASK_REGIDS
	.align		4
.L_2525:
        /*0030*/ 	.byte	0x04, 0x29
        /*0032*/ 	.short	(.L_2527 - .L_2526)


	//   ....[0]....
.L_2526:
        /*0034*/ 	.word	0xffffffff


	//   ....[1]....
        /*0038*/ 	.word	0xffffffff


	//   ....[2]....
        /*003c*/ 	.word	0xffffffff


	//   ....[3]....
        /*0040*/ 	.word	0xffffffff


	//   ....[4]....
        /*0044*/ 	.word	0xffffffff


	//   ....[5]....
        /*0048*/ 	.word	0xffffffff


	//   ....[6]....
        /*004c*/ 	.word	0xffffffff


	//   ....[7]....
        /*0050*/ 	.word	0xffffffff


	//   ....[8]....
        /*0054*/ 	.word	0xffffffff


	//   ....[9]....
        /*0058*/ 	.word	0xffffffff


	//   ....[10]....
        /*005c*/ 	.word	0xffffffff


	//   ....[11]....
        /*0060*/ 	.word	0xffffffff


	//   ....[12]....
        /*0064*/ 	.word	0xffffffff


	//   ....[13]....
        /*0068*/ 	.word	0xffffffff


	//   ....[14]....
        /*006c*/ 	.word	0xffffffff


	//   ....[15]....
        /*0070*/ 	.word	0xffffffff


	//   ....[16]....
        /*0074*/ 	.word	0xffffffff


	//----- nvinfo : EIATTR_COOP_GROUP_INSTR_OFFSETS
	.align		4
.L_2527:
        /*0078*/ 	.byte	0x04, 0x28
        /*007a*/ 	.short	(.L_2529 - .L_2528)


	//   ....[0]....
.L_2528:
        /*007c*/ 	.word	0x00001160


	//   ....[1]....
        /*0080*/ 	.word	0x000016d0


	//   ....[2]....
        /*0084*/ 	.word	0x00004940


	//   ....[3]....
        /*0088*/ 	.word	0x00004950


	//   ....[4]....
        /*008c*/ 	.word	0x000049a0


	//   ....[5]....
        /*0090*/ 	.word	0x000049b0


	//   ....[6]....
        /*0094*/ 	.word	0x000049f0


	//   ....[7]....
        /*0098*/ 	.word	0x00004a00


	//   ....[8]....
        /*009c*/ 	.word	0x00004a40


	//   ....[9]....
        /*00a0*/ 	.word	0x00004a50


	//   ....[10]....
        /*00a4*/ 	.word	0x00004a90


	//   ....[11]....
        /*00a8*/ 	.word	0x00004aa0


	//   ....[12]....
        /*00ac*/ 	.word	0x00004b50


	//   ....[13]....
        /*00b0*/ 	.word	0x00004b60


	//   ....[14]....
        /*00b4*/ 	.word	0x000052f0


	//   ....[15]....
        /*00b8*/ 	.word	0x00005f20


	//   ....[16]....
        /*00bc*/ 	.word	0x00006750


	//----- nvinfo : EIATTR_EXIT_INSTR_OFFSETS
	.align		4
.L_2529:
        /*00c0*/ 	.byte	0x04, 0x1c
        /*00c2*/ 	.short	(.L_2531 - .L_2530)


	//   ....[0]....
.L_2530:
        /*00c4*/ 	.word	0x00000310


	//   ....[1]....
        /*00c8*/ 	.word	0x00006ce0


	//----- nvinfo : EIATTR_MAX_THREADS
	.align		4
.L_2531:
        /*00cc*/ 	.byte	0x04, 0x05
        /*00ce*/ 	.short	(.L_2533 - .L_2532)
.L_2532:
        /*00d0*/ 	.word	0x00000080
        /*00d4*/ 	.word	0x00000001
        /*00d8*/ 	.word	0x00000001


	//----- nvinfo : EIATTR_CRS_STACK_SIZE
	.align		4
.L_2533:
        /*00dc*/ 	.byte	0x04, 0x1e
        /*00de*/ 	.short	(.L_2535 - .L_2534)
.L_2534:
        /*00e0*/ 	.word	0x00000000


	//----- nvinfo : EIATTR_CBANK_PARAM_SIZE
	.align		4
.L_2535:
        /*00e4*/ 	.byte	0x03, 0x19
        /*00e6*/ 	.short	0x0118


	//----- nvinfo : EIATTR_PARAM_CBANK
	.align		4
        /*00e8*/ 	.byte	0x04, 0x0a
        /*00ea*/ 	.short	(.L_2537 - .L_2536)
	.align		4
.L_2536:
        /*00ec*/ 	.word	index@(.nv.constant0._Z25selective_scan_fwd_kernelI32Selective_Scan_fwd_kernel_traitsILi128ELi16ELi1ELb0ELb0ELb0ELb1EffEEv13SSMParamsBase)
        /*00f0*/ 	.short	0x0210
        /*00f2*/ 	.short	0x0118


	//----- nvinfo : EIATTR_SW_WAR
	.align		4
.L_2537:
        /*00f4*/ 	.byte	0x04, 0x36
        /*00f6*/ 	.short	(.L_2539 - .L_2538)
.L_2538:
        /*00f8*/ 	.word	0x00000008
.L_2539:


//--------------------- .nv.info._Z25selective_scan_fwd_kernelI32Selective_Scan_fwd_kernel_traitsILi128ELi16ELi1ELb0ELb0ELb1ELb0EffEEv13SSMParamsBase --------------------------
	.section	.nv.info._Z25selective_scan_fwd_kernelI32Selective_Scan_fwd_kernel_traitsILi128ELi16ELi1ELb0ELb0ELb1ELb0EffEEv13SSMParamsBase,"",@"SHT_CUDA_INFO"
	.sectionflags	@""
	.align	4


	//----- nvinfo : EIATTR_CUDA_API_VERSION
	.align		4
        /*0000*/ 	.byte	0x04, 0x37
        /*0002*/ 	.short	(.L_2541 - .L_2540)
.L_2540:
        /*0004*/ 	.word	0x00000082


	//----- nvinfo : EIATTR_KPARAM_INFO
	.align		4
.L_2541:
        /*0008*/ 	.byte	0x04, 0x17
        /*000a*/ 	.short	(.L_2543 - .L_2542)
.L_2542:
        /*000c*/ 	.word	0x00000000
        /*0010*/ 	.short	0x0000
        /*0012*/ 	.short	0x0000
        /*0014*/ 	.byte	0x00, 0xf0, 0x61, 0x04


	//----- nvinfo : EIATTR_SPARSE_MMA_MASK
	.align		4
.L_2543:
        /*0018*/ 	.byte	0x03, 0x50
        /*001a*/ 	.short	0x0000


	//----- nvinfo : EIATTR_MAXREG_COUNT
	.align		4
        /*001c*/ 	.byte	0x03, 0x1b
        /*001e*/ 	.short	0x00a8


	//----- nvinfo : EIATTR_NUM_BARRIERS
	.align		4
        /*0020*/ 	.byte	0x02, 0x4c
        /*0022*/ 	.byte	0x01
	.zero		1


	//----- nvinfo : EIATTR_MERCURY_ISA_VERSION
	.align		4
        /*0024*/ 	.byte	0x03, 0x5f
        /*0026*/ 	.short	0x0101


	//----- nvinfo : EIATTR_COOP_GROUP_MASK_REGIDS
	.align		4
        /*0028*/ 	.byte	0x04, 0x29
        /*002a*/ 	.short	(.L_2545 - .L_2544)


	//   ....[0]....
.L_2544:
        /*002c*/ 	.word	0xffffffff


	//   ....[1]....
        /*0030*/ 	.word	0xffffffff


	//   ....[2]....
        /*0034*/ 	.word	0xffffffff


	//   ....[3]....
        /*0038*/ 	.word	0xffffffff


	//   ....[4]....
        /*003c*/ 	.word	0xffffffff


	//   ....[5]....
        /*0040*/ 	.word	0xffffffff


	//   ....[6]....
        /*0044*/ 	.word	0xffffffff


	//   ....[7]....
        /*0048*/ 	.word	0xffffffff


	//   ....[8]....
        /*004c*/ 	.word	0xffffffff


	//   ....[9]....
        /*0050*/ 	.word	0xffffffff


	//   ....[10]....
        /*0054*/ 	.word	0xffffffff


	//   ....[11]....
        /*0058*/ 	.word	0xffffffff


	//   ....[12]....
        /*005c*/ 	.word	0xffffffff


	//   ....[13]....
        /*0060*/ 	.word	0xffffffff


	//   ....[14]....
        /*0064*/ 	.word	0xffffffff


	//   ....[15]....
        /*0068*/ 	.word	0xffffffff


	//----- nvinfo : EIATTR_COOP_GROUP_INSTR_OFFSETS
	.align		4
.L_2545:
        /*006c*/ 	.byte	0x04, 0x28
        /*006e*/ 	.short	(.L_2547 - .L_2546)


	//   ....[0]....
.L_2546:
        /*0070*/ 	.word	0x000013a0


	//   ....[1]....
        /*0074*/ 	.word	0x00001850


	//   ....[2]....
        /*0078*/ 	.word	0x00004730


	//   ....[3]....
        /*007c*/ 	.word	0x00005040


	//   ....[4]....
        /*0080*/ 	.word	0x00005050


	//   ....[5]....
        /*0084*/ 	.word	0x00005090


	//   ....[6]....
        /*0088*/ 	.word	0x000050a0


	//   ....[7]....
        /*008c*/ 	.word	0x000050e0


	//   ....[8]....
        /*0090*/ 	.word	0x000050f0


	//   ....[9]....
        /*0094*/ 	.word	0x00005130


	//   ....[10]....
        /*0098*/ 	.word	0x00005140


	//   ....[11]....
        /*009c*/ 	.word	0x00005190


	//   ....[12]....
        /*00a0*/ 	.word	0x000051a0


	//   ....[13]....
        /*00a4*/ 	.word	0x000052c0


	//   ....[14]....
        /*00a8*/ 	.word	0x000052d0


	//   ....[15]....
        /*00ac*/ 	.word	0x00005a70


	//----- nvinfo : EIATTR_EXIT_INSTR_OFFSETS
	.align		4
.L_2547:
        /*00b0*/ 	.byte	0x04, 0x1c
        /*00b2*/ 	.short	(.L_2549 - .L_2548)


	//   ....[0]....
.L_2548:
        /*00b4*/ 	.word	0x00000530


	//   ....[1]....
        /*00b8*/ 	.word	0x00006180


	//----- nvinfo : EIATTR_MAX_THREADS
	.align		4
.L_2549:
        /*00bc*/ 	.byte	0x04, 0x05
        /*00be*/ 	.short	(.L_2551 - .L_2550)
.L_2550:
        /*00c0*/ 	.word	0x00000080
        /*00c4*/ 	.word	0x00000001
        /*00c8*/ 	.word	0x00000001


	//----- nvinfo : EIATTR_CRS_STACK_SIZE
	.align		4
.L_2551:
        /*00cc*/ 	.byte	0x04, 0x1e
        /*00ce*/ 	.short	(.L_2553 - .L_2552)
.L_2552:
        /*00d0*/ 	.word	0x00000000


	//----- nvinfo : EIATTR_CBANK_PARAM_SIZE
	.align		4
.L_2553:
        /*00d4*/ 	.byte	0x03, 0x19
        /*00d6*/ 	.short	0x0118


	//----- nvinfo : EIATTR_PARAM_CBANK
	.align		4
        /*00d8*/ 	.byte	0x04, 0x0a
        /*00da*/ 	.short	(.L_2555 - .L_2554)
	.align		4
.L_2554:
        /*00dc*/ 	.word	index@(.nv.constant0._Z25selective_scan_fwd_kernelI32Selective_Scan_fwd_kernel_traitsILi128ELi16ELi1ELb0ELb0ELb1ELb0EffEEv13SSMParamsBase)
        /*00e0*/ 	.short	0x0210
        /*00e2*/ 	.short	0x0118


	//----- nvinfo : EIATTR_SW_WAR
	.align		4
.L_2555:
        /*00e4*/ 	.byte	0x04, 0x36
        /*00e6*/ 	.short	(.L_2557 - .L_2556)
.L_2556:
        /*00e8*/ 	.word	0x00000008
.L_2557:


//--------------------- .nv.info._Z25selective_scan_fwd_kernelI32Selective_Scan_fwd_kernel_traitsILi128ELi16ELi1ELb0ELb0ELb1ELb1EffEEv13SSMParamsBase --------------------------
	.section	.nv.info._Z25selective_scan_fwd_kernelI32Selective_Scan_fwd_kernel_traitsILi128ELi16ELi1ELb0ELb0ELb1ELb1EffEEv13SSMParamsBase,"",@"SHT_CUDA_INFO"
	.sectionflags	@""
	.align	4


	//----- nvinfo : EIATTR_CUDA_API_VERSION
	.align		4
        /*0000*/ 	.byte	0x04, 0x37
        /*0002*/ 	.short	(.L_2559 - .L_2558)
.L_2558:
        /*0004*/ 	.word	0x00000082


	//----- nvinfo : EIATTR_KPARAM_INFO
	.align		4
.L_2559:
        /*0008*/ 	.byte	0x04, 0x17
        /*000a*/ 	.short	(.L_2561 - .L_2560)
.L_2560:
        /*000c*/ 	.word	0x00000000
        /*0010*/ 	.short	0x0000
        /*0012*/ 	.short	0x0000
        /*0014*/ 	.byte	0x00, 0xf0, 0x61, 0x04


	//----- nvinfo : EIATTR_SPARSE_MMA_MASK
	.align		4
.L_2561:
        /*0018*/ 	.byte	0x03, 0x50
        /*001a*/ 	.short	0x0000


	//----- nvinfo : EIATTR_MAXREG_COUNT
	.align		4
        /*001c*/ 	.byte	0x03, 0x1b
        /*001e*/ 	.short	0x00a8


	//----- nvinfo : EIATTR_NUM_BARRIERS
	.align		4
        /*0020*/ 	.byte	0x02, 0x4c
        /*0022*/ 	.byte	0x01
	.zero		1


	//----- nvinfo : EIATTR_MERCURY_ISA_VERSION
	.align		4
        /*0024*/ 	.byte	0x03, 0x5f
        /*0026*/ 	.short	0x0101


	//----- nvinfo : EIATTR_COOP_GROUP_MASK_REGIDS
	.align		4
        /*0028*/ 	.byte	0x04, 0x29
        /*002a*/ 	.short	(.L_2563 - .L_2562)


	//   ....[0]....
.L_2562:
        /*002c*/ 	.word	0xffffffff


	//   ....[1]....
        /*0030*/ 	.word	0xffffffff


	//   ....[2]....
        /*0034*/ 	.word	0xffffffff


	//   ....[3]....
        /*0038*/ 	.word	0xffffffff


	//   ....[4]....
        /*003c*/ 	.word	0xffffffff


	//   ....[5]....
        /*0040*/ 	.word	0xffffffff


	//   ....[6]....
        /*0044*/ 	.word	0xffffffff


	//   ....[7]....
        /*0048*/ 	.word	0xffffffff


	//   ....[8]....
        /*004c*/ 	.word	0xffffffff


	//   ....[9]....
        /*0050*/ 	.word	0xffffffff


	//   ....[10]....
        /*0054*/ 	.word	0xffffffff


	//   ....[11]....
        /*0058*/ 	.word	0xffffffff


	//   ....[12]....
        /*005c*/ 	.word	0xffffffff


	//   ....[13]....
        /*0060*/ 	.word	0xffffffff


	//   ....[14]....
        /*0064*/ 	.word	0xffffffff


	//   ....[15]....
        /*0068*/ 	.word	0xffffffff


	//   ....[16]....
        /*006c*/ 	.word	0xffffffff


	//   ....[17]....
        /*0070*/ 	.word	0xffffffff


	//----- nvinfo : EIATTR_COOP_GROUP_INSTR_OFFSETS
	.align		4
.L_2563:
        /*0074*/ 	.byte	0x04, 0x28
        /*0076*/ 	.short	(.L_2565 - .L_2564)


	//   ....[0]....
.L_2564:
        /*0078*/ 	.word	0x000013b0


	//   ....[1]....
        /*007c*/ 	.word	0x00001860


	//   ....[2]....
        /*0080*/ 	.word	0x00004740


	//   ....[3]....
        /*0084*/ 	.word	0x00005050


	//   ....[4]....
        /*0088*/ 	.word	0x00005060


	//   ....[5]....
        /*008c*/ 	.word	0x000050a0


	//   ....[6]....
        /*0090*/ 	.word	0x000050b0


	//   ....[7]....
        /*0094*/ 	.word	0x000050f0


	//   ....[8]....
        /*0098*/ 	.word	0x00005100


	//   ....[9]....
        /*009c*/ 	.word	0x00005140


	//   ....[10]....
        /*00a0*/ 	.word	0x00005150


	//   ....[11]....
        /*00a4*/ 	.word	0x000051a0


	//   ....[12]....
        /*00a8*/ 	.word	0x000051b0


	//   ....[13]....
        /*00ac*/ 	.word	0x000052d0


	//   ....[14]....
        /*00b0*/ 	.word	0x000052e0


	//   ....[15]....
        /*00b4*/ 	.word	0x00005ae0


	//   ....[16]....
        /*00b8*/ 	.word	0x000066b0


	//   ....[17]....
        /*00bc*/ 	.word	0x00006ef0


	//----- nvinfo : EIATTR_EXIT_INSTR_OFFSETS
	.align		4
.L_2565:
        /*00c0*/ 	.byte	0x04, 0x1c
        /*00c2*/ 	.short	(.L_2567 - .L_2566)


	//   ....[0]....
.L_2566:
        /*00c4*/ 	.word	0x00000520


	//   ....[1]....
        /*00c8*/ 	.word	0x000074b0


	//----- nvinfo : EIATTR_MAX_THREADS
	.align		4
.L_2567:
        /*00cc*/ 	.byte	0x04, 0x05
        /*00ce*/ 	.short	(.L_2569 - .L_2568)
.L_2568:
        /*00d0*/ 	.word	0x00000080
        /*00d4*/ 	.word	0x00000001
        /*00d8*/ 	.word	0x00000001


	//----- nvinfo : EIATTR_CRS_STACK_SIZE
	.align		4
.L_2569:
        /*00dc*/ 	.byte	0x04, 0x1e
        /*00de*/ 	.short	(.L_2571 - .L_2570)
.L_2570:
        /*00e0*/ 	.word	0x00000000


	//----- nvinfo : EIATTR_CBANK_PARAM_SIZE
	.align		4
.L_2571:
        /*00e4*/ 	.byte	0x03, 0x19
        /*00e6*/ 	.short	0x0118


	//----- nvinfo : EIATTR_PARAM_CBANK
	.align		4
        /*00e8*/ 	.byte	0x04, 0x0a
        /*00ea*/ 	.short	(.L_2573 - .L_2572)
	.align		4
.L_2572:
        /*00ec*/ 	.word	index@(.nv.constant0._Z25selective_scan_fwd_kernelI32Selective_Scan_fwd_kernel_traitsILi128ELi16ELi1ELb0ELb0ELb1ELb1EffEEv13SSMParamsBase)
        /*00f0*/ 	.short	0x0210
        /*00f2*/ 	.short	0x0118


	//----- nvinfo : EIATTR_SW_WAR
	.align		4
.L_2573:
        /*00f4*/ 	.byte	0x04, 0x36
        /*00f6*/ 	.short	(.L_2575 - .L_2574)
.L_2574:
        /*00f8*/ 	.word	0x00000008
.L_2575:


//--------------------- .nv.info._Z25selective_scan_fwd_kernelI32Selective_Scan_fwd_kernel_traitsILi128ELi16ELi1ELb0ELb1ELb0ELb0EffEEv13SSMParamsBase --------------------------
	.section	.nv.info._Z25selective_scan_fwd_kernelI32Selective_Scan_fwd_kernel_traitsILi128ELi16ELi1ELb0ELb1ELb0ELb0EffEEv13SSMParamsBase,"",@"SHT_CUDA_INFO"
	.sectionflags	@""
	.align	4


	//----- nvinfo : EIATTR_CUDA_API_VERSION
	.align		4
        /*0000*/ 	.byte	0x04, 0x37
        /*0002*/ 	.short	(.L_2577 - .L_2576)
.L_2576:
        /*0004*/ 	.word	0x00000082


	//----- nvinfo : EIATTR_KPARAM_INFO
	.align		4
.L_2577:
        /*0008*/ 	.byte	0x04, 0x17
        /*000a*/ 	.short	(.L_2579 - .L_2578)
.L_2578:
        /*000c*/ 	.word	0x00000000
        /*0010*/ 	.short	0x0000
        /*0012*/ 	.short	0x0000
        /*0014*/ 	.byte	0x00, 0xf0, 0x61, 0x04


	//----- nvinfo : EIATTR_SPARSE_MMA_MASK
	.align		4
.L_2579:
        /*0018*/ 	.byte	0x03, 0x50
        /*001a*/ 	.short	0x0000


	//----- nvinfo : EIATTR_MAXREG_COUNT
	.align		4
        /*001c*/ 	.byte	0x03, 0x1b
        /*001e*/ 	.short	0x00a8


	//----- nvinfo : EIATTR_NUM_BARRIERS
	.align		4
        /*0020*/ 	.byte	0x02, 0x4c
        /*0022*/ 	.byte	0x01
	.zero		1


	//----- nvinfo : EIATTR_MERCURY_ISA_VERSION
	.align		4
        /*0024*/ 	.byte	0x03, 0x5f
        /*0026*/ 	.short	0x0101


	//----- nvinfo : EIATTR_COOP_GROUP_MASK_REGIDS
	.align		4
        /*0028*/ 	.byte	0x04, 0x29
        /*002a*/ 	.short	(.L_2581 - .L_2580)


	//   ....[0]....
.L_2580:
        /*002c*/ 	.word	0xffffffff


	//   ....[1]....
        /*0030*/ 	.word	0xffffffff


	//   ....[2]....
        /*0034*/ 	.word	0xffffffff


	//   ....[3]....
        /*0038*/ 	.word	0xffffffff


	//   ....[4]....
        /*003c*/ 	.word	0xffffffff


	//   ....[5]....
        /*0040*/ 	.word	0xffffffff


	//   ....[6]....
        /*0044*/ 	.word	0xffffffff


	//   ....[7]....
        /*0048*/ 	.word	0xffffffff


	//   ....[8]....
        /*004c*/ 	.word	0xffffffff


	//   ....[9]....
        /*0050*/ 	.word	0xffffffff


	//   ....[10]....
        /*0054*/ 	.word	0xffffffff


	//   ....[11]....
        /*0058*/ 	.word	0xffffffff


	//   ....[12]....
        /*005c*/ 	.word	0xffffffff


	//   ....[13]....
        /*0060*/ 	.word	0xffffffff


	//   ....[14]....
        /*0064*/ 	.word	0xffffffff


	//   ....[15]....
        /*0068*/ 	.word	0xffffffff


	//----- nvinfo : EIATTR_COOP_GROUP_INSTR_OFFSETS
	.align		4
.L_2581:
        /*006c*/ 	.byte	0x04, 0x28
        /*006e*/ 	.short	(.L_2583 - .L_2582)


	//   ....[0]....
.L_2582:
        /*0070*/ 	.word	0x00000f50


	//   ....[1]....
        /*0074*/ 	.word	0x00001370


	//   ....[2]....
        /*0078*/ 	.word	0x000042a0


	//   ....[3]....
        /*007c*/ 	.word	0x00004ca0


	//   ....[4]....
        /*0080*/ 	.word	0x00004cb0


	//   ....[5]....
        /*0084*/ 	.word	0x00004d80


	//   ....[6]....
        /*0088*/ 	.word	0x00004d90


	//   ....[7]....
        /*008c*/ 	.word	0x00004e10


	//   ....[8]....
        /*0090*/ 	.word	0x00004e20


	//   ....[9]....
        /*0094*/ 	.word	0x00004e60


	//   ....[10]....
        /*0098*/ 	.word	0x00004e70


	//   ....[11]....
        /*009c*/ 	.word	0x00004ec0


	//   ....[12]....
        /*00a0*/ 	.word	0x00004ed0


	//   ....[13]....
        /*00a4*/ 	.word	0x00005020


	//   ....[14]....
        /*00a8*/ 	.word	0x00005030


	//   ....[15]....
        /*00ac*/ 	.word	0x00005720


	//----- nvinfo : EIATTR_EXIT_INSTR_OFFSETS
	.align		4
.L_2583:
        /*00b0*/ 	.byte	0x04, 0x1c
        /*00b2*/ 	.short	(.L_2585 - .L_2584)


	//   ....[0]....
.L_2584:
        /*00b4*/ 	.word	0x00000390


	//   ....[1]....
        /*00b8*/ 	.word	0x00005d20


	//----- nvinfo : EIATTR_MAX_THREADS
	.align		4
.L_2585:
        /*00bc*/ 	.byte	0x04, 0x05
        /*00be*/ 	.short	(.L_2587 - .L_2586)
.L_2586:
        /*00c0*/ 	.word	0x00000080
        /*00c4*/ 	.word	0x00000001
        /*00c8*/ 	.word	0x00000001


	//----- nvinfo : EIATTR_CRS_STACK_SIZE
	.align		4
.L_2587:
        /*00cc*/ 	.byte	0x04, 0x1e
        /*00ce*/ 	.short	(.L_2589 - .L_2588)
.L_2588:
        /*00d0*/ 	.word	0x00000000


	//----- nvinfo : EIATTR_CBANK_PARAM_SIZE
	.align		4
.L_2589:
        /*00d4*/ 	.byte	0x03, 0x19
        /*00d6*/ 	.short	0x0118


	//----- nvinfo : EIATTR_PARAM_CBANK
	.align		4
        /*00d8*/ 	.byte	0x04, 0x0a
        /*00da*/ 	.short	(.L_2591 - .L_2590)
	.align		4
.L_2590:
        /*00dc*/ 	.word	index@(.nv.constant0._Z25selective_scan_fwd_kernelI32Selective_Scan_fwd_kernel_traitsILi128ELi16ELi1ELb0ELb1ELb0ELb0EffEEv13SSMParamsBase)
        /*00e0*/ 	.short	0x0210
        /*00e2*/ 	.short	0x0118


	//----- nvinfo : EIATTR_SW_WAR
	.align		4
.L_2591:
        /*00e4*/ 	.byte	0x04, 0x36
        /*00e6*/ 	.short	(.L_2593 - .L_2592)
.L_2592:
        /*00e8*/ 	.word	0x00000008
.L_2593:


//--------------------- .nv.info._Z25selective_scan_fwd_kernelI32Selective_Scan_fwd_kernel_traitsILi128ELi16ELi1ELb0ELb1ELb0ELb1EffEEv13SSMParamsBase --------------------------
	.section	.nv.info._Z25selective_scan_fwd_kernelI32Selective_Scan_fwd_kernel_traitsILi128ELi16ELi1ELb0ELb1ELb0ELb1EffEEv13SSMParamsBase,"",@"SHT_CUDA_INFO"
	.sectionflags	@""
	.align	4


	//----- nvinfo : EIATTR_CUDA_API_VERSION
	.align		4
        /*0000*/ 	.byte	0x04, 0x37
        /*0002*/ 	.short	(.L_2595 - .L_2594)
.L_2594:
        /*0004*/ 	.word	0x00000082


	//----- nvinfo : EIATTR_KPARAM_INFO
	.align		4
.L_2595:
        /*0008*/ 	.byte	0x04, 0x17
        /*000a*/ 	.short	(.L_2597 - .L_2596)
.L_2596:
        /*000c*/ 	.word	0x00000000
        /*0010*/ 	.short	0x0000
        /*0012*/ 	.short	0x0000
        /*0014*/ 	.byte	0x00, 0xf0, 0x61, 0x04


	//----- nvinfo : EIATTR_SPARSE_MMA_MASK
	.align		4
.L_2597:
        /*0018*/ 	.byte	0x03, 0x50
        /*001a*/ 	.short	0x0000


	//----- nvinfo : EIATTR_MAXREG_COUNT
	.align		4
        /*001c*/ 	.byte	0x03, 0x1b
        /*001e*/ 	.short	0x00a8


	//----- nvinfo : EIATTR_NUM_BARRIERS
	.align		4
        /*0020*/ 	.byte	0x02, 0x4c
        /*0022*/ 	.byte	0x01
	.zero		1


	//----- nvinfo : EIATTR_MERCURY_ISA_VERSION
	.align		4
        /*0024*/ 	.byte	0x03, 0x5f
        /*0026*/ 	.short	0x0101


	//----- nvinfo : EIATTR_COOP_GROUP_MASK_REGIDS
	.align		4
        /*0028*/ 	.byte	0x04, 0x29
        /*002a*/ 	.short	(.L_2599 - .L_2598)


	//   ....[0]....
.L_2598:
        /*002c*/ 	.word	0xffffffff


	//   ....[1]....
        /*0030*/ 	.word	0xffffffff


	//   ....[2]....
        /*0034*/ 	.word	0xffffffff


	//   ....[3]....
        /*0038*/ 	.word	0xffffffff


	//   ....[4]....
        /*003c*/ 	.word	0xffffffff


	//   ....[5]....
        /*0040*/ 	.word	0xffffffff


	//   ....[6]....
        /*0044*/ 	.word	0xffffffff


	//   ....[7]....
        /*0048*/ 	.word	0xffffffff


	//   ....[8]....
        /*004c*/ 	.word	0xffffffff


	//   ....[9]....
        /*0050*/ 	.word	0xffffffff


	//   ....[10]....
        /*0054*/ 	.word	0xffffffff


	//   ....[11]....
        /*0058*/ 	.word	0xffffffff


	//   ....[12]....
        /*005c*/ 	.word	0xffffffff


	//   ....[13]....
        /*0060*/ 	.word	0xffffffff


	//   ....[14]....
        /*0064*/ 	.word	0xffffffff


	//   ....[15]....
        /*0068*/ 	.word	0xffffffff


	//   ....[16]....
        /*006c*/ 	.word	0xffffffff


	//   ....[17]....
        /*0070*/ 	.word	0xffffffff


	//----- nvinfo : EIATTR_COOP_GROUP_INSTR_OFFSETS
	.align		4
.L_2599:
        /*0074*/ 	.byte	0x04, 0x28
        /*0076*/ 	.short	(.L_2601 - .L_2600)


	//   ....[0]....
.L_2600:
        /*0078*/ 	.word	0x00000f00


	//   ....[1]....
        /*007c*/ 	.word	0x00001370


	//   ....[2]....
        /*0080*/ 	.word	0x000042a0


	//   ....[3]....
        /*0084*/ 	.word	0x00004cb0


	//   ....[4]....
        /*0088*/ 	.word	0x00004cc0


	//   ....[5]....
        /*008c*/ 	.word	0x00004d90


	//   ....[6]....
        /*0090*/ 	.word	0x00004da0


	//   ....[7]....
        /*0094*/ 	.word	0x00004e20


	//   ....[8]....
        /*0098*/ 	.word	0x00004e30


	//   ....[9]....
        /*009c*/ 	.word	0x00004e70


	//   ....[10]....
        /*00a0*/ 	.word	0x00004e80


	//   ....[11]....
        /*00a4*/ 	.word	0x00004ed0


	//   ....[12]....
        /*00a8*/ 	.word	0x00004ee0


	//   ....[13]....
        /*00ac*/ 	.word	0x00005030


	//   ....[14]....
        /*00b0*/ 	.word	0x00005040


	//   ....[15]....
        /*00b4*/ 	.word	0x000057d0


	//   ....[16]....
        /*00b8*/ 	.word	0x00006440


	//   ....[17]....
        /*00bc*/ 	.word	0x00006d80


	//----- nvinfo : EIATTR_EXIT_INSTR_OFFSETS
	.align		4
.L_2601:
        /*00c0*/ 	.byte	0x04, 0x1c
        /*00c2*/ 	.short	(.L_2603 - .L_2602)


	//   ....[0]....
.L_2602:
        /*00c4*/ 	.word	0x00000350


	//   ....[1]....
        /*00c8*/ 	.word	0x000072f0


	//----- nvinfo : EIATTR_MAX_THREADS
	.align		4
.L_2603:
        /*00cc*/ 	.byte	0x04, 0x05
        /*00ce*/ 	.short	(.L_2605 - .L_2604)
.L_2604:
        /*00d0*/ 	.word	0x00000080
        /*00d4*/ 	.word	0x00000001
        /*00d8*/ 	.word	0x00000001


	//----- nvinfo : EIATTR_CRS_STACK_SIZE
	.align		4
.L_2605:
        /*00dc*/ 	.byte	0x04, 0x1e
        /*00de*/ 	.short	(.L_2607 - .L_2606)
.L_2606:
        /*00e0*/ 	.word	0x00000000


	//----- nvinfo : EIATTR_CBANK_PARAM_SIZE
	.align		4
.L_2607:
        /*00e4*/ 	.byte	0x03, 0x19
        /*00e6*/ 	.short	0x0118


	//----- nvinfo : EIATTR_PARAM_CBANK
	.align		4
        /*00e8*/ 	.byte	0x04, 0x0a
        /*00ea*/ 	.short	(.L_2609 - .L_2608)
	.align		4
.L_2608:
        /*00ec*/ 	.word	index@(.nv.constant0._Z25selective_scan_fwd_kernelI32Selective_Scan_fwd_kernel_traitsILi128ELi16ELi1ELb0ELb1ELb0ELb1EffEEv13SSMParamsBase)
        /*00f0*/ 	.short	0x0210
        /*00f2*/ 	.short	0x0118


	//----- nvinfo : EIATTR_SW_WAR
	.align		4
.L_2609:
        /*00f4*/ 	.byte	0x04, 0x36
        /*00f6*/ 	.short	(.L_2611 - .L_2610)
.L_2610:
        /*00f8*/ 	.word	0x00000008
.L_2611:


//--------------------- .nv.info._Z25selective_scan_fwd_kernelI32Selective_Scan_fwd_kernel_traitsILi128ELi16ELi1ELb0ELb1ELb1ELb0EffEEv13SSMParamsBase --------------------------
	.section	.nv.info._Z25selective_scan_fwd_kernelI32Selective_Scan_fwd_kernel_traitsILi128ELi16ELi1ELb0ELb1ELb1ELb0EffEEv13SSMParamsBase,"",@"SHT_CUDA_INFO"
	.sectionflags	@""
	.align	4


	//----- nvinfo : EIATTR_CUDA_API_VERSION
	.align		4
        /*0000*/ 	.byte	0x04, 0x37
        /*0002*/ 	.short	(.L_2613 - .L_2612)
.L_2612:
        /*0004*/ 	.word	0x00000082


	//----- nvinfo : EIATTR_KPARAM_INFO
	.align		4
.L_2613:
        /*0008*/ 	.byte	0x04, 0x17
        /*000a*/ 	.short	(.L_2615 - .L_2614)
.L_2614:
        /*000c*/ 	.word	0x00000000
        /*0010*/ 	.short	0x0000
        /*0012*/ 	.short	0x0000
        /*0014*/ 	.byte	0x00, 0xf0, 0x61, 0x04


	//----- nvinfo : EIATTR_SPARSE_MMA_MASK
	.align		4
.L_2615:
        /*0018*/ 	.byte	0x03, 0x50
        /*001a*/ 	.short	0x0000


	//----- nvinfo : EIATTR_MAXREG_COUNT
	.align		4
        /*001c*/ 	.byte	0x03, 0x1b
        /*001e*/ 	.short	0x00a8


	//----- nvinfo : EIATTR_NUM_BARRIERS
	.align		4
        /*0020*/ 	.byte	0x02, 0x4c
        /*0022*/ 	.byte	0x01
	.zero		1


	//----- nvinfo : EIATTR_MERCURY_ISA_VERSION
	.align		4
        /*0024*/ 	.byte	0x03, 0x5f
        /*0026*/ 	.short	0x0101


	//----- nvinfo : EIATTR_COOP_GROUP_MASK_REGIDS
	.align		4
        /*0028*/ 	.byte	0x04, 0x29
        /*002a*/ 	.short	(.L_2617 - .L_2616)


	//   ....[0]....
.L_2616:
        /*002c*/ 	.word	0xffffffff


	//   ....[1]....
        /*0030*/ 	.word	0xffffffff


	//   ....[2]....
        /*0034*/ 	.word	0xffffffff


	//   ....[3]....
        /*0038*/ 	.word	0xffffffff


	//   ....[4]....
        /*003c*/ 	.word	0xffffffff


	//   ....[5]....
        /*0040*/ 	.word	0xffffffff


	//   ....[6]....
        /*0044*/ 	.word	0xffffffff


	//   ....[7]....
        /*0048*/ 	.word	0xffffffff


	//   ....[8]....
        /*004c*/ 	.word	0xffffffff


	//   ....[9]....
        /*0050*/ 	.word	0xffffffff


	//   ....[10]....
        /*0054*/ 	.word	0xffffffff


	//   ....[11]....
        /*0058*/ 	.word	0xffffffff


	//   ....[12]....
        /*005c*/ 	.word	0xffffffff


	//   ....[13]....
        /*0060*/ 	.word	0xffffffff


	//   ....[14]....
        /*0064*/ 	.word	0xffffffff


	//   ....[15]....
        /*0068*/ 	.word	0xffffffff


	//   ....[16]....
        /*006c*/ 	.word	0xffffffff


	//----- nvinfo : EIATTR_COOP_GROUP_INSTR_OFFSETS
	.align		4
.L_2617:
        /*0070*/ 	.byte	0x04, 0x28
        /*0072*/ 	.short	(.L_2619 - .L_2618)


	//   ....[0]....
.L_2618:
        /*0074*/ 	.word	0x00001490


	//   ....[1]....
        /*0078*/ 	.word	0x00001940


	//   ....[2]....
        /*007c*/ 	.word	0x00004880


	//   ....[3]....
        /*0080*/ 	.word	0x00005450


	//   ....[4]....
        /*0084*/ 	.word	0x00005460


	//   ....[5]....
        /*0088*/ 	.word	0x000054a0


	//   ....[6]....
        /*008c*/ 	.word	0x000054b0


	//   ....[7]....
        /*0090*/ 	.word	0x000054f0


	//   ....[8]....
        /*0094*/ 	.word	0x00005500


	//   ....[9]....
        /*0098*/ 	.word	0x00005570


	//   ....[10]....
        /*009c*/ 	.word	0x00005580


	//   ....[11]....
        /*00a0*/ 	.word	0x00005610


	//   ....[12]....
        /*00a4*/ 	.word	0x00005620


	//   ....[13]....
        /*00a8*/ 	.word	0x00005db0


	//   ....[14]....
        /*00ac*/ 	.word	0x00005f10


	//   ....[15]....
        /*00b0*/ 	.word	0x00005f20


	//   ....[16]....
        /*00b4*/ 	.word	0x00006600


	//----- nvinfo : EIATTR_EXIT_INSTR_OFFSETS
	.align		4
.L_2619:
        /*00b8*/ 	.byte	0x04, 0x1c
        /*00ba*/ 	.short	(.L_2621 - .L_2620)


	//   ....[0]....
.L_2620:
        /*00bc*/ 	.word	0x000005b0


	//   ....[1]....
        /*00c0*/ 	.word	0x00006d30


	//----- nvinfo : EIATTR_MAX_THREADS
	.align		4
.L_2621:
        /*00c4*/ 	.byte	0x04, 0x05
        /*00c6*/ 	.short	(.L_2623 - .L_2622)
.L_2622:
        /*00c8*/ 	.word	0x00000080
        /*00cc*/ 	.word	0x00000001
        /*00d0*/ 	.word	0x00000001


	//----- nvinfo : EIATTR_CRS_STACK_SIZE
	.align		4
.L_2623:
        /*00d4*/ 	.byte	0x04, 0x1e
        /*00d6*/ 	.short	(.L_2625 - .L_2624)
.L_2624:
        /*00d8*/ 	.word	0x00000000


	//----- nvinfo : EIATTR_CBANK_PARAM_SIZE
	.align		4
.L_2625:
        /*00dc*/ 	.byte	0x03, 0x19
        /*00de*/ 	.short	0x0118


	//----- nvinfo : EIATTR_PARAM_CBANK
	.align		4
        /*00e0*/ 	.byte	0x04, 0x0a
        /*00e2*/ 	.short	(.L_2627 - .L_2626)
	.align		4
.L_2626:
        /*00e4*/ 	.word	index@(.nv.constant0._Z25selective_scan_fwd_kernelI32Selective_Scan_fwd_kernel_traitsILi128ELi16ELi1ELb0ELb1ELb1ELb0EffEEv13SSMParamsBase)
        /*00e8*/ 	.short	0x0210
        /*00ea*/ 	.short	0x0118


	//----- nvinfo : EIATTR_SW_WAR
	.align		4
.L_2627:
        /*00ec*/ 	.byte	0x04, 0x36
        /*00ee*/ 	.short	(.L_2629 - .L_2628)
.L_2628:
        /*00f0*/ 	.word	0x00000008
.L_2629:


//--------------------- .nv.info._Z25selective_scan_fwd_kernelI32Selective_Scan_fwd_kernel_traitsILi128ELi16ELi1ELb0ELb1ELb1ELb1EffEEv13SSMParamsBase --------------------------
	.section	.nv.info._Z25selective_scan_fwd_kernelI32Selective_Scan_fwd_kernel_traitsILi128ELi16ELi1ELb0ELb1ELb1ELb1EffEEv13SSMParamsBase,"",@"SHT_CUDA_INFO"
	.sectionflags	@""
	.align	4


	//----- nvinfo : EIATTR_CUDA_API_VERSION
	.align		4
        /*0000*/ 	.byte	0x04, 0x37
        /*0002*/ 	.short	(.L_2631 - .L_2630)
.L_2630:
        /*0004*/ 	.word	0x00000082


	//----- nvinfo : EIATTR_KPARAM_INFO
	.align		4
.L_2631:
        /*0008*/ 	.byte	0x04, 0x17
        /*000a*/ 	.short	(.L_2633 - .L_2632)
.L_2632:
        /*000c*/ 	.word	0x00000000
        /*0010*/ 	.short	0x0000
        /*0012*/ 	.short	0x0000
        /*0014*/ 	.byte	0x00, 0xf0, 0x61, 0x04


	//----- nvinfo : EIATTR_SPARSE_MMA_MASK
	.align		4
.L_2633:
        /*0018*/ 	.byte	0x03, 0x50
        /*001a*/ 	.short	0x0000


	//----- nvinfo : EIATTR_MAXREG_COUNT
	.align		4
        /*001c*/ 	.byte	0x03, 0x1b
        /*001e*/ 	.short	0x00a8


	//----- nvinfo : EIATTR_NUM_BARRIERS
	.align		4
        /*0020*/ 	.byte	0x02, 0x4c
        /*0022*/ 	.byte	0x01
	.zero		1


	//----- nvinfo : EIATTR_ANNOTATIONS
	.align		4
        /*0024*/ 	.byte	0x04, 0x55
        /*0026*/ 	.short	(.L_2635 - .L_2634)


	//   ....[0]....
.L_2634:
        /*0028*/ 	.word	0x00000001
        /*002c*/ 	.byte	0x30, 0x42, 0x00, 0x00, 0x01, 0x00, 0x00, 0x00, 0x30, 0x4e, 0x00, 0x00


	//----- nvinfo : EIATTR_MERCURY_ISA_VERSION
	.align		4
.L_2635:
        /*0038*/ 	.byte	0x03, 0x5f
        /*003a*/ 	.short	0x0101


	//----- nvinfo : EIATTR_COOP_GROUP_MASK_REGIDS
	.align		4
        /*003c*/ 	.byte	0x04, 0x29
        /*003e*/ 	.short	(.L_2637 - .L_2636)


	//   ....[0]....
.L_2636:
        /*0040*/ 	.word	0xffffffff


	//   ....[1]....
        /*0044*/ 	.word	0xffffffff


	//   ....[2]....
        /*0048*/ 	.word	0xffffffff


	//   ....[3]....
        /*004c*/ 	.word	0xffffffff


	//   ....[4]....
        /*0050*/ 	.word	0xffffffff


	//   ....[5]....
        /*0054*/ 	.word	0xffffffff


	//   ....[6]....
        /*0058*/ 	.word	0xffffffff


	//   ....[7]....
        /*005c*/ 	.word	0xffffffff


	//   ....[8]....
        /*0060*/ 	.word	0xffffffff


	//   ....[9]....
        /*0064*/ 	.word	0xffffffff


	//   ....[10]....
        /*0068*/ 	.word	0xffffffff


	//   ....[11]....
        /*006c*/ 	.word	0xffffffff


	//   ....[12]....
        /*0070*/ 	.word	0xffffffff


	//   ....[13]....
        /*0074*/ 	.word	0xffffffff


	//   ....[14]....
        /*0078*/ 	.word	0xffffffff


	//   ....[15]....
        /*007c*/ 	.word	0xffffffff


	//   ....[16]....
        /*0080*/ 	.word	0xffffffff


	//   ....[17]....
        /*0084*/ 	.word	0xffffffff


	//   ....[18]....
        /*0088*/ 	.word	0xffffffff


	//----- nvinfo : EIATTR_COOP_GROUP_INSTR_OFFSETS
	.align		4
.L_2637:
        /*008c*/ 	.byte	0x04, 0x28
        /*008e*/ 	.short	(.L_2639 - .L_2638)


	//   ....[0]....
.L_2638:
        /*0090*/ 	.word	0x000013b0


	//   ....[1]....
        /*0094*/ 	.word	0x000018f0


	//   ....[2]....
        /*0098*/ 	.word	0x00004810


	//   ....[3]....
        /*009c*/ 	.word	0x000054c0


	//   ....[4]....
        /*00a0*/ 	.word	0x00005520


	//   ....[5]....
        /*00a4*/ 	.word	0x00005550


	//   ....[6]....
        /*00a8*/ 	.word	0x00005560


	//   ....[7]....
        /*00ac*/ 	.word	0x000055a0


	//   ....[8]....
        /*00b0*/ 	.word	0x000055b0


	//   ....[9]....
        /*00b4*/ 	.word	0x00005610


	//   ....[10]....
        /*00b8*/ 	.word	0x00005620


	//   ....[11]....
        /*00bc*/ 	.word	0x00005870


	//   ....[12]....
        /*00c0*/ 	.word	0x00005890


	//   ....[13]....
        /*00c4*/ 	.word	0x00005d90


	//   ....[14]....
        /*00c8*/ 	.word	0x00005ef0


	//   ....[15]....
        /*00cc*/ 	.word	0x00005f00


	//   ....[16]....
        /*00d0*/ 	.word	0x00006640


	//   ....[17]....
        /*00d4*/ 	.word	0x000070e0


	//   ....[18]....
        /*00d8*/ 	.word	0x00007930


	//----- nvinfo : EIATTR_EXIT_INSTR_OFFSETS
	.align		4
.L_2639:
        /*00dc*/ 	.byte	0x04, 0x1c
        /*00de*/ 	.short	(.L_2641 - .L_2640)


	//   ....[0]....
.L_2640:
        /*00e0*/ 	.word	0x00000560


	//   ....[1]....
        /*00e4*/ 	.word	0x00007f10


	//----- nvinfo : EIATTR_MAX_THREADS
	.align		4
.L_2641:
        /*00e8*/ 	.byte	0x04, 0x05
        /*00ea*/ 	.short	(.L_2643 - .L_2642)
.L_2642:
        /*00ec*/ 	.word	0x00000080
        /*00f0*/ 	.word	0x00000001
        /*00f4*/ 	.word	0x00000001


	//----- nvinfo : EIATTR_CRS_STACK_SIZE
	.align		4
.L_2643:
        /*00f8*/ 	.byte	0x04, 0x1e
        /*00fa*/ 	.short	(.L_2645 - .L_2644)
.L_2644:
        /*00fc*/ 	.word	0x00000000


	//----- nvinfo : EIATTR_CBANK_PARAM_SIZE
	.align		4
.L_2645:
        /*0100*/ 	.byte	0x03, 0x19
        /*0102*/ 	.short	0x0118


	//----- nvinfo : EIATTR_PARAM_CBANK
	.align		4
        /*0104*/ 	.byte	0x04, 0x0a
        /*0106*/ 	.short	(.L_2647 - .L_2646)
	.align		4
.L_2646:
        /*0108*/ 	.word	index@(.nv.constant0._Z25selective_scan_fwd_kernelI32Selective_Scan_fwd_kernel_traitsILi128ELi16ELi1ELb0ELb1ELb1ELb1EffEEv13SSMParamsBase)
        /*010c*/ 	.short	0x0210
        /*010e*/ 	.short	0x0118


	//----- nvinfo : EIATTR_SW_WAR
	.align		4
.L_2647:
        /*0110*/ 	.byte	0x04, 0x36
        /*0112*/ 	.short	(.L_2649 - .L_2648)
.L_2648:
        /*0114*/ 	.word	0x00000008
.L_2649:


//--------------------- .nv.info._Z25selective_scan_fwd_kernelI32Selective_Scan_fwd_kernel_traitsILi128ELi16ELi1ELb1ELb0ELb0ELb0EffEEv13SSMParamsBase --------------------------
	.section	.nv.info._Z25selective_scan_fwd_kernelI32Selective_Scan_fwd_kernel_traitsILi128ELi16ELi1ELb1ELb0ELb0ELb0EffEEv13SSMParamsBase,"",@"SHT_CUDA_INFO"
	.sectionflags	@""
	.align	4


	//----- nvinfo : EIATTR_CUDA_API_VERSION
	.align		4
        /*0000*/ 	.byte	0x04, 0x37
        /*0002*/ 	.short	(.L_2651 - .L_2650)
.L_2650:
        /*0004*/ 	.word	0x00000082


	//----- nvinfo : EIATTR_KPARAM_INFO
	.align		4
.L_2651:
        /*0008*/ 	.byte	0x04, 0x17
        /*000a*/ 	.short	(.L_2653 - .L_2652)
.L_2652:
        /*000c*/ 	.word	0x00000000
        /*0010*/ 	.short	0x0000
        /*0012*/ 	.short	0x0000
        /*0014*/ 	.byte	0x00, 0xf0, 0x61, 0x04


	//----- nvinfo : EIATTR_SPARSE_MMA_MASK
	.align		4
.L_2653:
        /*0018*/ 	.byte	0x03, 0x50
        /*001a*/ 	.short	0x0000


	//----- nvinfo : EIATTR_MAXREG_COUNT
	.align		4
        /*001c*/ 	.byte	0x03, 0x1b
        /*001e*/ 	.short	0x00a8


	//----- nvinfo : EIATTR_NUM_BARRIERS
	.align		4
        /*0020*/ 	.byte	0x02, 0x4c
        /*0022*/ 	.byte	0x01
	.zero		1


	//----- nvinfo : EIATTR_MERCURY_ISA_VERSION
	.align		4
        /*0024*/ 	.byte	0x03, 0x5f
        /*0026*/ 	.short	0x0101


	//----- nvinfo : EIATTR_COOP_GROUP_MASK_REGIDS
	.align		4
        /*0028*/ 	.byte	0x04, 0x29
        /*002a*/ 	.short	(.L_2655 - .L_2654)


	//   ....[0]....
.L_2654:
        /*002c*/ 	.word	0xffffffff


	//   ....[1]....
        /*0030*/ 	.word	0xffffffff


	//   ....[2]....
        /*0034*/ 	.word	0xffffffff


	//   ....[3]....
        /*0038*/ 	.word	0xffffffff


	//   ....[4]....
        /*003c*/ 	.word	0xffffffff


	//   ....[5]....
        /*0040*/ 	.word	0xffffffff


	//   ....[6]....
        /*0044*/ 	.word	0xffffffff


	//   ....[7]....
        /*0048*/ 	.word	0xffffffff


	//   ....[8]....
        /*004c*/ 	.word	0xffffffff


	//   ....[9]....
        /*0050*/ 	.word	0xffffffff


	//   ....[10]....
        /*0054*/ 	.word	0xffffffff


	//   ....[11]....
        /*0058*/ 	.word	0xffffffff


	//   ....[12]....
        /*005c*/ 	.word	0xffffffff


	//   ....[13]....
        /*0060*/ 	.word	0xffffffff


	//   ....[14]....
        /*0064*/ 	.word	0xffffffff


	//----- nvinfo : EIATTR_COOP_GROUP_INSTR_OFFSETS
	.align		4
.L_2655:
        /*0068*/ 	.byte	0x04, 0x28
        /*006a*/ 	.short	(.L_2657 - .L_2656)


	//   ....[0]....
.L_2656:
        /*006c*/ 	.word	0x00000640


	//   ....[1]....
        /*0070*/ 	.word	0x00000750


	//   ....[2]....
        /*0074*/ 	.word	0x000034a0


	//   ....[3]....
        /*0078*/ 	.word	0x000034c0


	//   ....[4]....
        /*007c*/ 	.word	0x00003570


	//   ....[5]....
        /*0080*/ 	.word	0x00003580


	//   ....[6]....
        /*0084*/ 	.word	0x00003660


	//   ....[7]....
        /*0088*/ 	.word	0x00003690


	//   ....[8]....
        /*008c*/ 	.word	0x000036e0


	//   ....[9]....
        /*0090*/ 	.word	0x00003700


	//   ....[10]....
        /*0094*/ 	.word	0x00003730


	//   ....[11]....
        /*0098*/ 	.word	0x00003750


	//   ....[12]....
        /*009c*/ 	.word	0x00003790


	//   ....[13]....
        /*00a0*/ 	.word	0x000037c0


	//   ....[14]....
        /*00a4*/ 	.word	0x00003e50


	//----- nvinfo : EIATTR_EXIT_INSTR_OFFSETS
	.align		4
.L_2657:
        /*00a8*/ 	.byte	0x04, 0x1c
        /*00aa*/ 	.short	(.L_2659 - .L_2658)


	//   ....[0]....
.L_2658:
        /*00ac*/ 	.word	0x00000280


	//   ....[1]....
        /*00b0*/ 	.word	0x00003fb0


	//----- nvinfo : EIATTR_MAX_THREADS
	.align		4
.L_2659:
        /*00b4*/ 	.byte	0x04, 0x05
        /*00b6*/ 	.short	(.L_2661 - .L_2660)
.L_2660:
        /*00b8*/ 	.word	0x00000080
        /*00bc*/ 	.word	0x00000001
        /*00c0*/ 	.word	0x00000001


	//----- nvinfo : EIATTR_CRS_STACK_SIZE
	.align		4
.L_2661:
        /*00c4*/ 	.byte	0x04, 0x1e
        /*00c6*/ 	.short	(.L_2663 - .L_2662)
.L_2662:
        /*00c8*/ 	.word	0x00000000


	//----- nvinfo : EIATTR_CBANK_PARAM_SIZE
	.align		4
.L_2663:
        /*00cc*/ 	.byte	0x03, 0x19
        /*00ce*/ 	.short	0x0118


	//----- nvinfo : EIATTR_PARAM_CBANK
	.align		4
        /*00d0*/ 	.byte	0x04, 0x0a
        /*00d2*/ 	.short	(.L_2665 - .L_2664)
	.align		4
.L_2664:
        /*00d4*/ 	.word	index@(.nv.constant0._Z25selective_scan_fwd_kernelI32Selective_Scan_fwd_kernel_traitsILi128ELi16ELi1ELb1ELb0ELb0ELb0EffEEv13SSMParamsBase)
        /*00d8*/ 	.short	0x0210
        /*00da*/ 	.short	0x0118


	//----- nvinfo : EIATTR_SW_WAR
	.align		4
.L_2665:
        /*00dc*/ 	.byte	0x04, 0x36
        /*00de*/ 	.short	(.L_2667 - .L_2666)
.L_2666:
        /*00e0*/ 	.word	0x00000008
.L_2667:


//--------------------- .nv.info._Z25selective_scan_fwd_kernelI32Selective_Scan_fwd_kernel_traitsILi128ELi16ELi1ELb1ELb0ELb0ELb1EffEEv13SSMParamsBase --------------------------
	.section	.nv.info._Z25selective_scan_fwd_kernelI32Selective_Scan_fwd_kernel_traitsILi128ELi16ELi1ELb1ELb0ELb0ELb1EffEEv13SSMParamsBase,"",@"SHT_CUDA_INFO"
	.sectionflags	@""
	.align	4


	//----- nvinfo : EIATTR_CUDA_API_VERSION
	.align		4
        /*0000*/ 	.byte	0x04, 0x37
        /*0002*/ 	.short	(.L_2669 - .L_2668)
.L_2668:
        /*0004*/ 	.word	0x00000082


	//----- nvinfo : EIATTR_KPARAM_INFO
	.align		4
.L_2669:
        /*0008*/ 	.byte	0x04, 0x17
        /*000a*/ 	.short	(.L_2671 - .L_2670)
.L_2670:
        /*000c*/ 	.word	0x00000000
        /*0010*/ 	.short	0x0000
        /*0012*/ 	.short	0x0000
        /*0014*/ 	.byte	0x00, 0xf0, 0x61, 0x04


	//----- nvinfo : EIATTR_SPARSE_MMA_MASK
	.align		4
.L_2671:
        /*0018*/ 	.byte	0x03, 0x50
        /*001a*/ 	.short	0x0000


	//----- nvinfo : EIATTR_MAXREG_COUNT
	.align		4
        /*001c*/ 	.byte	0x03, 0x1b
        /*001e*/ 	.short	0x00a8


	//----- nvinfo : EIATTR_NUM_BARRIERS
	.align		4
        /*0020*/ 	.byte	0x02, 0x4c
        /*0022*/ 	.byte	0x01
	.zero		1


	//----- nvinfo : EIATTR_MERCURY_ISA_VERSION
	.align		4
        /*0024*/ 	.byte	0x03, 0x5f
        /*0026*/ 	.short	0x0101


	//----- nvinfo : EIATTR_COOP_GROUP_MASK_REGIDS
	.align		4
        /*0028*/ 	.byte	0x04, 0x29
        /*002a*/ 	.short	(.L_2673 - .L_2672)


	//   ....[0]....
.L_2672:
        /*002c*/ 	.word	0xffffffff


	//   ....[1]....
        /*0030*/ 	.word	0xffffffff


	//   ....[2]....
        /*0034*/ 	.word	0xffffffff


	//   ....[3]....
        /*0038*/ 	.word	0xffffffff


	//   ....[4]....
        /*003c*/ 	.word	0xffffffff


	//   ....[5]....
        /*0040*/ 	.word	0xffffffff


	//   ....[6]....
        /*0044*/ 	.word	0xffffffff


	//   ....[7]....
        /*0048*/ 	.word	0xffffffff


	//   ....[8]....
        /*004c*/ 	.word	0xffffffff


	//   ....[9]....
        /*0050*/ 	.word	0xffffffff


	//   ....[10]....
        /*0054*/ 	.word	0xffffffff


	//   ....[11]....
        /*0058*/ 	.word	0xffffffff


	//   ....[12]....
        /*005c*/ 	.word	0xffffffff


	//   ....[13]....
        /*0060*/ 	.word	0xffffffff


	//   ....[14]....
        /*0064*/ 	.word	0xffffffff


	//   ....[15]....
        /*0068*/ 	.word	0xffffffff


	//   ....[16]....
        /*006c*/ 	.word	0xffffffff


	//----- nvinfo : EIATTR_COOP_GROUP_INSTR_OFFSETS
	.align		4
.L_2673:
        /*0070*/ 	.byte	0x04, 0x28
        /*0072*/ 	.short	(.L_2675 - .L_2674)


	//   ....[0]....
.L_2674:
        /*0074*/ 	.word	0x00000640


	//   ....[1]....
        /*0078*/ 	.word	0x00000750


	//   ....[2]....
        /*007c*/ 	.word	0x000034a0


	//   ....[3]....
        /*0080*/ 	.word	0x000034c0


	//   ....[4]....
        /*0084*/ 	.word	0x00003570


	//   ....[5]....
        /*0088*/ 	.word	0x00003580


	//   ....[6]....
        /*008c*/ 	.word	0x00003660


	//   ....[7]....
        /*0090*/ 	.word	0x00003690


	//   ....[8]....
        /*0094*/ 	.word	0x000036e0


	//   ....[9]....
        /*0098*/ 	.word	0x00003700


	//   ....[10]....
        /*009c*/ 	.word	0x00003730


	//   ....[11]....
        /*00a0*/ 	.word	0x00003750


	//   ....[12]....
        /*00a4*/ 	.word	0x00003790


	//   ....[13]....
        /*00a8*/ 	.word	0x000037c0


	//   ....[14]....
        /*00ac*/ 	.word	0x00003ee0


	//   ....[15]....
        /*00b0*/ 	.word	0x00004120


	//   ....[16]....
        /*00b4*/ 	.word	0x00004820


	//----- nvinfo : EIATTR_EXIT_INSTR_OFFSETS
	.align		4
.L_2675:
        /*00b8*/ 	.byte	0x04, 0x1c
        /*00ba*/ 	.short	(.L_2677 - .L_2676)


	//   ....[0]....
.L_2676:
        /*00bc*/ 	.word	0x00000280


	//   ....[1]....
        /*00c0*/ 	.word	0x00004950


	//----- nvinfo : EIATTR_MAX_THREADS
	.align		4
.L_2677:
        /*00c4*/ 	.byte	0x04, 0x05
        /*00c6*/ 	.short	(.L_2679 - .L_2678)
.L_2678:
        /*00c8*/ 	.word	0x00000080
        /*00cc*/ 	.word	0x00000001
        /*00d0*/ 	.word	0x00000001


	//----- nvinfo : EIATTR_CRS_STACK_SIZE
	.align		4
.L_2679:
        /*00d4*/ 	.byte	0x04, 0x1e
        /*00d6*/ 	.short	(.L_2681 - .L_2680)
.L_2680:
        /*00d8*/ 	.word	0x00000000


	//----- nvinfo : EIATTR_CBANK_PARAM_SIZE
	.align		4
.L_2681:
        /*00dc*/ 	.byte	0x03, 0x19
        /*00de*/ 	.short	0x0118


	//----- nvinfo : EIATTR_PARAM_CBANK
	.align		4
        /*00e0*/ 	.byte	0x04, 0x0a
        /*00e2*/ 	.short	(.L_2683 - .L_2682)
	.align		4
.L_2682:
        /*00e4*/ 	.word	index@(.nv.constant0._Z25selective_scan_fwd_kernelI32Selective_Scan_fwd_kernel_traitsILi128ELi16ELi1ELb1ELb0ELb0ELb1EffEEv13SSMParamsBase)
        /*00e8*/ 	.short	0x0210
        /*00ea*/ 	.short	0x0118


	//----- nvinfo : EIATTR_SW_WAR
	.align		4
.L_2683:
        /*00ec*/ 	.byte	0x04, 0x36
        /*00ee*/ 	.short	(.L_2685 - .L_2684)
.L_2684:
        /*00f0*/ 	.word	0x00000008
.L_2685:


//--------------------- .nv.info._Z25selective_scan_fwd_kernelI32Selective_Scan_fwd_kernel_traitsILi128ELi16ELi1ELb1ELb0ELb1ELb0EffEEv13SSMParamsBase --------------------------
	.section	.nv.info._Z25selective_scan_fwd_kernelI32Selective_Scan_fwd_kernel_traitsILi128ELi16ELi1ELb1ELb0ELb1ELb0EffEEv13SSMParamsBase,"",@"SHT_CUDA_INFO"
	.sectionflags	@""
	.align	4


	//----- nvinfo : EIATTR_CUDA_API_VERSION
	.align		4
        /*0000*/ 	.byte	0x04, 0x37
        /*0002*/ 	.short	(.L_2687 - .L_2686)
.L_2686:
        /*0004*/ 	.word	0x00000082


	//----- nvinfo : EIATTR_KPARAM_INFO
	.align		4
.L_2687:
        /*0008*/ 	.byte	0x04, 0x17
        /*000a*/ 	.short	(.L_2689 - .L_2688)
.L_2688:
        /*000c*/ 	.word	0x00000000
        /*0010*/ 	.short	0x0000
        /*0012*/ 	.short	0x0000
        /*0014*/ 	.byte	0x00, 0xf0, 0x61, 0x04


	//----- nvinfo : EIATTR_SPARSE_MMA_MASK
	.align		4
.L_2689:
        /*0018*/ 	.byte	0x03, 0x50
        /*001a*/ 	.short	0x0000


	//----- nvinfo : EIATTR_MAXREG_COUNT
	.align		4
        /*001c*/ 	.byte	0x03, 0x1b
        /*001e*/ 	.short	0x00a8


	//----- nvinfo : EIATTR_NUM_BARRIERS
	.align		4
        /*0020*/ 	.byte	0x02, 0x4c
        /*0022*/ 	.byte	0x01
	.zero		1


	//----- nvinfo : EIATTR_MERCURY_ISA_VERSION
	.align		4
        /*0024*/ 	.byte	0x03, 0x5f
        /*0026*/ 	.short	0x0101


	//----- nvinfo : EIATTR_COOP_GROUP_MASK_REGIDS
	.align		4
        /*0028*/ 	.byte	0x04, 0x29
        /*002a*/ 	.short	(.L_2691 - .L_2690)


	//   ....[0]....
.L_2690:
        /*002c*/ 	.word	0xffffffff


	//   ....[1]....
        /*0030*/ 	.word	0xffffffff


	//   ....[2]....
        /*0034*/ 	.word	0xffffffff


	//   ....[3]....
        /*0038*/ 	.word	0xffffffff


	//   ....[4]....
        /*003c*/ 	.word	0xffffffff


	//   ....[5]....
        /*0040*/ 	.word	0xffffffff


	//   ....[6]....
        /*0044*/ 	.word	0xffffffff


	//   ....[7]....
        /*0048*/ 	.word	0xffffffff


	//   ....[8]....
        /*004c*/ 	.word	0xffffffff


	//   ....[9]....
        /*0050*/ 	.word	0xffffffff


	//   ....[10]....
        /*0054*/ 	.word	0xffffffff


	//   ....[11]....
        /*0058*/ 	.word	0xffffffff


	//   ....[12]....
        /*005c*/ 	.word	0xffffffff


	//   ....[13]....
        /*0060*/ 	.word	0xffffffff


	//   ....[14]....
        /*0064*/ 	.word	0xffffffff


	//   ....[15]....
        /*0068*/ 	.word	0xffffffff


	//----- nvinfo : EIATTR_COOP_GROUP_INSTR_OFFSETS
	.align		4
.L_2691:
        /*006c*/ 	.byte	0x04, 0x28
        /*006e*/ 	.short	(.L_2693 - .L_2692)


	//   ....[0]....
.L_2692:
        /*0070*/ 	.word	0x00000790


	//   ....[1]....
        /*0074*/ 	.word	0x000008a0


	//   ....[2]....
        /*0078*/ 	.word	0x000034d0


	//   ....[3]....
        /*007c*/ 	.word	0x000037c0


	//   ....[4]....
        /*0080*/ 	.word	0x000037e0


	//   ....[5]....
        /*0084*/ 	.word	0x00003840


	//   ....[6]....
        /*0088*/ 	.word	0x00003850


	//   ....[7]....
        /*008c*/ 	.word	0x00003890


	//   ....[8]....
        /*0090*/ 	.word	0x000038a0


	//   ....[9]....
        /*0094*/ 	.word	0x000038e0


	//   ....[10]....
        /*0098*/ 	.word	0x000038f0


	//   ....[11]....
        /*009c*/ 	.word	0x00003940


	//   ....[12]....
        /*00a0*/ 	.word	0x00003950


	//   ....[13]....
        /*00a4*/ 	.word	0x00003a60


	//   ....[14]....
        /*00a8*/ 	.word	0x00003a70


	//   ....[15]....
        /*00ac*/ 	.word	0x00004250


	//----- nvinfo : EIATTR_EXIT_INSTR_OFFSETS
	.align		4
.L_2693:
        /*00b0*/ 	.byte	0x04, 0x1c
        /*00b2*/ 	.short	(.L_2695 - .L_2694)


	//   ....[0]....
.L_2694:
        /*00b4*/ 	.word	0x00000340


	//   ....[1]....
        /*00b8*/ 	.word	0x000043b0


	//----- nvinfo : EIATTR_MAX_THREADS
	.align		4
.L_2695:
        /*00bc*/ 	.byte	0x04, 0x05
        /*00be*/ 	.short	(.L_2697 - .L_2696)
.L_2696:
        /*00c0*/ 	.word	0x00000080
        /*00c4*/ 	.word	0x00000001
        /*00c8*/ 	.word	0x00000001


	//----- nvinfo : EIATTR_CRS_STACK_SIZE
	.align		4
.L_2697:
        /*00cc*/ 	.byte	0x04, 0x1e
        /*00ce*/ 	.short	(.L_2699 - .L_2698)
.L_2698:
        /*00d0*/ 	.word	0x00000000


	//----- nvinfo : EIATTR_CBANK_PARAM_SIZE
	.align		4
.L_2699:
        /*00d4*/ 	.byte	0x03, 0x19
        /*00d6*/ 	.short	0x0118


	//----- nvinfo : EIATTR_PARAM_CBANK
	.align		4
        /*00d8*/ 	.byte	0x04, 0x0a
        /*00da*/ 	.short	(.L_2701 - .L_2700)
	.align		4
.L_2700:
        /*00dc*/ 	.word	index@(.nv.constant0._Z25selective_scan_fwd_kernelI32Selective_Scan_fwd_kernel_traitsILi128ELi16ELi1ELb1ELb0ELb1ELb0EffEEv13SSMParamsBase)
        /*00e0*/ 	.short	0x0210
        /*00e2*/ 	.short	0x0118


	//----- nvinfo : EIATTR_SW_WAR
	.align		4
.L_2701:
        /*00e4*/ 	.byte	0x04, 0x36
        /*00e6*/ 	.short	(.L_2703 - .L_2702)
.L_2702:
        /*00e8*/ 	.word	0x00000008
.L_2703:


//--------------------- .nv.info._Z25selective_scan_fwd_kernelI32Selective_Scan_fwd_kernel_traitsILi128ELi16ELi1ELb1ELb0ELb1ELb1EffEEv13SSMParamsBase --------------------------
	.section	.nv.info._Z25selective_scan_fwd_kernelI32Selective_Scan_fwd_kernel_traitsILi128ELi16ELi1ELb1ELb0ELb1ELb1EffEEv13SSMParamsBase,"",@"SHT_CUDA_INFO"
	.sectionflags	@""
	.align	4


	//----- nvinfo : EIATTR_CUDA_API_VERSION
	.align		4
        /*0000*/ 	.byte	0x04, 0x37
        /*0002*/ 	.short	(.L_2705 - .L_2704)
.L_2704:
        /*0004*/ 	.word	0x00000082


	//----- nvinfo : EIATTR_KPARAM_INFO
	.align		4
.L_2705:
        /*0008*/ 	.byte	0x04, 0x17
        /*000a*/ 	.short	(.L_2707 - .L_2706)
.L_2706:
        /*000c*/ 	.word	0x00000000
        /*0010*/ 	.short	0x0000
        /*0012*/ 	.short	0x0000
        /*0014*/ 	.byte	0x00, 0xf0, 0x61, 0x04


	//----- nvinfo : EIATTR_SPARSE_MMA_MASK
	.align		4
.L_2707:
        /*0018*/ 	.byte	0x03, 0x50
        /*001a*/ 	.short	0x0000


	//----- nvinfo : EIATTR_MAXREG_COUNT
	.align		4
        /*001c*/ 	.byte	0x03, 0x1b
        /*001e*/ 	.short	0x00a8


	//----- nvinfo : EIATTR_NUM_BARRIERS
	.align		4
        /*0020*/ 	.byte	0x02, 0x4c
        /*0022*/ 	.byte	0x01
	.zero		1


	//----- nvinfo : EIATTR_MERCURY_ISA_VERSION
	.align		4
        /*0024*/ 	.byte	0x03, 0x5f
        /*0026*/ 	.short	0x0101


	//----- nvinfo : EIATTR_COOP_GROUP_MASK_REGIDS
	.align		4
        /*0028*/ 	.byte	0x04, 0x29
        /*002a*/ 	.short	(.L_2709 - .L_2708)


	//   ....[0]....
.L_2708:
        /*002c*/ 	.word	0xffffffff


	//   ....[1]....
        /*0030*/ 	.word	0xffffffff


	//   ....[2]....
        /*0034*/ 	.word	0xffffffff


	//   ....[3]....
        /*0038*/ 	.word	0xffffffff


	//   ....[4]....
        /*003c*/ 	.word	0xffffffff


	//   ....[5]....
        /*0040*/ 	.word	0xffffffff


	//   ....[6]....
        /*0044*/ 	.word	0xffffffff


	//   ....[7]....
        /*0048*/ 	.word	0xffffffff


	//   ....[8]....
        /*004c*/ 	.word	0xffffffff


	//   ....[9]....
        /*0050*/ 	.word	0xffffffff


	//   ....[10]....
        /*0054*/ 	.word	0xffffffff


	//   ....[11]....
        /*0058*/ 	.word	0xffffffff


	//   ....[12]....
        /*005c*/ 	.word	0xffffffff


	//   ....[13]....
        /*0060*/ 	.word	0xffffffff


	//   ....[14]....
        /*0064*/ 	.word	0xffffffff


	//   ....[15]....
        /*0068*/ 	.word	0xffffffff


	//   ....[16]....
        /*006c*/ 	.word	0xffffffff


	//   ....[17]....
        /*0070*/ 	.word	0xffffffff


	//----- nvinfo : EIATTR_COOP_GROUP_INSTR_OFFSETS
	.align		4
.L_2709:
        /*0074*/ 	.byte	0x04, 0x28
        /*0076*/ 	.short	(.L_2711 - .L_2710)


	//   ....[0]....
.L_2710:
        /*0078*/ 	.word	0x000007b0


	//   ....[1]....
        /*007c*/ 	.word	0x000008c0


	//   ....[2]....
        /*0080*/ 	.word	0x00003480


	//   ....[3]....
        /*0084*/ 	.word	0x00003790


	//   ....[4]....
        /*0088*/ 	.word	0x000037c0


	//   ....[5]....
        /*008c*/ 	.word	0x00003860


	//   ....[6]....
        /*0090*/ 	.word	0x00003870


	//   ....[7]....
        /*0094*/ 	.word	0x000038b0


	//   ....[8]....
        /*0098*/ 	.word	0x000038c0


	//   ....[9]....
        /*009c*/ 	.word	0x00003900


	//   ....[10]....
        /*00a0*/ 	.word	0x00003910


	//   ....[11]....
        /*00a4*/ 	.word	0x00003950


	//   ....[12]....
        /*00a8*/ 	.word	0x00003960


	//   ....[13]....
        /*00ac*/ 	.word	0x00003a70


	//   ....[14]....
        /*00b0*/ 	.word	0x00003a80


	//   ....[15]....
        /*00b4*/ 	.word	0x00004220


	//   ....[16]....
        /*00b8*/ 	.word	0x00004500


	//   ....[17]....
        /*00bc*/ 	.word	0x00004c20


	//----- nvinfo : EIATTR_EXIT_INSTR_OFFSETS
	.align		4
.L_2711:
        /*00c0*/ 	.byte	0x04, 0x1c
        /*00c2*/ 	.short	(.L_2713 - .L_2712)


	//   ....[0]....
.L_2712:
        /*00c4*/ 	.word	0x00000340


	//   ....[1]....
        /*00c8*/ 	.word	0x00004d40


	//----- nvinfo : EIATTR_MAX_THREADS
	.align		4
.L_2713:
        /*00cc*/ 	.byte	0x04, 0x05
        /*00ce*/ 	.short	(.L_2715 - .L_2714)
.L_2714:
        /*00d0*/ 	.word	0x00000080
        /*00d4*/ 	.word	0x00000001
        /*00d8*/ 	.word	0x00000001


	//----- nvinfo : EIATTR_CRS_STACK_SIZE
	.align		4
.L_2715:
        /*00dc*/ 	.byte	0x04, 0x1e
        /*00de*/ 	.short	(.L_2717 - .L_2716)
.L_2716:
        /*00e0*/ 	.word	0x00000000


	//----- nvinfo : EIATTR_CBANK_PARAM_SIZE
	.align		4
.L_2717:
        /*00e4*/ 	.byte	0x03, 0x19
        /*00e6*/ 	.short	0x0118


	//----- nvinfo : EIATTR_PARAM_CBANK
	.align		4
        /*00e8*/ 	.byte	0x04, 0x0a
        /*00ea*/ 	.short	(.L_2719 - .L_2718)
	.align		4
.L_2718:
        /*00ec*/ 	.word	index@(.nv.constant0._Z25selective_scan_fwd_kernelI32Selective_Scan_fwd_kernel_traitsILi128ELi16ELi1ELb1ELb0ELb1ELb1EffEEv13SSMParamsBase)
        /*00f0*/ 	.short	0x0210
        /*00f2*/ 	.short	0x0118


	//----- nvinfo : EIATTR_SW_WAR
	.align		4
.L_2719:
        /*00f4*/ 	.byte	0x04, 0x36
        /*00f6*/ 	.short	(.L_2721 - .L_2720)
.L_2720:
        /*00f8*/ 	.word	0x00000008
.L_2721:


//--------------------- .nv.info._Z25selective_scan_fwd_kernelI32Selective_Scan_fwd_kernel_traitsILi128ELi16ELi1ELb1ELb1ELb0ELb0EffEEv13SSMParamsBase --------------------------
	.section	.nv.info._Z25selective_scan_fwd_kernelI32Selective_Scan_fwd_kernel_traitsILi128ELi16ELi1ELb1ELb1ELb0ELb0EffEEv13SSMParamsBase,"",@"SHT_CUDA_INFO"
	.sectionflags	@""
	.align	4


	//----- nvinfo : EIATTR_CUDA_API_VERSION
	.align		4
        /*0000*/ 	.byte	0x04, 0x37
        /*0002*/ 	.short	(.L_2723 - .L_2722)
.L_2722:
        /*0004*/ 	.word	0x00000082


	//----- nvinfo : EIATTR_KPARAM_INFO
	.align		4
.L_2723:
        /*0008*/ 	.byte	0x04, 0x17
        /*000a*/ 	.short	(.L_2725 - .L_2724)
.L_2724:
        /*000c*/ 	.word	0x00000000
        /*0010*/ 	.short	0x0000
        /*0012*/ 	.short	0x0000
        /*0014*/ 	.byte	0x00, 0xf0, 0x61, 0x04


	//----- nvinfo : EIATTR_SPARSE_MMA_MASK
	.align		4
.L_2725:
        /*0018*/ 	.byte	0x03, 0x50
        /*001a*/ 	.short	0x0000


	//----- nvinfo : EIATTR_MAXREG_COUNT
	.align		4
        /*001c*/ 	.byte	0x03, 0x1b
        /*001e*/ 	.short	0x00a8


	//----- nvinfo : EIATTR_NUM_BARRIERS
	.align		4
        /*0020*/ 	.byte	0x02, 0x4c
        /*0022*/ 	.byte	0x01
	.zero		1


	//----- nvinfo : EIATTR_MERCURY_ISA_VERSION
	.align		4
        /*0024*/ 	.byte	0x03, 0x5f
        /*0026*/ 	.short	0x0101


	//----- nvinfo : EIATTR_COOP_GROUP_MASK_REGIDS
	.align		4
        /*0028*/ 	.byte	0x04, 0x29
        /*002a*/ 	.short	(.L_2727 - .L_2726)


	//   ....[0]....
.L_2726:
        /*002c*/ 	.word	0xffffffff


	//   ....[1]....
        /*0030*/ 	.word	0xffffffff


	//   ....[2]....
        /*0034*/ 	.word	0xffffffff


	//   ....[3]....
        /*0038*/ 	.word	0xffffffff


	//   ....[4]....
        /*003c*/ 	.word	0xffffffff


	//   ....[5]....
        /*0040*/ 	.word	0xffffffff


	//   ....[6]....
        /*0044*/ 	.word	0xffffffff


	//   ....[7]....
        /*0048*/ 	.word	0xffffffff


	//   ....[8]....
        /*004c*/ 	.word	0xffffffff


	//   ....[9]....
        /*0050*/ 	.word	0xffffffff


	//   ....[10]....
        /*0054*/ 	.word	0xffffffff


	//   ....[11]....
        /*0058*/ 	.word	0xffffffff


	//   ....[12]....
        /*005c*/ 	.word	0xffffffff


	//   ....[13]....
        /*0060*/ 	.word	0xffffffff


	//   ....[14]....
        /*0064*/ 	.word	0xffffffff


	//   ....[15]....
        /*0068*/ 	.word	0xffffffff


	//----- nvinfo : EIATTR_COOP_GROUP_INSTR_OFFSETS
	.align		4
.L_2727:
        /*006c*/ 	.byte	0x04, 0x28
        /*006e*/ 	.short	(.L_2729 - .L_2728)


	//   ....[0]....
.L_2728:
        /*0070*/ 	.word	0x00000780


	//   ....[1]....
        /*0074*/ 	.word	0x00000880


	//   ....[2]....
        /*0078*/ 	.word	0x000032f0


	//   ....[3]....
        /*007c*/ 	.word	0x00003830


	//   ....[4]....
        /*0080*/ 	.word	0x00003850


	//   ....[5]....
        /*0084*/ 	.word	0x00003910


	//   ....[6]....
        /*0088*/ 	.word	0x00003920


	//   ....[7]....
        /*008c*/ 	.word	0x00003980


	//   ....[8]....
        /*0090*/ 	.word	0x00003990


	//   ....[9]....
        /*0094*/ 	.word	0x000039d0


	//   ....[10]....
        /*0098*/ 	.word	0x000039e0


	//   ....[11]....
        /*009c*/ 	.word	0x00003a20


	//   ....[12]....
        /*00a0*/ 	.word	0x00003a30


	//   ....[13]....
        /*00a4*/ 	.word	0x00003b30


	//   ....[14]....
        /*00a8*/ 	.word	0x00003b40


	//   ....[15]....
        /*00ac*/ 	.word	0x00004200


	//----- nvinfo : EIATTR_EXIT_INSTR_OFFSETS
	.align		4
.L_2729:
        /*00b0*/ 	.byte	0x04, 0x1c
        /*00b2*/ 	.short	(.L_2731 - .L_2730)


	//   ....[0]....
.L_2730:
        /*00b4*/ 	.word	0x00000340


	//   ....[1]....
        /*00b8*/ 	.word	0x00004370


	//----- nvinfo : EIATTR_MAX_THREADS
	.align		4
.L_2731:
        /*00bc*/ 	.byte	0x04, 0x05
        /*00be*/ 	.short	(.L_2733 - .L_2732)
.L_2732:
        /*00c0*/ 	.word	0x00000080
        /*00c4*/ 	.word	0x00000001
        /*00c8*/ 	.word	0x00000001


	//----- nvinfo : EIATTR_CRS_STACK_SIZE
	.align		4
.L_2733:
        /*00cc*/ 	.byte	0x04, 0x1e
        /*00ce*/ 	.short	(.L_2735 - .L_2734)
.L_2734:
        /*00d0*/ 	.word	0x00000000


	//----- nvinfo : EIATTR_CBANK_PARAM_SIZE
	.align		4
.L_2735:
        /*00d4*/ 	.byte	0x03, 0x19
        /*00d6*/ 	.short	0x0118


	//----- nvinfo : EIATTR_PARAM_CBANK
	.align		4
        /*00d8*/ 	.byte	0x04, 0x0a
        /*00da*/ 	.short	(.L_2737 - .L_2736)
	.align		4
.L_2736:
        /*00dc*/ 	.word	index@(.nv.constant0._Z25selective_scan_fwd_kernelI32Selective_Scan_fwd_kernel_traitsILi128ELi16ELi1ELb1ELb1ELb0ELb0EffEEv13SSMParamsBase)
        /*00e0*/ 	.short	0x0210
        /*00e2*/ 	.short	0x0118


	//----- nvinfo : EIATTR_SW_WAR
	.align		4
.L_2737:
        /*00e4*/ 	.byte	0x04, 0x36
        /*00e6*/ 	.short	(.L_2739 - .L_2738)
.L_2738:
        /*00e8*/ 	.word	0x00000008
.L_2739:


//--------------------- .nv.info._Z25selective_scan_fwd_kernelI32Selective_Scan_fwd_kernel_traitsILi128ELi16ELi1ELb1ELb1ELb0ELb1EffEEv13SSMParamsBase --------------------------
	.section	.nv.info._Z25selective_scan_fwd_kernelI32Selective_Scan_fwd_kernel_traitsILi128ELi16ELi1ELb1ELb1ELb0ELb1EffEEv13SSMParamsBase,"",@"SHT_CUDA_INFO"
	.sectionflags	@""
	.align	4


	//----- nvinfo : EIATTR_CUDA_API_VERSION
	.align		4
        /*0000*/ 	.byte	0x04, 0x37
        /*0002*/ 	.short	(.L_2741 - .L_2740)
.L_2740:
        /*0004*/ 	.word	0x00000082


	//----- nvinfo : EIATTR_KPARAM_INFO
	.align		4
.L_2741:
        /*0008*/ 	.byte	0x04, 0x17
        /*000a*/ 	.short	(.L_2743 - .L_2742)
.L_2742:
        /*000c*/ 	.word	0x00000000
        /*0010*/ 	.short	0x0000
        /*0012*/ 	.short	0x0000
        /*0014*/ 	.byte	0x00, 0xf0, 0x61, 0x04


	//----- nvinfo : EIATTR_SPARSE_MMA_MASK
	.align		4
.L_2743:
        /*0018*/ 	.byte	0x03, 0x50
        /*001a*/ 	.short	0x0000


	//----- nvinfo : EIATTR_MAXREG_COUNT
	.align		4
        /*001c*/ 	.byte	0x03, 0x1b
        /*001e*/ 	.short	0x00a8


	//----- nvinfo : EIATTR_NUM_BARRIERS
	.align		4
        /*0020*/ 	.byte	0x02, 0x4c
        /*0022*/ 	.byte	0x01
	.zero		1


	//----- nvinfo : EIATTR_MERCURY_ISA_VERSION
	.align		4
        /*0024*/ 	.byte	0x03, 0x5f
        /*0026*/ 	.short	0x0101


	//----- nvinfo : EIATTR_COOP_GROUP_MASK_REGIDS
	.align		4
        /*0028*/ 	.byte	0x04, 0x29
        /*002a*/ 	.short	(.L_2745 - .L_2744)


	//   ....[0]....
.L_2744:
        /*002c*/ 	.word	0xffffffff


	//   ....[1]....
        /*0030*/ 	.word	0xffffffff


	//   ....[2]....
        /*0034*/ 	.word	0xffffffff


	//   ....[3]....
        /*0038*/ 	.word	0xffffffff


	//   ....[4]....
        /*003c*/ 	.word	0xffffffff


	//   ....[5]....
        /*0040*/ 	.word	0xffffffff


	//   ....[6]....
        /*0044*/ 	.word	0xffffffff


	//   ....[7]....
        /*0048*/ 	.word	0xffffffff


	//   ....[8]....
        /*004c*/ 	.word	0xffffffff


	//   ....[9]....
        /*0050*/ 	.word	0xffffffff


	//   ....[10]....
        /*0054*/ 	.word	0xffffffff


	//   ....[11]....
        /*0058*/ 	.word	0xffffffff


	//   ....[12]....
        /*005c*/ 	.word	0xffffffff


	//   ....[13]....
        /*0060*/ 	.word	0xffffffff


	//   ....[14]....
        /*0064*/ 	.word	0xffffffff


	//   ....[15]....
        /*0068*/ 	.word	0xffffffff


	//   ....[16]....
        /*006c*/ 	.word	0xffffffff


	//   ....[17]....
        /*0070*/ 	.word	0xffffffff


	//----- nvinfo : EIATTR_COOP_GROUP_INSTR_OFFSETS
	.align		4
.L_2745:
        /*0074*/ 	.byte	0x04, 0x28
        /*0076*/ 	.short	(.L_2747 - .L_2746)


	//   ....[0]....
.L_2746:
        /*0078*/ 	.word	0x000007a0


	//   ....[1]....
        /*007c*/ 	.word	0x000008a0


	//   ....[2]....
        /*0080*/ 	.word	0x000033c0


	//   ....[3]....
        /*0084*/ 	.word	0x00003880


	//   ....[4]....
        /*0088*/ 	.word	0x000038a0


	//   ....[5]....
        /*008c*/ 	.word	0x00003920


	//   ....[6]....
        /*0090*/ 	.word	0x00003930


	//   ....[7]....
        /*0094*/ 	.word	0x00003970


	//   ....[8]....
        /*0098*/ 	.word	0x00003980


	//   ....[9]....
        /*009c*/ 	.word	0x000039c0


	//   ....[10]....
        /*00a0*/ 	.word	0x000039d0


	//   ....[11]....
        /*00a4*/ 	.word	0x00003a20


	//   ....[12]....
        /*00a8*/ 	.word	0x00003a30


	//   ....[13]....
        /*00ac*/ 	.word	0x00003b70


	//   ....[14]....
        /*00b0*/ 	.word	0x00003b80


	//   ....[15]....
        /*00b4*/ 	.word	0x00004220


	//   ....[16]....
        /*00b8*/ 	.word	0x00004500


	//   ....[17]....
        /*00bc*/ 	.word	0x00004c20


	//----- nvinfo : EIATTR_EXIT_INSTR_OFFSETS
	.align		4
.L_2747:
        /*00c0*/ 	.byte	0x04, 0x1c
        /*00c2*/ 	.short	(.L_2749 - .L_2748)


	//   ....[0]....
.L_2748:
        /*00c4*/ 	.word	0x00000340


	//   ....[1]....
        /*00c8*/ 	.word	0x00004d40


	//----- nvinfo : EIATTR_MAX_THREADS
	.align		4
.L_2749:
        /*00cc*/ 	.byte	0x04, 0x05
        /*00ce*/ 	.short	(.L_2751 - .L_2750)
.L_2750:
        /*00d0*/ 	.word	0x00000080
        /*00d4*/ 	.word	0x00000001
        /*00d8*/ 	.word	0x00000001


	//----- nvinfo : EIATTR_CRS_STACK_SIZE
	.align		4
.L_2751:
        /*00dc*/ 	.byte	0x04, 0x1e
        /*00de*/ 	.short	(.L_2753 - .L_2752)
.L_2752:
        /*00e0*/ 	.word	0x00000000


	//----- nvinfo : EIATTR_CBANK_PARAM_SIZE
	.align		4
.L_2753:
        /*00e4*/ 	.byte	0x03, 0x19
        /*00e6*/ 	.short	0x0118


	//----- nvinfo : EIATTR_PARAM_CBANK
	.align		4
        /*00e8*/ 	.byte	0x04, 0x0a
        /*00ea*/ 	.short	(.L_2755 - .L_2754)
	.align		4
.L_2754:
        /*00ec*/ 	.word	index@(.nv.constant0._Z25selective_scan_fwd_kernelI32Selective_Scan_fwd_kernel_traitsILi128ELi16ELi1ELb1ELb1ELb0ELb1EffEEv13SSMParamsBase)
        /*00f0*/ 	.short	0x0210
        /*00f2*/ 	.short	0x0118


	//----- nvinfo : EIATTR_SW_WAR
	.align		4
.L_2755:
        /*00f4*/ 	.byte	0x04, 0x36
        /*00f6*/ 	.short	(.L_2757 - .L_2756)
.L_2756:
        /*00f8*/ 	.word	0x00000008
.L_2757:


//--------------------- .nv.info._Z25selective_scan_fwd_kernelI32Selective_Scan_fwd_kernel_traitsILi128ELi16ELi1ELb1ELb1ELb1ELb0EffEEv13SSMParamsBase --------------------------
	.section	.nv.info._Z25selective_scan_fwd_kernelI32Selective_Scan_fwd_kernel_traitsILi128ELi16ELi1ELb1ELb1ELb1ELb0EffEEv13SSMParamsBase,"",@"SHT_CUDA_INFO"
	.sectionflags	@""
	.align	4


	//----- nvinfo : EIATTR_CUDA_API_VERSION
	.align		4
        /*0000*/ 	.byte	0x04, 0x37
        /*0002*/ 	.short	(.L_2759 - .L_2758)
.L_2758:
        /*0004*/ 	.word	0x00000082


	//----- nvinfo : EIATTR_KPARAM_INFO
	.align		4
.L_2759:
        /*0008*/ 	.byte	0x04, 0x17
        /*000a*/ 	.short	(.L_2761 - .L_2760)
.L_2760:
        /*000c*/ 	.word	0x00000000
        /*0010*/ 	.short	0x0000
        /*0012*/ 	.short	0x0000
        /*0014*/ 	.byte	0x00, 0xf0, 0x61, 0x04


	//----- nvinfo : EIATTR_SPARSE_MMA_MASK
	.align		4
.L_2761:
        /*0018*/ 	.byte	0x03, 0x50
        /*001a*/ 	.short	0x0000


	//----- nvinfo : EIATTR_MAXREG_COUNT
	.align		4
        /*001c*/ 	.byte	0x03, 0x1b
        /*001e*/ 	.short	0x00a8


	//----- nvinfo : EIATTR_NUM_BARRIERS
	.align		4
        /*0020*/ 	.byte	0x02, 0x4c
        /*0022*/ 	.byte	0x01
	.zero		1


	//----- nvinfo : EIATTR_MERCURY_ISA_VERSION
	.align		4
        /*0024*/ 	.byte	0x03, 0x5f
        /*0026*/ 	.short	0x0101


	//----- nvinfo : EIATTR_COOP_GROUP_MASK_REGIDS
	.align		4
        /*0028*/ 	.byte	0x04, 0x29
        /*002a*/ 	.short	(.L_2763 - .L_2762)


	//   ....[0]....
.L_2762:
        /*002c*/ 	.word	0xffffffff


	//   ....[1]....
        /*0030*/ 	.word	0xffffffff


	//   ....[2]....
        /*0034*/ 	.word	0xffffffff


	//   ....[3]....
        /*0038*/ 	.word	0xffffffff


	//   ....[4]....
        /*003c*/ 	.word	0xffffffff


	//   ....[5]....
        /*0040*/ 	.word	0xffffffff


	//   ....[6]....
        /*0044*/ 	.word	0xffffffff


	//   ....[7]....
        /*0048*/ 	.word	0xffffffff


	//   ....[8]....
        /*004c*/ 	.word	0xffffffff


	//   ....[9]....
        /*0050*/ 	.word	0xffffffff


	//   ....[10]....
        /*0054*/ 	.word	0xffffffff


	//   ....[11]....
        /*0058*/ 	.word	0xffffffff


	//   ....[12]....
        /*005c*/ 	.word	0xffffffff


	//   ....[13]....
        /*0060*/ 	.word	0xffffffff


	//   ....[14]....
        /*0064*/ 	.word	0xffffffff


	//   ....[15]....
        /*0068*/ 	.word	0xffffffff


	//   ....[16]....
        /*006c*/ 	.word	0xffffffff


	//----- nvinfo : EIATTR_COOP_GROUP_INSTR_OFFSETS
	.align		4
.L_2763:
        /*0070*/ 	.byte	0x04, 0x28
        /*0072*/ 	.short	(.L_2765 - .L_2764)


	//   ....[0]....
.L_2764:
        /*0074*/ 	.word	0x00000860


	//   ....[1]....
        /*0078*/ 	.word	0x00000970


	//   ....[2]....
        /*007c*/ 	.word	0x000033f0


	//   ....[3]....
        /*0080*/ 	.word	0x00003a50


	//   ....[4]....
        /*0084*/ 	.word	0x00003a60


	//   ....[5]....
        /*0088*/ 	.word	0x00003aa0


	//   ....[6]....
        /*008c*/ 	.word	0x00003ad0


	//   ....[7]....
        /*0090*/ 	.word	0x00003b10


	//   ....[8]....
        /*0094*/ 	.word	0x00003b30


	//   ....[9]....
        /*0098*/ 	.word	0x00003b60


	//   ....[10]....
        /*009c*/ 	.word	0x00003b80


	//   ....[11]....
        /*00a0*/ 	.word	0x00003bb0


	//   ....[12]....
        /*00a4*/ 	.word	0x00003bd0


	//   ....[13]....
        /*00a8*/ 	.word	0x00003c20


	//   ....[14]....
        /*00ac*/ 	.word	0x00003ce0


	//   ....[15]....
        /*00b0*/ 	.word	0x00003cf0


	//   ....[16]....
        /*00b4*/ 	.word	0x000043c0


	//----- nvinfo : EIATTR_EXIT_INSTR_OFFSETS
	.align		4
.L_2765:
        /*00b8*/ 	.byte	0x04, 0x1c
        /*00ba*/ 	.short	(.L_2767 - .L_2766)


	//   ....[0]....
.L_2766:
        /*00bc*/ 	.word	0x000003f0


	//   ....[1]....
        /*00c0*/ 	.word	0x00004540


	//----- nvinfo : EIATTR_MAX_THREADS
	.align		4
.L_2767:
        /*00c4*/ 	.byte	0x04, 0x05
        /*00c6*/ 	.short	(.L_2769 - .L_2768)
.L_2768:
        /*00c8*/ 	.word	0x00000080
        /*00cc*/ 	.word	0x00000001
        /*00d0*/ 	.word	0x00000001


	//----- nvinfo : EIATTR_CRS_STACK_SIZE
	.align		4
.L_2769:
        /*00d4*/ 	.byte	0x04, 0x1e
        /*00d6*/ 	.short	(.L_2771 - .L_2770)
.L_2770:
        /*00d8*/ 	.word	0x00000000


	//----- nvinfo : EIATTR_CBANK_PARAM_SIZE
	.align		4
.L_2771:
        /*00dc*/ 	.byte	0x03, 0x19
        /*00de*/ 	.short	0x0118


	//----- nvinfo : EIATTR_PARAM_CBANK
	.align		4
        /*00e0*/ 	.byte	0x04, 0x0a
        /*00e2*/ 	.short	(.L_2773 - .L_2772)
	.align		4
.L_2772:
        /*00e4*/ 	.word	index@(.nv.constant0._Z25selective_scan_fwd_kernelI32Selective_Scan_fwd_kernel_traitsILi128ELi16ELi1ELb1ELb1ELb1ELb0EffEEv13SSMParamsBase)
        /*00e8*/ 	.short	0x0210
        /*00ea*/ 	.short	0x0118


	//----- nvinfo : EIATTR_SW_WAR
	.align		4
.L_2773:
        /*00ec*/ 	.byte	0x04, 0x36
        /*00ee*/ 	.short	(.L_2775 - .L_2774)
.L_2774:
        /*00f0*/ 	.word	0x00000008
.L_2775:


//--------------------- .nv.info._Z25selective_scan_fwd_kernelI32Selective_Scan_fwd_kernel_traitsILi128ELi16ELi1ELb1ELb1ELb1ELb1EffEEv13SSMParamsBase --------------------------
	.section	.nv.info._Z25selective_scan_fwd_kernelI32Selective_Scan_fwd_kernel_traitsILi128ELi16ELi1ELb1ELb1ELb1ELb1EffEEv13SSMParamsBase,"",@"SHT_CUDA_INFO"
	.sectionflags	@""
	.align	4


	//----- nvinfo : EIATTR_CUDA_API_VERSION
	.align		4
        /*0000*/ 	.byte	0x04, 0x37
        /*0002*/ 	.short	(.L_2777 - .L_2776)
.L_2776:
        /*0004*/ 	.word	0x00000082


	//----- nvinfo : EIATTR_KPARAM_INFO
	.align		4
.L_2777:
        /*0008*/ 	.byte	0x04, 0x17
        /*000a*/ 	.short	(.L_2779 - .L_2778)
.L_2778:
        /*000c*/ 	.word	0x00000000
        /*0010*/ 	.short	0x0000
        /*0012*/ 	.short	0x0000
        /*0014*/ 	.byte	0x00, 0xf0, 0x61, 0x04


	//----- nvinfo : EIATTR_SPARSE_MMA_MASK
	.align		4
.L_2779:
        /*0018*/ 	.byte	0x03, 0x50
        /*001a*/ 	.short	0x0000


	//----- nvinfo : EIATTR_MAXREG_COUNT
	.align		4
        /*001c*/ 	.byte	0x03, 0x1b
        /*001e*/ 	.short	0x00a8


	//----- nvinfo : EIATTR_NUM_BARRIERS
	.align		4
        /*0020*/ 	.byte	0x02, 0x4c
        /*0022*/ 	.byte	0x01
	.zero		1


	//----- nvinfo : EIATTR_MERCURY_ISA_VERSION
	.align		4
        /*0024*/ 	.byte	0x03, 0x5f
        /*0026*/ 	.short	0x0101


	//----- nvinfo : EIATTR_COOP_GROUP_MASK_REGIDS
	.align		4
        /*0028*/ 	.byte	0x04, 0x29
        /*002a*/ 	.short	(.L_2781 - .L_2780)


	//   ....[0]....
.L_2780:
        /*002c*/ 	.word	0xffffffff


	//   ....[1]....
        /*0030*/ 	.word	0xffffffff


	//   ....[2]....
        /*0034*/ 	.word	0xffffffff


	//   ....[3]....
        /*0038*/ 	.word	0xffffffff


	//   ....[4]....
        /*003c*/ 	.word	0xffffffff


	//   ....[5]....
        /*0040*/ 	.word	0xffffffff


	//   ....[6]....
        /*0044*/ 	.word	0xffffffff


	//   ....[7]....
        /*0048*/ 	.word	0xffffffff


	//   ....[8]....
        /*004c*/ 	.word	0xffffffff


	//   ....[9]....
        /*0050*/ 	.word	0xffffffff


	//   ....[10]....
        /*0054*/ 	.word	0xffffffff


	//   ....[11]....
        /*0058*/ 	.word	0xffffffff


	//   ....[12]....
        /*005c*/ 	.word	0xffffffff


	//   ....[13]....
        /*0060*/ 	.word	0xffffffff


	//   ....[14]....
        /*0064*/ 	.word	0xffffffff


	//   ....[15]....
        /*0068*/ 	.word	0xffffffff


	//   ....[16]....
        /*006c*/ 	.word	0xffffffff


	//   ....[17]....
        /*0070*/ 	.word	0xffffffff


	//   ....[18]....
        /*0074*/ 	.word	0xffffffff


	//----- nvinfo : EIATTR_COOP_GROUP_INSTR_OFFSETS
	.align		4
.L_2781:
        /*0078*/ 	.byte	0x04, 0x28
        /*007a*/ 	.short	(.L_2783 - .L_2782)


	//   ....[0]....
.L_2782:
        /*007c*/ 	.word	0x00000860


	//   ....[1]....
        /*0080*/ 	.word	0x00000970


	//   ....[2]....
        /*0084*/ 	.word	0x00003400


	//   ....[3]....
        /*0088*/ 	.word	0x00003a30


	//   ....[4]....
        /*008c*/ 	.word	0x00003a40


	//   ....[5]....
        /*0090*/ 	.word	0x00003a80


	//   ....[6]....
        /*0094*/ 	.word	0x00003ab0


	//   ....[7]....
        /*0098*/ 	.word	0x00003af0


	//   ....[8]....
        /*009c*/ 	.word	0x00003b10


	//   ....[9]....
        /*00a0*/ 	.word	0x00003b40


	//   ....[10]....
        /*00a4*/ 	.word	0x00003b60


	//   ....[11]....
        /*00a8*/ 	.word	0x00003b90


	//   ....[12]....
        /*00ac*/ 	.word	0x00003bb0


	//   ....[13]....
        /*00b0*/ 	.word	0x00003c00


	//   ....[14]....
        /*00b4*/ 	.word	0x00003cf0


	//   ....[15]....
        /*00b8*/ 	.word	0x00003d00


	//   ....[16]....
        /*00bc*/ 	.word	0x000043a0


	//   ....[17]....
        /*00c0*/ 	.word	0x000046a0


	//   ....[18]....
        /*00c4*/ 	.word	0x00004db0


	//----- nvinfo : EIATTR_EXIT_INSTR_OFFSETS
	.align		4
.L_2783:
        /*00c8*/ 	.byte	0x04, 0x1c
        /*00ca*/ 	.short	(.L_2785 - .L_2784)


	//   ....[0]....
.L_2784:
        /*00cc*/ 	.word	0x000003f0


	//   ....[1]....
        /*00d0*/ 	.word	0x00004ee0


	//----- nvinfo : EIATTR_MAX_THREADS
	.align		4
.L_2785:
        /*00d4*/ 	.byte	0x04, 0x05
        /*00d6*/ 	.short	(.L_2787 - .L_2786)
.L_2786:
        /*00d8*/ 	.word	0x00000080
        /*00dc*/ 	.word	0x00000001
        /*00e0*/ 	.word	0x00000001


	//----- nvinfo : EIATTR_CRS_STACK_SIZE
	.align		4
.L_2787:
        /*00e4*/ 	.byte	0x04, 0x1e
        /*00e6*/ 	.short	(.L_2789 - .L_2788)
.L_2788:
        /*00e8*/ 	.word	0x00000000


	//----- nvinfo : EIATTR_CBANK_PARAM_SIZE
	.align		4
.L_2789:
        /*00ec*/ 	.byte	0x03, 0x19
        /*00ee*/ 	.short	0x0118


	//----- nvinfo : EIATTR_PARAM_CBANK
	.align		4
        /*00f0*/ 	.byte	0x04, 0x0a
        /*00f2*/ 	.short	(.L_2791 - .L_2790)
	.align		4
.L_2790:
        /*00f4*/ 	.word	index@(.nv.constant0._Z25selective_scan_fwd_kernelI32Selective_Scan_fwd_kernel_traitsILi128ELi16ELi1ELb1ELb1ELb1ELb1EffEEv13SSMParamsBase)
        /*00f8*/ 	.short	0x0210
        /*00fa*/ 	.short	0x0118


	//----- nvinfo : EIATTR_SW_WAR
	.align		4
.L_2791:
        /*00fc*/ 	.byte	0x04, 0x36
        /*00fe*/ 	.short	(.L_2793 - .L_2792)
.L_2792:
        /*0100*/ 	.word	0x00000008
.L_2793:


//--------------------- .nv.info._Z25selective_scan_fwd_kernelI32Selective_Scan_fwd_kernel_traitsILi64ELi16ELi1ELb0ELb0ELb0ELb0EffEEv13SSMParamsBase --------------------------
	.section	.nv.info._Z25selective_scan_fwd_kernelI32Selective_Scan_fwd_kernel_traitsILi64ELi16ELi1ELb0ELb0ELb0ELb0EffEEv13SSMParamsBase,"",@"SHT_CUDA_INFO"
	.sectionflags	@""
	.align	4


	//----- nvinfo : EIATTR_CUDA_API_VERSION
	.align		4
        /*0000*/ 	.byte	0x04, 0x37
        /*0002*/ 	.short	(.L_2795 - .L_2794)
.L_2794:
        /*0004*/ 	.word	0x00000082


	//----- nvinfo : EIATTR_KPARAM_INFO
	.align		4
.L_2795:
        /*0008*/ 	.byte	0x04, 0x17
        /*000a*/ 	.short	(.L_2797 - .L_2796)
.L_2796:
        /*000c*/ 	.word	0x00000000
        /*0010*/ 	.short	0x0000
        /*0012*/ 	.short	0x0000
        /*0014*/ 	.byte	0x00, 0xf0, 0x61, 0x04


	//----- nvinfo : EIATTR_SPARSE_MMA_MASK
	.align		4
.L_2797:
        /*0018*/ 	.byte	0x03, 0x50
        /*001a*/ 	.short	0x0000


	//----- nvinfo : EIATTR_MAXREG_COUNT
	.align		4
        /*001c*/ 	.byte	0x03, 0x1b
        /*001e*/ 	.short	0x00a8


	//----- nvinfo : EIATTR_NUM_BARRIERS
	.align		4
        /*0020*/ 	.byte	0x02, 0x4c
        /*0022*/ 	.byte	0x01
	.zero		1


	//----- nvinfo : EIATTR_MERCURY_ISA_VERSION
	.align		4
        /*0024*/ 	.byte	0x03, 0x5f
        /*0026*/ 	.short	0x0101


	//----- nvinfo : EIATTR_COOP_GROUP_MASK_REGIDS
	.align		4
        /*0028*/ 	.byte	0x04, 0x29
        /*002a*/ 	.short	(.L_2799 - .L_2798)


	//   ....[0]....
.L_2798:
        /*002c*/ 	.word	0xffffffff


	//   ....[1]....
        /*0030*/ 	.word	0xffffffff


	//   ....[2]....
        /*0034*/ 	.word	0xffffffff


	//   ....[3]....
        /*0038*/ 	.word	0xffffffff


	//   ....[4]....
        /*003c*/ 	.word	0xffffffff


	//   ....[5]....
        /*0040*/ 	.word	0xffffffff


	//   ....[6]....
        /*0044*/ 	.word	0xffffffff


	//   ....[7]....
        /*0048*/ 	.word	0xffffffff


	//   ....[8]....
        /*004c*/ 	.word	0xffffffff


	//   ....[9]....
        /*0050*/ 	.word	0xffffffff


	//   ....[10]....
        /*0054*/ 	.word	0xffffffff


	//   ....[11]....
        /*0058*/ 	.word	0xffffffff


	//   ....[12]....
        /*005c*/ 	.word	0xffffffff


	//   ....[13]....
        /*0060*/ 	.word	0xffffffff


	//   ....[14]....
        /*0064*/ 	.word	0xffffffff


	//----- nvinfo : EIATTR_COOP_GROUP_INSTR_OFFSETS
	.align		4
.L_2799:
        /*0068*/ 	.byte	0x04, 0x28
        /*006a*/ 	.short	(.L_2801 - .L_2800)


	//   ....[0]....
.L_2800:
        /*006c*/ 	.word	0x00001030


	//   ....[1]....
        /*0070*/ 	.word	0x00001410


	//   ....[2]....
        /*0074*/ 	.word	0x00004610


	//   ....[3]....
        /*0078*/ 	.word	0x00004630


	//   ....[4]....
        /*007c*/ 	.word	0x000046c0


	//   ....[5]....
        /*0080*/ 	.word	0x000046e0


	//   ....[6]....
        /*0084*/ 	.word	0x00004710


	//   ....[7]....
        /*0088*/ 	.word	0x00004730


	//   ....[8]....
        /*008c*/ 	.word	0x00004780


	//   ....[9]....
        /*0090*/ 	.word	0x000047b0


	//   ....[10]....
        /*0094*/ 	.word	0x000047f0


	//   ....[11]....
        /*0098*/ 	.word	0x00004810


	//   ....[12]....
        /*009c*/ 	.word	0x00004840


	//   ....[13]....
        /*00a0*/ 	.word	0x000048b0


	//   ....[14]....
        /*00a4*/ 	.word	0x00004f40


	//----- nvinfo : EIATTR_EXIT_INSTR_OFFSETS
	.align		4
.L_2801:
        /*00a8*/ 	.byte	0x04, 0x1c
        /*00aa*/ 	.short	(.L_2803 - .L_2802)


	//   ....[0]....
.L_2802:
        /*00ac*/ 	.word	0x00000300


	//   ....[1]....
        /*00b0*/ 	.word	0x00005540


	//----- nvinfo : EIATTR_MAX_THREADS
	.align		4
.L_2803:
        /*00b4*/ 	.byte	0x04, 0x05
        /*00b6*/ 	.short	(.L_2805 - .L_2804)
.L_2804:
        /*00b8*/ 	.word	0x00000040
        /*00bc*/ 	.word	0x00000001
        /*00c0*/ 	.word	0x00000001


	//----- nvinfo : EIATTR_CRS_STACK_SIZE
	.align		4
.L_2805:
        /*00c4*/ 	.byte	0x04, 0x1e
        /*00c6*/ 	.short	(.L_2807 - .L_2806)
.L_2806:
        /*00c8*/ 	.word	0x00000000


	//----- nvinfo : EIATTR_CBANK_PARAM_SIZE
	.align		4
.L_2807:
        /*00cc*/ 	.byte	0x03, 0x19
        /*00ce*/ 	.short	0x0118


	//----- nvinfo : EIATTR_PARAM_CBANK
	.align		4
        /*00d0*/ 	.byte	0x04, 0x0a
        /*00d2*/ 	.short	(.L_2809 - .L_2808)
	.align		4
.L_2808:
        /*00d4*/ 	.word	index@(.nv.constant0._Z25selective_scan_fwd_kernelI32Selective_Scan_fwd_kernel_traitsILi64ELi16ELi1ELb0ELb0ELb0ELb0EffEEv13SSMParamsBase)
        /*00d8*/ 	.short	0x0210
        /*00da*/ 	.short	0x0118


	//----- nvinfo : EIATTR_SW_WAR
	.align		4
.L_2809:
        /*00dc*/ 	.byte	0x04, 0x36
        /*00de*/ 	.short	(.L_2811 - .L_2810)
.L_2810:
        /*00e0*/ 	.word	0x00000008
.L_2811:


//--------------------- .nv.info._Z25selective_scan_fwd_kernelI32Selective_Scan_fwd_kernel_traitsILi64ELi16ELi1ELb0ELb0ELb0ELb1EffEEv13SSMParamsBase --------------------------
	.section	.nv.info._Z25selective_scan_fwd_kernelI32Selective_Scan_fwd_kernel_traitsILi64ELi16ELi1ELb0ELb0ELb0ELb1EffEEv13SSMParamsBase,"",@"SHT_CUDA_INFO"
	.sectionflags	@""
	.align	4


	//----- nvinfo : EIATTR_CUDA_API_VERSION
	.align		4
        /*0000*/ 	.byte	0x04, 0x37
        /*0002*/ 	.short	(.L_2813 - .L_2812)
.L_2812:
        /*0004*/ 	.word	0x00000082


	//----- nvinfo : EIATTR_KPARAM_INFO
	.align		4
.L_2813:
        /*0008*/ 	.byte	0x04, 0x17
        /*000a*/ 	.short	(.L_2815 - .L_2814)
.L_2814:
        /*000c*/ 	.word	0x00000000
        /*0010*/ 	.short	0x0000
        /*0012*/ 	.short	0x0000
        /*0014*/ 	.byte	0x00, 0xf0, 0x61, 0x04


	//----- nvinfo : EIATTR_SPARSE_MMA_MASK
	.align		4
.L_2815:
        /*0018*/ 	.byte	0x03, 0x50
        /*001a*/ 	.short	0x0000


	//----- nvinfo : EIATTR_MAXREG_COUNT
	.align		4
        /*001c*/ 	.byte	0x03, 0x1b
        /*001e*/ 	.short	0x00a8


	//----- nvinfo : EIATTR_NUM_BARRIERS
	.align		4
        /*0020*/ 	.byte	0x02, 0x4c
        /*0022*/ 	.byte	0x01
	.zero		1


	//----- nvinfo : EIATTR_MERCURY_ISA_VERSION
	.align		4
        /*0024*/ 	.byte	0x03, 0x5f
        /*0026*/ 	.short	0x0101


	//----- nvinfo : EIATTR_COOP_GROUP_MASK_REGIDS
	.align		4
        /*0028*/ 	.byte	0x04, 0x29
        /*002a*/ 	.short	(.L_2817 - .L_2816)


	//   ....[0]....
.L_2816:
        /*002c*/ 	.word	0xffffffff


	//   ....[1]....
        /*0030*/ 	.word	0xffffffff


	//   ....[2]....
        /*0034*/ 	.word	0xffffffff


	//   ....[3]....
        /*0038*/ 	.word	0xffffffff


	//   ....[4]....
        /*003c*/ 	.word	0xffffffff


	//   ....[5]....
        /*0040*/ 	.word	0xffffffff


	//   ....[6]....
        /*0044*/ 	.word	0xffffffff


	//   ....[7]....
        /*0048*/ 	.word	0xffffffff


	//   ....[8]....
        /*004c*/ 	.word	0xffffffff


	//   ....[9]....
        /*0050*/ 	.word	0xffffffff


	//   ....[10]....
        /*0054*/ 	.word	0xffffffff


	//   ....[11]....
        /*0058*/ 	.word	0xffffffff


	//   ....[12]....
        /*005c*/ 	.word	0xffffffff


	//   ....[13]....
        /*0060*/ 	.word	0xffffffff


	//   ....[14]....
        /*0064*/ 	.word	0xffffffff


	//   ....[15]....
        /*0068*/ 	.word	0xffffffff


	//   ....[16]....
        /*006c*/ 	.word	0xffffffff


	//----- nvinfo : EIATTR_COOP_GROUP_INSTR_OFFSETS
	.align		4
.L_2817:
        /*0070*/ 	.byte	0x04, 0x28
        /*0072*/ 	.short	(.L_2819 - .L_2818)


	//   ....[0]....
.L_2818:
        /*0074*/ 	.word	0x00001160


	//   ....[1]....
        /*0078*/ 	.word	0x000016c0


	//   ....[2]....
        /*007c*/ 	.word	0x000048c0


	//   ....[3]....
        /*0080*/ 	.word	0x000048e0


	//   ....[4]....
        /*0084*/ 	.word	0x00004970


	//   ....[5]....
        /*0088*/ 	.word	0x00004990


	//   ....[6]....
        /*008c*/ 	.word	0x000049c0


	//   ....[7]....
        /*0090*/ 	.word	0x000049e0


	//   ....[8]....
        /*0094*/ 	.word	0x00004a30


	//   ....[9]....
        /*0098*/ 	.word	0x00004a60


	//   ....[10]....
        /*009c*/ 	.word	0x00004aa0


	//   ....[11]....
        /*00a0*/ 	.word	0x00004ac0


	//   ....[12]....
        /*00a4*/ 	.word	0x00004af0


	//   ....[13]....
        /*00a8*/ 	.word	0x00004b50


	//   ....[14]....
        /*00ac*/ 	.word	0x00005240


	//   ....[15]....
        /*00b0*/ 	.word	0x00005e00


	//   ....[16]....
        /*00b4*/ 	.word	0x00006680


	//----- nvinfo : EIATTR_EXIT_INSTR_OFFSETS
	.align		4
.L_2819:
        /*00b8*/ 	.byte	0x04, 0x1c
        /*00ba*/ 	.short	(.L_2821 - .L_2820)


	//   ....[0]....
.L_2820:
        /*00bc*/ 	.word	0x00000330


	//   ....[1]....
        /*00c0*/ 	.word	0x00006c10


	//----- nvinfo : EIATTR_MAX_THREADS
	.align		4
.L_2821:
        /*00c4*/ 	.byte	0x04, 0x05
        /*00c6*/ 	.short	(.L_2823 - .L_2822)
.L_2822:
        /*00c8*/ 	.word	0x00000040
        /*00cc*/ 	.word	0x00000001
        /*00d0*/ 	.word	0x00000001


	//----- nvinfo : EIATTR_CRS_STACK_SIZE
	.align		4
.L_2823:
        /*00d4*/ 	.byte	0x04, 0x1e
        /*00d6*/ 	.short	(.L_2825 - .L_2824)
.L_2824:
        /*00d8*/ 	.word	0x00000000


	//----- nvinfo : EIATTR_CBANK_PARAM_SIZE
	.align		4
.L_2825:
        /*00dc*/ 	.byte	0x03, 0x19
        /*00de*/ 	.short	0x0118


	//----- nvinfo : EIATTR_PARAM_CBANK
	.align		4
        /*00e0*/ 	.byte	0x04, 0x0a
        /*00e2*/ 	.short	(.L_2827 - .L_2826)
	.align		4
.L_2826:
        /*00e4*/ 	.word	index@(.nv.constant0._Z25selective_scan_fwd_kernelI32Selective_Scan_fwd_kernel_traitsILi64ELi16ELi1ELb0ELb0ELb0ELb1EffEEv13SSMParamsBase)
        /*00e8*/ 	.short	0x0210
        /*00ea*/ 	.short	0x0118


	//----- nvinfo : EIATTR_SW_WAR
	.align		4
.L_2827:
        /*00ec*/ 	.byte	0x04, 0x36
        /*00ee*/ 	.short	(.L_2829 - .L_2828)
.L_2828:
        /*00f0*/ 	.word	0x00000008
.L_2829:


//--------------------- .nv.info._Z25selective_scan_fwd_kernelI32Selective_Scan_fwd_kernel_traitsILi64ELi16ELi1ELb0ELb0ELb1ELb0EffEEv13SSMParamsBase --------------------------
	.section	.nv.info._Z25selective_scan_fwd_kernelI32Selective_Scan_fwd_kernel_traitsILi64ELi16ELi1ELb0ELb0ELb1ELb0EffEEv13SSMParamsBase,"",@"SHT_CUDA_INFO"
	.sectionflags	@""
	.align	4


	//----- nvinfo : EIATTR_CUDA_API_VERSION
	.align		4
        /*0000*/ 	.byte	0x04, 0x37
        /*0002*/ 	.short	(.L_2831 - .L_2830)
.L_2830:
        /*0004*/ 	.word	0x00000082


	//----- nvinfo : EIATTR_KPARAM_INFO
	.align		4
.L_2831:
        /*0008*/ 	.byte	0x04, 0x17
        /*000a*/ 	.short	(.L_2833 - .L_2832)
.L_2832:
        /*000c*/ 	.word	0x00000000
        /*0010*/ 	.short	0x0000
        /*0012*/ 	.short	0x0000
        /*0014*/ 	.byte	0x00, 0xf0, 0x61, 0x04


	//----- nvinfo : EIATTR_SPARSE_MMA_MASK
	.align		4
.L_2833:
        /*0018*/ 	.byte	0x03, 0x50
        /*001a*/ 	.short	0x0000


	//----- nvinfo : EIATTR_MAXREG_COUNT
	.align		4
        /*001c*/ 	.byte	0x03, 0x1b
        /*001e*/ 	.short	0x00a8


	//----- nvinfo : EIATTR_NUM_BARRIERS
	.align		4
        /*0020*/ 	.byte	0x02, 0x4c
        /*0022*/ 	.byte	0x01
	.zero		1


	//----- nvinfo : EIATTR_MERCURY_ISA_VERSION
	.align		4
        /*0024*/ 	.byte	0x03, 0x5f
        /*0026*/ 	.short	0x0101


	//----- nvinfo : EIATTR_COOP_GROUP_MASK_REGIDS
	.align		4
        /*0028*/ 	.byte	0x04, 0x29
        /*002a*/ 	.short	(.L_2835 - .L_2834)


	//   ....[0]....
.L_2834:
        /*002c*/ 	.word	0xffffffff


	//   ....[1]....
        /*0030*/ 	.word	0xffffffff


	//   ....[2]....
        /*0034*/ 	.word	0xffffffff


	//   ....[3]....
        /*0038*/ 	.word	0xffffffff


	//   ....[4]....
        /*003c*/ 	.word	0xffffffff


	//   ....[5]....
        /*0040*/ 	.word	0xffffffff


	//   ....[6]....
        /*0044*/ 	.word	0xffffffff


	//   ....[7]....
        /*0048*/ 	.word	0xffffffff


	//   ....[8]....
        /*004c*/ 	.word	0xffffffff


	//   ....[9]....
        /*0050*/ 	.word	0xffffffff


	//   ....[10]....
        /*0054*/ 	.word	0xffffffff


	//   ....[11]....
        /*0058*/ 	.word	0xffffffff


	//   ....[12]....
        /*005c*/ 	.word	0xffffffff


	//   ....[13]....
        /*0060*/ 	.word	0xffffffff


	//   ....[14]....
        /*0064*/ 	.word	0xffffffff


	//   ....[15]....
        /*0068*/ 	.word	0xffffffff


	//----- nvinfo : EIATTR_COOP_GROUP_INSTR_OFFSETS
	.align		4
.L_2835:
        /*006c*/ 	.byte	0x04, 0x28
        /*006e*/ 	.short	(.L_2837 - .L_2836)


	//   ....[0]....
.L_2836:
        /*0070*/ 	.word	0x000013b0


	//   ....[1]....
        /*0074*/ 	.word	0x00001860


	//   ....[2]....
        /*0078*/ 	.word	0x00004d90


	//   ....[3]....
        /*007c*/ 	.word	0x00004db0


	//   ....[4]....
        /*0080*/ 	.word	0x00004e70


	//   ....[5]....
        /*0084*/ 	.word	0x00004ea0


	//   ....[6]....
        /*0088*/ 	.word	0x00004f00


	//   ....[7]....
        /*008c*/ 	.word	0x00004f10


	//   ....[8]....
        /*0090*/ 	.word	0x00004f50


	//   ....[9]....
        /*0094*/ 	.word	0x00004f60


	//   ....[10]....
        /*0098*/ 	.word	0x00004fc0


	//   ....[11]....
        /*009c*/ 	.word	0x00004fd0


	//   ....[12]....
        /*00a0*/ 	.word	0x00005100


	//   ....[13]....
        /*00a4*/ 	.word	0x00005280


	//   ....[14]....
        /*00a8*/ 	.word	0x00005290


	//   ....[15]....
        /*00ac*/ 	.word	0x000059d0


	//----- nvinfo : EIATTR_EXIT_INSTR_OFFSETS
	.align		4
.L_2837:
        /*00b0*/ 	.byte	0x04, 0x1c
        /*00b2*/ 	.short	(.L_2839 - .L_2838)


	//   ....[0]....
.L_2838:
        /*00b4*/ 	.word	0x00000530


	//   ....[1]....
        /*00b8*/ 	.word	0x000060e0


	//----- nvinfo : EIATTR_MAX_THREADS
	.align		4
.L_2839:
        /*00bc*/ 	.byte	0x04, 0x05
        /*00be*/ 	.short	(.L_2841 - .L_2840)
.L_2840:
        /*00c0*/ 	.word	0x00000040
        /*00c4*/ 	.word	0x00000001
        /*00c8*/ 	.word	0x00000001


	//----- nvinfo : EIATTR_CRS_STACK_SIZE
	.align		4
.L_2841:
        /*00cc*/ 	.byte	0x04, 0x1e
        /*00ce*/ 	.short	(.L_2843 - .L_2842)
.L_2842:
        /*00d0*/ 	.word	0x00000000


	//----- nvinfo : EIATTR_CBANK_PARAM_SIZE
	.align		4
.L_2843:
        /*00d4*/ 	.byte	0x03, 0x19
        /*00d6*/ 	.short	0x0118


	//----- nvinfo : EIATTR_PARAM_CBANK
	.align		4
        /*00d8*/ 	.byte	0x04, 0x0a
        /*00da*/ 	.short	(.L_2845 - .L_2844)
	.align		4
.L_2844:
        /*00dc*/ 	.word	index@(.nv.constant0._Z25selective_scan_fwd_kernelI32Selective_Scan_fwd_kernel_traitsILi64ELi16ELi1ELb0ELb0ELb1ELb0EffEEv13SSMParamsBase)
        /*00e0*/ 	.short	0x0210
        /*00e2*/ 	.short	0x0118


	//----- nvinfo : EIATTR_SW_WAR
	.align		4
.L_2845:
        /*00e4*/ 	.byte	0x04, 0x36
        /*00e6*/ 	.short	(.L_2847 - .L_2846)
.L_2846:
        /*00e8*/ 	.word	0x00000008
.L_2847:


//--------------------- .nv.info._Z25selective_scan_fwd_kernelI32Selective_Scan_fwd_kernel_traitsILi64ELi16ELi1ELb0ELb0ELb1ELb1EffEEv13SSMParamsBase --------------------------
	.section	.nv.info._Z25selective_scan_fwd_kernelI32Selective_Scan_fwd_kernel_traitsILi64ELi16ELi1ELb0ELb0ELb1ELb1EffEEv13SSMParamsBase,"",@"SHT_CUDA_INFO"
	.sectionflags	@""
	.align	4


	//----- nvinfo : EIATTR_CUDA_API_VERSION
	.align		4
        /*0000*/ 	.byte	0x04, 0x37
        /*0002*/ 	.short	(.L_2849 - .L_2848)
.L_2848:
        /*0004*/ 	.word	0x00000082


	//----- nvinfo : EIATTR_KPARAM_INFO
	.align		4
.L_2849:
        /*0008*/ 	.byte	0x04, 0x17
        /*000a*/ 	.short	(.L_2851 - .L_2850)
.L_2850:
        /*000c*/ 	.word	0x00000000
        /*0010*/ 	.short	0x0000
        /*0012*/ 	.short	0x0000
        /*0014*/ 	.byte	0x00, 0xf0, 0x61, 0x04


	//----- nvinfo : EIATTR_SPARSE_MMA_MASK
	.align		4
.L_2851:
        /*0018*/ 	.byte	0x03, 0x50
        /*001a*/ 	.short	0x0000


	//----- nvinfo : EIATTR_MAXREG_COUNT
	.align		4
        /*001c*/ 	.byte	0x03, 0x1b
        /*001e*/ 	.short	0x00a8


	//----- nvinfo : EIATTR_NUM_BARRIERS
	.align		4
        /*0020*/ 	.byte	0x02, 0x4c
        /*0022*/ 	.byte	0x01
	.zero		1


	//----- nvinfo : EIATTR_MERCURY_ISA_VERSION
	.align		4
        /*0024*/ 	.byte	0x03, 0x5f
        /*0026*/ 	.short	0x0101


	//----- nvinfo : EIATTR_COOP_GROUP_MASK_REGIDS
	.align		4
        /*0028*/ 	.byte	0x04, 0x29
        /*002a*/ 	.short	(.L_2853 - .L_2852)


	//   ....[0]....
.L_2852:
        /*002c*/ 	.word	0xffffffff


	//   ....[1]....
        /*0030*/ 	.word	0xffffffff


	//   ....[2]....
        /*0034*/ 	.word	0xffffffff


	//   ....[3]....
        /*0038*/ 	.word	0xffffffff


	//   ....[4]....
        /*003c*/ 	.word	0xffffffff


	//   ....[5]....
        /*0040*/ 	.word	0xffffffff


	//   ....[6]....
        /*0044*/ 	.word	0xffffffff


	//   ....[7]....
        /*0048*/ 	.word	0xffffffff


	//   ....[8]....
        /*004c*/ 	.word	0xffffffff


	//   ....[9]....
        /*0050*/ 	.word	0xffffffff


	//   ....[10]....
        /*0054*/ 	.word	0xffffffff


	//   ....[11]....
        /*0058*/ 	.word	0xffffffff


	//   ....[12]....
        /*005c*/ 	.word	0xffffffff


	//   ....[13]....
        /*0060*/ 	.word	0xffffffff


	//   ....[14]....
        /*0064*/ 	.word	0xffffffff


	//   ....[15]....
        /*0068*/ 	.word	0xffffffff


	//   ....[16]....
        /*006c*/ 	.word	0xffffffff


	//   ....[17]....
        /*0070*/ 	.word	0xffffffff


	//----- nvinfo : EIATTR_COOP_GROUP_INSTR_OFFSETS
	.align		4
.L_2853:
        /*0074*/ 	.byte	0x04, 0x28
        /*0076*/ 	.short	(.L_2855 - .L_2854)


	//   ....[0]....
.L_2854:
        /*0078*/ 	.word	0x000013c0


	//   ....[1]....
        /*007c*/ 	.word	0x00001870


	//   ....[2]....
        /*0080*/ 	.word	0x00004da0


	//   ....[3]....
        /*0084*/ 	.word	0x00004dc0


	//   ....[4]....
        /*0088*/ 	.word	0x00004e80


	//   ....[5]....
        /*008c*/ 	.word	0x00004eb0


	//   ....[6]....
        /*0090*/ 	.word	0x00004f10


	//   ....[7]....
        /*0094*/ 	.word	0x00004f20


	//   ....[8]....
        /*0098*/ 	.word	0x00004f60


	//   ....[9]....
        /*009c*/ 	.word	0x00004f70


	//   ....[10]....
        /*00a0*/ 	.word	0x00004fd0


	//   ....[11]....
        /*00a4*/ 	.word	0x00004fe0


	//   ....[12]....
        /*00a8*/ 	.word	0x00005110


	//   ....[13]....
        /*00ac*/ 	.word	0x00005290


	//   ....[14]....
        /*00b0*/ 	.word	0x000052a0


	//   ....[15]....
        /*00b4*/ 	.word	0x00005a40


	//   ....[16]....
        /*00b8*/ 	.word	0x00006610


	//   ....[17]....
        /*00bc*/ 	.word	0x00006e50


	//----- nvinfo : EIATTR_EXIT_INSTR_OFFSETS
	.align		4
.L_2855:
        /*00c0*/ 	.byte	0x04, 0x1c
        /*00c2*/ 	.short	(.L_2857 - .L_2856)


	//   ....[0]....
.L_2856:
        /*00c4*/ 	.word	0x00000520


	//   ....[1]....
        /*00c8*/ 	.word	0x00007410


	//----- nvinfo : EIATTR_MAX_THREADS
	.align		4
.L_2857:
        /*00cc*/ 	.byte	0x04, 0x05
        /*00ce*/ 	.short	(.L_2859 - .L_2858)
.L_2858:
        /*00d0*/ 	.word	0x00000040
        /*00d4*/ 	.word	0x00000001
        /*00d8*/ 	.word	0x00000001


	//----- nvinfo : EIATTR_CRS_STACK_SIZE
	.align		4
.L_2859:
        /*00dc*/ 	.byte	0x04, 0x1e
        /*00de*/ 	.short	(.L_2861 - .L_2860)
.L_2860:
        /*00e0*/ 	.word	0x00000000


	//----- nvinfo : EIATTR_CBANK_PARAM_SIZE
	.align		4
.L_2861:
        /*00e4*/ 	.byte	0x03, 0x19
        /*00e6*/ 	.short	0x0118


	//----- nvinfo : EIATTR_PARAM_CBANK
	.align		4
        /*00e8*/ 	.byte	0x04, 0x0a
        /*00ea*/ 	.short	(.L_2863 - .L_2862)
	.align		4
.L_2862:
        /*00ec*/ 	.word	index@(.nv.constant0._Z25selective_scan_fwd_kernelI32Selective_Scan_fwd_kernel_traitsILi64ELi16ELi1ELb0ELb0ELb1ELb1EffEEv13SSMParamsBase)
        /*00f0*/ 	.short	0x0210
        /*00f2*/ 	.short	0x0118


	//----- nvinfo : EIATTR_SW_WAR
	.align		4
.L_2863:
        /*00f4*/ 	.byte	0x04, 0x36
        /*00f6*/ 	.short	(.L_2865 - .L_2864)
.L_2864:
        /*00f8*/ 	.word	0x00000008
.L_2865:


//--------------------- .nv.info._Z25selective_scan_fwd_kernelI32Selective_Scan_fwd_kernel_traitsILi64ELi16ELi1ELb0ELb1ELb0ELb0EffEEv13SSMParamsBase --------------------------
	.section	.nv.info._Z25selective_scan_fwd_kernelI32Selective_Scan_fwd_kernel_traitsILi64ELi16ELi1ELb0ELb1ELb0ELb0EffEEv13SSMParamsBase,"",@"SHT_CUDA_INFO"
	.sectionflags	@""
	.align	4


	//----- nvinfo : EIATTR_CUDA_API_VERSION
	.align		4
        /*0000*/ 	.byte	0x04, 0x37
        /*0002*/ 	.short	(.L_2867 - .L_2866)
.L_2866:
        /*0004*/ 	.word	0x00000082


	//----- nvinfo : EIATTR_KPARAM_INFO
	.align		4
.L_2867:
        /*0008*/ 	.byte	0x04, 0x17
        /*000a*/ 	.short	(.L_2869 - .L_2868)
.L_2868:
        /*000c*/ 	.word	0x00000000
        /*0010*/ 	.short	0x0000
        /*0012*/ 	.short	0x0000
        /*0014*/ 	.byte	0x00, 0xf0, 0x61, 0x04


	//----- nvinfo : EIATTR_SPARSE_MMA_MASK
	.align		4
.L_2869:
        /*0018*/ 	.byte	0x03, 0x50
        /*001a*/ 	.short	0x0000


	//----- nvinfo : EIATTR_MAXREG_COUNT
	.align		4
        /*001c*/ 	.byte	0x03, 0x1b
        /*001e*/ 	.short	0x00a8


	//----- nvinfo : EIATTR_NUM_BARRIERS
	.align		4
        /*0020*/ 	.byte	0x02, 0x4c
        /*0022*/ 	.byte	0x01
	.zero		1


	//----- nvinfo : EIATTR_MERCURY_ISA_VERSION
	.align		4
        /*0024*/ 	.byte	0x03, 0x5f
        /*0026*/ 	.short	0x0101


	//----- nvinfo : EIATTR_COOP_GROUP_MASK_REGIDS
	.align		4
        /*0028*/ 	.byte	0x04, 0x29
        /*002a*/ 	.short	(.L_2871 - .L_2870)


	//   ....[0]....
.L_2870:
        /*002c*/ 	.word	0xffffffff


	//   ....[1]....
        /*0030*/ 	.word	0xffffffff


	//   ....[2]....
        /*0034*/ 	.word	0xffffffff


	//   ....[3]....
        /*0038*/ 	.word	0xffffffff


	//   ....[4]....
        /*003c*/ 	.word	0xffffffff


	//   ....[5]....
        /*0040*/ 	.word	0xffffffff


	//   ....[6]....
        /*0044*/ 	.word	0xffffffff


	//   ....[7]....
        /*0048*/ 	.word	0xffffffff


	//   ....[8]....
        /*004c*/ 	.word	0xffffffff


	//   ....[9]....
        /*0050*/ 	.word	0xffffffff


	//   ....[10]....
        /*0054*/ 	.word	0xffffffff


	//   ....[11]....
        /*0058*/ 	.word	0xffffffff


	//   ....[12]....
        /*005c*/ 	.word	0xffffffff


	//   ....[13]....
        /*0060*/ 	.word	0xffffffff


	//   ....[14]....
        /*0064*/ 	.word	0xffffffff


	//   ....[15]....
        /*0068*/ 	.word	0xffffffff


	//----- nvinfo : EIATTR_COOP_GROUP_INSTR_OFFSETS
	.align		4
.L_2871:
        /*006c*/ 	.byte	0x04, 0x28
        /*006e*/ 	.short	(.L_2873 - .L_2872)


	//   ....[0]....
.L_2872:
        /*0070*/ 	.word	0x00000f00


	//   ....[1]....
        /*0074*/ 	.word	0x00001310


	//   ....[2]....
        /*0078*/ 	.word	0x00004180


	//   ....[3]....
        /*007c*/ 	.word	0x00004ba0


	//   ....[4]....
        /*0080*/ 	.word	0x00004bb0


	//   ....[5]....
        /*0084*/ 	.word	0x00004c60


	//   ....[6]....
        /*0088*/ 	.word	0x00004c70


	//   ....[7]....
        /*008c*/ 	.word	0x00004cf0


	//   ....[8]....
        /*0090*/ 	.word	0x00004d00


	//   ....[9]....
        /*0094*/ 	.word	0x00004d40


	//   ....[10]....
        /*0098*/ 	.word	0x00004d50


	//   ....[11]....
        /*009c*/ 	.word	0x00004da0


	//   ....[12]....
        /*00a0*/ 	.word	0x00004db0


	//   ....[13]....
        /*00a4*/ 	.word	0x00004ee0


	//   ....[14]....
        /*00a8*/ 	.word	0x00004f00


	//   ....[15]....
        /*00ac*/ 	.word	0x00005570


	//----- nvinfo : EIATTR_EXIT_INSTR_OFFSETS
	.align		4
.L_2873:
        /*00b0*/ 	.byte	0x04, 0x1c
        /*00b2*/ 	.short	(.L_2875 - .L_2874)


	//   ....[0]....
.L_2874:
        /*00b4*/ 	.word	0x00000350


	//   ....[1]....
        /*00b8*/ 	.word	0x00005b70


	//----- nvinfo : EIATTR_MAX_THREADS
	.align		4
.L_2875:
        /*00bc*/ 	.byte	0x04, 0x05
        /*00be*/ 	.short	(.L_2877 - .L_2876)
.L_2876:
        /*00c0*/ 	.word	0x00000040
        /*00c4*/ 	.word	0x00000001
        /*00c8*/ 	.word	0x00000001


	//----- nvinfo : EIATTR_CRS_STACK_SIZE
	.align		4
.L_2877:
        /*00cc*/ 	.byte	0x04, 0x1e
        /*00ce*/ 	.short	(.L_2879 - .L_2878)
.L_2878:
        /*00d0*/ 	.word	0x00000000


	//----- nvinfo : EIATTR_CBANK_PARAM_SIZE
	.align		4
.L_2879:
        /*00d4*/ 	.byte	0x03, 0x19
        /*00d6*/ 	.short	0x0118


	//----- nvinfo : EIATTR_PARAM_CBANK
	.align		4
        /*00d8*/ 	.byte	0x04, 0x0a
        /*00da*/ 	.short	(.L_2881 - .L_2880)
	.align		4
.L_2880:
        /*00dc*/ 	.word	index@(.nv.constant0._Z25selective_scan_fwd_kernelI32Selective_Scan_fwd_kernel_traitsILi64ELi16ELi1ELb0ELb1ELb0ELb0EffEEv13SSMParamsBase)
        /*00e0*/ 	.short	0x0210
        /*00e2*/ 	.short	0x0118


	//----- nvinfo : EIATTR_SW_WAR
	.align		4
.L_2881:
        /*00e4*/ 	.byte	0x04, 0x36
        /*00e6*/ 	.short	(.L_2883 - .L_2882)
.L_2882:
        /*00e8*/ 	.word	0x00000008
.L_2883:


//--------------------- .nv.info._Z25selective_scan_fwd_kernelI32Selective_Scan_fwd_kernel_traitsILi64ELi16ELi1ELb0ELb1ELb0ELb1EffEEv13SSMParamsBase --------------------------
	.section	.nv.info._Z25selective_scan_fwd_kernelI32Selective_Scan_fwd_kernel_traitsILi64ELi16ELi1ELb0ELb1ELb0ELb1EffEEv13SSMParamsBase,"",@"SHT_CUDA_INFO"
	.sectionflags	@""
	.align	4


	//----- nvinfo : EIATTR_CUDA_API_VERSION
	.align		4
        /*0000*/ 	.byte	0x04, 0x37
        /*0002*/ 	.short	(.L_2885 - .L_2884)
.L_2884:
        /*0004*/ 	.word	0x00000082


	//----- nvinfo : EIATTR_KPARAM_INFO
	.align		4
.L_2885:
        /*0008*/ 	.byte	0x04, 0x17
        /*000a*/ 	.short	(.L_2887 - .L_2886)
.L_2886:
        /*000c*/ 	.word	0x00000000
        /*0010*/ 	.short	0x0000
        /*0012*/ 	.short	0x0000
        /*0014*/ 	.byte	0x00, 0xf0, 0x61, 0x04


	//----- nvinfo : EIATTR_SPARSE_MMA_MASK
	.align		4
.L_2887:
        /*0018*/ 	.byte	0x03, 0x50
        /*001a*/ 	.short	0x0000


	//----- nvinfo : EIATTR_MAXREG_COUNT
	.align		4
        /*001c*/ 	.byte	0x03, 0x1b
        /*001e*/ 	.short	0x00a8


	//----- nvinfo : EIATTR_NUM_BARRIERS
	.align		4
        /*0020*/ 	.byte	0x02, 0x4c
        /*0022*/ 	.byte	0x01
	.zero		1


	//----- nvinfo : EIATTR_MERCURY_ISA_VERSION
	.align		4
        /*0024*/ 	.byte	0x03, 0x5f
        /*0026*/ 	.short	0x0101


	//----- nvinfo : EIATTR_COOP_GROUP_MASK_REGIDS
	.align		4
        /*0028*/ 	.byte	0x04, 0x29
        /*002a*/ 	.short	(.L_2889 - .L_2888)


	//   ....[0]....
.L_2888:
        /*002c*/ 	.word	0xffffffff


	//   ....[1]....
        /*0030*/ 	.word	0xffffffff


	//   ....[2]....
        /*0034*/ 	.word	0xffffffff


	//   ....[3]....
        /*0038*/ 	.word	0xffffffff


	//   ....[4]....
        /*003c*/ 	.word	0xffffffff


	//   ....[5]....
        /*0040*/ 	.word	0xffffffff


	//   ....[6]....
        /*0044*/ 	.word	0xffffffff


	//   ....[7]....
        /*0048*/ 	.word	0xffffffff


	//   ....[8]....
        /*004c*/ 	.word	0xffffffff


	//   ....[9]....
        /*0050*/ 	.word	0xffffffff


	//   ....[10]....
        /*0054*/ 	.word	0xffffffff


	//   ....[11]....
        /*0058*/ 	.word	0xffffffff


	//   ....[12]....
        /*005c*/ 	.word	0xffffffff


	//   ....[13]....
        /*0060*/ 	.word	0xffffffff


	//   ....[14]....
        /*0064*/ 	.word	0xffffffff


	//   ....[15]....
        /*0068*/ 	.word	0xffffffff


	//   ....[16]....
        /*006c*/ 	.word	0xffffffff


	//   ....[17]....
        /*0070*/ 	.word	0xffffffff


	//----- nvinfo : EIATTR_COOP_GROUP_INSTR_OFFSETS
	.align		4
.L_2889:
        /*0074*/ 	.byte	0x04, 0x28
        /*0076*/ 	.short	(.L_2891 - .L_2890)


	//   ....[0]....
.L_2890:
        /*0078*/ 	.word	0x00000f30


	//   ....[1]....
        /*007c*/ 	.word	0x00001340


	//   ....[2]....
        /*0080*/ 	.word	0x000041c0


	//   ....[3]....
        /*0084*/ 	.word	0x00004be0


	//   ....[4]....
        /*0088*/ 	.word	0x00004bf0


	//   ....[5]....
        /*008c*/ 	.word	0x00004ca0


	//   ....[6]....
        /*0090*/ 	.word	0x00004cb0


	//   ....[7]....
        /*0094*/ 	.word	0x00004d30


	//   ....[8]....
        /*0098*/ 	.word	0x00004d40


	//   ....[9]....
        /*009c*/ 	.word	0x00004d80


	//   ....[10]....
        /*00a0*/ 	.word	0x00004d90


	//   ....[11]....
        /*00a4*/ 	.word	0x00004de0


	//   ....[12]....
        /*00a8*/ 	.word	0x00004df0


	//   ....[13]....
        /*00ac*/ 	.word	0x00004f20


	//   ....[14]....
        /*00b0*/ 	.word	0x00004f40


	//   ....[15]....
        /*00b4*/ 	.word	0x00005650


	//   ....[16]....
        /*00b8*/ 	.word	0x00006300


	//   ....[17]....
        /*00bc*/ 	.word	0x00006c40


	//----- nvinfo : EIATTR_EXIT_INSTR_OFFSETS
	.align		4
.L_2891:
        /*00c0*/ 	.byte	0x04, 0x1c
        /*00c2*/ 	.short	(.L_2893 - .L_2892)


	//   ....[0]....
.L_2892:
        /*00c4*/ 	.word	0x00000340


	//   ....[1]....
        /*00c8*/ 	.word	0x000071b0


	//----- nvinfo : EIATTR_MAX_THREADS
	.align		4
.L_2893:
        /*00cc*/ 	.byte	0x04, 0x05
        /*00ce*/ 	.short	(.L_2895 - .L_2894)
.L_2894:
        /*00d0*/ 	.word	0x00000040
        /*00d4*/ 	.word	0x00000001
        /*00d8*/ 	.word	0x00000001


	//----- nvinfo : EIATTR_CRS_STACK_SIZE
	.align		4
.L_2895:
        /*00dc*/ 	.byte	0x04, 0x1e
        /*00de*/ 	.short	(.L_2897 - .L_2896)
.L_2896:
        /*00e0*/ 	.word	0x00000000


	//----- nvinfo : EIATTR_CBANK_PARAM_SIZE
	.align		4
.L_2897:
        /*00e4*/ 	.byte	0x03, 0x19
        /*00e6*/ 	.short	0x0118


	//----- nvinfo : EIATTR_PARAM_CBANK
	.align		4
        /*00e8*/ 	.byte	0x04, 0x0a
        /*00ea*/ 	.short	(.L_2899 - .L_2898)
	.align		4
.L_2898:
        /*00ec*/ 	.word	index@(.nv.constant0._Z25selective_scan_fwd_kernelI32Selective_Scan_fwd_kernel_traitsILi64ELi16ELi1ELb0ELb1ELb0ELb1EffEEv13SSMParamsBase)
        /*00f0*/ 	.short	0x0210
        /*00f2*/ 	.short	0x0118


	//----- nvinfo : EIATTR_SW_WAR
	.align		4
.L_2899:
        /*00f4*/ 	.byte	0x04, 0x36
        /*00f6*/ 	.short	(.L_2901 - .L_2900)
.L_2900:
        /*00f8*/ 	.word	0x00000008
.L_2901:


//--------------------- .nv.info._Z25selective_scan_fwd_kernelI32Selective_Scan_fwd_kernel_traitsILi64ELi16ELi1ELb0ELb1ELb1ELb0EffEEv13SSMParamsBase --------------------------
	.section	.nv.info._Z25selective_scan_fwd_kernelI32Selective_Scan_fwd_kernel_traitsILi64ELi16ELi1ELb0ELb1ELb1ELb0EffEEv13SSMParamsBase,"",@"SHT_CUDA_INFO"
	.sectionflags	@""
	.align	4


	//----- nvinfo : EIATTR_CUDA_API_VERSION
	.align		4
        /*0000*/ 	.byte	0x04, 0x37
        /*0002*/ 	.short	(.L_2903 - .L_2902)
.L_2902:
        /*0004*/ 	.word	0x00000082


	//----- nvinfo : EIATTR_KPARAM_INFO
	.align		4
.L_2903:
        /*0008*/ 	.byte	0x04, 0x17
        /*000a*/ 	.short	(.L_2905 - .L_2904)
.L_2904:
        /*000c*/ 	.word	0x00000000
        /*0010*/ 	.short	0x0000
        /*0012*/ 	.short	0x0000
        /*0014*/ 	.byte	0x00, 0xf0, 0x61, 0x04


	//----- nvinfo : EIATTR_SPARSE_MMA_MASK
	.align		4
.L_2905:
        /*0018*/ 	.byte	0x03, 0x50
        /*001a*/ 	.short	0x0000


	//----- nvinfo : EIATTR_MAXREG_COUNT
	.align		4
        /*001c*/ 	.byte	0x03, 0x1b
        /*001e*/ 	.short	0x00a8


	//----- nvinfo : EIATTR_NUM_BARRIERS
	.align		4
        /*0020*/ 	.byte	0x02, 0x4c
        /*0022*/ 	.byte	0x01
	.zero		1


	//----- nvinfo : EIATTR_MERCURY_ISA_VERSION
	.align		4
        /*0024*/ 	.byte	0x03, 0x5f
        /*0026*/ 	.short	0x0101


	//----- nvinfo : EIATTR_COOP_GROUP_MASK_REGIDS
	.align		4
        /*0028*/ 	.byte	0x04, 0x29
        /*002a*/ 	.short	(.L_2907 - .L_2906)


	//   ....[0]....
.L_2906:
        /*002c*/ 	.word	0xffffffff


	//   ....[1]....
        /*0030*/ 	.word	0xffffffff


	//   ....[2]....
        /*0034*/ 	.word	0xffffffff


	//   ....[3]....
        /*0038*/ 	.word	0xffffffff


	//   ....[4]....
        /*003c*/ 	.word	0xffffffff


	//   ....[5]....
        /*0040*/ 	.word	0xffffffff


	//   ....[6]....
        /*0044*/ 	.word	0xffffffff


	//   ....[7]....
        /*0048*/ 	.word	0xffffffff


	//   ....[8]....
        /*004c*/ 	.word	0xffffffff


	//   ....[9]....
        /*0050*/ 	.word	0xffffffff


	//   ....[10]....
        /*0054*/ 	.word	0xffffffff


	//   ....[11]....
        /*0058*/ 	.word	0xffffffff


	//   ....[12]....
        /*005c*/ 	.word	0xffffffff


	//   ....[13]....
        /*0060*/ 	.word	0xffffffff


	//   ....[14]....
        /*0064*/ 	.word	0xffffffff


	//   ....[15]....
        /*0068*/ 	.word	0xffffffff


	//   ....[16]....
        /*006c*/ 	.word	0xffffffff


	//----- nvinfo : EIATTR_COOP_GROUP_INSTR_OFFSETS
	.align		4
.L_2907:
        /*0070*/ 	.byte	0x04, 0x28
        /*0072*/ 	.short	(.L_2909 - .L_2908)


	//   ....[0]....
.L_2908:
        /*0074*/ 	.word	0x00001470


	//   ....[1]....
        /*0078*/ 	.word	0x00001940


	//   ....[2]....
        /*007c*/ 	.word	0x00004860


	//   ....[3]....
        /*0080*/ 	.word	0x00005420


	//   ....[4]....
        /*0084*/ 	.word	0x00005430


	//   ....[5]....
        /*0088*/ 	.word	0x00005470


	//   ....[6]....
        /*008c*/ 	.word	0x00005480


	//   ....[7]....
        /*0090*/ 	.word	0x000054c0


	//   ....[8]....
        /*0094*/ 	.word	0x000054d0


	//   ....[9]....
        /*0098*/ 	.word	0x00005540


	//   ....[10]....
        /*009c*/ 	.word	0x00005550


	//   ....[11]....
        /*00a0*/ 	.word	0x000055d0


	//   ....[12]....
        /*00a4*/ 	.word	0x000055e0


	//   ....[13]....
        /*00a8*/ 	.word	0x00005c40


	//   ....[14]....
        /*00ac*/ 	.word	0x00005eb0


	//   ....[15]....
        /*00b0*/ 	.word	0x00005ec0


	//   ....[16]....
        /*00b4*/ 	.word	0x00006540


	//----- nvinfo : EIATTR_EXIT_INSTR_OFFSETS
	.align		4
.L_2909:
        /*00b8*/ 	.byte	0x04, 0x1c
        /*00ba*/ 	.short	(.L_2911 - .L_2910)


	//   ....[0]....
.L_2910:
        /*00bc*/ 	.word	0x000005b0


	//   ....[1]....
        /*00c0*/ 	.word	0x00006c70


	//----- nvinfo : EIATTR_MAX_THREADS
	.align		4
.L_2911:
        /*00c4*/ 	.byte	0x04, 0x05
        /*00c6*/ 	.short	(.L_2913 - .L_2912)
.L_2912:
        /*00c8*/ 	.word	0x00000040
        /*00cc*/ 	.word	0x00000001
        /*00d0*/ 	.word	0x00000001


	//----- nvinfo : EIATTR_CRS_STACK_SIZE
	.align		4
.L_2913:
        /*00d4*/ 	.byte	0x04, 0x1e
        /*00d6*/ 	.short	(.L_2915 - .L_2914)
.L_2914:
        /*00d8*/ 	.word	0x00000000


	//----- nvinfo : EIATTR_CBANK_PARAM_SIZE
	.align		4
.L_2915:
        /*00dc*/ 	.byte	0x03, 0x19
        /*00de*/ 	.short	0x0118


	//----- nvinfo : EIATTR_PARAM_CBANK
	.align		4
        /*00e0*/ 	.byte	0x04, 0x0a
        /*00e2*/ 	.short	(.L_2917 - .L_2916)
	.align		4
.L_2916:
        /*00e4*/ 	.word	index@(.nv.constant0._Z25selective_scan_fwd_kernelI32Selective_Scan_fwd_kernel_traitsILi64ELi16ELi1ELb0ELb1ELb1ELb0EffEEv13SSMParamsBase)
        /*00e8*/ 	.short	0x0210
        /*00ea*/ 	.short	0x0118


	//----- nvinfo : EIATTR_SW_WAR
	.align		4
.L_2917:
        /*00ec*/ 	.byte	0x04, 0x36
        /*00ee*/ 	.short	(.L_2919 - .L_2918)
.L_2918:
        /*00f0*/ 	.word	0x00000008
.L_2919:


//--------------------- .nv.info._Z25selective_scan_fwd_kernelI32Selective_Scan_fwd_kernel_traitsILi64ELi16ELi1ELb0ELb1ELb1ELb1EffEEv13SSMParamsBase --------------------------
	.section	.nv.info._Z25selective_scan_fwd_kernelI32Selective_Scan_fwd_kernel_traitsILi64ELi16ELi1ELb0ELb1ELb1ELb1EffEEv13SSMParamsBase,"",@"SHT_CUDA_INFO"
	.sectionflags	@""
	.align	4


	//----- nvinfo : EIATTR_CUDA_API_VERSION
	.align		4
        /*0000*/ 	.byte	0x04, 0x37
        /*0002*/ 	.short	(.L_2921 - .L_2920)
.L_2920:
        /*0004*/ 	.word	0x00000082


	//----- nvinfo : EIATTR_KPARAM_INFO
	.align		4
.L_2921:
        /*0008*/ 	.byte	0x04, 0x17
        /*000a*/ 	.short	(.L_2923 - .L_2922)
.L_2922:
        /*000c*/ 	.word	0x00000000
        /*0010*/ 	.short	0x0000
        /*0012*/ 	.short	0x0000
        /*0014*/ 	.byte	0x00, 0xf0, 0x61, 0x04


	//----- nvinfo : EIATTR_SPARSE_MMA_MASK
	.align		4
.L_2923:
        /*0018*/ 	.byte	0x03, 0x50
        /*001a*/ 	.short	0x0000


	//----- nvinfo : EIATTR_MAXREG_COUNT
	.align		4
        /*001c*/ 	.byte	0x03, 0x1b
        /*001e*/ 	.short	0x00a8


	//----- nvinfo : EIATTR_NUM_BARRIERS
	.align		4
        /*0020*/ 	.byte	0x02, 0x4c
        /*0022*/ 	.byte	0x01
	.zero		1


	//----- nvinfo : EIATTR_MERCURY_ISA_VERSION
	.align		4
        /*0024*/ 	.byte	0x03, 0x5f
        /*0026*/ 	.short	0x0101


	//----- nvinfo : EIATTR_COOP_GROUP_MASK_REGIDS
	.align		4
        /*0028*/ 	.byte	0x04, 0x29
        /*002a*/ 	.short	(.L_2925 - .L_2924)


	//   ....[0]....
.L_2924:
        /*002c*/ 	.word	0xffffffff


	//   ....[1]....
        /*0030*/ 	.word	0xffffffff


	//   ....[2]....
        /*0034*/ 	.word	0xffffffff


	//   ....[3]....
        /*0038*/ 	.word	0xffffffff


	//   ....[4]....
        /*003c*/ 	.word	0xffffffff


	//   ....[5]....
        /*0040*/ 	.word	0xffffffff


	//   ....[6]....
        /*0044*/ 	.word	0xffffffff


	//   ....[7]....
        /*0048*/ 	.word	0xffffffff


	//   ....[8]....
        /*004c*/ 	.word	0xffffffff


	//   ....[9]....
        /*0050*/ 	.word	0xffffffff


	//   ....[10]....
        /*0054*/ 	.word	0xffffffff


	//   ....[11]....
        /*0058*/ 	.word	0xffffffff


	//   ....[12]....
        /*005c*/ 	.word	0xffffffff


	//   ....[13]....
        /*0060*/ 	.word	0xffffffff


	//   ....[14]....
        /*0064*/ 	.word	0xffffffff


	//   ....[15]....
        /*0068*/ 	.word	0xffffffff


	//   ....[16]....
        /*006c*/ 	.word	0xffffffff


	//   ....[17]....
        /*0070*/ 	.word	0xffffffff


	//   ....[18]....
        /*0074*/ 	.word	0xffffffff


	//----- nvinfo : EIATTR_COOP_GROUP_INSTR_OFFSETS
	.align		4
.L_2925:
        /*0078*/ 	.byte	0x04, 0x28
        /*007a*/ 	.short	(.L_2927 - .L_2926)


	//   ....[0]....
.L_2926:
        /*007c*/ 	.word	0x000013a0


	//   ....[1]....
        /*0080*/ 	.word	0x000018c0


	//   ....[2]....
        /*0084*/ 	.word	0x000047e0


	//   ....[3]....
        /*0088*/ 	.word	0x000054d0


	//   ....[4]....
        /*008c*/ 	.word	0x000054f0


	//   ....[5]....
        /*0090*/ 	.word	0x00005510


	//   ....[6]....
        /*0094*/ 	.word	0x00005540


	//   ....[7]....
        /*0098*/ 	.word	0x00005560


	//   ....[8]....
        /*009c*/ 	.word	0x00005590


	//   ....[9]....
        /*00a0*/ 	.word	0x000055e0


	//   ....[10]....
        /*00a4*/ 	.word	0x00005640


	//   ....[11]....
        /*00a8*/ 	.word	0x00005820


	//   ....[12]....
        /*00ac*/ 	.word	0x00005880


	//   ....[13]....
        /*00b0*/ 	.word	0x00005c30


	//   ....[14]....
        /*00b4*/ 	.word	0x00005e90


	//   ....[15]....
        /*00b8*/ 	.word	0x00005ea0


	//   ....[16]....
        /*00bc*/ 	.word	0x00006560


	//   ....[17]....
        /*00c0*/ 	.word	0x00007010


	//   ....[18]....
        /*00c4*/ 	.word	0x00007860


	//----- nvinfo : EIATTR_EXIT_INSTR_OFFSETS
	.align		4
.L_2927:
        /*00c8*/ 	.byte	0x04, 0x1c
        /*00ca*/ 	.short	(.L_2929 - .L_2928)


	//   ....[0]....
.L_2928:
        /*00cc*/ 	.word	0x00000550


	//   ....[1]....
        /*00d0*/ 	.word	0x00007e40


	//----- nvinfo : EIATTR_MAX_THREADS
	.align		4
.L_2929:
        /*00d4*/ 	.byte	0x04, 0x05
        /*00d6*/ 	.short	(.L_2931 - .L_2930)
.L_2930:
        /*00d8*/ 	.word	0x00000040
        /*00dc*/ 	.word	0x00000001
        /*00e0*/ 	.word	0x00000001


	//----- nvinfo : EIATTR_CRS_STACK_SIZE
	.align		4
.L_2931:
        /*00e4*/ 	.byte	0x04, 0x1e
        /*00e6*/ 	.short	(.L_2933 - .L_2932)
.L_2932:
        /*00e8*/ 	.word	0x00000000


	//----- nvinfo : EIATTR_CBANK_PARAM_SIZE
	.align		4
.L_2933:
        /*00ec*/ 	.byte	0x03, 0x19
        /*00ee*/ 	.short	0x0118


	//----- nvinfo : EIATTR_PARAM_CBANK
	.align		4
        /*00f0*/ 	.byte	0x04, 0x0a
        /*00f2*/ 	.short	(.L_2935 - .L_2934)
	.align		4
.L_2934:
        /*00f4*/ 	.word	index@(.nv.constant0._Z25selective_scan_fwd_kernelI32Selective_Scan_fwd_kernel_traitsILi64ELi16ELi1ELb0ELb1ELb1ELb1EffEEv13SSMParamsBase)
        /*00f8*/ 	.short	0x0210
        /*00fa*/ 	.short	0x0118


	//----- nvinfo : EIATTR_SW_WAR
	.align		4
.L_2935:
        /*00fc*/ 	.byte	0x04, 0x36
        /*00fe*/ 	.short	(.L_2937 - .L_2936)
.L_2936:
        /*0100*/ 	.word	0x00000008
.L_2937:


//--------------------- .nv.info._Z25selective_scan_fwd_kernelI32Selective_Scan_fwd_kernel_traitsILi64ELi16ELi1ELb1ELb0ELb0ELb0EffEEv13SSMParamsBase --------------------------
	.section	.nv.info._Z25selective_scan_fwd_kernelI32Selective_Scan_fwd_kernel_traitsILi64ELi16ELi1ELb1ELb0ELb0ELb0EffEEv13SSMParamsBase,"",@"SHT_CUDA_INFO"
	.sectionflags	@""
	.align	4


	//----- nvinfo : EIATTR_CUDA_API_VERSION
	.align		4
        /*0000*/ 	.byte	0x04, 0x37
        /*0002*/ 	.short	(.L_2939 - .L_2938)
.L_2938:
        /*0004*/ 	.word	0x00000082


	//----- nvinfo : EIATTR_KPARAM_INFO
	.align		4
.L_2939:
        /*0008*/ 	.byte	0x04, 0x17
        /*000a*/ 	.short	(.L_2941 - .L_2940)
.L_2940:
        /*000c*/ 	.word	0x00000000
        /*0010*/ 	.short	0x0000
        /*0012*/ 	.short	0x0000
        /*0014*/ 	.byte	0x00, 0xf0, 0x61, 0x04


	//----- nvinfo : EIATTR_SPARSE_MMA_MASK
	.align		4
.L_2941:
        /*0018*/ 	.byte	0x03, 0x50
        /*001a*/ 	.short	0x0000


	//----- nvinfo : EIATTR_MAXREG_COUNT
	.align		4
        /*001c*/ 	.byte	0x03, 0x1b
        /*001e*/ 	.short	0x00a8


	//----- nvinfo : EIATTR_NUM_BARRIERS
	.align		4
        /*0020*/ 	.byte	0x02, 0x4c
        /*0022*/ 	.byte	0x01
	.zero		1


	//----- nvinfo : EIATTR_MERCURY_ISA_VERSION
	.align		4
        /*0024*/ 	.byte	0x03, 0x5f
        /*0026*/ 	.short	0x0101


	//----- nvinfo : EIATTR_COOP_GROUP_MASK_REGIDS
	.align		4
        /*0028*/ 	.byte	0x04, 0x29
        /*002a*/ 	.short	(.L_2943 - .L_2942)


	//   ....[0]....
.L_2942:
        /*002c*/ 	.word	0xffffffff


	//   ....[1]....
        /*0030*/ 	.word	0xffffffff


	//   ....[2]....
        /*0034*/ 	.word	0xffffffff


	//   ....[3]....
        /*0038*/ 	.word	0xffffffff


	//   ....[4]....
        /*003c*/ 	.word	0xffffffff


	//   ....[5]....
        /*0040*/ 	.word	0xffffffff


	//   ....[6]....
        /*0044*/ 	.word	0xffffffff


	//   ....[7]....
        /*0048*/ 	.word	0xffffffff


	//   ....[8]....
        /*004c*/ 	.word	0xffffffff


	//   ....[9]....
        /*0050*/ 	.word	0xffffffff


	//   ....[10]....
        /*0054*/ 	.word	0xffffffff


	//   ....[11]....
        /*0058*/ 	.word	0xffffffff


	//   ....[12]....
        /*005c*/ 	.word	0xffffffff


	//   ....[13]....
        /*0060*/ 	.word	0xffffffff


	//   ....[14]....
        /*0064*/ 	.word	0xffffffff


	//----- nvinfo : EIATTR_COOP_GROUP_INSTR_OFFSETS
	.align		4
.L_2943:
        /*0068*/ 	.byte	0x04, 0x28
        /*006a*/ 	.short	(.L_2945 - .L_2944)


	//   ....[0]....
.L_2944:
        /*006c*/ 	.word	0x00000610


	//   ....[1]....
        /*0070*/ 	.word	0x00000720


	//   ....[2]....
        /*0074*/ 	.word	0x00003490


	//   ....[3]....
        /*0078*/ 	.word	0x000034c0


	//   ....[4]....
        /*007c*/ 	.word	0x00003590


	//   ....[5]....
        /*0080*/ 	.word	0x000035d0


	//   ....[6]....
        /*0084*/ 	.word	0x00003640


	//   ....[7]....
        /*0088*/ 	.word	0x00003660


	//   ....[8]....
        /*008c*/ 	.word	0x00003690


	//   ....[9]....
        /*0090*/ 	.word	0x000036b0


	//   ....[10]....
        /*0094*/ 	.word	0x000036e0


	//   ....[11]....
        /*0098*/ 	.word	0x00003700


	//   ....[12]....
        /*009c*/ 	.word	0x00003740


	//   ....[13]....
        /*00a0*/ 	.word	0x00003770


	//   ....[14]....
        /*00a4*/ 	.word	0x00003d90


	//----- nvinfo : EIATTR_EXIT_INSTR_OFFSETS
	.align		4
.L_2945:
        /*00a8*/ 	.byte	0x04, 0x1c
        /*00aa*/ 	.short	(.L_2947 - .L_2946)


	//   ....[0]....
.L_2946:
        /*00ac*/ 	.word	0x00000280


	//   ....[1]....
        /*00b0*/ 	.word	0x00003ef0


	//----- nvinfo : EIATTR_MAX_THREADS
	.align		4
.L_2947:
        /*00b4*/ 	.byte	0x04, 0x05
        /*00b6*/ 	.short	(.L_2949 - .L_2948)
.L_2948:
        /*00b8*/ 	.word	0x00000040
        /*00bc*/ 	.word	0x00000001
        /*00c0*/ 	.word	0x00000001


	//----- nvinfo : EIATTR_CRS_STACK_SIZE
	.align		4
.L_2949:
        /*00c4*/ 	.byte	0x04, 0x1e
        /*00c6*/ 	.short	(.L_2951 - .L_2950)
.L_2950:
        /*00c8*/ 	.word	0x00000000


	//----- nvinfo : EIATTR_CBANK_PARAM_SIZE
	.align		4
.L_2951:
        /*00cc*/ 	.byte	0x03, 0x19
        /*00ce*/ 	.short	0x0118


	//----- nvinfo : EIATTR_PARAM_CBANK
	.align		4
        /*00d0*/ 	.byte	0x04, 0x0a
        /*00d2*/ 	.short	(.L_2953 - .L_2952)
	.align		4
.L_2952:
        /*00d4*/ 	.word	index@(.nv.constant0._Z25selective_scan_fwd_kernelI32Selective_Scan_fwd_kernel_traitsILi64ELi16ELi1ELb1ELb0ELb0ELb0EffEEv13SSMParamsBase)
        /*00d8*/ 	.short	0x0210
        /*00da*/ 	.short	0x0118


	//----- nvinfo : EIATTR_SW_WAR
	.align		4
.L_2953:
        /*00dc*/ 	.byte	0x04, 0x36
        /*00de*/ 	.short	(.L_2955 - .L_2954)
.L_2954:
        /*00e0*/ 	.word	0x00000008
.L_2955:


//--------------------- .nv.info._Z25selective_scan_fwd_kernelI32Selective_Scan_fwd_kernel_traitsILi64ELi16ELi1ELb1ELb0ELb0ELb1EffEEv13SSMParamsBase --------------------------
	.section	.nv.info._Z25selective_scan_fwd_kernelI32Selective_Scan_fwd_kernel_traitsILi64ELi16ELi1ELb1ELb0ELb0ELb1EffEEv13SSMParamsBase,"",@"SHT_CUDA_INFO"
	.sectionflags	@""
	.align	4


	//----- nvinfo : EIATTR_CUDA_API_VERSION
	.align		4
        /*0000*/ 	.byte	0x04, 0x37
        /*0002*/ 	.short	(.L_2957 - .L_2956)
.L_2956:
        /*0004*/ 	.word	0x00000082


	//----- nvinfo : EIATTR_KPARAM_INFO
	.align		4
.L_2957:
        /*0008*/ 	.byte	0x04, 0x17
        /*000a*/ 	.short	(.L_2959 - .L_2958)
.L_2958:
        /*000c*/ 	.word	0x00000000
        /*0010*/ 	.short	0x0000
        /*0012*/ 	.short	0x0000
        /*0014*/ 	.byte	0x00, 0xf0, 0x61, 0x04


	//----- nvinfo : EIATTR_SPARSE_MMA_MASK
	.align		4
.L_2959:
        /*0018*/ 	.byte	0x03, 0x50
        /*001a*/ 	.short	0x0000


	//----- nvinfo : EIATTR_MAXREG_COUNT
	.align		4
        /*001c*/ 	.byte	0x03, 0x1b
        /*001e*/ 	.short	0x00a8


	//----- nvinfo : EIATTR_NUM_BARRIERS
	.align		4
        /*0020*/ 	.byte	0x02, 0x4c
        /*0022*/ 	.byte	0x01
	.zero		1


	//----- nvinfo : EIATTR_MERCURY_ISA_VERSION
	.align		4
        /*0024*/ 	.byte	0x03, 0x5f
        /*0026*/ 	.short	0x0101


	//----- nvinfo : EIATTR_COOP_GROUP_MASK_REGIDS
	.align		4
        /*0028*/ 	.byte	0x04, 0x29
        /*002a*/ 	.short	(.L_2961 - .L_2960)


	//   ....[0]....
.L_2960:
        /*002c*/ 	.word	0xffffffff


	//   ....[1]....
        /*0030*/ 	.word	0xffffffff


	//   ....[2]....
        /*0034*/ 	.word	0xffffffff


	//   ....[3]....
        /*0038*/ 	.word	0xffffffff


	//   ....[4]....
        /*003c*/ 	.word	0xffffffff


	//   ....[5]....
        /*0040*/ 	.word	0xffffffff


	//   ....[6]....
        /*0044*/ 	.word	0xffffffff


	//   ....[7]....
        /*0048*/ 	.word	0xffffffff


	//   ....[8]....
        /*004c*/ 	.word	0xffffffff


	//   ....[9]....
        /*0050*/ 	.word	0xffffffff


	//   ....[10]....
        /*0054*/ 	.word	0xffffffff


	//   ....[11]....
        /*0058*/ 	.word	0xffffffff


	//   ....[12]....
        /*005c*/ 	.word	0xffffffff


	//   ....[13]....
        /*0060*/ 	.word	0xffffffff


	//   ....[14]....
        /*0064*/ 	.word	0xffffffff


	//   ....[15]....
        /*0068*/ 	.word	0xffffffff


	//   ....[16]....
        /*006c*/ 	.word	0xffffffff


	//----- nvinfo : EIATTR_COOP_GROUP_INSTR_OFFSETS
	.align		4
.L_2961:
        /*0070*/ 	.byte	0x04, 0x28
        /*0072*/ 	.short	(.L_2963 - .L_2962)


	//   ....[0]....
.L_2962:
        /*0074*/ 	.word	0x00000640


	//   ....[1]....
        /*0078*/ 	.word	0x00000750


	//   ....[2]....
        /*007c*/ 	.word	0x00003500


	//   ....[3]....
        /*0080*/ 	.word	0x00003530


	//   ....[4]....
        /*0084*/ 	.word	0x000035e0


	//   ....[5]....
        /*0088*/ 	.word	0x00003610


	//   ....[6]....
        /*008c*/ 	.word	0x00003670


	//   ....[7]....
        /*0090*/ 	.word	0x00003690


	//   ....[8]....
        /*0094*/ 	.word	0x000036c0


	//   ....[9]....
        /*0098*/ 	.word	0x000036e0


	//   ....[10]....
        /*009c*/ 	.word	0x00003710


	//   ....[11]....
        /*00a0*/ 	.word	0x00003730


	//   ....[12]....
        /*00a4*/ 	.word	0x00003770


	//   ....[13]....
        /*00a8*/ 	.word	0x000037a0


	//   ....[14]....
        /*00ac*/ 	.word	0x00003e50


	//   ....[15]....
        /*00b0*/ 	.word	0x00004090


	//   ....[16]....
        /*00b4*/ 	.word	0x00004790


	//----- nvinfo : EIATTR_EXIT_INSTR_OFFSETS
	.align		4
.L_2963:
        /*00b8*/ 	.byte	0x04, 0x1c
        /*00ba*/ 	.short	(.L_2965 - .L_2964)


	//   ....[0]....
.L_2964:
        /*00bc*/ 	.word	0x00000280


	//   ....[1]....
        /*00c0*/ 	.word	0x000048c0


	//----- nvinfo : EIATTR_MAX_THREADS
	.align		4
.L_2965:
        /*00c4*/ 	.byte	0x04, 0x05
        /*00c6*/ 	.short	(.L_2967 - .L_2966)
.L_2966:
        /*00c8*/ 	.word	0x00000040
        /*00cc*/ 	.word	0x00000001
        /*00d0*/ 	.word	0x00000001


	//----- nvinfo : EIATTR_CRS_STACK_SIZE
	.align		4
.L_2967:
        /*00d4*/ 	.byte	0x04, 0x1e
        /*00d6*/ 	.short	(.L_2969 - .L_2968)
.L_2968:
        /*00d8*/ 	.word	0x00000000


	//----- nvinfo : EIATTR_CBANK_PARAM_SIZE
	.align		4
.L_2969:
        /*00dc*/ 	.byte	0x03, 0x19
        /*00de*/ 	.short	0x0118


	//----- nvinfo : EIATTR_PARAM_CBANK
	.align		4
        /*00e0*/ 	.byte	0x04, 0x0a
        /*00e2*/ 	.short	(.L_2971 - .L_2970)
	.align		4
.L_2970:
        /*00e4*/ 	.word	index@(.nv.constant0._Z25selective_scan_fwd_kernelI32Selective_Scan_fwd_kernel_traitsILi64ELi16ELi1ELb1ELb0ELb0ELb1EffEEv13SSMParamsBase)
        /*00e8*/ 	.short	0x0210
        /*00ea*/ 	.short	0x0118


	//----- nvinfo : EIATTR_SW_WAR
	.align		4
.L_2971:
        /*00ec*/ 	.byte	0x04, 0x36
        /*00ee*/ 	.short	(.L_2973 - .L_2972)
.L_2972:
        /*00f0*/ 	.word	0x00000008
.L_2973:


//--------------------- .nv.info._Z25selective_scan_fwd_kernelI32Selective_Scan_fwd_kernel_traitsILi64ELi16ELi1ELb1ELb0ELb1ELb0EffEEv13SSMParamsBase --------------------------
	.section	.nv.info._Z25selective_scan_fwd_kernelI32Selective_Scan_fwd_kernel_traitsILi64ELi16ELi1ELb1ELb0ELb1ELb0EffEEv13SSMParamsBase,"",@"SHT_CUDA_INFO"
	.sectionflags	@""
	.align	4


	//----- nvinfo : EIATTR_CUDA_API_VERSION
	.align		4
        /*0000*/ 	.byte	0x04, 0x37
        /*0002*/ 	.short	(.L_2975 - .L_2974)
.L_2974:
        /*0004*/ 	.word	0x00000082


	//----- nvinfo : EIATTR_KPARAM_INFO
	.align		4
.L_2975:
        /*0008*/ 	.byte	0x04, 0x17
        /*000a*/ 	.short	(.L_2977 - .L_2976)
.L_2976:
        /*000c*/ 	.word	0x00000000
        /*0010*/ 	.short	0x0000
        /*0012*/ 	.short	0x0000
        /*0014*/ 	.byte	0x00, 0xf0, 0x61, 0x04


	//----- nvinfo : EIATTR_SPARSE_MMA_MASK
	.align		4
.L_2977:
        /*0018*/ 	.byte	0x03, 0x50
        /*001a*/ 	.short	0x0000


	//----- nvinfo : EIATTR_MAXREG_COUNT
	.align		4
        /*001c*/ 	.byte	0x03, 0x1b
        /*001e*/ 	.short	0x00a8


	//----- nvinfo : EIATTR_NUM_BARRIERS
	.align		4
        /*0020*/ 	.byte	0x02, 0x4c
        /*0022*/ 	.byte	0x01
	.zero		1


	//----- nvinfo : EIATTR_MERCURY_ISA_VERSION
	.align		4
        /*0024*/ 	.byte	0x03, 0x5f
        /*0026*/ 	.short	0x0101


	//----- nvinfo : EIATTR_COOP_GROUP_MASK_REGIDS
	.align		4
        /*0028*/ 	.byte	0x04, 0x29
        /*002a*/ 	.short	(.L_2979 - .L_2978)


	//   ....[0]....
.L_2978:
        /*002c*/ 	.word	0xffffffff


	//   ....[1]....
        /*0030*/ 	.word	0xffffffff


	//   ....[2]....
        /*0034*/ 	.word	0xffffffff


	//   ....[3]....
        /*0038*/ 	.word	0xffffffff


	//   ....[4]....
        /*003c*/ 	.word	0xffffffff


	//   ....[5]....
        /*0040*/ 	.word	0xffffffff


	//   ....[6]....
        /*0044*/ 	.word	0xffffffff


	//   ....[7]....
        /*0048*/ 	.word	0xffffffff


	//   ....[8]....
        /*004c*/ 	.word	0xffffffff


	//   ....[9]....
        /*0050*/ 	.word	0xffffffff


	//   ....[10]....
        /*0054*/ 	.word	0xffffffff


	//   ....[11]....
        /*0058*/ 	.word	0xffffffff


	//   ....[12]....
        /*005c*/ 	.word	0xffffffff


	//   ....[13]....
        /*0060*/ 	.word	0xffffffff


	//   ....[14]....
        /*0064*/ 	.word	0xffffffff


	//   ....[15]....
        /*0068*/ 	.word	0xffffffff


	//----- nvinfo : EIATTR_COOP_GROUP_INSTR_OFFSETS
	.align		4
.L_2979:
        /*006c*/ 	.byte	0x04, 0x28
        /*006e*/ 	.short	(.L_2981 - .L_2980)


	//   ....[0]....
.L_2980:
        /*0070*/ 	.word	0x00000790


	//   ....[1]....
        /*0074*/ 	.word	0x000008a0


	//   ....[2]....
        /*0078*/ 	.word	0x00003750


	//   ....[3]....
        /*007c*/ 	.word	0x000037f0


	//   ....[4]....
        /*0080*/ 	.word	0x00003810


	//   ....[5]....
        /*0084*/ 	.word	0x000038d0


	//   ....[6]....
        /*0088*/ 	.word	0x000038f0


	//   ....[7]....
        /*008c*/ 	.word	0x00003940


	//   ....[8]....
        /*0090*/ 	.word	0x00003960


	//   ....[9]....
        /*0094*/ 	.word	0x00003990


	//   ....[10]....
        /*0098*/ 	.word	0x000039b0


	//   ....[11]....
        /*009c*/ 	.word	0x000039e0


	//   ....[12]....
        /*00a0*/ 	.word	0x00003a00


	//   ....[13]....
        /*00a4*/ 	.word	0x00003a30


	//   ....[14]....
        /*00a8*/ 	.word	0x00003aa0


	//   ....[15]....
        /*00ac*/ 	.word	0x000041c0


	//----- nvinfo : EIATTR_EXIT_INSTR_OFFSETS
	.align		4
.L_2981:
        /*00b0*/ 	.byte	0x04, 0x1c
        /*00b2*/ 	.short	(.L_2983 - .L_2982)


	//   ....[0]....
.L_2982:
        /*00b4*/ 	.word	0x00000340


	//   ....[1]....
        /*00b8*/ 	.word	0x00004320


	//----- nvinfo : EIATTR_MAX_THREADS
	.align		4
.L_2983:
        /*00bc*/ 	.byte	0x04, 0x05
        /*00be*/ 	.short	(.L_2985 - .L_2984)
.L_2984:
        /*00c0*/ 	.word	0x00000040
        /*00c4*/ 	.word	0x00000001
        /*00c8*/ 	.word	0x00000001


	//----- nvinfo : EIATTR_CRS_STACK_SIZE
	.align		4
.L_2985:
        /*00cc*/ 	.byte	0x04, 0x1e
        /*00ce*/ 	.short	(.L_2987 - .L_2986)
.L_2986:
        /*00d0*/ 	.word	0x00000000


	//----- nvinfo : EIATTR_CBANK_PARAM_SIZE
	.align		4
.L_2987:
        /*00d4*/ 	.byte	0x03, 0x19
        /*00d6*/ 	.short	0x0118


	//----- nvinfo : EIATTR_PARAM_CBANK
	.align		4
        /*00d8*/ 	.byte	0x04, 0x0a
        /*00da*/ 	.short	(.L_2989 - .L_2988)
	.align		4
.L_2988:
        /*00dc*/ 	.word	index@(.nv.constant0._Z25selective_scan_fwd_kernelI32Selective_Scan_fwd_kernel_traitsILi64ELi16ELi1ELb1ELb0ELb1ELb0EffEEv13SSMParamsBase)
        /*00e0*/ 	.short	0x0210
        /*00e2*/ 	.short	0x0118


	//----- nvinfo : EIATTR_SW_WAR
	.align		4
.L_2989:
        /*00e4*/ 	.byte	0x04, 0x36
        /*00e6*/ 	.short	(.L_2991 - .L_2990)
.L_2990:
        /*00e8*/ 	.word	0x00000008
.L_2991:


//--------------------- .nv.info._Z25selective_scan_fwd_kernelI32Selective_Scan_fwd_kernel_traitsILi64ELi16ELi1ELb1ELb0ELb1ELb1EffEEv13SSMParamsBase --------------------------
	.section	.nv.info._Z25selective_scan_fwd_kernelI32Selective_Scan_fwd_kernel_traitsILi64ELi16ELi1ELb1ELb0ELb1ELb1EffEEv13SSMParamsBase,"",@"SHT_CUDA_INFO"
	.sectionflags	@""
	.align	4


	//----- nvinfo : EIATTR_CUDA_API_VERSION
	.align		4
        /*0000*/ 	.byte	0x04, 0x37
        /*0002*/ 	.short	(.L_2993 - .L_2992)
.L_2992:
        /*0004*/ 	.word	0x00000082


	//----- nvinfo : EIATTR_KPARAM_INFO
	.align		4
.L_2993:
        /*0008*/ 	.byte	0x04, 0x17
        /*000a*/ 	.short	(.L_2995 - .L_2994)
.L_2994:
        /*000c*/ 	.word	0x00000000
        /*0010*/ 	.short	0x0000
        /*0012*/ 	.short	0x0000
        /*0014*/ 	.byte	0x00, 0xf0, 0x61, 0x04


	//----- nvinfo : EIATTR_SPARSE_MMA_MASK
	.align		4
.L_2995:
        /*0018*/ 	.byte	0x03, 0x50
        /*001a*/ 	.short	0x0000


	//----- nvinfo : EIATTR_MAXREG_COUNT
	.align		4
        /*001c*/ 	.byte	0x03, 0x1b
        /*001e*/ 	.short	0x00a8


	//----- nvinfo : EIATTR_NUM_BARRIERS
	.align		4
        /*0020*/ 	.byte	0x02, 0x4c
        /*0022*/ 	.byte	0x01
	.zero		1


	//----- nvinfo : EIATTR_MERCURY_ISA_VERSION
	.align		4
        /*0024*/ 	.byte	0x03, 0x5f
        /*0026*/ 	.short	0x0101


	//----- nvinfo : EIATTR_COOP_GROUP_MASK_REGIDS
	.align		4
        /*0028*/ 	.byte	0x04, 0x29
        /*002a*/ 	.short	(.L_2997 - .L_2996)


	//   ....[0]....
.L_2996:
        /*002c*/ 	.word	0xffffffff


	//   ....[1]....
        /*0030*/ 	.word	0xffffffff


	//   ....[2]....
        /*0034*/ 	.word	0xffffffff


	//   ....[3]....
        /*0038*/ 	.word	0xffffffff


	//   ....[4]....
        /*003c*/ 	.word	0xffffffff


	//   ....[5]....
        /*0040*/ 	.word	0xffffffff


	//   ....[6]....
        /*0044*/ 	.word	0xffffffff


	//   ....[7]....
        /*0048*/ 	.word	0xffffffff


	//   ....[8]....
        /*004c*/ 	.word	0xffffffff


	//   ....[9]....
        /*0050*/ 	.word	0xffffffff


	//   ....[10]....
        /*0054*/ 	.word	0xffffffff


	//   ....[11]....
        /*0058*/ 	.word	0xffffffff


	//   ....[12]....
        /*005c*/ 	.word	0xffffffff


	//   ....[13]....
        /*0060*/ 	.word	0xffffffff


	//   ....[14]....
        /*0064*/ 	.word	0xffffffff


	//   ....[15]....
        /*0068*/ 	.word	0xffffffff


	//   ....[16]....
        /*006c*/ 	.word	0xffffffff


	//   ....[17]....
        /*0070*/ 	.word	0xffffffff


	//----- nvinfo : EIATTR_COOP_GROUP_INSTR_OFFSETS
	.align		4
.L_2997:
        /*0074*/ 	.byte	0x04, 0x28
        /*0076*/ 	.short	(.L_2999 - .L_2998)


	//   ....[0]....
.L_2998:
        /*0078*/ 	.word	0x000007b0


	//   ....[1]....
        /*007c*/ 	.word	0x000008c0


	//   ....[2]....
        /*0080*/ 	.word	0x00003480


	//   ....[3]....
        /*0084*/ 	.word	0x00003800


	//   ....[4]....
        /*0088*/ 	.word	0x00003810


	//   ....[5]....
        /*008c*/ 	.word	0x00003840


	//   ....[6]....
        /*0090*/ 	.word	0x00003850


	//   ....[7]....
        /*0094*/ 	.word	0x00003890


	//   ....[8]....
        /*0098*/ 	.word	0x000038a0


	//   ....[9]....
        /*009c*/ 	.word	0x000038e0


	//   ....[10]....
        /*00a0*/ 	.word	0x000038f0


	//   ....[11]....
        /*00a4*/ 	.word	0x00003930


	//   ....[12]....
        /*00a8*/ 	.word	0x00003940


	//   ....[13]....
        /*00ac*/ 	.word	0x00003a50


	//   ....[14]....
        /*00b0*/ 	.word	0x00003a70


	//   ....[15]....
        /*00b4*/ 	.word	0x00004190


	//   ....[16]....
        /*00b8*/ 	.word	0x00004470


	//   ....[17]....
        /*00bc*/ 	.word	0x00004b90


	//----- nvinfo : EIATTR_EXIT_INSTR_OFFSETS
	.align		4
.L_2999:
        /*00c0*/ 	.byte	0x04, 0x1c
        /*00c2*/ 	.short	(.L_3001 - .L_3000)


	//   ....[0]....
.L_3000:
        /*00c4*/ 	.word	0x00000340


	//   ....[1]....
        /*00c8*/ 	.word	0x00004cb0


	//----- nvinfo : EIATTR_MAX_THREADS
	.align		4
.L_3001:
        /*00cc*/ 	.byte	0x04, 0x05
        /*00ce*/ 	.short	(.L_3003 - .L_3002)
.L_3002:
        /*00d0*/ 	.word	0x00000040
        /*00d4*/ 	.word	0x00000001
        /*00d8*/ 	.word	0x00000001


	//----- nvinfo : EIATTR_CRS_STACK_SIZE
	.align		4
.L_3003:
        /*00dc*/ 	.byte	0x04, 0x1e
        /*00de*/ 	.short	(.L_3005 - .L_3004)
.L_3004:
        /*00e0*/ 	.word	0x00000000


	//----- nvinfo : EIATTR_CBANK_PARAM_SIZE
	.align		4
.L_3005:
        /*00e4*/ 	.byte	0x03, 0x19
        /*00e6*/ 	.short	0x0118


	//----- nvinfo : EIATTR_PARAM_CBANK
	.align		4
        /*00e8*/ 	.byte	0x04, 0x0a
        /*00ea*/ 	.short	(.L_3007 - .L_3006)
	.align		4
.L_3006:
        /*00ec*/ 	.word	index@(.nv.constant0._Z25selective_scan_fwd_kernelI32Selective_Scan_fwd_kernel_traitsILi64ELi16ELi1ELb1ELb0ELb1ELb1EffEEv13SSMParamsBase)
        /*00f0*/ 	.short	0x0210
        /*00f2*/ 	.short	0x0118


	//----- nvinfo : EIATTR_SW_WAR
	.align		4
.L_3007:
        /*00f4*/ 	.byte	0x04, 0x36
        /*00f6*/ 	.short	(.L_3009 - .L_3008)
.L_3008:
        /*00f8*/ 	.word	0x00000008
.L_3009:


//--------------------- .nv.info._Z25selective_scan_fwd_kernelI32Selective_Scan_fwd_kernel_traitsILi64ELi16ELi1ELb1ELb1ELb0ELb0EffEEv13SSMParamsBase --------------------------
	.section	.nv.info._Z25selective_scan_fwd_kernelI32Selective_Scan_fwd_kernel_traitsILi64ELi16ELi1ELb1ELb1ELb0ELb0EffEEv13SSMParamsBase,"",@"SHT_CUDA_INFO"
	.sectionflags	@""
	.align	4


	//----- nvinfo : EIATTR_CUDA_API_VERSION
	.align		4
        /*0000*/ 	.byte	0x04, 0x37
        /*0002*/ 	.short	(.L_3011 - .L_3010)
.L_3010:
        /*0004*/ 	.word	0x00000082


	//----- nvinfo : EIATTR_KPARAM_INFO
	.align		4
.L_3011:
        /*0008*/ 	.byte	0x04, 0x17
        /*000a*/ 	.short	(.L_3013 - .L_3012)
.L_3012:
        /*000c*/ 	.word	0x00000000
        /*0010*/ 	.short	0x0000
        /*0012*/ 	.short	0x0000
        /*0014*/ 	.byte	0x00, 0xf0, 0x61, 0x04


	//----- nvinfo : EIATTR_SPARSE_MMA_MASK
	.align		4
.L_3013:
        /*0018*/ 	.byte	0x03, 0x50
        /*001a*/ 	.short	0x0000


	//----- nvinfo : EIATTR_MAXREG_COUNT
	.align		4
        /*001c*/ 	.byte	0x03, 0x1b
        /*001e*/ 	.short	0x00a8


	//----- nvinfo : EIATTR_NUM_BARRIERS
	.align		4
        /*0020*/ 	.byte	0x02, 0x4c
        /*0022*/ 	.byte	0x01
	.zero		1


	//----- nvinfo : EIATTR_MERCURY_ISA_VERSION
	.align		4
        /*0024*/ 	.byte	0x03, 0x5f
        /*0026*/ 	.short	0x0101


	//----- nvinfo : EIATTR_COOP_GROUP_MASK_REGIDS
	.align		4
        /*0028*/ 	.byte	0x04, 0x29
        /*002a*/ 	.short	(.L_3015 - .L_3014)


	//   ....[0]....
.L_3014:
        /*002c*/ 	.word	0xffffffff


	//   ....[1]....
        /*0030*/ 	.word	0xffffffff


	//   ....[2]....
        /*0034*/ 	.word	0xffffffff


	//   ....[3]....
        /*0038*/ 	.word	0xffffffff


	//   ....[4]....
        /*003c*/ 	.word	0xffffffff


	//   ....[5]....
        /*0040*/ 	.word	0xffffffff


	//   ....[6]....
        /*0044*/ 	.word	0xffffffff


	//   ....[7]....
        /*0048*/ 	.word	0xffffffff


	//   ....[8]....
        /*004c*/ 	.word	0xffffffff


	//   ....[9]....
        /*0050*/ 	.word	0xffffffff


	//   ....[10]....
        /*0054*/ 	.word	0xffffffff


	//   ....[11]....
        /*0058*/ 	.word	0xffffffff


	//   ....[12]....
        /*005c*/ 	.word	0xffffffff


	//   ....[13]....
        /*0060*/ 	.word	0xffffffff


	//   ....[14]....
        /*0064*/ 	.word	0xffffffff


	//   ....[15]....
        /*0068*/ 	.word	0xffffffff


	//----- nvinfo : EIATTR_COOP_GROUP_INSTR_OFFSETS
	.align		4
.L_3015:
        /*006c*/ 	.byte	0x04, 0x28
        /*006e*/ 	.short	(.L_3017 - .L_3016)


	//   ....[0]....
.L_3016:
        /*0070*/ 	.word	0x00000780


	//   ....[1]....
        /*0074*/ 	.word	0x00000880


	//   ....[2]....
        /*0078*/ 	.word	0x000033d0


	//   ....[3]....
        /*007c*/ 	.word	0x000038a0


	//   ....[4]....
        /*0080*/ 	.word	0x000038b0


	//   ....[5]....
        /*0084*/ 	.word	0x00003960


	//   ....[6]....
        /*0088*/ 	.word	0x00003990


	//   ....[7]....
        /*008c*/ 	.word	0x000039c0


	//   ....[8]....
        /*0090*/ 	.word	0x000039e0


	//   ....[9]....
        /*0094*/ 	.word	0x00003a10


	//   ....[10]....
        /*0098*/ 	.word	0x00003a30


	//   ....[11]....
        /*009c*/ 	.word	0x00003a60


	//   ....[12]....
        /*00a0*/ 	.word	0x00003a80


	//   ....[13]....
        /*00a4*/ 	.word	0x00003b10


	//   ....[14]....
        /*00a8*/ 	.word	0x00003b60


	//   ....[15]....
        /*00ac*/ 	.word	0x00004170


	//----- nvinfo : EIATTR_EXIT_INSTR_OFFSETS
	.align		4
.L_3017:
        /*00b0*/ 	.byte	0x04, 0x1c
        /*00b2*/ 	.short	(.L_3019 - .L_3018)


	//   ....[0]....
.L_3018:
        /*00b4*/ 	.word	0x00000340


	//   ....[1]....
        /*00b8*/ 	.word	0x000042e0


	//----- nvinfo : EIATTR_MAX_THREADS
	.align		4
.L_3019:
        /*00bc*/ 	.byte	0x04, 0x05
        /*00be*/ 	.short	(.L_3021 - .L_3020)
.L_3020:
        /*00c0*/ 	.word	0x00000040
        /*00c4*/ 	.word	0x00000001
        /*00c8*/ 	.word	0x00000001


	//----- nvinfo : EIATTR_CRS_STACK_SIZE
	.align		4
.L_3021:
        /*00cc*/ 	.byte	0x04, 0x1e
        /*00ce*/ 	.short	(.L_3023 - .L_3022)
.L_3022:
        /*00d0*/ 	.word	0x00000000


	//----- nvinfo : EIATTR_CBANK_PARAM_SIZE
	.align		4
.L_3023:
        /*00d4*/ 	.byte	0x03, 0x19
        /*00d6*/ 	.short	0x0118


	//----- nvinfo : EIATTR_PARAM_CBANK
	.align		4
        /*00d8*/ 	.byte	0x04, 0x0a
        /*00da*/ 	.short	(.L_3025 - .L_3024)
	.align		4
.L_3024:
        /*00dc*/ 	.word	index@(.nv.constant0._Z25selective_scan_fwd_kernelI32Selective_Scan_fwd_kernel_traitsILi64ELi16ELi1ELb1ELb1ELb0ELb0EffEEv13SSMParamsBase)
        /*00e0*/ 	.short	0x0210
        /*00e2*/ 	.short	0x0118


	//----- nvinfo : EIATTR_SW_WAR
	.align		4
.L_3025:
        /*00e4*/ 	.byte	0x04, 0x36
        /*00e6*/ 	.short	(.L_3027 - .L_3026)
.L_3026:
        /*00e8*/ 	.word	0x00000008
.L_3027:


//--------------------- .nv.info._Z25selective_scan_fwd_kernelI32Selective_Scan_fwd_kernel_traitsILi64ELi16ELi1ELb1ELb1ELb0ELb1EffEEv13SSMParamsBase --------------------------
	.section	.nv.info._Z25selective_scan_fwd_kernelI32Selective_Scan_fwd_kernel_traitsILi64ELi16ELi1ELb1ELb1ELb0ELb1EffEEv13SSMParamsBase,"",@"SHT_CUDA_INFO"
	.sectionflags	@""
	.align	4


	//----- nvinfo : EIATTR_CUDA_API_VERSION
	.align		4
        /*0000*/ 	.byte	0x04, 0x37
        /*0002*/ 	.short	(.L_3029 - .L_3028)
.L_3028:
        /*0004*/ 	.word	0x00000082


	//----- nvinfo : EIATTR_KPARAM_INFO
	.align		4
.L_3029:
        /*0008*/ 	.byte	0x04, 0x17
        /*000a*/ 	.short	(.L_3031 - .L_3030)
.L_3030:
        /*000c*/ 	.word	0x00000000
        /*0010*/ 	.short	0x0000
        /*0012*/ 	.short	0x0000
        /*0014*/ 	.byte	0x00, 0xf0, 0x61, 0x04


	//----- nvinfo : EIATTR_SPARSE_MMA_MASK
	.align		4
.L_3031:
        /*0018*/ 	.byte	0x03, 0x50
        /*001a*/ 	.short	0x0000


	//----- nvinfo : EIATTR_MAXREG_COUNT
	.align		4
        /*001c*/ 	.byte	0x03, 0x1b
        /*001e*/ 	.short	0x00a8


	//----- nvinfo : EIATTR_NUM_BARRIERS
	.align		4
        /*0020*/ 	.byte	0x02, 0x4c
        /*0022*/ 	.byte	0x01
	.zero		1


	//----- nvinfo : EIATTR_MERCURY_ISA_VERSION
	.align		4
        /*0024*/ 	.byte	0x03, 0x5f
        /*0026*/ 	.short	0x0101


	//----- nvinfo : EIATTR_COOP_GROUP_MASK_REGIDS
	.align		4
        /*0028*/ 	.byte	0x04, 0x29
        /*002a*/ 	.short	(.L_3033 - .L_3032)


	//   ....[0]....
.L_3032:
        /*002c*/ 	.word	0xffffffff


	//   ....[1]....
        /*0030*/ 	.word	0xffffffff


	//   ....[2]....
        /*0034*/ 	.word	0xffffffff


	//   ....[3]....
        /*0038*/ 	.word	0xffffffff


	//   ....[4]....
        /*003c*/ 	.word	0xffffffff


	//   ....[5]....
        /*0040*/ 	.word	0xffffffff


	//   ....[6]....
        /*0044*/ 	.word	0xffffffff


	//   ....[7]....
        /*0048*/ 	.word	0xffffffff


	//   ....[8]....
        /*004c*/ 	.word	0xffffffff


	//   ....[9]....
        /*0050*/ 	.word	0xffffffff


	//   ....[10]....
        /*0054*/ 	.word	0xffffffff


	//   ....[11]....
        /*0058*/ 	.word	0xffffffff


	//   ....[12]....
        /*005c*/ 	.word	0xffffffff


	//   ....[13]....
        /*0060*/ 	.word	0xffffffff


	//   ....[14]....
        /*0064*/ 	.word	0xffffffff


	//   ....[15]....
        /*0068*/ 	.word	0xffffffff


	//   ....[16]....
        /*006c*/ 	.word	0xffffffff


	//   ....[17]....
        /*0070*/ 	.word	0xffffffff


	//----- nvinfo : EIATTR_COOP_GROUP_INSTR_OFFSETS
	.align		4
.L_3033:
        /*0074*/ 	.byte	0x04, 0x28
        /*0076*/ 	.short	(.L_3035 - .L_3034)


	//   ....[0]....
.L_3034:
        /*0078*/ 	.word	0x000007a0


	//   ....[1]....
        /*007c*/ 	.word	0x000008a0


	//   ....[2]....
        /*0080*/ 	.word	0x000033b0


	//   ....[3]....
        /*0084*/ 	.word	0x000038c0


	//   ....[4]....
        /*0088*/ 	.word	0x000038e0


	//   ....[5]....
        /*008c*/ 	.word	0x00003950


	//   ....[6]....
        /*0090*/ 	.word	0x00003980


	//   ....[7]....
        /*0094*/ 	.word	0x000039f0


	//   ....[8]....
        /*0098*/ 	.word	0x00003a10


	//   ....[9]....
        /*009c*/ 	.word	0x00003a70


	//   ....[10]....
        /*00a0*/ 	.word	0x00003a90


	//   ....[11]....
        /*00a4*/ 	.word	0x00003ac0


	//   ....[12]....
        /*00a8*/ 	.word	0x00003ae0


	//   ....[13]....
        /*00ac*/ 	.word	0x00003b50


	//   ....[14]....
        /*00b0*/ 	.word	0x00003ba0


	//   ....[15]....
        /*00b4*/ 	.word	0x00004190


	//   ....[16]....
        /*00b8*/ 	.word	0x00004470


	//   ....[17]....
        /*00bc*/ 	.word	0x00004b90


	//----- nvinfo : EIATTR_EXIT_INSTR_OFFSETS
	.align		4
.L_3035:
        /*00c0*/ 	.byte	0x04, 0x1c
        /*00c2*/ 	.short	(.L_3037 - .L_3036)


	//   ....[0]....
.L_3036:
        /*00c4*/ 	.word	0x00000340


	//   ....[1]....
        /*00c8*/ 	.word	0x00004cb0


	//----- nvinfo : EIATTR_MAX_THREADS
	.align		4
.L_3037:
        /*00cc*/ 	.byte	0x04, 0x05
        /*00ce*/ 	.short	(.L_3039 - .L_3038)
.L_3038:
        /*00d0*/ 	.word	0x00000040
        /*00d4*/ 	.word	0x00000001
        /*00d8*/ 	.word	0x00000001


	//----- nvinfo : EIATTR_CRS_STACK_SIZE
	.align		4
.L_3039:
        /*00dc*/ 	.byte	0x04, 0x1e
        /*00de*/ 	.short	(.L_3041 - .L_3040)
.L_3040:
        /*00e0*/ 	.word	0x00000000


	//----- nvinfo : EIATTR_CBANK_PARAM_SIZE
	.align		4
.L_3041:
        /*00e4*/ 	.byte	0x03, 0x19
        /*00e6*/ 	.short	0x0118


	//----- nvinfo : EIATTR_PARAM_CBANK
	.align		4
        /*00e8*/ 	.byte	0x04, 0x0a
        /*00ea*/ 	.short	(.L_3043 - .L_3042)
	.align		4
.L_3042:
        /*00ec*/ 	.word	index@(.nv.constant0._Z25selective_scan_fwd_kernelI32Selective_Scan_fwd_kernel_traitsILi64ELi16ELi1ELb1ELb1ELb0ELb1EffEEv13SSMParamsBase)
        /*00f0*/ 	.short	0x0210
        /*00f2*/ 	.short	0x0118


	//----- nvinfo : EIATTR_SW_WAR
	.align		4
.L_3043:
        /*00f4*/ 	.byte	0x04, 0x36
        /*00f6*/ 	.short	(.L_3045 - .L_3044)
.L_3044:
        /*00f8*/ 	.word	0x00000008
.L_3045:


//--------------------- .nv.info._Z25selective_scan_fwd_kernelI32Selective_Scan_fwd_kernel_traitsILi64ELi16ELi1ELb1ELb1ELb1ELb0EffEEv13SSMParamsBase --------------------------
	.section	.nv.info._Z25selective_scan_fwd_kernelI32Selective_Scan_fwd_kernel_traitsILi64ELi16ELi1ELb1ELb1ELb1ELb0EffEEv13SSMParamsBase,"",@"SHT_CUDA_INFO"
	.sectionflags	@""
	.align	4


	//----- nvinfo : EIATTR_CUDA_API_VERSION
	.align		4
        /*0000*/ 	.byte	0x04, 0x37
        /*0002*/ 	.short	(.L_3047 - .L_3046)
.L_3046:
        /*0004*/ 	.word	0x00000082


	//----- nvinfo : EIATTR_KPARAM_INFO
	.align		4
.L_3047:
        /*0008*/ 	.byte	0x04, 0x17
        /*000a*/ 	.short	(.L_3049 - .L_3048)
.L_3048:
        /*000c*/ 	.word	0x00000000
        /*0010*/ 	.short	0x0000
        /*0012*/ 	.short	0x0000
        /*0014*/ 	.byte	0x00, 0xf0, 0x61, 0x04


	//----- nvinfo : EIATTR_SPARSE_MMA_MASK
	.align		4
.L_3049:
        /*0018*/ 	.byte	0x03, 0x50
        /*001a*/ 	.short	0x0000


	//----- nvinfo : EIATTR_MAXREG_COUNT
	.align		4
        /*001c*/ 	.byte	0x03, 0x1b
        /*001e*/ 	.short	0x00a8


	//----- nvinfo : EIATTR_NUM_BARRIERS
	.align		4
        /*0020*/ 	.byte	0x02, 0x4c
        /*0022*/ 	.byte	0x01
	.zero		1


	//----- nvinfo : EIATTR_MERCURY_ISA_VERSION
	.align		4
        /*0024*/ 	.byte	0x03, 0x5f
        /*0026*/ 	.short	0x0101


	//----- nvinfo : EIATTR_COOP_GROUP_MASK_REGIDS
	.align		4
        /*0028*/ 	.byte	0x04, 0x29
        /*002a*/ 	.short	(.L_3051 - .L_3050)


	//   ....[0]....
.L_3050:
        /*002c*/ 	.word	0xffffffff


	//   ....[1]....
        /*0030*/ 	.word	0xffffffff


	//   ....[2]....
        /*0034*/ 	.word	0xffffffff


	//   ....[3]....
        /*0038*/ 	.word	0xffffffff


	//   ....[4]....
        /*003c*/ 	.word	0xffffffff


	//   ....[5]....
        /*0040*/ 	.word	0xffffffff


	//   ....[6]....
        /*0044*/ 	.word	0xffffffff


	//   ....[7]....
        /*0048*/ 	.word	0xffffffff


	//   ....[8]....
        /*004c*/ 	.word	0xffffffff


	//   ....[9]....
        /*0050*/ 	.word	0xffffffff


	//   ....[10]....
        /*0054*/ 	.word	0xffffffff


	//   ....[11]....
        /*0058*/ 	.word	0xffffffff


	//   ....[12]....
        /*005c*/ 	.word	0xffffffff


	//   ....[13]....
        /*0060*/ 	.word	0xffffffff


	//   ....[14]....
        /*0064*/ 	.word	0xffffffff


	//   ....[15]....
        /*0068*/ 	.word	0xffffffff


	//   ....[16]....
        /*006c*/ 	.word	0xffffffff


	//----- nvinfo : EIATTR_COOP_GROUP_INSTR_OFFSETS
	.align		4
.L_3051:
        /*0070*/ 	.byte	0x04, 0x28
        /*0072*/ 	.short	(.L_3053 - .L_3052)


	//   ....[0]....
.L_3052:
        /*0074*/ 	.word	0x000008f0


	//   ....[1]....
        /*0078*/ 	.word	0x00000a00


	//   ....[2]....
        /*007c*/ 	.word	0x00003440


	//   ....[3]....
        /*0080*/ 	.word	0x00003a50


	//   ....[4]....
        /*0084*/ 	.word	0x00003a60


	//   ....[5]....
        /*0088*/ 	.word	0x00003a90


	//   ....[6]....
        /*008c*/ 	.word	0x00003ab0


	//   ....[7]....
        /*0090*/ 	.word	0x00003ae0


	//   ....[8]....
        /*0094*/ 	.word	0x00003b00


	//   ....[9]....
        /*0098*/ 	.word	0x00003b30


	//   ....[10]....
        /*009c*/ 	.word	0x00003b50


	//   ....[11]....
        /*00a0*/ 	.word	0x00003b80


	//   ....[12]....
        /*00a4*/ 	.word	0x00003ba0


	//   ....[13]....
        /*00a8*/ 	.word	0x00003c10


	//   ....[14]....
        /*00ac*/ 	.word	0x00003cf0


	//   ....[15]....
        /*00b0*/ 	.word	0x00003d00


	//   ....[16]....
        /*00b4*/ 	.word	0x000042f0


	//----- nvinfo : EIATTR_EXIT_INSTR_OFFSETS
	.align		4
.L_3053:
        /*00b8*/ 	.byte	0x04, 0x1c
        /*00ba*/ 	.short	(.L_3055 - .L_3054)


	//   ....[0]....
.L_3054:
        /*00bc*/ 	.word	0x000004c0


	//   ....[1]....
        /*00c0*/ 	.word	0x00004460


	//----- nvinfo : EIATTR_MAX_THREADS
	.align		4
.L_3055:
        /*00c4*/ 	.byte	0x04, 0x05
        /*00c6*/ 	.short	(.L_3057 - .L_3056)
.L_3056:
        /*00c8*/ 	.word	0x00000040
        /*00cc*/ 	.word	0x00000001
        /*00d0*/ 	.word	0x00000001


	//----- nvinfo : EIATTR_CRS_STACK_SIZE
	.align		4
.L_3057:
        /*00d4*/ 	.byte	0x04, 0x1e
        /*00d6*/ 	.short	(.L_3059 - .L_3058)
.L_3058:
        /*00d8*/ 	.word	0x00000000


	//----- nvinfo : EIATTR_CBANK_PARAM_SIZE
	.align		4
.L_3059:
        /*00dc*/ 	.byte	0x03, 0x19
        /*00de*/ 	.short	0x0118


	//----- nvinfo : EIATTR_PARAM_CBANK
	.align		4
        /*00e0*/ 	.byte	0x04, 0x0a
        /*00e2*/ 	.short	(.L_3061 - .L_3060)
	.align		4
.L_3060:
        /*00e4*/ 	.word	index@(.nv.constant0._Z25selective_scan_fwd_kernelI32Selective_Scan_fwd_kernel_traitsILi64ELi16ELi1ELb1ELb1ELb1ELb0EffEEv13SSMParamsBase)
        /*00e8*/ 	.short	0x0210
        /*00ea*/ 	.short	0x0118


	//----- nvinfo : EIATTR_SW_WAR
	.align		4
.L_3061:
        /*00ec*/ 	.byte	0x04, 0x36
        /*00ee*/ 	.short	(.L_3063 - .L_3062)
.L_3062:
        /*00f0*/ 	.word	0x00000008
.L_3063:


//--------------------- .nv.info._Z25selective_scan_fwd_kernelI32Selective_Scan_fwd_kernel_traitsILi64ELi16ELi1ELb1ELb1ELb1ELb1EffEEv13SSMParamsBase --------------------------
	.section	.nv.info._Z25selective_scan_fwd_kernelI32Selective_Scan_fwd_kernel_traitsILi64ELi16ELi1ELb1ELb1ELb1ELb1EffEEv13SSMParamsBase,"",@"SHT_CUDA_INFO"
	.sectionflags	@""
	.align	4


	//----- nvinfo : EIATTR_CUDA_API_VERSION
	.align		4
        /*0000*/ 	.byte	0x04, 0x37
        /*0002*/ 	.short	(.L_3065 - .L_3064)
.L_3064:
        /*0004*/ 	.word	0x00000082


	//----- nvinfo : EIATTR_KPARAM_INFO
	.align		4
.L_3065:
        /*0008*/ 	.byte	0x04, 0x17
        /*000a*/ 	.short	(.L_3067 - .L_3066)
.L_3066:
        /*000c*/ 	.word	0x00000000
        /*0010*/ 	.short	0x0000
        /*0012*/ 	.short	0x0000
        /*0014*/ 	.byte	0x00, 0xf0, 0x61, 0x04


	//----- nvinfo : EIATTR_SPARSE_MMA_MASK
	.align		4
.L_3067:
        /*0018*/ 	.byte	0x03, 0x50
        /*001a*/ 	.short	0x0000


	//----- nvinfo : EIATTR_MAXREG_COUNT
	.align		4
        /*001c*/ 	.byte	0x03, 0x1b
        /*001e*/ 	.short	0x00a8


	//----- nvinfo : EIATTR_NUM_BARRIERS
	.align		4
        /*0020*/ 	.byte	0x02, 0x4c
        /*0022*/ 	.byte	0x01
	.zero		1


	//----- nvinfo : EIATTR_MERCURY_ISA_VERSION
	.align		4
        /*0024*/ 	.byte	0x03, 0x5f
        /*0026*/ 	.short	0x0101


	//----- nvinfo : EIATTR_COOP_GROUP_MASK_REGIDS
	.align		4
        /*0028*/ 	.byte	0x04, 0x29
        /*002a*/ 	.short	(.L_3069 - .L_3068)


	//   ....[0]....
.L_3068:
        /*002c*/ 	.word	0xffffffff


	//   ....[1]....
        /*0030*/ 	.word	0xffffffff


	//   ....[2]....
        /*0034*/ 	.word	0xffffffff


	//   ....[3]....
        /*0038*/ 	.word	0xffffffff


	//   ....[4]....
        /*003c*/ 	.word	0xffffffff


	//   ....[5]....
        /*0040*/ 	.word	0xffffffff


	//   ....[6]....
        /*0044*/ 	.word	0xffffffff


	//   ....[7]....
        /*0048*/ 	.word	0xffffffff


	//   ....[8]....
        /*004c*/ 	.word	0xffffffff


	//   ....[9]....
        /*0050*/ 	.word	0xffffffff


	//   ....[10]....
        /*0054*/ 	.word	0xffffffff


	//   ....[11]....
        /*0058*/ 	.word	0xffffffff


	//   ....[12]....
        /*005c*/ 	.word	0xffffffff


	//   ....[13]....
        /*0060*/ 	.word	0xffffffff


	//   ....[14]....
        /*0064*/ 	.word	0xffffffff


	//   ....[15]....
        /*0068*/ 	.word	0xffffffff


	//   ....[16]....
        /*006c*/ 	.word	0xffffffff


	//   ....[17]....
        /*0070*/ 	.word	0xffffffff


	//   ....[18]....
        /*0074*/ 	.word	0xffffffff


	//----- nvinfo : EIATTR_COOP_GROUP_INSTR_OFFSETS
	.align		4
.L_3069:
        /*0078*/ 	.byte	0x04, 0x28
        /*007a*/ 	.short	(.L_3071 - .L_3070)


	//   ....[0]....
.L_3070:
        /*007c*/ 	.word	0x000008f0


	//   ....[1]....
        /*0080*/ 	.word	0x00000a00


	//   ....[2]....
        /*0084*/ 	.word	0x00003450


	//   ....[3]....
        /*0088*/ 	.word	0x00003a60


	//   ....[4]....
        /*008c*/ 	.word	0x00003a70


	//   ....[5]....
        /*0090*/ 	.word	0x00003aa0


	//   ....[6]....
        /*0094*/ 	.word	0x00003ac0


	//   ....[7]....
        /*0098*/ 	.word	0x00003af0


	//   ....[8]....
        /*009c*/ 	.word	0x00003b10


	//   ....[9]....
        /*00a0*/ 	.word	0x00003b40


	//   ....[10]....
        /*00a4*/ 	.word	0x00003b60


	//   ....[11]....
        /*00a8*/ 	.word	0x00003b90


	//   ....[12]....
        /*00ac*/ 	.word	0x00003bb0


	//   ....[13]....
        /*00b0*/ 	.word	0x00003c20


	//   ....[14]....
        /*00b4*/ 	.word	0x00003d00


	//   ....[15]....
        /*00b8*/ 	.word	0x00003d10


	//   ....[16]....
        /*00bc*/ 	.word	0x000042b0


	//   ....[17]....
        /*00c0*/ 	.word	0x000045d0


	//   ....[18]....
        /*00c4*/ 	.word	0x00004d20


	//----- nvinfo : EIATTR_EXIT_INSTR_OFFSETS
	.align		4
.L_3071:
        /*00c8*/ 	.byte	0x04, 0x1c
        /*00ca*/ 	.short	(.L_3073 - .L_3072)


	//   ....[0]....
.L_3072:
        /*00cc*/ 	.word	0x000004c0


	//   ....[1]....
        /*00d0*/ 	.word	0x00004e10


	//----- nvinfo : EIATTR_MAX_THREADS
	.align		4
.L_3073:
        /*00d4*/ 	.byte	0x04, 0x05
        /*00d6*/ 	.short	(.L_3075 - .L_3074)
.L_3074:
        /*00d8*/ 	.word	0x00000040
        /*00dc*/ 	.word	0x00000001
        /*00e0*/ 	.word	0x00000001


	//----- nvinfo : EIATTR_CRS_STACK_SIZE
	.align		4
.L_3075:
        /*00e4*/ 	.byte	0x04, 0x1e
        /*00e6*/ 	.short	(.L_3077 - .L_3076)
.L_3076:
        /*00e8*/ 	.word	0x00000000


	//----- nvinfo : EIATTR_CBANK_PARAM_SIZE
	.align		4
.L_3077:
        /*00ec*/ 	.byte	0x03, 0x19
        /*00ee*/ 	.short	0x0118


	//----- nvinfo : EIATTR_PARAM_CBANK
	.align		4
        /*00f0*/ 	.byte	0x04, 0x0a
        /*00f2*/ 	.short	(.L_3079 - .L_3078)
	.align		4
.L_3078:
        /*00f4*/ 	.word	index@(.nv.constant0._Z25selective_scan_fwd_kernelI32Selective_Scan_fwd_kernel_traitsILi64ELi16ELi1ELb1ELb1ELb1ELb1EffEEv13SSMParamsBase)
        /*00f8*/ 	.short	0x0210
        /*00fa*/ 	.short	0x0118


	//----- nvinfo : EIATTR_SW_WAR
	.align		4
.L_3079:
        /*00fc*/ 	.byte	0x04, 0x36
        /*00fe*/ 	.short	(.L_3081 - .L_3080)
.L_3080:
        /*0100*/ 	.word	0x00000008
.L_3081:


//--------------------- .nv.info._Z25selective_scan_fwd_kernelI32Selective_Scan_fwd_kernel_traitsILi32ELi16ELi1ELb0ELb0ELb0ELb0EffEEv13SSMParamsBase --------------------------
	.section	.nv.info._Z25selective_scan_fwd_kernelI32Selective_Scan_fwd_kernel_traitsILi32ELi16ELi1ELb0ELb0ELb0ELb0EffEEv13SSMParamsBase,"",@"SHT_CUDA_INFO"
	.sectionflags	@""
	.align	4


	//----- nvinfo : EIATTR_CUDA_API_VERSION
	.align		4
        /*0000*/ 	.byte	0x04, 0x37
        /*0002*/ 	.short	(.L_3083 - .L_3082)
.L_3082:
        /*0004*/ 	.word	0x00000082


	//----- nvinfo : EIATTR_KPARAM_INFO
	.align		4
.L_3083:
        /*0008*/ 	.byte	0x04, 0x17
        /*000a*/ 	.short	(.L_3085 - .L_3084)
.L_3084:
        /*000c*/ 	.word	0x00000000
        /*0010*/ 	.short	0x0000
        /*0012*/ 	.short	0x0000
        /*0014*/ 	.byte	0x00, 0xf0, 0x61, 0x04


	//----- nvinfo : EIATTR_SPARSE_MMA_MASK
	.align		4
.L_3085:
        /*0018*/ 	.byte	0x03, 0x50
        /*001a*/ 	.short	0x0000


	//----- nvinfo : EIATTR_MAXREG_COUNT
	.align		4
        /*001c*/ 	.byte	0x03, 0x1b
        /*001e*/ 	.short	0x00ff


	//----- nvinfo : EIATTR_NUM_BARRIERS
	.align		4
        /*0020*/ 	.byte	0x02, 0x4c
        /*0022*/ 	.byte	0x01
	.zero		1


	//----- nvinfo : EIATTR_MERCURY_ISA_VERSION
	.align		4
        /*0024*/ 	.byte	0x03, 0x5f
        /*0026*/ 	.short	0x0101


	//----- nvinfo : EIATTR_COOP_GROUP_MASK_REGIDS
	.align		4
        /*0028*/ 	.byte	0x04, 0x29
        /*002a*/ 	.short	(.L_3087 - .L_3086)


	//   ....[0]....
.L_3086:
        /*002c*/ 	.word	0xffffffff


	//   ....[1]....
        /*0030*/ 	.word	0xffffffff


	//   ....[2]....
        /*0034*/ 	.word	0xffffffff


	//   ....[3]....
        /*0038*/ 	.word	0xffffffff


	//   ....[4]....
        /*003c*/ 	.word	0xffffffff


	//   ....[5]....
        /*0040*/ 	.word	0xffffffff


	//   ....[6]....
        /*0044*/ 	.word	0xffffffff


	//   ....[7]....
        /*0048*/ 	.word	0xffffffff


	//   ....[8]....
        /*004c*/ 	.word	0xffffffff


	//   ....[9]....
        /*0050*/ 	.word	0xffffffff


	//   ....[10]....
        /*0054*/ 	.word	0xffffffff


	//   ....[11]....
        /*0058*/ 	.word	0xffffffff


	//   ....[12]....
        /*005c*/ 	.word	0xffffffff


	//   ....[13]....
        /*0060*/ 	.word	0xffffffff


	//   ....[14]....
        /*0064*/ 	.word	0xffffffff


	//----- nvinfo : EIATTR_COOP_GROUP_INSTR_OFFSETS
	.align		4
.L_3087:
        /*0068*/ 	.byte	0x04, 0x28
        /*006a*/ 	.short	(.L_3089 - .L_3088)


	//   ....[0]....
.L_3088:
        /*006c*/ 	.word	0x00000ed0


	//   ....[1]....
        /*0070*/ 	.word	0x00001320


	//   ....[2]....
        /*0074*/ 	.word	0x000044e0


	//   ....[3]....
        /*0078*/ 	.word	0x000044f0


	//   ....[4]....
        /*007c*/ 	.word	0x00004530


	//   ....[5]....
        /*0080*/ 	.word	0x00004540


	//   ....[6]....
        /*0084*/ 	.word	0x00004580


	//   ....[7]....
        /*0088*/ 	.word	0x00004590


	//   ....[8]....
        /*008c*/ 	.word	0x000045e0


	//   ....[9]....
        /*0090*/ 	.word	0x000045f0


	//   ....[10]....
        /*0094*/ 	.word	0x00004660


	//   ....[11]....
        /*0098*/ 	.word	0x00004670


	//   ....[12]....
        /*009c*/ 	.word	0x00004750


	//   ....[13]....
        /*00a0*/ 	.word	0x00004760


	//   ....[14]....
        /*00a4*/ 	.word	0x00004cb0


	//----- nvinfo : EIATTR_EXIT_INSTR_OFFSETS
	.align		4
.L_3089:
        /*00a8*/ 	.byte	0x04, 0x1c
        /*00aa*/ 	.short	(.L_3091 - .L_3090)


	//   ....[0]....
.L_3090:
        /*00ac*/ 	.word	0x00000150


	//   ....[1]....
        /*00b0*/ 	.word	0x00005240


	//----- nvinfo : EIATTR_MAX_THREADS
	.align		4
.L_3091:
        /*00b4*/ 	.byte	0x04, 0x05
        /*00b6*/ 	.short	(.L_3093 - .L_3092)
.L_3092:
        /*00b8*/ 	.word	0x00000020
        /*00bc*/ 	.word	0x00000001
        /*00c0*/ 	.word	0x00000001


	//----- nvinfo : EIATTR_CRS_STACK_SIZE
	.align		4
.L_3093:
        /*00c4*/ 	.byte	0x04, 0x1e
        /*00c6*/ 	.short	(.L_3095 - .L_3094)
.L_3094:
        /*00c8*/ 	.word	0x00000000


	//----- nvinfo : EIATTR_CBANK_PARAM_SIZE
	.align		4
.L_3095:
        /*00cc*/ 	.byte	0x03, 0x19
        /*00ce*/ 	.short	0x0118


	//----- nvinfo : EIATTR_PARAM_CBANK
	.align		4
        /*00d0*/ 	.byte	0x04, 0x0a
        /*00d2*/ 	.short	(.L_3097 - .L_3096)
	.align		4
.L_3096:
        /*00d4*/ 	.word	index@(.nv.constant0._Z25selective_scan_fwd_kernelI32Selective_Scan_fwd_kernel_traitsILi32ELi16ELi1ELb0ELb0ELb0ELb0EffEEv13SSMParamsBase)
        /*00d8*/ 	.short	0x0210
        /*00da*/ 	.short	0x0118


	//----- nvinfo : EIATTR_SW_WAR
	.align		4
.L_3097:
        /*00dc*/ 	.byte	0x04, 0x36
        /*00de*/ 	.short	(.L_3099 - .L_3098)
.L_3098:
        /*00e0*/ 	.word	0x00000008
.L_3099:


//--------------------- .nv.info._Z25selective_scan_fwd_kernelI32Selective_Scan_fwd_kernel_traitsILi32ELi16ELi1ELb0ELb0ELb0ELb1EffEEv13SSMParamsBase --------------------------
	.section	.nv.info._Z25selective_scan_fwd_kernelI32Selective_Scan_fwd_kernel_traitsILi32ELi16ELi1ELb0ELb0ELb0ELb1EffEEv13SSMParamsBase,"",@"SHT_CUDA_INFO"
	.sectionflags	@""
	.align	4


	//----- nvinfo : EIATTR_CUDA_API_VERSION
	.align		4
        /*0000*/ 	.byte	0x04, 0x37
        /*0002*/ 	.short	(.L_3101 - .L_3100)
.L_3100:
        /*0004*/ 	.word	0x00000082


	//----- nvinfo : EIATTR_KPARAM_INFO
	.align		4
.L_3101:
        /*0008*/ 	.byte	0x04, 0x17
        /*000a*/ 	.short	(.L_3103 - .L_3102)
.L_3102:
        /*000c*/ 	.word	0x00000000
        /*0010*/ 	.short	0x0000
        /*0012*/ 	.short	0x0000
        /*0014*/ 	.byte	0x00, 0xf0, 0x61, 0x04


	//----- nvinfo : EIATTR_SPARSE_MMA_MASK
	.align		4
.L_3103:
        /*0018*/ 	.byte	0x03, 0x50
        /*001a*/ 	.short	0x0000


	//----- nvinfo : EIATTR_MAXREG_COUNT
	.align		4
        /*001c*/ 	.byte	0x03, 0x1b
        /*001e*/ 	.short	0x00ff


	//----- nvinfo : EIATTR_NUM_BARRIERS
	.align		4
        /*0020*/ 	.byte	0x02, 0x4c
        /*0022*/ 	.byte	0x01
	.zero		1


	//----- nvinfo : EIATTR_MERCURY_ISA_VERSION
	.align		4
        /*0024*/ 	.byte	0x03, 0x5f
        /*0026*/ 	.short	0x0101


	//----- nvinfo : EIATTR_COOP_GROUP_MASK_REGIDS
	.align		4
        /*0028*/ 	.byte	0x04, 0x29
        /*002a*/ 	.short	(.L_3105 - .L_3104)


	//   ....[0]....
.L_3104:
        /*002c*/ 	.word	0xffffffff


	//   ....[1]....
        /*0030*/ 	.word	0xffffffff


	//   ....[2]....
        /*0034*/ 	.word	0xffffffff


	//   ....[3]....
        /*0038*/ 	.word	0xffffffff


	//   ....[4]....
        /*003c*/ 	.word	0xffffffff


	//   ....[5]....
        /*0040*/ 	.word	0xffffffff


	//   ....[6]....
        /*0044*/ 	.word	0xffffffff


	//   ....[7]....
        /*0048*/ 	.word	0xffffffff


	//   ....[8]....
        /*004c*/ 	.word	0xffffffff


	//   ....[9]....
        /*0050*/ 	.word	0xffffffff


	//   ....[10]....
        /*0054*/ 	.word	0xffffffff


	//   ....[11]....
        /*0058*/ 	.word	0xffffffff


	//   ....[12]....
        /*005c*/ 	.word	0xffffffff


	//   ....[13]....
        /*0060*/ 	.word	0xffffffff


	//   ....[14]....
        /*0064*/ 	.word	0xffffffff


	//   ....[15]....
        /*0068*/ 	.word	0xffffffff


	//   ....[16]....
        /*006c*/ 	.word	0xffffffff


	//----- nvinfo : EIATTR_COOP_GROUP_INSTR_OFFSETS
	.align		4
.L_3105:
        /*0070*/ 	.byte	0x04, 0x28
        /*0072*/ 	.short	(.L_3107 - .L_3106)


	//   ....[0]....
.L_3106:
        /*0074*/ 	.word	0x00000ed0


	//   ....[1]....
        /*0078*/ 	.word	0x00001330


	//   ....[2]....
        /*007c*/ 	.word	0x00004500


	//   ....[3]....
        /*0080*/ 	.word	0x00004510


	//   ....[4]....
        /*0084*/ 	.word	0x00004550


	//   ....[5]....
        /*0088*/ 	.word	0x00004560


	//   ....[6]....
        /*008c*/ 	.word	0x000045a0


	//   ....[7]....
        /*0090*/ 	.word	0x000045b0


	//   ....[8]....
        /*0094*/ 	.word	0x000045f0


	//   ....[9]....
        /*0098*/ 	.word	0x00004600


	//   ....[10]....
        /*009c*/ 	.word	0x00004670


	//   ....[11]....
        /*00a0*/ 	.word	0x00004680


	//   ....[12]....
        /*00a4*/ 	.word	0x00004760


	//   ....[13]....
        /*00a8*/ 	.word	0x00004770


	//   ....[14]....
        /*00ac*/ 	.word	0x00004cf0


	//   ....[15]....
        /*00b0*/ 	.word	0x00005730


	//   ....[16]....
        /*00b4*/ 	.word	0x00005f60


	//----- nvinfo : EIATTR_EXIT_INSTR_OFFSETS
	.align		4
.L_3107:
        /*00b8*/ 	.byte	0x04, 0x1c
        /*00ba*/ 	.short	(.L_3109 - .L_3108)


	//   ....[0]....
.L_3108:
        /*00bc*/ 	.word	0x00000150


	//   ....[1]....
        /*00c0*/ 	.word	0x000064f0


	//----- nvinfo : EIATTR_MAX_THREADS
	.align		4
.L_3109:
        /*00c4*/ 	.byte	0x04, 0x05
        /*00c6*/ 	.short	(.L_3111 - .L_3110)
.L_3110:
        /*00c8*/ 	.word	0x00000020
        /*00cc*/ 	.word	0x00000001
        /*00d0*/ 	.word	0x00000001


	//----- nvinfo : EIATTR_CRS_STACK_SIZE
	.align		4
.L_3111:
        /*00d4*/ 	.byte	0x04, 0x1e
        /*00d6*/ 	.short	(.L_3113 - .L_3112)
.L_3112:
        /*00d8*/ 	.word	0x00000000


	//----- nvinfo : EIATTR_CBANK_PARAM_SIZE
	.align		4
.L_3113:
        /*00dc*/ 	.byte	0x03, 0x19
        /*00de*/ 	.short	0x0118


	//----- nvinfo : EIATTR_PARAM_CBANK
	.align		4
        /*00e0*/ 	.byte	0x04, 0x0a
        /*00e2*/ 	.short	(.L_3115 - .L_3114)
	.align		4
.L_3114:
        /*00e4*/ 	.word	index@(.nv.constant0._Z25selective_scan_fwd_kernelI32Selective_Scan_fwd_kernel_traitsILi32ELi16ELi1ELb0ELb0ELb0ELb1EffEEv13SSMParamsBase)
        /*00e8*/ 	.short	0x0210
        /*00ea*/ 	.short	0x0118


	//----- nvinfo : EIATTR_SW_WAR
	.align		4
.L_3115:
        /*00ec*/ 	.byte	0x04, 0x36
        /*00ee*/ 	.short	(.L_3117 - .L_3116)
.L_3116:
        /*00f0*/ 	.word	0x00000008
.L_3117:


//--------------------- .nv.info._Z25selective_scan_fwd_kernelI32Selective_Scan_fwd_kernel_traitsILi32ELi16ELi1ELb0ELb0ELb1ELb0EffEEv13SSMParamsBase --------------------------
	.section	.nv.info._Z25selective_scan_fwd_kernelI32Selective_Scan_fwd_kernel_traitsILi32ELi16ELi1ELb0ELb0ELb1ELb0EffEEv13SSMParamsBase,"",@"SHT_CUDA_INFO"
	.sectionflags	@""
	.align	4


	//----- nvinfo : EIATTR_CUDA_API_VERSION
	.align		4
        /*0000*/ 	.byte	0x04, 0x37
        /*0002*/ 	.short	(.L_3119 - .L_3118)
.L_3118:
        /*0004*/ 	.word	0x00000082


	//----- nvinfo : EIATTR_KPARAM_INFO
	.align		4
.L_3119:
        /*0008*/ 	.byte	0x04, 0x17
        /*000a*/ 	.short	(.L_3121 - .L_3120)
.L_3120:
        /*000c*/ 	.word	0x00000000
        /*0010*/ 	.short	0x0000
        /*0012*/ 	.short	0x0000
        /*0014*/ 	.byte	0x00, 0xf0, 0x61, 0x04


	//----- nvinfo : EIATTR_SPARSE_MMA_MASK
	.align		4
.L_3121:
        /*0018*/ 	.byte	0x03, 0x50
        /*001a*/ 	.short	0x0000


	//----- nvinfo : EIATTR_MAXREG_COUNT
	.align		4
        /*001c*/ 	.byte	0x03, 0x1b
        /*001e*/ 	.short	0x00ff


	//----- nvinfo : EIATTR_NUM_BARRIERS
	.align		4
        /*0020*/ 	.byte	0x02, 0x4c
        /*0022*/ 	.byte	0x01
	.zero		1


	//----- nvinfo : EIATTR_MERCURY_ISA_VERSION
	.align		4
        /*0024*/ 	.byte	0x03, 0x5f
        /*0026*/ 	.short	0x0101


	//----- nvinfo : EIATTR_COOP_GROUP_MASK_REGIDS
	.align		4
        /*0028*/ 	.byte	0x04, 0x29
        /*002a*/ 	.short	(.L_3123 - .L_3122)


	//   ....[0]....
.L_3122:
        /*002c*/ 	.word	0xffffffff


	//   ....[1]....
        /*0030*/ 	.word	0xffffffff


	//   ....[2]....
        /*0034*/ 	.word	0xffffffff


	//   ....[3]....
        /*0038*/ 	.word	0xffffffff


	//   ....[4]....
        /*003c*/ 	.word	0xffffffff


	//   ....[5]....
        /*0040*/ 	.word	0xffffffff


	//   ....[6]....
        /*0044*/ 	.word	0xffffffff


	//   ....[7]....
        /*0048*/ 	.word	0xffffffff


	//   ....[8]....
        /*004c*/ 	.word	0xffffffff


	//   ....[9]....
        /*0050*/ 	.word	0xffffffff


	//   ....[10]....
        /*0054*/ 	.word	0xffffffff


	//   ....[11]....
        /*0058*/ 	.word	0xffffffff


	//   ....[12]....
        /*005c*/ 	.word	0xffffffff


	//   ....[13]....
        /*0060*/ 	.word	0xffffffff


	//   ....[14]....
        /*0064*/ 	.word	0xffffffff


	//   ....[15]....
        /*0068*/ 	.word	0xffffffff


	//----- nvinfo : EIATTR_COOP_GROUP_INSTR_OFFSETS
	.align		4
.L_3123:
        /*006c*/ 	.byte	0x04, 0x28
        /*006e*/ 	.short	(.L_3125 - .L_3124)


	//   ....[0]....
.L_3124:
        /*0070*/ 	.word	0x00001020


	//   ....[1]....
        /*0074*/ 	.word	0x00001490


	//   ....[2]....
        /*0078*/ 	.word	0x00004660


	//   ....[3]....
        /*007c*/ 	.word	0x00004b70


	//   ....[4]....
        /*0080*/ 	.word	0x00004b80


	//   ....[5]....
        /*0084*/ 	.word	0x00004c00


	//   ....[6]....
        /*0088*/ 	.word	0x00004c10


	//   ....[7]....
        /*008c*/ 	.word	0x00004c90


	//   ....[8]....
        /*0090*/ 	.word	0x00004ca0


	//   ....[9]....
        /*0094*/ 	.word	0x00004ce0


	//   ....[10]....
        /*0098*/ 	.word	0x00004cf0


	//   ....[11]....
        /*009c*/ 	.word	0x00004d40


	//   ....[12]....
        /*00a0*/ 	.word	0x00004d50


	//   ....[13]....
        /*00a4*/ 	.word	0x00004e40


	//   ....[14]....
        /*00a8*/ 	.word	0x00004e50


	//   ....[15]....
        /*00ac*/ 	.word	0x00005440


	//----- nvinfo : EIATTR_EXIT_INSTR_OFFSETS
	.align		4
.L_3125:
        /*00b0*/ 	.byte	0x04, 0x1c
        /*00b2*/ 	.short	(.L_3127 - .L_3126)


	//   ....[0]....
.L_3126:
        /*00b4*/ 	.word	0x00000310


	//   ....[1]....
        /*00b8*/ 	.word	0x000059f0


	//----- nvinfo : EIATTR_MAX_THREADS
	.align		4
.L_3127:
        /*00bc*/ 	.byte	0x04, 0x05
        /*00be*/ 	.short	(.L_3129 - .L_3128)
.L_3128:
        /*00c0*/ 	.word	0x00000020
        /*00c4*/ 	.word	0x00000001
        /*00c8*/ 	.word	0x00000001


	//----- nvinfo : EIATTR_CRS_STACK_SIZE
	.align		4
.L_3129:
        /*00cc*/ 	.byte	0x04, 0x1e
        /*00ce*/ 	.short	(.L_3131 - .L_3130)
.L_3130:
        /*00d0*/ 	.word	0x00000000


	//----- nvinfo : EIATTR_CBANK_PARAM_SIZE
	.align		4
.L_3131:
        /*00d4*/ 	.byte	0x03, 0x19
        /*00d6*/ 	.short	0x0118


	//----- nvinfo : EIATTR_PARAM_CBANK
	.align		4
        /*00d8*/ 	.byte	0x04, 0x0a
        /*00da*/ 	.short	(.L_3133 - .L_3132)
	.align		4
.L_3132:
        /*00dc*/ 	.word	index@(.nv.constant0._Z25selective_scan_fwd_kernelI32Selective_Scan_fwd_kernel_traitsILi32ELi16ELi1ELb0ELb0ELb1ELb0EffEEv13SSMParamsBase)
        /*00e0*/ 	.short	0x0210
        /*00e2*/ 	.short	0x0118


	//----- nvinfo : EIATTR_SW_WAR
	.align		4
.L_3133:
        /*00e4*/ 	.byte	0x04, 0x36
        /*00e6*/ 	.short	(.L_3135 - .L_3134)
.L_3134:
        /*00e8*/ 	.word	0x00000008
.L_3135:


//--------------------- .nv.info._Z25selective_scan_fwd_kernelI32Selective_Scan_fwd_kernel_traitsILi32ELi16ELi1ELb0ELb0ELb1ELb1EffEEv13SSMParamsBase --------------------------
	.section	.nv.info._Z25selective_scan_fwd_kernelI32Selective_Scan_fwd_kernel_traitsILi32ELi16ELi1ELb0ELb0ELb1ELb1EffEEv13SSMParamsBase,"",@"SHT_CUDA_INFO"
	.sectionflags	@""
	.align	4


	//----- nvinfo : EIATTR_CUDA_API_VERSION
	.align		4
        /*0000*/ 	.byte	0x04, 0x37
        /*0002*/ 	.short	(.L_3137 - .L_3136)
.L_3136:
        /*0004*/ 	.word	0x00000082


	//----- nvinfo : EIATTR_KPARAM_INFO
	.align		4
.L_3137:
        /*0008*/ 	.byte	0x04, 0x17
        /*000a*/ 	.short	(.L_3139 - .L_3138)
.L_3138:
        /*000c*/ 	.word	0x00000000
        /*0010*/ 	.short	0x0000
        /*0012*/ 	.short	0x0000
        /*0014*/ 	.byte	0x00, 0xf0, 0x61, 0x04


	//----- nvinfo : EIATTR_SPARSE_MMA_MASK
	.align		4
.L_3139:
        /*0018*/ 	.byte	0x03, 0x50
        /*001a*/ 	.short	0x0000


	//----- nvinfo : EIATTR_MAXREG_COUNT
	.align		4
        /*001c*/ 	.byte	0x03, 0x1b
        /*001e*/ 	.short	0x00ff


	//----- nvinfo : EIATTR_NUM_BARRIERS
	.align		4
        /*0020*/ 	.byte	0x02, 0x4c
        /*0022*/ 	.byte	0x01
	.zero		1


	//----- nvinfo : EIATTR_MERCURY_ISA_VERSION
	.align		4
        /*0024*/ 	.byte	0x03, 0x5f
        /*0026*/ 	.short	0x0101


	//----- nvinfo : EIATTR_COOP_GROUP_MASK_REGIDS
	.align		4
        /*0028*/ 	.byte	0x04, 0x29
        /*002a*/ 	.short	(.L_3141 - .L_3140)


	//   ....[0]....
.L_3140:
        /*002c*/ 	.word	0xffffffff


	//   ....[1]....
        /*0030*/ 	.word	0xffffffff


	//   ....[2]....
        /*0034*/ 	.word	0xffffffff


	//   ....[3]....
        /*0038*/ 	.word	0xffffffff


	//   ....[4]....
        /*003c*/ 	.word	0xffffffff


	//   ....[5]....
        /*0040*/ 	.word	0xffffffff


	//   ....[6]....
        /*0044*/ 	.word	0xffffffff


	//   ....[7]....
        /*0048*/ 	.word	0xffffffff


	//   ....[8]....
        /*004c*/ 	.word	0xffffffff


	//   ....[9]....
        /*0050*/ 	.word	0xffffffff


	//   ....[10]....
        /*0054*/ 	.word	0xffffffff


	//   ....[11]....
        /*0058*/ 	.word	0xffffffff


	//   ....[12]....
        /*005c*/ 	.word	0xffffffff


	//   ....[13]....
        /*0060*/ 	.word	0xffffffff


	//   ....[14]....
        /*0064*/ 	.word	0xffffffff


	//   ....[15]....
        /*0068*/ 	.word	0xffffffff


	//   ....[16]....
        /*006c*/ 	.word	0xffffffff


	//   ....[17]....
        /*0070*/ 	.word	0xffffffff


	//----- nvinfo : EIATTR_COOP_GROUP_INSTR_OFFSETS
	.align		4
.L_3141:
        /*0074*/ 	.byte	0x04, 0x28
        /*0076*/ 	.short	(.L_3143 - .L_3142)


	//   ....[0]....
.L_3142:
        /*0078*/ 	.word	0x00001010


	//   ....[1]....
        /*007c*/ 	.word	0x00001480


	//   ....[2]....
        /*0080*/ 	.word	0x00004650


	//   ....[3]....
        /*0084*/ 	.word	0x00004b60


	//   ....[4]....
        /*0088*/ 	.word	0x00004b70


	//   ....[5]....
        /*008c*/ 	.word	0x00004bf0


	//   ....[6]....
        /*0090*/ 	.word	0x00004c00


	//   ....[7]....
        /*0094*/ 	.word	0x00004c80


	//   ....[8]....
        /*0098*/ 	.word	0x00004c90


	//   ....[9]....
        /*009c*/ 	.word	0x00004cd0


	//   ....[10]....
        /*00a0*/ 	.word	0x00004ce0


	//   ....[11]....
        /*00a4*/ 	.word	0x00004d30


	//   ....[12]....
        /*00a8*/ 	.word	0x00004d40


	//   ....[13]....
        /*00ac*/ 	.word	0x00004e30


	//   ....[14]....
        /*00b0*/ 	.word	0x00004e40


	//   ....[15]....
        /*00b4*/ 	.word	0x00005480


	//   ....[16]....
        /*00b8*/ 	.word	0x00005e80


	//   ....[17]....
        /*00bc*/ 	.word	0x000066f0


	//----- nvinfo : EIATTR_EXIT_INSTR_OFFSETS
	.align		4
.L_3143:
        /*00c0*/ 	.byte	0x04, 0x1c
        /*00c2*/ 	.short	(.L_3145 - .L_3144)


	//   ....[0]....
.L_3144:
        /*00c4*/ 	.word	0x00000310


	//   ....[1]....
        /*00c8*/ 	.word	0x00006c60


	//----- nvinfo : EIATTR_MAX_THREADS
	.align		4
.L_3145:
        /*00cc*/ 	.byte	0x04, 0x05
        /*00ce*/ 	.short	(.L_3147 - .L_3146)
.L_3146:
        /*00d0*/ 	.word	0x00000020
        /*00d4*/ 	.word	0x00000001
        /*00d8*/ 	.word	0x00000001


	//----- nvinfo : EIATTR_CRS_STACK_SIZE
	.align		4
.L_3147:
        /*00dc*/ 	.byte	0x04, 0x1e
        /*00de*/ 	.short	(.L_3149 - .L_3148)
.L_3148:
        /*00e0*/ 	.word	0x00000000


	//----- nvinfo : EIATTR_CBANK_PARAM_SIZE
	.align		4
.L_3149:
        /*00e4*/ 	.byte	0x03, 0x19
        /*00e6*/ 	.short	0x0118


	//----- nvinfo : EIATTR_PARAM_CBANK
	.align		4
        /*00e8*/ 	.byte	0x04, 0x0a
        /*00ea*/ 	.short	(.L_3151 - .L_3150)
	.align		4
.L_3150:
        /*00ec*/ 	.word	index@(.nv.constant0._Z25selective_scan_fwd_kernelI32Selective_Scan_fwd_kernel_traitsILi32ELi16ELi1ELb0ELb0ELb1ELb1EffEEv13SSMParamsBase)
        /*00f0*/ 	.short	0x0210
        /*00f2*/ 	.short	0x0118


	//----- nvinfo : EIATTR_SW_WAR
	.align		4
.L_3151:
        /*00f4*/ 	.byte	0x04, 0x36
        /*00f6*/ 	.short	(.L_3153 - .L_3152)
.L_3152:
        /*00f8*/ 	.word	0x00000008
.L_3153:


//--------------------- .nv.info._Z25selective_scan_fwd_kernelI32Selective_Scan_fwd_kernel_traitsILi32ELi16ELi1ELb0ELb1ELb0ELb0EffEEv13SSMParamsBase --------------------------
	.section	.nv.info._Z25selective_scan_fwd_kernelI32Selective_Scan_fwd_kernel_traitsILi32ELi16ELi1ELb0ELb1ELb0ELb0EffEEv13SSMParamsBase,"",@"SHT_CUDA_INFO"
	.sectionflags	@""
	.align	4


	//----- nvinfo : EIATTR_CUDA_API_VERSION
	.align		4
        /*0000*/ 	.byte	0x04, 0x37
        /*0002*/ 	.short	(.L_3155 - .L_3154)
.L_3154:
        /*0004*/ 	.word	0x00000082


	//----- nvinfo : EIATTR_KPARAM_INFO
	.align		4
.L_3155:
        /*0008*/ 	.byte	0x04, 0x17
        /*000a*/ 	.short	(.L_3157 - .L_3156)
.L_3156:
        /*000c*/ 	.word	0x00000000
        /*0010*/ 	.short	0x0000
        /*0012*/ 	.short	0x0000
        /*0014*/ 	.byte	0x00, 0xf0, 0x61, 0x04


	//----- nvinfo : EIATTR_SPARSE_MMA_MASK
	.align		4
.L_3157:
        /*0018*/ 	.byte	0x03, 0x50
        /*001a*/ 	.short	0x0000


	//----- nvinfo : EIATTR_MAXREG_COUNT
	.align		4
        /*001c*/ 	.byte	0x03, 0x1b
        /*001e*/ 	.short	0x00ff


	//----- nvinfo : EIATTR_NUM_BARRIERS
	.align		4
        /*0020*/ 	.byte	0x02, 0x4c
        /*0022*/ 	.byte	0x01
	.zero		1


	//----- nvinfo : EIATTR_MERCURY_ISA_VERSION
	.align		4
        /*0024*/ 	.byte	0x03, 0x5f
        /*0026*/ 	.short	0x0101


	//----- nvinfo : EIATTR_COOP_GROUP_MASK_REGIDS
	.align		4
        /*0028*/ 	.byte	0x04, 0x29
        /*002a*/ 	.short	(.L_3159 - .L_3158)


	//   ....[0]....
.L_3158:
        /*002c*/ 	.word	0xffffffff


	//   ....[1]....
        /*0030*/ 	.word	0xffffffff


	//   ....[2]....
        /*0034*/ 	.word	0xffffffff


	//   ....[3]....
        /*0038*/ 	.word	0xffffffff


	//   ....[4]....
        /*003c*/ 	.word	0xffffffff


	//   ....[5]....
        /*0040*/ 	.word	0xffffffff


	//   ....[6]....
        /*0044*/ 	.word	0xffffffff


	//   ....[7]....
        /*0048*/ 	.word	0xffffffff


	//   ....[8]....
        /*004c*/ 	.word	0xffffffff


	//   ....[9]....
        /*0050*/ 	.word	0xffffffff


	//   ....[10]....
        /*0054*/ 	.word	0xffffffff


	//   ....[11]....
        /*0058*/ 	.word	0xffffffff


	//   ....[12]....
        /*005c*/ 	.word	0xffffffff


	//   ....[13]....
        /*0060*/ 	.word	0xffffffff


	//   ....[14]....
        /*0064*/ 	.word	0xffffffff


	//   ....[15]....
        /*0068*/ 	.word	0xffffffff


	//----- nvinfo : EIATTR_COOP_GROUP_INSTR_OFFSETS
	.align		4
.L_3159:
        /*006c*/ 	.byte	0x04, 0x28
        /*006e*/ 	.short	(.L_3161 - .L_3160)


	//   ....[0]....
.L_3160:
        /*0070*/ 	.word	0x00000fb0


	//   ....[1]....
        /*0074*/ 	.word	0x00001430


	//   ....[2]....
        /*0078*/ 	.word	0x000042a0


	//   ....[3]....
        /*007c*/ 	.word	0x00004c90


	//   ....[4]....
        /*0080*/ 	.word	0x00004ca0


	//   ....[5]....
        /*0084*/ 	.word	0x00004ce0


	//   ....[6]....
        /*0088*/ 	.word	0x00004cf0


	//   ....[7]....
        /*008c*/ 	.word	0x00004d30


	//   ....[8]....
        /*0090*/ 	.word	0x00004d40


	//   ....[9]....
        /*0094*/ 	.word	0x00004d90


	//   ....[10]....
        /*0098*/ 	.word	0x00004da0


	//   ....[11]....
        /*009c*/ 	.word	0x00004e10


	//   ....[12]....
        /*00a0*/ 	.word	0x00004e20


	//   ....[13]....
        /*00a4*/ 	.word	0x00004f00


	//   ....[14]....
        /*00a8*/ 	.word	0x00004f10


	//   ....[15]....
        /*00ac*/ 	.word	0x00005400


	//----- nvinfo : EIATTR_EXIT_INSTR_OFFSETS
	.align		4
.L_3161:
        /*00b0*/ 	.byte	0x04, 0x1c
        /*00b2*/ 	.short	(.L_3163 - .L_3162)


	//   ....[0]....
.L_3162:
        /*00b4*/ 	.word	0x000002c0


	//   ....[1]....
        /*00b8*/ 	.word	0x000059b0


	//----- nvinfo : EIATTR_MAX_THREADS
	.align		4
.L_3163:
        /*00bc*/ 	.byte	0x04, 0x05
        /*00be*/ 	.short	(.L_3165 - .L_3164)
.L_3164:
        /*00c0*/ 	.word	0x00000020
        /*00c4*/ 	.word	0x00000001
        /*00c8*/ 	.word	0x00000001


	//----- nvinfo : EIATTR_CRS_STACK_SIZE
	.align		4
.L_3165:
        /*00cc*/ 	.byte	0x04, 0x1e
        /*00ce*/ 	.short	(.L_3167 - .L_3166)
.L_3166:
        /*00d0*/ 	.word	0x00000000


	//----- nvinfo : EIATTR_CBANK_PARAM_SIZE
	.align		4
.L_3167:
        /*00d4*/ 	.byte	0x03, 0x19
        /*00d6*/ 	.short	0x0118


	//----- nvinfo : EIATTR_PARAM_CBANK
	.align		4
        /*00d8*/ 	.byte	0x04, 0x0a
        /*00da*/ 	.short	(.L_3169 - .L_3168)
	.align		4
.L_3168:
        /*00dc*/ 	.word	index@(.nv.constant0._Z25selective_scan_fwd_kernelI32Selective_Scan_fwd_kernel_traitsILi32ELi16ELi1ELb0ELb1ELb0ELb0EffEEv13SSMParamsBase)
        /*00e0*/ 	.short	0x0210
        /*00e2*/ 	.short	0x0118


	//----- nvinfo : EIATTR_SW_WAR
	.align		4
.L_3169:
        /*00e4*/ 	.byte	0x04, 0x36
        /*00e6*/ 	.short	(.L_3171 - .L_3170)
.L_3170:
        /*00e8*/ 	.word	0x00000008
.L_3171:


//--------------------- .nv.info._Z25selective_scan_fwd_kernelI32Selective_Scan_fwd_kernel_traitsILi32ELi16ELi1ELb0ELb1ELb0ELb1EffEEv13SSMParamsBase --------------------------
	.section	.nv.info._Z25selective_scan_fwd_kernelI32Selective_Scan_fwd_kernel_traitsILi32ELi16ELi1ELb0ELb1ELb0ELb1EffEEv13SSMParamsBase,"",@"SHT_CUDA_INFO"
	.sectionflags	@""
	.align	4


	//----- nvinfo : EIATTR_CUDA_API_VERSION
	.align		4
        /*0000*/ 	.byte	0x04, 0x37
        /*0002*/ 	.short	(.L_3173 - .L_3172)
.L_3172:
        /*0004*/ 	.word	0x00000082


	//----- nvinfo : EIATTR_KPARAM_INFO
	.align		4
.L_3173:
        /*0008*/ 	.byte	0x04, 0x17
        /*000a*/ 	.short	(.L_3175 - .L_3174)
.L_3174:
        /*000c*/ 	.word	0x00000000
        /*0010*/ 	.short	0x0000
        /*0012*/ 	.short	0x0000
        /*0014*/ 	.byte	0x00, 0xf0, 0x61, 0x04


	//----- nvinfo : EIATTR_SPARSE_MMA_MASK
	.align		4
.L_3175:
        /*0018*/ 	.byte	0x03, 0x50
        /*001a*/ 	.short	0x0000


	//----- nvinfo : EIATTR_MAXREG_COUNT
	.align		4
        /*001c*/ 	.byte	0x03, 0x1b
        /*001e*/ 	.short	0x00ff


	//----- nvinfo : EIATTR_NUM_BARRIERS
	.align		4
        /*0020*/ 	.byte	0x02, 0x4c
        /*0022*/ 	.byte	0x01
	.zero		1


	//----- nvinfo : EIATTR_MERCURY_ISA_VERSION
	.align		4
        /*0024*/ 	.byte	0x03, 0x5f
        /*0026*/ 	.short	0x0101


	//----- nvinfo : EIATTR_COOP_GROUP_MASK_REGIDS
	.align		4
        /*0028*/ 	.byte	0x04, 0x29
        /*002a*/ 	.short	(.L_3177 - .L_3176)


	//   ....[0]....
.L_3176:
        /*002c*/ 	.word	0xffffffff


	//   ....[1]....
        /*0030*/ 	.word	0xffffffff


	//   ....[2]....
        /*0034*/ 	.word	0xffffffff


	//   ....[3]....
        /*0038*/ 	.word	0xffffffff


	//   ....[4]....
        /*003c*/ 	.word	0xffffffff


	//   ....[5]....
        /*0040*/ 	.word	0xffffffff


	//   ....[6]....
        /*0044*/ 	.word	0xffffffff


	//   ....[7]....
        /*0048*/ 	.word	0xffffffff


	//   ....[8]....
        /*004c*/ 	.word	0xffffffff


	//   ....[9]....
        /*0050*/ 	.word	0xffffffff


	//   ....[10]....
        /*0054*/ 	.word	0xffffffff


	//   ....[11]....
        /*0058*/ 	.word	0xffffffff


	//   ....[12]....
        /*005c*/ 	.word	0xffffffff


	//   ....[13]....
        /*0060*/ 	.word	0xffffffff


	//   ....[14]....
        /*0064*/ 	.word	0xffffffff


	//   ....[15]....
        /*0068*/ 	.word	0xffffffff


	//   ....[16]....
        /*006c*/ 	.word	0xffffffff


	//   ....[17]....
        /*0070*/ 	.word	0xffffffff


	//----- nvinfo : EIATTR_COOP_GROUP_INSTR_OFFSETS
	.align		4
.L_3177:
        /*0074*/ 	.byte	0x04, 0x28
        /*0076*/ 	.short	(.L_3179 - .L_3178)


	//   ....[0]....
.L_3178:
        /*0078*/ 	.word	0x00000fb0


	//   ....[1]....
        /*007c*/ 	.word	0x00001430


	//   ....[2]....
        /*0080*/ 	.word	0x000042a0


	//   ....[3]....
        /*0084*/ 	.word	0x00004c90


	//   ....[4]....
        /*0088*/ 	.word	0x00004ca0


	//   ....[5]....
        /*008c*/ 	.word	0x00004ce0


	//   ....[6]....
        /*0090*/ 	.word	0x00004cf0


	//   ....[7]....
        /*0094*/ 	.word	0x00004d30


	//   ....[8]....
        /*0098*/ 	.word	0x00004d40


	//   ....[9]....
        /*009c*/ 	.word	0x00004d90


	//   ....[10]....
        /*00a0*/ 	.word	0x00004da0


	//   ....[11]....
        /*00a4*/ 	.word	0x00004e00


	//   ....[12]....
        /*00a8*/ 	.word	0x00004e10


	//   ....[13]....
        /*00ac*/ 	.word	0x00004f00


	//   ....[14]....
        /*00b0*/ 	.word	0x00004f10


	//   ....[15]....
        /*00b4*/ 	.word	0x00005450


	//   ....[16]....
        /*00b8*/ 	.word	0x00005e50


	//   ....[17]....
        /*00bc*/ 	.word	0x000066c0


	//----- nvinfo : EIATTR_EXIT_INSTR_OFFSETS
	.align		4
.L_3179:
        /*00c0*/ 	.byte	0x04, 0x1c
        /*00c2*/ 	.short	(.L_3181 - .L_3180)


	//   ....[0]....
.L_3180:
        /*00c4*/ 	.word	0x000002c0


	//   ....[1]....
        /*00c8*/ 	.word	0x00006c30


	//----- nvinfo : EIATTR_MAX_THREADS
	.align		4
.L_3181:
        /*00cc*/ 	.byte	0x04, 0x05
        /*00ce*/ 	.short	(.L_3183 - .L_3182)
.L_3182:
        /*00d0*/ 	.word	0x00000020
        /*00d4*/ 	.word	0x00000001
        /*00d8*/ 	.word	0x00000001


	//----- nvinfo : EIATTR_CRS_STACK_SIZE
	.align		4
.L_3183:
        /*00dc*/ 	.byte	0x04, 0x1e
        /*00de*/ 	.short	(.L_3185 - .L_3184)
.L_3184:
        /*00e0*/ 	.word	0x00000000


	//----- nvinfo : EIATTR_CBANK_PARAM_SIZE
	.align		4
.L_3185:
        /*00e4*/ 	.byte	0x03, 0x19
        /*00e6*/ 	.short	0x0118


	//----- nvinfo : EIATTR_PARAM_CBANK
	.align		4
        /*00e8*/ 	.byte	0x04, 0x0a
        /*00ea*/ 	.short	(.L_3187 - .L_3186)
	.align		4
.L_3186:
        /*00ec*/ 	.word	index@(.nv.constant0._Z25selective_scan_fwd_kernelI32Selective_Scan_fwd_kernel_traitsILi32ELi16ELi1ELb0ELb1ELb0ELb1EffEEv13SSMParamsBase)
        /*00f0*/ 	.short	0x0210
        /*00f2*/ 	.short	0x0118


	//----- nvinfo : EIATTR_SW_WAR
	.align		4
.L_3187:
        /*00f4*/ 	.byte	0x04, 0x36
        /*00f6*/ 	.short	(.L_3189 - .L_3188)
.L_3188:
        /*00f8*/ 	.word	0x00000008
.L_3189:


//--------------------- .nv.info._Z25selective_scan_fwd_kernelI32Selective_Scan_fwd_kernel_traitsILi32ELi16ELi1ELb0ELb1ELb1ELb0EffEEv13SSMParamsBase --------------------------
	.section	.nv.info._Z25selective_scan_fwd_kernelI32Selective_Scan_fwd_kernel_traitsILi32ELi16ELi1ELb0ELb1ELb1ELb0EffEEv13SSMParamsBase,"",@"SHT_CUDA_INFO"
	.sectionflags	@""
	.align	4


	//----- nvinfo : EIATTR_CUDA_API_VERSION
	.align		4
        /*0000*/ 	.byte	0x04, 0x37
        /*0002*/ 	.short	(.L_3191 - .L_3190)
.L_3190:
        /*0004*/ 	.word	0x00000082


	//----- nvinfo : EIATTR_KPARAM_INFO
	.align		4
.L_3191:
        /*0008*/ 	.byte	0x04, 0x17
        /*000a*/ 	.short	(.L_3193 - .L_3192)
.L_3192:
        /*000c*/ 	.word	0x00000000
        /*0010*/ 	.short	0x0000
        /*0012*/ 	.short	0x0000
        /*0014*/ 	.byte	0x00, 0xf0, 0x61, 0x04


	//----- nvinfo : EIATTR_SPARSE_MMA_MASK
	.align		4
.L_3193:
        /*0018*/ 	.byte	0x03, 0x50
        /*001a*/ 	.short	0x0000


	//----- nvinfo : EIATTR_MAXREG_COUNT
	.align		4
        /*001c*/ 	.byte	0x03, 0x1b
        /*001e*/ 	.short	0x00ff


	//----- nvinfo : EIATTR_NUM_BARRIERS
	.align		4
        /*0020*/ 	.byte	0x02, 0x4c
        /*0022*/ 	.byte	0x01
	.zero		1


	//----- nvinfo : EIATTR_MERCURY_ISA_VERSION
	.align		4
        /*0024*/ 	.byte	0x03, 0x5f
        /*0026*/ 	.short	0x0101


	//----- nvinfo : EIATTR_COOP_GROUP_MASK_REGIDS
	.align		4
        /*0028*/ 	.byte	0x04, 0x29
        /*002a*/ 	.short	(.L_3195 - .L_3194)


	//   ....[0]....
.L_3194:
        /*002c*/ 	.word	0xffffffff


	//   ....[1]....
        /*0030*/ 	.word	0xffffffff


	//   ....[2]....
        /*0034*/ 	.word	0xffffffff


	//   ....[3]....
        /*0038*/ 	.word	0xffffffff


	//   ....[4]....
        /*003c*/ 	.word	0xffffffff


	//   ....[5]....
        /*0040*/ 	.word	0xffffffff


	//   ....[6]....
        /*0044*/ 	.word	0xffffffff


	//   ....[7]....
        /*0048*/ 	.word	0xffffffff


	//   ....[8]....
        /*004c*/ 	.word	0xffffffff


	//   ....[9]....
        /*0050*/ 	.word	0xffffffff


	//   ....[10]....
        /*0054*/ 	.word	0xffffffff


	//   ....[11]....
        /*0058*/ 	.word	0xffffffff


	//   ....[12]....
        /*005c*/ 	.word	0xffffffff


	//   ....[13]....
        /*0060*/ 	.word	0xffffffff


	//   ....[14]....
        /*0064*/ 	.word	0xffffffff


	//   ....[15]....
        /*0068*/ 	.word	0xffffffff


	//   ....[16]....
        /*006c*/ 	.word	0xffffffff


	//----- nvinfo : EIATTR_COOP_GROUP_INSTR_OFFSETS
	.align		4
.L_3195:
        /*0070*/ 	.byte	0x04, 0x28
        /*0072*/ 	.short	(.L_3197 - .L_3196)


	//   ....[0]....
.L_3196:
        /*0074*/ 	.word	0x000010e0


	//   ....[1]....
        /*0078*/ 	.word	0x00001530


	//   ....[2]....
        /*007c*/ 	.word	0x00004410


	//   ....[3]....
        /*0080*/ 	.word	0x00004fd0


	//   ....[4]....
        /*0084*/ 	.word	0x00004fe0


	//   ....[5]....
        /*0088*/ 	.word	0x00005030


	//   ....[6]....
        /*008c*/ 	.word	0x00005040


	//   ....[7]....
        /*0090*/ 	.word	0x000050f0


	//   ....[8]....
        /*0094*/ 	.word	0x00005110


	//   ....[9]....
        /*0098*/ 	.word	0x000052d0


	//   ....[10]....
        /*009c*/ 	.word	0x00005300


	//   ....[11]....
        /*00a0*/ 	.word	0x00005410


	//   ....[12]....
        /*00a4*/ 	.word	0x00005440


	//   ....[13]....
        /*00a8*/ 	.word	0x000055b0


	//   ....[14]....
        /*00ac*/ 	.word	0x00005770


	//   ....[15]....
        /*00b0*/ 	.word	0x00005780


	//   ....[16]....
        /*00b4*/ 	.word	0x00005c70


	//----- nvinfo : EIATTR_EXIT_INSTR_OFFSETS
	.align		4
.L_3197:
        /*00b8*/ 	.byte	0x04, 0x1c
        /*00ba*/ 	.short	(.L_3199 - .L_3198)


	//   ....[0]....
.L_3198:
        /*00bc*/ 	.word	0x000003a0


	//   ....[1]....
        /*00c0*/ 	.word	0x00006240


	//----- nvinfo : EIATTR_MAX_THREADS
	.align		4
.L_3199:
        /*00c4*/ 	.byte	0x04, 0x05
        /*00c6*/ 	.short	(.L_3201 - .L_3200)
.L_3200:
        /*00c8*/ 	.word	0x00000020
        /*00cc*/ 	.word	0x00000001
        /*00d0*/ 	.word	0x00000001


	//----- nvinfo : EIATTR_CRS_STACK_SIZE
	.align		4
.L_3201:
        /*00d4*/ 	.byte	0x04, 0x1e
        /*00d6*/ 	.short	(.L_3203 - .L_3202)
.L_3202:
        /*00d8*/ 	.word	0x00000000


	//----- nvinfo : EIATTR_CBANK_PARAM_SIZE
	.align		4
.L_3203:
        /*00dc*/ 	.byte	0x03, 0x19
        /*00de*/ 	.short	0x0118


	//----- nvinfo : EIATTR_PARAM_CBANK
	.align		4
        /*00e0*/ 	.byte	0x04, 0x0a
        /*00e2*/ 	.short	(.L_3205 - .L_3204)
	.align		4
.L_3204:
        /*00e4*/ 	.word	index@(.nv.constant0._Z25selective_scan_fwd_kernelI32Selective_Scan_fwd_kernel_traitsILi32ELi16ELi1ELb0ELb1ELb1ELb0EffEEv13SSMParamsBase)
        /*00e8*/ 	.short	0x0210
        /*00ea*/ 	.short	0x0118


	//----- nvinfo : EIATTR_SW_WAR
	.align		4
.L_3205:
        /*00ec*/ 	.byte	0x04, 0x36
        /*00ee*/ 	.short	(.L_3207 - .L_3206)
.L_3206:
        /*00f0*/ 	.word	0x00000008
.L_3207:


//--------------------- .nv.info._Z25selective_scan_fwd_kernelI32Selective_Scan_fwd_kernel_traitsILi32ELi16ELi1ELb0ELb1ELb1ELb1EffEEv13SSMParamsBase --------------------------
	.section	.nv.info._Z25selective_scan_fwd_kernelI32Selective_Scan_fwd_kernel_traitsILi32ELi16ELi1ELb0ELb1ELb1ELb1EffEEv13SSMParamsBase,"",@"SHT_CUDA_INFO"
	.sectionflags	@""
	.align	4


	//----- nvinfo : EIATTR_CUDA_API_VERSION
	.align		4
        /*0000*/ 	.byte	0x04, 0x37
        /*0002*/ 	.short	(.L_3209 - .L_3208)
.L_3208:
        /*0004*/ 	.word	0x00000082


	//----- nvinfo : EIATTR_KPARAM_INFO
	.align		4
.L_3209:
        /*0008*/ 	.byte	0x04, 0x17
        /*000a*/ 	.short	(.L_3211 - .L_3210)
.L_3210:
        /*000c*/ 	.word	0x00000000
        /*0010*/ 	.short	0x0000
        /*0012*/ 	.short	0x0000
        /*0014*/ 	.byte	0x00, 0xf0, 0x61, 0x04


	//----- nvinfo : EIATTR_SPARSE_MMA_MASK
	.align		4
.L_3211:
        /*0018*/ 	.byte	0x03, 0x50
        /*001a*/ 	.short	0x0000


	//----- nvinfo : EIATTR_MAXREG_COUNT
	.align		4
        /*001c*/ 	.byte	0x03, 0x1b
        /*001e*/ 	.short	0x00ff


	//----- nvinfo : EIATTR_NUM_BARRIERS
	.align		4
        /*0020*/ 	.byte	0x02, 0x4c
        /*0022*/ 	.byte	0x01
	.zero		1


	//----- nvinfo : EIATTR_MERCURY_ISA_VERSION
	.align		4
        /*0024*/ 	.byte	0x03, 0x5f
        /*0026*/ 	.short	0x0101


	//----- nvinfo : EIATTR_COOP_GROUP_MASK_REGIDS
	.align		4
        /*0028*/ 	.byte	0x04, 0x29
        /*002a*/ 	.short	(.L_3213 - .L_3212)


	//   ....[0]....
.L_3212:
        /*002c*/ 	.word	0xffffffff


	//   ....[1]....
        /*0030*/ 	.word	0xffffffff


	//   ....[2]....
        /*0034*/ 	.word	0xffffffff


	//   ....[3]....
        /*0038*/ 	.word	0xffffffff


	//   ....[4]....
        /*003c*/ 	.word	0xffffffff


	//   ....[5]....
        /*0040*/ 	.word	0xffffffff


	//   ....[6]....
        /*0044*/ 	.word	0xffffffff


	//   ....[7]....
        /*0048*/ 	.word	0xffffffff


	//   ....[8]....
        /*004c*/ 	.word	0xffffffff


	//   ....[9]....
        /*0050*/ 	.word	0xffffffff


	//   ....[10]....
        /*0054*/ 	.word	0xffffffff


	//   ....[11]....
        /*0058*/ 	.word	0xffffffff


	//   ....[12]....
        /*005c*/ 	.word	0xffffffff


	//   ....[13]....
        /*0060*/ 	.word	0xffffffff


	//   ....[14]....
        /*0064*/ 	.word	0xffffffff


	//   ....[15]....
        /*0068*/ 	.word	0xffffffff


	//   ....[16]....
        /*006c*/ 	.word	0xffffffff


	//   ....[17]....
        /*0070*/ 	.word	0xffffffff


	//   ....[18]....
        /*0074*/ 	.word	0xffffffff


	//----- nvinfo : EIATTR_COOP_GROUP_INSTR_OFFSETS
	.align		4
.L_3213:
        /*0078*/ 	.byte	0x04, 0x28
        /*007a*/ 	.short	(.L_3215 - .L_3214)


	//   ....[0]....
.L_3214:
        /*007c*/ 	.word	0x000010e0


	//   ....[1]....
        /*0080*/ 	.word	0x00001530


	//   ....[2]....
        /*0084*/ 	.word	0x000043f0


	//   ....[3]....
        /*0088*/ 	.word	0x00004fc0


	//   ....[4]....
        /*008c*/ 	.word	0x00004fd0


	//   ....[5]....
        /*0090*/ 	.word	0x00005020


	//   ....[6]....
        /*0094*/ 	.word	0x00005030


	//   ....[7]....
        /*0098*/ 	.word	0x000050e0


	//   ....[8]....
        /*009c*/ 	.word	0x000050f0


	//   ....[9]....
        /*00a0*/ 	.word	0x000051f0


	//   ....[10]....
        /*00a4*/ 	.word	0x00005220


	//   ....[11]....
        /*00a8*/ 	.word	0x00005460


	//   ....[12]....
        /*00ac*/ 	.word	0x00005480


	//   ....[13]....
        /*00b0*/ 	.word	0x00005590


	//   ....[14]....
        /*00b4*/ 	.word	0x00005760


	//   ....[15]....
        /*00b8*/ 	.word	0x00005770


	//   ....[16]....
        /*00bc*/ 	.word	0x00005cb0


	//   ....[17]....
        /*00c0*/ 	.word	0x000066b0


	//   ....[18]....
        /*00c4*/ 	.word	0x00006f20


	//----- nvinfo : EIATTR_EXIT_INSTR_OFFSETS
	.align		4
.L_3215:
        /*00c8*/ 	.byte	0x04, 0x1c
        /*00ca*/ 	.short	(.L_3217 - .L_3216)


	//   ....[0]....
.L_3216:
        /*00cc*/ 	.word	0x000003a0


	//   ....[1]....
        /*00d0*/ 	.word	0x000074b0


	//----- nvinfo : EIATTR_MAX_THREADS
	.align		4
.L_3217:
        /*00d4*/ 	.byte	0x04, 0x05
        /*00d6*/ 	.short	(.L_3219 - .L_3218)
.L_3218:
        /*00d8*/ 	.word	0x00000020
        /*00dc*/ 	.word	0x00000001
        /*00e0*/ 	.word	0x00000001


	//----- nvinfo : EIATTR_CRS_STACK_SIZE
	.align		4
.L_3219:
        /*00e4*/ 	.byte	0x04, 0x1e
        /*00e6*/ 	.short	(.L_3221 - .L_3220)
.L_3220:
        /*00e8*/ 	.word	0x00000000


	//----- nvinfo : EIATTR_CBANK_PARAM_SIZE
	.align		4
.L_3221:
        /*00ec*/ 	.byte	0x03, 0x19
        /*00ee*/ 	.short	0x0118


	//----- nvinfo : EIATTR_PARAM_CBANK
	.align		4
        /*00f0*/ 	.byte	0x04, 0x0a
        /*00f2*/ 	.short	(.L_3223 - .L_3222)
	.align		4
.L_3222:
        /*00f4*/ 	.word	index@(.nv.constant0._Z25selective_scan_fwd_kernelI32Selective_Scan_fwd_kernel_traitsILi32ELi16ELi1ELb0ELb1ELb1ELb1EffEEv13SSMParamsBase)
        /*00f8*/ 	.short	0x0210
        /*00fa*/ 	.short	0x0118


	//----- nvinfo : EIATTR_SW_WAR
	.align		4
.L_3223:
        /*00fc*/ 	.byte	0x04, 0x36
        /*00fe*/ 	.short	(.L_3225 - .L_3224)
.L_3224:
        /*0100*/ 	.word	0x00000008
.L_3225:


//--------------------- .nv.info._Z25selective_scan_fwd_kernelI32Selective_Scan_fwd_kernel_traitsILi32ELi16ELi1ELb1ELb0ELb0ELb0EffEEv13SSMParamsBase --------------------------
	.section	.nv.info._Z25selective_scan_fwd_kernelI32Selective_Scan_fwd_kernel_traitsILi32ELi16ELi1ELb1ELb0ELb0ELb0EffEEv13SSMParamsBase,"",@"SHT_CUDA_INFO"
	.sectionflags	@""
	.align	4


	//----- nvinfo : EIATTR_CUDA_API_VERSION
	.align		4
        /*0000*/ 	.byte	0x04, 0x37
        /*0002*/ 	.short	(.L_3227 - .L_3226)
.L_3226:
        /*0004*/ 	.word	0x00000082


	//----- nvinfo : EIATTR_KPARAM_INFO
	.align		4
.L_3227:
        /*0008*/ 	.byte	0x04, 0x17
        /*000a*/ 	.short	(.L_3229 - .L_3228)
.L_3228:
        /*000c*/ 	.word	0x00000000
        /*0010*/ 	.short	0x0000
        /*0012*/ 	.short	0x0000
        /*0014*/ 	.byte	0x00, 0xf0, 0x61, 0x04


	//----- nvinfo : EIATTR_SPARSE_MMA_MASK
	.align		4
.L_3229:
        /*0018*/ 	.byte	0x03, 0x50
        /*001a*/ 	.short	0x0000


	//----- nvinfo : EIATTR_MAXREG_COUNT
	.align		4
        /*001c*/ 	.byte	0x03, 0x1b
        /*001e*/ 	.short	0x00ff


	//----- nvinfo : EIATTR_NUM_BARRIERS
	.align		4
        /*0020*/ 	.byte	0x02, 0x4c
        /*0022*/ 	.byte	0x01
	.zero		1


	//----- nvinfo : EIATTR_MERCURY_ISA_VERSION
	.align		4
        /*0024*/ 	.byte	0x03, 0x5f
        /*0026*/ 	.short	0x0101


	//----- nvinfo : EIATTR_COOP_GROUP_MASK_REGIDS
	.align		4
        /*0028*/ 	.byte	0x04, 0x29
        /*002a*/ 	.short	(.L_3231 - .L_3230)


	//   ....[0]....
.L_3230:
        /*002c*/ 	.word	0xffffffff


	//   ....[1]....
        /*0030*/ 	.word	0xffffffff


	//   ....[2]....
        /*0034*/ 	.word	0xffffffff


	//   ....[3]....
        /*0038*/ 	.word	0xffffffff


	//   ....[4]....
        /*003c*/ 	.word	0xffffffff


	//   ....[5]....
        /*0040*/ 	.word	0xffffffff


	//   ....[6]....
        /*0044*/ 	.word	0xffffffff


	//   ....[7]....
        /*0048*/ 	.word	0xffffffff


	//   ....[8]....
        /*004c*/ 	.word	0xffffffff


	//   ....[9]....
        /*0050*/ 	.word	0xffffffff


	//   ....[10]....
        /*0054*/ 	.word	0xffffffff


	//   ....[11]....
        /*0058*/ 	.word	0xffffffff


	//   ....[12]....
        /*005c*/ 	.word	0xffffffff


	//   ....[13]....
        /*0060*/ 	.word	0xffffffff


	//   ....[14]....
        /*0064*/ 	.word	0xffffffff


	//----- nvinfo : EIATTR_COOP_GROUP_INSTR_OFFSETS
	.align		4
.L_3231:
        /*0068*/ 	.byte	0x04, 0x28
        /*006a*/ 	.short	(.L_3233 - .L_3232)


	//   ....[0]....
.L_3232:
        /*006c*/ 	.word	0x000004a0


	//   ....[1]....
        /*0070*/ 	.word	0x000005a0


	//   ....[2]....
        /*0074*/ 	.word	0x000034c0


	//   ....[3]....
        /*0078*/ 	.word	0x000034d0


	//   ....[4]....
        /*007c*/ 	.word	0x00003500


	//   ....[5]....
        /*0080*/ 	.word	0x00003510


	//   ....[6]....
        /*0084*/ 	.word	0x00003550


	//   ....[7]....
        /*0088*/ 	.word	0x00003560


	//   ....[8]....
        /*008c*/ 	.word	0x000035a0


	//   ....[9]....
        /*0090*/ 	.word	0x000035b0


	//   ....[10]....
        /*0094*/ 	.word	0x00003620


	//   ....[11]....
        /*0098*/ 	.word	0x00003630


	//   ....[12]....
        /*009c*/ 	.word	0x000036d0


	//   ....[13]....
        /*00a0*/ 	.word	0x000036f0


	//   ....[14]....
        /*00a4*/ 	.word	0x00003bc0


	//----- nvinfo : EIATTR_EXIT_INSTR_OFFSETS
	.align		4
.L_3233:
        /*00a8*/ 	.byte	0x04, 0x1c
        /*00aa*/ 	.short	(.L_3235 - .L_3234)


	//   ....[0]....
.L_3234:
        /*00ac*/ 	.word	0x00000170


	//   ....[1]....
        /*00b0*/ 	.word	0x00003cf0


	//----- nvinfo : EIATTR_MAX_THREADS
	.align		4
.L_3235:
        /*00b4*/ 	.byte	0x04, 0x05
        /*00b6*/ 	.short	(.L_3237 - .L_3236)
.L_3236:
        /*00b8*/ 	.word	0x00000020
        /*00bc*/ 	.word	0x00000001
        /*00c0*/ 	.word	0x00000001


	//----- nvinfo : EIATTR_CRS_STACK_SIZE
	.align		4
.L_3237:
        /*00c4*/ 	.byte	0x04, 0x1e
        /*00c6*/ 	.short	(.L_3239 - .L_3238)
.L_3238:
        /*00c8*/ 	.word	0x00000000


	//----- nvinfo : EIATTR_CBANK_PARAM_SIZE
	.align		4
.L_3239:
        /*00cc*/ 	.byte	0x03, 0x19
        /*00ce*/ 	.short	0x0118


	//----- nvinfo : EIATTR_PARAM_CBANK
	.align		4
        /*00d0*/ 	.byte	0x04, 0x0a
        /*00d2*/ 	.short	(.L_3241 - .L_3240)
	.align		4
.L_3240:
        /*00d4*/ 	.word	index@(.nv.constant0._Z25selective_scan_fwd_kernelI32Selective_Scan_fwd_kernel_traitsILi32ELi16ELi1ELb1ELb0ELb0ELb0EffEEv13SSMParamsBase)
        /*00d8*/ 	.short	0x0210
        /*00da*/ 	.short	0x0118


	//----- nvinfo : EIATTR_SW_WAR
	.align		4
.L_3241:
        /*00dc*/ 	.byte	0x04, 0x36
        /*00de*/ 	.short	(.L_3243 - .L_3242)
.L_3242:
        /*00e0*/ 	.word	0x00000008
.L_3243:


//--------------------- .nv.info._Z25selective_scan_fwd_kernelI32Selective_Scan_fwd_kernel_traitsILi32ELi16ELi1ELb1ELb0ELb0ELb1EffEEv13SSMParamsBase --------------------------
	.section	.nv.info._Z25selective_scan_fwd_kernelI32Selective_Scan_fwd_kernel_traitsILi32ELi16ELi1ELb1ELb0ELb0ELb1EffEEv13SSMParamsBase,"",@"SHT_CUDA_INFO"
	.sectionflags	@""
	.align	4


	//----- nvinfo : EIATTR_CUDA_API_VERSION
	.align		4
        /*0000*/ 	.byte	0x04, 0x37
        /*0002*/ 	.short	(.L_3245 - .L_3244)
.L_3244:
        /*0004*/ 	.word	0x00000082


	//----- nvinfo : EIATTR_KPARAM_INFO
	.align		4
.L_3245:
        /*0008*/ 	.byte	0x04, 0x17
        /*000a*/ 	.short	(.L_3247 - .L_3246)
.L_3246:
        /*000c*/ 	.word	0x00000000
        /*0010*/ 	.short	0x0000
        /*0012*/ 	.short	0x0000
        /*0014*/ 	.byte	0x00, 0xf0, 0x61, 0x04


	//----- nvinfo : EIATTR_SPARSE_MMA_MASK
	.align		4
.L_3247:
        /*0018*/ 	.byte	0x03, 0x50
        /*001a*/ 	.short	0x0000


	//----- nvinfo : EIATTR_MAXREG_COUNT
	.align		4
        /*001c*/ 	.byte	0x03, 0x1b
        /*001e*/ 	.short	0x00ff


	//----- nvinfo : EIATTR_NUM_BARRIERS
	.align		4
        /*0020*/ 	.byte	0x02, 0x4c
        /*0022*/ 	.byte	0x01
	.zero		1


	//----- nvinfo : EIATTR_MERCURY_ISA_VERSION
	.align		4
        /*0024*/ 	.byte	0x03, 0x5f
        /*0026*/ 	.short	0x0101


	//----- nvinfo : EIATTR_COOP_GROUP_MASK_REGIDS
	.align		4
        /*0028*/ 	.byte	0x04, 0x29
        /*002a*/ 	.short	(.L_3249 - .L_3248)


	//   ....[0]....
.L_3248:
        /*002c*/ 	.word	0xffffffff


	//   ....[1]....
        /*0030*/ 	.word	0xffffffff


	//   ....[2]....
        /*0034*/ 	.word	0xffffffff


	//   ....[3]....
        /*0038*/ 	.word	0xffffffff


	//   ....[4]....
        /*003c*/ 	.word	0xffffffff


	//   ....[5]....
        /*0040*/ 	.word	0xffffffff


	//   ....[6]....
        /*0044*/ 	.word	0xffffffff


	//   ....[7]....
        /*0048*/ 	.word	0xffffffff


	//   ....[8]....
        /*004c*/ 	.word	0xffffffff


	//   ....[9]....
        /*0050*/ 	.word	0xffffffff


	//   ....[10]....
        /*0054*/ 	.word	0xffffffff


	//   ....[11]....
        /*0058*/ 	.word	0xffffffff


	//   ....[12]....
        /*005c*/ 	.word	0xffffffff


	//   ....[13]....
        /*0060*/ 	.word	0xffffffff


	//   ....[14]....
        /*0064*/ 	.word	0xffffffff


	//   ....[15]....
        /*0068*/ 	.word	0xffffffff


	//   ....[16]....
        /*006c*/ 	.word	0xffffffff


	//----- nvinfo : EIATTR_COOP_GROUP_INSTR_OFFSETS
	.align		4
.L_3249:
        /*0070*/ 	.byte	0x04, 0x28
        /*0072*/ 	.short	(.L_3251 - .L_3250)


	//   ....[0]....
.L_3250:
        /*0074*/ 	.word	0x000004a0


	//   ....[1]....
        /*0078*/ 	.word	0x000005a0


	//   ....[2]....
        /*007c*/ 	.word	0x000034c0


	//   ....[3]....
        /*0080*/ 	.word	0x000034d0


	//   ....[4]....
        /*0084*/ 	.word	0x00003500


	//   ....[5]....
        /*0088*/ 	.word	0x00003510


	//   ....[6]....
        /*008c*/ 	.word	0x00003550


	//   ....[7]....
        /*0090*/ 	.word	0x00003560


	//   ....[8]....
        /*0094*/ 	.word	0x000035a0


	//   ....[9]....
        /*0098*/ 	.word	0x000035b0


	//   ....[10]....
        /*009c*/ 	.word	0x00003620


	//   ....[11]....
        /*00a0*/ 	.word	0x00003630


	//   ....[12]....
        /*00a4*/ 	.word	0x000036d0


	//   ....[13]....
        /*00a8*/ 	.word	0x000036f0


	//   ....[14]....
        /*00ac*/ 	.word	0x00003c00


	//   ....[15]....
        /*00b0*/ 	.word	0x00003e80


	//   ....[16]....
        /*00b4*/ 	.word	0x00004550


	//----- nvinfo : EIATTR_EXIT_INSTR_OFFSETS
	.align		4
.L_3251:
        /*00b8*/ 	.byte	0x04, 0x1c
        /*00ba*/ 	.short	(.L_3253 - .L_3252)


	//   ....[0]....
.L_3252:
        /*00bc*/ 	.word	0x00000170


	//   ....[1]....
        /*00c0*/ 	.word	0x00004670


	//----- nvinfo : EIATTR_MAX_THREADS
	.align		4
.L_3253:
        /*00c4*/ 	.byte	0x04, 0x05
        /*00c6*/ 	.short	(.L_3255 - .L_3254)
.L_3254:
        /*00c8*/ 	.word	0x00000020
        /*00cc*/ 	.word	0x00000001
        /*00d0*/ 	.word	0x00000001


	//----- nvinfo : EIATTR_CRS_STACK_SIZE
	.align		4
.L_3255:
        /*00d4*/ 	.byte	0x04, 0x1e
        /*00d6*/ 	.short	(.L_3257 - .L_3256)
.L_3256:
        /*00d8*/ 	.word	0x00000000


	//----- nvinfo : EIATTR_CBANK_PARAM_SIZE
	.align		4
.L_3257:
        /*00dc*/ 	.byte	0x03, 0x19
        /*00de*/ 	.short	0x0118


	//----- nvinfo : EIATTR_PARAM_CBANK
	.align		4
        /*00e0*/ 	.byte	0x04, 0x0a
        /*00e2*/ 	.short	(.L_3259 - .L_3258)
	.align		4
.L_3258:
        /*00e4*/ 	.word	index@(.nv.constant0._Z25selective_scan_fwd_kernelI32Selective_Scan_fwd_kernel_traitsILi32ELi16ELi1ELb1ELb0ELb0ELb1EffEEv13SSMParamsBase)
        /*00e8*/ 	.short	0x0210
        /*00ea*/ 	.short	0x0118


	//----- nvinfo : EIATTR_SW_WAR
	.align		4
.L_3259:
        /*00ec*/ 	.byte	0x04, 0x36
        /*00ee*/ 	.short	(.L_3261 - .L_3260)
.L_3260:
        /*00f0*/ 	.word	0x00000008
.L_3261:


//--------------------- .nv.info._Z25selective_scan_fwd_kernelI32Selective_Scan_fwd_kernel_traitsILi32ELi16ELi1ELb1ELb0ELb1ELb0EffEEv13SSMParamsBase --------------------------
	.section	.nv.info._Z25selective_scan_fwd_kernelI32Selective_Scan_fwd_kernel_traitsILi32ELi16ELi1ELb1ELb0ELb1ELb0EffEEv13SSMParamsBase,"",@"SHT_CUDA_INFO"
	.sectionflags	@""
	.align	4


	//----- nvinfo : EIATTR_CUDA_API_VERSION
	.align		4
        /*0000*/ 	.byte	0x04, 0x37
        /*0002*/ 	.short	(.L_3263 - .L_3262)
.L_3262:
        /*0004*/ 	.word	0x00000082


	//----- nvinfo : EIATTR_KPARAM_INFO
	.align		4
.L_3263:
        /*0008*/ 	.byte	0x04, 0x17
        /*000a*/ 	.short	(.L_3265 - .L_3264)
.L_3264:
        /*000c*/ 	.word	0x00000000
        /*0010*/ 	.short	0x0000
        /*0012*/ 	.short	0x0000
        /*0014*/ 	.byte	0x00, 0xf0, 0x61, 0x04


	//----- nvinfo : EIATTR_SPARSE_MMA_MASK
	.align		4
.L_3265:
        /*0018*/ 	.byte	0x03, 0x50
        /*001a*/ 	.short	0x0000


	//----- nvinfo : EIATTR_MAXREG_COUNT
	.align		4
        /*001c*/ 	.byte	0x03, 0x1b
        /*001e*/ 	.short	0x00ff


	//----- nvinfo : EIATTR_NUM_BARRIERS
	.align		4
        /*0020*/ 	.byte	0x02, 0x4c
        /*0022*/ 	.byte	0x01
	.zero		1


	//----- nvinfo : EIATTR_MERCURY_ISA_VERSION
	.align		4
        /*0024*/ 	.byte	0x03, 0x5f
        /*0026*/ 	.short	0x0101


	//----- nvinfo : EIATTR_COOP_GROUP_MASK_REGIDS
	.align		4
        /*0028*/ 	.byte	0x04, 0x29
        /*002a*/ 	.short	(.L_3267 - .L_3266)


	//   ....[0]....
.L_3266:
        /*002c*/ 	.word	0xffffffff


	//   ....[1]....
        /*0030*/ 	.word	0xffffffff


	//   ....[2]....
        /*0034*/ 	.word	0xffffffff


	//   ....[3]....
        /*0038*/ 	.word	0xffffffff


	//   ....[4]....
        /*003c*/ 	.word	0xffffffff


	//   ....[5]....
        /*0040*/ 	.word	0xffffffff


	//   ....[6]....
        /*0044*/ 	.word	0xffffffff


	//   ....[7]....
        /*0048*/ 	.word	0xffffffff


	//   ....[8]....
        /*004c*/ 	.word	0xffffffff


	//   ....[9]....
        /*0050*/ 	.word	0xffffffff


	//   ....[10]....
        /*0054*/ 	.word	0xffffffff


	//   ....[11]....
        /*0058*/ 	.word	0xffffffff


	//   ....[12]....
        /*005c*/ 	.word	0xffffffff


	//   ....[13]....
        /*0060*/ 	.word	0xffffffff


	//   ....[14]....
        /*0064*/ 	.word	0xffffffff


	//   ....[15]....
        /*0068*/ 	.word	0xffffffff


	//----- nvinfo : EIATTR_COOP_GROUP_INSTR_OFFSETS
	.align		4
.L_3267:
        /*006c*/ 	.byte	0x04, 0x28
        /*006e*/ 	.short	(.L_3269 - .L_3268)


	//   ....[0]....
.L_3268:
        /*0070*/ 	.word	0x00000870


	//   ....[1]....
        /*0074*/ 	.word	0x00000980


	//   ....[2]....
        /*0078*/ 	.word	0x000035c0


	//   ....[3]....
        /*007c*/ 	.word	0x00003880


	//   ....[4]....
        /*0080*/ 	.word	0x00003890


	//   ....[5]....
        /*0084*/ 	.word	0x000038c0


	//   ....[6]....
        /*0088*/ 	.word	0x000038e0


	//   ....[7]....
        /*008c*/ 	.word	0x00003910


	//   ....[8]....
        /*0090*/ 	.word	0x00003930


	//   ....[9]....
        /*0094*/ 	.word	0x00003980


	//   ....[10]....
        /*0098*/ 	.word	0x000039a0


	//   ....[11]....
        /*009c*/ 	.word	0x000039f0


	//   ....[12]....
        /*00a0*/ 	.word	0x00003a10


	//   ....[13]....
        /*00a4*/ 	.word	0x00003a80


	//   ....[14]....
        /*00a8*/ 	.word	0x00003a90


	//   ....[15]....
        /*00ac*/ 	.word	0x00004050


	//----- nvinfo : EIATTR_EXIT_INSTR_OFFSETS
	.align		4
.L_3269:
        /*00b0*/ 	.byte	0x04, 0x1c
        /*00b2*/ 	.short	(.L_3271 - .L_3270)


	//   ....[0]....
.L_3270:
        /*00b4*/ 	.word	0x00000430


	//   ....[1]....
        /*00b8*/ 	.word	0x000041b0


	//----- nvinfo : EIATTR_MAX_THREADS
	.align		4
.L_3271:
        /*00bc*/ 	.byte	0x04, 0x05
        /*00be*/ 	.short	(.L_3273 - .L_3272)
.L_3272:
        /*00c0*/ 	.word	0x00000020
        /*00c4*/ 	.word	0x00000001
        /*00c8*/ 	.word	0x00000001


	//----- nvinfo : EIATTR_CRS_STACK_SIZE
	.align		4
.L_3273:
        /*00cc*/ 	.byte	0x04, 0x1e
        /*00ce*/ 	.short	(.L_3275 - .L_3274)
.L_3274:
        /*00d0*/ 	.word	0x00000000


	//----- nvinfo : EIATTR_CBANK_PARAM_SIZE
	.align		4
.L_3275:
        /*00d4*/ 	.byte	0x03, 0x19
        /*00d6*/ 	.short	0x0118


	//----- nvinfo : EIATTR_PARAM_CBANK
	.align		4
        /*00d8*/ 	.byte	0x04, 0x0a
        /*00da*/ 	.short	(.L_3277 - .L_3276)
	.align		4
.L_3276:
        /*00dc*/ 	.word	index@(.nv.constant0._Z25selective_scan_fwd_kernelI32Selective_Scan_fwd_kernel_traitsILi32ELi16ELi1ELb1ELb0ELb1ELb0EffEEv13SSMParamsBase)
        /*00e0*/ 	.short	0x0210
        /*00e2*/ 	.short	0x0118


	//----- nvinfo : EIATTR_SW_WAR
	.align		4
.L_3277:
        /*00e4*/ 	.byte	0x04, 0x36
        /*00e6*/ 	.short	(.L_3279 - .L_3278)
.L_3278:
        /*00e8*/ 	.word	0x00000008
.L_3279:


//--------------------- .nv.info._Z25selective_scan_fwd_kernelI32Selective_Scan_fwd_kernel_traitsILi32ELi16ELi1ELb1ELb0ELb1ELb1EffEEv13SSMParamsBase --------------------------
	.section	.nv.info._Z25selective_scan_fwd_kernelI32Selective_Scan_fwd_kernel_traitsILi32ELi16ELi1ELb1ELb0ELb1ELb1EffEEv13SSMParamsBase,"",@"SHT_CUDA_INFO"
	.sectionflags	@""
	.align	4


	//----- nvinfo : EIATTR_CUDA_API_VERSION
	.align		4
        /*0000*/ 	.byte	0x04, 0x37
        /*0002*/ 	.short	(.L_3281 - .L_3280)
.L_3280:
        /*0004*/ 	.word	0x00000082


	//----- nvinfo : EIATTR_KPARAM_INFO
	.align		4
.L_3281:
        /*0008*/ 	.byte	0x04, 0x17
        /*000a*/ 	.short	(.L_3283 - .L_3282)
.L_3282:
        /*000c*/ 	.word	0x00000000
        /*0010*/ 	.short	0x0000
        /*0012*/ 	.short	0x0000
        /*0014*/ 	.byte	0x00, 0xf0, 0x61, 0x04


	//----- nvinfo : EIATTR_SPARSE_MMA_MASK
	.align		4
.L_3283:
        /*0018*/ 	.byte	0x03, 0x50
        /*001a*/ 	.short	0x0000


	//----- nvinfo : EIATTR_MAXREG_COUNT
	.align		4
        /*001c*/ 	.byte	0x03, 0x1b
        /*001e*/ 	.short	0x00ff


	//----- nvinfo : EIATTR_NUM_BARRIERS
	.align		4
        /*0020*/ 	.byte	0x02, 0x4c
        /*0022*/ 	.byte	0x01
	.zero		1


	//----- nvinfo : EIATTR_MERCURY_ISA_VERSION
	.align		4
        /*0024*/ 	.byte	0x03, 0x5f
        /*0026*/ 	.short	0x0101


	//----- nvinfo : EIATTR_COOP_GROUP_MASK_REGIDS
	.align		4
        /*0028*/ 	.byte	0x04, 0x29
        /*002a*/ 	.short	(.L_3285 - .L_3284)


	//   ....[0]....
.L_3284:
        /*002c*/ 	.word	0xffffffff


	//   ....[1]....
        /*0030*/ 	.word	0xffffffff


	//   ....[2]....
        /*0034*/ 	.word	0xffffffff


	//   ....[3]....
        /*0038*/ 	.word	0xffffffff


	//   ....[4]....
        /*003c*/ 	.word	0xffffffff


	//   ....[5]....
        /*0040*/ 	.word	0xffffffff


	//   ....[6]....
        /*0044*/ 	.word	0xffffffff


	//   ....[7]....
        /*0048*/ 	.word	0xffffffff


	//   ....[8]....
        /*004c*/ 	.word	0xffffffff


	//   ....[9]....
        /*0050*/ 	.word	0xffffffff


	//   ....[10]....
        /*0054*/ 	.word	0xffffffff


	//   ....[11]....
        /*0058*/ 	.word	0xffffffff


	//   ....[12]....
        /*005c*/ 	.word	0xffffffff


	//   ....[13]....
        /*0060*/ 	.word	0xffffffff


	//   ....[14]....
        /*0064*/ 	.word	0xffffffff


	//   ....[15]....
        /*0068*/ 	.word	0xffffffff


	//   ....[16]....
        /*006c*/ 	.word	0xffffffff


	//   ....[17]....
        /*0070*/ 	.word	0xffffffff


	//----- nvinfo : EIATTR_COOP_GROUP_INSTR_OFFSETS
	.align		4
.L_3285:
        /*0074*/ 	.byte	0x04, 0x28
        /*0076*/ 	.short	(.L_3287 - .L_3286)


	//   ....[0]....
.L_3286:
        /*0078*/ 	.word	0x00000870


	//   ....[1]....
        /*007c*/ 	.word	0x00000980


	//   ....[2]....
        /*0080*/ 	.word	0x000035c0


	//   ....[3]....
        /*0084*/ 	.word	0x00003870


	//   ....[4]....
        /*0088*/ 	.word	0x00003880


	//   ....[5]....
        /*008c*/ 	.word	0x000038b0


	//   ....[6]....
        /*0090*/ 	.word	0x000038d0


	//   ....[7]....
        /*0094*/ 	.word	0x00003900


	//   ....[8]....
        /*0098*/ 	.word	0x00003920


	//   ....[9]....
        /*009c*/ 	.word	0x00003950


	//   ....[10]....
        /*00a0*/ 	.word	0x00003970


	//   ....[11]....
        /*00a4*/ 	.word	0x000039c0


	//   ....[12]....
        /*00a8*/ 	.word	0x000039e0


	//   ....[13]....
        /*00ac*/ 	.word	0x00003a80


	//   ....[14]....
        /*00b0*/ 	.word	0x00003a90


	//   ....[15]....
        /*00b4*/ 	.word	0x00004040


	//   ....[16]....
        /*00b8*/ 	.word	0x00004310


	//   ....[17]....
        /*00bc*/ 	.word	0x00004a10


	//----- nvinfo : EIATTR_EXIT_INSTR_OFFSETS
	.align		4
.L_3287:
        /*00c0*/ 	.byte	0x04, 0x1c
        /*00c2*/ 	.short	(.L_3289 - .L_3288)


	//   ....[0]....
.L_3288:
        /*00c4*/ 	.word	0x00000430


	//   ....[1]....
        /*00c8*/ 	.word	0x00004b50


	//----- nvinfo : EIATTR_MAX_THREADS
	.align		4
.L_3289:
        /*00cc*/ 	.byte	0x04, 0x05
        /*00ce*/ 	.short	(.L_3291 - .L_3290)
.L_3290:
        /*00d0*/ 	.word	0x00000020
        /*00d4*/ 	.word	0x00000001
        /*00d8*/ 	.word	0x00000001


	//----- nvinfo : EIATTR_CRS_STACK_SIZE
	.align		4
.L_3291:
        /*00dc*/ 	.byte	0x04, 0x1e
        /*00de*/ 	.short	(.L_3293 - .L_3292)
.L_3292:
        /*00e0*/ 	.word	0x00000000


	//----- nvinfo : EIATTR_CBANK_PARAM_SIZE
	.align		4
.L_3293:
        /*00e4*/ 	.byte	0x03, 0x19
        /*00e6*/ 	.short	0x0118


	//----- nvinfo : EIATTR_PARAM_CBANK
	.align		4
        /*00e8*/ 	.byte	0x04, 0x0a
        /*00ea*/ 	.short	(.L_3295 - .L_3294)
	.align		4
.L_3294:
        /*00ec*/ 	.word	index@(.nv.constant0._Z25selective_scan_fwd_kernelI32Selective_Scan_fwd_kernel_traitsILi32ELi16ELi1ELb1ELb0ELb1ELb1EffEEv13SSMParamsBase)
        /*00f0*/ 	.short	0x0210
        /*00f2*/ 	.short	0x0118


	//----- nvinfo : EIATTR_SW_WAR
	.align		4
.L_3295:
        /*00f4*/ 	.byte	0x04, 0x36
        /*00f6*/ 	.short	(.L_3297 - .L_3296)
.L_3296:
        /*00f8*/ 	.word	0x00000008
.L_3297:


//--------------------- .nv.info._Z25selective_scan_fwd_kernelI32Selective_Scan_fwd_kernel_traitsILi32ELi16ELi1ELb1ELb1ELb0ELb0EffEEv13SSMParamsBase --------------------------
	.section	.nv.info._Z25selective_scan_fwd_kernelI32Selective_Scan_fwd_kernel_traitsILi32ELi16ELi1ELb1ELb1ELb0ELb0EffEEv13SSMParamsBase,"",@"SHT_CUDA_INFO"
	.sectionflags	@""
	.align	4


	//----- nvinfo : EIATTR_CUDA_API_VERSION
	.align		4
        /*0000*/ 	.byte	0x04, 0x37
        /*0002*/ 	.short	(.L_3299 - .L_3298)
.L_3298:
        /*0004*/ 	.word	0x00000082


	//----- nvinfo : EIATTR_KPARAM_INFO
	.align		4
.L_3299:
        /*0008*/ 	.byte	0x04, 0x17
        /*000a*/ 	.short	(.L_3301 - .L_3300)
.L_3300:
        /*000c*/ 	.word	0x00000000
        /*0010*/ 	.short	0x0000
        /*0012*/ 	.short	0x0000
        /*0014*/ 	.byte	0x00, 0xf0, 0x61, 0x04


	//----- nvinfo : EIATTR_SPARSE_MMA_MASK
	.align		4
.L_3301:
        /*0018*/ 	.byte	0x03, 0x50
        /*001a*/ 	.short	0x0000


	//----- nvinfo : EIATTR_MAXREG_COUNT
	.align		4
        /*001c*/ 	.byte	0x03, 0x1b
        /*001e*/ 	.short	0x00ff


	//----- nvinfo : EIATTR_NUM_BARRIERS
	.align		4
        /*0020*/ 	.byte	0x02, 0x4c
        /*0022*/ 	.byte	0x01
	.zero		1


	//----- nvinfo : EIATTR_MERCURY_ISA_VERSION
	.align		4
        /*0024*/ 	.byte	0x03, 0x5f
        /*0026*/ 	.short	0x0101


	//----- nvinfo : EIATTR_COOP_GROUP_MASK_REGIDS
	.align		4
        /*0028*/ 	.byte	0x04, 0x29
        /*002a*/ 	.short	(.L_3303 - .L_3302)


	//   ....[0]....
.L_3302:
        /*002c*/ 	.word	0xffffffff


	//   ....[1]....
        /*0030*/ 	.word	0xffffffff


	//   ....[2]....
        /*0034*/ 	.word	0xffffffff


	//   ....[3]....
        /*0038*/ 	.word	0xffffffff


	//   ....[4]....
        /*003c*/ 	.word	0xffffffff


	//   ....[5]....
        /*0040*/ 	.word	0xffffffff


	//   ....[6]....
        /*0044*/ 	.word	0xffffffff


	//   ....[7]....
        /*0048*/ 	.word	0xffffffff


	//   ....[8]....
        /*004c*/ 	.word	0xffffffff


	//   ....[9]....
        /*0050*/ 	.word	0xffffffff


	//   ....[10]....
        /*0054*/ 	.word	0xffffffff


	//   ....[11]....
        /*0058*/ 	.word	0xffffffff


	//   ....[12]....
        /*005c*/ 	.word	0xffffffff


	//   ....[13]....
        /*0060*/ 	.word	0xffffffff


	//   ....[14]....
        /*0064*/ 	.word	0xffffffff


	//   ....[15]....
        /*0068*/ 	.word	0xffffffff


	//----- nvinfo : EIATTR_COOP_GROUP_INSTR_OFFSETS
	.align		4
.L_3303:
        /*006c*/ 	.byte	0x04, 0x28
        /*006e*/ 	.short	(.L_3305 - .L_3304)


	//   ....[0]....
.L_3304:
        /*0070*/ 	.word	0x00000730


	//   ....[1]....
        /*0074*/ 	.word	0x00000820


	//   ....[2]....
        /*0078*/ 	.word	0x00003360


	//   ....[3]....
        /*007c*/ 	.word	0x00003840


	//   ....[4]....
        /*0080*/ 	.word	0x00003850


	//   ....[5]....
        /*0084*/ 	.word	0x00003890


	//   ....[6]....
        /*0088*/ 	.word	0x000038a0


	//   ....[7]....
        /*008c*/ 	.word	0x000038e0


	//   ....[8]....
        /*0090*/ 	.word	0x000038f0


	//   ....[9]....
        /*0094*/ 	.word	0x00003930


	//   ....[10]....
        /*0098*/ 	.word	0x00003940


	//   ....[11]....
        /*009c*/ 	.word	0x000039b0


	//   ....[12]....
        /*00a0*/ 	.word	0x000039c0


	//   ....[13]....
        /*00a4*/ 	.word	0x00003ab0


	//   ....[14]....
        /*00a8*/ 	.word	0x00003ad0


	//   ....[15]....
        /*00ac*/ 	.word	0x00003fb0


	//----- nvinfo : EIATTR_EXIT_INSTR_OFFSETS
	.align		4
.L_3305:
        /*00b0*/ 	.byte	0x04, 0x1c
        /*00b2*/ 	.short	(.L_3307 - .L_3306)


	//   ....[0]....
.L_3306:
        /*00b4*/ 	.word	0x00000360


	//   ....[1]....
        /*00b8*/ 	.word	0x00004130


	//----- nvinfo : EIATTR_MAX_THREADS
	.align		4
.L_3307:
        /*00bc*/ 	.byte	0x04, 0x05
        /*00be*/ 	.short	(.L_3309 - .L_3308)
.L_3308:
        /*00c0*/ 	.word	0x00000020
        /*00c4*/ 	.word	0x00000001
        /*00c8*/ 	.word	0x00000001


	//----- nvinfo : EIATTR_CRS_STACK_SIZE
	.align		4
.L_3309:
        /*00cc*/ 	.byte	0x04, 0x1e
        /*00ce*/ 	.short	(.L_3311 - .L_3310)
.L_3310:
        /*00d0*/ 	.word	0x00000000


	//----- nvinfo : EIATTR_CBANK_PARAM_SIZE
	.align		4
.L_3311:
        /*00d4*/ 	.byte	0x03, 0x19
        /*00d6*/ 	.short	0x0118


	//----- nvinfo : EIATTR_PARAM_CBANK
	.align		4
        /*00d8*/ 	.byte	0x04, 0x0a
        /*00da*/ 	.short	(.L_3313 - .L_3312)
	.align		4
.L_3312:
        /*00dc*/ 	.word	index@(.nv.constant0._Z25selective_scan_fwd_kernelI32Selective_Scan_fwd_kernel_traitsILi32ELi16ELi1ELb1ELb1ELb0ELb0EffEEv13SSMParamsBase)
        /*00e0*/ 	.short	0x0210
        /*00e2*/ 	.short	0x0118


	//----- nvinfo : EIATTR_SW_WAR
	.align		4
.L_3313:
        /*00e4*/ 	.byte	0x04, 0x36
        /*00e6*/ 	.short	(.L_3315 - .L_3314)
.L_3314:
        /*00e8*/ 	.word	0x00000008
.L_3315:


//--------------------- .nv.info._Z25selective_scan_fwd_kernelI32Selective_Scan_fwd_kernel_traitsILi32ELi16ELi1ELb1ELb1ELb0ELb1EffEEv13SSMParamsBase --------------------------
	.section	.nv.info._Z25selective_scan_fwd_kernelI32Selective_Scan_fwd_kernel_traitsILi32ELi16ELi1ELb1ELb1ELb0ELb1EffEEv13SSMParamsBase,"",@"SHT_CUDA_INFO"
	.sectionflags	@""
	.align	4


	//----- nvinfo : EIATTR_CUDA_API_VERSION
	.align		4
        /*0000*/ 	.byte	0x04, 0x37
        /*0002*/ 	.short	(.L_3317 - .L_3316)
.L_3316:
        /*0004*/ 	.word	0x00000082


	//----- nvinfo : EIATTR_KPARAM_INFO
	.align		4
.L_3317:
        /*0008*/ 	.byte	0x04, 0x17
        /*000a*/ 	.short	(.L_3319 - .L_3318)
.L_3318:
        /*000c*/ 	.word	0x00000000
        /*0010*/ 	.short	0x0000
        /*0012*/ 	.short	0x0000
        /*0014*/ 	.byte	0x00, 0xf0, 0x61, 0x04


	//----- nvinfo : EIATTR_SPARSE_MMA_MASK
	.align		4
.L_3319:
        /*0018*/ 	.byte	0x03, 0x50
        /*001a*/ 	.short	0x0000


	//----- nvinfo : EIATTR_MAXREG_COUNT
	.align		4
        /*001c*/ 	.byte	0x03, 0x1b
        /*001e*/ 	.short	0x00ff


	//----- nvinfo : EIATTR_NUM_BARRIERS
	.align		4
        /*0020*/ 	.byte	0x02, 0x4c
        /*0022*/ 	.byte	0x01
	.zero		1


	//----- nvinfo : EIATTR_MERCURY_ISA_VERSION
	.align		4
        /*0024*/ 	.byte	0x03, 0x5f
        /*0026*/ 	.short	0x0101


	//----- nvinfo : EIATTR_COOP_GROUP_MASK_REGIDS
	.align		4
        /*0028*/ 	.byte	0x04, 0x29
        /*002a*/ 	.short	(.L_3321 - .L_3320)


	//   ....[0]....
.L_3320:
        /*002c*/ 	.word	0xffffffff


	//   ....[1]....
        /*0030*/ 	.word	0xffffffff


	//   ....[2]....
        /*0034*/ 	.word	0xffffffff


	//   ....[3]....
        /*0038*/ 	.word	0xffffffff


	//   ....[4]....
        /*003c*/ 	.word	0xffffffff


	//   ....[5]....
        /*0040*/ 	.word	0xffffffff


	//   ....[6]....
        /*0044*/ 	.word	0xffffffff


	//   ....[7]....
        /*0048*/ 	.word	0xffffffff


	//   ....[8]....
        /*004c*/ 	.word	0xffffffff


	//   ....[9]....
        /*0050*/ 	.word	0xffffffff


	//   ....[10]....
        /*0054*/ 	.word	0xffffffff


	//   ....[11]....
        /*0058*/ 	.word	0xffffffff


	//   ....[12]....
        /*005c*/ 	.word	0xffffffff


	//   ....[13]....
        /*0060*/ 	.word	0xffffffff


	//   ....[14]....
        /*0064*/ 	.word	0xffffffff


	//   ....[15]....
        /*0068*/ 	.word	0xffffffff


	//   ....[16]....
        /*006c*/ 	.word	0xffffffff


	//   ....[17]....
        /*0070*/ 	.word	0xffffffff


	//----- nvinfo : EIATTR_COOP_GROUP_INSTR_OFFSETS
	.align		4
.L_3321:
        /*0074*/ 	.byte	0x04, 0x28
        /*0076*/ 	.short	(.L_3323 - .L_3322)


	//   ....[0]....
.L_3322:
        /*0078*/ 	.word	0x00000730


	//   ....[1]....
        /*007c*/ 	.word	0x00000820


	//   ....[2]....
        /*0080*/ 	.word	0x00003360


	//   ....[3]....
        /*0084*/ 	.word	0x00003840


	//   ....[4]....
        /*0088*/ 	.word	0x00003850


	//   ....[5]....
        /*008c*/ 	.word	0x00003890


	//   ....[6]....
        /*0090*/ 	.word	0x000038a0


	//   ....[7]....
        /*0094*/ 	.word	0x000038e0


	//   ....[8]....
        /*0098*/ 	.word	0x000038f0


	//   ....[9]....
        /*009c*/ 	.word	0x00003930


	//   ....[10]....
        /*00a0*/ 	.word	0x00003940


	//   ....[11]....
        /*00a4*/ 	.word	0x000039b0


	//   ....[12]....
        /*00a8*/ 	.word	0x000039c0


	//   ....[13]....
        /*00ac*/ 	.word	0x00003ab0


	//   ....[14]....
        /*00b0*/ 	.word	0x00003ad0


	//   ....[15]....
        /*00b4*/ 	.word	0x00003fa0


	//   ....[16]....
        /*00b8*/ 	.word	0x00004280


	//   ....[17]....
        /*00bc*/ 	.word	0x00004990


	//----- nvinfo : EIATTR_EXIT_INSTR_OFFSETS
	.align		4
.L_3323:
        /*00c0*/ 	.byte	0x04, 0x1c
        /*00c2*/ 	.short	(.L_3325 - .L_3324)


	//   ....[0]....
.L_3324:
        /*00c4*/ 	.word	0x00000360


	//   ....[1]....
        /*00c8*/ 	.word	0x00004ac0


	//----- nvinfo : EIATTR_MAX_THREADS
	.align		4
.L_3325:
        /*00cc*/ 	.byte	0x04, 0x05
        /*00ce*/ 	.short	(.L_3327 - .L_3326)
.L_3326:
        /*00d0*/ 	.word	0x00000020
        /*00d4*/ 	.word	0x00000001
        /*00d8*/ 	.word	0x00000001


	//----- nvinfo : EIATTR_CRS_STACK_SIZE
	.align		4
.L_3327:
        /*00dc*/ 	.byte	0x04, 0x1e
        /*00de*/ 	.short	(.L_3329 - .L_3328)
.L_3328:
        /*00e0*/ 	.word	0x00000000


	//----- nvinfo : EIATTR_CBANK_PARAM_SIZE
	.align		4
.L_3329:
        /*00e4*/ 	.byte	0x03, 0x19
        /*00e6*/ 	.short	0x0118


	//----- nvinfo : EIATTR_PARAM_CBANK
	.align		4
        /*00e8*/ 	.byte	0x04, 0x0a
        /*00ea*/ 	.short	(.L_3331 - .L_3330)
	.align		4
.L_3330:
        /*00ec*/ 	.word	index@(.nv.constant0._Z25selective_scan_fwd_kernelI32Selective_Scan_fwd_kernel_traitsILi32ELi16ELi1ELb1ELb1ELb0ELb1EffEEv13SSMParamsBase)
        /*00f0*/ 	.short	0x0210
        /*00f2*/ 	.short	0x0118


	//----- nvinfo : EIATTR_SW_WAR
	.align		4
.L_3331:
        /*00f4*/ 	.byte	0x04, 0x36
        /*00f6*/ 	.short	(.L_3333 - .L_3332)
.L_3332:
        /*00f8*/ 	.word	0x00000008
.L_3333:


//--------------------- .nv.info._Z25selective_scan_fwd_kernelI32Selective_Scan_fwd_kernel_traitsILi32ELi16ELi1ELb1ELb1ELb1ELb0EffEEv13SSMParamsBase --------------------------
	.section	.nv.info._Z25selective_scan_fwd_kernelI32Selective_Scan_fwd_kernel_traitsILi32ELi16ELi1ELb1ELb1ELb1ELb0EffEEv13SSMParamsBase,"",@"SHT_CUDA_INFO"
	.sectionflags	@""
	.align	4


	//----- nvinfo : EIATTR_CUDA_API_VERSION
	.align		4
        /*0000*/ 	.byte	0x04, 0x37
        /*0002*/ 	.short	(.L_3335 - .L_3334)
.L_3334:
        /*0004*/ 	.word	0x00000082


	//----- nvinfo : EIATTR_KPARAM_INFO
	.align		4
.L_3335:
        /*0008*/ 	.byte	0x04, 0x17
        /*000a*/ 	.short	(.L_3337 - .L_3336)
.L_3336:
        /*000c*/ 	.word	0x00000000
        /*0010*/ 	.short	0x0000
        /*0012*/ 	.short	0x0000
        /*0014*/ 	.byte	0x00, 0xf0, 0x61, 0x04


	//----- nvinfo : EIATTR_SPARSE_MMA_MASK
	.align		4
.L_3337:
        /*0018*/ 	.byte	0x03, 0x50
        /*001a*/ 	.short	0x0000


	//----- nvinfo : EIATTR_MAXREG_COUNT
	.align		4
        /*001c*/ 	.byte	0x03, 0x1b
        /*001e*/ 	.short	0x00ff


	//----- nvinfo : EIATTR_NUM_BARRIERS
	.align		4
        /*0020*/ 	.byte	0x02, 0x4c
        /*0022*/ 	.byte	0x01
	.zero		1


	//----- nvinfo : EIATTR_MERCURY_ISA_VERSION
	.align		4
        /*0024*/ 	.byte	0x03, 0x5f
        /*0026*/ 	.short	0x0101


	//----- nvinfo : EIATTR_COOP_GROUP_MASK_REGIDS
	.align		4
        /*0028*/ 	.byte	0x04, 0x29
        /*002a*/ 	.short	(.L_3339 - .L_3338)


	//   ....[0]....
.L_3338:
        /*002c*/ 	.word	0xffffffff


	//   ....[1]....
        /*0030*/ 	.word	0xffffffff


	//   ....[2]....
        /*0034*/ 	.word	0xffffffff


	//   ....[3]....
        /*0038*/ 	.word	0xffffffff


	//   ....[4]....
        /*003c*/ 	.word	0xffffffff


	//   ....[5]....
        /*0040*/ 	.word	0xffffffff


	//   ....[6]....
        /*0044*/ 	.word	0xffffffff


	//   ....[7]....
        /*0048*/ 	.word	0xffffffff


	//   ....[8]....
        /*004c*/ 	.word	0xffffffff


	//   ....[9]....
        /*0050*/ 	.word	0xffffffff


	//   ....[10]....
        /*0054*/ 	.word	0xffffffff


	//   ....[11]....
        /*0058*/ 	.word	0xffffffff


	//   ....[12]....
        /*005c*/ 	.word	0xffffffff


	//   ....[13]....
        /*0060*/ 	.word	0xffffffff


	//   ....[14]....
        /*0064*/ 	.word	0xffffffff


	//   ....[15]....
        /*0068*/ 	.word	0xffffffff


	//   ....[16]....
        /*006c*/ 	.word	0xffffffff


	//----- nvinfo : EIATTR_COOP_GROUP_INSTR_OFFSETS
	.align		4
.L_3339:
        /*0070*/ 	.byte	0x04, 0x28
        /*0072*/ 	.short	(.L_3341 - .L_3340)


	//   ....[0]....
.L_3340:
        /*0074*/ 	.word	0x000008a0


	//   ....[1]....
        /*0078*/ 	.word	0x000009b0


	//   ....[2]....
        /*007c*/ 	.word	0x00003400


	//   ....[3]....
        /*0080*/ 	.word	0x00003a00


	//   ....[4]....
        /*0084*/ 	.word	0x00003a20


	//   ....[5]....
        /*0088*/ 	.word	0x00003a50


	//   ....[6]....
        /*008c*/ 	.word	0x00003a70


	//   ....[7]....
        /*0090*/ 	.word	0x00003aa0


	//   ....[8]....
        /*0094*/ 	.word	0x00003ac0


	//   ....[9]....
        /*0098*/ 	.word	0x00003b00


	//   ....[10]....
        /*009c*/ 	.word	0x00003b30


	//   ....[11]....
        /*00a0*/ 	.word	0x00003b80


	//   ....[12]....
        /*00a4*/ 	.word	0x00003b90


	//   ....[13]....
        /*00a8*/ 	.word	0x00003bd0


	//   ....[14]....
        /*00ac*/ 	.word	0x00003c80


	//   ....[15]....
        /*00b0*/ 	.word	0x00003c90


	//   ....[16]....
        /*00b4*/ 	.word	0x00004170


	//----- nvinfo : EIATTR_EXIT_INSTR_OFFSETS
	.align		4
.L_3341:
        /*00b8*/ 	.byte	0x04, 0x1c
        /*00ba*/ 	.short	(.L_3343 - .L_3342)


	//   ....[0]....
.L_3342:
        /*00bc*/ 	.word	0x000004e0


	//   ....[1]....
        /*00c0*/ 	.word	0x000042d0


	//----- nvinfo : EIATTR_MAX_THREADS
	.align		4
.L_3343:
        /*00c4*/ 	.byte	0x04, 0x05
        /*00c6*/ 	.short	(.L_3345 - .L_3344)
.L_3344:
        /*00c8*/ 	.word	0x00000020
        /*00cc*/ 	.word	0x00000001
        /*00d0*/ 	.word	0x00000001


	//----- nvinfo : EIATTR_CRS_STACK_SIZE
	.align		4
.L_3345:
        /*00d4*/ 	.byte	0x04, 0x1e
        /*00d6*/ 	.short	(.L_3347 - .L_3346)
.L_3346:
        /*00d8*/ 	.word	0x00000000


	//----- nvinfo : EIATTR_CBANK_PARAM_SIZE
	.align		4
.L_3347:
        /*00dc*/ 	.byte	0x03, 0x19
        /*00de*/ 	.short	0x0118


	//----- nvinfo : EIATTR_PARAM_CBANK
	.align		4
        /*00e0*/ 	.byte	0x04, 0x0a
        /*00e2*/ 	.short	(.L_3349 - .L_3348)
	.align		4
.L_3348:
        /*00e4*/ 	.word	index@(.nv.constant0._Z25selective_scan_fwd_kernelI32Selective_Scan_fwd_kernel_traitsILi32ELi16ELi1ELb1ELb1ELb1ELb0EffEEv13SSMParamsBase)
        /*00e8*/ 	.short	0x0210
        /*00ea*/ 	.short	0x0118


	//----- nvinfo : EIATTR_SW_WAR
	.align		4
.L_3349:
        /*00ec*/ 	.byte	0x04, 0x36
        /*00ee*/ 	.short	(.L_3351 - .L_3350)
.L_3350:
        /*00f0*/ 	.word	0x00000008
.L_3351:


//--------------------- .nv.info._Z25selective_scan_fwd_kernelI32Selective_Scan_fwd_kernel_traitsILi32ELi16ELi1ELb1ELb1ELb1ELb1EffEEv13SSMParamsBase --------------------------
	.section	.nv.info._Z25selective_scan_fwd_kernelI32Selective_Scan_fwd_kernel_traitsILi32ELi16ELi1ELb1ELb1ELb1ELb1EffEEv13SSMParamsBase,"",@"SHT_CUDA_INFO"
	.sectionflags	@""
	.align	4


	//----- nvinfo : EIATTR_CUDA_API_VERSION
	.align		4
        /*0000*/ 	.byte	0x04, 0x37
        /*0002*/ 	.short	(.L_3353 - .L_3352)
.L_3352:
        /*0004*/ 	.word	0x00000082


	//----- nvinfo : EIATTR_KPARAM_INFO
	.align		4
.L_3353:
        /*0008*/ 	.byte	0x04, 0x17
        /*000a*/ 	.short	(.L_3355 - .L_3354)
.L_3354:
        /*000c*/ 	.word	0x00000000
        /*0010*/ 	.short	0x0000
        /*0012*/ 	.short	0x0000
        /*0014*/ 	.byte	0x00, 0xf0, 0x61, 0x04


	//----- nvinfo : EIATTR_SPARSE_MMA_MASK
	.align		4
.L_3355:
        /*0018*/ 	.byte	0x03, 0x50
        /*001a*/ 	.short	0x0000


	//----- nvinfo : EIATTR_MAXREG_COUNT
	.align		4
        /*001c*/ 	.byte	0x03, 0x1b
        /*001e*/ 	.short	0x00ff


	//----- nvinfo : EIATTR_NUM_BARRIERS
	.align		4
        /*0020*/ 	.byte	0x02, 0x4c
        /*0022*/ 	.byte	0x01
	.zero		1


	//----- nvinfo : EIATTR_MERCURY_ISA_VERSION
	.align		4
        /*0024*/ 	.byte	0x03, 0x5f
        /*0026*/ 	.short	0x0101


	//----- nvinfo : EIATTR_COOP_GROUP_MASK_REGIDS
	.align		4
        /*0028*/ 	.byte	0x04, 0x29
        /*002a*/ 	.short	(.L_3357 - .L_3356)


	//   ....[0]....
.L_3356:
        /*002c*/ 	.word	0xffffffff


	//   ....[1]....
        /*0030*/ 	.word	0xffffffff


	//   ....[2]....
        /*0034*/ 	.word	0xffffffff


	//   ....[3]....
        /*0038*/ 	.word	0xffffffff


	//   ....[4]....
        /*003c*/ 	.word	0xffffffff


	//   ....[5]....
        /*0040*/ 	.word	0xffffffff


	//   ....[6]....
        /*0044*/ 	.word	0xffffffff


	//   ....[7]....
        /*0048*/ 	.word	0xffffffff


	//   ....[8]....
        /*004c*/ 	.word	0xffffffff


	//   ....[9]....
        /*0050*/ 	.word	0xffffffff


	//   ....[10]....
        /*0054*/ 	.word	0xffffffff


	//   ....[11]....
        /*0058*/ 	.word	0xffffffff


	//   ....[12]....
        /*005c*/ 	.word	0xffffffff


	//   ....[13]....
        /*0060*/ 	.word	0xffffffff


	//   ....[14]....
        /*0064*/ 	.word	0xffffffff


	//   ....[15]....
        /*0068*/ 	.word	0xffffffff


	//   ....[16]....
        /*006c*/ 	.word	0xffffffff


	//   ....[17]....
        /*0070*/ 	.word	0xffffffff


	//   ....[18]....
        /*0074*/ 	.word	0xffffffff


	//----- nvinfo : EIATTR_COOP_GROUP_INSTR_OFFSETS
	.align		4
.L_3357:
        /*0078*/ 	.byte	0x04, 0x28
        /*007a*/ 	.short	(.L_3359 - .L_3358)


	//   ....[0]....
.L_3358:
        /*007c*/ 	.word	0x000008a0


	//   ....[1]....
        /*0080*/ 	.word	0x000009b0


	//   ....[2]....
        /*0084*/ 	.word	0x00003400


	//   ....[3]....
        /*0088*/ 	.word	0x00003a00


	//   ....[4]....
        /*008c*/ 	.word	0x00003a20


	//   ....[5]....
        /*0090*/ 	.word	0x00003a50


	//   ....[6]....
        /*0094*/ 	.word	0x00003a70


	//   ....[7]....
        /*0098*/ 	.word	0x00003aa0


	//   ....[8]....
        /*009c*/ 	.word	0x00003ac0


	//   ....[9]....
        /*00a0*/ 	.word	0x00003b00


	//   ....[10]....
        /*00a4*/ 	.word	0x00003b30


	//   ....[11]....
        /*00a8*/ 	.word	0x00003b80


	//   ....[12]....
        /*00ac*/ 	.word	0x00003b90


	//   ....[13]....
        /*00b0*/ 	.word	0x00003bd0


	//   ....[14]....
        /*00b4*/ 	.word	0x00003c80


	//   ....[15]....
        /*00b8*/ 	.word	0x00003c90


	//   ....[16]....
        /*00bc*/ 	.word	0x00004150


	//   ....[17]....
        /*00c0*/ 	.word	0x00004430


	//   ....[18]....
        /*00c4*/ 	.word	0x00004bc0


	//----- nvinfo : EIATTR_EXIT_INSTR_OFFSETS
	.align		4
.L_3359:
        /*00c8*/ 	.byte	0x04, 0x1c
        /*00ca*/ 	.short	(.L_3361 - .L_3360)


	//   ....[0]....
.L_3360:
        /*00cc*/ 	.word	0x000004e0


	//   ....[1]....
        /*00d0*/ 	.word	0x00004c70


	//----- nvinfo : EIATTR_MAX_THREADS
	.align		4
.L_3361:
        /*00d4*/ 	.byte	0x04, 0x05
        /*00d6*/ 	.short	(.L_3363 - .L_3362)
.L_3362:
        /*00d8*/ 	.word	0x00000020
        /*00dc*/ 	.word	0x00000001
        /*00e0*/ 	.word	0x00000001


	//----- nvinfo : EIATTR_CRS_STACK_SIZE
	.align		4
.L_3363:
        /*00e4*/ 	.byte	0x04, 0x1e
        /*00e6*/ 	.short	(.L_3365 - .L_3364)
.L_3364:
        /*00e8*/ 	.word	0x00000000


	//----- nvinfo : EIATTR_CBANK_PARAM_SIZE
	.align		4
.L_3365:
        /*00ec*/ 	.byte	0x03, 0x19
        /*00ee*/ 	.short	0x0118


	//----- nvinfo : EIATTR_PARAM_CBANK
	.align		4
        /*00f0*/ 	.byte	0x04, 0x0a
        /*00f2*/ 	.short	(.L_3367 - .L_3366)
	.align		4
.L_3366:
        /*00f4*/ 	.word	index@(.nv.constant0._Z25selective_scan_fwd_kernelI32Selective_Scan_fwd_kernel_traitsILi32ELi16ELi1ELb1ELb1ELb1ELb1EffEEv13SSMParamsBase)
        /*00f8*/ 	.short	0x0210
        /*00fa*/ 	.short	0x0118


	//----- nvinfo : EIATTR_SW_WAR
	.align		4
.L_3367:
        /*00fc*/ 	.byte	0x04, 0x36
        /*00fe*/ 	.short	(.L_3369 - .L_3368)
.L_3368:
        /*0100*/ 	.word	0x00000008
.L_3369:


//--------------------- .nv.info._Z25selective_scan_fwd_kernelI32Selective_Scan_fwd_kernel_traitsILi32ELi8ELi1ELb0ELb0ELb0ELb0EffEEv13SSMParamsBase --------------------------
	.section	.nv.info._Z25selective_scan_fwd_kernelI32Selective_Scan_fwd_kernel_traitsILi32ELi8ELi1ELb0ELb0ELb0ELb0EffEEv13SSMParamsBase,"",@"SHT_CUDA_INFO"
	.sectionflags	@""
	.align	4


	//----- nvinfo : EIATTR_CUDA_API_VERSION
	.align		4
        /*0000*/ 	.byte	0x04, 0x37
        /*0002*/ 	.short	(.L_3371 - .L_3370)
.L_3370:
        /*0004*/ 	.word	0x00000082


	//----- nvinfo : EIATTR_KPARAM_INFO
	.align		4
.L_3371:
        /*0008*/ 	.byte	0x04, 0x17
        /*000a*/ 	.short	(.L_3373 - .L_3372)
.L_3372:
        /*000c*/ 	.word	0x00000000
        /*0010*/ 	.short	0x0000
        /*0012*/ 	.short	0x0000
        /*0014*/ 	.byte	0x00, 0xf0, 0x61, 0x04


	//----- nvinfo : EIATTR_SPARSE_MMA_MASK
	.align		4
.L_3373:
        /*0018*/ 	.byte	0x03, 0x50
        /*001a*/ 	.short	0x0000


	//----- nvinfo : EIATTR_MAXREG_COUNT
	.align		4
        /*001c*/ 	.byte	0x03, 0x1b
        /*001e*/ 	.short	0x00ff


	//----- nvinfo : EIATTR_NUM_BARRIERS
	.align		4
        /*0020*/ 	.byte	0x02, 0x4c
        /*0022*/ 	.byte	0x01
	.zero		1


	//----- nvinfo : EIATTR_MERCURY_ISA_VERSION
	.align		4
        /*0024*/ 	.byte	0x03, 0x5f
        /*0026*/ 	.short	0x0101


	//----- nvinfo : EIATTR_COOP_GROUP_MASK_REGIDS
	.align		4
        /*0028*/ 	.byte	0x04, 0x29
        /*002a*/ 	.short	(.L_3375 - .L_3374)


	//   ....[0]....
.L_3374:
        /*002c*/ 	.word	0xffffffff


	//   ....[1]....
        /*0030*/ 	.word	0xffffffff


	//   ....[2]....
        /*0034*/ 	.word	0xffffffff


	//   ....[3]....
        /*0038*/ 	.word	0xffffffff


	//   ....[4]....
        /*003c*/ 	.word	0xffffffff


	//   ....[5]....
        /*0040*/ 	.word	0xffffffff


	//   ....[6]....
        /*0044*/ 	.word	0xffffffff


	//   ....[7]....
        /*0048*/ 	.word	0xffffffff


	//   ....[8]....
        /*004c*/ 	.word	0xffffffff


	//   ....[9]....
        /*0050*/ 	.word	0xffffffff


	//   ....[10]....
        /*0054*/ 	.word	0xffffffff


	//   ....[11]....
        /*0058*/ 	.word	0xffffffff


	//   ....[12]....
        /*005c*/ 	.word	0xffffffff


	//   ....[13]....
        /*0060*/ 	.word	0xffffffff


	//   ....[14]....
        /*0064*/ 	.word	0xffffffff


	//----- nvinfo : EIATTR_COOP_GROUP_INSTR_OFFSETS
	.align		4
.L_3375:
        /*0068*/ 	.byte	0x04, 0x28
        /*006a*/ 	.short	(.L_3377 - .L_3376)


	//   ....[0]....
.L_3376:
        /*006c*/ 	.word	0x000008f0


	//   ....[1]....
        /*0070*/ 	.word	0x00000b30


	//   ....[2]....
        /*0074*/ 	.word	0x000026a0


	//   ....[3]....
        /*0078*/ 	.word	0x000026b0


	//   ....[4]....
        /*007c*/ 	.word	0x00002730


	//   ....[5]....
        /*0080*/ 	.word	0x00002740


	//   ....[6]....
        /*0084*/ 	.word	0x00002780


	//   ....[7]....
        /*0088*/ 	.word	0x00002790


	//   ....[8]....
        /*008c*/ 	.word	0x000027d0


	//   ....[9]....
        /*0090*/ 	.word	0x000027e0


	//   ....[10]....
        /*0094*/ 	.word	0x00002820


	//   ....[11]....
        /*0098*/ 	.word	0x00002830


	//   ....[12]....
        /*009c*/ 	.word	0x00002920


	//   ....[13]....
        /*00a0*/ 	.word	0x00002930


	//   ....[14]....
        /*00a4*/ 	.word	0x00002d00


	//----- nvinfo : EIATTR_EXIT_INSTR_OFFSETS
	.align		4
.L_3377:
        /*00a8*/ 	.byte	0x04, 0x1c
        /*00aa*/ 	.short	(.L_3379 - .L_3378)


	//   ....[0]....
.L_3378:
        /*00ac*/ 	.word	0x00000150


	//   ....[1]....
        /*00b0*/ 	.word	0x00003120


	//----- nvinfo : EIATTR_MAX_THREADS
	.align		4
.L_3379:
        /*00b4*/ 	.byte	0x04, 0x05
        /*00b6*/ 	.short	(.L_3381 - .L_3380)
.L_3380:
        /*00b8*/ 	.word	0x00000020
        /*00bc*/ 	.word	0x00000001
        /*00c0*/ 	.word	0x00000001


	//----- nvinfo : EIATTR_CRS_STACK_SIZE
	.align		4
.L_3381:
        /*00c4*/ 	.byte	0x04, 0x1e
        /*00c6*/ 	.short	(.L_3383 - .L_3382)
.L_3382:
        /*00c8*/ 	.word	0x00000000


	//----- nvinfo : EIATTR_CBANK_PARAM_SIZE
	.align		4
.L_3383:
        /*00cc*/ 	.byte	0x03, 0x19
        /*00ce*/ 	.short	0x0118


	//----- nvinfo : EIATTR_PARAM_CBANK
	.align		4
        /*00d0*/ 	.byte	0x04, 0x0a
        /*00d2*/ 	.short	(.L_3385 - .L_3384)
	.align		4
.L_3384:
        /*00d4*/ 	.word	index@(.nv.constant0._Z25selective_scan_fwd_kernelI32Selective_Scan_fwd_kernel_traitsILi32ELi8ELi1ELb0ELb0ELb0ELb0EffEEv13SSMParamsBase)
        /*00d8*/ 	.short	0x0210
        /*00da*/ 	.short	0x0118


	//----- nvinfo : EIATTR_SW_WAR
	.align		4
.L_3385:
        /*00dc*/ 	.byte	0x04, 0x36
        /*00de*/ 	.short	(.L_3387 - .L_3386)
.L_3386:
        /*00e0*/ 	.word	0x00000008
.L_3387:


//--------------------- .nv.info._Z25selective_scan_fwd_kernelI32Selective_Scan_fwd_kernel_traitsILi32ELi8ELi1ELb0ELb0ELb0ELb1EffEEv13SSMParamsBase --------------------------
	.section	.nv.info._Z25selective_scan_fwd_kernelI32Selective_Scan_fwd_kernel_traitsILi32ELi8ELi1ELb0ELb0ELb0ELb1EffEEv13SSMParamsBase,"",@"SHT_CUDA_INFO"
	.sectionflags	@""
	.align	4


	//----- nvinfo : EIATTR_CUDA_API_VERSION
	.align		4
        /*0000*/ 	.byte	0x04, 0x37
        /*0002*/ 	.short	(.L_3389 - .L_3388)
.L_3388:
        /*0004*/ 	.word	0x00000082


	//----- nvinfo : EIATTR_KPARAM_INFO
	.align		4
.L_3389:
        /*0008*/ 	.byte	0x04, 0x17
        /*000a*/ 	.short	(.L_3391 - .L_3390)
.L_3390:
        /*000c*/ 	.word	0x00000000
        /*0010*/ 	.short	0x0000
        /*0012*/ 	.short	0x0000
        /*0014*/ 	.byte	0x00, 0xf0, 0x61, 0x04


	//----- nvinfo : EIATTR_SPARSE_MMA_MASK
	.align		4
.L_3391:
        /*0018*/ 	.byte	0x03, 0x50
        /*001a*/ 	.short	0x0000


	//----- nvinfo : EIATTR_MAXREG_COUNT
	.align		4
        /*001c*/ 	.byte	0x03, 0x1b
        /*001e*/ 	.short	0x00ff


	//----- nvinfo : EIATTR_NUM_BARRIERS
	.align		4
        /*0020*/ 	.byte	0x02, 0x4c
        /*0022*/ 	.byte	0x01
	.zero		1


	//----- nvinfo : EIATTR_MERCURY_ISA_VERSION
	.align		4
        /*0024*/ 	.byte	0x03, 0x5f
        /*0026*/ 	.short	0x0101


	//----- nvinfo : EIATTR_COOP_GROUP_MASK_REGIDS
	.align		4
        /*0028*/ 	.byte	0x04, 0x29
        /*002a*/ 	.short	(.L_3393 - .L_3392)


	//   ....[0]....
.L_3392:
        /*002c*/ 	.word	0xffffffff


	//   ....[1]....
        /*0030*/ 	.word	0xffffffff


	//   ....[2]....
        /*0034*/ 	.word	0xffffffff


	//   ....[3]....
        /*0038*/ 	.word	0xffffffff


	//   ....[4]....
        /*003c*/ 	.word	0xffffffff


	//   ....[5]....
        /*0040*/ 	.word	0xffffffff


	//   ....[6]....
        /*0044*/ 	.word	0xffffffff


	//   ....[7]....
        /*0048*/ 	.word	0xffffffff


	//   ....[8]....
        /*004c*/ 	.word	0xffffffff


	//   ....[9]....
        /*0050*/ 	.word	0xffffffff


	//   ....[10]....
        /*0054*/ 	.word	0xffffffff


	//   ....[11]....
        /*0058*/ 	.word	0xffffffff


	//   ....[12]....
        /*005c*/ 	.word	0xffffffff


	//   ....[13]....
        /*0060*/ 	.word	0xffffffff


	//   ....[14]....
        /*0064*/ 	.word	0xffffffff


	//   ....[15]....
        /*0068*/ 	.word	0xffffffff


	//   ....[16]....
        /*006c*/ 	.word	0xffffffff


	//----- nvinfo : EIATTR_COOP_GROUP_INSTR_OFFSETS
	.align		4
.L_3393:
        /*0070*/ 	.byte	0x04, 0x28
        /*0072*/ 	.short	(.L_3395 - .L_3394)


	//   ....[0]....
.L_3394:
        /*0074*/ 	.word	0x00000900


	//   ....[1]....
        /*0078*/ 	.word	0x00000b20


	//   ....[2]....
        /*007c*/ 	.word	0x00002690


	//   ....[3]....
        /*0080*/ 	.word	0x000026a0


	//   ....[4]....
        /*0084*/ 	.word	0x00002720


	//   ....[5]....
        /*0088*/ 	.word	0x00002730


	//   ....[6]....
        /*008c*/ 	.word	0x00002770


	//   ....[7]....
        /*0090*/ 	.word	0x00002780


	//   ....[8]....
        /*0094*/ 	.word	0x000027c0


	//   ....[9]....
        /*0098*/ 	.word	0x000027d0


	//   ....[10]....
        /*009c*/ 	.word	0x00002810


	//   ....[11]....
        /*00a0*/ 	.word	0x00002820


	//   ....[12]....
        /*00a4*/ 	.word	0x00002910


	//   ....[13]....
        /*00a8*/ 	.word	0x00002920


	//   ....[14]....
        /*00ac*/ 	.word	0x00002d30


	//   ....[15]....
        /*00b0*/ 	.word	0x00003420


	//   ....[16]....
        /*00b4*/ 	.word	0x00003890


	//----- nvinfo : EIATTR_EXIT_INSTR_OFFSETS
	.align		4
.L_3395:
        /*00b8*/ 	.byte	0x04, 0x1c
        /*00ba*/ 	.short	(.L_3397 - .L_3396)


	//   ....[0]....
.L_3396:
        /*00bc*/ 	.word	0x00000150


	//   ....[1]....
        /*00c0*/ 	.word	0x00003c60


	//----- nvinfo : EIATTR_MAX_THREADS
	.align		4
.L_3397:
        /*00c4*/ 	.byte	0x04, 0x05
        /*00c6*/ 	.short	(.L_3399 - .L_3398)
.L_3398:
        /*00c8*/ 	.word	0x00000020
        /*00cc*/ 	.word	0x00000001
        /*00d0*/ 	.word	0x00000001


	//----- nvinfo : EIATTR_CRS_STACK_SIZE
	.align		4
.L_3399:
        /*00d4*/ 	.byte	0x04, 0x1e
        /*00d6*/ 	.short	(.L_3401 - .L_3400)
.L_3400:
        /*00d8*/ 	.word	0x00000000


	//----- nvinfo : EIATTR_CBANK_PARAM_SIZE
	.align		4
.L_3401:
        /*00dc*/ 	.byte	0x03, 0x19
        /*00de*/ 	.short	0x0118


	//----- nvinfo : EIATTR_PARAM_CBANK
	.align		4
        /*00e0*/ 	.byte	0x04, 0x0a
        /*00e2*/ 	.short	(.L_3403 - .L_3402)
	.align		4
.L_3402:
        /*00e4*/ 	.word	index@(.nv.constant0._Z25selective_scan_fwd_kernelI32Selective_Scan_fwd_kernel_traitsILi32ELi8ELi1ELb0ELb0ELb0ELb1EffEEv13SSMParamsBase)
        /*00e8*/ 	.short	0x0210
        /*00ea*/ 	.short	0x0118


	//----- nvinfo : EIATTR_SW_WAR
	.align		4
.L_3403:
        /*00ec*/ 	.byte	0x04, 0x36
        /*00ee*/ 	.short	(.L_3405 - .L_3404)
.L_3404:
        /*00f0*/ 	.word	0x00000008
.L_3405:


//--------------------- .nv.info._Z25selective_scan_fwd_kernelI32Selective_Scan_fwd_kernel_traitsILi32ELi8ELi1ELb0ELb0ELb1ELb0EffEEv13SSMParamsBase --------------------------
	.section	.nv.info._Z25selective_scan_fwd_kernelI32Selective_Scan_fwd_kernel_traitsILi32ELi8ELi1ELb0ELb0ELb1ELb0EffEEv13SSMParamsBase,"",@"SHT_CUDA_INFO"
	.sectionflags	@""
	.align	4


	//----- nvinfo : EIATTR_CUDA_API_VERSION
	.align		4
        /*0000*/ 	.byte	0x04, 0x37
        /*0002*/ 	.short	(.L_3407 - .L_3406)
.L_3406:
        /*0004*/ 	.word	0x00000082


	//----- nvinfo : EIATTR_KPARAM_INFO
	.align		4
.L_3407:
        /*0008*/ 	.byte	0x04, 0x17
        /*000a*/ 	.short	(.L_3409 - .L_3408)
.L_3408:
        /*000c*/ 	.word	0x00000000
        /*0010*/ 	.short	0x0000
        /*0012*/ 	.short	0x0000
        /*0014*/ 	.byte	0x00, 0xf0, 0x61, 0x04


	//----- nvinfo : EIATTR_SPARSE_MMA_MASK
	.align		4
.L_3409:
        /*0018*/ 	.byte	0x03, 0x50
        /*001a*/ 	.short	0x0000


	//----- nvinfo : EIATTR_MAXREG_COUNT
	.align		4
        /*001c*/ 	.byte	0x03, 0x1b
        /*001e*/ 	.short	0x00ff


	//----- nvinfo : EIATTR_NUM_BARRIERS
	.align		4
        /*0020*/ 	.byte	0x02, 0x4c
        /*0022*/ 	.byte	0x01
	.zero		1


	//----- nvinfo : EIATTR_MERCURY_ISA_VERSION
	.align		4
        /*0024*/ 	.byte	0x03, 0x5f
        /*0026*/ 	.short	0x0101


	//----- nvinfo : EIATTR_COOP_GROUP_MASK_REGIDS
	.align		4
        /*0028*/ 	.byte	0x04, 0x29
        /*002a*/ 	.short	(.L_3411 - .L_3410)


	//   ....[0]....
.L_3410:
        /*002c*/ 	.word	0xffffffff


	//   ....[1]....
        /*0030*/ 	.word	0xffffffff


	//   ....[2]....
        /*0034*/ 	.word	0xffffffff


	//   ....[3]....
        /*0038*/ 	.word	0xffffffff


	//   ....[4]....
        /*003c*/ 	.word	0xffffffff


	//   ....[5]....
        /*0040*/ 	.word	0xffffffff


	//   ....[6]....
        /*0044*/ 	.word	0xffffffff


	//   ....[7]....
        /*0048*/ 	.word	0xffffffff


	//   ....[8]....
        /*004c*/ 	.word	0xffffffff


	//   ....[9]....
        /*0050*/ 	.word	0xffffffff


	//   ....[10]....
        /*0054*/ 	.word	0xffffffff


	//   ....[11]....
        /*0058*/ 	.word	0xffffffff


	//   ....[12]....
        /*005c*/ 	.word	0xffffffff


	//   ....[13]....
        /*0060*/ 	.word	0xffffffff


	//   ....[14]....
        /*0064*/ 	.word	0xffffffff


	//   ....[15]....
        /*0068*/ 	.word	0xffffffff


	//----- nvinfo : EIATTR_COOP_GROUP_INSTR_OFFSETS
	.align		4
.L_3411:
        /*006c*/ 	.byte	0x04, 0x28
        /*006e*/ 	.short	(.L_3413 - .L_3412)


	//   ....[0]....
.L_3412:
        /*0070*/ 	.word	0x00000c00


	//   ....[1]....
        /*0074*/ 	.word	0x00000e50


	//   ....[2]....
        /*0078*/ 	.word	0x00002750


	//   ....[3]....
        /*007c*/ 	.word	0x00002b30


	//   ....[4]....
        /*0080*/ 	.word	0x00002b40


	//   ....[5]....
        /*0084*/ 	.word	0x00002b80


	//   ....[6]....
        /*0088*/ 	.word	0x00002b90


	//   ....[7]....
        /*008c*/ 	.word	0x00002bd0


	//   ....[8]....
        /*0090*/ 	.word	0x00002be0


	//   ....[9]....
        /*0094*/ 	.word	0x00002c20


	//   ....[10]....
        /*0098*/ 	.word	0x00002c30


	//   ....[11]....
        /*009c*/ 	.word	0x00002ca0


	//   ....[12]....
        /*00a0*/ 	.word	0x00002cb0


	//   ....[13]....
        /*00a4*/ 	.word	0x00002d90


	//   ....[14]....
        /*00a8*/ 	.word	0x00002da0


	//   ....[15]....
        /*00ac*/ 	.word	0x00003190


	//----- nvinfo : EIATTR_EXIT_INSTR_OFFSETS
	.align		4
.L_3413:
        /*00b0*/ 	.byte	0x04, 0x1c
        /*00b2*/ 	.short	(.L_3415 - .L_3414)


	//   ....[0]....
.L_3414:
        /*00b4*/ 	.word	0x00000300


	//   ....[1]....
        /*00b8*/ 	.word	0x000035c0


	//----- nvinfo : EIATTR_MAX_THREADS
	.align		4
.L_3415:
        /*00bc*/ 	.byte	0x04, 0x05
        /*00be*/ 	.short	(.L_3417 - .L_3416)
.L_3416:
        /*00c0*/ 	.word	0x00000020
        /*00c4*/ 	.word	0x00000001
        /*00c8*/ 	.word	0x00000001


	//----- nvinfo : EIATTR_CRS_STACK_SIZE
	.align		4
.L_3417:
        /*00cc*/ 	.byte	0x04, 0x1e
        /*00ce*/ 	.short	(.L_3419 - .L_3418)
.L_3418:
        /*00d0*/ 	.word	0x00000000


	//----- nvinfo : EIATTR_CBANK_PARAM_SIZE
	.align		4
.L_3419:
        /*00d4*/ 	.byte	0x03, 0x19
        /*00d6*/ 	.short	0x0118


	//----- nvinfo : EIATTR_PARAM_CBANK
	.align		4
        /*00d8*/ 	.byte	0x04, 0x0a
        /*00da*/ 	.short	(.L_3421 - .L_3420)
	.align		4
.L_3420:
        /*00dc*/ 	.word	index@(.nv.constant0._Z25selective_scan_fwd_kernelI32Selective_Scan_fwd_kernel_traitsILi32ELi8ELi1ELb0ELb0ELb1ELb0EffEEv13SSMParamsBase)
        /*00e0*/ 	.short	0x0210
        /*00e2*/ 	.short	0x0118


	//----- nvinfo : EIATTR_SW_WAR
	.align		4
.L_3421:
        /*00e4*/ 	.byte	0x04, 0x36
        /*00e6*/ 	.short	(.L_3423 - .L_3422)
.L_3422:
        /*00e8*/ 	.word	0x00000008
.L_3423:


//--------------------- .nv.info._Z25selective_scan_fwd_kernelI32Selective_Scan_fwd_kernel_traitsILi32ELi8ELi1ELb0ELb0ELb1ELb1EffEEv13SSMParamsBase --------------------------
	.section	.nv.info._Z25selective_scan_fwd_kernelI32Selective_Scan_fwd_kernel_traitsILi32ELi8ELi1ELb0ELb0ELb1ELb1EffEEv13SSMParamsBase,"",@"SHT_CUDA_INFO"
	.sectionflags	@""
	.align	4


	//----- nvinfo : EIATTR_CUDA_API_VERSION
	.align		4
        /*0000*/ 	.byte	0x04, 0x37
        /*0002*/ 	.short	(.L_3425 - .L_3424)
.L_3424:
        /*0004*/ 	.word	0x00000082


	//----- nvinfo : EIATTR_KPARAM_INFO
	.align		4
.L_3425:
        /*0008*/ 	.byte	0x04, 0x17
        /*000a*/ 	.short	(.L_3427 - .L_3426)
.L_3426:
        /*000c*/ 	.word	0x00000000
        /*0010*/ 	.short	0x0000
        /*0012*/ 	.short	0x0000
        /*0014*/ 	.byte	0x00, 0xf0, 0x61, 0x04


	//----- nvinfo : EIATTR_SPARSE_MMA_MASK
	.align		4
.L_3427:
        /*0018*/ 	.byte	0x03, 0x50
        /*001a*/ 	.short	0x0000


	//----- nvinfo : EIATTR_MAXREG_COUNT
	.align		4
        /*001c*/ 	.byte	0x03, 0x1b
        /*001e*/ 	.short	0x00ff


	//----- nvinfo : EIATTR_NUM_BARRIERS
	.align		4
        /*0020*/ 	.byte	0x02, 0x4c
        /*0022*/ 	.byte	0x01
	.zero		1


	//----- nvinfo : EIATTR_MERCURY_ISA_VERSION
	.align		4
        /*0024*/ 	.byte	0x03, 0x5f
        /*0026*/ 	.short	0x0101


	//----- nvinfo : EIATTR_COOP_GROUP_MASK_REGIDS
	.align		4
        /*0028*/ 	.byte	0x04, 0x29
        /*002a*/ 	.short	(.L_3429 - .L_3428)


	//   ....[0]....
.L_3428:
        /*002c*/ 	.word	0xffffffff


	//   ....[1]....
        /*0030*/ 	.word	0xffffffff


	//   ....[2]....
        /*0034*/ 	.word	0xffffffff


	//   ....[3]....
        /*0038*/ 	.word	0xffffffff


	//   ....[4]....
        /*003c*/ 	.word	0xffffffff


	//   ....[5]....
        /*0040*/ 	.word	0xffffffff


	//   ....[6]....
        /*0044*/ 	.word	0xffffffff


	//   ....[7]....
        /*0048*/ 	.word	0xffffffff


	//   ....[8]....
        /*004c*/ 	.word	0xffffffff


	//   ....[9]....
        /*0050*/ 	.word	0xffffffff


	//   ....[10]....
        /*0054*/ 	.word	0xffffffff


	//   ....[11]....
        /*0058*/ 	.word	0xffffffff


	//   ....[12]....
        /*005c*/ 	.word	0xffffffff


	//   ....[13]....
        /*0060*/ 	.word	0xffffffff


	//   ....[14]....
        /*0064*/ 	.word	0xffffffff


	//   ....[15]....
        /*0068*/ 	.word	0xffffffff


	//   ....[16]....
        /*006c*/ 	.word	0xffffffff


	//   ....[17]....
        /*0070*/ 	.word	0xffffffff


	//----- nvinfo : EIATTR_COOP_GROUP_INSTR_OFFSETS
	.align		4
.L_3429:
        /*0074*/ 	.byte	0x04, 0x28
        /*0076*/ 	.short	(.L_3431 - .L_3430)


	//   ....[0]....
.L_3430:
        /*0078*/ 	.word	0x00000c30


	//   ....[1]....
        /*007c*/ 	.word	0x00000e70


	//   ....[2]....
        /*0080*/ 	.word	0x00002770


	//   ....[3]....
        /*0084*/ 	.word	0x00002b50


	//   ....[4]....
        /*0088*/ 	.word	0x00002b60


	//   ....[5]....
        /*008c*/ 	.word	0x00002ba0


	//   ....[6]....
        /*0090*/ 	.word	0x00002bb0


	//   ....[7]....
        /*0094*/ 	.word	0x00002bf0


	//   ....[8]....
        /*0098*/ 	.word	0x00002c00


	//   ....[9]....
        /*009c*/ 	.word	0x00002c40


	//   ....[10]....
        /*00a0*/ 	.word	0x00002c50


	//   ....[11]....
        /*00a4*/ 	.word	0x00002cc0


	//   ....[12]....
        /*00a8*/ 	.word	0x00002cd0


	//   ....[13]....
        /*00ac*/ 	.word	0x00002db0


	//   ....[14]....
        /*00b0*/ 	.word	0x00002dc0


	//   ....[15]....
        /*00b4*/ 	.word	0x00003210


	//   ....[16]....
        /*00b8*/ 	.word	0x000038c0


	//   ....[17]....
        /*00bc*/ 	.word	0x00003d00


	//----- nvinfo : EIATTR_EXIT_INSTR_OFFSETS
	.align		4
.L_3431:
        /*00c0*/ 	.byte	0x04, 0x1c
        /*00c2*/ 	.short	(.L_3433 - .L_3432)


	//   ....[0]....
.L_3432:
        /*00c4*/ 	.word	0x00000300


	//   ....[1]....
        /*00c8*/ 	.word	0x00004120


	//----- nvinfo : EIATTR_MAX_THREADS
	.align		4
.L_3433:
        /*00cc*/ 	.byte	0x04, 0x05
        /*00ce*/ 	.short	(.L_3435 - .L_3434)
.L_3434:
        /*00d0*/ 	.word	0x00000020
        /*00d4*/ 	.word	0x00000001
        /*00d8*/ 	.word	0x00000001


	//----- nvinfo : EIATTR_CRS_STACK_SIZE
	.align		4
.L_3435:
        /*00dc*/ 	.byte	0x04, 0x1e
        /*00de*/ 	.short	(.L_3437 - .L_3436)
.L_3436:
        /*00e0*/ 	.word	0x00000000


	//----- nvinfo : EIATTR_CBANK_PARAM_SIZE
	.align		4
.L_3437:
        /*00e4*/ 	.byte	0x03, 0x19
        /*00e6*/ 	.short	0x0118


	//----- nvinfo : EIATTR_PARAM_CBANK
	.align		4
        /*00e8*/ 	.byte	0x04, 0x0a
        /*00ea*/ 	.short	(.L_3439 - .L_3438)
	.align		4
.L_3438:
        /*00ec*/ 	.word	index@(.nv.constant0._Z25selective_scan_fwd_kernelI32Selective_Scan_fwd_kernel_traitsILi32ELi8ELi1ELb0ELb0ELb1ELb1EffEEv13SSMParamsBase)
        /*00f0*/ 	.short	0x0210
        /*00f2*/ 	.short	0x0118


	//----- nvinfo : EIATTR_SW_WAR
	.align		4
.L_3439:
        /*00f4*/ 	.byte	0x04, 0x36
        /*00f6*/ 	.short	(.L_3441 - .L_3440)
.L_3440:
        /*00f8*/ 	.word	0x00000008
.L_3441:


//--------------------- .nv.info._Z25selective_scan_fwd_kernelI32Selective_Scan_fwd_kernel_traitsILi32ELi8ELi1ELb0ELb1ELb0ELb0EffEEv13SSMParamsBase --------------------------
	.section	.nv.info._Z25selective_scan_fwd_kernelI32Selective_Scan_fwd_kernel_traitsILi32ELi8ELi1ELb0ELb1ELb0ELb0EffEEv13SSMParamsBase,"",@"SHT_CUDA_INFO"
	.sectionflags	@""
	.align	4


	//----- nvinfo : EIATTR_CUDA_API_VERSION
	.align		4
        /*0000*/ 	.byte	0x04, 0x37
        /*0002*/ 	.short	(.L_3443 - .L_3442)
.L_3442:
        /*0004*/ 	.word	0x00000082


	//----- nvinfo : EIATTR_KPARAM_INFO
	.align		4
.L_3443:
        /*0008*/ 	.byte	0x04, 0x17
        /*000a*/ 	.short	(.L_3445 - .L_3444)
.L_3444:
        /*000c*/ 	.word	0x00000000
        /*0010*/ 	.short	0x0000
        /*0012*/ 	.short	0x0000
        /*0014*/ 	.byte	0x00, 0xf0, 0x61, 0x04


	//----- nvinfo : EIATTR_SPARSE_MMA_MASK
	.align		4
.L_3445:
        /*0018*/ 	.byte	0x03, 0x50
        /*001a*/ 	.short	0x0000


	//----- nvinfo : EIATTR_MAXREG_COUNT
	.align		4
        /*001c*/ 	.byte	0x03, 0x1b
        /*001e*/ 	.short	0x00ff


	//----- nvinfo : EIATTR_NUM_BARRIERS
	.align		4
        /*0020*/ 	.byte	0x02, 0x4c
        /*0022*/ 	.byte	0x01
	.zero		1


	//----- nvinfo : EIATTR_MERCURY_ISA_VERSION
	.align		4
        /*0024*/ 	.byte	0x03, 0x5f
        /*0026*/ 	.short	0x0101


	//----- nvinfo : EIATTR_COOP_GROUP_MASK_REGIDS
	.align		4
        /*0028*/ 	.byte	0x04, 0x29
        /*002a*/ 	.short	(.L_3447 - .L_3446)


	//   ....[0]....
.L_3446:
        /*002c*/ 	.word	0xffffffff


	//   ....[1]....
        /*0030*/ 	.word	0xffffffff


	//   ....[2]....
        /*0034*/ 	.word	0xffffffff


	//   ....[3]....
        /*0038*/ 	.word	0xffffffff


	//   ....[4]....
        /*003c*/ 	.word	0xffffffff


	//   ....[5]....
        /*0040*/ 	.word	0xffffffff


	//   ....[6]....
        /*0044*/ 	.word	0xffffffff


	//   ....[7]....
        /*0048*/ 	.word	0xffffffff


	//   ....[8]....
        /*004c*/ 	.word	0xffffffff


	//   ....[9]....
        /*0050*/ 	.word	0xffffffff


	//   ....[10]....
        /*0054*/ 	.word	0xffffffff


	//   ....[11]....
        /*0058*/ 	.word	0xffffffff


	//   ....[12]....
        /*005c*/ 	.word	0xffffffff


	//   ....[13]....
        /*0060*/ 	.word	0xffffffff


	//   ....[14]....
        /*0064*/ 	.word	0xffffffff


	//   ....[15]....
        /*0068*/ 	.word	0xffffffff


	//----- nvinfo : EIATTR_COOP_GROUP_INSTR_OFFSETS
	.align		4
.L_3447:
        /*006c*/ 	.byte	0x04, 0x28
        /*006e*/ 	.short	(.L_3449 - .L_3448)


	//   ....[0]....
.L_3448:
        /*0070*/ 	.word	0x00000c30


	//   ....[1]....
        /*0074*/ 	.word	0x00000e60


	//   ....[2]....
        /*0078*/ 	.word	0x000026d0


	//   ....[3]....
        /*007c*/ 	.word	0x00002bb0


	//   ....[4]....
        /*0080*/ 	.word	0x00002bc0


	//   ....[5]....
        /*0084*/ 	.word	0x00002c00


	//   ....[6]....
        /*0088*/ 	.word	0x00002c10


	//   ....[7]....
        /*008c*/ 	.word	0x00002c50


	//   ....[8]....
        /*0090*/ 	.word	0x00002c60


	//   ....[9]....
        /*0094*/ 	.word	0x00002ca0


	//   ....[10]....
        /*0098*/ 	.word	0x00002cb0


	//   ....[11]....
        /*009c*/ 	.word	0x00002d20


	//   ....[12]....
        /*00a0*/ 	.word	0x00002d30


	//   ....[13]....
        /*00a4*/ 	.word	0x00002e10


	//   ....[14]....
        /*00a8*/ 	.word	0x00002e20


	//   ....[15]....
        /*00ac*/ 	.word	0x00003190


	//----- nvinfo : EIATTR_EXIT_INSTR_OFFSETS
	.align		4
.L_3449:
        /*00b0*/ 	.byte	0x04, 0x1c
        /*00b2*/ 	.short	(.L_3451 - .L_3450)


	//   ....[0]....
.L_3450:
        /*00b4*/ 	.word	0x00000300


	//   ....[1]....
        /*00b8*/ 	.word	0x000035c0


	//----- nvinfo : EIATTR_MAX_THREADS
	.align		4
.L_3451:
        /*00bc*/ 	.byte	0x04, 0x05
        /*00be*/ 	.short	(.L_3453 - .L_3452)
.L_3452:
        /*00c0*/ 	.word	0x00000020
        /*00c4*/ 	.word	0x00000001
        /*00c8*/ 	.word	0x00000001


	//----- nvinfo : EIATTR_CRS_STACK_SIZE
	.align		4
.L_3453:
        /*00cc*/ 	.byte	0x04, 0x1e
        /*00ce*/ 	.short	(.L_3455 - .L_3454)
.L_3454:
        /*00d0*/ 	.word	0x00000000


	//----- nvinfo : EIATTR_CBANK_PARAM_SIZE
	.align		4
.L_3455:
        /*00d4*/ 	.byte	0x03, 0x19
        /*00d6*/ 	.short	0x0118


	//----- nvinfo : EIATTR_PARAM_CBANK
	.align		4
        /*00d8*/ 	.byte	0x04, 0x0a
        /*00da*/ 	.short	(.L_3457 - .L_3456)
	.align		4
.L_3456:
        /*00dc*/ 	.word	index@(.nv.constant0._Z25selective_scan_fwd_kernelI32Selective_Scan_fwd_kernel_traitsILi32ELi8ELi1ELb0ELb1ELb0ELb0EffEEv13SSMParamsBase)
        /*00e0*/ 	.short	0x0210
        /*00e2*/ 	.short	0x0118


	//----- nvinfo : EIATTR_SW_WAR
	.align		4
.L_3457:
        /*00e4*/ 	.byte	0x04, 0x36
        /*00e6*/ 	.short	(.L_3459 - .L_3458)
.L_3458:
        /*00e8*/ 	.word	0x00000008
.L_3459:


//--------------------- .nv.info._Z25selective_scan_fwd_kernelI32Selective_Scan_fwd_kernel_traitsILi32ELi8ELi1ELb0ELb1ELb0ELb1EffEEv13SSMParamsBase --------------------------
	.section	.nv.info._Z25selective_scan_fwd_kernelI32Selective_Scan_fwd_kernel_traitsILi32ELi8ELi1ELb0ELb1ELb0ELb1EffEEv13SSMParamsBase,"",@"SHT_CUDA_INFO"
	.sectionflags	@""
	.align	4


	//----- nvinfo : EIATTR_CUDA_API_VERSION
	.align		4
        /*0000*/ 	.byte	0x04, 0x37
        /*0002*/ 	.short	(.L_3461 - .L_3460)
.L_3460:
        /*0004*/ 	.word	0x00000082


	//----- nvinfo : EIATTR_KPARAM_INFO
	.align		4
.L_3461:
        /*0008*/ 	.byte	0x04, 0x17
        /*000a*/ 	.short	(.L_3463 - .L_3462)
.L_3462:
        /*000c*/ 	.word	0x00000000
        /*0010*/ 	.short	0x0000
        /*0012*/ 	.short	0x0000
        /*0014*/ 	.byte	0x00, 0xf0, 0x61, 0x04


	//----- nvinfo : EIATTR_SPARSE_MMA_MASK
	.align		4
.L_3463:
        /*0018*/ 	.byte	0x03, 0x50
        /*001a*/ 	.short	0x0000


	//----- nvinfo : EIATTR_MAXREG_COUNT
	.align		4
        /*001c*/ 	.byte	0x03, 0x1b
        /*001e*/ 	.short	0x00ff


	//----- nvinfo : EIATTR_NUM_BARRIERS
	.align		4
        /*0020*/ 	.byte	0x02, 0x4c
        /*0022*/ 	.byte	0x01
	.zero		1


	//----- nvinfo : EIATTR_MERCURY_ISA_VERSION
	.align		4
        /*0024*/ 	.byte	0x03, 0x5f
        /*0026*/ 	.short	0x0101


	//----- nvinfo : EIATTR_COOP_GROUP_MASK_REGIDS
	.align		4
        /*0028*/ 	.byte	0x04, 0x29
        /*002a*/ 	.short	(.L_3465 - .L_3464)


	//   ....[0]....
.L_3464:
        /*002c*/ 	.word	0xffffffff


	//   ....[1]....
        /*0030*/ 	.word	0xffffffff


	//   ....[2]....
        /*0034*/ 	.word	0xffffffff


	//   ....[3]....
        /*0038*/ 	.word	0xffffffff


	//   ....[4]....
        /*003c*/ 	.word	0xffffffff


	//   ....[5]....
        /*0040*/ 	.word	0xffffffff


	//   ....[6]....
        /*0044*/ 	.word	0xffffffff


	//   ....[7]....
        /*0048*/ 	.word	0xffffffff


	//   ....[8]....
        /*004c*/ 	.word	0xffffffff


	//   ....[9]....
        /*0050*/ 	.word	0xffffffff


	//   ....[10]....
        /*0054*/ 	.word	0xffffffff


	//   ....[11]....
        /*0058*/ 	.word	0xffffffff


	//   ....[12]....
        /*005c*/ 	.word	0xffffffff


	//   ....[13]....
        /*0060*/ 	.word	0xffffffff


	//   ....[14]....
        /*0064*/ 	.word	0xffffffff


	//   ....[15]....
        /*0068*/ 	.word	0xffffffff


	//   ....[16]....
        /*006c*/ 	.word	0xffffffff


	//   ....[17]....
        /*0070*/ 	.word	0xffffffff


	//----- nvinfo : EIATTR_COOP_GROUP_INSTR_OFFSETS
	.align		4
.L_3465:
        /*0074*/ 	.byte	0x04, 0x28
        /*0076*/ 	.short	(.L_3467 - .L_3466)


	//   ....[0]....
.L_3466:
        /*0078*/ 	.word	0x00000c30


	//   ....[1]....
        /*007c*/ 	.word	0x00000e60


	//   ....[2]....
        /*0080*/ 	.word	0x00002700


	//   ....[3]....
        /*0084*/ 	.word	0x00002bb0


	//   ....[4]....
        /*0088*/ 	.word	0x00002bc0


	//   ....[5]....
        /*008c*/ 	.word	0x00002c00


	//   ....[6]....
        /*0090*/ 	.word	0x00002c10


	//   ....[7]....
        /*0094*/ 	.word	0x00002c50


	//   ....[8]....
        /*0098*/ 	.word	0x00002c60


	//   ....[9]....
        /*009c*/ 	.word	0x00002ca0


	//   ....[10]....
        /*00a0*/ 	.word	0x00002cb0


	//   ....[11]....
        /*00a4*/ 	.word	0x00002d20


	//   ....[12]....
        /*00a8*/ 	.word	0x00002d30


	//   ....[13]....
        /*00ac*/ 	.word	0x00002e10


	//   ....[14]....
        /*00b0*/ 	.word	0x00002e20


	//   ....[15]....
        /*00b4*/ 	.word	0x000031f0


	//   ....[16]....
        /*00b8*/ 	.word	0x000038a0


	//   ....[17]....
        /*00bc*/ 	.word	0x00003cd0


	//----- nvinfo : EIATTR_EXIT_INSTR_OFFSETS
	.align		4
.L_3467:
        /*00c0*/ 	.byte	0x04, 0x1c
        /*00c2*/ 	.short	(.L_3469 - .L_3468)


	//   ....[0]....
.L_3468:
        /*00c4*/ 	.word	0x00000300


	//   ....[1]....
        /*00c8*/ 	.word	0x00004100


	//----- nvinfo : EIATTR_MAX_THREADS
	.align		4
.L_3469:
        /*00cc*/ 	.byte	0x04, 0x05
        /*00ce*/ 	.short	(.L_3471 - .L_3470)
.L_3470:
        /*00d0*/ 	.word	0x00000020
        /*00d4*/ 	.word	0x00000001
        /*00d8*/ 	.word	0x00000001


	//----- nvinfo : EIATTR_CRS_STACK_SIZE
	.align		4
.L_3471:
        /*00dc*/ 	.byte	0x04, 0x1e
        /*00de*/ 	.short	(.L_3473 - .L_3472)
.L_3472:
        /*00e0*/ 	.word	0x00000000


	//----- nvinfo : EIATTR_CBANK_PARAM_SIZE
	.align		4
.L_3473:
        /*00e4*/ 	.byte	0x03, 0x19
        /*00e6*/ 	.short	0x0118


	//----- nvinfo : EIATTR_PARAM_CBANK
	.align		4
        /*00e8*/ 	.byte	0x04, 0x0a
        /*00ea*/ 	.short	(.L_3475 - .L_3474)
	.align		4
.L_3474:
        /*00ec*/ 	.word	index@(.nv.constant0._Z25selective_scan_fwd_kernelI32Selective_Scan_fwd_kernel_traitsILi32ELi8ELi1ELb0ELb1ELb0ELb1EffEEv13SSMParamsBase)
        /*00f0*/ 	.short	0x0210
        /*00f2*/ 	.short	0x0118


	//----- nvinfo : EIATTR_SW_WAR
	.align		4
.L_3475:
        /*00f4*/ 	.byte	0x04, 0x36
        /*00f6*/ 	.short	(.L_3477 - .L_3476)
.L_3476:
        /*00f8*/ 	.word	0x00000008
.L_3477:


//--------------------- .nv.info._Z25selective_scan_fwd_kernelI32Selective_Scan_fwd_kernel_traitsILi32ELi8ELi1ELb0ELb1ELb1ELb0EffEEv13SSMParamsBase --------------------------
	.section	.nv.info._Z25selective_scan_fwd_kernelI32Selective_Scan_fwd_kernel_traitsILi32ELi8ELi1ELb0ELb1ELb1ELb0EffEEv13SSMParamsBase,"",@"SHT_CUDA_INFO"
	.sectionflags	@""
	.align	4


	//----- nvinfo : EIATTR_CUDA_API_VERSION
	.align		4
        /*0000*/ 	.byte	0x04, 0x37
        /*0002*/ 	.short	(.L_3479 - .L_3478)
.L_3478:
        /*0004*/ 	.word	0x00000082


	//----- nvinfo : EIATTR_KPARAM_INFO
	.align		4
.L_3479:
        /*0008*/ 	.byte	0x04, 0x17
        /*000a*/ 	.short	(.L_3481 - .L_3480)
.L_3480:
        /*000c*/ 	.word	0x00000000
        /*0010*/ 	.short	0x0000
        /*0012*/ 	.short	0x0000
        /*0014*/ 	.byte	0x00, 0xf0, 0x61, 0x04


	//----- nvinfo : EIATTR_SPARSE_MMA_MASK
	.align		4
.L_3481:
        /*0018*/ 	.byte	0x03, 0x50
        /*001a*/ 	.short	0x0000


	//----- nvinfo : EIATTR_MAXREG_COUNT
	.align		4
        /*001c*/ 	.byte	0x03, 0x1b
        /*001e*/ 	.short	0x00ff


	//----- nvinfo : EIATTR_NUM_BARRIERS
	.align		4
        /*0020*/ 	.byte	0x02, 0x4c
        /*0022*/ 	.byte	0x01
	.zero		1


	//----- nvinfo : EIATTR_MERCURY_ISA_VERSION
	.align		4
        /*0024*/ 	.byte	0x03, 0x5f
        /*0026*/ 	.short	0x0101


	//----- nvinfo : EIATTR_COOP_GROUP_MASK_REGIDS
	.align		4
        /*0028*/ 	.byte	0x04, 0x29
        /*002a*/ 	.short	(.L_3483 - .L_3482)


	//   ....[0]....
.L_3482:
        /*002c*/ 	.word	0xffffffff


	//   ....[1]....
        /*0030*/ 	.word	0xffffffff


	//   ....[2]....
        /*0034*/ 	.word	0xffffffff


	//   ....[3]....
        /*0038*/ 	.word	0xffffffff


	//   ....[4]....
        /*003c*/ 	.word	0xffffffff


	//   ....[5]....
        /*0040*/ 	.word	0xffffffff


	//   ....[6]....
        /*0044*/ 	.word	0xffffffff


	//   ....[7]....
        /*0048*/ 	.word	0xffffffff


	//   ....[8]....
        /*004c*/ 	.word	0xffffffff


	//   ....[9]....
        /*0050*/ 	.word	0xffffffff


	//   ....[10]....
        /*0054*/ 	.word	0xffffffff


	//   ....[11]....
        /*0058*/ 	.word	0xffffffff


	//   ....[12]....
        /*005c*/ 	.word	0xffffffff


	//   ....[13]....
        /*0060*/ 	.word	0xffffffff


	//   ....[14]....
        /*0064*/ 	.word	0xffffffff


	//   ....[15]....
        /*0068*/ 	.word	0xffffffff


	//   ....[16]....
        /*006c*/ 	.word	0xffffffff


	//----- nvinfo : EIATTR_COOP_GROUP_INSTR_OFFSETS
	.align		4
.L_3483:
        /*0070*/ 	.byte	0x04, 0x28
        /*0072*/ 	.short	(.L_3485 - .L_3484)


	//   ....[0]....
.L_3484:
        /*0074*/ 	.word	0x00000cf0


	//   ....[1]....
        /*0078*/ 	.word	0x00000f30


	//   ....[2]....
        /*007c*/ 	.word	0x00002820


	//   ....[3]....
        /*0080*/ 	.word	0x00002e50


	//   ....[4]....
        /*0084*/ 	.word	0x00002e60


	//   ....[5]....
        /*0088*/ 	.word	0x00002ef0


	//   ....[6]....
        /*008c*/ 	.word	0x00002f10


	//   ....[7]....
        /*0090*/ 	.word	0x00002f50


	//   ....[8]....
        /*0094*/ 	.word	0x00002f80


	//   ....[9]....
        /*0098*/ 	.word	0x000030a0


	//   ....[10]....
        /*009c*/ 	.word	0x000030c0


	//   ....[11]....
        /*00a0*/ 	.word	0x00003160


	//   ....[12]....
        /*00a4*/ 	.word	0x00003180


	//   ....[13]....
        /*00a8*/ 	.word	0x000031b0


	//   ....[14]....
        /*00ac*/ 	.word	0x000032b0


	//   ....[15]....
        /*00b0*/ 	.word	0x000032c0


	//   ....[16]....
        /*00b4*/ 	.word	0x00003640


	//----- nvinfo : EIATTR_EXIT_INSTR_OFFSETS
	.align		4
.L_3485:
        /*00b8*/ 	.byte	0x04, 0x1c
        /*00ba*/ 	.short	(.L_3487 - .L_3486)


	//   ....[0]....
.L_3486:
        /*00bc*/ 	.word	0x000002e0


	//   ....[1]....
        /*00c0*/ 	.word	0x00003a90


	//----- nvinfo : EIATTR_MAX_THREADS
	.align		4
.L_3487:
        /*00c4*/ 	.byte	0x04, 0x05
        /*00c6*/ 	.short	(.L_3489 - .L_3488)
.L_3488:
        /*00c8*/ 	.word	0x00000020
        /*00cc*/ 	.word	0x00000001
        /*00d0*/ 	.word	0x00000001


	//----- nvinfo : EIATTR_CRS_STACK_SIZE
	.align		4
.L_3489:
        /*00d4*/ 	.byte	0x04, 0x1e
        /*00d6*/ 	.short	(.L_3491 - .L_3490)
.L_3490:
        /*00d8*/ 	.word	0x00000000


	//----- nvinfo : EIATTR_CBANK_PARAM_SIZE
	.align		4
.L_3491:
        /*00dc*/ 	.byte	0x03, 0x19
        /*00de*/ 	.short	0x0118


	//----- nvinfo : EIATTR_PARAM_CBANK
	.align		4
        /*00e0*/ 	.byte	0x04, 0x0a
        /*00e2*/ 	.short	(.L_3493 - .L_3492)
	.align		4
.L_3492:
        /*00e4*/ 	.word	index@(.nv.constant0._Z25selective_scan_fwd_kernelI32Selective_Scan_fwd_kernel_traitsILi32ELi8ELi1ELb0ELb1ELb1ELb0EffEEv13SSMParamsBase)
        /*00e8*/ 	.short	0x0210
        /*00ea*/ 	.short	0x0118


	//----- nvinfo : EIATTR_SW_WAR
	.align		4
.L_3493:
        /*00ec*/ 	.byte	0x04, 0x36
        /*00ee*/ 	.short	(.L_3495 - .L_3494)
.L_3494:
        /*00f0*/ 	.word	0x00000008
.L_3495:


//--------------------- .nv.info._Z25selective_scan_fwd_kernelI32Selective_Scan_fwd_kernel_traitsILi32ELi8ELi1ELb0ELb1ELb1ELb1EffEEv13SSMParamsBase --------------------------
	.section	.nv.info._Z25selective_scan_fwd_kernelI32Selective_Scan_fwd_kernel_traitsILi32ELi8ELi1ELb0ELb1ELb1ELb1EffEEv13SSMParamsBase,"",@"SHT_CUDA_INFO"
	.sectionflags	@""
	.align	4


	//----- nvinfo : EIATTR_CUDA_API_VERSION
	.align		4
        /*0000*/ 	.byte	0x04, 0x37
        /*0002*/ 	.short	(.L_3497 - .L_3496)
.L_3496:
        /*0004*/ 	.word	0x00000082


	//----- nvinfo : EIATTR_KPARAM_INFO
	.align		4
.L_3497:
        /*0008*/ 	.byte	0x04, 0x17
        /*000a*/ 	.short	(.L_3499 - .L_3498)
.L_3498:
        /*000c*/ 	.word	0x00000000
        /*0010*/ 	.short	0x0000
        /*0012*/ 	.short	0x0000
        /*0014*/ 	.byte	0x00, 0xf0, 0x61, 0x04


	//----- nvinfo : EIATTR_SPARSE_MMA_MASK
	.align		4
.L_3499:
        /*0018*/ 	.byte	0x03, 0x50
        /*001a*/ 	.short	0x0000


	//----- nvinfo : EIATTR_MAXREG_COUNT
	.align		4
        /*001c*/ 	.byte	0x03, 0x1b
        /*001e*/ 	.short	0x00ff


	//----- nvinfo : EIATTR_NUM_BARRIERS
	.align		4
        /*0020*/ 	.byte	0x02, 0x4c
        /*0022*/ 	.byte	0x01
	.zero		1


	//----- nvinfo : EIATTR_MERCURY_ISA_VERSION
	.align		4
        /*0024*/ 	.byte	0x03, 0x5f
        /*0026*/ 	.short	0x0101


	//----- nvinfo : EIATTR_COOP_GROUP_MASK_REGIDS
	.align		4
        /*0028*/ 	.byte	0x04, 0x29
        /*002a*/ 	.short	(.L_3501 - .L_3500)


	//   ....[0]....
.L_3500:
        /*002c*/ 	.word	0xffffffff


	//   ....[1]....
        /*0030*/ 	.word	0xffffffff


	//   ....[2]....
        /*0034*/ 	.word	0xffffffff


	//   ....[3]....
        /*0038*/ 	.word	0xffffffff


	//   ....[4]....
        /*003c*/ 	.word	0xffffffff


	//   ....[5]....
        /*0040*/ 	.word	0xffffffff


	//   ....[6]....
        /*0044*/ 	.word	0xffffffff


	//   ....[7]....
        /*0048*/ 	.word	0xffffffff


	//   ....[8]....
        /*004c*/ 	.word	0xffffffff


	//   ....[9]....
        /*0050*/ 	.word	0xffffffff


	//   ....[10]....
        /*0054*/ 	.word	0xffffffff


	//   ....[11]....
        /*0058*/ 	.word	0xffffffff


	//   ....[12]....
        /*005c*/ 	.word	0xffffffff


	//   ....[13]....
        /*0060*/ 	.word	0xffffffff


	//   ....[14]....
        /*0064*/ 	.word	0xffffffff


	//   ....[15]....
        /*0068*/ 	.word	0xffffffff


	//   ....[16]....
        /*006c*/ 	.word	0xffffffff


	//   ....[17]....
        /*0070*/ 	.word	0xffffffff


	//   ....[18]....
        /*0074*/ 	.word	0xffffffff


	//----- nvinfo : EIATTR_COOP_GROUP_INSTR_OFFSETS
	.align		4
.L_3501:
        /*0078*/ 	.byte	0x04, 0x28
        /*007a*/ 	.short	(.L_3503 - .L_3502)


	//   ....[0]....
.L_3502:
        /*007c*/ 	.word	0x00000cd0


	//   ....[1]....
        /*0080*/ 	.word	0x00000ef0


	//   ....[2]....
        /*0084*/ 	.word	0x000027a0


	//   ....[3]....
        /*0088*/ 	.word	0x00002d10


	//   ....[4]....
        /*008c*/ 	.word	0x00002d20


	//   ....[5]....
        /*0090*/ 	.word	0x00002d60


	//   ....[6]....
        /*0094*/ 	.word	0x00002d70


	//   ....[7]....
        /*0098*/ 	.word	0x00002dc0


	//   ....[8]....
        /*009c*/ 	.word	0x00002dd0


	//   ....[9]....
        /*00a0*/ 	.word	0x00002e50


	//   ....[10]....
        /*00a4*/ 	.word	0x00002e60


	//   ....[11]....
        /*00a8*/ 	.word	0x00003030


	//   ....[12]....
        /*00ac*/ 	.word	0x00003050


	//   ....[13]....
        /*00b0*/ 	.word	0x000030e0


	//   ....[14]....
        /*00b4*/ 	.word	0x00003230


	//   ....[15]....
        /*00b8*/ 	.word	0x00003240


	//   ....[16]....
        /*00bc*/ 	.word	0x00003610


	//   ....[17]....
        /*00c0*/ 	.word	0x00003cd0


	//   ....[18]....
        /*00c4*/ 	.word	0x00004110


	//----- nvinfo : EIATTR_EXIT_INSTR_OFFSETS
	.align		4
.L_3503:
        /*00c8*/ 	.byte	0x04, 0x1c
        /*00ca*/ 	.short	(.L_3505 - .L_3504)


	//   ....[0]....
.L_3504:
        /*00cc*/ 	.word	0x000002e0


	//   ....[1]....
        /*00d0*/ 	.word	0x00004550


	//----- nvinfo : EIATTR_MAX_THREADS
	.align		4
.L_3505:
        /*00d4*/ 	.byte	0x04, 0x05
        /*00d6*/ 	.short	(.L_3507 - .L_3506)
.L_3506:
        /*00d8*/ 	.word	0x00000020
        /*00dc*/ 	.word	0x00000001
        /*00e0*/ 	.word	0x00000001


	//----- nvinfo : EIATTR_CRS_STACK_SIZE
	.align		4
.L_3507:
        /*00e4*/ 	.byte	0x04, 0x1e
        /*00e6*/ 	.short	(.L_3509 - .L_3508)
.L_3508:
        /*00e8*/ 	.word	0x00000000


	//----- nvinfo : EIATTR_CBANK_PARAM_SIZE
	.align		4
.L_3509:
        /*00ec*/ 	.byte	0x03, 0x19
        /*00ee*/ 	.short	0x0118


	//----- nvinfo : EIATTR_PARAM_CBANK
	.align		4
        /*00f0*/ 	.byte	0x04, 0x0a
        /*00f2*/ 	.short	(.L_3511 - .L_3510)
	.align		4
.L_3510:
        /*00f4*/ 	.word	index@(.nv.constant0._Z25selective_scan_fwd_kernelI32Selective_Scan_fwd_kernel_traitsILi32ELi8ELi1ELb0ELb1ELb1ELb1EffEEv13SSMParamsBase)
        /*00f8*/ 	.short	0x0210
        /*00fa*/ 	.short	0x0118


	//----- nvinfo : EIATTR_SW_WAR
	.align		4
.L_3511:
        /*00fc*/ 	.byte	0x04, 0x36
        /*00fe*/ 	.short	(.L_3513 - .L_3512)
.L_3512:
        /*0100*/ 	.word	0x00000008
.L_3513:


//--------------------- .nv.info._Z25selective_scan_fwd_kernelI32Selective_Scan_fwd_kernel_traitsILi32ELi8ELi1ELb1ELb0ELb0ELb0EffEEv13SSMParamsBase --------------------------
	.section	.nv.info._Z25selective_scan_fwd_kernelI32Selective_Scan_fwd_kernel_traitsILi32ELi8ELi1ELb1ELb0ELb0ELb0EffEEv13SSMParamsBase,"",@"SHT_CUDA_INFO"
	.sectionflags	@""
	.align	4


	//----- nvinfo : EIATTR_CUDA_API_VERSION
	.align		4
        /*0000*/ 	.byte	0x04, 0x37
        /*0002*/ 	.short	(.L_3515 - .L_3514)
.L_3514:
        /*0004*/ 	.word	0x00000082


	//----- nvinfo : EIATTR_KPARAM_INFO
	.align		4
.L_3515:
        /*0008*/ 	.byte	0x04, 0x17
        /*000a*/ 	.short	(.L_3517 - .L_3516)
.L_3516:
        /*000c*/ 	.word	0x00000000
        /*0010*/ 	.short	0x0000
        /*0012*/ 	.short	0x0000
        /*0014*/ 	.byte	0x00, 0xf0, 0x61, 0x04


	//----- nvinfo : EIATTR_SPARSE_MMA_MASK
	.align		4
.L_3517:
        /*0018*/ 	.byte	0x03, 0x50
        /*001a*/ 	.short	0x0000


	//----- nvinfo : EIATTR_MAXREG_COUNT
	.align		4
        /*001c*/ 	.byte	0x03, 0x1b
        /*001e*/ 	.short	0x00ff


	//----- nvinfo : EIATTR_NUM_BARRIERS
	.align		4
        /*0020*/ 	.byte	0x02, 0x4c
        /*0022*/ 	.byte	0x01
	.zero		1


	//----- nvinfo : EIATTR_MERCURY_ISA_VERSION
	.align		4
        /*0024*/ 	.byte	0x03, 0x5f
        /*0026*/ 	.short	0x0101


	//----- nvinfo : EIATTR_COOP_GROUP_MASK_REGIDS
	.align		4
        /*0028*/ 	.byte	0x04, 0x29
        /*002a*/ 	.short	(.L_3519 - .L_3518)


	//   ....[0]....
.L_3518:
        /*002c*/ 	.word	0xffffffff


	//   ....[1]....
        /*0030*/ 	.word	0xffffffff


	//   ....[2]....
        /*0034*/ 	.word	0xffffffff


	//   ....[3]....
        /*0038*/ 	.word	0xffffffff


	//   ....[4]....
        /*003c*/ 	.word	0xffffffff


	//   ....[5]....
        /*0040*/ 	.word	0xffffffff


	//   ....[6]....
        /*0044*/ 	.word	0xffffffff


	//   ....[7]....
        /*0048*/ 	.word	0xffffffff


	//   ....[8]....
        /*004c*/ 	.word	0xffffffff


	//   ....[9]....
        /*0050*/ 	.word	0xffffffff


	//   ....[10]....
        /*0054*/ 	.word	0xffffffff


	//   ....[11]....
        /*0058*/ 	.word	0xffffffff


	//   ....[12]....
        /*005c*/ 	.word	0xffffffff


	//   ....[13]....
        /*0060*/ 	.word	0xffffffff


	//   ....[14]....
        /*0064*/ 	.word	0xffffffff


	//----- nvinfo : EIATTR_COOP_GROUP_INSTR_OFFSETS
	.align		4
.L_3519:
        /*0068*/ 	.byte	0x04, 0x28
        /*006a*/ 	.short	(.L_3521 - .L_3520)


	//   ....[0]....
.L_3520:
        /*006c*/ 	.word	0x000004a0


	//   ....[1]....
        /*0070*/ 	.word	0x00000550


	//   ....[2]....
        /*0074*/ 	.word	0x00001ef0


	//   ....[3]....
        /*0078*/ 	.word	0x00001f00


	//   ....[4]....
        /*007c*/ 	.word	0x00001f30


	//   ....[5]....
        /*0080*/ 	.word	0x00001f40


	//   ....[6]....
        /*0084*/ 	.word	0x00001f80


	//   ....[7]....
        /*0088*/ 	.word	0x00001f90


	//   ....[8]....
        /*008c*/ 	.word	0x00001fd0


	//   ....[9]....
        /*0090*/ 	.word	0x00001fe0


	//   ....[10]....
        /*0094*/ 	.word	0x00002050


	//   ....[11]....
        /*0098*/ 	.word	0x00002060


	//   ....[12]....
        /*009c*/ 	.word	0x000020f0


	//   ....[13]....
        /*00a0*/ 	.word	0x00002100


	//   ....[14]....
        /*00a4*/ 	.word	0x000024c0


	//----- nvinfo : EIATTR_EXIT_INSTR_OFFSETS
	.align		4
.L_3521:
        /*00a8*/ 	.byte	0x04, 0x1c
        /*00aa*/ 	.short	(.L_3523 - .L_3522)


	//   ....[0]....
.L_3522:
        /*00ac*/ 	.word	0x00000180


	//   ....[1]....
        /*00b0*/ 	.word	0x000025c0


	//----- nvinfo : EIATTR_MAX_THREADS
	.align		4
.L_3523:
        /*00b4*/ 	.byte	0x04, 0x05
        /*00b6*/ 	.short	(.L_3525 - .L_3524)
.L_3524:
        /*00b8*/ 	.word	0x00000020
        /*00bc*/ 	.word	0x00000001
        /*00c0*/ 	.word	0x00000001


	//----- nvinfo : EIATTR_CRS_STACK_SIZE
	.align		4
.L_3525:
        /*00c4*/ 	.byte	0x04, 0x1e
        /*00c6*/ 	.short	(.L_3527 - .L_3526)
.L_3526:
        /*00c8*/ 	.word	0x00000000


	//----- nvinfo : EIATTR_CBANK_PARAM_SIZE
	.align		4
.L_3527:
        /*00cc*/ 	.byte	0x03, 0x19
        /*00ce*/ 	.short	0x0118


	//----- nvinfo : EIATTR_PARAM_CBANK
	.align		4
        /*00d0*/ 	.byte	0x04, 0x0a
        /*00d2*/ 	.short	(.L_3529 - .L_3528)
	.align		4
.L_3528:
        /*00d4*/ 	.word	index@(.nv.constant0._Z25selective_scan_fwd_kernelI32Selective_Scan_fwd_kernel_traitsILi32ELi8ELi1ELb1ELb0ELb0ELb0EffEEv13SSMParamsBase)
        /*00d8*/ 	.short	0x0210
        /*00da*/ 	.short	0x0118


	//----- nvinfo : EIATTR_SW_WAR
	.align		4
.L_3529:
        /*00dc*/ 	.byte	0x04, 0x36
        /*00de*/ 	.short	(.L_3531 - .L_3530)
.L_3530:
        /*00e0*/ 	.word	0x00000008
.L_3531:


//--------------------- .nv.info._Z25selective_scan_fwd_kernelI32Selective_Scan_fwd_kernel_traitsILi32ELi8ELi1ELb1ELb0ELb0ELb1EffEEv13SSMParamsBase --------------------------
	.section	.nv.info._Z25selective_scan_fwd_kernelI32Selective_Scan_fwd_kernel_traitsILi32ELi8ELi1ELb1ELb0ELb0ELb1EffEEv13SSMParamsBase,"",@"SHT_CUDA_INFO"
	.sectionflags	@""
	.align	4


	//----- nvinfo : EIATTR_CUDA_API_VERSION
	.align		4
        /*0000*/ 	.byte	0x04, 0x37
        /*0002*/ 	.short	(.L_3533 - .L_3532)
.L_3532:
        /*0004*/ 	.word	0x00000082


	//----- nvinfo : EIATTR_KPARAM_INFO
	.align		4
.L_3533:
        /*0008*/ 	.byte	0x04, 0x17
        /*000a*/ 	.short	(.L_3535 - .L_3534)
.L_3534:
        /*000c*/ 	.word	0x00000000
        /*0010*/ 	.short	0x0000
        /*0012*/ 	.short	0x0000
        /*0014*/ 	.byte	0x00, 0xf0, 0x61, 0x04


	//----- nvinfo : EIATTR_SPARSE_MMA_MASK
	.align		4
.L_3535:
        /*0018*/ 	.byte	0x03, 0x50
        /*001a*/ 	.short	0x0000


	//----- nvinfo : EIATTR_MAXREG_COUNT
	.align		4
        /*001c*/ 	.byte	0x03, 0x1b
        /*001e*/ 	.short	0x00ff


	//----- nvinfo : EIATTR_NUM_BARRIERS
	.align		4
        /*0020*/ 	.byte	0x02, 0x4c
        /*0022*/ 	.byte	0x01
	.zero		1


	//----- nvinfo : EIATTR_MERCURY_ISA_VERSION
	.align		4
        /*0024*/ 	.byte	0x03, 0x5f
        /*0026*/ 	.short	0x0101


	//----- nvinfo : EIATTR_COOP_GROUP_MASK_REGIDS
	.align		4
        /*0028*/ 	.byte	0x04, 0x29
        /*002a*/ 	.short	(.L_3537 - .L_3536)


	//   ....[0]....
.L_3536:
        /*002c*/ 	.word	0xffffffff


	//   ....[1]....
        /*0030*/ 	.word	0xffffffff


	//   ....[2]....
        /*0034*/ 	.word	0xffffffff


	//   ....[3]....
        /*0038*/ 	.word	0xffffffff


	//   ....[4]....
        /*003c*/ 	.word	0xffffffff


	//   ....[5]....
        /*0040*/ 	.word	0xffffffff


	//   ....[6]....
        /*0044*/ 	.word	0xffffffff


	//   ....[7]....
        /*0048*/ 	.word	0xffffffff


	//   ....[8]....
        /*004c*/ 	.word	0xffffffff


	//   ....[9]....
        /*0050*/ 	.word	0xffffffff


	//   ....[10]....
        /*0054*/ 	.word	0xffffffff


	//   ....[11]....
        /*0058*/ 	.word	0xffffffff


	//   ....[12]....
        /*005c*/ 	.word	0xffffffff


	//   ....[13]....
        /*0060*/ 	.word	0xffffffff


	//   ....[14]....
        /*0064*/ 	.word	0xffffffff


	//   ....[15]....
        /*0068*/ 	.word	0xffffffff


	//   ....[16]....
        /*006c*/ 	.word	0xffffffff


	//----- nvinfo : EIATTR_COOP_GROUP_INSTR_OFFSETS
	.align		4
.L_3537:
        /*0070*/ 	.byte	0x04, 0x28
        /*0072*/ 	.short	(.L_3539 - .L_3538)


	//   ....[0]....
.L_3538:
        /*0074*/ 	.word	0x000004a0


	//   ....[1]....
        /*0078*/ 	.word	0x00000550


	//   ....[2]....
        /*007c*/ 	.word	0x00001ef0


	//   ....[3]....
        /*0080*/ 	.word	0x00001f00


	//   ....[4]....
        /*0084*/ 	.word	0x00001f30


	//   ....[5]....
        /*0088*/ 	.word	0x00001f40


	//   ....[6]....
        /*008c*/ 	.word	0x00001f80


	//   ....[7]....
        /*0090*/ 	.word	0x00001f90


	//   ....[8]....
        /*0094*/ 	.word	0x00001fd0


	//   ....[9]....
        /*0098*/ 	.word	0x00001fe0


	//   ....[10]....
        /*009c*/ 	.word	0x00002050


	//   ....[11]....
        /*00a0*/ 	.word	0x00002060


	//   ....[12]....
        /*00a4*/ 	.word	0x000020f0


	//   ....[13]....
        /*00a8*/ 	.word	0x00002100


	//   ....[14]....
        /*00ac*/ 	.word	0x000024c0


	//   ....[15]....
        /*00b0*/ 	.word	0x00002720


	//   ....[16]....
        /*00b4*/ 	.word	0x00002ab0


	//----- nvinfo : EIATTR_EXIT_INSTR_OFFSETS
	.align		4
.L_3539:
        /*00b8*/ 	.byte	0x04, 0x1c
        /*00ba*/ 	.short	(.L_3541 - .L_3540)


	//   ....[0]....
.L_3540:
        /*00bc*/ 	.word	0x00000180


	//   ....[1]....
        /*00c0*/ 	.word	0x00002ba0


	//----- nvinfo : EIATTR_MAX_THREADS
	.align		4
.L_3541:
        /*00c4*/ 	.byte	0x04, 0x05
        /*00c6*/ 	.short	(.L_3543 - .L_3542)
.L_3542:
        /*00c8*/ 	.word	0x00000020
        /*00cc*/ 	.word	0x00000001
        /*00d0*/ 	.word	0x00000001


	//----- nvinfo : EIATTR_CRS_STACK_SIZE
	.align		4
.L_3543:
        /*00d4*/ 	.byte	0x04, 0x1e
        /*00d6*/ 	.short	(.L_3545 - .L_3544)
.L_3544:
        /*00d8*/ 	.word	0x00000000


	//----- nvinfo : EIATTR_CBANK_PARAM_SIZE
	.align		4
.L_3545:
        /*00dc*/ 	.byte	0x03, 0x19
        /*00de*/ 	.short	0x0118


	//----- nvinfo : EIATTR_PARAM_CBANK
	.align		4
        /*00e0*/ 	.byte	0x04, 0x0a
        /*00e2*/ 	.short	(.L_3547 - .L_3546)
	.align		4
.L_3546:
        /*00e4*/ 	.word	index@(.nv.constant0._Z25selective_scan_fwd_kernelI32Selective_Scan_fwd_kernel_traitsILi32ELi8ELi1ELb1ELb0ELb0ELb1EffEEv13SSMParamsBase)
        /*00e8*/ 	.short	0x0210
        /*00ea*/ 	.short	0x0118


	//----- nvinfo : EIATTR_SW_WAR
	.align		4
.L_3547:
        /*00ec*/ 	.byte	0x04, 0x36
        /*00ee*/ 	.short	(.L_3549 - .L_3548)
.L_3548:
        /*00f0*/ 	.word	0x00000008
.L_3549:


//--------------------- .nv.info._Z25selective_scan_fwd_kernelI32Selective_Scan_fwd_kernel_traitsILi32ELi8ELi1ELb1ELb0ELb1ELb0EffEEv13SSMParamsBase --------------------------
	.section	.nv.info._Z25selective_scan_fwd_kernelI32Selective_Scan_fwd_kernel_traitsILi32ELi8ELi1ELb1ELb0ELb1ELb0EffEEv13SSMParamsBase,"",@"SHT_CUDA_INFO"
	.sectionflags	@""
	.align	4


	//----- nvinfo : EIATTR_CUDA_API_VERSION
	.align		4
        /*0000*/ 	.byte	0x04, 0x37
        /*0002*/ 	.short	(.L_3551 - .L_3550)
.L_3550:
        /*0004*/ 	.word	0x00000082


	//----- nvinfo : EIATTR_KPARAM_INFO
	.align		4
.L_3551:
        /*0008*/ 	.byte	0x04, 0x17
        /*000a*/ 	.short	(.L_3553 - .L_3552)
.L_3552:
        /*000c*/ 	.word	0x00000000
        /*0010*/ 	.short	0x0000
        /*0012*/ 	.short	0x0000
        /*0014*/ 	.byte	0x00, 0xf0, 0x61, 0x04


	//----- nvinfo : EIATTR_SPARSE_MMA_MASK
	.align		4
.L_3553:
        /*0018*/ 	.byte	0x03, 0x50
        /*001a*/ 	.short	0x0000


	//----- nvinfo : EIATTR_MAXREG_COUNT
	.align		4
        /*001c*/ 	.byte	0x03, 0x1b
        /*001e*/ 	.short	0x00ff


	//----- nvinfo : EIATTR_NUM_BARRIERS
	.align		4
        /*0020*/ 	.byte	0x02, 0x4c
        /*0022*/ 	.byte	0x01
	.zero		1


	//----- nvinfo : EIATTR_MERCURY_ISA_VERSION
	.align		4
        /*0024*/ 	.byte	0x03, 0x5f
        /*0026*/ 	.short	0x0101


	//----- nvinfo : EIATTR_COOP_GROUP_MASK_REGIDS
	.align		4
        /*0028*/ 	.byte	0x04, 0x29
        /*002a*/ 	.short	(.L_3555 - .L_3554)


	//   ....[0]....
.L_3554:
        /*002c*/ 	.word	0xffffffff


	//   ....[1]....
        /*0030*/ 	.word	0xffffffff


	//   ....[2]....
        /*0034*/ 	.word	0xffffffff


	//   ....[3]....
        /*0038*/ 	.word	0xffffffff


	//   ....[4]....
        /*003c*/ 	.word	0xffffffff


	//   ....[5]....
        /*0040*/ 	.word	0xffffffff


	//   ....[6]....
        /*0044*/ 	.word	0xffffffff


	//   ....[7]....
        /*0048*/ 	.word	0xffffffff


	//   ....[8]....
        /*004c*/ 	.word	0xffffffff


	//   ....[9]....
        /*0050*/ 	.word	0xffffffff


	//   ....[10]....
        /*0054*/ 	.word	0xffffffff


	//   ....[11]....
        /*0058*/ 	.word	0xffffffff


	//   ....[12]....
        /*005c*/ 	.word	0xffffffff


	//   ....[13]....
        /*0060*/ 	.word	0xffffffff


	//   ....[14]....
        /*0064*/ 	.word	0xffffffff


	//   ....[15]....
        /*0068*/ 	.word	0xffffffff


	//----- nvinfo : EIATTR_COOP_GROUP_INSTR_OFFSETS
	.align		4
.L_3555:
        /*006c*/ 	.byte	0x04, 0x28
        /*006e*/ 	.short	(.L_3557 - .L_3556)


	//   ....[0]....
.L_3556:
        /*0070*/ 	.word	0x00000820


	//   ....[1]....
        /*0074*/ 	.word	0x000008d0


	//   ....[2]....
        /*0078*/ 	.word	0x00001fc0


	//   ....[3]....
        /*007c*/ 	.word	0x000021a0


	//   ....[4]....
        /*0080*/ 	.word	0x000021b0


	//   ....[5]....
        /*0084*/ 	.word	0x000021e0


	//   ....[6]....
        /*0088*/ 	.word	0x000021f0


	//   ....[7]....
        /*008c*/ 	.word	0x00002230


	//   ....[8]....
        /*0090*/ 	.word	0x00002240


	//   ....[9]....
        /*0094*/ 	.word	0x00002280


	//   ....[10]....
        /*0098*/ 	.word	0x00002290


	//   ....[11]....
        /*009c*/ 	.word	0x000022f0


	//   ....[12]....
        /*00a0*/ 	.word	0x00002300


	//   ....[13]....
        /*00a4*/ 	.word	0x000023f0


	//   ....[14]....
        /*00a8*/ 	.word	0x00002400


	//   ....[15]....
        /*00ac*/ 	.word	0x000027f0


	//----- nvinfo : EIATTR_EXIT_INSTR_OFFSETS
	.align		4
.L_3557:
        /*00b0*/ 	.byte	0x04, 0x1c
        /*00b2*/ 	.short	(.L_3559 - .L_3558)


	//   ....[0]....
.L_3558:
        /*00b4*/ 	.word	0x00000430


	//   ....[1]....
        /*00b8*/ 	.word	0x00002930


	//----- nvinfo : EIATTR_MAX_THREADS
	.align		4
.L_3559:
        /*00bc*/ 	.byte	0x04, 0x05
        /*00be*/ 	.short	(.L_3561 - .L_3560)
.L_3560:
        /*00c0*/ 	.word	0x00000020
        /*00c4*/ 	.word	0x00000001
        /*00c8*/ 	.word	0x00000001


	//----- nvinfo : EIATTR_CRS_STACK_SIZE
	.align		4
.L_3561:
        /*00cc*/ 	.byte	0x04, 0x1e
        /*00ce*/ 	.short	(.L_3563 - .L_3562)
.L_3562:
        /*00d0*/ 	.word	0x00000000


	//----- nvinfo : EIATTR_CBANK_PARAM_SIZE
	.align		4
.L_3563:
        /*00d4*/ 	.byte	0x03, 0x19
        /*00d6*/ 	.short	0x0118


	//----- nvinfo : EIATTR_PARAM_CBANK
	.align		4
        /*00d8*/ 	.byte	0x04, 0x0a
        /*00da*/ 	.short	(.L_3565 - .L_3564)
	.align		4
.L_3564:
        /*00dc*/ 	.word	index@(.nv.constant0._Z25selective_scan_fwd_kernelI32Selective_Scan_fwd_kernel_traitsILi32ELi8ELi1ELb1ELb0ELb1ELb0EffEEv13SSMParamsBase)
        /*00e0*/ 	.short	0x0210
        /*00e2*/ 	.short	0x0118


	//----- nvinfo : EIATTR_SW_WAR
	.align		4
.L_3565:
        /*00e4*/ 	.byte	0x04, 0x36
        /*00e6*/ 	.short	(.L_3567 - .L_3566)
.L_3566:
        /*00e8*/ 	.word	0x00000008
.L_3567:


//--------------------- .nv.info._Z25selective_scan_fwd_kernelI32Selective_Scan_fwd_kernel_traitsILi32ELi8ELi1ELb1ELb0ELb1ELb1EffEEv13SSMParamsBase --------------------------
	.section	.nv.info._Z25selective_scan_fwd_kernelI32Selective_Scan_fwd_kernel_traitsILi32ELi8ELi1ELb1ELb0ELb1ELb1EffEEv13SSMParamsBase,"",@"SHT_CUDA_INFO"
	.sectionflags	@""
	.align	4


	//----- nvinfo : EIATTR_CUDA_API_VERSION
	.align		4
        /*0000*/ 	.byte	0x04, 0x37
        /*0002*/ 	.short	(.L_3569 - .L_3568)
.L_3568:
        /*0004*/ 	.word	0x00000082


	//----- nvinfo : EIATTR_KPARAM_INFO
	.align		4
.L_3569:
        /*0008*/ 	.byte	0x04, 0x17
        /*000a*/ 	.short	(.L_3571 - .L_3570)
.L_3570:
        /*000c*/ 	.word	0x00000000
        /*0010*/ 	.short	0x0000
        /*0012*/ 	.short	0x0000
        /*0014*/ 	.byte	0x00, 0xf0, 0x61, 0x04


	//----- nvinfo : EIATTR_SPARSE_MMA_MASK
	.align		4
.L_3571:
        /*0018*/ 	.byte	0x03, 0x50
        /*001a*/ 	.short	0x0000


	//----- nvinfo : EIATTR_MAXREG_COUNT
	.align		4
        /*001c*/ 	.byte	0x03, 0x1b
        /*001e*/ 	.short	0x00ff


	//----- nvinfo : EIATTR_NUM_BARRIERS
	.align		4
        /*0020*/ 	.byte	0x02, 0x4c
        /*0022*/ 	.byte	0x01
	.zero		1


	//----- nvinfo : EIATTR_MERCURY_ISA_VERSION
	.align		4
        /*0024*/ 	.byte	0x03, 0x5f
        /*0026*/ 	.short	0x0101


	//----- nvinfo : EIATTR_COOP_GROUP_MASK_REGIDS
	.align		4
        /*0028*/ 	.byte	0x04, 0x29
        /*002a*/ 	.short	(.L_3573 - .L_3572)


	//   ....[0]....
.L_3572:
        /*002c*/ 	.word	0xffffffff


	//   ....[1]....
        /*0030*/ 	.word	0xffffffff


	//   ....[2]....
        /*0034*/ 	.word	0xffffffff


	//   ....[3]....
        /*0038*/ 	.word	0xffffffff


	//   ....[4]....
        /*003c*/ 	.word	0xffffffff


	//   ....[5]....
        /*0040*/ 	.word	0xffffffff


	//   ....[6]....
        /*0044*/ 	.word	0xffffffff


	//   ....[7]....
        /*0048*/ 	.word	0xffffffff


	//   ....[8]....
        /*004c*/ 	.word	0xffffffff


	//   ....[9]....
        /*0050*/ 	.word	0xffffffff


	//   ....[10]....
        /*0054*/ 	.word	0xffffffff


	//   ....[11]....
        /*0058*/ 	.word	0xffffffff


	//   ....[12]....
        /*005c*/ 	.word	0xffffffff


	//   ....[13]....
        /*0060*/ 	.word	0xffffffff


	//   ....[14]....
        /*0064*/ 	.word	0xffffffff


	//   ....[15]....
        /*0068*/ 	.word	0xffffffff


	//   ....[16]....
        /*006c*/ 	.word	0xffffffff


	//   ....[17]....
        /*0070*/ 	.word	0xffffffff


	//----- nvinfo : EIATTR_COOP_GROUP_INSTR_OFFSETS
	.align		4
.L_3573:
        /*0074*/ 	.byte	0x04, 0x28
        /*0076*/ 	.short	(.L_3575 - .L_3574)


	//   ....[0]....
.L_3574:
        /*0078*/ 	.word	0x00000810


	//   ....[1]....
        /*007c*/ 	.word	0x000008c0


	//   ....[2]....
        /*0080*/ 	.word	0x00001fb0


	//   ....[3]....
        /*0084*/ 	.word	0x00002190


	//   ....[4]....
        /*0088*/ 	.word	0x000021a0


	//   ....[5]....
        /*008c*/ 	.word	0x000021d0


	//   ....[6]....
        /*0090*/ 	.word	0x000021e0


	//   ....[7]....
        /*0094*/ 	.word	0x00002220


	//   ....[8]....
        /*0098*/ 	.word	0x00002230


	//   ....[9]....
        /*009c*/ 	.word	0x00002270


	//   ....[10]....
        /*00a0*/ 	.word	0x00002280


	//   ....[11]....
        /*00a4*/ 	.word	0x000022e0


	//   ....[12]....
        /*00a8*/ 	.word	0x000022f0


	//   ....[13]....
        /*00ac*/ 	.word	0x000023e0


	//   ....[14]....
        /*00b0*/ 	.word	0x000023f0


	//   ....[15]....
        /*00b4*/ 	.word	0x000027d0


	//   ....[16]....
        /*00b8*/ 	.word	0x00002a40


	//   ....[17]....
        /*00bc*/ 	.word	0x00002e00


	//----- nvinfo : EIATTR_EXIT_INSTR_OFFSETS
	.align		4
.L_3575:
        /*00c0*/ 	.byte	0x04, 0x1c
        /*00c2*/ 	.short	(.L_3577 - .L_3576)


	//   ....[0]....
.L_3576:
        /*00c4*/ 	.word	0x00000420


	//   ....[1]....
        /*00c8*/ 	.word	0x00002f00


	//----- nvinfo : EIATTR_MAX_THREADS
	.align		4
.L_3577:
        /*00cc*/ 	.byte	0x04, 0x05
        /*00ce*/ 	.short	(.L_3579 - .L_3578)
.L_3578:
        /*00d0*/ 	.word	0x00000020
        /*00d4*/ 	.word	0x00000001
        /*00d8*/ 	.word	0x00000001


	//----- nvinfo : EIATTR_CRS_STACK_SIZE
	.align		4
.L_3579:
        /*00dc*/ 	.byte	0x04, 0x1e
        /*00de*/ 	.short	(.L_3581 - .L_3580)
.L_3580:
        /*00e0*/ 	.word	0x00000000


	//----- nvinfo : EIATTR_CBANK_PARAM_SIZE
	.align		4
.L_3581:
        /*00e4*/ 	.byte	0x03, 0x19
        /*00e6*/ 	.short	0x0118


	//----- nvinfo : EIATTR_PARAM_CBANK
	.align		4
        /*00e8*/ 	.byte	0x04, 0x0a
        /*00ea*/ 	.short	(.L_3583 - .L_3582)
	.align		4
.L_3582:
        /*00ec*/ 	.word	index@(.nv.constant0._Z25selective_scan_fwd_kernelI32Selective_Scan_fwd_kernel_traitsILi32ELi8ELi1ELb1ELb0ELb1ELb1EffEEv13SSMParamsBase)
        /*00f0*/ 	.short	0x0210
        /*00f2*/ 	.short	0x0118


	//----- nvinfo : EIATTR_SW_WAR
	.align		4
.L_3583:
        /*00f4*/ 	.byte	0x04, 0x36
        /*00f6*/ 	.short	(.L_3585 - .L_3584)
.L_3584:
        /*00f8*/ 	.word	0x00000008
.L_3585:


//--------------------- .nv.info._Z25selective_scan_fwd_kernelI32Selective_Scan_fwd_kernel_traitsILi32ELi8ELi1ELb1ELb1ELb0ELb0EffEEv13SSMParamsBase --------------------------
	.section	.nv.info._Z25selective_scan_fwd_kernelI32Selective_Scan_fwd_kernel_traitsILi32ELi8ELi1ELb1ELb1ELb0ELb0EffEEv13SSMParamsBase,"",@"SHT_CUDA_INFO"
	.sectionflags	@""
	.align	4


	//----- nvinfo : EIATTR_CUDA_API_VERSION
	.align		4
        /*0000*/ 	.byte	0x04, 0x37
        /*0002*/ 	.short	(.L_3587 - .L_3586)
.L_3586:
        /*0004*/ 	.word	0x00000082


	//----- nvinfo : EIATTR_KPARAM_INFO
	.align		4
.L_3587:
        /*0008*/ 	.byte	0x04, 0x17
        /*000a*/ 	.short	(.L_3589 - .L_3588)
.L_3588:
        /*000c*/ 	.word	0x00000000
        /*0010*/ 	.short	0x0000
        /*0012*/ 	.short	0x0000
        /*0014*/ 	.byte	0x00, 0xf0, 0x61, 0x04


	//----- nvinfo : EIATTR_SPARSE_MMA_MASK
	.align		4
.L_3589:
        /*0018*/ 	.byte	0x03, 0x50
        /*001a*/ 	.short	0x0000


	//----- nvinfo : EIATTR_MAXREG_COUNT
	.align		4
        /*001c*/ 	.byte	0x03, 0x1b
        /*001e*/ 	.short	0x00ff


	//----- nvinfo : EIATTR_NUM_BARRIERS
	.align		4
        /*0020*/ 	.byte	0x02, 0x4c
        /*0022*/ 	.byte	0x01
	.zero		1


	//----- nvinfo : EIATTR_MERCURY_ISA_VERSION
	.align		4
        /*0024*/ 	.byte	0x03, 0x5f
        /*0026*/ 	.short	0x0101


	//----- nvinfo : EIATTR_COOP_GROUP_MASK_REGIDS
	.align		4
        /*0028*/ 	.byte	0x04, 0x29
        /*002a*/ 	.short	(.L_3591 - .L_3590)


	//   ....[0]....
.L_3590:
        /*002c*/ 	.word	0xffffffff


	//   ....[1]....
        /*0030*/ 	.word	0xffffffff


	//   ....[2]....
        /*0034*/ 	.word	0xffffffff


	//   ....[3]....
        /*0038*/ 	.word	0xffffffff


	//   ....[4]....
        /*003c*/ 	.word	0xffffffff


	//   ....[5]....
        /*0040*/ 	.word	0xffffffff


	//   ....[6]....
        /*0044*/ 	.word	0xffffffff


	//   ....[7]....
        /*0048*/ 	.word	0xffffffff


	//   ....[8]....
        /*004c*/ 	.word	0xffffffff


	//   ....[9]....
        /*0050*/ 	.word	0xffffffff


	//   ....[10]....
        /*0054*/ 	.word	0xffffffff


	//   ....[11]....
        /*0058*/ 	.word	0xffffffff


	//   ....[12]....
        /*005c*/ 	.word	0xffffffff


	//   ....[13]....
        /*0060*/ 	.word	0xffffffff


	//   ....[14]....
        /*0064*/ 	.word	0xffffffff


	//   ....[15]....
        /*0068*/ 	.word	0xffffffff


	//----- nvinfo : EIATTR_COOP_GROUP_INSTR_OFFSETS
	.align		4
.L_3591:
        /*006c*/ 	.byte	0x04, 0x28
        /*006e*/ 	.short	(.L_3593 - .L_3592)


	//   ....[0]....
.L_3592:
        /*0070*/ 	.word	0x00000840


	//   ....[1]....
        /*0074*/ 	.word	0x000008e0


	//   ....[2]....
        /*0078*/ 	.word	0x00001fa0


	//   ....[3]....
        /*007c*/ 	.word	0x00002250


	//   ....[4]....
        /*0080*/ 	.word	0x00002260


	//   ....[5]....
        /*0084*/ 	.word	0x00002290


	//   ....[6]....
        /*0088*/ 	.word	0x000022a0


	//   ....[7]....
        /*008c*/ 	.word	0x000022e0


	//   ....[8]....
        /*0090*/ 	.word	0x000022f0


	//   ....[9]....
        /*0094*/ 	.word	0x00002330


	//   ....[10]....
        /*0098*/ 	.word	0x00002340


	//   ....[11]....
        /*009c*/ 	.word	0x000023a0


	//   ....[12]....
        /*00a0*/ 	.word	0x000023b0


	//   ....[13]....
        /*00a4*/ 	.word	0x00002490


	//   ....[14]....
        /*00a8*/ 	.word	0x000024b0


	//   ....[15]....
        /*00ac*/ 	.word	0x00002810


	//----- nvinfo : EIATTR_EXIT_INSTR_OFFSETS
	.align		4
.L_3593:
        /*00b0*/ 	.byte	0x04, 0x1c
        /*00b2*/ 	.short	(.L_3595 - .L_3594)


	//   ....[0]....
.L_3594:
        /*00b4*/ 	.word	0x00000430


	//   ....[1]....
        /*00b8*/ 	.word	0x00002950


	//----- nvinfo : EIATTR_MAX_THREADS
	.align		4
.L_3595:
        /*00bc*/ 	.byte	0x04, 0x05
        /*00be*/ 	.short	(.L_3597 - .L_3596)
.L_3596:
        /*00c0*/ 	.word	0x00000020
        /*00c4*/ 	.word	0x00000001
        /*00c8*/ 	.word	0x00000001


	//----- nvinfo : EIATTR_CRS_STACK_SIZE
	.align		4
.L_3597:
        /*00cc*/ 	.byte	0x04, 0x1e
        /*00ce*/ 	.short	(.L_3599 - .L_3598)
.L_3598:
        /*00d0*/ 	.word	0x00000000


	//----- nvinfo : EIATTR_CBANK_PARAM_SIZE
	.align		4
.L_3599:
        /*00d4*/ 	.byte	0x03, 0x19
        /*00d6*/ 	.short	0x0118


	//----- nvinfo : EIATTR_PARAM_CBANK
	.align		4
        /*00d8*/ 	.byte	0x04, 0x0a
        /*00da*/ 	.short	(.L_3601 - .L_3600)
	.align		4
.L_3600:
        /*00dc*/ 	.word	index@(.nv.constant0._Z25selective_scan_fwd_kernelI32Selective_Scan_fwd_kernel_traitsILi32ELi8ELi1ELb1ELb1ELb0ELb0EffEEv13SSMParamsBase)
        /*00e0*/ 	.short	0x0210
        /*00e2*/ 	.short	0x0118


	//----- nvinfo : EIATTR_SW_WAR
	.align		4
.L_3601:
        /*00e4*/ 	.byte	0x04, 0x36
        /*00e6*/ 	.short	(.L_3603 - .L_3602)
.L_3602:
        /*00e8*/ 	.word	0x00000008
.L_3603:


//--------------------- .nv.info._Z25selective_scan_fwd_kernelI32Selective_Scan_fwd_kernel_traitsILi32ELi8ELi1ELb1ELb1ELb0ELb1EffEEv13SSMParamsBase --------------------------
	.section	.nv.info._Z25selective_scan_fwd_kernelI32Selective_Scan_fwd_kernel_traitsILi32ELi8ELi1ELb1ELb1ELb0ELb1EffEEv13SSMParamsBase,"",@"SHT_CUDA_INFO"
	.sectionflags	@""
	.align	4


	//----- nvinfo : EIATTR_CUDA_API_VERSION
	.align		4
        /*0000*/ 	.byte	0x04, 0x37
        /*0002*/ 	.short	(.L_3605 - .L_3604)
.L_3604:
        /*0004*/ 	.word	0x00000082


	//----- nvinfo : EIATTR_KPARAM_INFO
	.align		4
.L_3605:
        /*0008*/ 	.byte	0x04, 0x17
        /*000a*/ 	.short	(.L_3607 - .L_3606)
.L_3606:
        /*000c*/ 	.word	0x00000000
        /*0010*/ 	.short	0x0000
        /*0012*/ 	.short	0x0000
        /*0014*/ 	.byte	0x00, 0xf0, 0x61, 0x04


	//----- nvinfo : EIATTR_SPARSE_MMA_MASK
	.align		4
.L_3607:
        /*0018*/ 	.byte	0x03, 0x50
        /*001a*/ 	.short	0x0000


	//----- nvinfo : EIATTR_MAXREG_COUNT
	.align		4
        /*001c*/ 	.byte	0x03, 0x1b
        /*001e*/ 	.short	0x00ff


	//----- nvinfo : EIATTR_NUM_BARRIERS
	.align		4
        /*0020*/ 	.byte	0x02, 0x4c
        /*0022*/ 	.byte	0x01
	.zero		1


	//----- nvinfo : EIATTR_MERCURY_ISA_VERSION
	.align		4
        /*0024*/ 	.byte	0x03, 0x5f
        /*0026*/ 	.short	0x0101


	//----- nvinfo : EIATTR_COOP_GROUP_MASK_REGIDS
	.align		4
        /*0028*/ 	.byte	0x04, 0x29
        /*002a*/ 	.short	(.L_3609 - .L_3608)


	//   ....[0]....
.L_3608:
        /*002c*/ 	.word	0xffffffff


	//   ....[1]....
        /*0030*/ 	.word	0xffffffff


	//   ....[2]....
        /*0034*/ 	.word	0xffffffff


	//   ....[3]....
        /*0038*/ 	.word	0xffffffff


	//   ....[4]....
        /*003c*/ 	.word	0xffffffff


	//   ....[5]....
        /*0040*/ 	.word	0xffffffff


	//   ....[6]....
        /*0044*/ 	.word	0xffffffff


	//   ....[7]....
        /*0048*/ 	.word	0xffffffff


	//   ....[8]....
        /*004c*/ 	.word	0xffffffff


	//   ....[9]....
        /*0050*/ 	.word	0xffffffff


	//   ....[10]....
        /*0054*/ 	.word	0xffffffff


	//   ....[11]....
        /*0058*/ 	.word	0xffffffff


	//   ....[12]....
        /*005c*/ 	.word	0xffffffff


	//   ....[13]....
        /*0060*/ 	.word	0xffffffff


	//   ....[14]....
        /*0064*/ 	.word	0xffffffff


	//   ....[15]....
        /*0068*/ 	.word	0xffffffff


	//   ....[16]....
        /*006c*/ 	.word	0xffffffff


	//   ....[17]....
        /*0070*/ 	.word	0xffffffff


	//----- nvinfo : EIATTR_COOP_GROUP_INSTR_OFFSETS
	.align		4
.L_3609:
        /*0074*/ 	.byte	0x04, 0x28
        /*0076*/ 	.short	(.L_3611 - .L_3610)


	//   ....[0]....
.L_3610:
        /*0078*/ 	.word	0x00000830


	//   ....[1]....
        /*007c*/ 	.word	0x000008d0


	//   ....[2]....
        /*0080*/ 	.word	0x00001f90


	//   ....[3]....
        /*0084*/ 	.word	0x00002240


	//   ....[4]....
        /*0088*/ 	.word	0x00002250


	//   ....[5]....
        /*008c*/ 	.word	0x00002280


	//   ....[6]....
        /*0090*/ 	.word	0x00002290


	//   ....[7]....
        /*0094*/ 	.word	0x000022d0


	//   ....[8]....
        /*0098*/ 	.word	0x000022e0


	//   ....[9]....
        /*009c*/ 	.word	0x00002320


	//   ....[10]....
        /*00a0*/ 	.word	0x00002330


	//   ....[11]....
        /*00a4*/ 	.word	0x00002390


	//   ....[12]....
        /*00a8*/ 	.word	0x000023a0


	//   ....[13]....
        /*00ac*/ 	.word	0x00002480


	//   ....[14]....
        /*00b0*/ 	.word	0x000024a0


	//   ....[15]....
        /*00b4*/ 	.word	0x000027f0


	//   ....[16]....
        /*00b8*/ 	.word	0x00002a60


	//   ....[17]....
        /*00bc*/ 	.word	0x00002e20


	//----- nvinfo : EIATTR_EXIT_INSTR_OFFSETS
	.align		4
.L_3611:
        /*00c0*/ 	.byte	0x04, 0x1c
        /*00c2*/ 	.short	(.L_3613 - .L_3612)


	//   ....[0]....
.L_3612:
        /*00c4*/ 	.word	0x00000430


	//   ....[1]....
        /*00c8*/ 	.word	0x00002f20


	//----- nvinfo : EIATTR_MAX_THREADS
	.align		4
.L_3613:
        /*00cc*/ 	.byte	0x04, 0x05
        /*00ce*/ 	.short	(.L_3615 - .L_3614)
.L_3614:
        /*00d0*/ 	.word	0x00000020
        /*00d4*/ 	.word	0x00000001
        /*00d8*/ 	.word	0x00000001


	//----- nvinfo : EIATTR_CRS_STACK_SIZE
	.align		4
.L_3615:
        /*00dc*/ 	.byte	0x04, 0x1e
        /*00de*/ 	.short	(.L_3617 - .L_3616)
.L_3616:
        /*00e0*/ 	.word	0x00000000


	//----- nvinfo : EIATTR_CBANK_PARAM_SIZE
	.align		4
.L_3617:
        /*00e4*/ 	.byte	0x03, 0x19
        /*00e6*/ 	.short	0x0118


	//----- nvinfo : EIATTR_PARAM_CBANK
	.align		4
        /*00e8*/ 	.byte	0x04, 0x0a
        /*00ea*/ 	.short	(.L_3619 - .L_3618)
	.align		4
.L_3618:
        /*00ec*/ 	.word	index@(.nv.constant0._Z25selective_scan_fwd_kernelI32Selective_Scan_fwd_kernel_traitsILi32ELi8ELi1ELb1ELb1ELb0ELb1EffEEv13SSMParamsBase)
        /*00f0*/ 	.short	0x0210
        /*00f2*/ 	.short	0x0118


	//----- nvinfo : EIATTR_SW_WAR
	.align		4
.L_3619:
        /*00f4*/ 	.byte	0x04, 0x36
        /*00f6*/ 	.short	(.L_3621 - .L_3620)
.L_3620:
        /*00f8*/ 	.word	0x00000008
.L_3621:


//--------------------- .nv.info._Z25selective_scan_fwd_kernelI32Selective_Scan_fwd_kernel_traitsILi32ELi8ELi1ELb1ELb1ELb1ELb0EffEEv13SSMParamsBase --------------------------
	.section	.nv.info._Z25selective_scan_fwd_kernelI32Selective_Scan_fwd_kernel_traitsILi32ELi8ELi1ELb1ELb1ELb1ELb0EffEEv13SSMParamsBase,"",@"SHT_CUDA_INFO"
	.sectionflags	@""
	.align	4


	//----- nvinfo : EIATTR_CUDA_API_VERSION
	.align		4
        /*0000*/ 	.byte	0x04, 0x37
        /*0002*/ 	.short	(.L_3623 - .L_3622)
.L_3622:
        /*0004*/ 	.word	0x00000082


	//----- nvinfo : EIATTR_KPARAM_INFO
	.align		4
.L_3623:
        /*0008*/ 	.byte	0x04, 0x17
        /*000a*/ 	.short	(.L_3625 - .L_3624)
.L_3624:
        /*000c*/ 	.word	0x00000000
        /*0010*/ 	.short	0x0000
        /*0012*/ 	.short	0x0000
        /*0014*/ 	.byte	0x00, 0xf0, 0x61, 0x04


	//----- nvinfo : EIATTR_SPARSE_MMA_MASK
	.align		4
.L_3625:
        /*0018*/ 	.byte	0x03, 0x50
        /*001a*/ 	.short	0x0000


	//----- nvinfo : EIATTR_MAXREG_COUNT
	.align		4
        /*001c*/ 	.byte	0x03, 0x1b
        /*001e*/ 	.short	0x00ff


	//----- nvinfo : EIATTR_NUM_BARRIERS
	.align		4
        /*0020*/ 	.byte	0x02, 0x4c
        /*0022*/ 	.byte	0x01
	.zero		1


	//----- nvinfo : EIATTR_MERCURY_ISA_VERSION
	.align		4
        /*0024*/ 	.byte	0x03, 0x5f
        /*0026*/ 	.short	0x0101


	//----- nvinfo : EIATTR_COOP_GROUP_MASK_REGIDS
	.align		4
        /*0028*/ 	.byte	0x04, 0x29
        /*002a*/ 	.short	(.L_3627 - .L_3626)


	//   ....[0]....
.L_3626:
        /*002c*/ 	.word	0xffffffff


	//   ....[1]....
        /*0030*/ 	.word	0xffffffff


	//   ....[2]....
        /*0034*/ 	.word	0xffffffff


	//   ....[3]....
        /*0038*/ 	.word	0xffffffff


	//   ....[4]....
        /*003c*/ 	.word	0xffffffff


	//   ....[5]....
        /*0040*/ 	.word	0xffffffff


	//   ....[6]....
        /*0044*/ 	.word	0xffffffff


	//   ....[7]....
        /*0048*/ 	.word	0xffffffff


	//   ....[8]....
        /*004c*/ 	.word	0xffffffff


	//   ....[9]....
        /*0050*/ 	.word	0xffffffff


	//   ....[10]....
        /*0054*/ 	.word	0xffffffff


	//   ....[11]....
        /*0058*/ 	.word	0xffffffff


	//   ....[12]....
        /*005c*/ 	.word	0xffffffff


	//   ....[13]....
        /*0060*/ 	.word	0xffffffff


	//   ....[14]....
        /*0064*/ 	.word	0xffffffff


	//   ....[15]....
        /*0068*/ 	.word	0xffffffff


	//   ....[16]....
        /*006c*/ 	.word	0xffffffff


	//----- nvinfo : EIATTR_COOP_GROUP_INSTR_OFFSETS
	.align		4
.L_3627:
        /*0070*/ 	.byte	0x04, 0x28
        /*0072*/ 	.short	(.L_3629 - .L_3628)


	//   ....[0]....
.L_3628:
        /*0074*/ 	.word	0x00000880


	//   ....[1]....
        /*0078*/ 	.word	0x00000920


	//   ....[2]....
        /*007c*/ 	.word	0x00001fa0


	//   ....[3]....
        /*0080*/ 	.word	0x000022e0


	//   ....[4]....
        /*0084*/ 	.word	0x000022f0


	//   ....[5]....
        /*0088*/ 	.word	0x00002320


	//   ....[6]....
        /*008c*/ 	.word	0x00002340


	//   ....[7]....
        /*0090*/ 	.word	0x00002370


	//   ....[8]....
        /*0094*/ 	.word	0x00002390


	//   ....[9]....
        /*0098*/ 	.word	0x000023d0


	//   ....[10]....
        /*009c*/ 	.word	0x00002400


	//   ....[11]....
        /*00a0*/ 	.word	0x00002460


	//   ....[12]....
        /*00a4*/ 	.word	0x00002470


	//   ....[13]....
        /*00a8*/ 	.word	0x00002490


	//   ....[14]....
        /*00ac*/ 	.word	0x000024e0


	//   ....[15]....
        /*00b0*/ 	.word	0x00002530


	//   ....[16]....
        /*00b4*/ 	.word	0x000028d0


	//----- nvinfo : EIATTR_EXIT_INSTR_OFFSETS
	.align		4
.L_3629:
        /*00b8*/ 	.byte	0x04, 0x1c
        /*00ba*/ 	.short	(.L_3631 - .L_3630)


	//   ....[0]....
.L_3630:
        /*00bc*/ 	.word	0x000004e0


	//   ....[1]....
        /*00c0*/ 	.word	0x00002a10


	//----- nvinfo : EIATTR_MAX_THREADS
	.align		4
.L_3631:
        /*00c4*/ 	.byte	0x04, 0x05
        /*00c6*/ 	.short	(.L_3633 - .L_3632)
.L_3632:
        /*00c8*/ 	.word	0x00000020
        /*00cc*/ 	.word	0x00000001
        /*00d0*/ 	.word	0x00000001


	//----- nvinfo : EIATTR_CRS_STACK_SIZE
	.align		4
.L_3633:
        /*00d4*/ 	.byte	0x04, 0x1e
        /*00d6*/ 	.short	(.L_3635 - .L_3634)
.L_3634:
        /*00d8*/ 	.word	0x00000000


	//----- nvinfo : EIATTR_CBANK_PARAM_SIZE
	.align		4
.L_3635:
        /*00dc*/ 	.byte	0x03, 0x19
        /*00de*/ 	.short	0x0118


	//----- nvinfo : EIATTR_PARAM_CBANK
	.align		4
        /*00e0*/ 	.byte	0x04, 0x0a
        /*00e2*/ 	.short	(.L_3637 - .L_3636)
	.align		4
.L_3636:
        /*00e4*/ 	.word	index@(.nv.constant0._Z25selective_scan_fwd_kernelI32Selective_Scan_fwd_kernel_traitsILi32ELi8ELi1ELb1ELb1ELb1ELb0EffEEv13SSMParamsBase)
        /*00e8*/ 	.short	0x0210
        /*00ea*/ 	.short	0x0118


	//----- nvinfo : EIATTR_SW_WAR
	.align		4
.L_3637:
        /*00ec*/ 	.byte	0x04, 0x36
        /*00ee*/ 	.short	(.L_3639 - .L_3638)
.L_3638:
        /*00f0*/ 	.word	0x00000008
.L_3639:


//--------------------- .nv.info._Z25selective_scan_fwd_kernelI32Selective_Scan_fwd_kernel_traitsILi32ELi8ELi1ELb1ELb1ELb1ELb1EffEEv13SSMParamsBase --------------------------
	.section	.nv.info._Z25selective_scan_fwd_kernelI32Selective_Scan_fwd_kernel_traitsILi32ELi8ELi1ELb1ELb1ELb1ELb1EffEEv13SSMParamsBase,"",@"SHT_CUDA_INFO"
	.sectionflags	@""
	.align	4


	//----- nvinfo : EIATTR_CUDA_API_VERSION
	.align		4
        /*0000*/ 	.byte	0x04, 0x37
        /*0002*/ 	.short	(.L_3641 - .L_3640)
.L_3640:
        /*0004*/ 	.word	0x00000082


	//----- nvinfo : EIATTR_KPARAM_INFO
	.align		4
.L_3641:
        /*0008*/ 	.byte	0x04, 0x17
        /*000a*/ 	.short	(.L_3643 - .L_3642)
.L_3642:
        /*000c*/ 	.word	0x00000000
        /*0010*/ 	.short	0x0000
        /*0012*/ 	.short	0x0000
        /*0014*/ 	.byte	0x00, 0xf0, 0x61, 0x04


	//----- nvinfo : EIATTR_SPARSE_MMA_MASK
	.align		4
.L_3643:
        /*0018*/ 	.byte	0x03, 0x50
        /*001a*/ 	.short	0x0000


	//----- nvinfo : EIATTR_MAXREG_COUNT
	.align		4
        /*001c*/ 	.byte	0x03, 0x1b
        /*001e*/ 	.short	0x00ff


	//----- nvinfo : EIATTR_NUM_BARRIERS
	.align		4
        /*0020*/ 	.byte	0x02, 0x4c
        /*0022*/ 	.byte	0x01
	.zero		1


	//----- nvinfo : EIATTR_MERCURY_ISA_VERSION
	.align		4
        /*0024*/ 	.byte	0x03, 0x5f
        /*0026*/ 	.short	0x0101


	//----- nvinfo : EIATTR_COOP_GROUP_MASK_REGIDS
	.align		4
        /*0028*/ 	.byte	0x04, 0x29
        /*002a*/ 	.short	(.L_3645 - .L_3644)


	//   ....[0]....
.L_3644:
        /*002c*/ 	.word	0xffffffff


	//   ....[1]....
        /*0030*/ 	.word	0xffffffff


	//   ....[2]....
        /*0034*/ 	.word	0xffffffff


	//   ....[3]....
        /*0038*/ 	.word	0xffffffff


	//   ....[4]....
        /*003c*/ 	.word	0xffffffff


	//   ....[5]....
        /*0040*/ 	.word	0xffffffff


	//   ....[6]....
        /*0044*/ 	.word	0xffffffff


	//   ....[7]....
        /*0048*/ 	.word	0xffffffff


	//   ....[8]....
        /*004c*/ 	.word	0xffffffff


	//   ....[9]....
        /*0050*/ 	.word	0xffffffff


	//   ....[10]....
        /*0054*/ 	.word	0xffffffff


	//   ....[11]....
        /*0058*/ 	.word	0xffffffff


	//   ....[12]....
        /*005c*/ 	.word	0xffffffff


	//   ....[13]....
        /*0060*/ 	.word	0xffffffff


	//   ....[14]....
        /*0064*/ 	.word	0xffffffff


	//   ....[15]....
        /*0068*/ 	.word	0xffffffff


	//   ....[16]....
        /*006c*/ 	.word	0xffffffff


	//   ....[17]....
        /*0070*/ 	.word	0xffffffff


	//   ....[18]....
        /*0074*/ 	.word	0xffffffff


	//----- nvinfo : EIATTR_COOP_GROUP_INSTR_OFFSETS
	.align		4
.L_3645:
        /*0078*/ 	.byte	0x04, 0x28
        /*007a*/ 	.short	(.L_3647 - .L_3646)


	//   ....[0]....
.L_3646:
        /*007c*/ 	.word	0x000008a0


	//   ....[1]....
        /*0080*/ 	.word	0x00000940


	//   ....[2]....
        /*0084*/ 	.word	0x00001fc0


	//   ....[3]....
        /*0088*/ 	.word	0x00002300


	//   ....[4]....
        /*008c*/ 	.word	0x00002310


	//   ....[5]....
        /*0090*/ 	.word	0x00002340


	//   ....[6]....
        /*0094*/ 	.word	0x00002360


	//   ....[7]....
        /*0098*/ 	.word	0x00002390


	//   ....[8]....
        /*009c*/ 	.word	0x000023b0


	//   ....[9]....
        /*00a0*/ 	.word	0x000023f0


	//   ....[10]....
        /*00a4*/ 	.word	0x00002420


	//   ....[11]....
        /*00a8*/ 	.word	0x00002480


	//   ....[12]....
        /*00ac*/ 	.word	0x00002490


	//   ....[13]....
        /*00b0*/ 	.word	0x000024b0


	//   ....[14]....
        /*00b4*/ 	.word	0x00002500


	//   ....[15]....
        /*00b8*/ 	.word	0x00002550


	//   ....[16]....
        /*00bc*/ 	.word	0x000028c0


	//   ....[17]....
        /*00c0*/ 	.word	0x00002b50


	//   ....[18]....
        /*00c4*/ 	.word	0x00002f10


	//----- nvinfo : EIATTR_EXIT_INSTR_OFFSETS
	.align		4
.L_3647:
        /*00c8*/ 	.byte	0x04, 0x1c
        /*00ca*/ 	.short	(.L_3649 - .L_3648)


	//   ....[0]....
.L_3648:
        /*00cc*/ 	.word	0x000004d0


	//   ....[1]....
        /*00d0*/ 	.word	0x00003010


	//----- nvinfo : EIATTR_MAX_THREADS
	.align		4
.L_3649:
        /*00d4*/ 	.byte	0x04, 0x05
        /*00d6*/ 	.short	(.L_3651 - .L_3650)
.L_3650:
        /*00d8*/ 	.word	0x00000020
        /*00dc*/ 	.word	0x00000001
        /*00e0*/ 	.word	0x00000001


	//----- nvinfo : EIATTR_CRS_STACK_SIZE
	.align		4
.L_3651:
        /*00e4*/ 	.byte	0x04, 0x1e
        /*00e6*/ 	.short	(.L_3653 - .L_3652)
.L_3652:
        /*00e8*/ 	.word	0x00000000


	//----- nvinfo : EIATTR_CBANK_PARAM_SIZE
	.align		4
.L_3653:
        /*00ec*/ 	.byte	0x03, 0x19
        /*00ee*/ 	.short	0x0118


	//----- nvinfo : EIATTR_PARAM_CBANK
	.align		4
        /*00f0*/ 	.byte	0x04, 0x0a
        /*00f2*/ 	.short	(.L_3655 - .L_3654)
	.align		4
.L_3654:
        /*00f4*/ 	.word	index@(.nv.constant0._Z25selective_scan_fwd_kernelI32Selective_Scan_fwd_kernel_traitsILi32ELi8ELi1ELb1ELb1ELb1ELb1EffEEv13SSMParamsBase)
        /*00f8*/ 	.short	0x0210
        /*00fa*/ 	.short	0x0118


	//----- nvinfo : EIATTR_SW_WAR
	.align		4
.L_3655:
        /*00fc*/ 	.byte	0x04, 0x36
        /*00fe*/ 	.short	(.L_3657 - .L_3656)
.L_3656:
        /*0100*/ 	.word	0x00000008
.L_3657:


//--------------------- .nv.info._Z25selective_scan_fwd_kernelI32Selective_Scan_fwd_kernel_traitsILi32ELi4ELi1ELb0ELb0ELb0ELb0EffEEv13SSMParamsBase --------------------------
	.section	.nv.info._Z25selective_scan_fwd_kernelI32Selective_Scan_fwd_kernel_traitsILi32ELi4ELi1ELb0ELb0ELb0ELb0EffEEv13SSMParamsBase,"",@"SHT_CUDA_INFO"
	.sectionflags	@""
	.align	4


	//----- nvinfo : EIATTR_CUDA_API_VERSION
	.align		4
        /*0000*/ 	.byte	0x04, 0x37
        /*0002*/ 	.short	(.L_3659 - .L_3658)
.L_3658:
        /*0004*/ 	.word	0x00000082


	//----- nvinfo : EIATTR_KPARAM_INFO
	.align		4
.L_3659:
        /*0008*/ 	.byte	0x04, 0x17
        /*000a*/ 	.short	(.L_3661 - .L_3660)
.L_3660:
        /*000c*/ 	.word	0x00000000
        /*0010*/ 	.short	0x0000
        /*0012*/ 	.short	0x0000
        /*0014*/ 	.byte	0x00, 0xf0, 0x61, 0x04


	//----- nvinfo : EIATTR_SPARSE_MMA_MASK
	.align		4
.L_3661:
        /*0018*/ 	.byte	0x03, 0x50
        /*001a*/ 	.short	0x0000


	//----- nvinfo : EIATTR_MAXREG_COUNT
	.align		4
        /*001c*/ 	.byte	0x03, 0x1b
        /*001e*/ 	.short	0x00ff


	//----- nvinfo : EIATTR_NUM_BARRIERS
	.align		4
        /*0020*/ 	.byte	0x02, 0x4c
        /*0022*/ 	.byte	0x01
	.zero		1


	//----- nvinfo : EIATTR_MERCURY_ISA_VERSION
	.align		4
        /*0024*/ 	.byte	0x03, 0x5f
        /*0026*/ 	.short	0x0101


	//----- nvinfo : EIATTR_COOP_GROUP_MASK_REGIDS
	.align		4
        /*0028*/ 	.byte	0x04, 0x29
        /*002a*/ 	.short	(.L_3663 - .L_3662)


	//   ....[0]....
.L_3662:
        /*002c*/ 	.word	0xffffffff


	//   ....[1]....
        /*0030*/ 	.word	0xffffffff


	//   ....[2]....
        /*0034*/ 	.word	0xffffffff


	//   ....[3]....
        /*0038*/ 	.word	0xffffffff


	//   ....[4]....
        /*003c*/ 	.word	0xffffffff


	//   ....[5]....
        /*0040*/ 	.word	0xffffffff


	//   ....[6]....
        /*0044*/ 	.word	0xffffffff


	//   ....[7]....
        /*0048*/ 	.word	0xffffffff


	//   ....[8]....
        /*004c*/ 	.word	0xffffffff


	//   ....[9]....
        /*0050*/ 	.word	0xffffffff


	//   ....[10]....
        /*0054*/ 	.word	0xffffffff


	//   ....[11]....
        /*0058*/ 	.word	0xffffffff


	//   ....[12]....
        /*005c*/ 	.word	0xffffffff


	//   ....[13]....
        /*0060*/ 	.word	0xffffffff


	//   ....[14]....
        /*0064*/ 	.word	0xffffffff


	//----- nvinfo : EIATTR_COOP_GROUP_INSTR_OFFSETS
	.align		4
.L_3663:
        /*0068*/ 	.byte	0x04, 0x28
        /*006a*/ 	.short	(.L_3665 - .L_3664)


	//   ....[0]....
.L_3664:
        /*006c*/ 	.word	0x000005f0


	//   ....[1]....
        /*0070*/ 	.word	0x000006e0


	//   ....[2]....
        /*0074*/ 	.word	0x00001660


	//   ....[3]....
        /*0078*/ 	.word	0x00001670


	//   ....[4]....
        /*007c*/ 	.word	0x000016a0


	//   ....[5]....
        /*0080*/ 	.word	0x000016b0


	//   ....[6]....
        /*0084*/ 	.word	0x000016f0


	//   ....[7]....
        /*0088*/ 	.word	0x00001700


	//   ....[8]....
        /*008c*/ 	.word	0x00001740


	//   ....[9]....
        /*0090*/ 	.word	0x00001750


	//   ....[10]....
        /*0094*/ 	.word	0x000017a0


	//   ....[11]....
        /*0098*/ 	.word	0x000017b0


	//   ....[12]....
        /*009c*/ 	.word	0x00001870


	//   ....[13]....
        /*00a0*/ 	.word	0x00001880


	//   ....[14]....
        /*00a4*/ 	.word	0x00001b20


	//----- nvinfo : EIATTR_EXIT_INSTR_OFFSETS
	.align		4
.L_3665:
        /*00a8*/ 	.byte	0x04, 0x1c
        /*00aa*/ 	.short	(.L_3667 - .L_3666)


	//   ....[0]....
.L_3666:
        /*00ac*/ 	.word	0x00000140


	//   ....[1]....
        /*00b0*/ 	.word	0x00001ed0


	//----- nvinfo : EIATTR_MAX_THREADS
	.align		4
.L_3667:
        /*00b4*/ 	.byte	0x04, 0x05
        /*00b6*/ 	.short	(.L_3669 - .L_3668)
.L_3668:
        /*00b8*/ 	.word	0x00000020
        /*00bc*/ 	.word	0x00000001
        /*00c0*/ 	.word	0x00000001


	//----- nvinfo : EIATTR_CRS_STACK_SIZE
	.align		4
.L_3669:
        /*00c4*/ 	.byte	0x04, 0x1e
        /*00c6*/ 	.short	(.L_3671 - .L_3670)
.L_3670:
        /*00c8*/ 	.word	0x00000000


	//----- nvinfo : EIATTR_CBANK_PARAM_SIZE
	.align		4
.L_3671:
        /*00cc*/ 	.byte	0x03, 0x19
        /*00ce*/ 	.short	0x0118


	//----- nvinfo : EIATTR_PARAM_CBANK
	.align		4
        /*00d0*/ 	.byte	0x04, 0x0a
        /*00d2*/ 	.short	(.L_3673 - .L_3672)
	.align		4
.L_3672:
        /*00d4*/ 	.word	index@(.nv.constant0._Z25selective_scan_fwd_kernelI32Selective_Scan_fwd_kernel_traitsILi32ELi4ELi1ELb0ELb0ELb0ELb0EffEEv13SSMParamsBase)
        /*00d8*/ 	.short	0x0210
        /*00da*/ 	.short	0x0118


	//----- nvinfo : EIATTR_SW_WAR
	.align		4
.L_3673:
        /*00dc*/ 	.byte	0x04, 0x36
        /*00de*/ 	.short	(.L_3675 - .L_3674)
.L_3674:
        /*00e0*/ 	.word	0x00000008
.L_3675:


//--------------------- .nv.info._Z25selective_scan_fwd_kernelI32Selective_Scan_fwd_kernel_traitsILi32ELi4ELi1ELb0ELb0ELb0ELb1EffEEv13SSMParamsBase --------------------------
	.section	.nv.info._Z25selective_scan_fwd_kernelI32Selective_Scan_fwd_kernel_traitsILi32ELi4ELi1ELb0ELb0ELb0ELb1EffEEv13SSMParamsBase,"",@"SHT_CUDA_INFO"
	.sectionflags	@""
	.align	4


	//----- nvinfo : EIATTR_CUDA_API_VERSION
	.align		4
        /*0000*/ 	.byte	0x04, 0x37
        /*0002*/ 	.short	(.L_3677 - .L_3676)
.L_3676:
        /*0004*/ 	.word	0x00000082


	//----- nvinfo : EIATTR_KPARAM_INFO
	.align		4
.L_3677:
        /*0008*/ 	.byte	0x04, 0x17
        /*000a*/ 	.short	(.L_3679 - .L_3678)
.L_3678:
        /*000c*/ 	.word	0x00000000
        /*0010*/ 	.short	0x0000
        /*0012*/ 	.short	0x0000
        /*0014*/ 	.byte	0x00, 0xf0, 0x61, 0x04


	//----- nvinfo : EIATTR_SPARSE_MMA_MASK
	.align		4
.L_3679:
        /*0018*/ 	.byte	0x03, 0x50
        /*001a*/ 	.short	0x0000


	//----- nvinfo : EIATTR_MAXREG_COUNT
	.align		4
        /*001c*/ 	.byte	0x03, 0x1b
        /*001e*/ 	.short	0x00ff


	//----- nvinfo : EIATTR_NUM_BARRIERS
	.align		4
        /*0020*/ 	.byte	0x02, 0x4c
        /*0022*/ 	.byte	0x01
	.zero		1


	//----- nvinfo : EIATTR_MERCURY_ISA_VERSION
	.align		4
        /*0024*/ 	.byte	0x03, 0x5f
        /*0026*/ 	.short	0x0101


	//----- nvinfo : EIATTR_COOP_GROUP_MASK_REGIDS
	.align		4
        /*0028*/ 	.byte	0x04, 0x29
        /*002a*/ 	.short	(.L_3681 - .L_3680)


	//   ....[0]....
.L_3680:
        /*002c*/ 	.word	0xffffffff


	//   ....[1]....
        /*0030*/ 	.word	0xffffffff


	//   ....[2]....
        /*0034*/ 	.word	0xffffffff


	//   ....[3]....
        /*0038*/ 	.word	0xffffffff


	//   ....[4]....
        /*003c*/ 	.word	0xffffffff


	//   ....[5]....
        /*0040*/ 	.word	0xffffffff


	//   ....[6]....
        /*0044*/ 	.word	0xffffffff


	//   ....[7]....
        /*0048*/ 	.word	0xffffffff


	//   ....[8]....
        /*004c*/ 	.word	0xffffffff


	//   ....[9]....
        /*0050*/ 	.word	0xffffffff


	//   ....[10]....
        /*0054*/ 	.word	0xffffffff


	//   ....[11]....
        /*0058*/ 	.word	0xffffffff


	//   ....[12]....
        /*005c*/ 	.word	0xffffffff


	//   ....[13]....
        /*0060*/ 	.word	0xffffffff


	//   ....[14]....
        /*0064*/ 	.word	0xffffffff


	//   ....[15]....
        /*0068*/ 	.word	0xffffffff


	//   ....[16]....
        /*006c*/ 	.word	0xffffffff


	//----- nvinfo : EIATTR_COOP_GROUP_INSTR_OFFSETS
	.align		4
.L_3681:
        /*0070*/ 	.byte	0x04, 0x28
        /*0072*/ 	.short	(.L_3683 - .L_3682)


	//   ....[0]....
.L_3682:
        /*0074*/ 	.word	0x00000620


	//   ....[1]....
        /*0078*/ 	.word	0x00000710


	//   ....[2]....
        /*007c*/ 	.word	0x00001690


	//   ....[3]....
        /*0080*/ 	.word	0x000016a0


	//   ....[4]....
        /*0084*/ 	.word	0x000016d0


	//   ....[5]....
        /*0088*/ 	.word	0x000016e0


	//   ....[6]....
        /*008c*/ 	.word	0x00001720


	//   ....[7]....
        /*0090*/ 	.word	0x00001730


	//   ....[8]....
        /*0094*/ 	.word	0x00001770


	//   ....[9]....
        /*0098*/ 	.word	0x00001780


	//   ....[10]....
        /*009c*/ 	.word	0x000017d0


	//   ....[11]....
        /*00a0*/ 	.word	0x000017e0


	//   ....[12]....
        /*00a4*/ 	.word	0x000018a0


	//   ....[13]....
        /*00a8*/ 	.word	0x000018b0


	//   ....[14]....
        /*00ac*/ 	.word	0x00001b80


	//   ....[15]....
        /*00b0*/ 	.word	0x00002140


	//   ....[16]....
        /*00b4*/ 	.word	0x00002310


	//----- nvinfo : EIATTR_EXIT_INSTR_OFFSETS
	.align		4
.L_3683:
        /*00b8*/ 	.byte	0x04, 0x1c
        /*00ba*/ 	.short	(.L_3685 - .L_3684)


	//   ....[0]....
.L_3684:
        /*00bc*/ 	.word	0x00000150


	//   ....[1]....
        /*00c0*/ 	.word	0x00002650


	//----- nvinfo : EIATTR_MAX_THREADS
	.align		4
.L_3685:
        /*00c4*/ 	.byte	0x04, 0x05
        /*00c6*/ 	.short	(.L_3687 - .L_3686)
.L_3686:
        /*00c8*/ 	.word	0x00000020
        /*00cc*/ 	.word	0x00000001
        /*00d0*/ 	.word	0x00000001


	//----- nvinfo : EIATTR_CRS_STACK_SIZE
	.align		4
.L_3687:
        /*00d4*/ 	.byte	0x04, 0x1e
        /*00d6*/ 	.short	(.L_3689 - .L_3688)
.L_3688:
        /*00d8*/ 	.word	0x00000000


	//----- nvinfo : EIATTR_CBANK_PARAM_SIZE
	.align		4
.L_3689:
        /*00dc*/ 	.byte	0x03, 0x19
        /*00de*/ 	.short	0x0118


	//----- nvinfo : EIATTR_PARAM_CBANK
	.align		4
        /*00e0*/ 	.byte	0x04, 0x0a
        /*00e2*/ 	.short	(.L_3691 - .L_3690)
	.align		4
.L_3690:
        /*00e4*/ 	.word	index@(.nv.constant0._Z25selective_scan_fwd_kernelI32Selective_Scan_fwd_kernel_traitsILi32ELi4ELi1ELb0ELb0ELb0ELb1EffEEv13SSMParamsBase)
        /*00e8*/ 	.short	0x0210
        /*00ea*/ 	.short	0x0118


	//----- nvinfo : EIATTR_SW_WAR
	.align		4
.L_3691:
        /*00ec*/ 	.byte	0x04, 0x36
        /*00ee*/ 	.short	(.L_3693 - .L_3692)
.L_3692:
        /*00f0*/ 	.word	0x00000008
.L_3693:


//--------------------- .nv.info._Z25selective_scan_fwd_kernelI32Selective_Scan_fwd_kernel_traitsILi32ELi4ELi1ELb0ELb0ELb1ELb0EffEEv13SSMParamsBase --------------------------
	.section	.nv.info._Z25selective_scan_fwd_kernelI32Selective_Scan_fwd_kernel_traitsILi32ELi4ELi1ELb0ELb0ELb1ELb0EffEEv13SSMParamsBase,"",@"SHT_CUDA_INFO"
	.sectionflags	@""
	.align	4


	//----- nvinfo : EIATTR_CUDA_API_VERSION
	.align		4
        /*0000*/ 	.byte	0x04, 0x37
        /*0002*/ 	.short	(.L_3695 - .L_3694)
.L_3694:
        /*0004*/ 	.word	0x00000082


	//----- nvinfo : EIATTR_KPARAM_INFO
	.align		4
.L_3695:
        /*0008*/ 	.byte	0x04, 0x17
        /*000a*/ 	.short	(.L_3697 - .L_3696)
.L_3696:
        /*000c*/ 	.word	0x00000000
        /*0010*/ 	.short	0x0000
        /*0012*/ 	.short	0x0000
        /*0014*/ 	.byte	0x00, 0xf0, 0x61, 0x04


	//----- nvinfo : EIATTR_SPARSE_MMA_MASK
	.align		4
.L_3697:
        /*0018*/ 	.byte	0x03, 0x50
        /*001a*/ 	.short	0x0000


	//----- nvinfo : EIATTR_MAXREG_COUNT
	.align		4
        /*001c*/ 	.byte	0x03, 0x1b
        /*001e*/ 	.short	0x00ff


	//----- nvinfo : EIATTR_NUM_BARRIERS
	.align		4
        /*0020*/ 	.byte	0x02, 0x4c
        /*0022*/ 	.byte	0x01
	.zero		1


	//----- nvinfo : EIATTR_MERCURY_ISA_VERSION
	.align		4
        /*0024*/ 	.byte	0x03, 0x5f
        /*0026*/ 	.short	0x0101


	//----- nvinfo : EIATTR_COOP_GROUP_MASK_REGIDS
	.align		4
        /*0028*/ 	.byte	0x04, 0x29
        /*002a*/ 	.short	(.L_3699 - .L_3698)


	//   ....[0]....
.L_3698:
        /*002c*/ 	.word	0xffffffff


	//   ....[1]....
        /*0030*/ 	.word	0xffffffff


	//   ....[2]....
        /*0034*/ 	.word	0xffffffff


	//   ....[3]....
        /*0038*/ 	.word	0xffffffff


	//   ....[4]....
        /*003c*/ 	.word	0xffffffff


	//   ....[5]....
        /*0040*/ 	.word	0xffffffff


	//   ....[6]....
        /*0044*/ 	.word	0xffffffff


	//   ....[7]....
        /*0048*/ 	.word	0xffffffff


	//   ....[8]....
        /*004c*/ 	.word	0xffffffff


	//   ....[9]....
        /*0050*/ 	.word	0xffffffff


	//   ....[10]....
        /*0054*/ 	.word	0xffffffff


	//   ....[11]....
        /*0058*/ 	.word	0xffffffff


	//   ....[12]....
        /*005c*/ 	.word	0xffffffff


	//   ....[13]....
        /*0060*/ 	.word	0xffffffff


	//   ....[14]....
        /*0064*/ 	.word	0xffffffff


	//   ....[15]....
        /*0068*/ 	.word	0xffffffff


	//----- nvinfo : EIATTR_COOP_GROUP_INSTR_OFFSETS
	.align		4
.L_3699:
        /*006c*/ 	.byte	0x04, 0x28
        /*006e*/ 	.short	(.L_3701 - .L_3700)


	//   ....[0]....
.L_3700:
        /*0070*/ 	.word	0x00000970


	//   ....[1]....
        /*0074*/ 	.word	0x00000a40


	//   ....[2]....
        /*0078*/ 	.word	0x00001810


	//   ....[3]....
        /*007c*/ 	.word	0x00001a60


	//   ....[4]....
        /*0080*/ 	.word	0x00001a70


	//   ....[5]....
        /*0084*/ 	.word	0x00001aa0


	//   ....[6]....
        /*0088*/ 	.word	0x00001ac0


	//   ....[7]....
        /*008c*/ 	.word	0x00001af0


	//   ....[8]....
        /*0090*/ 	.word	0x00001b10


	//   ....[9]....
        /*0094*/ 	.word	0x00001b40


	//   ....[10]....
        /*0098*/ 	.word	0x00001b60


	//   ....[11]....
        /*009c*/ 	.word	0x00001b90


	//   ....[12]....
        /*00a0*/ 	.word	0x00001bb0


	//   ....[13]....
        /*00a4*/ 	.word	0x00001c20


	//   ....[14]....
        /*00a8*/ 	.word	0x00001c30


	//   ....[15]....
        /*00ac*/ 	.word	0x00001ec0


	//----- nvinfo : EIATTR_EXIT_INSTR_OFFSETS
	.align		4
.L_3701:
        /*00b0*/ 	.byte	0x04, 0x1c
        /*00b2*/ 	.short	(.L_3703 - .L_3702)


	//   ....[0]....
.L_3702:
        /*00b4*/ 	.word	0x000002e0


	//   ....[1]....
        /*00b8*/ 	.word	0x00002270


	//----- nvinfo : EIATTR_MAX_THREADS
	.align		4
.L_3703:
        /*00bc*/ 	.byte	0x04, 0x05
        /*00be*/ 	.short	(.L_3705 - .L_3704)
.L_3704:
        /*00c0*/ 	.word	0x00000020
        /*00c4*/ 	.word	0x00000001
        /*00c8*/ 	.word	0x00000001


	//----- nvinfo : EIATTR_CRS_STACK_SIZE
	.align		4
.L_3705:
        /*00cc*/ 	.byte	0x04, 0x1e
        /*00ce*/ 	.short	(.L_3707 - .L_3706)
.L_3706:
        /*00d0*/ 	.word	0x00000000


	//----- nvinfo : EIATTR_CBANK_PARAM_SIZE
	.align		4
.L_3707:
        /*00d4*/ 	.byte	0x03, 0x19
        /*00d6*/ 	.short	0x0118


	//----- nvinfo : EIATTR_PARAM_CBANK
	.align		4
        /*00d8*/ 	.byte	0x04, 0x0a
        /*00da*/ 	.short	(.L_3709 - .L_3708)
	.align		4
.L_3708:
        /*00dc*/ 	.word	index@(.nv.constant0._Z25selective_scan_fwd_kernelI32Selective_Scan_fwd_kernel_traitsILi32ELi4ELi1ELb0ELb0ELb1ELb0EffEEv13SSMParamsBase)
        /*00e0*/ 	.short	0x0210
        /*00e2*/ 	.short	0x0118


	//----- nvinfo : EIATTR_SW_WAR
	.align		4
.L_3709:
        /*00e4*/ 	.byte	0x04, 0x36
        /*00e6*/ 	.short	(.L_3711 - .L_3710)
.L_3710:
        /*00e8*/ 	.word	0x00000008
.L_3711:


//--------------------- .nv.info._Z25selective_scan_fwd_kernelI32Selective_Scan_fwd_kernel_traitsILi32ELi4ELi1ELb0ELb0ELb1ELb1EffEEv13SSMParamsBase --------------------------
	.section	.nv.info._Z25selective_scan_fwd_kernelI32Selective_Scan_fwd_kernel_traitsILi32ELi4ELi1ELb0ELb0ELb1ELb1EffEEv13SSMParamsBase,"",@"SHT_CUDA_INFO"
	.sectionflags	@""
	.align	4


	//----- nvinfo : EIATTR_CUDA_API_VERSION
	.align		4
        /*0000*/ 	.byte	0x04, 0x37
        /*0002*/ 	.short	(.L_3713 - .L_3712)
.L_3712:
        /*0004*/ 	.word	0x00000082


	//----- nvinfo : EIATTR_KPARAM_INFO
	.align		4
.L_3713:
        /*0008*/ 	.byte	0x04, 0x17
        /*000a*/ 	.short	(.L_3715 - .L_3714)
.L_3714:
        /*000c*/ 	.word	0x00000000
        /*0010*/ 	.short	0x0000
        /*0012*/ 	.short	0x0000
        /*0014*/ 	.byte	0x00, 0xf0, 0x61, 0x04


	//----- nvinfo : EIATTR_SPARSE_MMA_MASK
	.align		4
.L_3715:
        /*0018*/ 	.byte	0x03, 0x50
        /*001a*/ 	.short	0x0000


	//----- nvinfo : EIATTR_MAXREG_COUNT
	.align		4
        /*001c*/ 	.byte	0x03, 0x1b
        /*001e*/ 	.short	0x00ff


	//----- nvinfo : EIATTR_NUM_BARRIERS
	.align		4
        /*0020*/ 	.byte	0x02, 0x4c
        /*0022*/ 	.byte	0x01
	.zero		1


	//----- nvinfo : EIATTR_MERCURY_ISA_VERSION
	.align		4
        /*0024*/ 	.byte	0x03, 0x5f
        /*0026*/ 	.short	0x0101


	//----- nvinfo : EIATTR_COOP_GROUP_MASK_REGIDS
	.align		4
        /*0028*/ 	.byte	0x04, 0x29
        /*002a*/ 	.short	(.L_3717 - .L_3716)


	//   ....[0]....
.L_3716:
        /*002c*/ 	.word	0xffffffff


	//   ....[1]....
        /*0030*/ 	.word	0xffffffff


	//   ....[2]....
        /*0034*/ 	.word	0xffffffff


	//   ....[3]....
        /*0038*/ 	.word	0xffffffff


	//   ....[4]....
        /*003c*/ 	.word	0xffffffff


	//   ....[5]....
        /*0040*/ 	.word	0xffffffff


	//   ....[6]....
        /*0044*/ 	.word	0xffffffff


	//   ....[7]....
        /*0048*/ 	.word	0xffffffff


	//   ....[8]....
        /*004c*/ 	.word	0xffffffff


	//   ....[9]....
        /*0050*/ 	.word	0xffffffff


	//   ....[10]....
        /*0054*/ 	.word	0xffffffff


	//   ....[11]....
        /*0058*/ 	.word	0xffffffff


	//   ....[12]....
        /*005c*/ 	.word	0xffffffff


	//   ....[13]....
        /*0060*/ 	.word	0xffffffff


	//   ....[14]....
        /*0064*/ 	.word	0xffffffff


	//   ....[15]....
        /*0068*/ 	.word	0xffffffff


	//   ....[16]....
        /*006c*/ 	.word	0xffffffff


	//   ....[17]....
        /*0070*/ 	.word	0xffffffff


	//----- nvinfo : EIATTR_COOP_GROUP_INSTR_OFFSETS
	.align		4
.L_3717:
        /*0074*/ 	.byte	0x04, 0x28
        /*0076*/ 	.short	(.L_3719 - .L_3718)


	//   ....[0]....
.L_3718:
        /*0078*/ 	.word	0x00000970


	//   ....[1]....
        /*007c*/ 	.word	0x00000a40


	//   ....[2]....
        /*0080*/ 	.word	0x000017f0


	//   ....[3]....
        /*0084*/ 	.word	0x00001a30


	//   ....[4]....
        /*0088*/ 	.word	0x00001a40


	//   ....[5]....
        /*008c*/ 	.word	0x00001a70


	//   ....[6]....
        /*0090*/ 	.word	0x00001a90


	//   ....[7]....
        /*0094*/ 	.word	0x00001ac0


	//   ....[8]....
        /*0098*/ 	.word	0x00001ae0


	//   ....[9]....
        /*009c*/ 	.word	0x00001b10


	//   ....[10]....
        /*00a0*/ 	.word	0x00001b30


	//   ....[11]....
        /*00a4*/ 	.word	0x00001b60


	//   ....[12]....
        /*00a8*/ 	.word	0x00001b80


	//   ....[13]....
        /*00ac*/ 	.word	0x00001bf0


	//   ....[14]....
        /*00b0*/ 	.word	0x00001c00


	//   ....[15]....
        /*00b4*/ 	.word	0x00001ee0


	//   ....[16]....
        /*00b8*/ 	.word	0x00002460


	//   ....[17]....
        /*00bc*/ 	.word	0x00002630


	//----- nvinfo : EIATTR_EXIT_INSTR_OFFSETS
	.align		4
.L_3719:
        /*00c0*/ 	.byte	0x04, 0x1c
        /*00c2*/ 	.short	(.L_3721 - .L_3720)


	//   ....[0]....
.L_3720:
        /*00c4*/ 	.word	0x000002e0


	//   ....[1]....
        /*00c8*/ 	.word	0x00002990


	//----- nvinfo : EIATTR_MAX_THREADS
	.align		4
.L_3721:
        /*00cc*/ 	.byte	0x04, 0x05
        /*00ce*/ 	.short	(.L_3723 - .L_3722)
.L_3722:
        /*00d0*/ 	.word	0x00000020
        /*00d4*/ 	.word	0x00000001
        /*00d8*/ 	.word	0x00000001


	//----- nvinfo : EIATTR_CRS_STACK_SIZE
	.align		4
.L_3723:
        /*00dc*/ 	.byte	0x04, 0x1e
        /*00de*/ 	.short	(.L_3725 - .L_3724)
.L_3724:
        /*00e0*/ 	.word	0x00000000


	//----- nvinfo : EIATTR_CBANK_PARAM_SIZE
	.align		4
.L_3725:
        /*00e4*/ 	.byte	0x03, 0x19
        /*00e6*/ 	.short	0x0118


	//----- nvinfo : EIATTR_PARAM_CBANK
	.align		4
        /*00e8*/ 	.byte	0x04, 0x0a
        /*00ea*/ 	.short	(.L_3727 - .L_3726)
	.align		4
.L_3726:
        /*00ec*/ 	.word	index@(.nv.constant0._Z25selective_scan_fwd_kernelI32Selective_Scan_fwd_kernel_traitsILi32ELi4ELi1ELb0ELb0ELb1ELb1EffEEv13SSMParamsBase)
        /*00f0*/ 	.short	0x0210
        /*00f2*/ 	.short	0x0118


	//----- nvinfo : EIATTR_SW_WAR
	.align		4
.L_3727:
        /*00f4*/ 	.byte	0x04, 0x36
        /*00f6*/ 	.short	(.L_3729 - .L_3728)
.L_3728:
        /*00f8*/ 	.word	0x00000008
.L_3729:


//--------------------- .nv.info._Z25selective_scan_fwd_kernelI32Selective_Scan_fwd_kernel_traitsILi32ELi4ELi1ELb0ELb1ELb0ELb0EffEEv13SSMParamsBase --------------------------
	.section	.nv.info._Z25selective_scan_fwd_kernelI32Selective_Scan_fwd_kernel_traitsILi32ELi4ELi1ELb0ELb1ELb0ELb0EffEEv13SSMParamsBase,"",@"SHT_CUDA_INFO"
	.sectionflags	@""
	.align	4


	//----- nvinfo : EIATTR_CUDA_API_VERSION
	.align		4
        /*0000*/ 	.byte	0x04, 0x37
        /*0002*/ 	.short	(.L_3731 - .L_3730)
.L_3730:
        /*0004*/ 	.word	0x00000082


	//----- nvinfo : EIATTR_KPARAM_INFO
	.align		4
.L_3731:
        /*0008*/ 	.byte	0x04, 0x17
        /*000a*/ 	.short	(.L_3733 - .L_3732)
.L_3732:
        /*000c*/ 	.word	0x00000000
        /*0010*/ 	.short	0x0000
        /*0012*/ 	.short	0x0000
        /*0014*/ 	.byte	0x00, 0xf0, 0x61, 0x04


	//----- nvinfo : EIATTR_SPARSE_MMA_MASK
	.align		4
.L_3733:
        /*0018*/ 	.byte	0x03, 0x50
        /*001a*/ 	.short	0x0000


	//----- nvinfo : EIATTR_MAXREG_COUNT
	.align		4
        /*001c*/ 	.byte	0x03, 0x1b
        /*001e*/ 	.short	0x00ff


	//----- nvinfo : EIATTR_NUM_BARRIERS
	.align		4
        /*0020*/ 	.byte	0x02, 0x4c
        /*0022*/ 	.byte	0x01
	.zero		1


	//----- nvinfo : EIATTR_MERCURY_ISA_VERSION
	.align		4
        /*0024*/ 	.byte	0x03, 0x5f
        /*0026*/ 	.short	0x0101


	//----- nvinfo : EIATTR_COOP_GROUP_MASK_REGIDS
	.align		4
        /*0028*/ 	.byte	0x04, 0x29
        /*002a*/ 	.short	(.L_3735 - .L_3734)


	//   ....[0]....
.L_3734:
        /*002c*/ 	.word	0xffffffff


	//   ....[1]....
        /*0030*/ 	.word	0xffffffff


	//   ....[2]....
        /*0034*/ 	.word	0xffffffff


	//   ....[3]....
        /*0038*/ 	.word	0xffffffff


	//   ....[4]....
        /*003c*/ 	.word	0xffffffff


	//   ....[5]....
        /*0040*/ 	.word	0xffffffff


	//   ....[6]....
        /*0044*/ 	.word	0xffffffff


	//   ....[7]....
        /*0048*/ 	.word	0xffffffff


	//   ....[8]....
        /*004c*/ 	.word	0xffffffff


	//   ....[9]....
        /*0050*/ 	.word	0xffffffff


	//   ....[10]....
        /*0054*/ 	.word	0xffffffff


	//   ....[11]....
        /*0058*/ 	.word	0xffffffff


	//   ....[12]....
        /*005c*/ 	.word	0xffffffff


	//   ....[13]....
        /*0060*/ 	.word	0xffffffff


	//   ....[14]....
        /*0064*/ 	.word	0xffffffff


	//   ....[15]....
        /*0068*/ 	.word	0xffffffff


	//----- nvinfo : EIATTR_COOP_GROUP_INSTR_OFFSETS
	.align		4
.L_3735:
        /*006c*/ 	.byte	0x04, 0x28
        /*006e*/ 	.short	(.L_3737 - .L_3736)


	//   ....[0]....
.L_3736:
        /*0070*/ 	.word	0x00000970


	//   ....[1]....
        /*0074*/ 	.word	0x00000a40


	//   ....[2]....
        /*0078*/ 	.word	0x00001830


	//   ....[3]....
        /*007c*/ 	.word	0x00001a80


	//   ....[4]....
        /*0080*/ 	.word	0x00001a90


	//   ....[5]....
        /*0084*/ 	.word	0x00001ac0


	//   ....[6]....
        /*0088*/ 	.word	0x00001ae0


	//   ....[7]....
        /*008c*/ 	.word	0x00001b10


	//   ....[8]....
        /*0090*/ 	.word	0x00001b30


	//   ....[9]....
        /*0094*/ 	.word	0x00001b70


	//   ....[10]....
        /*0098*/ 	.word	0x00001ba0


	//   ....[11]....
        /*009c*/ 	.word	0x00001be0


	//   ....[12]....
        /*00a0*/ 	.word	0x00001c00


	//   ....[13]....
        /*00a4*/ 	.word	0x00001c30


	//   ....[14]....
        /*00a8*/ 	.word	0x00001c70


	//   ....[15]....
        /*00ac*/ 	.word	0x00001ec0


	//----- nvinfo : EIATTR_EXIT_INSTR_OFFSETS
	.align		4
.L_3737:
        /*00b0*/ 	.byte	0x04, 0x1c
        /*00b2*/ 	.short	(.L_3739 - .L_3738)


	//   ....[0]....
.L_3738:
        /*00b4*/ 	.word	0x000002e0


	//   ....[1]....
        /*00b8*/ 	.word	0x00002270


	//----- nvinfo : EIATTR_MAX_THREADS
	.align		4
.L_3739:
        /*00bc*/ 	.byte	0x04, 0x05
        /*00be*/ 	.short	(.L_3741 - .L_3740)
.L_3740:
        /*00c0*/ 	.word	0x00000020
        /*00c4*/ 	.word	0x00000001
        /*00c8*/ 	.word	0x00000001


	//----- nvinfo : EIATTR_CRS_STACK_SIZE
	.align		4
.L_3741:
        /*00cc*/ 	.byte	0x04, 0x1e
        /*00ce*/ 	.short	(.L_3743 - .L_3742)
.L_3742:
        /*00d0*/ 	.word	0x00000000


	//----- nvinfo : EIATTR_CBANK_PARAM_SIZE
	.align		4
.L_3743:
        /*00d4*/ 	.byte	0x03, 0x19
        /*00d6*/ 	.short	0x0118


	//----- nvinfo : EIATTR_PARAM_CBANK
	.align		4
        /*00d8*/ 	.byte	0x04, 0x0a
        /*00da*/ 	.short	(.L_3745 - .L_3744)
	.align		4
.L_3744:
        /*00dc*/ 	.word	index@(.nv.constant0._Z25selective_scan_fwd_kernelI32Selective_Scan_fwd_kernel_traitsILi32ELi4ELi1ELb0ELb1ELb0ELb0EffEEv13SSMParamsBase)
        /*00e0*/ 	.short	0x0210
        /*00e2*/ 	.short	0x0118


	//----- nvinfo : EIATTR_SW_WAR
	.align		4
.L_3745:
        /*00e4*/ 	.byte	0x04, 0x36
        /*00e6*/ 	.short	(.L_3747 - .L_3746)
.L_3746:
        /*00e8*/ 	.word	0x00000008
.L_3747:


//--------------------- .nv.info._Z25selective_scan_fwd_kernelI32Selective_Scan_fwd_kernel_traitsILi32ELi4ELi1ELb0ELb1ELb0ELb1EffEEv13SSMParamsBase --------------------------
	.section	.nv.info._Z25selective_scan_fwd_kernelI32Selective_Scan_fwd_kernel_traitsILi32ELi4ELi1ELb0ELb1ELb0ELb1EffEEv13SSMParamsBase,"",@"SHT_CUDA_INFO"
	.sectionflags	@""
	.align	4


	//----- nvinfo : EIATTR_CUDA_API_VERSION
	.align		4
        /*0000*/ 	.byte	0x04, 0x37
        /*0002*/ 	.short	(.L_3749 - .L_3748)
.L_3748:
        /*0004*/ 	.word	0x00000082


	//----- nvinfo : EIATTR_KPARAM_INFO
	.align		4
.L_3749:
        /*0008*/ 	.byte	0x04, 0x17
        /*000a*/ 	.short	(.L_3751 - .L_3750)
.L_3750:
        /*000c*/ 	.word	0x00000000
        /*0010*/ 	.short	0x0000
        /*0012*/ 	.short	0x0000
        /*0014*/ 	.byte	0x00, 0xf0, 0x61, 0x04


	//----- nvinfo : EIATTR_SPARSE_MMA_MASK
	.align		4
.L_3751:
        /*0018*/ 	.byte	0x03, 0x50
        /*001a*/ 	.short	0x0000


	//----- nvinfo : EIATTR_MAXREG_COUNT
	.align		4
        /*001c*/ 	.byte	0x03, 0x1b
        /*001e*/ 	.short	0x00ff


	//----- nvinfo : EIATTR_NUM_BARRIERS
	.align		4
        /*0020*/ 	.byte	0x02, 0x4c
        /*0022*/ 	.byte	0x01
	.zero		1


	//----- nvinfo : EIATTR_MERCURY_ISA_VERSION
	.align		4
        /*0024*/ 	.byte	0x03, 0x5f
        /*0026*/ 	.short	0x0101


	//----- nvinfo : EIATTR_COOP_GROUP_MASK_REGIDS
	.align		4
        /*0028*/ 	.byte	0x04, 0x29
        /*002a*/ 	.short	(.L_3753 - .L_3752)


	//   ....[0]....
.L_3752:
        /*002c*/ 	.word	0xffffffff


	//   ....[1]....
        /*0030*/ 	.word	0xffffffff


	//   ....[2]....
        /*0034*/ 	.word	0xffffffff


	//   ....[3]....
        /*0038*/ 	.word	0xffffffff


	//   ....[4]....
        /*003c*/ 	.word	0xffffffff


	//   ....[5]....
        /*0040*/ 	.word	0xffffffff


	//   ....[6]....
        /*0044*/ 	.word	0xffffffff


	//   ....[7]....
        /*0048*/ 	.word	0xffffffff


	//   ....[8]....
        /*004c*/ 	.word	0xffffffff


	//   ....[9]....
        /*0050*/ 	.word	0xffffffff


	//   ....[10]....
        /*0054*/ 	.word	0xffffffff


	//   ....[11]....
        /*0058*/ 	.word	0xffffffff


	//   ....[12]....
        /*005c*/ 	.word	0xffffffff


	//   ....[13]....
        /*0060*/ 	.word	0xffffffff


	//   ....[14]....
        /*0064*/ 	.word	0xffffffff


	//   ....[15]....
        /*0068*/ 	.word	0xffffffff


	//   ....[16]....
        /*006c*/ 	.word	0xffffffff


	//   ....[17]....
        /*0070*/ 	.word	0xffffffff


	//----- nvinfo : EIATTR_COOP_GROUP_INSTR_OFFSETS
	.align		4
.L_3753:
        /*0074*/ 	.byte	0x04, 0x28
        /*0076*/ 	.short	(.L_3755 - .L_3754)


	//   ....[0]....
.L_3754:
        /*0078*/ 	.word	0x00000990


	//   ....[1]....
        /*007c*/ 	.word	0x00000a60


	//   ....[2]....
        /*0080*/ 	.word	0x000017d0


	//   ....[3]....
        /*0084*/ 	.word	0x00001a10


	//   ....[4]....
        /*0088*/ 	.word	0x00001a20


	//   ....[5]....
        /*008c*/ 	.word	0x00001a60


	//   ....[6]....
        /*0090*/ 	.word	0x00001a70


	//   ....[7]....
        /*0094*/ 	.word	0x00001ab0


	//   ....[8]....
        /*0098*/ 	.word	0x00001ac0


	//   ....[9]....
        /*009c*/ 	.word	0x00001b00


	//   ....[10]....
        /*00a0*/ 	.word	0x00001b10


	//   ....[11]....
        /*00a4*/ 	.word	0x00001b80


	//   ....[12]....
        /*00a8*/ 	.word	0x00001b90


	//   ....[13]....
        /*00ac*/ 	.word	0x00001c70


	//   ....[14]....
        /*00b0*/ 	.word	0x00001c80


	//   ....[15]....
        /*00b4*/ 	.word	0x00001f10


	//   ....[16]....
        /*00b8*/ 	.word	0x00002490


	//   ....[17]....
        /*00bc*/ 	.word	0x00002660


	//----- nvinfo : EIATTR_EXIT_INSTR_OFFSETS
	.align		4
.L_3755:
        /*00c0*/ 	.byte	0x04, 0x1c
        /*00c2*/ 	.short	(.L_3757 - .L_3756)


	//   ....[0]....
.L_3756:
        /*00c4*/ 	.word	0x000002e0


	//   ....[1]....
        /*00c8*/ 	.word	0x000029d0


	//----- nvinfo : EIATTR_MAX_THREADS
	.align		4
.L_3757:
        /*00cc*/ 	.byte	0x04, 0x05
        /*00ce*/ 	.short	(.L_3759 - .L_3758)
.L_3758:
        /*00d0*/ 	.word	0x00000020
        /*00d4*/ 	.word	0x00000001
        /*00d8*/ 	.word	0x00000001


	//----- nvinfo : EIATTR_CRS_STACK_SIZE
	.align		4
.L_3759:
        /*00dc*/ 	.byte	0x04, 0x1e
        /*00de*/ 	.short	(.L_3761 - .L_3760)
.L_3760:
        /*00e0*/ 	.word	0x00000000


	//----- nvinfo : EIATTR_CBANK_PARAM_SIZE
	.align		4
.L_3761:
        /*00e4*/ 	.byte	0x03, 0x19
        /*00e6*/ 	.short	0x0118


	//----- nvinfo : EIATTR_PARAM_CBANK
	.align		4
        /*00e8*/ 	.byte	0x04, 0x0a
        /*00ea*/ 	.short	(.L_3763 - .L_3762)
	.align		4
.L_3762:
        /*00ec*/ 	.word	index@(.nv.constant0._Z25selective_scan_fwd_kernelI32Selective_Scan_fwd_kernel_traitsILi32ELi4ELi1ELb0ELb1ELb0ELb1EffEEv13SSMParamsBase)
        /*00f0*/ 	.short	0x0210
        /*00f2*/ 	.short	0x0118


	//----- nvinfo : EIATTR_SW_WAR
	.align		4
.L_3763:
        /*00f4*/ 	.byte	0x04, 0x36
        /*00f6*/ 	.short	(.L_3765 - .L_3764)
.L_3764:
        /*00f8*/ 	.word	0x00000008
.L_3765:


//--------------------- .nv.info._Z25selective_scan_fwd_kernelI32Selective_Scan_fwd_kernel_traitsILi32ELi4ELi1ELb0ELb1ELb1ELb0EffEEv13SSMParamsBase --------------------------
	.section	.nv.info._Z25selective_scan_fwd_kernelI32Selective_Scan_fwd_kernel_traitsILi32ELi4ELi1ELb0ELb1ELb1ELb0EffEEv13SSMParamsBase,"",@"SHT_CUDA_INFO"
	.sectionflags	@""
	.align	4


	//----- nvinfo : EIATTR_CUDA_API_VERSION
	.align		4
        /*0000*/ 	.byte	0x04, 0x37
        /*0002*/ 	.short	(.L_3767 - .L_3766)
.L_3766:
        /*0004*/ 	.word	0x00000082


	//----- nvinfo : EIATTR_KPARAM_INFO
	.align		4
.L_3767:
        /*0008*/ 	.byte	0x04, 0x17
        /*000a*/ 	.short	(.L_3769 - .L_3768)
.L_3768:
        /*000c*/ 	.word	0x00000000
        /*0010*/ 	.short	0x0000
        /*0012*/ 	.short	0x0000
        /*0014*/ 	.byte	0x00, 0xf0, 0x61, 0x04


	//----- nvinfo : EIATTR_SPARSE_MMA_MASK
	.align		4
.L_3769:
        /*0018*/ 	.byte	0x03, 0x50
        /*001a*/ 	.short	0x0000


	//----- nvinfo : EIATTR_MAXREG_COUNT
	.align		4
        /*001c*/ 	.byte	0x03, 0x1b
        /*001e*/ 	.short	0x00ff


	//----- nvinfo : EIATTR_NUM_BARRIERS
	.align		4
        /*0020*/ 	.byte	0x02, 0x4c
        /*0022*/ 	.byte	0x01
	.zero		1


	//----- nvinfo : EIATTR_MERCURY_ISA_VERSION
	.align		4
        /*0024*/ 	.byte	0x03, 0x5f
        /*0026*/ 	.short	0x0101


	//----- nvinfo : EIATTR_COOP_GROUP_MASK_REGIDS
	.align		4
        /*0028*/ 	.byte	0x04, 0x29
        /*002a*/ 	.short	(.L_3771 - .L_3770)


	//   ....[0]....
.L_3770:
        /*002c*/ 	.word	0xffffffff


	//   ....[1]....
        /*0030*/ 	.word	0xffffffff


	//   ....[2]....
        /*0034*/ 	.word	0xffffffff


	//   ....[3]....
        /*0038*/ 	.word	0xffffffff


	//   ....[4]....
        /*003c*/ 	.word	0xffffffff


	//   ....[5]....
        /*0040*/ 	.word	0xffffffff


	//   ....[6]....
        /*0044*/ 	.word	0xffffffff


	//   ....[7]....
        /*0048*/ 	.word	0xffffffff


	//   ....[8]....
        /*004c*/ 	.word	0xffffffff


	//   ....[9]....
        /*0050*/ 	.word	0xffffffff


	//   ....[10]....
        /*0054*/ 	.word	0xffffffff


	//   ....[11]....
        /*0058*/ 	.word	0xffffffff


	//   ....[12]....
        /*005c*/ 	.word	0xffffffff


	//   ....[13]....
        /*0060*/ 	.word	0xffffffff


	//   ....[14]....
        /*0064*/ 	.word	0xffffffff


	//   ....[15]....
        /*0068*/ 	.word	0xffffffff


	//   ....[16]....
        /*006c*/ 	.word	0xffffffff


	//----- nvinfo : EIATTR_COOP_GROUP_INSTR_OFFSETS
	.align		4
.L_3771:
        /*0070*/ 	.byte	0x04, 0x28
        /*0072*/ 	.short	(.L_3773 - .L_3772)


	//   ....[0]....
.L_3772:
        /*0074*/ 	.word	0x00000a10


	//   ....[1]....
        /*0078*/ 	.word	0x00000ae0


	//   ....[2]....
        /*007c*/ 	.word	0x000018f0


	//   ....[3]....
        /*0080*/ 	.word	0x00001bc0


	//   ....[4]....
        /*0084*/ 	.word	0x00001bd0


	//   ....[5]....
        /*0088*/ 	.word	0x00001c00


	//   ....[6]....
        /*008c*/ 	.word	0x00001c20


	//   ....[7]....
        /*0090*/ 	.word	0x00001c50


	//   ....[8]....
        /*0094*/ 	.word	0x00001c70


	//   ....[9]....
        /*0098*/ 	.word	0x00001ca0


	//   ....[10]....
        /*009c*/ 	.word	0x00001cc0


	//   ....[11]....
        /*00a0*/ 	.word	0x00001cf0


	//   ....[12]....
        /*00a4*/ 	.word	0x00001d10


	//   ....[13]....
        /*00a8*/ 	.word	0x00001d90


	//   ....[14]....
        /*00ac*/ 	.word	0x00001de0


	//   ....[15]....
        /*00b0*/ 	.word	0x00001df0


	//   ....[16]....
        /*00b4*/ 	.word	0x00002040


	//----- nvinfo : EIATTR_EXIT_INSTR_OFFSETS
	.align		4
.L_3773:
        /*00b8*/ 	.byte	0x04, 0x1c
        /*00ba*/ 	.short	(.L_3775 - .L_3774)


	//   ....[0]....
.L_3774:
        /*00bc*/ 	.word	0x00000360


	//   ....[1]....
        /*00c0*/ 	.word	0x00002410


	//----- nvinfo : EIATTR_MAX_THREADS
	.align		4
.L_3775:
        /*00c4*/ 	.byte	0x04, 0x05
        /*00c6*/ 	.short	(.L_3777 - .L_3776)
.L_3776:
        /*00c8*/ 	.word	0x00000020
        /*00cc*/ 	.word	0x00000001
        /*00d0*/ 	.word	0x00000001


	//----- nvinfo : EIATTR_CRS_STACK_SIZE
	.align		4
.L_3777:
        /*00d4*/ 	.byte	0x04, 0x1e
        /*00d6*/ 	.short	(.L_3779 - .L_3778)
.L_3778:
        /*00d8*/ 	.word	0x00000000


	//----- nvinfo : EIATTR_CBANK_PARAM_SIZE
	.align		4
.L_3779:
        /*00dc*/ 	.byte	0x03, 0x19
        /*00de*/ 	.short	0x0118


	//----- nvinfo : EIATTR_PARAM_CBANK
	.align		4
        /*00e0*/ 	.byte	0x04, 0x0a
        /*00e2*/ 	.short	(.L_3781 - .L_3780)
	.align		4
.L_3780:
        /*00e4*/ 	.word	index@(.nv.constant0._Z25selective_scan_fwd_kernelI32Selective_Scan_fwd_kernel_traitsILi32ELi4ELi1ELb0ELb1ELb1ELb0EffEEv13SSMParamsBase)
        /*00e8*/ 	.short	0x0210
        /*00ea*/ 	.short	0x0118


	//----- nvinfo : EIATTR_SW_WAR
	.align		4
.L_3781:
        /*00ec*/ 	.byte	0x04, 0x36
        /*00ee*/ 	.short	(.L_3783 - .L_3782)
.L_3782:
        /*00f0*/ 	.word	0x00000008
.L_3783:


//--------------------- .nv.info._Z25selective_scan_fwd_kernelI32Selective_Scan_fwd_kernel_traitsILi32ELi4ELi1ELb0ELb1ELb1ELb1EffEEv13SSMParamsBase --------------------------
	.section	.nv.info._Z25selective_scan_fwd_kernelI32Selective_Scan_fwd_kernel_traitsILi32ELi4ELi1ELb0ELb1ELb1ELb1EffEEv13SSMParamsBase,"",@"SHT_CUDA_INFO"
	.sectionflags	@""
	.align	4


	//----- nvinfo : EIATTR_CUDA_API_VERSION
	.align		4
        /*0000*/ 	.byte	0x04, 0x37
        /*0002*/ 	.short	(.L_3785 - .L_3784)
.L_3784:
        /*0004*/ 	.word	0x00000082


	//----- nvinfo : EIATTR_KPARAM_INFO
	.align		4
.L_3785:
        /*0008*/ 	.byte	0x04, 0x17
        /*000a*/ 	.short	(.L_3787 - .L_3786)
.L_3786:
        /*000c*/ 	.word	0x00000000
        /*0010*/ 	.short	0x0000
        /*0012*/ 	.short	0x0000
        /*0014*/ 	.byte	0x00, 0xf0, 0x61, 0x04


	//----- nvinfo : EIATTR_SPARSE_MMA_MASK
	.align		4
.L_3787:
        /*0018*/ 	.byte	0x03, 0x50
        /*001a*/ 	.short	0x0000


	//----- nvinfo : EIATTR_MAXREG_COUNT
	.align		4
        /*001c*/ 	.byte	0x03, 0x1b
        /*001e*/ 	.short	0x00ff


	//----- nvinfo : EIATTR_NUM_BARRIERS
	.align		4
        /*0020*/ 	.byte	0x02, 0x4c
        /*0022*/ 	.byte	0x01
	.zero		1


	//----- nvinfo : EIATTR_MERCURY_ISA_VERSION
	.align		4
        /*0024*/ 	.byte	0x03, 0x5f
        /*0026*/ 	.short	0x0101


	//----- nvinfo : EIATTR_COOP_GROUP_MASK_REGIDS
	.align		4
        /*0028*/ 	.byte	0x04, 0x29
        /*002a*/ 	.short	(.L_3789 - .L_3788)


	//   ....[0]....
.L_3788:
        /*002c*/ 	.word	0xffffffff


	//   ....[1]....
        /*0030*/ 	.word	0xffffffff


	//   ....[2]....
        /*0034*/ 	.word	0xffffffff


	//   ....[3]....
        /*0038*/ 	.word	0xffffffff


	//   ....[4]....
        /*003c*/ 	.word	0xffffffff


	//   ....[5]....
        /*0040*/ 	.word	0xffffffff


	//   ....[6]....
        /*0044*/ 	.word	0xffffffff


	//   ....[7]....
        /*0048*/ 	.word	0xffffffff


	//   ....[8]....
        /*004c*/ 	.word	0xffffffff


	//   ....[9]....
        /*0050*/ 	.word	0xffffffff


	//   ....[10]....
        /*0054*/ 	.word	0xffffffff


	//   ....[11]....
        /*0058*/ 	.word	0xffffffff


	//   ....[12]....
        /*005c*/ 	.word	0xffffffff


	//   ....[13]....
        /*0060*/ 	.word	0xffffffff


	//   ....[14]....
        /*0064*/ 	.word	0xffffffff


	//   ....[15]....
        /*0068*/ 	.word	0xffffffff


	//   ....[16]....
        /*006c*/ 	.word	0xffffffff


	//   ....[17]....
        /*0070*/ 	.word	0xffffffff


	//   ....[18]....
        /*0074*/ 	.word	0xffffffff


	//----- nvinfo : EIATTR_COOP_GROUP_INSTR_OFFSETS
	.align		4
.L_3789:
        /*0078*/ 	.byte	0x04, 0x28
        /*007a*/ 	.short	(.L_3791 - .L_3790)


	//   ....[0]....
.L_3790:
        /*007c*/ 	.word	0x00000a30


	//   ....[1]....
        /*0080*/ 	.word	0x00000b00


	//   ....[2]....
        /*0084*/ 	.word	0x000018b0


	//   ....[3]....
        /*0088*/ 	.word	0x00001b20


	//   ....[4]....
        /*008c*/ 	.word	0x00001b30


	//   ....[5]....
        /*0090*/ 	.word	0x00001b70


	//   ....[6]....
        /*0094*/ 	.word	0x00001b80


	//   ....[7]....
        /*0098*/ 	.word	0x00001bc0


	//   ....[8]....
        /*009c*/ 	.word	0x00001bd0


	//   ....[9]....
        /*00a0*/ 	.word	0x00001c20


	//   ....[10]....
        /*00a4*/ 	.word	0x00001c30


	//   ....[11]....
        /*00a8*/ 	.word	0x00001c90


	//   ....[12]....
        /*00ac*/ 	.word	0x00001ca0


	//   ....[13]....
        /*00b0*/ 	.word	0x00001d90


	//   ....[14]....
        /*00b4*/ 	.word	0x00001e10


	//   ....[15]....
        /*00b8*/ 	.word	0x00001e20


	//   ....[16]....
        /*00bc*/ 	.word	0x000020b0


	//   ....[17]....
        /*00c0*/ 	.word	0x00002630


	//   ....[18]....
        /*00c4*/ 	.word	0x00002800


	//----- nvinfo : EIATTR_EXIT_INSTR_OFFSETS
	.align		4
.L_3791:
        /*00c8*/ 	.byte	0x04, 0x1c
        /*00ca*/ 	.short	(.L_3793 - .L_3792)


	//   ....[0]....
.L_3792:
        /*00cc*/ 	.word	0x00000380


	//   ....[1]....
        /*00d0*/ 	.word	0x00002b80


	//----- nvinfo : EIATTR_MAX_THREADS
	.align		4
.L_3793:
        /*00d4*/ 	.byte	0x04, 0x05
        /*00d6*/ 	.short	(.L_3795 - .L_3794)
.L_3794:
        /*00d8*/ 	.word	0x00000020
        /*00dc*/ 	.word	0x00000001
        /*00e0*/ 	.word	0x00000001


	//----- nvinfo : EIATTR_CRS_STACK_SIZE
	.align		4
.L_3795:
        /*00e4*/ 	.byte	0x04, 0x1e
        /*00e6*/ 	.short	(.L_3797 - .L_3796)
.L_3796:
        /*00e8*/ 	.word	0x00000000


	//----- nvinfo : EIATTR_CBANK_PARAM_SIZE
	.align		4
.L_3797:
        /*00ec*/ 	.byte	0x03, 0x19
        /*00ee*/ 	.short	0x0118


	//----- nvinfo : EIATTR_PARAM_CBANK
	.align		4
        /*00f0*/ 	.byte	0x04, 0x0a
        /*00f2*/ 	.short	(.L_3799 - .L_3798)
	.align		4
.L_3798:
        /*00f4*/ 	.word	index@(.nv.constant0._Z25selective_scan_fwd_kernelI32Selective_Scan_fwd_kernel_traitsILi32ELi4ELi1ELb0ELb1ELb1ELb1EffEEv13SSMParamsBase)
        /*00f8*/ 	.short	0x0210
        /*00fa*/ 	.short	0x0118


	//----- nvinfo : EIATTR_SW_WAR
	.align		4
.L_3799:
        /*00fc*/ 	.byte	0x04, 0x36
        /*00fe*/ 	.short	(.L_3801 - .L_3800)
.L_3800:
        /*0100*/ 	.word	0x00000008
.L_3801:


//--------------------- .nv.info._Z25selective_scan_fwd_kernelI32Selective_Scan_fwd_kernel_traitsILi32ELi4ELi1ELb1ELb0ELb0ELb0EffEEv13SSMParamsBase --------------------------
	.section	.nv.info._Z25selective_scan_fwd_kernelI32Selective_Scan_fwd_kernel_traitsILi32ELi4ELi1ELb1ELb0ELb0ELb0EffEEv13SSMParamsBase,"",@"SHT_CUDA_INFO"
	.sectionflags	@""
	.align	4


	//----- nvinfo : EIATTR_CUDA_API_VERSION
	.align		4
        /*0000*/ 	.byte	0x04, 0x37
        /*0002*/ 	.short	(.L_3803 - .L_3802)
.L_3802:
        /*0004*/ 	.word	0x00000082


	//----- nvinfo : EIATTR_KPARAM_INFO
	.align		4
.L_3803:
        /*0008*/ 	.byte	0x04, 0x17
        /*000a*/ 	.short	(.L_3805 - .L_3804)
.L_3804:
        /*000c*/ 	.word	0x00000000
        /*0010*/ 	.short	0x0000
        /*0012*/ 	.short	0x0000
        /*0014*/ 	.byte	0x00, 0xf0, 0x61, 0x04


	//----- nvinfo : EIATTR_SPARSE_MMA_MASK
	.align		4
.L_3805:
        /*0018*/ 	.byte	0x03, 0x50
        /*001a*/ 	.short	0x0000


	//----- nvinfo : EIATTR_MAXREG_COUNT
	.align		4
        /*001c*/ 	.byte	0x03, 0x1b
        /*001e*/ 	.short	0x00ff


	//----- nvinfo : EIATTR_NUM_BARRIERS
	.align		4
        /*0020*/ 	.byte	0x02, 0x4c
        /*0022*/ 	.byte	0x01
	.zero		1


	//----- nvinfo : EIATTR_MERCURY_ISA_VERSION
	.align		4
        /*0024*/ 	.byte	0x03, 0x5f
        /*0026*/ 	.short	0x0101


	//----- nvinfo : EIATTR_COOP_GROUP_MASK_REGIDS
	.align		4
        /*0028*/ 	.byte	0x04, 0x29
        /*002a*/ 	.short	(.L_3807 - .L_3806)


	//   ....[0]....
.L_3806:
        /*002c*/ 	.word	0xffffffff


	//   ....[1]....
        /*0030*/ 	.word	0xffffffff


	//   ....[2]....
        /*0034*/ 	.word	0xffffffff


	//   ....[3]....
        /*0038*/ 	.word	0xffffffff


	//   ....[4]....
        /*003c*/ 	.word	0xffffffff


	//   ....[5]....
        /*0040*/ 	.word	0xffffffff


	//   ....[6]....
        /*0044*/ 	.word	0xffffffff


	//   ....[7]....
        /*0048*/ 	.word	0xffffffff


	//   ....[8]....
        /*004c*/ 	.word	0xffffffff


	//   ....[9]....
        /*0050*/ 	.word	0xffffffff


	//   ....[10]....
        /*0054*/ 	.word	0xffffffff


	//   ....[11]....
        /*0058*/ 	.word	0xffffffff


	//----- nvinfo : EIATTR_COOP_GROUP_INSTR_OFFSETS
	.align		4
.L_3807:
        /*005c*/ 	.byte	0x04, 0x28
        /*005e*/ 	.short	(.L_3809 - .L_3808)


	//   ....[0]....
.L_3808:
        /*0060*/ 	.word	0x000012c0


	//   ....[1]....
        /*0064*/ 	.word	0x000012d0


	//   ....[2]....
        /*0068*/ 	.word	0x00001300


	//   ....[3]....
        /*006c*/ 	.word	0x00001310


	//   ....[4]....
        /*0070*/ 	.word	0x00001350


	//   ....[5]....
        /*0074*/ 	.word	0x00001360


	//   ....[6]....
        /*0078*/ 	.word	0x000013a0


	//   ....[7]....
        /*007c*/ 	.word	0x000013b0


	//   ....[8]....
        /*0080*/ 	.word	0x00001420


	//   ....[9]....
        /*0084*/ 	.word	0x00001430


	//   ....[10]....
        /*0088*/ 	.word	0x000014c0


	//   ....[11]....
        /*008c*/ 	.word	0x000014d0


	//----- nvinfo : EIATTR_EXIT_INSTR_OFFSETS
	.align		4
.L_3809:
        /*0090*/ 	.byte	0x04, 0x1c
        /*0092*/ 	.short	(.L_3811 - .L_3810)


	//   ....[0]....
.L_3810:
        /*0094*/ 	.word	0x000001f0


	//   ....[1]....
        /*0098*/ 	.word	0x00001880


	//----- nvinfo : EIATTR_MAX_THREADS
	.align		4
.L_3811:
        /*009c*/ 	.byte	0x04, 0x05
        /*009e*/ 	.short	(.L_3813 - .L_3812)
.L_3812:
        /*00a0*/ 	.word	0x00000020
        /*00a4*/ 	.word	0x00000001
        /*00a8*/ 	.word	0x00000001


	//----- nvinfo : EIATTR_CRS_STACK_SIZE
	.align		4
.L_3813:
        /*00ac*/ 	.byte	0x04, 0x1e
        /*00ae*/ 	.short	(.L_3815 - .L_3814)
.L_3814:
        /*00b0*/ 	.word	0x00000000


	//----- nvinfo : EIATTR_CBANK_PARAM_SIZE
	.align		4
.L_3815:
        /*00b4*/ 	.byte	0x03, 0x19
        /*00b6*/ 	.short	0x0118


	//----- nvinfo : EIATTR_PARAM_CBANK
	.align		4
        /*00b8*/ 	.byte	0x04, 0x0a
        /*00ba*/ 	.short	(.L_3817 - .L_3816)
	.align		4
.L_3816:
        /*00bc*/ 	.word	index@(.nv.constant0._Z25selective_scan_fwd_kernelI32Selective_Scan_fwd_kernel_traitsILi32ELi4ELi1ELb1ELb0ELb0ELb0EffEEv13SSMParamsBase)
        /*00c0*/ 	.short	0x0210
        /*00c2*/ 	.short	0x0118


	//----- nvinfo : EIATTR_SW_WAR
	.align		4
.L_3817:
        /*00c4*/ 	.byte	0x04, 0x36
        /*00c6*/ 	.short	(.L_3819 - .L_3818)
.L_3818:
        /*00c8*/ 	.word	0x00000008
.L_3819:


//--------------------- .nv.info._Z25selective_scan_fwd_kernelI32Selective_Scan_fwd_kernel_traitsILi32ELi4ELi1ELb1ELb0ELb0ELb1EffEEv13SSMParamsBase --------------------------
	.section	.nv.info._Z25selective_scan_fwd_kernelI32Selective_Scan_fwd_kernel_traitsILi32ELi4ELi1ELb1ELb0ELb0ELb1EffEEv13SSMParamsBase,"",@"SHT_CUDA_INFO"
	.sectionflags	@""
	.align	4


	//----- nvinfo : EIATTR_CUDA_API_VERSION
	.align		4
        /*0000*/ 	.byte	0x04, 0x37
        /*0002*/ 	.short	(.L_3821 - .L_3820)
.L_3820:
        /*0004*/ 	.word	0x00000082


	//----- nvinfo : EIATTR_KPARAM_INFO
	.align		4
.L_3821:
        /*0008*/ 	.byte	0x04, 0x17
        /*000a*/ 	.short	(.L_3823 - .L_3822)
.L_3822:
        /*000c*/ 	.word	0x00000000
        /*0010*/ 	.short	0x0000
        /*0012*/ 	.short	0x0000
        /*0014*/ 	.byte	0x00, 0xf0, 0x61, 0x04


	//----- nvinfo : EIATTR_SPARSE_MMA_MASK
	.align		4
.L_3823:
        /*0018*/ 	.byte	0x03, 0x50
        /*001a*/ 	.short	0x0000


	//----- nvinfo : EIATTR_MAXREG_COUNT
	.align		4
        /*001c*/ 	.byte	0x03, 0x1b
        /*001e*/ 	.short	0x00ff


	//----- nvinfo : EIATTR_NUM_BARRIERS
	.align		4
        /*0020*/ 	.byte	0x02, 0x4c
        /*0022*/ 	.byte	0x01
	.zero		1


	//----- nvinfo : EIATTR_MERCURY_ISA_VERSION
	.align		4
        /*0024*/ 	.byte	0x03, 0x5f
        /*0026*/ 	.short	0x0101


	//----- nvinfo : EIATTR_COOP_GROUP_MASK_REGIDS
	.align		4
        /*0028*/ 	.byte	0x04, 0x29
        /*002a*/ 	.short	(.L_3825 - .L_3824)


	//   ....[0]....
.L_3824:
        /*002c*/ 	.word	0xffffffff


	//   ....[1]....
        /*0030*/ 	.word	0xffffffff


	//   ....[2]....
        /*0034*/ 	.word	0xffffffff


	//   ....[3]....
        /*0038*/ 	.word	0xffffffff


	//   ....[4]....
        /*003c*/ 	.word	0xffffffff


	//   ....[5]....
        /*0040*/ 	.word	0xffffffff


	//   ....[6]....
        /*0044*/ 	.word	0xffffffff


	//   ....[7]....
        /*0048*/ 	.word	0xffffffff


	//   ....[8]....
        /*004c*/ 	.word	0xffffffff


	//   ....[9]....
        /*0050*/ 	.word	0xffffffff


	//   ....[10]....
        /*0054*/ 	.word	0xffffffff


	//   ....[11]....
        /*0058*/ 	.word	0xffffffff


	//----- nvinfo : EIATTR_COOP_GROUP_INSTR_OFFSETS
	.align		4
.L_3825:
        /*005c*/ 	.byte	0x04, 0x28
        /*005e*/ 	.short	(.L_3827 - .L_3826)


	//   ....[0]....
.L_3826:
        /*0060*/ 	.word	0x000012c0


	//   ....[1]....
        /*0064*/ 	.word	0x000012d0


	//   ....[2]....
        /*0068*/ 	.word	0x00001300


	//   ....[3]....
        /*006c*/ 	.word	0x00001310


	//   ....[4]....
        /*0070*/ 	.word	0x00001350


	//   ....[5]....
        /*0074*/ 	.word	0x00001360


	//   ....[6]....
        /*0078*/ 	.word	0x000013a0


	//   ....[7]....
        /*007c*/ 	.word	0x000013b0


	//   ....[8]....
        /*0080*/ 	.word	0x00001420


	//   ....[9]....
        /*0084*/ 	.word	0x00001430


	//   ....[10]....
        /*0088*/ 	.word	0x000014c0


	//   ....[11]....
        /*008c*/ 	.word	0x000014d0


	//----- nvinfo : EIATTR_EXIT_INSTR_OFFSETS
	.align		4
.L_3827:
        /*0090*/ 	.byte	0x04, 0x1c
        /*0092*/ 	.short	(.L_3829 - .L_3828)


	//   ....[0]....
.L_3828:
        /*0094*/ 	.word	0x000001f0


	//   ....[1]....
        /*0098*/ 	.word	0x00001c40


	//----- nvinfo : EIATTR_MAX_THREADS
	.align		4
.L_3829:
        /*009c*/ 	.byte	0x04, 0x05
        /*009e*/ 	.short	(.L_3831 - .L_3830)
.L_3830:
        /*00a0*/ 	.word	0x00000020
        /*00a4*/ 	.word	0x00000001
        /*00a8*/ 	.word	0x00000001


	//----- nvinfo : EIATTR_CRS_STACK_SIZE
	.align		4
.L_3831:
        /*00ac*/ 	.byte	0x04, 0x1e
        /*00ae*/ 	.short	(.L_3833 - .L_3832)
.L_3832:
        /*00b0*/ 	.word	0x00000000


	//----- nvinfo : EIATTR_CBANK_PARAM_SIZE
	.align		4
.L_3833:
        /*00b4*/ 	.byte	0x03, 0x19
        /*00b6*/ 	.short	0x0118


	//----- nvinfo : EIATTR_PARAM_CBANK
	.align		4
        /*00b8*/ 	.byte	0x04, 0x0a
        /*00ba*/ 	.short	(.L_3835 - .L_3834)
	.align		4
.L_3834:
        /*00bc*/ 	.word	index@(.nv.constant0._Z25selective_scan_fwd_kernelI32Selective_Scan_fwd_kernel_traitsILi32ELi4ELi1ELb1ELb0ELb0ELb1EffEEv13SSMParamsBase)
        /*00c0*/ 	.short	0x0210
        /*00c2*/ 	.short	0x0118


	//----- nvinfo : EIATTR_SW_WAR
	.align		4
.L_3835:
        /*00c4*/ 	.byte	0x04, 0x36
        /*00c6*/ 	.short	(.L_3837 - .L_3836)
.L_3836:
        /*00c8*/ 	.word	0x00000008
.L_3837:


//--------------------- .nv.info._Z25selective_scan_fwd_kernelI32Selective_Scan_fwd_kernel_traitsILi32ELi4ELi1ELb1ELb0ELb1ELb0EffEEv13SSMParamsBase --------------------------
	.section	.nv.info._Z25selective_scan_fwd_kernelI32Selective_Scan_fwd_kernel_traitsILi32ELi4ELi1ELb1ELb0ELb1ELb0EffEEv13SSMParamsBase,"",@"SHT_CUDA_INFO"
	.sectionflags	@""
	.align	4


	//----- nvinfo : EIATTR_CUDA_API_VERSION
	.align		4
        /*0000*/ 	.byte	0x04, 0x37
        /*0002*/ 	.short	(.L_3839 - .L_3838)
.L_3838:
        /*0004*/ 	.word	0x00000082


	//----- nvinfo : EIATTR_KPARAM_INFO
	.align		4
.L_3839:
        /*0008*/ 	.byte	0x04, 0x17
        /*000a*/ 	.short	(.L_3841 - .L_3840)
.L_3840:
        /*000c*/ 	.word	0x00000000
        /*0010*/ 	.short	0x0000
        /*0012*/ 	.short	0x0000
        /*0014*/ 	.byte	0x00, 0xf0, 0x61, 0x04


	//----- nvinfo : EIATTR_SPARSE_MMA_MASK
	.align		4
.L_3841:
        /*0018*/ 	.byte	0x03, 0x50
        /*001a*/ 	.short	0x0000


	//----- nvinfo : EIATTR_MAXREG_COUNT
	.align		4
        /*001c*/ 	.byte	0x03, 0x1b
        /*001e*/ 	.short	0x00ff


	//----- nvinfo : EIATTR_NUM_BARRIERS
	.align		4
        /*0020*/ 	.byte	0x02, 0x4c
        /*0022*/ 	.byte	0x01
	.zero		1


	//----- nvinfo : EIATTR_MERCURY_ISA_VERSION
	.align		4
        /*0024*/ 	.byte	0x03, 0x5f
        /*0026*/ 	.short	0x0101


	//----- nvinfo : EIATTR_COOP_GROUP_MASK_REGIDS
	.align		4
        /*0028*/ 	.byte	0x04, 0x29
        /*002a*/ 	.short	(.L_3843 - .L_3842)


	//   ....[0]....
.L_3842:
        /*002c*/ 	.word	0xffffffff


	//   ....[1]....
        /*0030*/ 	.word	0xffffffff


	//   ....[2]....
        /*0034*/ 	.word	0xffffffff


	//   ....[3]....
        /*0038*/ 	.word	0xffffffff


	//   ....[4]....
        /*003c*/ 	.word	0xffffffff


	//   ....[5]....
        /*0040*/ 	.word	0xffffffff


	//   ....[6]....
        /*0044*/ 	.word	0xffffffff


	//   ....[7]....
        /*0048*/ 	.word	0xffffffff


	//   ....[8]....
        /*004c*/ 	.word	0xffffffff


	//   ....[9]....
        /*0050*/ 	.word	0xffffffff


	//   ....[10]....
        /*0054*/ 	.word	0xffffffff


	//   ....[11]....
        /*0058*/ 	.word	0xffffffff


	//----- nvinfo : EIATTR_COOP_GROUP_INSTR_OFFSETS
	.align		4
.L_3843:
        /*005c*/ 	.byte	0x04, 0x28
        /*005e*/ 	.short	(.L_3845 - .L_3844)


	//   ....[0]....
.L_3844:
        /*0060*/ 	.word	0x00001580


	//   ....[1]....
        /*0064*/ 	.word	0x00001590


	//   ....[2]....
        /*0068*/ 	.word	0x000015c0


	//   ....[3]....
        /*006c*/ 	.word	0x000015d0


	//   ....[4]....
        /*0070*/ 	.word	0x00001610


	//   ....[5]....
        /*0074*/ 	.word	0x00001620


	//   ....[6]....
        /*0078*/ 	.word	0x00001660


	//   ....[7]....
        /*007c*/ 	.word	0x00001670


	//   ....[8]....
        /*0080*/ 	.word	0x000016e0


	//   ....[9]....
        /*0084*/ 	.word	0x000016f0


	//   ....[10]....
        /*0088*/ 	.word	0x00001780


	//   ....[11]....
        /*008c*/ 	.word	0x00001790


	//----- nvinfo : EIATTR_EXIT_INSTR_OFFSETS
	.align		4
.L_3845:
        /*0090*/ 	.byte	0x04, 0x1c
        /*0092*/ 	.short	(.L_3847 - .L_3846)


	//   ....[0]....
.L_3846:
        /*0094*/ 	.word	0x00000470


	//   ....[1]....
        /*0098*/ 	.word	0x00001ba0


	//----- nvinfo : EIATTR_MAX_THREADS
	.align		4
.L_3847:
        /*009c*/ 	.byte	0x04, 0x05
        /*009e*/ 	.short	(.L_3849 - .L_3848)
.L_3848:
        /*00a0*/ 	.word	0x00000020
        /*00a4*/ 	.word	0x00000001
        /*00a8*/ 	.word	0x00000001


	//----- nvinfo : EIATTR_CRS_STACK_SIZE
	.align		4
.L_3849:
        /*00ac*/ 	.byte	0x04, 0x1e
        /*00ae*/ 	.short	(.L_3851 - .L_3850)
.L_3850:
        /*00b0*/ 	.word	0x00000000


	//----- nvinfo : EIATTR_CBANK_PARAM_SIZE
	.align		4
.L_3851:
        /*00b4*/ 	.byte	0x03, 0x19
        /*00b6*/ 	.short	0x0118


	//----- nvinfo : EIATTR_PARAM_CBANK
	.align		4
        /*00b8*/ 	.byte	0x04, 0x0a
        /*00ba*/ 	.short	(.L_3853 - .L_3852)
	.align		4
.L_3852:
        /*00bc*/ 	.word	index@(.nv.constant0._Z25selective_scan_fwd_kernelI32Selective_Scan_fwd_kernel_traitsILi32ELi4ELi1ELb1ELb0ELb1ELb0EffEEv13SSMParamsBase)
        /*00c0*/ 	.short	0x0210
        /*00c2*/ 	.short	0x0118


	//----- nvinfo : EIATTR_SW_WAR
	.align		4
.L_3853:
        /*00c4*/ 	.byte	0x04, 0x36
        /*00c6*/ 	.short	(.L_3855 - .L_3854)
.L_3854:
        /*00c8*/ 	.word	0x00000008
.L_3855:


//--------------------- .nv.info._Z25selective_scan_fwd_kernelI32Selective_Scan_fwd_kernel_traitsILi32ELi4ELi1ELb1ELb0ELb1ELb1EffEEv13SSMParamsBase --------------------------
	.section	.nv.info._Z25selective_scan_fwd_kernelI32Selective_Scan_fwd_kernel_traitsILi32ELi4ELi1ELb1ELb0ELb1ELb1EffEEv13SSMParamsBase,"",@"SHT_CUDA_INFO"
	.sectionflags	@""
	.align	4


	//----- nvinfo : EIATTR_CUDA_API_VERSION
	.align		4
        /*0000*/ 	.byte	0x04, 0x37
        /*0002*/ 	.short	(.L_3857 - .L_3856)
.L_3856:
        /*0004*/ 	.word	0x00000082


	//----- nvinfo : EIATTR_KPARAM_INFO
	.align		4
.L_3857:
        /*0008*/ 	.byte	0x04, 0x17
        /*000a*/ 	.short	(.L_3859 - .L_3858)
.L_3858:
        /*000c*/ 	.word	0x00000000
        /*0010*/ 	.short	0x0000
        /*0012*/ 	.short	0x0000
        /*0014*/ 	.byte	0x00, 0xf0, 0x61, 0x04


	//----- nvinfo : EIATTR_SPARSE_MMA_MASK
	.align		4
.L_3859:
        /*0018*/ 	.byte	0x03, 0x50
        /*001a*/ 	.short	0x0000


	//----- nvinfo : EIATTR_MAXREG_COUNT
	.align		4
        /*001c*/ 	.byte	0x03, 0x1b
        /*001e*/ 	.short	0x00ff


	//----- nvinfo : EIATTR_NUM_BARRIERS
	.align		4
        /*0020*/ 	.byte	0x02, 0x4c
        /*0022*/ 	.byte	0x01
	.zero		1


	//----- nvinfo : EIATTR_MERCURY_ISA_VERSION
	.align		4
        /*0024*/ 	.byte	0x03, 0x5f
        /*0026*/ 	.short	0x0101


	//----- nvinfo : EIATTR_COOP_GROUP_MASK_REGIDS
	.align		4
        /*0028*/ 	.byte	0x04, 0x29
        /*002a*/ 	.short	(.L_3861 - .L_3860)


	//   ....[0]....
.L_3860:
        /*002c*/ 	.word	0xffffffff


	//   ....[1]....
        /*0030*/ 	.word	0xffffffff


	//   ....[2]....
        /*0034*/ 	.word	0xffffffff


	//   ....[3]....
        /*0038*/ 	.word	0xffffffff


	//   ....[4]....
        /*003c*/ 	.word	0xffffffff


	//   ....[5]....
        /*0040*/ 	.word	0xffffffff


	//   ....[6]....
        /*0044*/ 	.word	0xffffffff


	//   ....[7]....
        /*0048*/ 	.word	0xffffffff


	//   ....[8]....
        /*004c*/ 	.word	0xffffffff


	//   ....[9]....
        /*0050*/ 	.word	0xffffffff


	//   ....[10]....
        /*0054*/ 	.word	0xffffffff


	//   ....[11]....
        /*0058*/ 	.word	0xffffffff


	//----- nvinfo : EIATTR_COOP_GROUP_INSTR_OFFSETS
	.align		4
.L_3861:
        /*005c*/ 	.byte	0x04, 0x28
        /*005e*/ 	.short	(.L_3863 - .L_3862)


	//   ....[0]....
.L_3862:
        /*0060*/ 	.word	0x00001570


	//   ....[1]....
        /*0064*/ 	.word	0x00001580


	//   ....[2]....
        /*0068*/ 	.word	0x000015b0


	//   ....[3]....
        /*006c*/ 	.word	0x000015c0


	//   ....[4]....
        /*0070*/ 	.word	0x00001600


	//   ....[5]....
        /*0074*/ 	.word	0x00001610


	//   ....[6]....
        /*0078*/ 	.word	0x00001650


	//   ....[7]....
        /*007c*/ 	.word	0x00001660


	//   ....[8]....
        /*0080*/ 	.word	0x000016d0


	//   ....[9]....
        /*0084*/ 	.word	0x000016e0


	//   ....[10]....
        /*0088*/ 	.word	0x00001770


	//   ....[11]....
        /*008c*/ 	.word	0x00001780


	//----- nvinfo : EIATTR_EXIT_INSTR_OFFSETS
	.align		4
.L_3863:
        /*0090*/ 	.byte	0x04, 0x1c
        /*0092*/ 	.short	(.L_3865 - .L_3864)


	//   ....[0]....
.L_3864:
        /*0094*/ 	.word	0x00000480


	//   ....[1]....
        /*0098*/ 	.word	0x00001f40


	//----- nvinfo : EIATTR_MAX_THREADS
	.align		4
.L_3865:
        /*009c*/ 	.byte	0x04, 0x05
        /*009e*/ 	.short	(.L_3867 - .L_3866)
.L_3866:
        /*00a0*/ 	.word	0x00000020
        /*00a4*/ 	.word	0x00000001
        /*00a8*/ 	.word	0x00000001


	//----- nvinfo : EIATTR_CRS_STACK_SIZE
	.align		4
.L_3867:
        /*00ac*/ 	.byte	0x04, 0x1e
        /*00ae*/ 	.short	(.L_3869 - .L_3868)
.L_3868:
        /*00b0*/ 	.word	0x00000000


	//----- nvinfo : EIATTR_CBANK_PARAM_SIZE
	.align		4
.L_3869:
        /*00b4*/ 	.byte	0x03, 0x19
        /*00b6*/ 	.short	0x0118


	//----- nvinfo : EIATTR_PARAM_CBANK
	.align		4
        /*00b8*/ 	.byte	0x04, 0x0a
        /*00ba*/ 	.short	(.L_3871 - .L_3870)
	.align		4
.L_3870:
        /*00bc*/ 	.word	index@(.nv.constant0._Z25selective_scan_fwd_kernelI32Selective_Scan_fwd_kernel_traitsILi32ELi4ELi1ELb1ELb0ELb1ELb1EffEEv13SSMParamsBase)
        /*00c0*/ 	.short	0x0210
        /*00c2*/ 	.short	0x0118


	//----- nvinfo : EIATTR_SW_WAR
	.align		4
.L_3871:
        /*00c4*/ 	.byte	0x04, 0x36
        /*00c6*/ 	.short	(.L_3873 - .L_3872)
.L_3872:
        /*00c8*/ 	.word	0x00000008
.L_3873:


//--------------------- .nv.info._Z25selective_scan_fwd_kernelI32Selective_Scan_fwd_kernel_traitsILi32ELi4ELi1ELb1ELb1ELb0ELb0EffEEv13SSMParamsBase --------------------------
	.section	.nv.info._Z25selective_scan_fwd_kernelI32Selective_Scan_fwd_kernel_traitsILi32ELi4ELi1ELb1ELb1ELb0ELb0EffEEv13SSMParamsBase,"",@"SHT_CUDA_INFO"
	.sectionflags	@""
	.align	4


	//----- nvinfo : EIATTR_CUDA_API_VERSION
	.align		4
        /*0000*/ 	.byte	0x04, 0x37
        /*0002*/ 	.short	(.L_3875 - .L_3874)
.L_3874:
        /*0004*/ 	.word	0x00000082


	//----- nvinfo : EIATTR_KPARAM_INFO
	.align		4
.L_3875:
        /*0008*/ 	.byte	0x04, 0x17
        /*000a*/ 	.short	(.L_3877 - .L_3876)
.L_3876:
        /*000c*/ 	.word	0x00000000
        /*0010*/ 	.short	0x0000
        /*0012*/ 	.short	0x0000
        /*0014*/ 	.byte	0x00, 0xf0, 0x61, 0x04


	//----- nvinfo : EIATTR_SPARSE_MMA_MASK
	.align		4
.L_3877:
        /*0018*/ 	.byte	0x03, 0x50
        /*001a*/ 	.short	0x0000


	//----- nvinfo : EIATTR_MAXREG_COUNT
	.align		4
        /*001c*/ 	.byte	0x03, 0x1b
        /*001e*/ 	.short	0x00ff


	//----- nvinfo : EIATTR_NUM_BARRIERS
	.align		4
        /*0020*/ 	.byte	0x02, 0x4c
        /*0022*/ 	.byte	0x01
	.zero		1


	//----- nvinfo : EIATTR_MERCURY_ISA_VERSION
	.align		4
        /*0024*/ 	.byte	0x03, 0x5f
        /*0026*/ 	.short	0x0101


	//----- nvinfo : EIATTR_COOP_GROUP_MASK_REGIDS
	.align		4
        /*0028*/ 	.byte	0x04, 0x29
        /*002a*/ 	.short	(.L_3879 - .L_3878)


	//   ....[0]....
.L_3878:
        /*002c*/ 	.word	0xffffffff


	//   ....[1]....
        /*0030*/ 	.word	0xffffffff


	//   ....[2]....
        /*0034*/ 	.word	0xffffffff


	//   ....[3]....
        /*0038*/ 	.word	0xffffffff


	//   ....[4]....
        /*003c*/ 	.word	0xffffffff


	//   ....[5]....
        /*0040*/ 	.word	0xffffffff


	//   ....[6]....
        /*0044*/ 	.word	0xffffffff


	//   ....[7]....
        /*0048*/ 	.word	0xffffffff


	//   ....[8]....
        /*004c*/ 	.word	0xffffffff


	//   ....[9]....
        /*0050*/ 	.word	0xffffffff


	//   ....[10]....
        /*0054*/ 	.word	0xffffffff


	//   ....[11]....
        /*0058*/ 	.word	0xffffffff


	//----- nvinfo : EIATTR_COOP_GROUP_INSTR_OFFSETS
	.align		4
.L_3879:
        /*005c*/ 	.byte	0x04, 0x28
        /*005e*/ 	.short	(.L_3881 - .L_3880)


	//   ....[0]....
.L_3880:
        /*0060*/ 	.word	0x000015b0


	//   ....[1]....
        /*0064*/ 	.word	0x000015c0


	//   ....[2]....
        /*0068*/ 	.word	0x000015f0


	//   ....[3]....
        /*006c*/ 	.word	0x00001610


	//   ....[4]....
        /*0070*/ 	.word	0x00001640


	//   ....[5]....
        /*0074*/ 	.word	0x00001660


	//   ....[6]....
        /*0078*/ 	.word	0x000016a0


	//   ....[7]....
        /*007c*/ 	.word	0x000016d0


	//   ....[8]....
        /*0080*/ 	.word	0x00001710


	//   ....[9]....
        /*0084*/ 	.word	0x00001730


	//   ....[10]....
        /*0088*/ 	.word	0x00001760


	//   ....[11]....
        /*008c*/ 	.word	0x000017a0


	//----- nvinfo : EIATTR_EXIT_INSTR_OFFSETS
	.align		4
.L_3881:
        /*0090*/ 	.byte	0x04, 0x1c
        /*0092*/ 	.short	(.L_3883 - .L_3882)


	//   ....[0]....
.L_3882:
        /*0094*/ 	.word	0x000003d0


	//   ....[1]....
        /*0098*/ 	.word	0x00001b80


	//----- nvinfo : EIATTR_MAX_THREADS
	.align		4
.L_3883:
        /*009c*/ 	.byte	0x04, 0x05
        /*009e*/ 	.short	(.L_3885 - .L_3884)
.L_3884:
        /*00a0*/ 	.word	0x00000020
        /*00a4*/ 	.word	0x00000001
        /*00a8*/ 	.word	0x00000001


	//----- nvinfo : EIATTR_CRS_STACK_SIZE
	.align		4
.L_3885:
        /*00ac*/ 	.byte	0x04, 0x1e
        /*00ae*/ 	.short	(.L_3887 - .L_3886)
.L_3886:
        /*00b0*/ 	.word	0x00000000


	//----- nvinfo : EIATTR_CBANK_PARAM_SIZE
	.align		4
.L_3887:
        /*00b4*/ 	.byte	0x03, 0x19
        /*00b6*/ 	.short	0x0118


	//----- nvinfo : EIATTR_PARAM_CBANK
	.align		4
        /*00b8*/ 	.byte	0x04, 0x0a
        /*00ba*/ 	.short	(.L_3889 - .L_3888)
	.align		4
.L_3888:
        /*00bc*/ 	.word	index@(.nv.constant0._Z25selective_scan_fwd_kernelI32Selective_Scan_fwd_kernel_traitsILi32ELi4ELi1ELb1ELb1ELb0ELb0EffEEv13SSMParamsBase)
        /*00c0*/ 	.short	0x0210
        /*00c2*/ 	.short	0x0118


	//----- nvinfo : EIATTR_SW_WAR
	.align		4
.L_3889:
        /*00c4*/ 	.byte	0x04, 0x36
        /*00c6*/ 	.short	(.L_3891 - .L_3890)
.L_3890:
        /*00c8*/ 	.word	0x00000008
.L_3891:


//--------------------- .nv.info._Z25selective_scan_fwd_kernelI32Selective_Scan_fwd_kernel_traitsILi32ELi4ELi1ELb1ELb1ELb0ELb1EffEEv13SSMParamsBase --------------------------
	.section	.nv.info._Z25selective_scan_fwd_kernelI32Selective_Scan_fwd_kernel_traitsILi32ELi4ELi1ELb1ELb1ELb0ELb1EffEEv13SSMParamsBase,"",@"SHT_CUDA_INFO"
	.sectionflags	@""
	.align	4


	//----- nvinfo : EIATTR_CUDA_API_VERSION
	.align		4
        /*0000*/ 	.byte	0x04, 0x37
        /*0002*/ 	.short	(.L_3893 - .L_3892)
.L_3892:
        /*0004*/ 	.word	0x00000082


	//----- nvinfo : EIATTR_KPARAM_INFO
	.align		4
.L_3893:
        /*0008*/ 	.byte	0x04, 0x17
        /*000a*/ 	.short	(.L_3895 - .L_3894)
.L_3894:
        /*000c*/ 	.word	0x00000000
        /*0010*/ 	.short	0x0000
        /*0012*/ 	.short	0x0000
        /*0014*/ 	.byte	0x00, 0xf0, 0x61, 0x04


	//----- nvinfo : EIATTR_SPARSE_MMA_MASK
	.align		4
.L_3895:
        /*0018*/ 	.byte	0x03, 0x50
        /*001a*/ 	.short	0x0000


	//----- nvinfo : EIATTR_MAXREG_COUNT
	.align		4
        /*001c*/ 	.byte	0x03, 0x1b
        /*001e*/ 	.short	0x00ff


	//----- nvinfo : EIATTR_NUM_BARRIERS
	.align		4
        /*0020*/ 	.byte	0x02, 0x4c
        /*0022*/ 	.byte	0x01
	.zero		1


	//----- nvinfo : EIATTR_MERCURY_ISA_VERSION
	.align		4
        /*0024*/ 	.byte	0x03, 0x5f
        /*0026*/ 	.short	0x0101


	//----- nvinfo : EIATTR_COOP_GROUP_MASK_REGIDS
	.align		4
        /*0028*/ 	.byte	0x04, 0x29
        /*002a*/ 	.short	(.L_3897 - .L_3896)


	//   ....[0]....
.L_3896:
        /*002c*/ 	.word	0xffffffff


	//   ....[1]....
        /*0030*/ 	.word	0xffffffff


	//   ....[2]....
        /*0034*/ 	.word	0xffffffff


	//   ....[3]....
        /*0038*/ 	.word	0xffffffff


	//   ....[4]....
        /*003c*/ 	.word	0xffffffff


	//   ....[5]....
        /*0040*/ 	.word	0xffffffff


	//   ....[6]....
        /*0044*/ 	.word	0xffffffff


	//   ....[7]....
        /*0048*/ 	.word	0xffffffff


	//   ....[8]....
        /*004c*/ 	.word	0xffffffff


	//   ....[9]....
        /*0050*/ 	.word	0xffffffff


	//   ....[10]....
        /*0054*/ 	.word	0xffffffff


	//   ....[11]....
        /*0058*/ 	.word	0xffffffff


	//----- nvinfo : EIATTR_COOP_GROUP_INSTR_OFFSETS
	.align		4
.L_3897:
        /*005c*/ 	.byte	0x04, 0x28
        /*005e*/ 	.short	(.L_3899 - .L_3898)


	//   ....[0]....
.L_3898:
        /*0060*/ 	.word	0x000015b0


	//   ....[1]....
        /*0064*/ 	.word	0x000015c0


	//   ....[2]....
        /*0068*/ 	.word	0x000015f0


	//   ....[3]....
        /*006c*/ 	.word	0x00001610


	//   ....[4]....
        /*0070*/ 	.word	0x00001640


	//   ....[5]....
        /*0074*/ 	.word	0x00001660


	//   ....[6]....
        /*0078*/ 	.word	0x000016a0


	//   ....[7]....
        /*007c*/ 	.word	0x000016d0


	//   ....[8]....
        /*0080*/ 	.word	0x00001710


	//   ....[9]....
        /*0084*/ 	.word	0x00001730


	//   ....[10]....
        /*0088*/ 	.word	0x00001760


	//   ....[11]....
        /*008c*/ 	.word	0x000017a0


	//----- nvinfo : EIATTR_EXIT_INSTR_OFFSETS
	.align		4
.L_3899:
        /*0090*/ 	.byte	0x04, 0x1c
        /*0092*/ 	.short	(.L_3901 - .L_3900)


	//   ....[0]....
.L_3900:
        /*0094*/ 	.word	0x000003d0


	//   ....[1]....
        /*0098*/ 	.word	0x00001f20


	//----- nvinfo : EIATTR_MAX_THREADS
	.align		4
.L_3901:
        /*009c*/ 	.byte	0x04, 0x05
        /*009e*/ 	.short	(.L_3903 - .L_3902)
.L_3902:
        /*00a0*/ 	.word	0x00000020
        /*00a4*/ 	.word	0x00000001
        /*00a8*/ 	.word	0x00000001


	//----- nvinfo : EIATTR_CRS_STACK_SIZE
	.align		4
.L_3903:
        /*00ac*/ 	.byte	0x04, 0x1e
        /*00ae*/ 	.short	(.L_3905 - .L_3904)
.L_3904:
        /*00b0*/ 	.word	0x00000000


	//----- nvinfo : EIATTR_CBANK_PARAM_SIZE
	.align		4
.L_3905:
        /*00b4*/ 	.byte	0x03, 0x19
        /*00b6*/ 	.short	0x0118


	//----- nvinfo : EIATTR_PARAM_CBANK
	.align		4
        /*00b8*/ 	.byte	0x04, 0x0a
        /*00ba*/ 	.short	(.L_3907 - .L_3906)
	.align		4
.L_3906:
        /*00bc*/ 	.word	index@(.nv.constant0._Z25selective_scan_fwd_kernelI32Selective_Scan_fwd_kernel_traitsILi32ELi4ELi1ELb1ELb1ELb0ELb1EffEEv13SSMParamsBase)
        /*00c0*/ 	.short	0x0210
        /*00c2*/ 	.short	0x0118


	//----- nvinfo : EIATTR_SW_WAR
	.align		4
.L_3907:
        /*00c4*/ 	.byte	0x04, 0x36
        /*00c6*/ 	.short	(.L_3909 - .L_3908)
.L_3908:
        /*00c8*/ 	.word	0x00000008
.L_3909:


//--------------------- .nv.info._Z25selective_scan_fwd_kernelI32Selective_Scan_fwd_kernel_traitsILi32ELi4ELi1ELb1ELb1ELb1ELb0EffEEv13SSMParamsBase --------------------------
	.section	.nv.info._Z25selective_scan_fwd_kernelI32Selective_Scan_fwd_kernel_traitsILi32ELi4ELi1ELb1ELb1ELb1ELb0EffEEv13SSMParamsBase,"",@"SHT_CUDA_INFO"
	.sectionflags	@""
	.align	4


	//----- nvinfo : EIATTR_CUDA_API_VERSION
	.align		4
        /*0000*/ 	.byte	0x04, 0x37
        /*0002*/ 	.short	(.L_3911 - .L_3910)
.L_3910:
        /*0004*/ 	.word	0x00000082


	//----- nvinfo : EIATTR_KPARAM_INFO
	.align		4
.L_3911:
        /*0008*/ 	.byte	0x04, 0x17
        /*000a*/ 	.short	(.L_3913 - .L_3912)
.L_3912:
        /*000c*/ 	.word	0x00000000
        /*0010*/ 	.short	0x0000
        /*0012*/ 	.short	0x0000
        /*0014*/ 	.byte	0x00, 0xf0, 0x61, 0x04


	//----- nvinfo : EIATTR_SPARSE_MMA_MASK
	.align		4
.L_3913:
        /*0018*/ 	.byte	0x03, 0x50
        /*001a*/ 	.short	0x0000


	//----- nvinfo : EIATTR_MAXREG_COUNT
	.align		4
        /*001c*/ 	.byte	0x03, 0x1b
        /*001e*/ 	.short	0x00ff


	//----- nvinfo : EIATTR_NUM_BARRIERS
	.align		4
        /*0020*/ 	.byte	0x02, 0x4c
        /*0022*/ 	.byte	0x01
	.zero		1


	//----- nvinfo : EIATTR_MERCURY_ISA_VERSION
	.align		4
        /*0024*/ 	.byte	0x03, 0x5f
        /*0026*/ 	.short	0x0101


	//----- nvinfo : EIATTR_COOP_GROUP_MASK_REGIDS
	.align		4
        /*0028*/ 	.byte	0x04, 0x29
        /*002a*/ 	.short	(.L_3915 - .L_3914)


	//   ....[0]....
.L_3914:
        /*002c*/ 	.word	0xffffffff


	//   ....[1]....
        /*0030*/ 	.word	0xffffffff


	//   ....[2]....
        /*0034*/ 	.word	0xffffffff


	//   ....[3]....
        /*0038*/ 	.word	0xffffffff


	//   ....[4]....
        /*003c*/ 	.word	0xffffffff


	//   ....[5]....
        /*0040*/ 	.word	0xffffffff


	//   ....[6]....
        /*0044*/ 	.word	0xffffffff


	//   ....[7]....
        /*0048*/ 	.word	0xffffffff


	//   ....[8]....
        /*004c*/ 	.word	0xffffffff


	//   ....[9]....
        /*0050*/ 	.word	0xffffffff


	//   ....[10]....
        /*0054*/ 	.word	0xffffffff


	//   ....[11]....
        /*0058*/ 	.word	0xffffffff


	//----- nvinfo : EIATTR_COOP_GROUP_INSTR_OFFSETS
	.align		4
.L_3915:
        /*005c*/ 	.byte	0x04, 0x28
        /*005e*/ 	.short	(.L_3917 - .L_3916)


	//   ....[0]....
.L_3916:
        /*0060*/ 	.word	0x00001610


	//   ....[1]....
        /*0064*/ 	.word	0x00001620


	//   ....[2]....
        /*0068*/ 	.word	0x00001650


	//   ....[3]....
        /*006c*/ 	.word	0x00001670


	//   ....[4]....
        /*0070*/ 	.word	0x000016a0


	//   ....[5]....
        /*0074*/ 	.word	0x000016c0


	//   ....[6]....
        /*0078*/ 	.word	0x00001700


	//   ....[7]....
        /*007c*/ 	.word	0x00001730


	//   ....[8]....
        /*0080*/ 	.word	0x00001770


	//   ....[9]....
        /*0084*/ 	.word	0x00001790


	//   ....[10]....
        /*0088*/ 	.word	0x000017c0


	//   ....[11]....
        /*008c*/ 	.word	0x00001800


	//----- nvinfo : EIATTR_EXIT_INSTR_OFFSETS
	.align		4
.L_3917:
        /*0090*/ 	.byte	0x04, 0x1c
        /*0092*/ 	.short	(.L_3919 - .L_3918)


	//   ....[0]....
.L_3918:
        /*0094*/ 	.word	0x000004e0


	//   ....[1]....
        /*0098*/ 	.word	0x00001c00


	//----- nvinfo : EIATTR_MAX_THREADS
	.align		4
.L_3919:
        /*009c*/ 	.byte	0x04, 0x05
        /*009e*/ 	.short	(.L_3921 - .L_3920)
.L_3920:
        /*00a0*/ 	.word	0x00000020
        /*00a4*/ 	.word	0x00000001
        /*00a8*/ 	.word	0x00000001


	//----- nvinfo : EIATTR_CRS_STACK_SIZE
	.align		4
.L_3921:
        /*00ac*/ 	.byte	0x04, 0x1e
        /*00ae*/ 	.short	(.L_3923 - .L_3922)
.L_3922:
        /*00b0*/ 	.word	0x00000000


	//----- nvinfo : EIATTR_CBANK_PARAM_SIZE
	.align		4
.L_3923:
        /*00b4*/ 	.byte	0x03, 0x19
        /*00b6*/ 	.short	0x0118


	//----- nvinfo : EIATTR_PARAM_CBANK
	.align		4
        /*00b8*/ 	.byte	0x04, 0x0a
        /*00ba*/ 	.short	(.L_3925 - .L_3924)
	.align		4
.L_3924:
        /*00bc*/ 	.word	index@(.nv.constant0._Z25selective_scan_fwd_kernelI32Selective_Scan_fwd_kernel_traitsILi32ELi4ELi1ELb1ELb1ELb1ELb0EffEEv13SSMParamsBase)
        /*00c0*/ 	.short	0x0210
        /*00c2*/ 	.short	0x0118


	//----- nvinfo : EIATTR_SW_WAR
	.align		4
.L_3925:
        /*00c4*/ 	.byte	0x04, 0x36
        /*00c6*/ 	.short	(.L_3927 - .L_3926)
.L_3926:
        /*00c8*/ 	.word	0x00000008
.L_3927:


//--------------------- .nv.info._Z25selective_scan_fwd_kernelI32Selective_Scan_fwd_kernel_traitsILi32ELi4ELi1ELb1ELb1ELb1ELb1EffEEv13SSMParamsBase --------------------------
	.section	.nv.info._Z25selective_scan_fwd_kernelI32Selective_Scan_fwd_kernel_traitsILi32ELi4ELi1ELb1ELb1ELb1ELb1EffEEv13SSMParamsBase,"",@"SHT_CUDA_INFO"
	.sectionflags	@""
	.align	4


	//----- nvinfo : EIATTR_CUDA_API_VERSION
	.align		4
        /*0000*/ 	.byte	0x04, 0x37
        /*0002*/ 	.short	(.L_3929 - .L_3928)
.L_3928:
        /*0004*/ 	.word	0x00000082


	//----- nvinfo : EIATTR_KPARAM_INFO
	.align		4
.L_3929:
        /*0008*/ 	.byte	0x04, 0x17
        /*000a*/ 	.short	(.L_3931 - .L_3930)
.L_3930:
        /*000c*/ 	.word	0x00000000
        /*0010*/ 	.short	0x0000
        /*0012*/ 	.short	0x0000
        /*0014*/ 	.byte	0x00, 0xf0, 0x61, 0x04


	//----- nvinfo : EIATTR_SPARSE_MMA_MASK
	.align		4
.L_3931:
        /*0018*/ 	.byte	0x03, 0x50
        /*001a*/ 	.short	0x0000


	//----- nvinfo : EIATTR_MAXREG_COUNT
	.align		4
        /*001c*/ 	.byte	0x03, 0x1b
        /*001e*/ 	.short	0x00ff


	//----- nvinfo : EIATTR_NUM_BARRIERS
	.align		4
        /*0020*/ 	.byte	0x02, 0x4c
        /*0022*/ 	.byte	0x01
	.zero		1


	//----- nvinfo : EIATTR_MERCURY_ISA_VERSION
	.align		4
        /*0024*/ 	.byte	0x03, 0x5f
        /*0026*/ 	.short	0x0101


	//----- nvinfo : EIATTR_COOP_GROUP_MASK_REGIDS
	.align		4
        /*0028*/ 	.byte	0x04, 0x29
        /*002a*/ 	.short	(.L_3933 - .L_3932)


	//   ....[0]....
.L_3932:
        /*002c*/ 	.word	0xffffffff


	//   ....[1]....
        /*0030*/ 	.word	0xffffffff


	//   ....[2]....
        /*0034*/ 	.word	0xffffffff


	//   ....[3]....
        /*0038*/ 	.word	0xffffffff


	//   ....[4]....
        /*003c*/ 	.word	0xffffffff


	//   ....[5]....
        /*0040*/ 	.word	0xffffffff


	//   ....[6]....
        /*0044*/ 	.word	0xffffffff


	//   ....[7]....
        /*0048*/ 	.word	0xffffffff


	//   ....[8]....
        /*004c*/ 	.word	0xffffffff


	//   ....[9]....
        /*0050*/ 	.word	0xffffffff


	//   ....[10]....
        /*0054*/ 	.word	0xffffffff


	//   ....[11]....
        /*0058*/ 	.word	0xffffffff


	//----- nvinfo : EIATTR_COOP_GROUP_INSTR_OFFSETS
	.align		4
.L_3933:
        /*005c*/ 	.byte	0x04, 0x28
        /*005e*/ 	.short	(.L_3935 - .L_3934)


	//   ....[0]....
.L_3934:
        /*0060*/ 	.word	0x00001650


	//   ....[1]....
        /*0064*/ 	.word	0x00001660


	//   ....[2]....
        /*0068*/ 	.word	0x00001690


	//   ....[3]....
        /*006c*/ 	.word	0x000016b0


	//   ....[4]....
        /*0070*/ 	.word	0x000016e0


	//   ....[5]....
        /*0074*/ 	.word	0x00001700


	//   ....[6]....
        /*0078*/ 	.word	0x00001740


	//   ....[7]....
        /*007c*/ 	.word	0x00001770


	//   ....[8]....
        /*0080*/ 	.word	0x000017b0


	//   ....[9]....
        /*0084*/ 	.word	0x000017d0


	//   ....[10]....
        /*0088*/ 	.word	0x00001800


	//   ....[11]....
        /*008c*/ 	.word	0x00001840


	//----- nvinfo : EIATTR_EXIT_INSTR_OFFSETS
	.align		4
.L_3935:
        /*0090*/ 	.byte	0x04, 0x1c
        /*0092*/ 	.short	(.L_3937 - .L_3936)


	//   ....[0]....
.L_3936:
        /*0094*/ 	.word	0x000004e0


	//   ....[1]....
        /*0098*/ 	.word	0x00001ff0


	//----- nvinfo : EIATTR_MAX_THREADS
	.align		4
.L_3937:
        /*009c*/ 	.byte	0x04, 0x05
        /*009e*/ 	.short	(.L_3939 - .L_3938)
.L_3938:
        /*00a0*/ 	.word	0x00000020
        /*00a4*/ 	.word	0x00000001
        /*00a8*/ 	.word	0x00000001


	//----- nvinfo : EIATTR_CRS_STACK_SIZE
	.align		4
.L_3939:
        /*00ac*/ 	.byte	0x04, 0x1e
        /*00ae*/ 	.short	(.L_3941 - .L_3940)
.L_3940:
        /*00b0*/ 	.word	0x00000000


	//----- nvinfo : EIATTR_CBANK_PARAM_SIZE
	.align		4
.L_3941:
        /*00b4*/ 	.byte	0x03, 0x19
        /*00b6*/ 	.short	0x0118


	//----- nvinfo : EIATTR_PARAM_CBANK
	.align		4
        /*00b8*/ 	.byte	0x04, 0x0a
        /*00ba*/ 	.short	(.L_3943 - .L_3942)
	.align		4
.L_3942:
        /*00bc*/ 	.word	index@(.nv.constant0._Z25selective_scan_fwd_kernelI32Selective_Scan_fwd_kernel_traitsILi32ELi4ELi1ELb1ELb1ELb1ELb1EffEEv13SSMParamsBase)
        /*00c0*/ 	.short	0x0210
        /*00c2*/ 	.short	0x0118


	//----- nvinfo : EIATTR_SW_WAR
	.align		4
.L_3943:
        /*00c4*/ 	.byte	0x04, 0x36
        /*00c6*/ 	.short	(.L_3945 - .L_3944)
.L_3944:
        /*00c8*/ 	.word	0x00000008
.L_3945:


//--------------------- .nv.callgraph             --------------------------
	.section	.nv.callgraph,"",@"SHT_CUDA_CALLGRAPH"
	.align	4
	.sectionentsize	8
	.align		4
        /*0000*/ 	.word	0x00000000
	.align		4
        /*0004*/ 	.word	0xffffffff
	.align		4
        /*0008*/ 	.word	0x00000000
	.align		4
        /*000c*/ 	.word	0xfffffffe
	.align		4
        /*0010*/ 	.word	0x00000000
	.align		4
        /*0014*/ 	.word	0xfffffffd
	.align		4
        /*0018*/ 	.word	0x00000000
	.align		4
        /*001c*/ 	.word	0xfffffffc


//--------------------- .nv.constant4             --------------------------
	.section	.nv.constant4,"a",@progbits
	.align	8
	.align		8
.nv.constant4:
        /*0000*/ 	.dword	_ZN62_INTERNAL_d4f700d2_26_selective_scan_fwd_fp32_cu_80d2ef76_35524cuda3std3__45__cpo5beginE
	.align		8
        /*0008*/ 	.dword	_ZN62_INTERNAL_d4f700d2_26_selective_scan_fwd_fp32_cu_80d2ef76_35524cuda3std3__45__cpo3endE
	.align		8
        /*0010*/ 	.dword	_ZN62_INTERNAL_d4f700d2_26_selective_scan_fwd_fp32_cu_80d2ef76_35524cuda3std3__45__cpo6cbeginE
	.align		8
        /*0018*/ 	.dword	_ZN62_INTERNAL_d4f700d2_26_selective_scan_fwd_fp32_cu_80d2ef76_35524cuda3std3__45__cpo4cendE
	.align		8
        /*0020*/ 	.dword	_ZN62_INTERNAL_d4f700d2_26_selective_scan_fwd_fp32_cu_80d2ef76_35524cuda3std3__45__cpo6rbeginE
	.align		8
        /*0028*/ 	.dword	_ZN62_INTERNAL_d4f700d2_26_selective_scan_fwd_fp32_cu_80d2ef76_35524cuda3std3__45__cpo4rendE
	.align		8
        /*0030*/ 	.dword	_ZN62_INTERNAL_d4f700d2_26_selective_scan_fwd_fp32_cu_80d2ef76_35524cuda3std3__45__cpo7crbeginE
	.align		8
        /*0038*/ 	.dword	_ZN62_INTERNAL_d4f700d2_26_selective_scan_fwd_fp32_cu_80d2ef76_35524cuda3std3__45__cpo5crendE
	.align		8
        /*0040*/ 	.dword	_ZN62_INTERNAL_d4f700d2_26_selective_scan_fwd_fp32_cu_80d2ef76_35524cuda3std3__464_GLOBAL__N__d4f700d2_26_selective_scan_fwd_fp32_cu_80d2ef76_35526ignoreE
	.align		8
        /*0048*/ 	.dword	_ZN62_INTERNAL_d4f700d2_26_selective_scan_fwd_fp32_cu_80d2ef76_35524cuda3std3__419piecewise_constructE
	.align		8
        /*0050*/ 	.dword	_ZN62_INTERNAL_d4f700d2_26_selective_scan_fwd_fp32_cu_80d2ef76_35524cuda3std3__48in_placeE
	.align		8
        /*0058*/ 	.dword	_ZN62_INTERNAL_d4f700d2_26_selective_scan_fwd_fp32_cu_80d2ef76_35524cuda3std3__420unreachable_sentinelE
	.align		8
        /*0060*/ 	.dword	_ZN62_INTERNAL_d4f700d2_26_selective_scan_fwd_fp32_cu_80d2ef76_35524cuda3std6ranges3__45__cpo4swapE
	.align		8
        /*0068*/ 	.dword	_ZN62_INTERNAL_d4f700d2_26_selective_scan_fwd_fp32_cu_80d2ef76_35524cuda3std6ranges3__45__cpo9iter_moveE
	.align		8
        /*0070*/ 	.dword	_ZN62_INTERNAL_d4f700d2_26_selective_scan_fwd_fp32_cu_80d2ef76_35524cuda3std6ranges3__45__cpo5beginE
	.align		8
        /*0078*/ 	.dword	_ZN62_INTERNAL_d4f700d2_26_selective_scan_fwd_fp32_cu_80d2ef76_35524cuda3std6ranges3__45__cpo3endE
	.align		8
        /*0080*/ 	.dword	_ZN62_INTERNAL_d4f700d2_26_selective_scan_fwd_fp32_cu_80d2ef76_35524cuda3std6ranges3__45__cpo6cbeginE
	.align		8
        /*0088*/ 	.dword	_ZN62_INTERNAL_d4f700d2_26_selective_scan_fwd_fp32_cu_80d2ef76_35524cuda3std6ranges3__45__cpo4cendE
	.align		8
        /*0090*/ 	.dword	_ZN62_INTERNAL_d4f700d2_26_selective_scan_fwd_fp32_cu_80d2ef76_35524cuda3std6ranges3__45__cpo7advanceE
	.align		8
        /*0098*/ 	.dword	_ZN62_INTERNAL_d4f700d2_26_selective_scan_fwd_fp32_cu_80d2ef76_35524cuda3std6ranges3__45__cpo9iter_swapE
	.align		8
        /*00a0*/ 	.dword	_ZN62_INTERNAL_d4f700d2_26_selective_scan_fwd_fp32_cu_80d2ef76_35524cuda3std6ranges3__45__cpo4nextE
	.align		8
        /*00a8*/ 	.dword	_ZN62_INTERNAL_d4f700d2_26_selective_scan_fwd_fp32_cu_80d2ef76_35524cuda3std6ranges3__45__cpo4prevE
	.align		8
        /*00b0*/ 	.dword	_ZN62_INTERNAL_d4f700d2_26_selective_scan_fwd_fp32_cu_80d2ef76_35524cuda3std6ranges3__45__cpo4dataE
	.align		8
        /*00b8*/ 	.dword	_ZN62_INTERNAL_d4f700d2_26_selective_scan_fwd_fp32_cu_80d2ef76_35524cuda3std6ranges3__45__cpo5cdataE
	.align		8
        /*00c0*/ 	.dword	_ZN62_INTERNAL_d4f700d2_26_selective_scan_fwd_fp32_cu_80d2ef76_35524cuda3std6ranges3__45__cpo4sizeE
	.align		8
        /*00c8*/ 	.dword	_ZN62_INTERNAL_d4f700d2_26_selective_scan_fwd_fp32_cu_80d2ef76_35524cuda3std6ranges3__45__cpo5ssizeE
	.align		8
        /*00d0*/ 	.dword	_ZN62_INTERNAL_d4f700d2_26_selective_scan_fwd_fp32_cu_80d2ef76_35524cuda3std6ranges3__45__cpo8distanceE
	.align		8
        /*00d8*/ 	.dword	_ZN62_INTERNAL_d4f700d2_26_selective_scan_fwd_fp32_cu_80d2ef76_35526thrust23THRUST_300001_SM_900_NS6system6detail10sequential3seqE


//--------------------- .text._Z25selective_scan_fwd_kernelI32Selective_Scan_fwd_kernel_traitsILi128ELi16ELi1ELb0ELb0ELb0ELb0EfN3c107complexIfEEEEv13SSMParamsBase --------------------------
	.section	.text._Z25selective_scan_fwd_kernelI32Selective_Scan_fwd_kernel_traitsILi128ELi16ELi1ELb0ELb0ELb0ELb0EfN3c107complexIfEEEEv13SSMParamsBase,"ax",@progbits
	.align	128
        .global         _Z25selective_scan_fwd_kernelI32Selective_Scan_fwd_kernel_traitsILi128ELi16ELi1ELb0ELb0ELb0ELb0EfN3c107complexIfEEEEv13SSMParamsBase
        .type           _Z25selective_scan_fwd_kernelI32Selective_Scan_fwd_kernel_traitsILi128ELi16ELi1ELb0ELb0ELb0ELb0EfN3c107complexIfEEEEv13SSMParamsBase,@function
        .size           _Z25selective_scan_fwd_kernelI32Selective_Scan_fwd_kernel_traitsILi128ELi16ELi1ELb0ELb0ELb0ELb0EfN3c107complexIfEEEEv13SSMParamsBase,(.L_x_5160 - _Z25selective_scan_fwd_kernelI32Selective_Scan_fwd_kernel_traitsILi128ELi16ELi1ELb0ELb0ELb0ELb0EfN3c107complexIfEEEEv13SSMParamsBase)
        .other          _Z25selective_scan_fwd_kernelI32Selective_Scan_fwd_kernel_traitsILi128ELi16ELi1ELb0ELb0ELb0ELb0EfN3c107complexIfEEEEv13SSMParamsBase,@"STO_CUDA_ENTRY STV_DEFAULT"
_Z25selective_scan_fwd_kernelI32Selective_Scan_fwd_kernel_traitsILi128ELi16ELi1ELb0ELb0ELb0ELb0EfN3c107complexIfEEEEv13SSMParamsBase:
.text._Z25selective_scan_fwd_kernelI32Selective_Scan_fwd_kernel_traitsILi128ELi16ELi1ELb0ELb0ELb0ELb0EfN3c107complexIfEEEEv13SSMParamsBase:
[----:B------:R-:W-:Y:S08]  /*0000*/  LDC R1, c[0x0][0x28] ;  /* 0x00000a00ff017b82 */ /* 0x000ff00000000800 */
[----:B------:R-:W0:Y:S01]  /*0010*/  S2UR UR8, SR_CTAID.Y ;  /* 0x00000000000879c3 */ /* 0x000e220000002600 */
[----:B------:R-:W-:Y:S01]  /*0020*/  ULDC.64 UR4, c[0x0][0x2e8] ;  /* 0x0000ba0000047ab9 */ /* 0x000fe20000000a00 */
[----:B------:R-:W-:Y:S01]  /*0030*/  ULDC.64 UR6, c[0x0][0x300] ;  /* 0x0000c00000067ab9 */ /* 0x000fe20000000a00 */
[----:B------:R-:W-:Y:S01]  /*0040*/  ISETP.NE.U32.AND P0, PT, RZ, UR4, PT ;  /* 0x00000004ff007c0c */ /* 0x000fe2000bf05070 */
[----:B------:R-:W-:Y:S01]  /*0050*/  ULDC.64 UR12, c[0x0][0x208] ;  /* 0x00008200000c7ab9 */ /* 0x000fe20000000a00 */
[----:B------:R-:W-:-:S02]  /*0060*/  ISETP.NE.U32.AND P1, PT, RZ, UR6, PT ;  /* 0x00000006ff007c0c */ /* 0x000fc4000bf25070 */
[----:B------:R-:W-:Y:S01]  /*0070*/  ISETP.NE.AND.EX P0, PT, RZ, UR5, PT, P0 ;  /* 0x00000005ff007c0c */ /* 0x000fe2000bf05300 */
[----:B------:R-:W1:Y:S01]  /*0080*/  LDC R7, c[0x0][0x224] ;  /* 0x00008900ff077b82 */ /* 0x000e620000000800 */
[----:B------:R-:W-:Y:S02]  /*0090*/  ISETP.NE.AND.EX P1, PT, RZ, UR7, PT, P1 ;  /* 0x00000007ff007c0c */ /* 0x000fe4000bf25310 */
[----:B0-----:R-:W-:-:S04]  /*00a0*/  MOV R28, UR8 ;  /* 0x00000008001c7c02 */ /* 0x001fc80008000f00 */
[----:B------:R-:W-:-:S05]  /*00b0*/  SHF.R.S32.HI R29, RZ, 0x1f, R28 ;  /* 0x0000001fff1d7819 */ /* 0x000fca000001141c */
[C---:B------:R-:W-:Y:S02]  /*00c0*/  @P0 LEA R2, P2, R28.reuse, UR4, 0x2 ;  /* 0x000000041c020c11 */ /* 0x040fe4000f8410ff */
[C---:B------:R-:W-:Y:S02]  /*00d0*/  @P1 LEA R4, P3, R28.reuse, UR6, 0x2 ;  /* 0x000000061c041c11 */ /* 0x040fe4000f8610ff */
[C-C-:B------:R-:W-:Y:S02]  /*00e0*/  @P0 LEA.HI.X R3, R28.reuse, UR5, R29.reuse, 0x2, P2 ;  /* 0x000000051c030c11 */ /* 0x140fe400090f141d */
[----:B------:R-:W-:-:S03]  /*00f0*/  @P1 LEA.HI.X R5, R28, UR7, R29, 0x2, P3 ;  /* 0x000000071c051c11 */ /* 0x000fc600098f141d */
[----:B------:R0:W5:Y:S04]  /*0100*/  @P0 LDG.E R0, desc[UR12][R2.64] ;  /* 0x0000000c02000981 */ /* 0x000168000c1e1900 */
[----:B------:R0:W5:Y:S01]  /*0110*/  @P1 LDG.E R6, desc[UR12][R4.64] ;  /* 0x0000000c04061981 */ /* 0x000162000c1e1900 */
[----:B------:R-:W2:Y:S01]  /*0120*/  S2UR UR4, SR_CTAID.X ;  /* 0x00000000000479c3 */ /* 0x000ea20000002500 */
[----:B-1----:R-:W-:Y:S02]  /*0130*/  ISETP.GE.AND P2, PT, R7, 0x1, PT ;  /* 0x000000010700780c */ /* 0x002fe40003f46270 */
[----:B--2---:R-:W-:Y:S01]  /*0140*/  MOV R31, UR4 ;  /* 0x00000004001f7c02 */ /* 0x004fe20008000f00 */
[----:B------:R-:W-:-:S03]  /*0150*/  ULDC.64 UR4, c[0x0][0x280] ;  /* 0x0000a00000047ab9 */ /* 0x000fc60000000a00 */
[----:B------:R-:W-:-:S07]  /*0160*/  SHF.R.S32.HI R30, RZ, 0x1f, R31 ;  /* 0x0000001fff1e7819 */ /* 0x000fce000001141f */
[----:B0-----:R-:W-:Y:S05]  /*0170*/  @!P2 EXIT ;  /* 0x000000000000a94d */ /* 0x001fea0003800000 */
[----:B------:R-:W0:Y:S01]  /*0180*/  S2R R90, SR_TID.X ;  /* 0x00000000005a7919 */ /* 0x000e220000002100 */
[----:B------:R-:W1:Y:S01]  /*0190*/  LDC.64 R10, c[0x0][0x2f0] ;  /* 0x0000bc00ff0a7b82 */ /* 0x000e620000000a00 */
[----:B------:R-:W-:Y:S01]  /*01a0*/  ULDC.64 UR6, c[0x0][0x290] ;  /* 0x0000a40000067ab9 */ /* 0x000fe20000000a00 */
[C---:B------:R-:W-:Y:S01]  /*01b0*/  IMAD R4, R30.reuse, UR4, RZ ;  /* 0x000000041e047c24 */ /* 0x040fe2000f8e02ff */
[----:B------:R-:W2:Y:S01]  /*01c0*/  S2R R32, SR_LANEID ;  /* 0x0000000000207919 */ /* 0x000ea20000000000 */
[----:B------:R-:W-:Y:S01]  /*01d0*/  IMAD R8, R30, UR6, RZ ;  /* 0x000000061e087c24 */ /* 0x000fe2000f8e02ff */
[----:B------:R-:W-:Y:S01]  /*01e0*/  ULDC.64 UR8, c[0x0][0x298] ;  /* 0x0000a60000087ab9 */ /* 0x000fe20000000a00 */
[C---:B------:R-:W-:Y:S01]  /*01f0*/  IMAD R7, R31.reuse, UR5, R4 ;  /* 0x000000051f077c24 */ /* 0x040fe2000f8e0204 */
[----:B------:R-:W-:Y:S01]  /*0200*/  UMOV UR5, URZ ;  /* 0x0000003f00057c82 */ /* 0x000fe20008000000 */
[----:B------:R-:W3:Y:S01]  /*0210*/  LDC.64 R12, c[0x0][0x2f8] ;  /* 0x0000be00ff0c7b82 */ /* 0x000ee20000000a00 */
[----:B------:R-:W-:Y:S01]  /*0220*/  IMAD.WIDE.U32 R2, R31, UR4, RZ ;  /* 0x000000041f027c25 */ /* 0x000fe2000f8e00ff */
[----:B------:R-:W-:Y:S01]  /*0230*/  UMOV UR4, URZ ;  /* 0x0000003f00047c82 */ /* 0x000fe20008000000 */
[----:B-----5:R-:W-:-:S02]  /*0240*/  @P0 R2UR UR4, R0 ;  /* 0x00000000000402ca */ /* 0x020fc400000e0000 */
[----:B------:R-:W-:Y:S01]  /*0250*/  IMAD.WIDE.U32 R4, R31, UR6, RZ ;  /* 0x000000061f047c25 */ /* 0x000fe2000f8e00ff */
[----:B------:R-:W-:Y:S02]  /*0260*/  IADD3 R3, R3, R7, RZ ;  /* 0x0000000703037210 */ /* 0x000fe40007ffe0ff */
[----:B------:R-:W-:Y:S01]  /*0270*/  @P1 R2UR UR5, R6 ;  /* 0x00000000060512ca */ /* 0x000fe200000e0000 */
[----:B------:R-:W-:Y:S01]  /*0280*/  IMAD R9, R31, UR7, R8 ;  /* 0x000000071f097c24 */ /* 0x000fe2000f8e0208 */
[----:B------:R-:W-:Y:S02]  /*0290*/  ULDC.64 UR6, c[0x0][0x288] ;  /* 0x0000a20000067ab9 */ /* 0x000fe40000000a00 */
[----:B------:R-:W-:Y:S02]  /*02a0*/  IMAD R7, R29, UR6, RZ ;  /* 0x000000061d077c24 */ /* 0x000fe4000f8e02ff */
[----:B------:R-:W-:Y:S01]  /*02b0*/  IADD3 R5, R5, R9, RZ ;  /* 0x0000000905057210 */ /* 0x000fe20007ffe0ff */
[----:B------:R-:W-:-:S02]  /*02c0*/  IMAD R9, R29, UR8, RZ ;  /* 0x000000081d097c24 */ /* 0x000fc4000f8e02ff */
[C---:B------:R-:W-:Y:S02]  /*02d0*/  IMAD R7, R28.reuse, UR7, R7 ;  /* 0x000000071c077c24 */ /* 0x040fe4000f8e0207 */
[----:B------:R-:W-:Y:S01]  /*02e0*/  IMAD.WIDE.U32 R2, R28, UR6, R2 ;  /* 0x000000061c027c25 */ /* 0x000fe2000f8e0002 */
[----:B------:R-:W-:-:S03]  /*02f0*/  UMOV UR6, URZ ;  /* 0x0000003f00067c82 */ /* 0x000fc60008000000 */
[----:B------:R-:W-:Y:S01]  /*0300*/  IMAD R9, R28, UR9, R9 ;  /* 0x000000091c097c24 */ /* 0x000fe2000f8e0209 */
[----:B0-----:R-:W-:Y:S01]  /*0310*/  SHF.L.U32 R34, R90, 0x4, RZ ;  /* 0x000000045a227819 */ /* 0x001fe200000006ff */
[----:B------:R-:W-:Y:S01]  /*0320*/  IMAD.WIDE.U32 R4, R28, UR8, R4 ;  /* 0x000000081c047c25 */ /* 0x000fe2000f8e0004 */
[----:B------:R-:W-:Y:S02]  /*0330*/  LOP3.LUT R33, R90, 0x1f, RZ, 0xc0, !PT ;  /* 0x0000001f5a217812 */ /* 0x000fe400078ec0ff */
[----:B------:R-:W-:Y:S02]  /*0340*/  IADD3 R37, R3, R7, RZ ;  /* 0x0000000703257210 */ /* 0x000fe40007ffe0ff */
[----:B------:R-:W-:Y:S02]  /*0350*/  IADD3 R39, R5, R9, RZ ;  /* 0x0000000905277210 */ /* 0x000fe40007ffe0ff */
[----:B-1----:R-:W-:Y:S02]  /*0360*/  LEA R36, P0, R2, R10, 0x2 ;  /* 0x0000000a02247211 */ /* 0x002fe400078010ff */
[----:B---3--:R-:W-:-:S02]  /*0370*/  LEA R38, P1, R4, R12, 0x2 ;  /* 0x0000000c04267211 */ /* 0x008fc400078210ff */
[----:B------:R-:W-:Y:S02]  /*0380*/  LOP3.LUT R34, R34, 0xfffffe00, RZ, 0xc0, !PT ;  /* 0xfffffe0022227812 */ /* 0x000fe400078ec0ff */
[----:B------:R-:W-:Y:S02]  /*0390*/  LEA.HI.X R37, R2, R11, R37, 0x2, P0 ;  /* 0x0000000b02257211 */ /* 0x000fe400000f1425 */
[----:B------:R-:W-:Y:S02]  /*03a0*/  LEA.HI.X R39, R4, R13, R39, 0x2, P1 ;  /* 0x0000000d04277211 */ /* 0x000fe400008f1427 */
[----:B--2---:R-:W-:-:S07]  /*03b0*/  LOP3.LUT R35, R34, R33, RZ, 0xfc, !PT ;  /* 0x0000002122237212 */ /* 0x004fce00078efcff */
.L_x_41:
[----:B------:R-:W-:Y:S01]  /*03c0*/  BAR.SYNC.DEFER_BLOCKING 0x0 ;  /* 0x0000000000007b1d */ /* 0x000fe20000010000 */
[C-C-:B------:R-:W-:Y:S01]  /*03d0*/  LOP3.LUT R18, R34.reuse, 0x20, R33.reuse, 0xfe, !PT ;  /* 0x0000002022127812 */ /* 0x140fe200078efe21 */
[----:B------:R-:W-:Y:S01]  /*03e0*/  HFMA2.MMA R0, -RZ, RZ, 0, 0 ;  /* 0x00000000ff007435 */ /* 0x000fe200000001ff */
[C-C-:B------:R-:W-:Y:S02]  /*03f0*/  LOP3.LUT R20, R34.reuse, 0x40, R33.reuse, 0xfe, !PT ;  /* 0x0000004022147812 */ /* 0x140fe400078efe21 */
[----:B------:R-:W-:Y:S02]  /*0400*/  CS2R R4, SRZ ;  /* 0x0000000000047805 */ /* 0x000fe4000001ff00 */
[C-C-:B0-----:R-:W-:Y:S01]  /*0410*/  LOP3.LUT R21, R34.reuse, 0x60, R33.reuse, 0xfe, !PT ;  /* 0x0000006022157812 */ /* 0x141fe200078efe21 */
[----:B------:R-:W-:Y:S01]  /*0420*/  ULDC UR7, c[0x0][0x218] ;  /* 0x0000860000077ab9 */ /* 0x000fe20000000800 */
[C-C-:B------:R-:W-:Y:S01]  /*0430*/  LOP3.LUT R22, R34.reuse, 0x80, R33.reuse, 0xfe, !PT ;  /* 0x0000008022167812 */ /* 0x140fe200078efe21 */
[----:B------:R-:W-:Y:S01]  /*0440*/  UIMAD UR34, UR6, -0x800, UR7 ;  /* 0xfffff800062278a4 */ /* 0x000fe2000f8e0207 */
[C---:B------:R-:W-:Y:S01]  /*0450*/  LOP3.LUT R23, R34.reuse, 0xa0, R33, 0xfe, !PT ;  /* 0x000000a022177812 */ /* 0x040fe200078efe21 */
[----:B------:R-:W-:Y:S01]  /*0460*/  IMAD.WIDE R2, R35, 0x4, R36 ;  /* 0x0000000423027825 */ /* 0x000fe200078e0224 */
[----:B------:R-:W-:-:S02]  /*0470*/  LOP3.LUT R24, R34, 0xc0, R33, 0xfe, !PT ;  /* 0x000000c022187812 */ /* 0x000fc400078efe21 */
[----:B------:R-:W-:Y:S02]  /*0480*/  CS2R R6, SRZ ;  /* 0x0000000000067805 */ /* 0x000fe4000001ff00 */
[----:B------:R-:W-:Y:S02]  /*0490*/  LOP3.LUT R26, R34, 0xe0, R33, 0xfe, !PT ;  /* 0x000000e0221a7812 */ /* 0x000fe400078efe21 */
[----:B------:R-:W-:Y:S02]  /*04a0*/  CS2R R8, SRZ ;  /* 0x0000000000087805 */ /* 0x000fe4000001ff00 */
[----:B------:R-:W-:Y:S02]  /*04b0*/  ISETP.GE.AND P2, PT, R35, UR34, PT ;  /* 0x0000002223007c0c */ /* 0x000fe4000bf46270 */
[----:B------:R-:W-:Y:S02]  /*04c0*/  CS2R R10, SRZ ;  /* 0x00000000000a7805 */ /* 0x000fe4000001ff00 */
[----:B------:R-:W-:-:S02]  /*04d0*/  ISETP.GE.AND P1, PT, R18, UR34, PT ;  /* 0x0000002212007c0c */ /* 0x000fc4000bf26270 */
[----:B------:R-:W-:Y:S02]  /*04e0*/  CS2R R12, SRZ ;  /* 0x00000000000c7805 */ /* 0x000fe4000001ff00 */
[----:B------:R-:W-:Y:S02]  /*04f0*/  ISETP.GE.AND P0, PT, R20, UR34, PT ;  /* 0x0000002214007c0c */ /* 0x000fe4000bf06270 */
[----:B------:R-:W-:Y:S02]  /*0500*/  CS2R R14, SRZ ;  /* 0x00000000000e7805 */ /* 0x000fe4000001ff00 */
[----:B------:R-:W-:Y:S02]  /*0510*/  ISETP.GE.AND P4, PT, R21, UR34, PT ;  /* 0x0000002215007c0c */ /* 0x000fe4000bf86270 */
[----:B------:R-:W-:Y:S02]  /*0520*/  LOP3.LUT R73, R34, 0x100, R33, 0xfe, !PT ;  /* 0x0000010022497812 */ /* 0x000fe400078efe21 */
[----:B------:R-:W-:-:S02]  /*0530*/  ISETP.GE.AND P6, PT, R22, UR34, PT ;  /* 0x0000002216007c0c */ /* 0x000fc4000bfc6270 */
[----:B------:R-:W-:Y:S01]  /*0540*/  ISETP.GE.AND P5, PT, R23, UR34, PT ;  /* 0x0000002217007c0c */ /* 0x000fe2000bfa6270 */
[----:B------:R-:W2:Y:S01]  /*0550*/  @!P2 LDG.E R5, desc[UR12][R2.64] ;  /* 0x0000000c0205a981 */ /* 0x000ea2000c1e1900 */
[----:B------:R-:W-:Y:S02]  /*0560*/  ISETP.GE.AND P3, PT, R24, UR34, PT ;  /* 0x0000002218007c0c */ /* 0x000fe4000bf66270 */
[----:B------:R-:W-:Y:S01]  /*0570*/  ISETP.GE.AND P2, PT, R26, UR34, PT ;  /* 0x000000221a007c0c */ /* 0x000fe2000bf46270 */
[----:B------:R-:W3:Y:S01]  /*0580*/  @!P1 LDG.E R0, desc[UR12][R2.64+0x80] ;  /* 0x0000800c02009981 */ /* 0x000ee2000c1e1900 */
[----:B------:R-:W-:Y:S02]  /*0590*/  ISETP.GE.AND P1, PT, R73, UR34, PT ;  /* 0x0000002249007c0c */ /* 0x000fe4000bf26270 */
[C-C-:B------:R-:W-:Y:S01]  /*05a0*/  LOP3.LUT R74, R34.reuse, 0x120, R33.reuse, 0xfe, !PT ;  /* 0x00000120224a7812 */ /* 0x140fe200078efe21 */
[----:B------:R-:W4:Y:S01]  /*05b0*/  @!P0 LDG.E R7, desc[UR12][R2.64+0x100] ;  /* 0x0001000c02078981 */ /* 0x000f22000c1e1900 */
[----:B------:R-:W-:-:S02]  /*05c0*/  LOP3.LUT R75, R34, 0x140, R33, 0xfe, !PT ;  /* 0x00000140224b7812 */ /* 0x000fc400078efe21 */
[C-C-:B------:R-:W-:Y:S01]  /*05d0*/  LOP3.LUT R76, R34.reuse, 0x160, R33.reuse, 0xfe, !PT ;  /* 0x00000160224c7812 */ /* 0x140fe200078efe21 */
[----:B------:R-:W5:Y:S01]  /*05e0*/  @!P4 LDG.E R4, desc[UR12][R2.64+0x180] ;  /* 0x0001800c0204c981 */ /* 0x000f62000c1e1900 */
[C-C-:B------:R-:W-:Y:S02]  /*05f0*/  LOP3.LUT R77, R34.reuse, 0x180, R33.reuse, 0xfe, !PT ;  /* 0x00000180224d7812 */ /* 0x140fe400078efe21 */
[--C-:B------:R-:W-:Y:S01]  /*0600*/  LOP3.LUT R78, R34, 0x1a0, R33.reuse, 0xfe, !PT ;  /* 0x000001a0224e7812 */ /* 0x100fe200078efe21 */
[----:B------:R-:W5:Y:S01]  /*0610*/  @!P6 LDG.E R9, desc[UR12][R2.64+0x200] ;  /* 0x0002000c0209e981 */ /* 0x000f62000c1e1900 */
[----:B------:R-:W-:Y:S02]  /*0620*/  ISETP.GE.AND P0, PT, R74, UR34, PT ;  /* 0x000000224a007c0c */ /* 0x000fe4000bf06270 */
[----:B------:R-:W-:Y:S01]  /*0630*/  LOP3.LUT R79, R34, 0x1c0, R33, 0xfe, !PT ;  /* 0x000001c0224f7812 */ /* 0x000fe200078efe21 */
[----:B------:R-:W5:Y:S01]  /*0640*/  @!P5 LDG.E R6, desc[UR12][R2.64+0x280] ;  /* 0x0002800c0206d981 */ /* 0x000f62000c1e1900 */
[----:B------:R-:W-:-:S02]  /*0650*/  ISETP.GE.AND P4, PT, R75, UR34, PT ;  /* 0x000000224b007c0c */ /* 0x000fc4000bf86270 */
[----:B------:R-:W-:Y:S01]  /*0660*/  LOP3.LUT R80, R34, 0x1e0, R33, 0xfe, !PT ;  /* 0x000001e022507812 */ /* 0x000fe200078efe21 */
[----:B------:R-:W5:Y:S01]  /*0670*/  @!P3 LDG.E R11, desc[UR12][R2.64+0x300] ;  /* 0x0003000c020bb981 */ /* 0x000f62000c1e1900 */
[----:B------:R-:W-:Y:S02]  /*0680*/  ISETP.GE.AND P6, PT, R76, UR34, PT ;  /* 0x000000224c007c0c */ /* 0x000fe4000bfc6270 */
[----:B------:R-:W-:Y:S01]  /*0690*/  ISETP.GE.AND P5, PT, R77, UR34, PT ;  /* 0x000000224d007c0c */ /* 0x000fe2000bfa6270 */
[----:B------:R-:W5:Y:S01]  /*06a0*/  @!P2 LDG.E R8, desc[UR12][R2.64+0x380] ;  /* 0x0003800c0208a981 */ /* 0x000f62000c1e1900 */
[----:B------:R-:W-:Y:S02]  /*06b0*/  ISETP.GE.AND P3, PT, R78, UR34, PT ;  /* 0x000000224e007c0c */ /* 0x000fe4000bf66270 */
[----:B------:R-:W-:Y:S01]  /*06c0*/  ISETP.GE.AND P2, PT, R79, UR34, PT ;  /* 0x000000224f007c0c */ /* 0x000fe2000bf46270 */
[----:B------:R-:W5:Y:S01]  /*06d0*/  @!P1 LDG.E R13, desc[UR12][R2.64+0x400] ;  /* 0x0004000c020d9981 */ /* 0x000f62000c1e1900 */
[----:B------:R-:W-:-:S02]  /*06e0*/  ISETP.GE.AND P1, PT, R80, UR34, PT ;  /* 0x0000002250007c0c */ /* 0x000fc4000bf26270 */
[----:B------:R-:W-:Y:S02]  /*06f0*/  CS2R R16, SRZ ;  /* 0x0000000000107805 */ /* 0x000fe4000001ff00 */
[----:B------:R-:W-:Y:S01]  /*0700*/  MOV R19, RZ ;  /* 0x000000ff00137202 */ /* 0x000fe20000000f00 */
[----:B------:R-:W5:Y:S04]  /*0710*/  @!P0 LDG.E R10, desc[UR12][R2.64+0x480] ;  /* 0x0004800c020a8981 */ /* 0x000f68000c1e1900 */
[----:B------:R-:W5:Y:S04]  /*0720*/  @!P4 LDG.E R15, desc[UR12][R2.64+0x500] ;  /* 0x0005000c020fc981 */ /* 0x000f68000c1e1900 */
[----:B------:R-:W5:Y:S04]  /*0730*/  @!P6 LDG.E R12, desc[UR12][R2.64+0x580] ;  /* 0x0005800c020ce981 */ /* 0x000f68000c1e1900 */
[----:B------:R-:W5:Y:S04]  /*0740*/  @!P5 LDG.E R17, desc[UR12][R2.64+0x600] ;  /* 0x0006000c0211d981 */ /* 0x000f68000c1e1900 */
[----:B------:R-:W5:Y:S04]  /*0750*/  @!P3 LDG.E R14, desc[UR12][R2.64+0x680] ;  /* 0x0006800c020eb981 */ /* 0x000f68000c1e1900 */
[----:B------:R-:W5:Y:S04]  /*0760*/  @!P2 LDG.E R19, desc[UR12][R2.64+0x700] ;  /* 0x0007000c0213a981 */ /* 0x000f68000c1e1900 */
[----:B------:R0:W5:Y:S01]  /*0770*/  @!P1 LDG.E R16, desc[UR12][R2.64+0x780] ;  /* 0x0007800c02109981 */ /* 0x000162000c1e1900 */
[----:B------:R-:W1:Y:S01]  /*0780*/  S2UR UR8, SR_CgaCtaId ;  /* 0x00000000000879c3 */ /* 0x000e620000008800 */
[----:B------:R-:W-:-:S02]  /*0790*/  ISETP.GE.AND P3, PT, R18, UR34, PT ;  /* 0x0000002212007c0c */ /* 0x000fc4000bf66270 */
[----:B------:R-:W-:Y:S01]  /*07a0*/  IADD3 R18, R34, R32, RZ ;  /* 0x0000002022127210 */ /* 0x000fe20007ffe0ff */
[----:B------:R-:W-:Y:S01]  /*07b0*/  UMOV UR7, 0x400 ;  /* 0x0000040000077882 */ /* 0x000fe20000000000 */
[----:B------:R-:W-:Y:S02]  /*07c0*/  ISETP.GE.AND P1, PT, R21, UR34, PT ;  /* 0x0000002215007c0c */ /* 0x000fe4000bf26270 */
[----:B------:R-:W-:Y:S02]  /*07d0*/  ISETP.GE.AND P6, PT, R23, UR34, PT ;  /* 0x0000002217007c0c */ /* 0x000fe4000bfc6270 */
[C---:B0-----:R-:W-:Y:S02]  /*07e0*/  IADD3 R3, R18.reuse, 0x20, RZ ;  /* 0x0000002012037810 */ /* 0x041fe40007ffe0ff */
[C---:B------:R-:W-:Y:S02]  /*07f0*/  IADD3 R21, R18.reuse, 0x40, RZ ;  /* 0x0000004012157810 */ /* 0x040fe40007ffe0ff */
[----:B------:R-:W-:-:S02]  /*0800*/  IADD3 R23, R18, 0x60, RZ ;  /* 0x0000006012177810 */ /* 0x000fc40007ffe0ff */
[CC--:B------:R-:W-:Y:S02]  /*0810*/  LEA.HI.SX32 R40, R18.reuse, R18.reuse, 0x1b ;  /* 0x0000001212287211 */ /* 0x0c0fe400078fdaff */
[C---:B------:R-:W-:Y:S02]  /*0820*/  IADD3 R25, R18.reuse, 0x80, RZ ;  /* 0x0000008012197810 */ /* 0x040fe40007ffe0ff */
[C---:B------:R-:W-:Y:S02]  /*0830*/  IADD3 R41, R18.reuse, 0xc0, RZ ;  /* 0x000000c012297810 */ /* 0x040fe40007ffe0ff */
[C---:B------:R-:W-:Y:S01]  /*0840*/  IADD3 R27, R18.reuse, 0xa0, RZ ;  /* 0x000000a0121b7810 */ /* 0x040fe20007ffe0ff */
[----:B-1----:R-:W-:Y:S01]  /*0850*/  ULEA UR8, UR8, UR7, 0x18 ;  /* 0x0000000708087291 */ /* 0x002fe2000f8ec03f */
[----:B------:R-:W-:Y:S02]  /*0860*/  LEA.HI.SX32 R3, R3, R18, 0x1b ;  /* 0x0000001203037211 */ /* 0x000fe400078fdaff */
[----:B------:R-:W-:-:S02]  /*0870*/  IADD3 R43, R18, 0xe0, RZ ;  /* 0x000000e0122b7810 */ /* 0x000fc40007ffe0ff */
[-C--:B------:R-:W-:Y:S02]  /*0880*/  LEA.HI.SX32 R21, R21, R18.reuse, 0x1b ;  /* 0x0000001215157211 */ /* 0x080fe400078fdaff */
[-C--:B------:R-:W-:Y:S02]  /*0890*/  LEA.HI.SX32 R23, R23, R18.reuse, 0x1b ;  /* 0x0000001217177211 */ /* 0x080fe400078fdaff */
[----:B------:R-:W-:Y:S02]  /*08a0*/  IADD3 R45, R18, 0x100, RZ ;  /* 0x00000100122d7810 */ /* 0x000fe40007ffe0ff */
[----:B------:R-:W-:Y:S02]  /*08b0*/  LEA R40, R40, UR8, 0x2 ;  /* 0x0000000828287c11 */ /* 0x000fe4000f8e10ff */
[-C--:B------:R-:W-:Y:S02]  /*08c0*/  LEA.HI.SX32 R25, R25, R18.reuse, 0x1b ;  /* 0x0000001219197211 */ /* 0x080fe400078fdaff */
[----:B------:R-:W-:-:S02]  /*08d0*/  LEA.HI.SX32 R46, R41, R18, 0x1b ;  /* 0x00000012292e7211 */ /* 0x000fc400078fdaff */
[C---:B------:R-:W-:Y:S02]  /*08e0*/  IADD3 R49, R18.reuse, 0x120, RZ ;  /* 0x0000012012317810 */ /* 0x040fe40007ffe0ff */
[-C--:B------:R-:W-:Y:S02]  /*08f0*/  LEA.HI.SX32 R27, R27, R18.reuse, 0x1b ;  /* 0x000000121b1b7211 */ /* 0x080fe400078fdaff */
[----:B------:R-:W-:Y:S02]  /*0900*/  LEA R41, R3, UR8, 0x2 ;  /* 0x0000000803297c11 */ /* 0x000fe4000f8e10ff */
[----:B------:R-:W-:Y:S02]  /*0910*/  IADD3 R51, R18, 0x140, RZ ;  /* 0x0000014012337810 */ /* 0x000fe40007ffe0ff */
[----:B------:R-:W-:Y:S02]  /*0920*/  LEA.HI.SX32 R47, R43, R18, 0x1b ;  /* 0x000000122b2f7211 */ /* 0x000fe400078fdaff */
[----:B------:R-:W-:-:S02]  /*0930*/  LEA R42, R21, UR8, 0x2 ;  /* 0x00000008152a7c11 */ /* 0x000fc4000f8e10ff */
[C---:B------:R-:W-:Y:S02]  /*0940*/  IADD3 R53, R18.reuse, 0x160, RZ ;  /* 0x0000016012357810 */ /* 0x040fe40007ffe0ff */
[----:B------:R-:W-:Y:S02]  /*0950*/  LEA R43, R23, UR8, 0x2 ;  /* 0x00000008172b7c11 */ /* 0x000fe4000f8e10ff */
[C---:B------:R-:W-:Y:S02]  /*0960*/  IADD3 R55, R18.reuse, 0x180, RZ ;  /* 0x0000018012377810 */ /* 0x040fe40007ffe0ff */
[----:B------:R-:W-:Y:S02]  /*0970*/  LEA.HI.SX32 R48, R45, R18, 0x1b ;  /* 0x000000122d307211 */ /* 0x000fe400078fdaff */
[----:B------:R-:W-:Y:S02]  /*0980*/  LEA R44, R25, UR8, 0x2 ;  /* 0x00000008192c7c11 */ /* 0x000fe4000f8e10ff */
[----:B------:R-:W-:-:S02]  /*0990*/  IADD3 R57, R18, 0x1a0, RZ ;  /* 0x000001a012397810 */ /* 0x000fc40007ffe0ff */
[-C--:B------:R-:W-:Y:S02]  /*09a0*/  LEA.HI.SX32 R49, R49, R18.reuse, 0x1b ;  /* 0x0000001231317211 */ /* 0x080fe400078fdaff */
[----:B------:R-:W-:Y:S02]  /*09b0*/  LEA R45, R27, UR8, 0x2 ;  /* 0x000000081b2d7c11 */ /* 0x000fe4000f8e10ff */
[----:B------:R-:W-:Y:S02]  /*09c0*/  IADD3 R59, R18, 0x1c0, RZ ;  /* 0x000001c0123b7810 */ /* 0x000fe40007ffe0ff */
[----:B------:R-:W-:Y:S02]  /*09d0*/  LEA.HI.SX32 R50, R51, R18, 0x1b ;  /* 0x0000001233327211 */ /* 0x000fe400078fdaff */
[----:B------:R-:W-:Y:S02]  /*09e0*/  LEA R46, R46, UR8, 0x2 ;  /* 0x000000082e2e7c11 */ /* 0x000fe4000f8e10ff */
[----:B------:R-:W-:-:S02]  /*09f0*/  IADD3 R61, R18, 0x1e0, RZ ;  /* 0x000001e0123d7810 */ /* 0x000fc40007ffe0ff */
[-C--:B------:R-:W-:Y:S02]  /*0a00*/  LEA.HI.SX32 R51, R53, R18.reuse, 0x1b ;  /* 0x0000001235337211 */ /* 0x080fe400078fdaff */
[----:B------:R-:W-:Y:S02]  /*0a10*/  LEA R47, R47, UR8, 0x2 ;  /* 0x000000082f2f7c11 */ /* 0x000fe4000f8e10ff */
[-C--:B------:R-:W-:Y:S02]  /*0a20*/  LEA.HI.SX32 R52, R55, R18.reuse, 0x1b ;  /* 0x0000001237347211 */ /* 0x080fe400078fdaff */
[----:B------:R-:W-:Y:S02]  /*0a30*/  LEA R48, R48, UR8, 0x2 ;  /* 0x0000000830307c11 */ /* 0x000fe4000f8e10ff */
[----:B------:R-:W-:Y:S02]  /*0a40*/  LEA.HI.SX32 R53, R57, R18, 0x1b ;  /* 0x0000001239357211 */ /* 0x000fe400078fdaff */
[----:B------:R-:W-:-:S02]  /*0a50*/  LEA R49, R49, UR8, 0x2 ;  /* 0x0000000831317c11 */ /* 0x000fc4000f8e10ff */
[-C--:B------:R-:W-:Y:S02]  /*0a60*/  LEA.HI.SX32 R54, R59, R18.reuse, 0x1b ;  /* 0x000000123b367211 */ /* 0x080fe400078fdaff */
[----:B------:R-:W-:Y:S02]  /*0a70*/  LEA R50, R50, UR8, 0x2 ;  /* 0x0000000832327c11 */ /* 0x000fe4000f8e10ff */
[----:B------:R-:W-:Y:S02]  /*0a80*/  LEA.HI.SX32 R55, R61, R18, 0x1b ;  /* 0x000000123d377211 */ /* 0x000fe400078fdaff */
[----:B------:R-:W-:Y:S02]  /*0a90*/  LEA R51, R51, UR8, 0x2 ;  /* 0x0000000833337c11 */ /* 0x000fe4000f8e10ff */
[----:B------:R-:W-:Y:S02]  /*0aa0*/  LEA R52, R52, UR8, 0x2 ;  /* 0x0000000834347c11 */ /* 0x000fe4000f8e10ff */
[----:B------:R-:W-:-:S02]  /*0ab0*/  LEA R53, R53, UR8, 0x2 ;  /* 0x0000000835357c11 */ /* 0x000fc4000f8e10ff */
[----:B------:R-:W-:Y:S02]  /*0ac0*/  LEA R54, R54, UR8, 0x2 ;  /* 0x0000000836367c11 */ /* 0x000fe4000f8e10ff */
[----:B------:R-:W-:Y:S01]  /*0ad0*/  LEA R55, R55, UR8, 0x2 ;  /* 0x0000000837377c11 */ /* 0x000fe2000f8e10ff */
[C---:B------:R-:W-:Y:S01]  /*0ae0*/  IMAD.WIDE R2, R35.reuse, 0x4, R38 ;  /* 0x0000000423027825 */ /* 0x040fe200078e0226 */
[----:B------:R-:W-:Y:S02]  /*0af0*/  ISETP.GE.AND P0, PT, R35, UR34, PT ;  /* 0x0000002223007c0c */ /* 0x000fe4000bf06270 */
[----:B------:R-:W-:Y:S02]  /*0b00*/  ISETP.GE.AND P4, PT, R20, UR34, PT ;  /* 0x0000002214007c0c */ /* 0x000fe4000bf86270 */
[----:B------:R-:W-:Y:S02]  /*0b10*/  ISETP.GE.AND P5, PT, R22, UR34, PT ;  /* 0x0000002216007c0c */ /* 0x000fe4000bfa6270 */
[----:B------:R-:W-:Y:S01]  /*0b20*/  ISETP.GE.AND P2, PT, R24, UR34, PT ;  /* 0x0000002218007c0c */ /* 0x000fe2000bf46270 */
[----:B--2---:R-:W-:Y:S04]  /*0b30*/  STS [R40], R5 ;  /* 0x0000000528007388 */ /* 0x004fe80000000800 */
[----:B---3--:R0:W-:Y:S04]  /*0b40*/  STS [R41+0x80], R0 ;  /* 0x0000800029007388 */ /* 0x0081e80000000800 */
[----:B----4-:R-:W-:Y:S04]  /*0b50*/  STS [R42+0x100], R7 ;  /* 0x000100072a007388 */ /* 0x010fe80000000800 */
[----:B-----5:R1:W-:Y:S01]  /*0b60*/  STS [R43+0x180], R4 ;  /* 0x000180042b007388 */ /* 0x0203e20000000800 */
[----:B0-----:R-:W-:-:S03]  /*0b70*/  LEA R0, R32, R34, 0x4 ;  /* 0x0000002220007211 */ /* 0x001fc600078e20ff */
[----:B------:R-:W-:Y:S04]  /*0b80*/  STS [R44+0x200], R9 ;  /* 0x000200092c007388 */ /* 0x000fe80000000800 */
[----:B------:R0:W-:Y:S01]  /*0b90*/  STS [R45+0x280], R6 ;  /* 0x000280062d007388 */ /* 0x0001e20000000800 */
[----:B------:R-:W-:-:S03]  /*0ba0*/  LEA.HI.SX32 R56, R0, R0, 0x1b ;  /* 0x0000000000387211 */ /* 0x000fc600078fdaff */
[----:B------:R-:W-:Y:S04]  /*0bb0*/  STS [R46+0x300], R11 ;  /* 0x0003000b2e007388 */ /* 0x000fe80000000800 */
[----:B------:R2:W-:Y:S04]  /*0bc0*/  STS [R47+0x380], R8 ;  /* 0x000380082f007388 */ /* 0x0005e80000000800 */
[----:B------:R-:W-:Y:S01]  /*0bd0*/  STS [R48+0x400], R13 ;  /* 0x0004000d30007388 */ /* 0x000fe20000000800 */
[----:B------:R-:W-:-:S03]  /*0be0*/  LEA R56, R56, UR8, 0x2 ;  /* 0x0000000838387c11 */ /* 0x000fc6000f8e10ff */
[----:B------:R3:W-:Y:S04]  /*0bf0*/  STS [R49+0x480], R10 ;  /* 0x0004800a31007388 */ /* 0x0007e80000000800 */
[----:B------:R-:W-:Y:S04]  /*0c00*/  STS [R50+0x500], R15 ;  /* 0x0005000f32007388 */ /* 0x000fe80000000800 */
[----:B------:R4:W-:Y:S04]  /*0c10*/  STS [R51+0x580], R12 ;  /* 0x0005800c33007388 */ /* 0x0009e80000000800 */
[----:B------:R-:W-:Y:S04]  /*0c20*/  STS [R52+0x600], R17 ;  /* 0x0006001134007388 */ /* 0x000fe80000000800 */
[----:B------:R5:W-:Y:S04]  /*0c30*/  STS [R53+0x680], R14 ;  /* 0x0006800e35007388 */ /* 0x000be80000000800 */
[----:B------:R-:W-:Y:S04]  /*0c40*/  STS [R54+0x700], R19 ;  /* 0x0007001336007388 */ /* 0x000fe80000000800 */
[----:B------:R5:W-:Y:S01]  /*0c50*/  STS [R55+0x780], R16 ;  /* 0x0007801037007388 */ /* 0x000be20000000800 */
[----:B------:R-:W-:-:S03]  /*0c60*/  NOP ;  /* 0x0000000000007918 */ /* 0x000fc60000000000 */
[----:B------:R-:W-:Y:S04]  /*0c70*/  LDS R57, [R56] ;  /* 0x0000000038397984 */ /* 0x000fe80000000800 */
[----:B------:R-:W-:Y:S04]  /*0c80*/  LDS R58, [R56+0x4] ;  /* 0x00000400383a7984 */ /* 0x000fe80000000800 */
        /* <DEDUP_REMOVED lines=13> */
[----:B------:R-:W-:Y:S01]  /*0d60*/  LDS R72, [R56+0x3c] ;  /* 0x00003c0038487984 */ /* 0x000fe20000000800 */
[----:B------:R-:W-:Y:S01]  /*0d70*/  HFMA2.MMA R0, -RZ, RZ, 0, 0 ;  /* 0x00000000ff007435 */ /* 0x000fe200000001ff */
[----:B------:R-:W-:Y:S01]  /*0d80*/  BAR.SYNC.DEFER_BLOCKING 0x0 ;  /* 0x0000000000007b1d */ /* 0x000fe20000010000 */
[----:B-1----:R-:W-:-:S02]  /*0d90*/  CS2R R4, SRZ ;  /* 0x0000000000047805 */ /* 0x002fc4000001ff00 */
[----:B0-----:R-:W-:Y:S02]  /*0da0*/  CS2R R6, SRZ ;  /* 0x0000000000067805 */ /* 0x001fe4000001ff00 */
[----:B--2---:R-:W-:Y:S02]  /*0db0*/  CS2R R8, SRZ ;  /* 0x0000000000087805 */ /* 0x004fe4000001ff00 */
[----:B---3--:R-:W-:Y:S02]  /*0dc0*/  CS2R R10, SRZ ;  /* 0x00000000000a7805 */ /* 0x008fe4000001ff00 */
[----:B----4-:R-:W-:Y:S01]  /*0dd0*/  CS2R R12, SRZ ;  /* 0x00000000000c7805 */ /* 0x010fe2000001ff00 */
[----:B------:R-:W2:Y:S01]  /*0de0*/  @!P3 LDG.E R4, desc[UR12][R2.64+0x80] ;  /* 0x0000800c0204b981 */ /* 0x000ea2000c1e1900 */
[----:B------:R-:W-:-:S03]  /*0df0*/  ISETP.GE.AND P3, PT, R26, UR34, PT ;  /* 0x000000221a007c0c */ /* 0x000fc6000bf66270 */
[----:B------:R-:W3:Y:S01]  /*0e00*/  @!P1 LDG.E R0, desc[UR12][R2.64+0x180] ;  /* 0x0001800c02009981 */ /* 0x000ee2000c1e1900 */
[----:B------:R-:W-:-:S03]  /*0e10*/  ISETP.GE.AND P1, PT, R74, UR34, PT ;  /* 0x000000224a007c0c */ /* 0x000fc6000bf26270 */
[----:B------:R-:W4:Y:S01]  /*0e20*/  @!P0 LDG.E R5, desc[UR12][R2.64] ;  /* 0x0000000c02058981 */ /* 0x000f22000c1e1900 */
[----:B------:R-:W-:-:S03]  /*0e30*/  ISETP.GE.AND P0, PT, R73, UR34, PT ;  /* 0x0000002249007c0c */ /* 0x000fc6000bf06270 */
[----:B------:R-:W3:Y:S01]  /*0e40*/  @!P4 LDG.E R7, desc[UR12][R2.64+0x100] ;  /* 0x0001000c0207c981 */ /* 0x000ee2000c1e1900 */
        /* <DEDUP_REMOVED lines=10> */
[----:B------:R-:W-:Y:S02]  /*0ef0*/  ISETP.GE.AND P1, PT, R80, UR34, PT ;  /* 0x0000002250007c0c */ /* 0x000fe4000bf26270 */
[----:B-----5:R-:W-:Y:S02]  /*0f00*/  CS2R R14, SRZ ;  /* 0x00000000000e7805 */ /* 0x020fe4000001ff00 */
        /* <DEDUP_REMOVED lines=8> */
[----:B------:R-:W5:Y:S01]  /*0f90*/  @!P1 LDG.E R16, desc[UR12][R2.64+0x780] ;  /* 0x0007800c02109981 */ /* 0x000f62000c1e1900 */
[----:B------:R-:W-:Y:S01]  /*0fa0*/  ULDC.U8 UR7, c[0x0][0x22e] ;  /* 0x00008b8000077ab9 */ /* 0x000fe20000000000 */
[----:B------:R-:W-:Y:S02]  /*0fb0*/  BSSY B0, `(.L_x_0) ;  /* 0x0000053000007945 */ /* 0x000fe40003800000 */
[----:B----4-:R-:W-:Y:S04]  /*0fc0*/  STS [R40], R5 ;  /* 0x0000000528007388 */ /* 0x010fe80000000800 */
[----:B--2---:R-:W-:Y:S04]  /*0fd0*/  STS [R41+0x80], R4 ;  /* 0x0000800429007388 */ /* 0x004fe80000000800 */
[----:B---3--:R-:W-:Y:S04]  /*0fe0*/  STS [R42+0x100], R7 ;  /* 0x000100072a007388 */ /* 0x008fe80000000800 */
[----:B------:R0:W-:Y:S04]  /*0ff0*/  STS [R43+0x180], R0 ;  /* 0x000180002b007388 */ /* 0x0001e80000000800 */
[----:B------:R-:W-:Y:S04]  /*1000*/  STS [R44+0x200], R9 ;  /* 0x000200092c007388 */ /* 0x000fe80000000800 */
[----:B------:R-:W-:Y:S01]  /*1010*/  STS [R45+0x280], R6 ;  /* 0x000280062d007388 */ /* 0x000fe20000000800 */
[----:B0-----:R-:W0:Y:S03]  /*1020*/  LDC R0, c[0x0][0x21c] ;  /* 0x00008700ff007b82 */ /* 0x001e260000000800 */
[----:B------:R-:W-:Y:S04]  /*1030*/  STS [R46+0x300], R11 ;  /* 0x0003000b2e007388 */ /* 0x000fe80000000800 */
[----:B------:R-:W-:Y:S04]  /*1040*/  STS [R47+0x380], R8 ;  /* 0x000380082f007388 */ /* 0x000fe80000000800 */
[----:B-----5:R-:W-:Y:S04]  /*1050*/  STS [R48+0x400], R13 ;  /* 0x0004000d30007388 */ /* 0x020fe80000000800 */
[----:B------:R-:W-:Y:S04]  /*1060*/  STS [R49+0x480], R10 ;  /* 0x0004800a31007388 */ /* 0x000fe80000000800 */
[----:B------:R-:W-:Y:S04]  /*1070*/  STS [R50+0x500], R15 ;  /* 0x0005000f32007388 */ /* 0x000fe80000000800 */
[----:B------:R-:W-:Y:S04]  /*1080*/  STS [R51+0x580], R12 ;  /* 0x0005800c33007388 */ /* 0x000fe80000000800 */
[----:B------:R-:W-:Y:S04]  /*1090*/  STS [R52+0x600], R17 ;  /* 0x0006001134007388 */ /* 0x000fe80000000800 */
[----:B------:R-:W-:Y:S04]  /*10a0*/  STS [R53+0x680], R14 ;  /* 0x0006800e35007388 */ /* 0x000fe80000000800 */
[----:B------:R-:W-:Y:S04]  /*10b0*/  STS [R54+0x700], R19 ;  /* 0x0007001336007388 */ /* 0x000fe80000000800 */
[----:B------:R-:W-:Y:S01]  /*10c0*/  STS [R55+0x780], R16 ;  /* 0x0007801037007388 */ /* 0x000fe20000000800 */
[----:B------:R-:W-:-:S03]  /*10d0*/  NOP ;  /* 0x0000000000007918 */ /* 0x000fc60000000000 */
[----:B------:R-:W1:Y:S04]  /*10e0*/  LDS R74, [R56] ;  /* 0x00000000384a7984 */ /* 0x000e680000000800 */
[----:B------:R-:W2:Y:S04]  /*10f0*/  LDS R73, [R56+0x4] ;  /* 0x0000040038497984 */ /* 0x000ea80000000800 */
[----:B------:R-:W3:Y:S04]  /*1100*/  LDS R76, [R56+0x8] ;  /* 0x00000800384c7984 */ /* 0x000ee80000000800 */
[----:B------:R-:W4:Y:S04]  /*1110*/  LDS R75, [R56+0xc] ;  /* 0x00000c00384b7984 */ /* 0x000f280000000800 */
[----:B------:R-:W5:Y:S04]  /*1120*/  LDS R78, [R56+0x10] ;  /* 0x00001000384e7984 */ /* 0x000f680000000800 */
[----:B------:R-:W0:Y:S04]  /*1130*/  LDS R77, [R56+0x14] ;  /* 0x00001400384d7984 */ /* 0x000e280000000800 */
[----:B------:R-:W0:Y:S04]  /*1140*/  LDS R80, [R56+0x18] ;  /* 0x0000180038507984 */ /* 0x000e280000000800 */
[----:B------:R-:W0:Y:S04]  /*1150*/  LDS R79, [R56+0x1c] ;  /* 0x00001c00384f7984 */ /* 0x000e280000000800 */
[----:B------:R0:W0:Y:S04]  /*1160*/  LDS R82, [R56+0x20] ;  /* 0x0000200038527984 */ /* 0x0000280000000800 */
[----:B------:R0:W0:Y:S04]  /*1170*/  LDS R81, [R56+0x24] ;  /* 0x0000240038517984 */ /* 0x0000280000000800 */
[----:B------:R0:W0:Y:S04]  /*1180*/  LDS R84, [R56+0x28] ;  /* 0x0000280038547984 */ /* 0x0000280000000800 */
[----:B------:R0:W0:Y:S04]  /*1190*/  LDS R83, [R56+0x2c] ;  /* 0x00002c0038537984 */ /* 0x0000280000000800 */
[----:B------:R0:W0:Y:S04]  /*11a0*/  LDS R86, [R56+0x30] ;  /* 0x0000300038567984 */ /* 0x0000280000000800 */
[----:B------:R0:W0:Y:S04]  /*11b0*/  LDS R85, [R56+0x34] ;  /* 0x0000340038557984 */ /* 0x0000280000000800 */
[----:B------:R0:W0:Y:S04]  /*11c0*/  LDS R88, [R56+0x38] ;  /* 0x0000380038587984 */ /* 0x0000280000000800 */
[----:B------:R0:W0:Y:S01]  /*11d0*/  LDS R87, [R56+0x3c] ;  /* 0x00003c0038577984 */ /* 0x0000220000000800 */
[----:B-1----:R-:W-:-:S05]  /*11e0*/  FADD.FTZ R74, R74, UR5 ;  /* 0x000000054a4a7e21 */ /* 0x002fca0008010000 */
[----:B------:R-:W-:-:S04]  /*11f0*/  FSETP.GTU.FTZ.AND P5, PT, R74, 20, PT ;  /* 0x41a000004a00780b */ /* 0x000fc80003fbc000 */
[----:B------:R-:W-:Y:S01]  /*1200*/  ISETP.EQ.OR P5, PT, RZ, UR7, P5 ;  /* 0x00000007ff007c0c */ /* 0x000fe2000afa2670 */
[----:B--2---:R-:W-:Y:S01]  /*1210*/  FADD.FTZ R73, R73, UR5 ;  /* 0x0000000549497e21 */ /* 0x004fe20008010000 */
[----:B---3--:R-:W-:Y:S01]  /*1220*/  FADD.FTZ R76, R76, UR5 ;  /* 0x000000054c4c7e21 */ /* 0x008fe20008010000 */
[----:B----4-:R-:W-:Y:S01]  /*1230*/  FADD.FTZ R75, R75, UR5 ;  /* 0x000000054b4b7e21 */ /* 0x010fe20008010000 */
[----:B-----5:R-:W-:Y:S01]  /*1240*/  FADD.FTZ R78, R78, UR5 ;  /* 0x000000054e4e7e21 */ /* 0x020fe20008010000 */
[----:B0-----:R-:W-:Y:S01]  /*1250*/  FADD.FTZ R77, R77, UR5 ;  /* 0x000000054d4d7e21 */ /* 0x001fe20008010000 */
[----:B------:R-:W-:Y:S01]  /*1260*/  FADD.FTZ R80, R80, UR5 ;  /* 0x0000000550507e21 */ /* 0x000fe20008010000 */
[----:B------:R-:W-:Y:S01]  /*1270*/  FSETP.GTU.FTZ.AND P4, PT, R73, 20, PT ;  /* 0x41a000004900780b */ /* 0x000fe20003f9c000 */
[----:B------:R-:W-:Y:S01]  /*1280*/  FADD.FTZ R79, R79, UR5 ;  /* 0x000000054f4f7e21 */ /* 0x000fe20008010000 */
[----:B------:R-:W-:Y:S02]  /*1290*/  FSETP.GTU.FTZ.AND P3, PT, R76, 20, PT ;  /* 0x41a000004c00780b */ /* 0x000fe40003f7c000 */
[----:B------:R-:W-:-:S02]  /*12a0*/  FSETP.GTU.FTZ.AND P2, PT, R75, 20, PT ;  /* 0x41a000004b00780b */ /* 0x000fc40003f5c000 */
[----:B------:R-:W-:Y:S02]  /*12b0*/  FSETP.GTU.FTZ.AND P1, PT, R78, 20, PT ;  /* 0x41a000004e00780b */ /* 0x000fe40003f3c000 */
[----:B------:R-:W-:Y:S02]  /*12c0*/  FSETP.GTU.FTZ.AND P0, PT, R77, 20, PT ;  /* 0x41a000004d00780b */ /* 0x000fe40003f1c000 */
[----:B------:R-:W-:Y:S01]  /*12d0*/  FSETP.GTU.FTZ.AND P6, PT, R80, 20, PT ;  /* 0x41a000005000780b */ /* 0x000fe20003fdc000 */
[----:B------:R-:W-:-:S12]  /*12e0*/  @P5 BRA `(.L_x_1) ;  /* 0x00000000007c5947 */ /* 0x000fd80003800000 */
[----:B------:R-:W-:Y:S01]  /*12f0*/  FMUL.FTZ R74, R74, 1.4426950216293334961 ;  /* 0x3fb8aa3b4a4a7820 */ /* 0x000fe20000410000 */
[----:B------:R-:W-:Y:S02]  /*1300*/  MOV R5, 0x3e800000 ;  /* 0x3e80000000057802 */ /* 0x000fe40000000f00 */
[----:B------:R-:W-:Y:S01]  /*1310*/  MOV R6, 0x3d39bf78 ;  /* 0x3d39bf7800067802 */ /* 0x000fe20000000f00 */
[----:B------:R-:W0:Y:S02]  /*1320*/  MUFU.EX2 R7, R74 ;  /* 0x0000004a00077308 */ /* 0x000e240000000800 */
[C---:B0-----:R-:W-:Y:S01]  /*1330*/  FADD.FTZ.RZ R2, R7.reuse, 1 ;  /* 0x3f80000007027421 */ /* 0x041fe2000001c000 */
[----:B------:R-:W-:-:S04]  /*1340*/  ISETP.GE.U32.AND P5, PT, R7, 0x7f800000, PT ;  /* 0x7f8000000700780c */ /* 0x000fc80003fa6070 */
[----:B------:R-:W-:-:S04]  /*1350*/  IADD3 R2, R2, -0x3f400000, RZ ;  /* 0xc0c0000002027810 */ /* 0x000fc80007ffe0ff */
[----:B------:R-:W-:-:S04]  /*1360*/  LOP3.LUT R2, R2, 0xff800000, RZ, 0xc0, !PT ;  /* 0xff80000002027812 */ /* 0x000fc800078ec0ff */
[----:B------:R-:W-:Y:S02]  /*1370*/  IADD3 R4, -R2, 0x40800000, RZ ;  /* 0x4080000002047810 */ /* 0x000fe40007ffe1ff */
[-C--:B------:R-:W-:Y:S02]  /*1380*/  IADD3 R3, R7, -R2.reuse, RZ ;  /* 0x8000000207037210 */ /* 0x080fe40007ffe0ff */
[----:B------:R-:W-:Y:S01]  /*1390*/  I2FP.F32.S32 R2, R2 ;  /* 0x0000000200027245 */ /* 0x000fe20000201400 */
[----:B------:R-:W-:-:S04]  /*13a0*/  FFMA.FTZ R4, R4, R5, -1 ;  /* 0xbf80000004047423 */ /* 0x000fc80000010005 */
[----:B------:R-:W-:Y:S01]  /*13b0*/  FADD.FTZ R3, R3, R4 ;  /* 0x0000000403037221 */ /* 0x000fe20000010000 */
[----:B------:R-:W-:-:S03]  /*13c0*/  FMUL.FTZ R2, R2, 1.1920928955078125e-07 ;  /* 0x3400000002027820 */ /* 0x000fc60000410000 */
[----:B------:R-:W-:-:S04]  /*13d0*/  FFMA.FTZ R4, R3, -R6, 0.10546888411045074463 ;  /* 0x3dd8001203047423 */ /* 0x000fc80000010806 */
[----:B------:R-:W-:-:S04]  /*13e0*/  FFMA.FTZ R4, R3, R4, -0.13229703903198242188 ;  /* 0xbe0778e003047423 */ /* 0x000fc80000010004 */
[----:B------:R-:W-:-:S04]  /*13f0*/  FFMA.FTZ R4, R3, R4, 0.14491446316242218018 ;  /* 0x3e14647503047423 */ /* 0x000fc80000010004 */
[----:B------:R-:W-:-:S04]  /*1400*/  FFMA.FTZ R4, R3, R4, -0.16641564667224884033 ;  /* 0xbe2a68dd03047423 */ /* 0x000fc80000010004 */
[----:B------:R-:W-:-:S04]  /*1410*/  FFMA.FTZ R4, R3, R4, 0.19988867640495300293 ;  /* 0x3e4caf9e03047423 */ /* 0x000fc80000010004 */
[----:B------:R-:W-:-:S04]  /*1420*/  FFMA.FTZ R4, R3, R4, -0.25000196695327758789 ;  /* 0xbe80004203047423 */ /* 0x000fc80000010004 */
[----:B------:R-:W-:-:S04]  /*1430*/  FFMA.FTZ R4, R3, R4, 0.33333510160446166992 ;  /* 0x3eaaaae603047423 */ /* 0x000fc80000010004 */
[----:B------:R-:W-:-:S04]  /*1440*/  FFMA.FTZ R4, R3, R4, -0.5 ;  /* 0xbf00000003047423 */ /* 0x000fc80000010004 */
[----:B------:R-:W-:-:S04]  /*1450*/  FMUL.FTZ R4, R3, R4 ;  /* 0x0000000403047220 */ /* 0x000fc80000410000 */
[----:B------:R-:W-:-:S04]  /*1460*/  FFMA.FTZ R3, R3, R4, R3 ;  /* 0x0000000403037223 */ /* 0x000fc80000010003 */
[----:B------:R-:W-:Y:S01]  /*1470*/  FFMA.FTZ R74, R2, 0.69314718246459960938, R3 ;  /* 0x3f317218024a7823 */ /* 0x000fe20000010003 */
[----:B------:R-:W-:Y:S06]  /*1480*/  @!P5 BRA `(.L_x_1) ;  /* 0x000000000014d947 */ /* 0x000fec0003800000 */
[----:B------:R-:W-:-:S13]  /*1490*/  ISETP.GE.AND P5, PT, R7, -0x407fffff, PT ;  /* 0xbf8000010700780c */ /* 0x000fda0003fa6270 */
[----:B------:R-:W-:-:S05]  /*14a0*/  @P5 MOV R2, 0x7f800000 ;  /* 0x7f80000000025802 */ /* 0x000fca0000000f00 */
[C---:B------:R-:W-:Y:S01]  /*14b0*/  @P5 FFMA.FTZ R74, R7.reuse, R2, +INF ;  /* 0x7f800000074a5423 */ /* 0x040fe20000010002 */
[----:B------:R-:W-:-:S04]  /*14c0*/  FSETP.NEU.FTZ.AND P5, PT, R7, RZ, PT ;  /* 0x000000ff0700720b */ /* 0x000fc80003fbd000 */
[----:B------:R-:W-:-:S09]  /*14d0*/  FSEL R74, R74, -RZ, P5 ;  /* 0x800000ff4a4a7208 */ /* 0x000fd20002800000 */
.L_x_1:
[----:B------:R-:W-:Y:S05]  /*14e0*/  BSYNC B0 ;  /* 0x0000000000007941 */ /* 0x000fea0003800000 */
.L_x_0:
[----:B------:R-:W-:Y:S01]  /*14f0*/  ISETP.EQ.OR P4, PT, RZ, UR7, P4 ;  /* 0x00000007ff007c0c */ /* 0x000fe2000a782670 */
[----:B------:R-:W-:Y:S01]  /*1500*/  BSSY B0, `(.L_x_2) ;  /* 0x0000024000007945 */ /* 0x000fe20003800000 */
[----:B------:R-:W-:Y:S01]  /*1510*/  FSETP.GTU.FTZ.AND P5, PT, R79, 20, PT ;  /* 0x41a000004f00780b */ /* 0x000fe20003fbc000 */
[----:B------:R-:W-:Y:S01]  /*1520*/  FADD.FTZ R82, R82, UR5 ;  /* 0x0000000552527e21 */ /* 0x000fe20008010000 */
[----:B------:R-:W-:-:S09]  /*1530*/  ISETP.EQ.OR P3, PT, RZ, UR7, P3 ;  /* 0x00000007ff007c0c */ /* 0x000fd20009f62670 */
[----:B------:R-:W-:Y:S05]  /*1540*/  @P4 BRA `(.L_x_3) ;  /* 0x00000000007c4947 */ /* 0x000fea0003800000 */
[----:B------:R-:W-:Y:S01]  /*1550*/  FMUL.FTZ R73, R73, 1.4426950216293334961 ;  /* 0x3fb8aa3b49497820 */ /* 0x000fe20000410000 */
[----:B------:R-:W-:Y:S01]  /*1560*/  HFMA2.MMA R7, -RZ, RZ, 1.625, 0 ;  /* 0x3e800000ff077435 */ /* 0x000fe200000001ff */
[----:B------:R-:W-:Y:S02]  /*1570*/  MOV R6, 0x3d39bf78 ;  /* 0x3d39bf7800067802 */ /* 0x000fe40000000f00 */
        /* <DEDUP_REMOVED lines=28> */
.L_x_3:
[----:B------:R-:W-:Y:S05]  /*1740*/  BSYNC B0 ;  /* 0x0000000000007941 */ /* 0x000fea0003800000 */
.L_x_2:
[----:B------:R-:W-:Y:S01]  /*1750*/  BSSY B0, `(.L_x_4) ;  /* 0x0000023000007945 */ /* 0x000fe20003800000 */
[----:B------:R-:W-:Y:S01]  /*1760*/  FSETP.GTU.FTZ.AND P4, PT, R82, 20, PT ;  /* 0x41a000005200780b */ /* 0x000fe20003f9c000 */
[----:B------:R-:W-:Y:S02]  /*1770*/  FADD.FTZ R81, R81, UR5 ;  /* 0x0000000551517e21 */ /* 0x000fe40008010000 */
[----:B------:R-:W-:Y:S10]  /*1780*/  @P3 BRA `(.L_x_5) ;  /* 0x00000000007c3947 */ /* 0x000ff40003800000 */
        /* <DEDUP_REMOVED lines=31> */
.L_x_5:
[----:B------:R-:W-:Y:S05]  /*1980*/  BSYNC B0 ;  /* 0x0000000000007941 */ /* 0x000fea0003800000 */
.L_x_4:
        /* <DEDUP_REMOVED lines=37> */
.L_x_7:
[----:B------:R-:W-:Y:S05]  /*1be0*/  BSYNC B0 ;  /* 0x0000000000007941 */ /* 0x000fea0003800000 */
.L_x_6:
        /* <DEDUP_REMOVED lines=35> */
.L_x_9:
[----:B------:R-:W-:Y:S05]  /*1e20*/  BSYNC B0 ;  /* 0x0000000000007941 */ /* 0x000fea0003800000 */
.L_x_8:
        /* <DEDUP_REMOVED lines=37> */
.L_x_11:
[----:B------:R-:W-:Y:S05]  /*2080*/  BSYNC B0 ;  /* 0x0000000000007941 */ /* 0x000fea0003800000 */
.L_x_10:
        /* <DEDUP_REMOVED lines=35> */
.L_x_13:
[----:B------:R-:W-:Y:S05]  /*22c0*/  BSYNC B0 ;  /* 0x0000000000007941 */ /* 0x000fea0003800000 */
.L_x_12:
        /* <DEDUP_REMOVED lines=37> */
.L_x_15:
[----:B------:R-:W-:Y:S05]  /*2520*/  BSYNC B0 ;  /* 0x0000000000007941 */ /* 0x000fea0003800000 */
.L_x_14:
        /* <DEDUP_REMOVED lines=35> */
.L_x_17:
[----:B------:R-:W-:Y:S05]  /*2760*/  BSYNC B0 ;  /* 0x0000000000007941 */ /* 0x000fea0003800000 */
.L_x_16:
[----:B------:R-:W-:Y:S01]  /*2770*/  ISETP.EQ.OR P3, PT, RZ, UR7, P3 ;  /* 0x00000007ff007c0c */ /* 0x000fe20009f62670 */
[----:B------:R-:W-:Y:S01]  /*2780*/  BSSY B0, `(.L_x_18) ;  /* 0x0000028000007945 */ /* 0x000fe20003800000 */
[----:B------:R-:W-:Y:S02]  /*2790*/  FSETP.GTU.FTZ.AND P4, PT, R87, 20, PT ;  /* 0x41a000005700780b */ /* 0x000fe40003f9c000 */
[----:B------:R-:W-:Y:S02]  /*27a0*/  ISETP.EQ.OR P2, PT, RZ, UR7, P2 ;  /* 0x00000007ff007c0c */ /* 0x000fe40009742670 */
[----:B------:R-:W-:Y:S02]  /*27b0*/  ISETP.EQ.OR P1, PT, RZ, UR7, P1 ;  /* 0x00000007ff007c0c */ /* 0x000fe40008f22670 */
[----:B------:R-:W-:Y:S02]  /*27c0*/  ISETP.EQ.OR P0, PT, RZ, UR7, P0 ;  /* 0x00000007ff007c0c */ /* 0x000fe40008702670 */
[----:B------:R-:W-:-:S02]  /*27d0*/  ISETP.EQ.OR P6, PT, RZ, UR7, P6 ;  /* 0x00000007ff007c0c */ /* 0x000fc4000b7c2670 */
[----:B------:R-:W-:Y:S02]  /*27e0*/  ISETP.EQ.OR P5, PT, RZ, UR7, P5 ;  /* 0x00000007ff007c0c */ /* 0x000fe4000afa2670 */
[----:B------:R-:W-:Y:S01]  /*27f0*/  ISETP.EQ.OR P4, PT, RZ, UR7, P4 ;  /* 0x00000007ff007c0c */ /* 0x000fe2000a782670 */
[----:B------:R-:W-:-:S12]  /*2800*/  @P3 BRA `(.L_x_19) ;  /* 0x00000000007c3947 */ /* 0x000fd80003800000 */
        /* <DEDUP_REMOVED lines=31> */
.L_x_19:
[----:B------:R-:W-:Y:S05]  /*2a00*/  BSYNC B0 ;  /* 0x0000000000007941 */ /* 0x000fea0003800000 */
.L_x_18:
[----:B------:R-:W-:Y:S04]  /*2a10*/  BSSY B0, `(.L_x_20) ;  /* 0x0000021000007945 */ /* 0x000fe80003800000 */
        /* <DEDUP_REMOVED lines=27> */
[C---:B------:R-:W-:Y:S02]  /*2bd0*/  ISETP.GE.AND P2, PT, R5.reuse, -0x407fffff, PT ;  /* 0xbf8000010500780c */ /* 0x040fe40003f46270 */
[----:B------:R-:W-:-:S11]  /*2be0*/  FSETP.NEU.FTZ.AND P3, PT, R5, RZ, PT ;  /* 0x000000ff0500720b */ /* 0x000fd60003f7d000 */
[----:B------:R-:W-:-:S05]  /*2bf0*/  @P2 MOV R2, 0x7f800000 ;  /* 0x7f80000000022802 */ /* 0x000fca0000000f00 */
[----:B------:R-:W-:-:S05]  /*2c00*/  @P2 FFMA.FTZ R84, R5, R2, +INF ;  /* 0x7f80000005542423 */ /* 0x000fca0000010002 */
[----:B------:R-:W-:-:S07]  /*2c10*/  FSEL R84, R84, -RZ, P3 ;  /* 0x800000ff54547208 */ /* 0x000fce0001800000 */
.L_x_21:
[----:B------:R-:W-:Y:S05]  /*2c20*/  BSYNC B0 ;  /* 0x0000000000007941 */ /* 0x000fea0003800000 */
.L_x_20:
        /* <DEDUP_REMOVED lines=33> */
.L_x_23:
[----:B------:R-:W-:Y:S05]  /*2e40*/  BSYNC B0 ;  /* 0x0000000000007941 */ /* 0x000fea0003800000 */
.L_x_22:
        /* <DEDUP_REMOVED lines=33> */
.L_x_25:
[----:B------:R-:W-:Y:S05]  /*3060*/  BSYNC B0 ;  /* 0x0000000000007941 */ /* 0x000fea0003800000 */
.L_x_24:
        /* <DEDUP_REMOVED lines=33> */
.L_x_27:
[----:B------:R-:W-:Y:S05]  /*3280*/  BSYNC B0 ;  /* 0x0000000000007941 */ /* 0x000fea0003800000 */
.L_x_26:
        /* <DEDUP_REMOVED lines=33> */
.L_x_29:
[----:B------:R-:W-:Y:S05]  /*34a0*/  BSYNC B0 ;  /* 0x0000000000007941 */ /* 0x000fea0003800000 */
.L_x_28:
        /* <DEDUP_REMOVED lines=33> */
.L_x_31:
[----:B------:R-:W-:Y:S05]  /*36c0*/  BSYNC B0 ;  /* 0x0000000000007941 */ /* 0x000fea0003800000 */
.L_x_30:
[----:B------:R-:W-:Y:S01]  /*36d0*/  ISETP.GE.AND P0, PT, R0, 0x1, PT ;  /* 0x000000010000780c */ /* 0x000fe20003f06270 */
[----:B------:R-:W-:Y:S01]  /*36e0*/  BAR.SYNC.DEFER_BLOCKING 0x0 ;  /* 0x0000000000007b1d */ /* 0x000fe20000010000 */
[----:B------:R-:W-:Y:S01]  /*36f0*/  FMUL.FTZ R89, R57, UR4 ;  /* 0x0000000439597c20 */ /* 0x000fe20008410000 */
        /* <DEDUP_REMOVED lines=15> */
[----:B------:R-:W-:Y:S06]  /*37f0*/  @!P0 BRA `(.L_x_32) ;  /* 0x0000003000788947 */ /* 0x000fec0003800000 */
[----:B------:R-:W-:Y:S01]  /*3800*/  UMOV UR7, URZ ;  /* 0x0000003f00077c82 */ /* 0x000fe20008000000 */
[----:B------:R-:W-:Y:S01]  /*3810*/  ULDC UR37, c[0x0][0x224] ;  /* 0x0000890000257ab9 */ /* 0x000fe20000000800 */
[----:B------:R-:W-:Y:S01]  /*3820*/  ULDC UR38, c[0x0][0x21c] ;  /* 0x0000870000267ab9 */ /* 0x000fe20000000800 */
[----:B------:R-:W-:Y:S01]  /*3830*/  ULDC UR36, c[0x0][0x218] ;  /* 0x0000860000247ab9 */ /* 0x000fe20000000800 */
[----:B------:R-:W-:Y:S01]  /*3840*/  ULDC UR35, c[0x0][0x214] ;  /* 0x0000850000237ab9 */ /* 0x000fe20000000800 */
[----:B------:R-:W-:Y:S01]  /*3850*/  ULDC.64 UR14, c[0x0][0x230] ;  /* 0x00008c00000e7ab9 */ /* 0x000fe20000000a00 */
        /* <DEDUP_REMOVED lines=8> */
[----:B------:R-:W-:-:S05]  /*38e0*/  ULDC.64 UR32, c[0x0][0x310] ;  /* 0x0000c40000207ab9 */ /* 0x000fca0000000a00 */
.L_x_38:
[----:B------:R-:W-:Y:S01]  /*38f0*/  IMAD R5, R29, UR14, RZ ;  /* 0x0000000e1d057c24 */ /* 0x000fe2000f8e02ff */
[----:B------:R-:W-:Y:S01]  /*3900*/  USHF.R.S32.HI UR8, URZ, 0x1f, UR7 ;  /* 0x0000001f3f087899 */ /* 0x000fe20008011407 */
[----:B------:R-:W-:-:S03]  /*3910*/  IMAD.WIDE.U32 R2, R28, UR14, RZ ;  /* 0x0000000e1c027c25 */ /* 0x000fc6000f8e00ff */
[----:B------:R-:W-:Y:S01]  /*3920*/  UIMAD UR9, UR8, UR16, URZ ;  /* 0x00000010080972a4 */ /* 0x000fe2000f8e023f */
[----:B------:R-:W-:-:S03]  /*3930*/  IMAD R5, R28, UR15, R5 ;  /* 0x0000000f1c057c24 */ /* 0x000fc6000f8e0205 */
[----:B------:R-:W-:Y:S02]  /*3940*/  UIMAD UR9, UR7, UR17, UR9 ;  /* 0x00000011070972a4 */ /* 0x000fe4000f8e0209 */
[----:B------:R-:W-:Y:S02]  /*3950*/  IADD3 R3, R3, R5, RZ ;  /* 0x0000000503037210 */ /* 0x000fe40007ffe0ff */
[----:B------:R-:W-:-:S05]  /*3960*/  MOV R5, UR16 ;  /* 0x0000001000057c02 */ /* 0x000fca0008000f00 */
[----:B------:R-:W-:-:S05]  /*3970*/  IMAD.WIDE.U32 R2, R5, UR7, R2 ;  /* 0x0000000705027c25 */ /* 0x000fca000f8e0002 */
[----:B------:R-:W-:Y:S02]  /*3980*/  IADD3 R3, R3, UR9, RZ ;  /* 0x0000000903037c10 */ /* 0x000fe4000fffe0ff */
[----:B------:R-:W-:-:S04]  /*3990*/  LEA R4, P0, R2, UR18, 0x3 ;  /* 0x0000001202047c11 */ /* 0x000fc8000f8018ff */
[----:B------:R-:W-:-:S06]  /*39a0*/  LEA.HI.X R5, R2, UR19, R3, 0x3, P0 ;  /* 0x0000001302057c11 */ /* 0x000fcc00080f1c03 */
[----:B------:R-:W2:Y:S01]  /*39b0*/  LDG.E.64 R4, desc[UR12][R4.64] ;  /* 0x0000000c04047981 */ /* 0x000ea2000c1e1b00 */
[----:B------:R-:W-:Y:S01]  /*39c0*/  IMAD R13, R29, UR24, RZ ;  /* 0x000000181d0d7c24 */ /* 0x000fe2000f8e02ff */
[----:B------:R-:W-:Y:S01]  /*39d0*/  UIMAD UR34, UR6, -0x800, UR36 ;  /* 0xfffff800062278a4 */ /* 0x000fe2000f8e0224 */
[----:B------:R-:W-:Y:S01]  /*39e0*/  MOV R25, UR22 ;  /* 0x0000001600197c02 */ /* 0x000fe20008000f00 */
[----:B------:R-:W0:Y:S01]  /*39f0*/  S2R R90, SR_TID.X ;  /* 0x00000000005a7919 */ /* 0x000e220000002100 */
[----:B------:R-:W-:Y:S01]  /*3a00*/  IMAD R13, R28, UR25, R13 ;  /* 0x000000191c0d7c24 */ /* 0x000fe2000f8e020d */
[----:B------:R-:W-:Y:S01]  /*3a10*/  UIMAD UR9, UR8, UR22, URZ ;  /* 0x00000016080972a4 */ /* 0x000fe2000f8e023f */
[----:B------:R-:W-:Y:S01]  /*3a20*/  MOV R135, UR26 ;  /* 0x0000001a00877c02 */ /* 0x000fe20008000f00 */
[----:B------:R-:W-:Y:S01]  /*3a30*/  UIMAD UR8, UR8, UR26, URZ ;  /* 0x0000001a080872a4 */ /* 0x000fe2000f8e023f */
[----:B------:R-:W-:Y:S01]  /*3a40*/  FMUL.FTZ R128, R65, R82 ;  /* 0x0000005241807220 */ /* 0x000fe20000410000 */
[----:B------:R-:W-:Y:S01]  /*3a50*/  UIMAD UR9, UR7, UR23, UR9 ;  /* 0x00000017070972a4 */ /* 0x000fe2000f8e0209 */
[----:B------:R-:W-:Y:S01]  /*3a60*/  FMUL.FTZ R124, R64, R79 ;  /* 0x0000004f407c7220 */ /* 0x000fe20000410000 */
[----:B------:R-:W-:Y:S01]  /*3a70*/  UIMAD UR8, UR7, UR27, UR8 ;  /* 0x0000001b070872a4 */ /* 0x000fe2000f8e0208 */
[----:B------:R-:W-:Y:S01]  /*3a80*/  FMUL.FTZ R118, R63, R80 ;  /* 0x000000503f767220 */ /* 0x000fe20000410000 */
[----:B------:R-:W-:Y:S01]  /*3a90*/  FMUL.FTZ R139, R68, R83 ;  /* 0x00000053448b7220 */ /* 0x000fe20000410000 */
[----:B0-----:R-:W-:-:S04]  /*3aa0*/  SHF.L.U32 R14, R90, 0x4, RZ ;  /* 0x000000045a0e7819 */ /* 0x001fc800000006ff */
[----:B------:R-:W-:-:S04]  /*3ab0*/  IADD3 R16, R14, 0xc, RZ ;  /* 0x0000000c0e107810 */ /* 0x000fc80007ffe0ff */
[----:B------:R-:W-:Y:S01]  /*3ac0*/  ISETP.GE.U32.AND P3, PT, R16, UR34, PT ;  /* 0x0000002210007c0c */ /* 0x000fe2000bf66070 */
[----:B------:R-:W-:-:S05]  /*3ad0*/  FMUL.FTZ R143, R69, R86 ;  /* 0x00000056458f7220 */ /* 0x000fca0000410000 */
[----:B------:R-:W-:Y:S01]  /*3ae0*/  FSEL R143, R143, RZ, !P3 ;  /* 0x000000ff8f8f7208 */ /* 0x000fe20005800000 */
[----:B------:R-:W-:Y:S01]  /*3af0*/  FMUL.FTZ R145, R70, R85 ;  /* 0x0000005546917220 */ /* 0x000fe20000410000 */
[C---:B--2---:R-:W-:Y:S01]  /*3b00*/  FMUL.FTZ R0, R5.reuse, R74 ;  /* 0x0000004a05007220 */ /* 0x044fe20000410000 */
[C---:B------:R-:W-:Y:S01]  /*3b10*/  FMUL.FTZ R2, R5.reuse, R76 ;  /* 0x0000004c05027220 */ /* 0x040fe20000410000 */
[----:B------:R-:W-:Y:S02]  /*3b20*/  FMUL.FTZ R18, R4, 1.4426950216293334961 ;  /* 0x3fb8aa3b04127820 */ /* 0x000fe40000410000 */
[----:B------:R-:W-:Y:S01]  /*3b30*/  FMUL.RZ R3, R0, 0.15915493667125701904 ;  /* 0x3e22f98300037820 */ /* 0x000fe2000040c000 */
[----:B------:R-:W-:Y:S01]  /*3b40*/  FMUL.RZ R4, R2, 0.15915493667125701904 ;  /* 0x3e22f98302047820 */ /* 0x000fe2000040c000 */
[C---:B------:R-:W-:Y:S01]  /*3b50*/  FMUL.FTZ R0, R5.reuse, R73 ;  /* 0x0000004905007220 */ /* 0x040fe20000410000 */
[----:B------:R-:W-:Y:S01]  /*3b60*/  FMUL.FTZ R2, R5, R75 ;  /* 0x0000004b05027220 */ /* 0x000fe20000410000 */
[----:B------:R-:W-:Y:S01]  /*3b70*/  MUFU.SIN R15, R3 ;  /* 0x00000003000f7308 */ /* 0x000fe20000000400 */
[----:B------:R-:W-:Y:S01]  /*3b80*/  FMUL.FTZ R8, R18, R82 ;  /* 0x0000005212087220 */ /* 0x000fe20000410000 */
[----:B------:R-:W-:Y:S01]  /*3b90*/  FMUL.RZ R6, R0, 0.15915493667125701904 ;  /* 0x3e22f98300067820 */ /* 0x000fe2000040c000 */
[C---:B------:R-:W-:Y:S01]  /*3ba0*/  FMUL.FTZ R127, R18.reuse, R79 ;  /* 0x0000004f127f7220 */ /* 0x040fe20000410000 */
[C---:B------:R-:W-:Y:S01]  /*3bb0*/  FMUL.FTZ R104, R18.reuse, R80 ;  /* 0x0000005012687220 */ /* 0x040fe20000410000 */
[C---:B------:R-:W-:Y:S01]  /*3bc0*/  FMUL.FTZ R125, R18.reuse, R77 ;  /* 0x0000004d127d7220 */ /* 0x040fe20000410000 */
[C---:B------:R-:W-:Y:S01]  /*3bd0*/  FMUL.FTZ R121, R18.reuse, R75 ;  /* 0x0000004b12797220 */ /* 0x040fe20000410000 */
[C---:B------:R-:W-:Y:S01]  /*3be0*/  FMUL.FTZ R123, R18.reuse, R78 ;  /* 0x0000004e127b7220 */ /* 0x040fe20000410000 */
[----:B------:R0:W-:Y:S01]  /*3bf0*/  MUFU.COS R23, R3 ;  /* 0x0000000300177308 */ /* 0x0001e20000000000 */
[C---:B------:R-:W-:Y:S01]  /*3c00*/  FMUL.FTZ R26, R18.reuse, R76 ;  /* 0x0000004c121a7220 */ /* 0x040fe20000410000 */
[C---:B------:R-:W-:Y:S01]  /*3c10*/  FMUL.FTZ R17, R18.reuse, R73 ;  /* 0x0000004912117220 */ /* 0x040fe20000410000 */
[C---:B------:R-:W-:Y:S01]  /*3c20*/  FMUL.FTZ R22, R18.reuse, R74 ;  /* 0x0000004a12167220 */ /* 0x040fe20000410000 */
[----:B------:R-:W-:-:S04]  /*3c30*/  FMUL.FTZ R136, R18, R85 ;  /* 0x0000005512887220 */ /* 0x000fc80000410000 */
[----:B------:R-:W-:Y:S01]  /*3c40*/  MUFU.SIN R20, R6 ;  /* 0x0000000600147308 */ /* 0x000fe20000000400 */
[----:B0-----:R-:W-:Y:S01]  /*3c50*/  FMUL.RZ R3, R2, 0.15915493667125701904 ;  /* 0x3e22f98302037820 */ /* 0x001fe2000040c000 */
[----:B------:R-:W-:-:S06]  /*3c60*/  FMUL.FTZ R2, R5, R78 ;  /* 0x0000004e05027220 */ /* 0x000fcc0000410000 */
[----:B------:R0:W-:Y:S08]  /*3c70*/  MUFU.COS R0, R6 ;  /* 0x0000000600007308 */ /* 0x0001f00000000000 */
        /* <DEDUP_REMOVED lines=14> */
[----:B------:R-:W-:-:S04]  /*3d60*/  FMUL.FTZ R2, R5, R82 ;  /* 0x0000005205027220 */ /* 0x000fc80000410000 */
[----:B------:R-:W-:Y:S01]  /*3d70*/  FMUL.RZ R9, R2, 0.15915493667125701904 ;  /* 0x3e22f98302097820 */ /* 0x000fe2000040c000 */
[----:B------:R-:W-:Y:S01]  /*3d80*/  FMUL.FTZ R2, R5, R81 ;  /* 0x0000005105027220 */ /* 0x000fe20000410000 */
[----:B------:R0:W-:Y:S03]  /*3d90*/  MUFU.COS R131, R3 ;  /* 0x0000000300837308 */ /* 0x0001e60000000000 */
[----:B------:R-:W-:-:S05]  /*3da0*/  FMUL.RZ R12, R2, 0.15915493667125701904 ;  /* 0x3e22f983020c7820 */ /* 0x000fca000040c000 */
[----:B------:R1:W-:Y:S01]  /*3db0*/  MUFU.EX2 R110, R8 ;  /* 0x00000008006e7308 */ /* 0x0003e20000000800 */
[----:B0-----:R-:W-:-:S04]  /*3dc0*/  IMAD R3, R29, UR20, RZ ;  /* 0x000000141d037c24 */ /* 0x001fc8000f8e02ff */
[C---:B------:R-:W-:Y:S02]  /*3dd0*/  IMAD R11, R28.reuse, UR21, R3 ;  /* 0x000000151c0b7c24 */ /* 0x040fe4000f8e0203 */
[----:B------:R-:W-:Y:S01]  /*3de0*/  IMAD.WIDE.U32 R2, R28, UR24, RZ ;  /* 0x000000181c027c25 */ /* 0x000fe2000f8e00ff */
[----:B------:R-:W-:Y:S03]  /*3df0*/  MUFU.SIN R106, R6 ;  /* 0x00000006006a7308 */ /* 0x000fe60000000400 */
[----:B-1----:R-:W-:Y:S01]  /*3e00*/  FMUL.FTZ R8, R5, R84 ;  /* 0x0000005405087220 */ /* 0x002fe20000410000 */
[----:B------:R-:W-:-:S03]  /*3e10*/  IADD3 R3, R3, R13, RZ ;  /* 0x0000000d03037210 */ /* 0x000fc60007ffe0ff */
[----:B------:R-:W-:Y:S01]  /*3e20*/  FMUL.RZ R24, R8, 0.15915493667125701904 ;  /* 0x3e22f98308187820 */ /* 0x000fe2000040c000 */
[C---:B------:R-:W-:Y:S01]  /*3e30*/  IADD3 R8, R14.reuse, 0xf, RZ ;  /* 0x0000000f0e087810 */ /* 0x040fe20007ffe0ff */
[----:B------:R0:W-:Y:S01]  /*3e40*/  MUFU.COS R108, R6 ;  /* 0x00000006006c7308 */ /* 0x0001e20000000000 */
[----:B------:R-:W-:Y:S02]  /*3e50*/  IADD3 R13, R14, 0xd, RZ ;  /* 0x0000000d0e0d7810 */ /* 0x000fe40007ffe0ff */
[----:B------:R-:W-:Y:S02]  /*3e60*/  ISETP.GE.U32.AND P0, PT, R8, UR34, PT ;  /* 0x0000002208007c0c */ /* 0x000fe4000bf06070 */
[----:B------:R-:W-:Y:S02]  /*3e70*/  IADD3 R8, R14, 0xb, RZ ;  /* 0x0000000b0e087810 */ /* 0x000fe40007ffe0ff */
[----:B------:R-:W-:Y:S01]  /*3e80*/  ISETP.GE.U32.AND P2, PT, R13, UR34, PT ;  /* 0x000000220d007c0c */ /* 0x000fe2000bf46070 */
[----:B------:R-:W1:Y:S01]  /*3e90*/  MUFU.SIN R129, R9 ;  /* 0x0000000900817308 */ /* 0x000e620000000400 */
[----:B0-----:R-:W-:Y:S01]  /*3ea0*/  IMAD.WIDE.U32 R6, R28, UR20, RZ ;  /* 0x000000141c067c25 */ /* 0x001fe2000f8e00ff */
[----:B------:R-:W-:-:S03]  /*3eb0*/  ISETP.GE.U32.AND P4, PT, R8, UR34, PT ;  /* 0x0000002208007c0c */ /* 0x000fc6000bf86070 */
[C---:B------:R-:W-:Y:S01]  /*3ec0*/  FMUL.FTZ R13, R18.reuse, R84 ;  /* 0x00000054120d7220 */ /* 0x040fe20000410000 */
[----:B------:R-:W-:Y:S01]  /*3ed0*/  IADD3 R7, R7, R11, RZ ;  /* 0x0000000b07077210 */ /* 0x000fe20007ffe0ff */
[----:B------:R-:W-:Y:S01]  /*3ee0*/  FMUL.FTZ R11, R18, R81 ;  /* 0x00000051120b7220 */ /* 0x000fe20000410000 */
[----:B------:R0:W2:Y:S01]  /*3ef0*/  MUFU.COS R133, R9 ;  /* 0x0000000900857308 */ /* 0x0000a20000000000 */
[----:B------:R-:W-:Y:S01]  /*3f00*/  IMAD.WIDE.U32 R6, R25, UR7, R6 ;  /* 0x0000000719067c25 */ /* 0x000fe2000f8e0006 */
[----:B------:R-:W-:-:S06]  /*3f10*/  IADD3 R25, R14, 0x8, RZ ;  /* 0x000000080e197810 */ /* 0x000fcc0007ffe0ff */
[----:B------:R-:W3:Y:S01]  /*3f20*/  MUFU.EX2 R127, R127 ;  /* 0x0000007f007f7308 */ /* 0x000ee20000000800 */
[----:B0-----:R-:W-:Y:S01]  /*3f30*/  IADD3 R9, R14, 0xe, RZ ;  /* 0x0000000e0e097810 */ /* 0x001fe20007ffe0ff */
[----:B-1----:R-:W-:-:S03]  /*3f40*/  FMUL.FTZ R129, R110, R129 ;  /* 0x000000816e817220 */ /* 0x002fc60000410000 */
[----:B------:R-:W-:Y:S01]  /*3f50*/  ISETP.GE.U32.AND P1, PT, R9, UR34, PT ;  /* 0x0000002209007c0c */ /* 0x000fe2000bf26070 */
[----:B------:R-:W-:Y:S02]  /*3f60*/  FMUL.FTZ R9, R5, R83 ;  /* 0x0000005305097220 */ /* 0x000fe40000410000 */
[----:B------:R-:W0:Y:S01]  /*3f70*/  MUFU.EX2 R104, R104 ;  /* 0x0000006800687308 */ /* 0x000e220000000800 */
[----:B--2---:R-:W-:Y:S01]  /*3f80*/  FMUL.FTZ R133, R110, R133 ;  /* 0x000000856e857220 */ /* 0x004fe20000410000 */
[----:B------:R-:W-:Y:S01]  /*3f90*/  FMUL.RZ R112, R9, 0.15915493667125701904 ;  /* 0x3e22f98309707820 */ /* 0x000fe2000040c000 */
[----:B------:R-:W-:Y:S01]  /*3fa0*/  IMAD.WIDE.U32 R8, R135, UR7, R2 ;  /* 0x0000000787087c25 */ /* 0x000fe2000f8e0002 */
[----:B------:R-:W-:-:S03]  /*3fb0*/  IADD3 R3, R7, UR9, RZ ;  /* 0x0000000907037c10 */ /* 0x000fc6000fffe0ff */
[----:B------:R-:W-:Y:S01]  /*3fc0*/  FMUL.FTZ R110, R5, R86 ;  /* 0x00000056056e7220 */ /* 0x000fe20000410000 */
[C---:B------:R-:W-:Y:S01]  /*3fd0*/  LEA R2, P6, R6.reuse, UR28, 0x3 ;  /* 0x0000001c06027c11 */ /* 0x040fe2000f8c18ff */
[----:B------:R-:W-:Y:S01]  /*3fe0*/  MUFU.SIN R96, R4 ;  /* 0x0000000400607308 */ /* 0x000fe20000000400 */
[----:B------:R-:W-:Y:S01]  /*3ff0*/  IADD3 R9, R9, UR8, RZ ;  /* 0x0000000809097c10 */ /* 0x000fe2000fffe0ff */
[----:B---3--:R-:W-:Y:S01]  /*4000*/  FMUL.FTZ R108, R127, R108 ;  /* 0x0000006c7f6c7220 */ /* 0x008fe20000410000 */
[----:B------:R-:W-:Y:S02]  /*4010*/  LEA.HI.X R3, R6, UR29, R3, 0x3, P6 ;  /* 0x0000001d06037c11 */ /* 0x000fe4000b0f1c03 */
[----:B------:R-:W-:Y:S02]  /*4020*/  ISETP.GE.U32.AND P6, PT, R25, UR34, PT ;  /* 0x0000002219007c0c */ /* 0x000fe4000bfc6070 */
[----:B------:R-:W-:Y:S01]  /*4030*/  IADD3 R6, R14, 0x7, RZ ;  /* 0x000000070e067810 */ /* 0x000fe20007ffe0ff */
[----:B------:R-:W-:Y:S01]  /*4040*/  MUFU.COS R102, R4 ;  /* 0x0000000400667308 */ /* 0x000fe20000000000 */
[----:B------:R-:W-:Y:S01]  /*4050*/  FSEL R130, R129, RZ, !P6 ;  /* 0x000000ff81827208 */ /* 0x000fe20007000000 */
[C---:B0-----:R-:W-:Y:S01]  /*4060*/  FMUL.FTZ R120, R104.reuse, R131 ;  /* 0x0000008368787220 */ /* 0x041fe20000410000 */
[----:B------:R-:W-:Y:S01]  /*4070*/  FSEL R129, R133, 1, !P6 ;  /* 0x3f80000085817808 */ /* 0x000fe20007000000 */
[----:B------:R-:W-:Y:S01]  /*4080*/  FMUL.FTZ R122, R104, R27 ;  /* 0x0000001b687a7220 */ /* 0x000fe20000410000 */
[----:B------:R-:W-:Y:S01]  /*4090*/  FSEL R128, R128, RZ, !P6 ;  /* 0x000000ff80807208 */ /* 0x000fe20007000000 */
[----:B------:R-:W-:Y:S01]  /*40a0*/  FMUL.FTZ R131, R58, R73 ;  /* 0x000000493a837220 */ /* 0x000fe20000410000 */
[----:B------:R-:W-:Y:S01]  /*40b0*/  IADD3 R104, R14, 0x4, RZ ;  /* 0x000000040e687810 */ /* 0x000fe20007ffe0ff */
[----:B------:R-:W0:Y:S01]  /*40c0*/  MUFU.EX2 R125, R125 ;  /* 0x0000007d007d7308 */ /* 0x000e220000000800 */
[----:B------:R-:W-:Y:S01]  /*40d0*/  FMUL.FTZ R133, R18, R86 ;  /* 0x0000005612857220 */ /* 0x000fe20000410000 */
[----:B------:R-:W2:Y:S06]  /*40e0*/  LDG.E.64 R2, desc[UR12][R2.64] ;  /* 0x0000000c02027981 */ /* 0x000eac000c1e1b00 */
[----:B------:R-:W-:Y:S08]  /*40f0*/  MUFU.SIN R4, R12 ;  /* 0x0000000c00047308 */ /* 0x000ff00000000400 */
[----:B------:R-:W-:Y:S01]  /*4100*/  MUFU.COS R10, R12 ;  /* 0x0000000c000a7308 */ /* 0x000fe20000000000 */
[C---:B0-----:R-:W-:Y:S01]  /*4110*/  FMUL.FTZ R102, R125.reuse, R102 ;  /* 0x000000667d667220 */ /* 0x041fe20000410000 */
[----:B------:R-:W-:Y:S01]  /*4120*/  FMUL.FTZ R116, R125, R96 ;  /* 0x000000607d747220 */ /* 0x000fe20000410000 */
[----:B------:R-:W-:-:S05]  /*4130*/  IADD3 R96, R14, 0x3, RZ ;  /* 0x000000030e607810 */ /* 0x000fca0007ffe0ff */
[----:B------:R-:W-:Y:S08]  /*4140*/  MUFU.SIN R12, R24 ;  /* 0x00000018000c7308 */ /* 0x000ff00000000400 */
[----:B------:R0:W-:Y:S08]  /*4150*/  MUFU.COS R16, R24 ;  /* 0x0000001800107308 */ /* 0x0001f00000000000 */
[----:B------:R-:W1:Y:S01]  /*4160*/  MUFU.EX2 R121, R121 ;  /* 0x0000007900797308 */ /* 0x000e620000000800 */
[----:B0-----:R-:W-:-:S04]  /*4170*/  LEA R24, P5, R8, UR30, 0x3 ;  /* 0x0000001e08187c11 */ /* 0x001fc8000f8a18ff */
[----:B------:R-:W-:Y:S02]  /*4180*/  LEA.HI.X R25, R8, UR31, R9, 0x3, P5 ;  /* 0x0000001f08197c11 */ /* 0x000fe4000a8f1c09 */
[----:B------:R-:W-:Y:S01]  /*4190*/  IADD3 R8, R14, 0x6, RZ ;  /* 0x000000060e087810 */ /* 0x000fe20007ffe0ff */
[----:B------:R-:W0:Y:S01]  /*41a0*/  MUFU.EX2 R123, R123 ;  /* 0x0000007b007b7308 */ /* 0x000e220000000800 */
[----:B------:R-:W-:Y:S01]  /*41b0*/  ISETP.GE.U32.AND P5, PT, R6, UR34, PT ;  /* 0x0000002206007c0c */ /* 0x000fe2000bfa6070 */
[----:B------:R-:W-:Y:S01]  /*41c0*/  FMUL.FTZ R6, R18, R83 ;  /* 0x0000005312067220 */ /* 0x000fe20000410000 */
[----:B------:R-:W-:Y:S01]  /*41d0*/  ISETP.GE.U32.AND P6, PT, R8, UR34, PT ;  /* 0x0000002208007c0c */ /* 0x000fe2000bfc6070 */
[----:B------:R-:W2:Y:S01]  /*41e0*/  LDG.E.64 R24, desc[UR12][R24.64] ;  /* 0x0000000c18187981 */ /* 0x000ea2000c1e1b00 */
[----:B------:R-:W-:Y:S02]  /*41f0*/  FSEL R126, R108, 1, !P5 ;  /* 0x3f8000006c7e7808 */ /* 0x000fe40006800000 */
[----:B------:R-:W-:Y:S01]  /*4200*/  FSEL R124, R124, RZ, !P5 ;  /* 0x000000ff7c7c7208 */ /* 0x000fe20006800000 */
[----:B------:R-:W-:Y:S01]  /*4210*/  MUFU.SIN R7, R112 ;  /* 0x0000007000077308 */ /* 0x000fe20000000400 */
[----:B------:R-:W-:Y:S01]  /*4220*/  FSEL R122, R122, RZ, !P6 ;  /* 0x000000ff7a7a7208 */ /* 0x000fe20007000000 */
[----:B-1----:R-:W-:Y:S01]  /*4230*/  FMUL.FTZ R94, R121, R94 ;  /* 0x0000005e795e7220 */ /* 0x002fe20000410000 */
[----:B------:R-:W-:-:S02]  /*4240*/  FSEL R120, R120, 1, !P6 ;  /* 0x3f80000078787808 */ /* 0x000fc40007000000 */
[----:B------:R-:W-:Y:S02]  /*4250*/  FSEL R118, R118, RZ, !P6 ;  /* 0x000000ff76767208 */ /* 0x000fe40007000000 */
[----:B------:R-:W-:Y:S01]  /*4260*/  ISETP.GE.U32.AND P6, PT, R104, UR34, PT ;  /* 0x0000002268007c0c */ /* 0x000fe2000bfc6070 */
[----:B------:R1:W-:Y:S01]  /*4270*/  MUFU.COS R9, R112 ;  /* 0x0000007000097308 */ /* 0x0003e20000000000 */
[----:B------:R-:W-:Y:S01]  /*4280*/  FMUL.FTZ R104, R5, R85 ;  /* 0x0000005505687220 */ /* 0x000fe20000410000 */
[C---:B0-----:R-:W-:Y:S01]  /*4290*/  FMUL.FTZ R100, R123.reuse, R100 ;  /* 0x000000647b647220 */ /* 0x041fe20000410000 */
[----:B------:R-:W-:Y:S02]  /*42a0*/  FMUL.FTZ R98, R123, R98 ;  /* 0x000000627b627220 */ /* 0x000fe40000410000 */
[----:B------:R-:W-:Y:S02]  /*42b0*/  FMUL.RZ R123, R104, 0.15915493667125701904 ;  /* 0x3e22f983687b7820 */ /* 0x000fe4000040c000 */
[----:B------:R-:W-:Y:S01]  /*42c0*/  FSEL R108, R100, 1, !P6 ;  /* 0x3f800000646c7808 */ /* 0x000fe20007000000 */
[----:B------:R-:W0:Y:S01]  /*42d0*/  MUFU.EX2 R26, R26 ;  /* 0x0000001a001a7308 */ /* 0x000e220000000800 */
[----:B-1----:R-:W-:Y:S01]  /*42e0*/  FMUL.RZ R112, R110, 0.15915493667125701904 ;  /* 0x3e22f9836e707820 */ /* 0x002fe2000040c000 */
[----:B------:R-:W-:Y:S01]  /*42f0*/  FMUL.FTZ R110, R127, R106 ;  /* 0x0000006a7f6e7220 */ /* 0x000fe20000410000 */
[----:B------:R-:W-:Y:S01]  /*4300*/  IADD3 R106, R14, 0x5, RZ ;  /* 0x000000050e6a7810 */ /* 0x000fe20007ffe0ff */
[----:B------:R-:W-:-:S03]  /*4310*/  FMUL.FTZ R100, R60, R75 ;  /* 0x0000004b3c647220 */ /* 0x000fc60000410000 */
[----:B------:R-:W-:Y:S01]  /*4320*/  FSEL R127, R110, RZ, !P5 ;  /* 0x000000ff6e7f7208 */ /* 0x000fe20006800000 */
[----:B------:R-:W1:Y:S01]  /*4330*/  MUFU.EX2 R17, R17 ;  /* 0x0000001100117308 */ /* 0x000e620000000800 */
[----:B------:R-:W-:Y:S01]  /*4340*/  ISETP.GE.U32.AND P5, PT, R106, UR34, PT ;  /* 0x000000226a007c0c */ /* 0x000fe2000bfa6070 */
[----:B------:R-:W-:Y:S01]  /*4350*/  FMUL.FTZ R106, R61, R78 ;  /* 0x0000004e3d6a7220 */ /* 0x000fe20000410000 */
[----:B------:R-:W-:Y:S02]  /*4360*/  FSEL R110, R98, RZ, !P6 ;  /* 0x000000ff626e7208 */ /* 0x000fe40007000000 */
[----:B------:R-:W-:Y:S02]  /*4370*/  FSEL R116, R116, RZ, !P5 ;  /* 0x000000ff74747208 */ /* 0x000fe40006800000 */
[----:B------:R-:W-:Y:S01]  /*4380*/  FSEL R114, R102, 1, !P5 ;  /* 0x3f80000066727808 */ /* 0x000fe20006800000 */
[----:B------:R-:W-:Y:S01]  /*4390*/  MUFU.SIN R8, R112 ;  /* 0x0000007000087308 */ /* 0x000fe20000000400 */
[----:B------:R-:W-:Y:S01]  /*43a0*/  FSEL R106, R106, RZ, !P6 ;  /* 0x000000ff6a6a7208 */ /* 0x000fe20007000000 */
[----:B------:R-:W-:Y:S01]  /*43b0*/  FMUL.FTZ R102, R121, R92 ;  /* 0x0000005c79667220 */ /* 0x000fe20000410000 */
[C---:B0-----:R-:W-:Y:S01]  /*43c0*/  FMUL.FTZ R21, R26.reuse, R21 ;  /* 0x000000151a157220 */ /* 0x041fe20000410000 */
[----:B------:R-:W-:Y:S01]  /*43d0*/  FMUL.FTZ R19, R26, R19 ;  /* 0x000000131a137220 */ /* 0x000fe20000410000 */
[----:B------:R-:W-:Y:S01]  /*43e0*/  IADD3 R92, R14, 0x1, RZ ;  /* 0x000000010e5c7810 */ /* 0x000fe20007ffe0ff */
[----:B------:R-:W-:-:S02]  /*43f0*/  FMUL.FTZ R121, R57, R74 ;  /* 0x0000004a39797220 */ /* 0x000fc40000410000 */
[----:B------:R0:W-:Y:S01]  /*4400*/  MUFU.COS R27, R112 ;  /* 0x00000070001b7308 */ /* 0x0001e20000000000 */
[C---:B-1----:R-:W-:Y:S01]  /*4410*/  FMUL.FTZ R20, R17.reuse, R20 ;  /* 0x0000001411147220 */ /* 0x042fe20000410000 */
[----:B------:R-:W-:Y:S01]  /*4420*/  FMUL.FTZ R132, R17, R0 ;  /* 0x0000000011847220 */ /* 0x000fe20000410000 */
[----:B------:R-:W-:Y:S01]  /*4430*/  IADD3 R0, R14, 0xa, RZ ;  /* 0x0000000a0e007810 */ /* 0x000fe20007ffe0ff */
[----:B------:R-:W-:-:S04]  /*4440*/  FMUL.FTZ R17, R18, R87 ;  /* 0x0000005712117220 */ /* 0x000fc80000410000 */
[----:B------:R-:W1:Y:S01]  /*4450*/  MUFU.EX2 R22, R22 ;  /* 0x0000001600167308 */ /* 0x000e620000000800 */
[----:B0-----:R-:W-:-:S05]  /*4460*/  FMUL.FTZ R112, R62, R77 ;  /* 0x0000004d3e707220 */ /* 0x001fca0000410000 */
[----:B------:R-:W-:Y:S02]  /*4470*/  FSEL R112, R112, RZ, !P5 ;  /* 0x000000ff70707208 */ /* 0x000fe40006800000 */
[----:B------:R-:W-:Y:S01]  /*4480*/  ISETP.GE.U32.AND P5, PT, R96, UR34, PT ;  /* 0x0000002260007c0c */ /* 0x000fe2000bfa6070 */
[----:B------:R-:W-:Y:S01]  /*4490*/  MUFU.SIN R134, R123 ;  /* 0x0000007b00867308 */ /* 0x000fe20000000400 */
[----:B------:R-:W-:Y:S02]  /*44a0*/  IADD3 R96, R14, 0x2, RZ ;  /* 0x000000020e607810 */ /* 0x000fe40007ffe0ff */
[----:B------:R-:W-:Y:S01]  /*44b0*/  FSEL R104, R94, RZ, !P5 ;  /* 0x000000ff5e687208 */ /* 0x000fe20006800000 */
[----:B------:R-:W-:Y:S01]  /*44c0*/  FMUL.FTZ R94, R59, R76 ;  /* 0x0000004c3b5e7220 */ /* 0x000fe20000410000 */
[----:B------:R-:W-:Y:S02]  /*44d0*/  ISETP.GE.U32.AND P6, PT, R96, UR34, PT ;  /* 0x0000002260007c0c */ /* 0x000fe4000bfc6070 */
[----:B------:R-:W-:Y:S01]  /*44e0*/  FSEL R102, R102, 1, !P5 ;  /* 0x3f80000066667808 */ /* 0x000fe20006800000 */
[----:B-1----:R-:W-:Y:S01]  /*44f0*/  FMUL.FTZ R23, R22, R23 ;  /* 0x0000001716177220 */ /* 0x002fe20000410000 */
[----:B------:R-:W-:Y:S01]  /*4500*/  FSEL R100, R100, RZ, !P5 ;  /* 0x000000ff64647208 */ /* 0x000fe20006800000 */
[----:B------:R-:W-:Y:S01]  /*4510*/  FMUL.FTZ R125, R22, R15 ;  /* 0x0000000f167d7220 */ /* 0x000fe20000410000 */
[----:B------:R-:W-:Y:S01]  /*4520*/  FSEL R98, R19, RZ, !P6 ;  /* 0x000000ff13627208 */ /* 0x000fe20007000000 */
[----:B------:R0:W-:Y:S01]  /*4530*/  MUFU.COS R135, R123 ;  /* 0x0000007b00877308 */ /* 0x0001e20000000000 */
[----:B------:R-:W-:Y:S01]  /*4540*/  FSEL R96, R21, 1, !P6 ;  /* 0x3f80000015607808 */ /* 0x000fe20007000000 */
[-C--:B------:R-:W-:Y:S01]  /*4550*/  FMUL.FTZ R15, R18, R88.reuse ;  /* 0x00000058120f7220 */ /* 0x080fe20000410000 */
[----:B------:R-:W-:Y:S01]  /*4560*/  FSEL R94, R94, RZ, !P6 ;  /* 0x000000ff5e5e7208 */ /* 0x000fe20007000000 */
[C---:B------:R-:W-:Y:S01]  /*4570*/  FMUL.FTZ R18, R5.reuse, R88 ;  /* 0x0000005805127220 */ /* 0x040fe20000410000 */
[----:B------:R-:W-:Y:S01]  /*4580*/  ISETP.GE.U32.AND P5, PT, R92, UR34, PT ;  /* 0x000000225c007c0c */ /* 0x000fe2000bfa6070 */
[----:B------:R-:W-:Y:S01]  /*4590*/  FMUL.FTZ R5, R5, R87 ;  /* 0x0000005705057220 */ /* 0x000fe20000410000 */
[----:B------:R-:W-:Y:S01]  /*45a0*/  ISETP.GE.U32.AND P6, PT, R14, UR34, PT ;  /* 0x000000220e007c0c */ /* 0x000fe2000bfc6070 */
[----:B------:R-:W1:Y:S01]  /*45b0*/  MUFU.EX2 R6, R6 ;  /* 0x0000000600067308 */ /* 0x000e620000000800 */
[----:B------:R-:W-:Y:S01]  /*45c0*/  FSEL R92, R20, RZ, !P5 ;  /* 0x000000ff145c7208 */ /* 0x000fe20006800000 */
[----:B------:R-:W-:Y:S01]  /*45d0*/  FMUL.RZ R22, R18, 0.15915493667125701904 ;  /* 0x3e22f98312167820 */ /* 0x000fe2000040c000 */
[----:B------:R-:W-:-:S02]  /*45e0*/  FSEL R121, R121, RZ, !P6 ;  /* 0x000000ff79797208 */ /* 0x000fc40007000000 */
[----:B------:R-:W-:Y:S01]  /*45f0*/  FSEL R125, R125, RZ, !P6 ;  /* 0x000000ff7d7d7208 */ /* 0x000fe20007000000 */
[----:B------:R-:W-:Y:S01]  /*4600*/  FMUL.FTZ R19, RZ, R92 ;  /* 0x0000005cff137220 */ /* 0x000fe20000410000 */
[----:B0-----:R-:W-:Y:S01]  /*4610*/  FSEL R123, R23, 1, !P6 ;  /* 0x3f800000177b7808 */ /* 0x001fe20007000000 */
[----:B------:R-:W-:Y:S01]  /*4620*/  FMUL.RZ R23, R5, 0.15915493667125701904 ;  /* 0x3e22f98305177820 */ /* 0x000fe2000040c000 */
[----:B------:R-:W-:Y:S01]  /*4630*/  ISETP.GE.U32.AND P6, PT, R0, UR34, PT ;  /* 0x0000002200007c0c */ /* 0x000fe2000bfc6070 */
[-C--:B------:R-:W-:Y:S01]  /*4640*/  FMUL.FTZ R0, R92, R121.reuse ;  /* 0x000000795c007220 */ /* 0x080fe20000410000 */
[----:B------:R-:W-:Y:S01]  /*4650*/  FSEL R132, R132, 1, !P5 ;  /* 0x3f80000084847808 */ /* 0x000fe20006800000 */
[----:B------:R-:W0:Y:S01]  /*4660*/  MUFU.EX2 R11, R11 ;  /* 0x0000000b000b7308 */ /* 0x000e220000000800 */
[----:B------:R-:W-:Y:S02]  /*4670*/  FSEL R131, R131, RZ, !P5 ;  /* 0x000000ff83837208 */ /* 0x000fe40006800000 */
[----:B------:R-:W-:Y:S01]  /*4680*/  IADD3 R14, R14, 0x9, RZ ;  /* 0x000000090e0e7810 */ /* 0x000fe20007ffe0ff */
[----:B------:R-:W-:Y:S01]  /*4690*/  FFMA.FTZ R20, RZ, R132, R0 ;  /* 0x00000084ff147223 */ /* 0x000fe20000010000 */
[----:B------:R-:W-:Y:S01]  /*46a0*/  FFMA.FTZ R0, R132, R121, -R19 ;  /* 0x0000007984007223 */ /* 0x000fe20000010813 */
[C---:B-1----:R-:W-:Y:S01]  /*46b0*/  FMUL.FTZ R9, R6.reuse, R9 ;  /* 0x0000000906097220 */ /* 0x042fe20000410000 */
[----:B------:R-:W-:Y:S01]  /*46c0*/  FMUL.FTZ R7, R6, R7 ;  /* 0x0000000706077220 */ /* 0x000fe20000410000 */
[----:B------:R-:W-:Y:S01]  /*46d0*/  FADD.FTZ R19, RZ, R20 ;  /* 0x00000014ff137221 */ /* 0x000fe20000010000 */
[----:B------:R-:W-:Y:S01]  /*46e0*/  FADD.FTZ R5, R0, R131 ;  /* 0x0000008300057221 */ /* 0x000fe20000010000 */
[----:B------:R-:W-:Y:S01]  /*46f0*/  MUFU.EX2 R17, R17 ;  /* 0x0000001100117308 */ /* 0x000fe20000000800 */
[----:B------:R-:W-:Y:S01]  /*4700*/  ISETP.GE.U32.AND P5, PT, R14, UR34, PT ;  /* 0x000000220e007c0c */ /* 0x000fe2000bfa6070 */
[C---:B------:R-:W-:Y:S01]  /*4710*/  FMUL.FTZ R21, R98.reuse, R19 ;  /* 0x0000001362157220 */ /* 0x040fe20000410000 */
[----:B------:R-:W-:-:S03]  /*4720*/  FMUL.FTZ R0, R98, R5 ;  /* 0x0000000562007220 */ /* 0x000fc60000410000 */
[C---:B------:R-:W-:Y:S01]  /*4730*/  FFMA.FTZ R21, R96.reuse, R5, -R21 ;  /* 0x0000000560157223 */ /* 0x040fe20000010815 */
[----:B------:R-:W-:Y:S01]  /*4740*/  FFMA.FTZ R19, R96, R19, R0 ;  /* 0x0000001360137223 */ /* 0x000fe20000010000 */
[----:B------:R-:W1:Y:S01]  /*4750*/  MUFU.SIN R150, R23 ;  /* 0x0000001700967308 */ /* 0x000e620000000400 */
[----:B0-----:R-:W-:Y:S01]  /*4760*/  FMUL.FTZ R10, R11, R10 ;  /* 0x0000000a0b0a7220 */ /* 0x001fe20000410000 */
[----:B------:R-:W-:Y:S01]  /*4770*/  FADD.FTZ R21, R21, R94 ;  /* 0x0000005e15157221 */ /* 0x000fe20000010000 */
[----:B------:R-:W-:Y:S01]  /*4780*/  FADD.FTZ R19, RZ, R19 ;  /* 0x00000013ff137221 */ /* 0x000fe20000010000 */
[----:B------:R-:W-:Y:S02]  /*4790*/  FMUL.FTZ R4, R11, R4 ;  /* 0x000000040b047220 */ /* 0x000fe40000410000 */
[C---:B------:R-:W-:Y:S01]  /*47a0*/  FMUL.FTZ R5, R104.reuse, R21 ;  /* 0x0000001568057220 */ /* 0x040fe20000410000 */
[-C--:B------:R-:W-:Y:S01]  /*47b0*/  FMUL.FTZ R6, R104, R19.reuse ;  /* 0x0000001368067220 */ /* 0x080fe20000410000 */
[----:B------:R-:W0:Y:S01]  /*47c0*/  MUFU.COS R0, R23 ;  /* 0x0000001700007308 */ /* 0x000e220000000000 */
[----:B------:R-:W-:Y:S01]  /*47d0*/  FSEL R137, R4, RZ, !P5 ;  /* 0x000000ff04897208 */ /* 0x000fe20006800000 */
[C---:B------:R-:W-:Y:S01]  /*47e0*/  FFMA.FTZ R5, R102.reuse, R19, R5 ;  /* 0x0000001366057223 */ /* 0x040fe20000010005 */
[----:B------:R-:W-:-:S03]  /*47f0*/  FFMA.FTZ R21, R102, R21, -R6 ;  /* 0x0000001566157223 */ /* 0x000fc60000010806 */
[----:B------:R-:W-:Y:S01]  /*4800*/  FADD.FTZ R5, RZ, R5 ;  /* 0x00000005ff057221 */ /* 0x000fe20000010000 */
[----:B------:R-:W-:Y:S01]  /*4810*/  FADD.FTZ R21, R21, R100 ;  /* 0x0000006415157221 */ /* 0x000fe20000010000 */
[----:B------:R-:W-:Y:S01]  /*4820*/  MUFU.EX2 R15, R15 ;  /* 0x0000000f000f7308 */ /* 0x000fe20000000800 */
[----:B-1----:R-:W-:Y:S01]  /*4830*/  FMUL.FTZ R150, R17, R150 ;  /* 0x0000009611967220 */ /* 0x002fe20000410000 */
[C---:B------:R-:W-:Y:S01]  /*4840*/  FMUL.FTZ R11, R110.reuse, R5 ;  /* 0x000000056e0b7220 */ /* 0x040fe20000410000 */
[----:B------:R-:W-:-:S03]  /*4850*/  FMUL.FTZ R6, R110, R21 ;  /* 0x000000156e067220 */ /* 0x000fc60000410000 */
[C---:B------:R-:W-:Y:S01]  /*4860*/  FFMA.FTZ R11, R108.reuse, R21, -R11 ;  /* 0x000000156c0b7223 */ /* 0x040fe2000001080b */
[----:B------:R-:W-:Y:S01]  /*4870*/  FFMA.FTZ R5, R108, R5, R6 ;  /* 0x000000056c057223 */ /* 0x000fe20000010006 */
[----:B------:R-:W1:Y:S01]  /*4880*/  MUFU.SIN R18, R22 ;  /* 0x0000001600127308 */ /* 0x000e620000000400 */
[----:B0-----:R-:W-:Y:S01]  /*4890*/  FMUL.FTZ R151, R17, R0 ;  /* 0x0000000011977220 */ /* 0x001fe20000410000 */
[-C--:B------:R-:W-:Y:S01]  /*48a0*/  FMUL.FTZ R6, R123, R92.reuse ;  /* 0x0000005c7b067220 */ /* 0x080fe20000410000 */
[----:B------:R-:W-:Y:S01]  /*48b0*/  FADD.FTZ R17, RZ, R5 ;  /* 0x00000005ff117221 */ /* 0x000fe20000010000 */
[----:B------:R-:W-:-:S04]  /*48c0*/  FMUL.FTZ R0, R125, R92 ;  /* 0x0000005c7d007220 */ /* 0x000fc80000410000 */
[----:B------:R-:W0:Y:S01]  /*48d0*/  MUFU.COS R148, R22 ;  /* 0x0000001600947308 */ /* 0x000e220000000000 */
[----:B------:R-:W-:-:S04]  /*48e0*/  FFMA.FTZ R5, R123, R132, -R0 ;  /* 0x000000847b057223 */ /* 0x000fc80000010800 */
[----:B------:R-:W-:-:S03]  /*48f0*/  FMUL.FTZ R0, R98, R5 ;  /* 0x0000000562007220 */ /* 0x000fc60000410000 */
[----:B------:R-:W3:Y:S01]  /*4900*/  MUFU.EX2 R13, R13 ;  /* 0x0000000d000d7308 */ /* 0x000ee20000000800 */
[----:B-1----:R-:W-:-:S07]  /*4910*/  FMUL.FTZ R18, R15, R18 ;  /* 0x000000120f127220 */ /* 0x002fce0000410000 */
[----:B------:R-:W1:Y:S01]  /*4920*/  MUFU.EX2 R136, R136 ;  /* 0x0000008800887308 */ /* 0x000e620000000800 */
[----:B0-----:R-:W-:Y:S01]  /*4930*/  FMUL.FTZ R148, R15, R148 ;  /* 0x000000940f947220 */ /* 0x001fe20000410000 */
[----:B------:R-:W-:Y:S01]  /*4940*/  FADD.FTZ R15, R11, R106 ;  /* 0x0000006a0b0f7221 */ /* 0x000fe20000010000 */
[----:B------:R-:W-:Y:S01]  /*4950*/  FFMA.FTZ R11, R125, R132, R6 ;  /* 0x000000847d0b7223 */ /* 0x000fe20000010006 */
[C---:B------:R-:W-:Y:S02]  /*4960*/  FMUL.FTZ R6, R116.reuse, R17 ;  /* 0x0000001174067220 */ /* 0x040fe40000410000 */
[-C--:B------:R-:W-:Y:S02]  /*4970*/  FMUL.FTZ R19, R116, R15.reuse ;  /* 0x0000000f74137220 */ /* 0x080fe40000410000 */
[C---:B------:R-:W-:Y:S01]  /*4980*/  FFMA.FTZ R15, R114.reuse, R15, -R6 ;  /* 0x0000000f720f7223 */ /* 0x040fe20000010806 */
[C---:B---3--:R-:W-:Y:S01]  /*4990*/  FMUL.FTZ R16, R13.reuse, R16 ;  /* 0x000000100d107220 */ /* 0x048fe20000410000 */
[----:B------:R-:W-:Y:S01]  /*49a0*/  FMUL.FTZ R12, R13, R12 ;  /* 0x0000000c0d0c7220 */ /* 0x000fe20000410000 */
[----:B------:R-:W-:Y:S01]  /*49b0*/  FFMA.FTZ R19, R114, R17, R19 ;  /* 0x0000001172137223 */ /* 0x000fe20000010013 */
[-C--:B------:R-:W-:Y:S01]  /*49c0*/  FMUL.FTZ R13, R98, R11.reuse ;  /* 0x0000000b620d7220 */ /* 0x080fe20000410000 */
[----:B------:R-:W-:Y:S01]  /*49d0*/  FADD.FTZ R15, R15, R112 ;  /* 0x000000700f0f7221 */ /* 0x000fe20000010000 */
[C---:B------:R-:W-:Y:S01]  /*49e0*/  FFMA.FTZ R11, R96.reuse, R11, R0 ;  /* 0x0000000b600b7223 */ /* 0x040fe20000010000 */
[----:B------:R-:W-:Y:S01]  /*49f0*/  FADD.FTZ R19, RZ, R19 ;  /* 0x00000013ff137221 */ /* 0x000fe20000010000 */
[----:B------:R-:W-:Y:S01]  /*4a00*/  FFMA.FTZ R13, R96, R5, -R13 ;  /* 0x00000005600d7223 */ /* 0x000fe2000001080d */
[----:B------:R-:W-:Y:S01]  /*4a10*/  FMUL.FTZ R6, R122, R15 ;  /* 0x0000000f7a067220 */ /* 0x000fe20000410000 */
[----:B------:R-:W-:Y:S01]  /*4a20*/  FMUL.FTZ R0, R104, R11 ;  /* 0x0000000b68007220 */ /* 0x000fe20000410000 */
[----:B------:R-:W-:Y:S01]  /*4a30*/  FMUL.FTZ R17, R122, R19 ;  /* 0x000000137a117220 */ /* 0x000fe20000410000 */
[----:B------:R-:W-:Y:S01]  /*4a40*/  FMUL.FTZ R5, R104, R13 ;  /* 0x0000000d68057220 */ /* 0x000fe20000410000 */
[----:B------:R-:W-:Y:S01]  /*4a50*/  FFMA.FTZ R6, R120, R19, R6 ;  /* 0x0000001378067223 */ /* 0x000fe20000010006 */
[----:B------:R-:W-:Y:S01]  /*4a60*/  FFMA.FTZ R13, R102, R13, -R0 ;  /* 0x0000000d660d7223 */ /* 0x000fe20000010800 */
[----:B------:R-:W-:Y:S01]  /*4a70*/  FFMA.FTZ R17, R120, R15, -R17 ;  /* 0x0000000f78117223 */ /* 0x000fe20000010811 */
[----:B------:R-:W-:Y:S01]  /*4a80*/  FFMA.FTZ R5, R102, R11, R5 ;  /* 0x0000000b66057223 */ /* 0x000fe20000010005 */
[----:B------:R-:W-:Y:S01]  /*4a90*/  FADD.FTZ R6, RZ, R6 ;  /* 0x00000006ff067221 */ /* 0x000fe20000010000 */
[C---:B------:R-:W-:Y:S01]  /*4aa0*/  FMUL.FTZ R0, R110.reuse, R13 ;  /* 0x0000000d6e007220 */ /* 0x040fe20000410000 */
[----:B------:R-:W-:Y:S01]  /*4ab0*/  FADD.FTZ R17, R17, R118 ;  /* 0x0000007611117221 */ /* 0x000fe20000010000 */
[-C--:B------:R-:W-:Y:S01]  /*4ac0*/  FMUL.FTZ R11, R110, R5.reuse ;  /* 0x000000056e0b7220 */ /* 0x080fe20000410000 */
[CC--:B------:R-:W-:Y:S01]  /*4ad0*/  FMUL.FTZ R14, R127.reuse, R6.reuse ;  /* 0x000000067f0e7220 */ /* 0x0c0fe20000410000 */
[C---:B------:R-:W-:Y:S01]  /*4ae0*/  FFMA.FTZ R5, R108.reuse, R5, R0 ;  /* 0x000000056c057223 */ /* 0x040fe20000010000 */
[----:B------:R-:W-:Y:S01]  /*4af0*/  FMUL.FTZ R15, R127, R17 ;  /* 0x000000117f0f7220 */ /* 0x000fe20000410000 */
[----:B------:R-:W-:Y:S01]  /*4b00*/  FFMA.FTZ R11, R108, R13, -R11 ;  /* 0x0000000d6c0b7223 */ /* 0x000fe2000001080b */
[----:B------:R-:W-:Y:S01]  /*4b10*/  FFMA.FTZ R17, R126, R17, -R14 ;  /* 0x000000117e117223 */ /* 0x000fe2000001080e */
[----:B------:R-:W-:Y:S01]  /*4b20*/  FMUL.FTZ R0, R116, R5 ;  /* 0x0000000574007220 */ /* 0x000fe20000410000 */
[----:B------:R-:W-:Y:S01]  /*4b30*/  FFMA.FTZ R15, R126, R6, R15 ;  /* 0x000000067e0f7223 */ /* 0x000fe2000001000f */
[-C--:B------:R-:W-:Y:S01]  /*4b40*/  FMUL.FTZ R13, R116, R11.reuse ;  /* 0x0000000b740d7220 */ /* 0x080fe20000410000 */
[----:B------:R-:W-:Y:S01]  /*4b50*/  FADD.FTZ R17, R17, R124 ;  /* 0x0000007c11117221 */ /* 0x000fe20000010000 */
[C---:B------:R-:W-:Y:S01]  /*4b60*/  FFMA.FTZ R11, R114.reuse, R11, -R0 ;  /* 0x0000000b720b7223 */ /* 0x040fe20000010800 */
[----:B------:R-:W-:Y:S01]  /*4b70*/  FADD.FTZ R15, RZ, R15 ;  /* 0x0000000fff0f7221 */ /* 0x000fe20000010000 */
[----:B------:R-:W-:Y:S01]  /*4b80*/  FFMA.FTZ R13, R114, R5, R13 ;  /* 0x00000005720d7223 */ /* 0x000fe2000001000d */
[C---:B------:R-:W-:Y:S01]  /*4b90*/  FMUL.FTZ R14, R130.reuse, R17 ;  /* 0x00000011820e7220 */ /* 0x040fe20000410000 */
[----:B------:R-:W0:Y:S01]  /*4ba0*/  MUFU.EX2 R133, R133 ;  /* 0x0000008500857308 */ /* 0x000e220000000800 */
[----:B------:R-:W-:Y:S01]  /*4bb0*/  FMUL.FTZ R6, R130, R15 ;  /* 0x0000000f82067220 */ /* 0x000fe20000410000 */
[C---:B------:R-:W-:Y:S01]  /*4bc0*/  FMUL.FTZ R5, R122.reuse, R13 ;  /* 0x0000000d7a057220 */ /* 0x040fe20000410000 */
[C---:B------:R-:W-:Y:S01]  /*4bd0*/  FFMA.FTZ R14, R129.reuse, R15, R14 ;  /* 0x0000000f810e7223 */ /* 0x040fe2000001000e */
[----:B------:R-:W-:Y:S01]  /*4be0*/  FMUL.FTZ R0, R122, R11 ;  /* 0x0000000b7a007220 */ /* 0x000fe20000410000 */
[----:B------:R-:W-:Y:S01]  /*4bf0*/  FFMA.FTZ R17, R129, R17, -R6 ;  /* 0x0000001181117223 */ /* 0x000fe20000010806 */
[----:B------:R-:W-:Y:S01]  /*4c00*/  FFMA.FTZ R5, R120, R11, -R5 ;  /* 0x0000000b78057223 */ /* 0x000fe20000010805 */
[----:B------:R-:W-:Y:S01]  /*4c10*/  FADD.FTZ R14, RZ, R14 ;  /* 0x0000000eff0e7221 */ /* 0x000fe20000010000 */
[----:B-1----:R-:W-:Y:S01]  /*4c20*/  FMUL.FTZ R146, R136, R135 ;  /* 0x0000008788927220 */ /* 0x002fe20000410000 */
[----:B------:R-:W-:Y:S01]  /*4c30*/  FFMA.FTZ R0, R120, R13, R0 ;  /* 0x0000000d78007223 */ /* 0x000fe20000010000 */
[----:B------:R-:W-:Y:S01]  /*4c40*/  FADD.FTZ R17, R17, R128 ;  /* 0x0000008011117221 */ /* 0x000fe20000010000 */
[----:B------:R-:W-:Y:S01]  /*4c50*/  FMUL.FTZ R142, R136, R134 ;  /* 0x00000086888e7220 */ /* 0x000fe20000410000 */
[----:B------:R-:W-:Y:S01]  /*4c60*/  FMUL.FTZ R135, R66, R81 ;  /* 0x0000005142877220 */ /* 0x000fe20000410000 */
[----:B------:R-:W-:Y:S01]  /*4c70*/  FMUL.FTZ R13, R127, R5 ;  /* 0x000000057f0d7220 */ /* 0x000fe20000410000 */
[----:B------:R-:W-:Y:S01]  /*4c80*/  FSEL R136, R10, 1, !P5 ;  /* 0x3f8000000a887808 */ /* 0x000fe20006800000 */
[C---:B------:R-:W-:Y:S01]  /*4c90*/  FMUL.FTZ R15, R137.reuse, R14 ;  /* 0x0000000e890f7220 */ /* 0x040fe20000410000 */
[-C--:B------:R-:W-:Y:S01]  /*4ca0*/  FMUL.FTZ R19, R137, R17.reuse ;  /* 0x0000001189137220 */ /* 0x080fe20000410000 */
[-C--:B------:R-:W-:Y:S01]  /*4cb0*/  FMUL.FTZ R11, R127, R0.reuse ;  /* 0x000000007f0b7220 */ /* 0x080fe20000410000 */
[----:B------:R-:W-:Y:S01]  /*4cc0*/  FFMA.FTZ R13, R126, R0, R13 ;  /* 0x000000007e0d7223 */ /* 0x000fe2000001000d */
[----:B------:R-:W-:Y:S01]  /*4cd0*/  FSEL R135, R135, RZ, !P5 ;  /* 0x000000ff87877208 */ /* 0x000fe20006800000 */
[C---:B------:R-:W-:Y:S01]  /*4ce0*/  FFMA.FTZ R4, R136.reuse, R17, -R15 ;  /* 0x0000001188047223 */ /* 0x040fe2000001080f */
[----:B------:R-:W-:Y:S01]  /*4cf0*/  FFMA.FTZ R19, R136, R14, R19 ;  /* 0x0000000e88137223 */ /* 0x000fe20000010013 */
[----:B------:R-:W-:Y:S01]  /*4d00*/  FFMA.FTZ R11, R126, R5, -R11 ;  /* 0x000000057e0b7223 */ /* 0x000fe2000001080b */
[----:B------:R-:W-:Y:S01]  /*4d10*/  FMUL.FTZ R0, R130, R13 ;  /* 0x0000000d82007220 */ /* 0x000fe20000410000 */
[----:B------:R-:W-:Y:S01]  /*4d20*/  FSEL R134, R12, RZ, !P6 ;  /* 0x000000ff0c867208 */ /* 0x000fe20007000000 */
[----:B------:R-:W-:Y:S01]  /*4d30*/  FADD.FTZ R5, R4, R135 ;  /* 0x0000008704057221 */ /* 0x000fe20000010000 */
[----:B------:R-:W-:Y:S01]  /*4d40*/  FADD.FTZ R19, RZ, R19 ;  /* 0x00000013ff137221 */ /* 0x000fe20000010000 */
[C---:B0-----:R-:W-:Y:S01]  /*4d50*/  FMUL.FTZ R27, R133.reuse, R27 ;  /* 0x0000001b851b7220 */ /* 0x041fe20000410000 */
[----:B------:R-:W-:Y:S01]  /*4d60*/  FMUL.FTZ R8, R133, R8 ;  /* 0x0000000885087220 */ /* 0x000fe20000410000 */
[----:B------:R-:W-:Y:S01]  /*4d70*/  FFMA.FTZ R4, R129, R11, -R0 ;  /* 0x0000000b81047223 */ /* 0x000fe20000010800 */
[----:B------:R-:W-:Y:S01]  /*4d80*/  FSEL R133, R16, 1, !P6 ;  /* 0x3f80000010857808 */ /* 0x000fe20007000000 */
[----:B------:R-:W-:Y:S01]  /*4d90*/  FMUL.FTZ R0, R67, R84 ;  /* 0x0000005443007220 */ /* 0x000fe20000410000 */
[C---:B------:R-:W-:Y:S01]  /*4da0*/  FMUL.FTZ R12, R134.reuse, R5 ;  /* 0x00000005860c7220 */ /* 0x040fe20000410000 */
[----:B------:R-:W-:Y:S01]  /*4db0*/  FMUL.FTZ R10, R134, R19 ;  /* 0x00000013860a7220 */ /* 0x000fe20000410000 */
[----:B------:R-:W-:-:S02]  /*4dc0*/  FMUL.FTZ R6, R130, R11 ;  /* 0x0000000b82067220 */ /* 0x000fc40000410000 */
[C---:B------:R-:W-:Y:S01]  /*4dd0*/  FFMA.FTZ R12, R133.reuse, R19, R12 ;  /* 0x00000013850c7223 */ /* 0x040fe2000001000c */
[----:B------:R-:W-:Y:S01]  /*4de0*/  FSEL R0, R0, RZ, !P6 ;  /* 0x000000ff00007208 */ /* 0x000fe20007000000 */
[----:B------:R-:W-:Y:S01]  /*4df0*/  FFMA.FTZ R5, R133, R5, -R10 ;  /* 0x0000000585057223 */ /* 0x000fe2000001080a */
[----:B------:R-:W-:Y:S01]  /*4e00*/  FFMA.FTZ R6, R129, R13, R6 ;  /* 0x0000000d81067223 */ /* 0x000fe20000010006 */
[----:B------:R-:W-:Y:S01]  /*4e10*/  FSEL R138, R7, RZ, !P4 ;  /* 0x000000ff078a7208 */ /* 0x000fe20006000000 */
[----:B------:R-:W-:Y:S01]  /*4e20*/  FADD.FTZ R11, RZ, R12 ;  /* 0x0000000cff0b7221 */ /* 0x000fe20000010000 */
[----:B------:R-:W-:Y:S01]  /*4e30*/  FSEL R140, R9, 1, !P4 ;  /* 0x3f800000098c7808 */ /* 0x000fe20006000000 */
[----:B------:R-:W-:Y:S01]  /*4e40*/  FADD.FTZ R9, R5, R0 ;  /* 0x0000000005097221 */ /* 0x000fe20000010000 */
[C---:B------:R-:W-:Y:S01]  /*4e50*/  FMUL.FTZ R5, R137.reuse, R6 ;  /* 0x0000000689057220 */ /* 0x040fe20000410000 */
[C---:B------:R-:W-:Y:S02]  /*4e60*/  FMUL.FTZ R13, R138.reuse, R11 ;  /* 0x0000000b8a0d7220 */ /* 0x040fe40000410000 */
[-C--:B------:R-:W-:Y:S01]  /*4e70*/  FMUL.FTZ R10, R138, R9.reuse ;  /* 0x000000098a0a7220 */ /* 0x080fe20000410000 */
[-C--:B------:R-:W-:Y:S01]  /*4e80*/  FMUL.FTZ R7, R137, R4.reuse ;  /* 0x0000000489077220 */ /* 0x080fe20000410000 */
[----:B------:R-:W-:Y:S01]  /*4e90*/  FFMA.FTZ R5, R136, R4, -R5 ;  /* 0x0000000488057223 */ /* 0x000fe20000010805 */
[----:B------:R-:W-:Y:S01]  /*4ea0*/  FSEL R139, R139, RZ, !P4 ;  /* 0x000000ff8b8b7208 */ /* 0x000fe20006000000 */
[C---:B------:R-:W-:Y:S01]  /*4eb0*/  FFMA.FTZ R4, R140.reuse, R9, -R13 ;  /* 0x000000098c047223 */ /* 0x040fe2000001080d */
[----:B------:R-:W-:Y:S01]  /*4ec0*/  FFMA.FTZ R10, R140, R11, R10 ;  /* 0x0000000b8c0a7223 */ /* 0x000fe2000001000a */
[----:B------:R-:W-:-:S02]  /*4ed0*/  FSEL R141, R8, RZ, !P3 ;  /* 0x000000ff088d7208 */ /* 0x000fc40005800000 */
[----:B------:R-:W-:Y:S01]  /*4ee0*/  FADD.FTZ R8, R4, R139 ;  /* 0x0000008b04087221 */ /* 0x000fe20000010000 */
[----:B------:R-:W-:Y:S01]  /*4ef0*/  FADD.FTZ R10, RZ, R10 ;  /* 0x0000000aff0a7221 */ /* 0x000fe20000010000 */
[----:B------:R-:W-:Y:S01]  /*4f00*/  FSEL R144, R27, 1, !P3 ;  /* 0x3f8000001b907808 */ /* 0x000fe20005800000 */
[----:B------:R-:W-:Y:S01]  /*4f10*/  FFMA.FTZ R7, R136, R6, R7 ;  /* 0x0000000688077223 */ /* 0x000fe20000010007 */
[C---:B------:R-:W-:Y:S01]  /*4f20*/  FMUL.FTZ R11, R141.reuse, R8 ;  /* 0x000000088d0b7220 */ /* 0x040fe20000410000 */
[-C--:B------:R-:W-:Y:S02]  /*4f30*/  FMUL.FTZ R9, R141, R10.reuse ;  /* 0x0000000a8d097220 */ /* 0x080fe40000410000 */
[----:B------:R-:W-:Y:S01]  /*4f40*/  FMUL.FTZ R4, R134, R7 ;  /* 0x0000000786047220 */ /* 0x000fe20000410000 */
[C---:B------:R-:W-:Y:S01]  /*4f50*/  FFMA.FTZ R11, R144.reuse, R10, R11 ;  /* 0x0000000a900b7223 */ /* 0x040fe2000001000b */
[----:B------:R-:W-:Y:S01]  /*4f60*/  FFMA.FTZ R8, R144, R8, -R9 ;  /* 0x0000000890087223 */ /* 0x000fe20000010809 */
[-C--:B------:R-:W-:Y:S01]  /*4f70*/  FMUL.FTZ R6, R134, R5.reuse ;  /* 0x0000000586067220 */ /* 0x080fe20000410000 */
[----:B------:R-:W-:Y:S01]  /*4f80*/  FSEL R142, R142, RZ, !P2 ;  /* 0x000000ff8e8e7208 */ /* 0x000fe20005000000 */
[----:B------:R-:W-:Y:S01]  /*4f90*/  FADD.FTZ R13, RZ, R11 ;  /* 0x0000000bff0d7221 */ /* 0x000fe20000010000 */
[C---:B------:R-:W-:Y:S01]  /*4fa0*/  FFMA.FTZ R5, R133.reuse, R5, -R4 ;  /* 0x0000000585057223 */ /* 0x040fe20000010804 */
[----:B------:R-:W-:Y:S01]  /*4fb0*/  FADD.FTZ R11, R8, R143 ;  /* 0x0000008f080b7221 */ /* 0x000fe20000010000 */
[----:B------:R-:W-:Y:S01]  /*4fc0*/  FFMA.FTZ R7, R133, R7, R6 ;  /* 0x0000000785077223 */ /* 0x000fe20000010006 */
[----:B------:R-:W-:Y:S01]  /*4fd0*/  FSEL R146, R146, 1, !P2 ;  /* 0x3f80000092927808 */ /* 0x000fe20005000000 */
[----:B------:R-:W-:Y:S01]  /*4fe0*/  FMUL.FTZ R9, R138, R5 ;  /* 0x000000058a097220 */ /* 0x000fe20000410000 */
[C---:B------:R-:W-:Y:S01]  /*4ff0*/  FMUL.FTZ R6, R142.reuse, R11 ;  /* 0x0000000b8e067220 */ /* 0x040fe20000410000 */
[----:B------:R-:W-:-:S02]  /*5000*/  FMUL.FTZ R15, R142, R13 ;  /* 0x0000000d8e0f7220 */ /* 0x000fc40000410000 */
[----:B------:R-:W-:Y:S01]  /*5010*/  FFMA.FTZ R9, R140, R7, R9 ;  /* 0x000000078c097223 */ /* 0x000fe20000010009 */
[----:B------:R-:W-:Y:S01]  /*5020*/  FFMA.FTZ R6, R146, R13, R6 ;  /* 0x0000000d92067223 */ /* 0x000fe20000010006 */
[----:B------:R-:W-:Y:S01]  /*5030*/  FMUL.FTZ R7, R138, R7 ;  /* 0x000000078a077220 */ /* 0x000fe20000410000 */
[----:B------:R-:W-:Y:S01]  /*5040*/  FSEL R145, R145, RZ, !P2 ;  /* 0x000000ff91917208 */ /* 0x000fe20005000000 */
[----:B------:R-:W-:Y:S01]  /*5050*/  FFMA.FTZ R4, R146, R11, -R15 ;  /* 0x0000000b92047223 */ /* 0x000fe2000001080f */
[----:B------:R-:W-:Y:S01]  /*5060*/  FSEL R147, R18, RZ, !P1 ;  /* 0x000000ff12937208 */ /* 0x000fe20004800000 */
[----:B------:R-:W-:Y:S01]  /*5070*/  FADD.FTZ R6, RZ, R6 ;  /* 0x00000006ff067221 */ /* 0x000fe20000010000 */
[----:B------:R-:W-:Y:S01]  /*5080*/  FFMA.FTZ R7, R140, R5, -R7 ;  /* 0x000000058c077223 */ /* 0x000fe20000010807 */
[----:B------:R-:W-:Y:S01]  /*5090*/  FMUL.FTZ R5, R141, R9 ;  /* 0x000000098d057220 */ /* 0x000fe20000410000 */
[----:B------:R-:W-:Y:S01]  /*50a0*/  FMUL.FTZ R149, R71, R88 ;  /* 0x0000005847957220 */ /* 0x000fe20000410000 */
[----:B------:R-:W-:Y:S01]  /*50b0*/  FADD.FTZ R4, R4, R145 ;  /* 0x0000009104047221 */ /* 0x000fe20000010000 */
[----:B------:R-:W-:Y:S01]  /*50c0*/  FSEL R148, R148, 1, !P1 ;  /* 0x3f80000094947808 */ /* 0x000fe20004800000 */
[----:B------:R-:W-:Y:S01]  /*50d0*/  FMUL.FTZ R11, R147, R6 ;  /* 0x00000006930b7220 */ /* 0x000fe20000410000 */
[-C--:B------:R-:W-:Y:S01]  /*50e0*/  FFMA.FTZ R5, R144, R7.reuse, -R5 ;  /* 0x0000000790057223 */ /* 0x080fe20000010805 */
[----:B------:R-:W-:Y:S01]  /*50f0*/  FMUL.FTZ R7, R141, R7 ;  /* 0x000000078d077220 */ /* 0x000fe20000410000 */
[-C--:B------:R-:W-:Y:S01]  /*5100*/  FMUL.FTZ R13, R147, R4.reuse ;  /* 0x00000004930d7220 */ /* 0x080fe20000410000 */
[----:B------:R-:W-:Y:S01]  /*5110*/  FSEL R149, R149, RZ, !P1 ;  /* 0x000000ff95957208 */ /* 0x000fe20004800000 */
[----:B------:R-:W-:Y:S01]  /*5120*/  FFMA.FTZ R4, R148, R4, -R11 ;  /* 0x0000000494047223 */ /* 0x000fe2000001080b */
[----:B------:R-:W-:Y:S01]  /*5130*/  FFMA.FTZ R7, R144, R9, R7 ;  /* 0x0000000990077223 */ /* 0x000fe20000010007 */
[----:B------:R-:W-:Y:S01]  /*5140*/  FFMA.FTZ R13, R148, R6, R13 ;  /* 0x00000006940d7223 */ /* 0x000fe2000001000d */
[----:B------:R-:W-:Y:S01]  /*5150*/  FSEL R150, R150, RZ, !P0 ;  /* 0x000000ff96967208 */ /* 0x000fe20004000000 */
[----:B------:R-:W-:Y:S01]  /*5160*/  FADD.FTZ R6, R4, R149 ;  /* 0x0000009504067221 */ /* 0x000fe20000010000 */
[----:B------:R-:W-:Y:S01]  /*5170*/  FSEL R151, R151, 1, !P0 ;  /* 0x3f80000097977808 */ /* 0x000fe20004000000 */
[----:B------:R-:W-:Y:S01]  /*5180*/  FMUL.FTZ R9, R142, R7 ;  /* 0x000000078e097220 */ /* 0x000fe20000410000 */
[----:B------:R-:W-:Y:S01]  /*5190*/  FADD.FTZ R13, RZ, R13 ;  /* 0x0000000dff0d7221 */ /* 0x000fe20000010000 */
[-C--:B------:R-:W-:Y:S01]  /*51a0*/  FMUL.FTZ R8, R150, R6.reuse ;  /* 0x0000000696087220 */ /* 0x080fe20000410000 */
[----:B------:R-:W-:Y:S01]  /*51b0*/  FMUL.FTZ R4, R142, R5 ;  /* 0x000000058e047220 */ /* 0x000fe20000410000 */
[----:B------:R-:W-:Y:S01]  /*51c0*/  FMUL.FTZ R152, R72, R87 ;  /* 0x0000005748987220 */ /* 0x000fe20000410000 */
[----:B------:R-:W-:Y:S01]  /*51d0*/  FFMA.FTZ R9, R146, R5, -R9 ;  /* 0x0000000592097223 */ /* 0x000fe20000010809 */
[-C--:B------:R-:W-:Y:S01]  /*51e0*/  FFMA.FTZ R11, R151, R13.reuse, R8 ;  /* 0x0000000d970b7223 */ /* 0x080fe20000010008 */
[----:B------:R-:W-:Y:S01]  /*51f0*/  FMUL.FTZ R8, R150, R13 ;  /* 0x0000000d96087220 */ /* 0x000fe20000410000 */
[----:B------:R-:W-:Y:S01]  /*5200*/  FFMA.FTZ R4, R146, R7, R4 ;  /* 0x0000000792047223 */ /* 0x000fe20000010004 */
[-C--:B------:R-:W-:Y:S01]  /*5210*/  FMUL.FTZ R7, R147, R9.reuse ;  /* 0x0000000993077220 */ /* 0x080fe20000410000 */
[----:B------:R-:W-:Y:S01]  /*5220*/  FSEL R152, R152, RZ, !P0 ;  /* 0x000000ff98987208 */ /* 0x000fe20004000000 */
[----:B------:R-:W-:Y:S01]  /*5230*/  FFMA.FTZ R13, R151, R6, -R8 ;  /* 0x00000006970d7223 */ /* 0x000fe20000010808 */
[-C--:B------:R-:W-:Y:S01]  /*5240*/  FMUL.FTZ R5, R147, R4.reuse ;  /* 0x0000000493057220 */ /* 0x080fe20000410000 */
[----:B------:R-:W-:Y:S01]  /*5250*/  FADD.FTZ R11, RZ, R11 ;  /* 0x0000000bff0b7221 */ /* 0x000fe20000010000 */
[C---:B------:R-:W-:Y:S01]  /*5260*/  FFMA.FTZ R7, R148.reuse, R4, R7 ;  /* 0x0000000494077223 */ /* 0x040fe20000010007 */
[----:B------:R-:W-:Y:S01]  /*5270*/  FADD.FTZ R10, R13, R152 ;  /* 0x000000980d0a7221 */ /* 0x000fe20000010000 */
[----:B------:R-:W-:-:S02]  /*5280*/  FFMA.FTZ R5, R148, R9, -R5 ;  /* 0x0000000994057223 */ /* 0x000fc40000010805 */
[C---:B------:R-:W-:Y:S01]  /*5290*/  FMUL.FTZ R8, R150.reuse, R7 ;  /* 0x0000000796087220 */ /* 0x040fe20000410000 */
[----:B------:R-:W0:Y:S01]  /*52a0*/  SHFL.UP PT, R13, R11, 0x1, RZ ;  /* 0x042000000b0d7989 */ /* 0x000e2200000e00ff */
[-C--:B------:R-:W-:Y:S02]  /*52b0*/  FMUL.FTZ R4, R150, R5.reuse ;  /* 0x0000000596047220 */ /* 0x080fe40000410000 */
[C---:B------:R-:W-:Y:S01]  /*52c0*/  FFMA.FTZ R8, R151.reuse, R5, -R8 ;  /* 0x0000000597087223 */ /* 0x040fe20000010808 */
[----:B------:R-:W1:Y:S01]  /*52d0*/  SHFL.UP PT, R9, R10, 0x1, RZ ;  /* 0x042000000a097989 */ /* 0x000e6200000e00ff */
[----:B------:R-:W-:-:S03]  /*52e0*/  FFMA.FTZ R4, R151, R7, R4 ;  /* 0x0000000797047223 */ /* 0x000fc60000010004 */
[----:B------:R-:W3:Y:S04]  /*52f0*/  SHFL.UP PT, R5, R8, 0x1, RZ ;  /* 0x0420000008057989 */ /* 0x000ee800000e00ff */
[----:B------:R-:W4:Y:S01]  /*5300*/  SHFL.UP PT, R7, R4, 0x1, RZ ;  /* 0x0420000004077989 */ /* 0x000f2200000e00ff */
[----:B------:R-:W-:Y:S01]  /*5310*/  ISETP.GE.AND P0, PT, R32, 0x1, PT ;  /* 0x000000012000780c */ /* 0x000fe20003f06270 */
[C---:B0-----:R-:W-:Y:S01]  /*5320*/  FMUL.FTZ R15, R4.reuse, R13 ;  /* 0x0000000d040f7220 */ /* 0x041fe20000410000 */
[----:B-1----:R-:W-:-:S03]  /*5330*/  FMUL.FTZ R6, R4, R9 ;  /* 0x0000000904067220 */ /* 0x002fc60000410000 */
[C---:B------:R-:W-:Y:S01]  /*5340*/  FFMA.FTZ R15, R8.reuse, R9, -R15 ;  /* 0x00000009080f7223 */ /* 0x040fe2000001080f */
[----:B------:R-:W-:-:S07]  /*5350*/  FFMA.FTZ R6, R8, R13, R6 ;  /* 0x0000000d08067223 */ /* 0x000fce0000010006 */
[----:B------:R-:W-:Y:S01]  /*5360*/  @P0 FADD.FTZ R10, R10, R15 ;  /* 0x0000000f0a0a0221 */ /* 0x000fe20000010000 */
[C---:B---3--:R-:W-:Y:S01]  /*5370*/  FMUL.FTZ R9, R4.reuse, R5 ;  /* 0x0000000504097220 */ /* 0x048fe20000410000 */
[----:B------:R-:W-:Y:S01]  /*5380*/  @P0 FADD.FTZ R11, R11, R6 ;  /* 0x000000060b0b0221 */ /* 0x000fe20000010000 */
[-C--:B----4-:R-:W-:Y:S02]  /*5390*/  FMUL.FTZ R6, R4, R7.reuse ;  /* 0x0000000704067220 */ /* 0x090fe40000410000 */
[C---:B------:R-:W-:Y:S01]  /*53a0*/  FFMA.FTZ R9, R8.reuse, R7, R9 ;  /* 0x0000000708097223 */ /* 0x040fe20000010009 */
[----:B------:R-:W0:Y:S01]  /*53b0*/  SHFL.UP PT, R12, R10, 0x2, RZ ;  /* 0x044000000a0c7989 */ /* 0x000e2200000e00ff */
[----:B------:R-:W-:-:S03]  /*53c0*/  @P0 FFMA.FTZ R8, R8, R5, -R6 ;  /* 0x0000000508080223 */ /* 0x000fc60000010806 */
[----:B------:R-:W1:Y:S01]  /*53d0*/  SHFL.UP PT, R7, R11, 0x2, RZ ;  /* 0x044000000b077989 */ /* 0x000e6200000e00ff */
[----:B------:R-:W-:-:S03]  /*53e0*/  FSEL R9, R4, R9, !P0 ;  /* 0x0000000904097208 */ /* 0x000fc60004000000 */
[----:B------:R-:W3:Y:S04]  /*53f0*/  SHFL.UP PT, R4, R8, 0x2, RZ ;  /* 0x0440000008047989 */ /* 0x000ee800000e00ff */
[----:B------:R-:W4:Y:S01]  /*5400*/  SHFL.UP PT, R5, R9, 0x2, RZ ;  /* 0x0440000009057989 */ /* 0x000f2200000e00ff */
[----:B------:R-:W-:Y:S01]  /*5410*/  ISETP.GE.AND P0, PT, R32, 0x2, PT ;  /* 0x000000022000780c */ /* 0x000fe20003f06270 */
[C---:B0-----:R-:W-:Y:S01]  /*5420*/  FMUL.FTZ R15, R9.reuse, R12 ;  /* 0x0000000c090f7220 */ /* 0x041fe20000410000 */
[----:B-1----:R-:W-:-:S03]  /*5430*/  FMUL.FTZ R13, R9, R7 ;  /* 0x00000007090d7220 */ /* 0x002fc60000410000 */
[C---:B------:R-:W-:Y:S01]  /*5440*/  FFMA.FTZ R6, R8.reuse, R7, R15 ;  /* 0x0000000708067223 */ /* 0x040fe2000001000f */
[----:B------:R-:W-:Y:S01]  /*5450*/  FFMA.FTZ R15, R8, R12, -R13 ;  /* 0x0000000c080f7223 */ /* 0x000fe2000001080d */
[----:B---3--:R-:W-:-:S06]  /*5460*/  FMUL.FTZ R13, R9, R4 ;  /* 0x00000004090d7220 */ /* 0x008fcc0000410000 */
[----:B------:R-:W-:Y:S01]  /*5470*/  @P0 FADD.FTZ R11, R11, R6 ;  /* 0x000000060b0b0221 */ /* 0x000fe20000010000 */
[-C--:B----4-:R-:W-:Y:S01]  /*5480*/  FMUL.FTZ R7, R9, R5.reuse ;  /* 0x0000000509077220 */ /* 0x090fe20000410000 */
[----:B------:R-:W-:Y:S01]  /*5490*/  @P0 FADD.FTZ R10, R10, R15 ;  /* 0x0000000f0a0a0221 */ /* 0x000fe20000010000 */
[C---:B------:R-:W-:Y:S02]  /*54a0*/  FFMA.FTZ R6, R8.reuse, R5, R13 ;  /* 0x0000000508067223 */ /* 0x040fe4000001000d */
        /* <DEDUP_REMOVED lines=9> */
[----:B------:R-:W-:Y:S01]  /*5540*/  FFMA.FTZ R9, R8, R13, -R9 ;  /* 0x0000000d08097223 */ /* 0x000fe20000010809 */
[----:B---3--:R-:W-:Y:S01]  /*5550*/  FMUL.FTZ R12, R6, R5 ;  /* 0x00000005060c7220 */ /* 0x008fe20000410000 */
[----:B------:R-:W-:-:S06]  /*5560*/  FFMA.FTZ R14, R8, R15, R4 ;  /* 0x0000000f080e7223 */ /* 0x000fcc0000010004 */
[----:B------:R-:W-:Y:S01]  /*5570*/  @P0 FADD.FTZ R10, R10, R9 ;  /* 0x000000090a0a0221 */ /* 0x000fe20000010000 */
[-C--:B----4-:R-:W-:Y:S01]  /*5580*/  FMUL.FTZ R4, R6, R7.reuse ;  /* 0x0000000706047220 */ /* 0x090fe20000410000 */
[C---:B------:R-:W-:Y:S01]  /*5590*/  FFMA.FTZ R7, R8.reuse, R7, R12 ;  /* 0x0000000708077223 */ /* 0x040fe2000001000c */
[----:B------:R-:W-:Y:S02]  /*55a0*/  @P0 FADD.FTZ R11, R11, R14 ;  /* 0x0000000e0b0b0221 */ /* 0x000fe40000010000 */
[----:B------:R-:W0:Y:S01]  /*55b0*/  SHFL.UP PT, R9, R10, 0x8, RZ ;  /* 0x050000000a097989 */ /* 0x000e2200000e00ff */
[----:B------:R-:W-:Y:S01]  /*55c0*/  @P0 FFMA.FTZ R8, R8, R5, -R4 ;  /* 0x0000000508080223 */ /* 0x000fe20000010804 */
[----:B------:R-:W-:Y:S02]  /*55d0*/  FSEL R7, R6, R7, !P0 ;  /* 0x0000000706077208 */ /* 0x000fe40004000000 */
[----:B------:R-:W1:Y:S04]  /*55e0*/  SHFL.UP PT, R6, R11, 0x8, RZ ;  /* 0x050000000b067989 */ /* 0x000e6800000e00ff */
[----:B------:R-:W3:Y:S04]  /*55f0*/  SHFL.UP PT, R4, R8, 0x8, RZ ;  /* 0x0500000008047989 */ /* 0x000ee800000e00ff */
[----:B------:R-:W4:Y:S01]  /*5600*/  SHFL.UP PT, R5, R7, 0x8, RZ ;  /* 0x0500000007057989 */ /* 0x000f2200000e00ff */
[----:B------:R-:W-:-:S02]  /*5610*/  ISETP.NE.AND P2, PT, R32, 0x1f, PT ;  /* 0x0000001f2000780c */ /* 0x000fc40003f45270 */
[----:B------:R-:W-:Y:S01]  /*5620*/  ISETP.GE.AND P0, PT, R32, 0x8, PT ;  /* 0x000000082000780c */ /* 0x000fe20003f06270 */
[----:B0-----:R-:W-:-:S10]  /*5630*/  FMUL.FTZ R13, R7, R9 ;  /* 0x00000009070d7220 */ /* 0x001fd40000410000 */
[----:B------:R-:W0:Y:S01]  /*5640*/  @!P2 S2R R16, SR_CgaCtaId ;  /* 0x000000000010a919 */ /* 0x000e220000008800 */
[CC--:B-1----:R-:W-:Y:S01]  /*5650*/  FMUL.FTZ R12, R7.reuse, R6.reuse ;  /* 0x00000006070c7220 */ /* 0x0c2fe20000410000 */
[C---:B------:R-:W-:Y:S01]  /*5660*/  FFMA.FTZ R14, R8.reuse, R6, R13 ;  /* 0x00000006080e7223 */ /* 0x040fe2000001000d */
[C---:B---3--:R-:W-:Y:S02]  /*5670*/  FMUL.FTZ R6, R7.reuse, R4 ;  /* 0x0000000407067220 */ /* 0x048fe40000410000 */
[C---:B------:R-:W-:Y:S01]  /*5680*/  FFMA.FTZ R9, R8.reuse, R9, -R12 ;  /* 0x0000000908097223 */ /* 0x040fe2000001080c */
[-C--:B----4-:R-:W-:Y:S01]  /*5690*/  FMUL.FTZ R13, R7, R5.reuse ;  /* 0x00000005070d7220 */ /* 0x090fe20000410000 */
[----:B------:R-:W-:-:S03]  /*56a0*/  FFMA.FTZ R6, R8, R5, R6 ;  /* 0x0000000508067223 */ /* 0x000fc60000010006 */
[----:B------:R-:W-:Y:S01]  /*56b0*/  @P0 FFMA.FTZ R8, R8, R4, -R13 ;  /* 0x0000000408080223 */ /* 0x000fe2000001080d */
[----:B------:R-:W-:Y:S01]  /*56c0*/  @P0 FADD.FTZ R10, R10, R9 ;  /* 0x000000090a0a0221 */ /* 0x000fe20000010000 */
[----:B------:R-:W-:Y:S01]  /*56d0*/  @P0 FADD.FTZ R11, R11, R14 ;  /* 0x0000000e0b0b0221 */ /* 0x000fe20000010000 */
[----:B------:R-:W-:Y:S02]  /*56e0*/  FSEL R9, R7, R6, !P0 ;  /* 0x0000000607097208 */ /* 0x000fe40004000000 */
[----:B------:R-:W1:Y:S01]  /*56f0*/  SHFL.UP PT, R4, R8, 0x10, RZ ;  /* 0x0600000008047989 */ /* 0x000e6200000e00ff */
[----:B------:R-:W3:Y:S03]  /*5700*/  S2UR UR9, SR_CgaCtaId ;  /* 0x00000000000979c3 */ /* 0x000ee60000008800 */
[----:B------:R-:W4:Y:S04]  /*5710*/  SHFL.UP PT, R12, R11, 0x10, RZ ;  /* 0x060000000b0c7989 */ /* 0x000f2800000e00ff */
[----:B------:R-:W5:Y:S04]  /*5720*/  SHFL.UP PT, R6, R10, 0x10, RZ ;  /* 0x060000000a067989 */ /* 0x000f6800000e00ff */
[----:B------:R-:W2:Y:S01]  /*5730*/  SHFL.UP PT, R5, R9, 0x10, RZ ;  /* 0x0600000009057989 */ /* 0x000ea200000e00ff */
[----:B------:R-:W-:-:S02]  /*5740*/  ISETP.NE.AND P0, PT, R33, RZ, PT ;  /* 0x000000ff2100720c */ /* 0x000fc40003f05270 */
[----:B------:R-:W-:Y:S02]  /*5750*/  @!P2 MOV R13, 0x400 ;  /* 0x00000400000da802 */ /* 0x000fe40000000f00 */
[----:B------:R-:W-:Y:S02]  /*5760*/  ISETP.EQ.OR P0, PT, RZ, UR6, P0 ;  /* 0x00000006ff007c0c */ /* 0x000fe40008702670 */
[----:B------:R-:W-:Y:S02]  /*5770*/  @!P2 SHF.R.U32.HI R7, RZ, 0x1, R90 ;  /* 0x00000001ff07a819 */ /* 0x000fe4000001165a */
[----:B------:R-:W-:Y:S02]  /*5780*/  ISETP.GE.AND P1, PT, R32, 0x10, PT ;  /* 0x000000102000780c */ /* 0x000fe40003f26270 */
[----:B0-----:R-:W-:Y:S01]  /*5790*/  @!P2 LEA R16, R16, R13, 0x18 ;  /* 0x0000000d1010a211 */ /* 0x001fe200078ec0ff */
[----:B-1----:R-:W-:Y:S01]  /*57a0*/  FMUL.FTZ R14, R9, R4 ;  /* 0x00000004090e7220 */ /* 0x002fe20000410000 */
[----:B------:R-:W-:Y:S01]  /*57b0*/  @!P2 LOP3.LUT R13, R7, 0x7ffffff0, RZ, 0xc0, !PT ;  /* 0x7ffffff0070da812 */ /* 0x000fe200078ec0ff */
[----:B------:R-:W-:Y:S01]  /*57c0*/  UMOV UR8, 0x400 ;  /* 0x0000040000087882 */ /* 0x000fe20000000000 */
[----:B----4-:R-:W-:-:S02]  /*57d0*/  FMUL.FTZ R7, R9, R12 ;  /* 0x0000000c09077220 */ /* 0x010fc40000410000 */
[----:B------:R-:W-:Y:S01]  /*57e0*/  @!P2 IADD3 R155, R16, R13, RZ ;  /* 0x0000000d109ba210 */ /* 0x000fe20007ffe0ff */
[----:B------:R-:W-:Y:S01]  /*57f0*/  VOTEU.ALL UP0, P0 ;  /* 0x00000000003f7886 */ /* 0x000fe20000000000 */
[CC--:B-----5:R-:W-:Y:S01]  /*5800*/  FMUL.FTZ R13, R9.reuse, R6.reuse ;  /* 0x00000006090d7220 */ /* 0x0e0fe20000410000 */
[----:B---3--:R-:W-:Y:S01]  /*5810*/  ULEA UR8, UR9, UR8, 0x18 ;  /* 0x0000000809087291 */ /* 0x008fe2000f8ec03f */
[CC--:B--2---:R-:W-:Y:S01]  /*5820*/  FFMA.FTZ R14, R8.reuse, R5.reuse, R14 ;  /* 0x00000005080e7223 */ /* 0x0c4fe2000001000e */
[----:B------:R-:W-:Y:S01]  /*5830*/  FMUL.FTZ R5, R9, R5 ;  /* 0x0000000509057220 */ /* 0x000fe20000410000 */
[C---:B------:R-:W-:Y:S01]  /*5840*/  FFMA.FTZ R7, R8.reuse, R6, -R7 ;  /* 0x0000000608077223 */ /* 0x040fe20000010807 */
[C---:B------:R-:W-:Y:S02]  /*5850*/  FFMA.FTZ R12, R8.reuse, R12, R13 ;  /* 0x0000000c080c7223 */ /* 0x040fe4000001000d */
[----:B------:R-:W-:Y:S01]  /*5860*/  @P1 FFMA.FTZ R8, R8, R4, -R5 ;  /* 0x0000000408081223 */ /* 0x000fe20000010805 */
[----:B------:R-:W-:Y:S01]  /*5870*/  HFMA2.MMA R5, -RZ, RZ, 0, 0 ;  /* 0x00000000ff057435 */ /* 0x000fe200000001ff */
[----:B------:R-:W-:Y:S01]  /*5880*/  @!UP0 ULEA UR9, UR7, UR8, 0x4 ;  /* 0x0000000807098291 */ /* 0x000fe2000f8e203f */
[----:B------:R-:W-:Y:S01]  /*5890*/  @P1 FADD.FTZ R10, R10, R7 ;  /* 0x000000070a0a1221 */ /* 0x000fe20000010000 */
[----:B------:R-:W-:-:S02]  /*58a0*/  MOV R4, 0x3f800000 ;  /* 0x3f80000000047802 */ /* 0x000fc40000000f00 */
[----:B------:R-:W-:Y:S01]  /*58b0*/  CS2R R6, SRZ ;  /* 0x0000000000067805 */ /* 0x000fe2000001ff00 */
[----:B------:R-:W-:Y:S01]  /*58c0*/  @P1 FADD.FTZ R11, R11, R12 ;  /* 0x0000000c0b0b1221 */ /* 0x000fe20000010000 */
[----:B------:R-:W-:-:S04]  /*58d0*/  FSEL R9, R9, R14, !P1 ;  /* 0x0000000e09097208 */ /* 0x000fc80004800000 */
[----:B------:R-:W-:Y:S04]  /*58e0*/  @!P0 LDS.128 R4, [UR9+0x2170] ;  /* 0x00217009ff048984 */ /* 0x000fe80008000c00 */
[----:B------:R-:W-:Y:S01]  /*58f0*/  @!P2 STS.128 [R155+0x2110], R8 ;  /* 0x002110089b00a388 */ /* 0x000fe20000000c00 */
[----:B------:R-:W-:Y:S01]  /*5900*/  BAR.SYNC.DEFER_BLOCKING 0x0 ;  /* 0x0000000000007b1d */ /* 0x000fe20000010000 */
[-C--:B------:R-:W-:Y:S01]  /*5910*/  FMUL.FTZ R153, R3, R25.reuse ;  /* 0x0000001903997220 */ /* 0x080fe20000410000 */
[----:B------:R-:W-:-:S04]  /*5920*/  FMUL.FTZ R154, R2, R25 ;  /* 0x00000019029a7220 */ /* 0x000fc80000410000 */
[----:B------:R-:W-:Y:S04]  /*5930*/  LDS.128 R12, [UR8+0x2110] ;  /* 0x00211008ff0c7984 */ /* 0x000fe80008000c00 */
[----:B------:R-:W0:Y:S04]  /*5940*/  LDS.128 R16, [UR8+0x2120] ;  /* 0x00212008ff107984 */ /* 0x000e280008000c00 */
[----:B------:R-:W1:Y:S01]  /*5950*/  LDS.128 R20, [UR8+0x2130] ;  /* 0x00213008ff147984 */ /* 0x000e620008000c00 */
[-C--:B------:R-:W-:Y:S01]  /*5960*/  FFMA.FTZ R153, R2, R24.reuse, -R153 ;  /* 0x0000001802997223 */ /* 0x080fe20000010899 */
[----:B------:R-:W-:-:S02]  /*5970*/  FFMA.FTZ R154, R3, R24, R154 ;  /* 0x00000018039a7223 */ /* 0x000fc4000001009a */
[----:B------:R-:W2:Y:S01]  /*5980*/  LDS.128 R24, [UR8+0x2140] ;  /* 0x00214008ff187984 */ /* 0x000ea20008000c00 */
[----:B------:R-:W-:-:S04]  /*5990*/  SHF.R.U32.HI R2, RZ, 0x5, R90 ;  /* 0x00000005ff027819 */ /* 0x000fc8000001165a */
[C---:B------:R-:W-:Y:S02]  /*59a0*/  ISETP.NE.AND P2, PT, R2.reuse, RZ, PT ;  /* 0x000000ff0200720c */ /* 0x040fe40003f45270 */
[C---:B------:R-:W-:Y:S02]  /*59b0*/  ISETP.NE.AND P0, PT, R2.reuse, 0x3, PT ;  /* 0x000000030200780c */ /* 0x040fe40003f05270 */
[----:B------:R-:W-:Y:S01]  /*59c0*/  ISETP.NE.AND P1, PT, R2, 0x2, PT ;  /* 0x000000020200780c */ /* 0x000fe20003f25270 */
[-C--:B0-----:R-:W-:Y:S01]  /*59d0*/  FMUL.FTZ R155, R15, R17.reuse ;  /* 0x000000110f9b7220 */ /* 0x081fe20000410000 */
[-C--:B------:R-:W-:Y:S01]  /*59e0*/  FMUL.FTZ R3, R13, R17.reuse ;  /* 0x000000110d037220 */ /* 0x080fe20000410000 */
[-C--:B------:R-:W-:Y:S01]  /*59f0*/  FMUL.FTZ R156, R14, R17.reuse ;  /* 0x000000110e9c7220 */ /* 0x080fe20000410000 */
[----:B------:R-:W-:Y:S01]  /*5a00*/  FMUL.FTZ R2, R12, R17 ;  /* 0x000000110c027220 */ /* 0x000fe20000410000 */
[-C--:B------:R-:W-:Y:S01]  /*5a10*/  FFMA.FTZ R155, R14, R16.reuse, -R155 ;  /* 0x000000100e9b7223 */ /* 0x080fe2000001089b */
[-C--:B------:R-:W-:Y:S01]  /*5a20*/  FFMA.FTZ R3, R12, R16.reuse, -R3 ;  /* 0x000000100c037223 */ /* 0x080fe20000010803 */
[-C--:B------:R-:W-:Y:S01]  /*5a30*/  FFMA.FTZ R156, R15, R16.reuse, R156 ;  /* 0x000000100f9c7223 */ /* 0x080fe2000001009c */
[----:B------:R-:W-:Y:S01]  /*5a40*/  FFMA.FTZ R16, R13, R16, R2 ;  /* 0x000000100d107223 */ /* 0x000fe20000010002 */
[----:B------:R-:W-:-:S02]  /*5a50*/  FADD.FTZ R155, R18, R155 ;  /* 0x0000009b129b7221 */ /* 0x000fc40000010000 */
[----:B------:R-:W-:Y:S01]  /*5a60*/  FADD.FTZ R2, R19, R156 ;  /* 0x0000009c13027221 */ /* 0x000fe20000010000 */
[-C--:B-1----:R-:W-:Y:S01]  /*5a70*/  FMUL.FTZ R18, R16, R21.reuse ;  /* 0x0000001510127220 */ /* 0x082fe20000410000 */
[C---:B------:R-:W-:Y:S01]  /*5a80*/  FSEL R12, R3.reuse, R12, !P1 ;  /* 0x0000000c030c7208 */ /* 0x040fe20004800000 */
[CC--:B------:R-:W-:Y:S02]  /*5a90*/  FMUL.FTZ R17, R3.reuse, R21.reuse ;  /* 0x0000001503117220 */ /* 0x0c0fe40000410000 */
[-C--:B------:R-:W-:Y:S01]  /*5aa0*/  FFMA.FTZ R3, R3, R20.reuse, -R18 ;  /* 0x0000001403037223 */ /* 0x080fe20000010812 */
[----:B------:R-:W-:Y:S01]  /*5ab0*/  FMUL.FTZ R18, R2, R21 ;  /* 0x0000001502127220 */ /* 0x000fe20000410000 */
[C---:B------:R-:W-:Y:S01]  /*5ac0*/  FSEL R13, R16.reuse, R13, !P1 ;  /* 0x0000000d100d7208 */ /* 0x040fe20004800000 */
[C---:B------:R-:W-:Y:S01]  /*5ad0*/  FMUL.FTZ R21, R155.reuse, R21 ;  /* 0x000000159b157220 */ /* 0x040fe20000410000 */
[----:B------:R-:W-:Y:S01]  /*5ae0*/  FFMA.FTZ R16, R16, R20, R17 ;  /* 0x0000001410107223 */ /* 0x000fe20000010011 */
[C---:B------:R-:W-:Y:S01]  /*5af0*/  FSEL R17, R155.reuse, R14, !P1 ;  /* 0x0000000e9b117208 */ /* 0x040fe20004800000 */
[-C--:B------:R-:W-:Y:S01]  /*5b00*/  FFMA.FTZ R155, R155, R20.reuse, -R18 ;  /* 0x000000149b9b7223 */ /* 0x080fe20000010812 */
[C---:B------:R-:W-:Y:S01]  /*5b10*/  FFMA.FTZ R20, R2.reuse, R20, R21 ;  /* 0x0000001402147223 */ /* 0x040fe20000010015 */
[----:B------:R-:W-:Y:S01]  /*5b20*/  FSEL R15, R2, R15, !P1 ;  /* 0x0000000f020f7208 */ /* 0x000fe20004800000 */
[-C--:B--2---:R-:W-:Y:S01]  /*5b30*/  FMUL.FTZ R2, R16, R25.reuse ;  /* 0x0000001910027220 */ /* 0x084fe20000410000 */
[----:B------:R-:W-:Y:S01]  /*5b40*/  FADD.FTZ R22, R22, R155 ;  /* 0x0000009b16167221 */ /* 0x000fe20000010000 */
[----:B------:R-:W-:Y:S01]  /*5b50*/  FADD.FTZ R20, R23, R20 ;  /* 0x0000001417147221 */ /* 0x000fe20000010000 */
[C---:B------:R-:W-:Y:S01]  /*5b60*/  FSEL R12, R3.reuse, R12, !P0 ;  /* 0x0000000c030c7208 */ /* 0x040fe20004000000 */
[CC--:B------:R-:W-:Y:S01]  /*5b70*/  FFMA.FTZ R2, R3.reuse, R24.reuse, -R2 ;  /* 0x0000001803027223 */ /* 0x0c0fe20000010802 */
[-C--:B------:R-:W-:Y:S01]  /*5b80*/  FMUL.FTZ R3, R3, R25.reuse ;  /* 0x0000001903037220 */ /* 0x080fe20000410000 */
[-C--:B------:R-:W-:Y:S01]  /*5b90*/  FMUL.FTZ R19, R20, R25.reuse ;  /* 0x0000001914137220 */ /* 0x080fe20000410000 */
[----:B------:R-:W-:Y:S01]  /*5ba0*/  FMUL.FTZ R25, R22, R25 ;  /* 0x0000001916197220 */ /* 0x000fe20000410000 */
[----:B------:R-:W-:Y:S01]  /*5bb0*/  FSEL R15, R20, R15, !P0 ;  /* 0x0000000f140f7208 */ /* 0x000fe20004000000 */
[----:B------:R-:W0:Y:S01]  /*5bc0*/  SHFL.UP PT, R8, R8, 0x1, RZ ;  /* 0x0420000008087989 */ /* 0x000e2200000e00ff */
[-C--:B------:R-:W-:Y:S01]  /*5bd0*/  FFMA.FTZ R19, R22, R24.reuse, -R19 ;  /* 0x0000001816137223 */ /* 0x080fe20000010813 */
[----:B------:R-:W-:Y:S01]  /*5be0*/  FFMA.FTZ R20, R20, R24, R25 ;  /* 0x0000001814147223 */ /* 0x000fe20000010019 */
[----:B------:R-:W-:Y:S01]  /*5bf0*/  BSSY B0, `(.L_x_33) ;  /* 0x000002a000007945 */ /* 0x000fe20003800000 */
[----:B------:R-:W1:Y:S01]  /*5c00*/  SHFL.UP PT, R10, R10, 0x1, RZ ;  /* 0x042000000a0a7989 */ /* 0x000e6200000e00ff */
[----:B------:R-:W-:-:S03]  /*5c10*/  FSEL R17, R22, R17, !P0 ;  /* 0x0000001116117208 */ /* 0x000fc60004000000 */
[----:B------:R2:W3:Y:S01]  /*5c20*/  SHFL.UP PT, R14, R11, 0x1, RZ ;  /* 0x042000000b0e7989 */ /* 0x0004e200000e00ff */
[----:B------:R-:W-:-:S03]  /*5c30*/  FSEL R13, R16, R13, !P0 ;  /* 0x0000000d100d7208 */ /* 0x000fc60004000000 */
[----:B------:R-:W4:Y:S01]  /*5c40*/  SHFL.UP PT, R9, R9, 0x1, RZ ;  /* 0x0420000009097989 */ /* 0x000f2200000e00ff */
[----:B------:R-:W-:Y:S01]  /*5c50*/  FFMA.FTZ R3, R16, R24, R3 ;  /* 0x0000001810037223 */ /* 0x000fe20000010003 */
[----:B------:R-:W-:Y:S01]  /*5c60*/  FADD.FTZ R19, R26, R19 ;  /* 0x000000131a137221 */ /* 0x000fe20000010000 */
[----:B------:R-:W-:Y:S01]  /*5c70*/  FADD.FTZ R20, R27, R20 ;  /* 0x000000141b147221 */ /* 0x000fe20000010000 */
[----:B--2---:R-:W-:Y:S06]  /*5c80*/  @!P2 BRA `(.L_x_34) ;  /* 0x000000000040a947 */ /* 0x004fec0003800000 */
[----:B------:R-:W-:Y:S01]  /*5c90*/  ISETP.NE.AND P0, PT, R32, RZ, PT ;  /* 0x000000ff2000720c */ /* 0x000fe20003f05270 */
[C---:B----4-:R-:W-:Y:S01]  /*5ca0*/  FMUL.FTZ R11, R9.reuse, R15 ;  /* 0x0000000f090b7220 */ /* 0x050fe20000410000 */
[C---:B------:R-:W-:Y:S01]  /*5cb0*/  FMUL.FTZ R16, R9.reuse, R17 ;  /* 0x0000001109107220 */ /* 0x040fe20000410000 */
[C---:B------:R-:W-:Y:S01]  /*5cc0*/  FMUL.FTZ R3, R9.reuse, R13 ;  /* 0x0000000d09037220 */ /* 0x040fe20000410000 */
[----:B------:R-:W-:Y:S01]  /*5cd0*/  FMUL.FTZ R2, R9, R12 ;  /* 0x0000000c09027220 */ /* 0x000fe20000410000 */
[C---:B0-----:R-:W-:Y:S01]  /*5ce0*/  FFMA.FTZ R11, R8.reuse, R17, -R11 ;  /* 0x00000011080b7223 */ /* 0x041fe2000001080b */
[----:B------:R-:W-:-:S07]  /*5cf0*/  FFMA.FTZ R9, R8, R15, R16 ;  /* 0x0000000f08097223 */ /* 0x000fce0000010010 */
[C---:B------:R-:W-:Y:S01]  /*5d00*/  @P0 FFMA.FTZ R12, R8.reuse, R12, -R3 ;  /* 0x0000000c080c0223 */ /* 0x040fe20000010803 */
[----:B------:R-:W-:Y:S01]  /*5d10*/  @P0 FFMA.FTZ R13, R8, R13, R2 ;  /* 0x0000000d080d0223 */ /* 0x000fe20000010002 */
[----:B-1----:R-:W-:Y:S01]  /*5d20*/  @P0 FADD.FTZ R17, R10, R11 ;  /* 0x0000000b0a110221 */ /* 0x002fe20000010000 */
[----:B---3--:R-:W-:Y:S02]  /*5d30*/  @P0 FADD.FTZ R15, R14, R9 ;  /* 0x000000090e0f0221 */ /* 0x008fe40000010000 */
[----:B------:R-:W-:Y:S02]  /*5d40*/  MOV R8, R12 ;  /* 0x0000000c00087202 */ /* 0x000fe40000000f00 */
[----:B------:R-:W-:Y:S02]  /*5d50*/  MOV R9, R13 ;  /* 0x0000000d00097202 */ /* 0x000fe40000000f00 */
[----:B------:R-:W-:Y:S02]  /*5d60*/  MOV R10, R17 ;  /* 0x00000011000a7202 */ /* 0x000fe40000000f00 */
[----:B------:R-:W-:Y:S01]  /*5d70*/  MOV R14, R15 ;  /* 0x0000000f000e7202 */ /* 0x000fe20000000f00 */
[----:B------:R-:W-:Y:S06]  /*5d80*/  BRA `(.L_x_35) ;  /* 0x0000000000407947 */ /* 0x000fec0003800000 */
.L_x_34:
[----:B------:R-:W-:Y:S01]  /*5d90*/  ISETP.NE.AND P0, PT, R32, RZ, PT ;  /* 0x000000ff2000720c */ /* 0x000fe20003f05270 */
[C---:B------:R-:W-:Y:S01]  /*5da0*/  FMUL.FTZ R13, R3.reuse, R7 ;  /* 0x00000007030d7220 */ /* 0x040fe20000410000 */
[C---:B------:R-:W-:Y:S01]  /*5db0*/  FMUL.FTZ R18, R3.reuse, R6 ;  /* 0x0000000603127220 */ /* 0x040fe20000410000 */
[C---:B------:R-:W-:Y:S01]  /*5dc0*/  FMUL.FTZ R11, R3.reuse, R5 ;  /* 0x00000005030b7220 */ /* 0x040fe20000410000 */
[----:B------:R-:W-:Y:S01]  /*5dd0*/  FMUL.FTZ R12, R3, R4 ;  /* 0x00000004030c7220 */ /* 0x000fe20000410000 */
[C---:B------:R-:W-:Y:S01]  /*5de0*/  FFMA.FTZ R16, R2.reuse, R6, -R13 ;  /* 0x0000000602107223 */ /* 0x040fe2000001080d */
[----:B------:R-:W-:-:S07]  /*5df0*/  FFMA.FTZ R3, R2, R7, R18 ;  /* 0x0000000702037223 */ /* 0x000fce0000010012 */
[----:B------:R2:W-:Y:S01]  /*5e00*/  @!P0 STS.128 [UR8+0x2160], R4 ;  /* 0x00216004ff008988 */ /* 0x0005e20008000c08 */
[----:B-1----:R-:W-:Y:S02]  /*5e10*/  @!P0 MOV R10, R6 ;  /* 0x00000006000a8202 */ /* 0x002fe40000000f00 */
[-C--:B0-----:R-:W-:Y:S02]  /*5e20*/  @!P0 MOV R8, R4.reuse ;  /* 0x0000000400088202 */ /* 0x081fe40000000f00 */
[----:B----4-:R-:W-:Y:S02]  /*5e30*/  @!P0 MOV R9, R5 ;  /* 0x0000000500098202 */ /* 0x010fe40000000f00 */
[----:B---3--:R-:W-:Y:S01]  /*5e40*/  @!P0 MOV R14, R7 ;  /* 0x00000007000e8202 */ /* 0x008fe20000000f00 */
[C---:B--2---:R-:W-:Y:S01]  /*5e50*/  FFMA.FTZ R4, R2.reuse, R4, -R11 ;  /* 0x0000000402047223 */ /* 0x044fe2000001080b */
[----:B------:R-:W-:Y:S01]  /*5e60*/  FFMA.FTZ R5, R2, R5, R12 ;  /* 0x0000000502057223 */ /* 0x000fe2000001000c */
[----:B------:R-:W-:Y:S01]  /*5e70*/  FADD.FTZ R6, R19, R16 ;  /* 0x0000001013067221 */ /* 0x000fe20000010000 */
[----:B------:R-:W-:-:S07]  /*5e80*/  FADD.FTZ R7, R20, R3 ;  /* 0x0000000314077221 */ /* 0x000fce0000010000 */
.L_x_35:
[----:B------:R-:W-:Y:S05]  /*5e90*/  BSYNC B0 ;  /* 0x0000000000007941 */ /* 0x000fea0003800000 */
.L_x_33:
[----:B------:R-:W-:Y:S01]  /*5ea0*/  BAR.SYNC.DEFER_BLOCKING 0x0 ;  /* 0x0000000000007b1d */ /* 0x000fe20000010000 */
[----:B------:R-:W-:-:S05]  /*5eb0*/  ISETP.NE.AND P0, PT, R90, RZ, PT ;  /* 0x000000ff5a00720c */ /* 0x000fca0003f05270 */
[----:B------:R-:W-:Y:S08]  /*5ec0*/  BSSY B0, `(.L_x_36) ;  /* 0x000007c000007945 */ /* 0x000ff00003800000 */
[----:B------:R-:W0:Y:S02]  /*5ed0*/  @P0 LDS.64 R2, [UR8+0x2168] ;  /* 0x00216808ff020984 */ /* 0x000e240008000a00 */
[-C--:B0-----:R-:W-:Y:S01]  /*5ee0*/  @P0 FMUL.FTZ R11, R3, R9.reuse ;  /* 0x00000009030b0220 */ /* 0x081fe20000410000 */
[----:B------:R-:W-:-:S03]  /*5ef0*/  @P0 FMUL.FTZ R12, R2, R9 ;  /* 0x00000009020c0220 */ /* 0x000fc60000410000 */
[-C--:B------:R-:W-:Y:S01]  /*5f00*/  @P0 FFMA.FTZ R11, R2, R8.reuse, -R11 ;  /* 0x00000008020b0223 */ /* 0x080fe2000001080b */
[----:B------:R-:W-:-:S03]  /*5f10*/  @P0 FFMA.FTZ R3, R3, R8, R12 ;  /* 0x0000000803030223 */ /* 0x000fc6000001000c */
[----:B------:R-:W-:Y:S01]  /*5f20*/  @P0 FADD.FTZ R10, R10, R11 ;  /* 0x0000000b0a0a0221 */ /* 0x000fe20000010000 */
[----:B------:R-:W-:Y:S01]  /*5f30*/  @P0 FADD.FTZ R14, R14, R3 ;  /* 0x000000030e0e0221 */ /* 0x000fe20000010000 */
[----:B------:R-:W-:Y:S02]  /*5f40*/  ISETP.NE.AND P0, PT, R90, RZ, PT ;  /* 0x000000ff5a00720c */ /* 0x000fe40003f05270 */
[C---:B------:R-:W-:Y:S01]  /*5f50*/  FMUL.FTZ R2, R125.reuse, R10 ;  /* 0x0000000a7d027220 */ /* 0x040fe20000410000 */
[----:B------:R-:W-:-:S03]  /*5f60*/  FMUL.FTZ R125, R125, R14 ;  /* 0x0000000e7d7d7220 */ /* 0x000fc60000410000 */
[C---:B------:R-:W-:Y:S01]  /*5f70*/  FFMA.FTZ R2, R123.reuse, R14, R2 ;  /* 0x0000000e7b027223 */ /* 0x040fe20000010002 */
[----:B------:R-:W-:-:S03]  /*5f80*/  FFMA.FTZ R10, R123, R10, -R125 ;  /* 0x0000000a7b0a7223 */ /* 0x000fc6000001087d */
[----:B------:R-:W-:Y:S01]  /*5f90*/  FADD.FTZ R9, RZ, R2 ;  /* 0x00000002ff097221 */ /* 0x000fe20000010000 */
[----:B------:R-:W-:-:S03]  /*5fa0*/  FADD.FTZ R121, R121, R10 ;  /* 0x0000000a79797221 */ /* 0x000fc60000010000 */
[C---:B------:R-:W-:Y:S01]  /*5fb0*/  FMUL.FTZ R3, R92.reuse, R9 ;  /* 0x000000095c037220 */ /* 0x040fe20000410000 */
[----:B------:R-:W-:-:S03]  /*5fc0*/  FMUL.FTZ R92, R92, R121 ;  /* 0x000000795c5c7220 */ /* 0x000fc60000410000 */
[C---:B------:R-:W-:Y:S01]  /*5fd0*/  FFMA.FTZ R2, R132.reuse, R121, -R3 ;  /* 0x0000007984027223 */ /* 0x040fe20000010803 */
[----:B------:R-:W-:-:S03]  /*5fe0*/  FFMA.FTZ R11, R132, R9, R92 ;  /* 0x00000009840b7223 */ /* 0x000fc6000001005c */
[----:B------:R-:W-:Y:S01]  /*5ff0*/  FADD.FTZ R131, R131, R2 ;  /* 0x0000000283837221 */ /* 0x000fe20000010000 */
[----:B------:R-:W-:-:S03]  /*6000*/  FADD.FTZ R11, RZ, R11 ;  /* 0x0000000bff0b7221 */ /* 0x000fc60000010000 */
        /* <DEDUP_REMOVED lines=83> */
[----:B------:R-:W-:Y:S06]  /*6540*/  @P0 BRA `(.L_x_37) ;  /* 0x00000000004c0947 */ /* 0x000fec0003800000 */
[----:B------:R-:W0:Y:S08]  /*6550*/  S2UR UR9, SR_CTAID.Y ;  /* 0x00000000000979c3 */ /* 0x000e300000002600 */
[----:B------:R-:W1:Y:S01]  /*6560*/  S2UR UR10, SR_CTAID.X ;  /* 0x00000000000a79c3 */ /* 0x000e620000002500 */
[----:B0-----:R-:W-:Y:S02]  /*6570*/  MOV R28, UR9 ;  /* 0x00000009001c7c02 */ /* 0x001fe40008000f00 */
[----:B-1----:R-:W-:-:S05]  /*6580*/  MOV R31, UR10 ;  /* 0x0000000a001f7c02 */ /* 0x002fca0008000f00 */
[----:B------:R-:W-:-:S05]  /*6590*/  IMAD R2, R31, UR35, R28 ;  /* 0x000000231f027c24 */ /* 0x000fca000f8e021c */
[----:B------:R-:W-:-:S13]  /*65a0*/  R2UR UR9, R2 ;  /* 0x00000000020972ca */ /* 0x000fda00000e0000 */
[----:B------:R-:W-:-:S04]  /*65b0*/  UIMAD UR9, UR9, UR37, URZ ;  /* 0x00000025090972a4 */ /* 0x000fc8000f8e023f */
[----:B------:R-:W-:Y:S02]  /*65c0*/  UIMAD UR10, UR9, UR38, URZ ;  /* 0x00000026090a72a4 */ /* 0x000fe4000f8e023f */
[----:B------:R-:W-:Y:S02]  /*65d0*/  UIMAD UR9, UR6, UR38, UR7 ;  /* 0x00000026060972a4 */ /* 0x000fe4000f8e0207 */
[----:B------:R-:W-:Y:S02]  /*65e0*/  USHF.R.S32.HI UR11, URZ, 0x1f, UR10 ;  /* 0x0000001f3f0b7899 */ /* 0x000fe4000801140a */
[----:B------:R-:W-:-:S04]  /*65f0*/  UIADD3 UR10, UP0, UR9, UR10, URZ ;  /* 0x0000000a090a7290 */ /* 0x000fc8000ff1e03f */
[----:B------:R-:W-:Y:S02]  /*6600*/  ULEA.HI.X.SX32 UR9, UR9, UR11, 0x1, UP0 ;  /* 0x0000000b09097291 */ /* 0x000fe400080f0e3f */
[----:B------:R-:W-:-:S04]  /*6610*/  ULEA UR11, UP0, UR10, UR32, 0x4 ;  /* 0x000000200a0b7291 */ /* 0x000fc8000f80203f */
[----:B------:R-:W-:Y:S02]  /*6620*/  ULEA.HI.X UR9, UR10, UR33, UR9, 0x4, UP0 ;  /* 0x000000210a097291 */ /* 0x000fe400080f2409 */
[----:B------:R-:W-:Y:S01]  /*6630*/  ULEA UR10, UR7, UR8, 0x4 ;  /* 0x00000008070a7291 */ /* 0x000fe2000f8e203f */
[----:B------:R-:W-:-:S03]  /*6640*/  MOV R2, UR11 ;  /* 0x0000000b00027c02 */ /* 0x000fc60008000f00 */
[----:B------:R-:W-:-:S05]  /*6650*/  MOV R3, UR9 ;  /* 0x0000000900037c02 */ /* 0x000fca0008000f00 */
[----:B------:R0:W-:Y:S04]  /*6660*/  STS.128 [UR10+0x2170], R4 ;  /* 0x00217004ff007988 */ /* 0x0001e80008000c0a */
[----:B------:R0:W-:Y:S02]  /*6670*/  STG.E.128 desc[UR12][R2.64], R4 ;  /* 0x0000000402007986 */ /* 0x0001e4000c101d0c */
.L_x_37:
[----:B------:R-:W-:Y:S05]  /*6680*/  BSYNC B0 ;  /* 0x0000000000007941 */ /* 0x000fea0003800000 */
.L_x_36:
[----:B------:R-:W-:Y:S01]  /*6690*/  UIADD3 UR7, UR7, 0x1, URZ ;  /* 0x0000000107077890 */ /* 0x000fe2000fffe03f */
[C---:B0-----:R-:W-:Y:S01]  /*66a0*/  FMUL.FTZ R3, R154.reuse, R138 ;  /* 0x0000008a9a037220 */ /* 0x041fe20000410000 */
[C---:B------:R-:W-:Y:S01]  /*66b0*/  FMUL.FTZ R2, R154.reuse, R9 ;  /* 0x000000099a027220 */ /* 0x040fe20000410000 */
[C---:B------:R-:W-:Y:S01]  /*66c0*/  FMUL.FTZ R4, R154.reuse, R11 ;  /* 0x0000000b9a047220 */ /* 0x040fe20000410000 */
[----:B------:R-:W-:Y:S01]  /*66d0*/  UISETP.GE.AND UP0, UPT, UR7, UR38, UPT ;  /* 0x000000260700728c */ /* 0x000fe2000bf06270 */
[C---:B------:R-:W-:Y:S01]  /*66e0*/  FFMA.FTZ R0, R153.reuse, R0, -R3 ;  /* 0x0000000099007223 */ /* 0x040fe20000010803 */
[----:B------:R-:W-:Y:S01]  /*66f0*/  FADD.FTZ R3, RZ, R150 ;  /* 0x00000096ff037221 */ /* 0x000fe20000010000 */
[C---:B------:R-:W-:Y:S01]  /*6700*/  FMUL.FTZ R6, R154.reuse, R13 ;  /* 0x0000000d9a067220 */ /* 0x040fe20000410000 */
[C---:B------:R-:W-:Y:S01]  /*6710*/  FMUL.FTZ R10, R154.reuse, R19 ;  /* 0x000000139a0a7220 */ /* 0x040fe20000410000 */
[C---:B------:R-:W-:Y:S01]  /*6720*/  FMUL.FTZ R12, R154.reuse, R21 ;  /* 0x000000159a0c7220 */ /* 0x040fe20000410000 */
[----:B------:R-:W-:Y:S01]  /*6730*/  PLOP3.LUT P0, PT, PT, PT, UP0, 0x80, 0x0 ;  /* 0x000000000000781c */ /* 0x000fe20003f0f008 */
[C---:B------:R-:W-:Y:S01]  /*6740*/  FMUL.FTZ R14, R154.reuse, R27 ;  /* 0x0000001b9a0e7220 */ /* 0x040fe20000410000 */
        /* <DEDUP_REMOVED lines=8> */
[----:B------:R-:W-:Y:S01]  /*67d0*/  FMUL.FTZ R154, R154, R3 ;  /* 0x000000039a9a7220 */ /* 0x000fe20000410000 */
[C---:B------:R-:W-:Y:S01]  /*67e0*/  FFMA.FTZ R2, R153.reuse, R121, -R2 ;  /* 0x0000007999027223 */ /* 0x040fe20000010802 */
        /* <DEDUP_REMOVED lines=13> */
[----:B------:R-:W-:Y:S01]  /*68c0*/  FFMA.FTZ R154, R153, R141, -R154 ;  /* 0x0000008d999a7223 */ /* 0x000fe2000001089a */
[----:B------:R-:W-:Y:S01]  /*68d0*/  FFMA.FTZ R89, R2, 2, R89 ;  /* 0x4000000002597823 */ /* 0x000fe20000010059 */
        /* <DEDUP_REMOVED lines=15> */
[----:B------:R-:W-:Y:S06]  /*69d0*/  @!P0 BRA `(.L_x_38) ;  /* 0xffffffcc00c48947 */ /* 0x000fec000383ffff */
.L_x_32:
[----:B------:R-:W-:Y:S01]  /*69e0*/  BAR.SYNC.DEFER_BLOCKING 0x0 ;  /* 0x0000000000007b1d */ /* 0x000fe20000010000 */
[----:B------:R-:W-:Y:S02]  /*69f0*/  ISETP.NE.AND P0, PT, R90, RZ, PT ;  /* 0x000000ff5a00720c */ /* 0x000fe40003f05270 */
[----:B------:R-:W-:Y:S02]  /*6a00*/  MOV R5, UR34 ;  /* 0x0000002200057c02 */ /* 0x000fe40008000f00 */
[----:B------:R-:W-:Y:S01]  /*6a10*/  SHF.R.S32.HI R8, RZ, 0x1f, R35 ;  /* 0x0000001fff087819 */ /* 0x000fe20000011423 */
[----:B------:R-:W-:Y:S01]  /*6a20*/  BSSY B0, `(.L_x_39) ;  /* 0x000003b000007945 */ /* 0x000fe20003800000 */
[----:B------:R-:W-:Y:S04]  /*6a30*/  STS [R56], R89 ;  /* 0x0000005938007388 */ /* 0x000fe80000000800 */
[----:B------:R-:W-:Y:S04]  /*6a40*/  STS [R56+0x4], R91 ;  /* 0x0000045b38007388 */ /* 0x000fe80000000800 */
        /* <DEDUP_REMOVED lines=31> */
[----:B------:R-:W-:Y:S01]  /*6c40*/  @!P0 STS [UR8+0x2100], R5 ;  /* 0x00210005ff008988 */ /* 0x000fe20008000808 */
[----:B------:R-:W-:Y:S06]  /*6c50*/  BAR.SYNC.DEFER_BLOCKING 0x0 ;  /* 0x0000000000007b1d */ /* 0x000fec0000010000 */
[----:B------:R-:W0:Y:S01]  /*6c60*/  LDS R0, [UR8+0x2100] ;  /* 0x00210008ff007984 */ /* 0x000e220008000800 */
[----:B------:R-:W-:-:S02]  /*6c70*/  ULDC.64 UR8, c[0x0][0x2b0] ;  /* 0x0000ac0000087ab9 */ /* 0x000fc40000000a00 */
[----:B------:R-:W-:Y:S02]  /*6c80*/  IMAD R4, R30, UR8, RZ ;  /* 0x000000081e047c24 */ /* 0x000fe4000f8e02ff */
[----:B------:R-:W-:-:S04]  /*6c90*/  IMAD.WIDE.U32 R2, R31, UR8, RZ ;  /* 0x000000081f027c25 */ /* 0x000fc8000f8e00ff */
[----:B------:R-:W-:-:S05]  /*6ca0*/  IMAD R7, R31, UR9, R4 ;  /* 0x000000091f077c24 */ /* 0x000fca000f8e0204 */
[----:B------:R-:W-:Y:S02]  /*6cb0*/  IADD3 R25, R3, R7, RZ ;  /* 0x0000000703197210 */ /* 0x000fe40007ffe0ff */
[----:B0-----:R-:W-:-:S13]  /*6cc0*/  ISETP.GE.AND P0, PT, R35, R0, PT ;  /* 0x000000002300720c */ /* 0x001fda0003f06270 */
[----:B------:R-:W-:Y:S05]  /*6cd0*/  @P0 BRA `(.L_x_40) ;  /* 0x00000000003c0947 */ /* 0x000fea0003800000 */
[----:B------:R-:W-:Y:S01]  /*6ce0*/  USHF.L.U32 UR7, UR6, 0xb, URZ ;  /* 0x0000000b06077899 */ /* 0x000fe2000800063f */
[----:B------:R-:W-:Y:S02]  /*6cf0*/  ULDC.64 UR10, c[0x0][0x2b8] ;  /* 0x0000ae00000a7ab9 */ /* 0x000fe40000000a00 */
[----:B------:R-:W-:-:S03]  /*6d00*/  IMAD R27, R29, UR10, RZ ;  /* 0x0000000a1d1b7c24 */ /* 0x000fc6000f8e02ff */
[----:B------:R-:W-:Y:S02]  /*6d10*/  IADD3 R4, P0, R35, UR7, RZ ;  /* 0x0000000723047c10 */ /* 0x000fe4000ff1e0ff */
[----:B------:R-:W-:Y:S01]  /*6d20*/  MOV R5, UR7 ;  /* 0x0000000700057c02 */ /* 0x000fe20008000f00 */
[----:B------:R-:W-:-:S03]  /*6d30*/  IMAD R27, R28, UR11, R27 ;  /* 0x0000000b1c1b7c24 */ /* 0x000fc6000f8e021b */
[----:B------:R-:W-:-:S03]  /*6d40*/  LEA.HI.X.SX32 R5, R5, R8, 0x1, P0 ;  /* 0x0000000805057211 */ /* 0x000fc600000f0eff */
[----:B------:R-:W-:-:S05]  /*6d50*/  IMAD.WIDE.U32 R4, R31, UR8, R4 ;  /* 0x000000081f047c25 */ /* 0x000fca000f8e0004 */
[----:B------:R-:W-:-:S03]  /*6d60*/  IADD3 R5, R7, R5, RZ ;  /* 0x0000000507057210 */ /* 0x000fc60007ffe0ff */
[----:B------:R-:W-:Y:S01]  /*6d70*/  IMAD.WIDE.U32 R4, R28, UR10, R4 ;  /* 0x0000000a1c047c25 */ /* 0x000fe2000f8e0004 */
[----:B------:R-:W-:-:S04]  /*6d80*/  ULDC.64 UR10, c[0x0][0x308] ;  /* 0x0000c200000a7ab9 */ /* 0x000fc80000000a00 */
[----:B------:R-:W-:Y:S02]  /*6d90*/  IADD3 R5, R5, R27, RZ ;  /* 0x0000001b05057210 */ /* 0x000fe40007ffe0ff */
[----:B------:R-:W-:-:S04]  /*6da0*/  LEA R6, P0, R4, UR10, 0x2 ;  /* 0x0000000a04067c11 */ /* 0x000fc8000f8010ff */
[----:B------:R-:W-:-:S05]  /*6db0*/  LEA.HI.X R7, R4, UR11, R5, 0x2, P0 ;  /* 0x0000000b04077c11 */ /* 0x000fca00080f1405 */
[----:B------:R0:W-:Y:S04]  /*6dc0*/  STG.E desc[UR12][R6.64], R9 ;  /* 0x0000000906007986 */ /* 0x0001e8000c10190c */
.L_x_40:
[----:B------:R-:W-:Y:S05]  /*6dd0*/  BSYNC B0 ;  /* 0x0000000000007941 */ /* 0x000fea0003800000 */
.L_x_39:
[C-C-:B------:R-:W-:Y:S01]  /*6de0*/  LOP3.LUT R5, R34.reuse, 0x20, R33.reuse, 0xfe, !PT ;  /* 0x0000002022057812 */ /* 0x140fe200078efe21 */
[----:B------:R-:W-:Y:S01]  /*6df0*/  ULDC.64 UR8, c[0x0][0x2b8] ;  /* 0x0000ae0000087ab9 */ /* 0x000fe20000000a00 */
[----:B------:R-:W-:Y:S01]  /*6e00*/  MOV R3, R25 ;  /* 0x0000001900037202 */ /* 0x000fe20000000f00 */
[----:B------:R-:W-:Y:S01]  /*6e10*/  USHF.L.U32 UR7, UR6, 0xb, URZ ;  /* 0x0000000b06077899 */ /* 0x000fe2000800063f */
[----:B0-----:R-:W-:Y:S01]  /*6e20*/  LOP3.LUT R7, R34, 0x40, R33, 0xfe, !PT ;  /* 0x0000004022077812 */ /* 0x001fe200078efe21 */
[----:B------:R-:W-:Y:S01]  /*6e30*/  UIADD3 UR6, UR6, 0x1, URZ ;  /* 0x0000000106067890 */ /* 0x000fe2000fffe03f */
[-C--:B------:R-:W-:Y:S01]  /*6e40*/  ISETP.GE.AND P3, PT, R5, R0.reuse, PT ;  /* 0x000000000500720c */ /* 0x080fe20003f66270 */
[----:B------:R-:W-:Y:S01]  /*6e50*/  IMAD R5, R29, UR8, RZ ;  /* 0x000000081d057c24 */ /* 0x000fe2000f8e02ff */
[----:B------:R-:W-:Y:S01]  /*6e60*/  ISETP.GE.AND P4, PT, R7, R0, PT ;  /* 0x000000000700720c */ /* 0x000fe20003f86270 */
[----:B------:R-:W-:Y:S01]  /*6e70*/  IMAD.WIDE.U32 R2, R28, UR8, R2 ;  /* 0x000000081c027c25 */ /* 0x000fe2000f8e0002 */
[----:B------:R-:W-:Y:S01]  /*6e80*/  USHF.R.S32.HI UR10, URZ, 0x1f, UR7 ;  /* 0x0000001f3f0a7899 */ /* 0x000fe20008011407 */
[----:B------:R-:W-:-:S02]  /*6e90*/  LOP3.LUT R25, R34, 0x80, R33, 0xfe, !PT ;  /* 0x0000008022197812 */ /* 0x000fc400078efe21 */
[----:B------:R-:W-:Y:S01]  /*6ea0*/  IMAD R7, R28, UR9, R5 ;  /* 0x000000091c077c24 */ /* 0x000fe2000f8e0205 */
[----:B------:R-:W-:Y:S01]  /*6eb0*/  ULDC.64 UR8, c[0x0][0x308] ;  /* 0x0000c20000087ab9 */ /* 0x000fe20000000a00 */
[----:B------:R-:W-:Y:S01]  /*6ec0*/  IADD3 R4, P1, R2, UR7, RZ ;  /* 0x0000000702047c10 */ /* 0x000fe2000ff3e0ff */
[----:B------:R-:W-:Y:S01]  /*6ed0*/  ULDC UR7, c[0x0][0x224] ;  /* 0x0000890000077ab9 */ /* 0x000fe20000000800 */
[----:B------:R-:W-:Y:S01]  /*6ee0*/  LEA R5, P0, R35, UR8, 0x2 ;  /* 0x0000000823057c11 */ /* 0x000fe2000f8010ff */
[----:B------:R-:W-:Y:S01]  /*6ef0*/  UISETP.GE.AND UP0, UPT, UR6, UR7, UPT ;  /* 0x000000070600728c */ /* 0x000fe2000bf06270 */
[----:B------:R-:W-:Y:S02]  /*6f00*/  IADD3.X R3, R7, UR10, R3, P1, !PT ;  /* 0x0000000a07037c10 */ /* 0x000fe40008ffe403 */
[----:B------:R-:W-:Y:S02]  /*6f10*/  LEA.HI.X R8, R35, UR9, R8, 0x2, P0 ;  /* 0x0000000923087c11 */ /* 0x000fe400080f1408 */
[----:B------:R-:W-:-:S02]  /*6f20*/  LEA R2, P0, R4, R5, 0x2 ;  /* 0x0000000504027211 */ /* 0x000fc400078010ff */
[C-C-:B------:R-:W-:Y:S02]  /*6f30*/  LOP3.LUT R9, R34.reuse, 0x60, R33.reuse, 0xfe, !PT ;  /* 0x0000006022097812 */ /* 0x140fe400078efe21 */
[----:B------:R-:W-:Y:S02]  /*6f40*/  ISETP.GE.AND P6, PT, R25, R0, PT ;  /* 0x000000001900720c */ /* 0x000fe40003fc6270 */
[C-C-:B------:R-:W-:Y:S02]  /*6f50*/  LOP3.LUT R7, R34.reuse, 0xc0, R33.reuse, 0xfe, !PT ;  /* 0x000000c022077812 */ /* 0x140fe400078efe21 */
[----:B------:R-:W-:Y:S02]  /*6f60*/  LOP3.LUT R5, R34, 0xa0, R33, 0xfe, !PT ;  /* 0x000000a022057812 */ /* 0x000fe400078efe21 */
[----:B------:R-:W-:Y:S02]  /*6f70*/  LEA.HI.X R3, R4, R8, R3, 0x2, P0 ;  /* 0x0000000804037211 */ /* 0x000fe400000f1403 */
[----:B------:R-:W-:-:S02]  /*6f80*/  ISETP.GE.AND P5, PT, R9, R0, PT ;  /* 0x000000000900720c */ /* 0x000fc40003fa6270 */
[-C--:B------:R-:W-:Y:S01]  /*6f90*/  ISETP.GE.AND P1, PT, R7, R0.reuse, PT ;  /* 0x000000000700720c */ /* 0x080fe20003f26270 */
[----:B------:R0:W-:Y:S01]  /*6fa0*/  @!P4 STG.E desc[UR12][R2.64+0x100], R11 ;  /* 0x0001000b0200c986 */ /* 0x0001e2000c10190c */
[-C--:B------:R-:W-:Y:S02]  /*6fb0*/  ISETP.GE.AND P0, PT, R5, R0.reuse, PT ;  /* 0x000000000500720c */ /* 0x080fe40003f06270 */
[C-C-:B------:R-:W-:Y:S01]  /*6fc0*/  LOP3.LUT R7, R34.reuse, 0x120, R33.reuse, 0xfe, !PT ;  /* 0x0000012022077812 */ /* 0x140fe200078efe21 */
[----:B------:R0:W-:Y:S01]  /*6fd0*/  @!P3 STG.E desc[UR12][R2.64+0x80], R41 ;  /* 0x000080290200b986 */ /* 0x0001e2000c10190c */
[C-C-:B------:R-:W-:Y:S02]  /*6fe0*/  LOP3.LUT R5, R34.reuse, 0x100, R33.reuse, 0xfe, !PT ;  /* 0x0000010022057812 */ /* 0x140fe400078efe21 */
[----:B------:R-:W-:Y:S01]  /*6ff0*/  ISETP.GE.AND P4, PT, R7, R0, PT ;  /* 0x000000000700720c */ /* 0x000fe20003f86270 */
[----:B------:R0:W-:Y:S01]  /*7000*/  @!P6 STG.E desc[UR12][R2.64+0x200], R13 ;  /* 0x0002000d0200e986 */ /* 0x0001e2000c10190c */
[----:B------:R-:W-:-:S02]  /*7010*/  LOP3.LUT R9, R34, 0xe0, R33, 0xfe, !PT ;  /* 0x000000e022097812 */ /* 0x000fc400078efe21 */
[-C--:B------:R-:W-:Y:S01]  /*7020*/  ISETP.GE.AND P3, PT, R5, R0.reuse, PT ;  /* 0x000000000500720c */ /* 0x080fe20003f66270 */
[----:B------:R0:W-:Y:S01]  /*7030*/  @!P5 STG.E desc[UR12][R2.64+0x180], R43 ;  /* 0x0001802b0200d986 */ /* 0x0001e2000c10190c */
[C-C-:B------:R-:W-:Y:S02]  /*7040*/  LOP3.LUT R7, R34.reuse, 0x160, R33.reuse, 0xfe, !PT ;  /* 0x0000016022077812 */ /* 0x140fe400078efe21 */
[-C--:B------:R-:W-:Y:S01]  /*7050*/  ISETP.GE.AND P2, PT, R9, R0.reuse, PT ;  /* 0x000000000900720c */ /* 0x080fe20003f46270 */
        /* <DEDUP_REMOVED lines=16> */
[----:B------:R-:W-:-:S03]  /*7160*/  ISETP.GE.AND P2, PT, R5, R0, PT ;  /* 0x000000000500720c */ /* 0x000fc60003f46270 */
[----:B------:R0:W-:Y:S04]  /*7170*/  @!P6 STG.E desc[UR12][R2.64+0x580], R51 ;  /* 0x000580330200e986 */ /* 0x0001e8000c10190c */
[----:B------:R0:W-:Y:S01]  /*7180*/  @!P0 STG.E desc[UR12][R2.64+0x600], R21 ;  /* 0x0006001502008986 */ /* 0x0001e2000c10190c */
[----:B------:R-:W-:-:S03]  /*7190*/  IADD3 R38, P0, R38, 0x2000, RZ ;  /* 0x0000200026267810 */ /* 0x000fc60007f1e0ff */
[----:B------:R0:W-:Y:S01]  /*71a0*/  @!P3 STG.E desc[UR12][R2.64+0x780], R55 ;  /* 0x000780370200b986 */ /* 0x0001e2000c10190c */
[----:B------:R-:W-:-:S03]  /*71b0*/  IADD3.X R39, RZ, R39, RZ, P0, !PT ;  /* 0x00000027ff277210 */ /* 0x000fc600007fe4ff */
[----:B------:R0:W-:Y:S01]  /*71c0*/  @!P2 STG.E desc[UR12][R2.64+0x700], R23 ;  /* 0x000700170200a986 */ /* 0x0001e2000c10190c */
[----:B------:R-:W-:-:S03]  /*71d0*/  PLOP3.LUT P2, PT, PT, PT, UP0, 0x80, 0x0 ;  /* 0x000000000000781c */ /* 0x000fc60003f4f008 */
[----:B------:R0:W-:Y:S01]  /*71e0*/  @!P1 STG.E desc[UR12][R2.64+0x680], R53 ;  /* 0x0006803502009986 */ /* 0x0001e2000c10190c */
[----:B------:R-:W-:-:S04]  /*71f0*/  IADD3 R36, P1, R36, 0x2000, RZ ;  /* 0x0000200024247810 */ /* 0x000fc80007f3e0ff */
[----:B------:R-:W-:-:S05]  /*7200*/  IADD3.X R37, RZ, R37, RZ, P1, !PT ;  /* 0x00000025ff257210 */ /* 0x000fca0000ffe4ff */
[----:B------:R-:W-:Y:S05]  /*7210*/  @!P2 BRA `(.L_x_41) ;  /* 0xffffff900068a947 */ /* 0x000fea000383ffff */
[----:B------:R-:W-:Y:S05]  /*7220*/  EXIT ;  /* 0x000000000000794d */ /* 0x000fea0003800000 */
.L_x_42:
[----:B------:R-:W-:-:S00]  /*7230*/  BRA `(.L_x_42) ;  /* 0xfffffffc00fc7947 */ /* 0x000fc0000383ffff */
[----:B------:R-:W-:-:S00]  /*7240*/  NOP ;  /* 0x0000000000007918 */ /* 0x000fc00000000000 */
        /* <DEDUP_REMOVED lines=11> */
.L_x_5160:


//--------------------- .text._Z25selective_scan_fwd_kernelI32Selective_Scan_fwd_kernel_traitsILi128ELi16ELi1ELb0ELb0ELb0ELb1EfN3c107complexIfEEEEv13SSMParamsBase --------------------------
	.section	.text._Z25selective_scan_fwd_kernelI32Selective_Scan_fwd_kernel_traitsILi128ELi16ELi1ELb0ELb0ELb0ELb1EfN3c107complexIfEEEEv13SSMParamsBase,"ax",@progbits
	.align	128
        .global         _Z25selective_scan_fwd_kernelI32Selective_Scan_fwd_kernel_traitsILi128ELi16ELi1ELb0ELb0ELb0ELb1EfN3c107complexIfEEEEv13SSMParamsBase
        .type           _Z25selective_scan_fwd_kernelI32Selective_Scan_fwd_kernel_traitsILi128ELi16ELi1ELb0ELb0ELb0ELb1EfN3c107complexIfEEEEv13SSMParamsBase,@function
        .size           _Z25selective_scan_fwd_kernelI32Selective_Scan_fwd_kernel_traitsILi128ELi16ELi1ELb0ELb0ELb0ELb1EfN3c107complexIfEEEEv13SSMParamsBase,(.L_x_5161 - _Z25selective_scan_fwd_kernelI32Selective_Scan_fwd_kernel_traitsILi128ELi16ELi1ELb0ELb0ELb0ELb1EfN3c107complexIfEEEEv13SSMParamsBase)
        .other          _Z25selective_scan_fwd_kernelI32Selective_Scan_fwd_kernel_traitsILi128ELi16ELi1ELb0ELb0ELb0ELb1EfN3c107complexIfEEEEv13SSMParamsBase,@"STO_CUDA_ENTRY STV_DEFAULT"
_Z25selective_scan_fwd_kernelI32Selective_Scan_fwd_kernel_traitsILi128ELi16ELi1ELb0ELb0ELb0ELb1EfN3c107complexIfEEEEv13SSMParamsBase:
.text._Z25selective_scan_fwd_kernelI32Selective_Scan_fwd_kernel_traitsILi128ELi16ELi1ELb0ELb0ELb0ELb1EfN3c107complexIfEEEEv13SSMParamsBase:
        /* <DEDUP_REMOVED lines=48> */
[C---:B------:R-:W-:Y:S01]  /*0300*/  IMAD R9, R28.reuse, UR9, R9 ;  /* 0x000000091c097c24 */ /* 0x040fe2000f8e0209 */
[----:B0-----:R-:W-:Y:S01]  /*0310*/  SHF.L.U32 R34, R87, 0x4, RZ ;  /* 0x0000000457227819 */ /* 0x001fe200000006ff */
[----:B------:R-:W-:Y:S01]  /*0320*/  IMAD.WIDE.U32 R4, R28, UR8, R4 ;  /* 0x000000081c047c25 */ /* 0x000fe2000f8e0004 */
[----:B------:R-:W-:Y:S02]  /*0330*/  IADD3 R37, R3, R7, RZ ;  /* 0x0000000703257210 */ /* 0x000fe40007ffe0ff */
[----:B-1----:R-:W-:Y:S02]  /*0340*/  LEA R36, P0, R2, R10, 0x2 ;  /* 0x0000000a02247211 */ /* 0x002fe400078010ff */
[----:B------:R-:W-:Y:S02]  /*0350*/  IADD3 R39, R5, R9, RZ ;  /* 0x0000000905277210 */ /* 0x000fe40007ffe0ff */
[----:B---3--:R-:W-:Y:S02]  /*0360*/  LEA R38, P1, R4, R12, 0x2 ;  /* 0x0000000c04267211 */ /* 0x008fe400078210ff */
[----:B------:R-:W-:-:S02]  /*0370*/  LOP3.LUT R33, R87, 0x1f, RZ, 0xc0, !PT ;  /* 0x0000001f57217812 */ /* 0x000fc400078ec0ff */
[----:B------:R-:W-:Y:S02]  /*0380*/  LEA.HI.X R37, R2, R11, R37, 0x2, P0 ;  /* 0x0000000b02257211 */ /* 0x000fe400000f1425 */
[----:B------:R-:W-:Y:S02]  /*0390*/  LEA.HI.X R39, R4, R13, R39, 0x2, P1 ;  /* 0x0000000d04277211 */ /* 0x000fe400008f1427 */
[----:B--2---:R-:W-:-:S07]  /*03a0*/  LOP3.LUT R34, R33, 0xfffffe00, R34, 0xf8, !PT ;  /* 0xfffffe0021227812 */ /* 0x004fce00078ef822 */
.L_x_86:
[----:B------:R-:W-:Y:S01]  /*03b0*/  BAR.SYNC.DEFER_BLOCKING 0x0 ;  /* 0x0000000000007b1d */ /* 0x000fe20000010000 */
[C---:B------:R-:W-:Y:S01]  /*03c0*/  LOP3.LUT R18, R34.reuse, 0x20, RZ, 0xfc, !PT ;  /* 0x0000002022127812 */ /* 0x040fe200078efcff */
[----:B------:R-:W-:Y:S01]  /*03d0*/  HFMA2.MMA R0, -RZ, RZ, 0, 0 ;  /* 0x00000000ff007435 */ /* 0x000fe200000001ff */
[C---:B------:R-:W-:Y:S02]  /*03e0*/  LOP3.LUT R20, R34.reuse, 0x40, RZ, 0xfc, !PT ;  /* 0x0000004022147812 */ /* 0x040fe400078efcff */
[----:B------:R-:W-:Y:S02]  /*03f0*/  CS2R R4, SRZ ;  /* 0x0000000000047805 */ /* 0x000fe4000001ff00 */
[C---:B------:R-:W-:Y:S01]  /*0400*/  LOP3.LUT R21, R34.reuse, 0x60, RZ, 0xfc, !PT ;  /* 0x0000006022157812 */ /* 0x040fe200078efcff */
[----:B------:R-:W-:Y:S01]  /*0410*/  ULDC UR8, c[0x0][0x218] ;  /* 0x0000860000087ab9 */ /* 0x000fe20000000800 */
[C---:B------:R-:W-:Y:S01]  /*0420*/  LOP3.LUT R22, R34.reuse, 0x80, RZ, 0xfc, !PT ;  /* 0x0000008022167812 */ /* 0x040fe200078efcff */
[----:B------:R-:W-:Y:S01]  /*0430*/  UIMAD UR8, UR6, -0x800, UR8 ;  /* 0xfffff800060878a4 */ /* 0x000fe2000f8e0208 */
[C---:B------:R-:W-:Y:S01]  /*0440*/  LOP3.LUT R23, R34.reuse, 0xa0, RZ, 0xfc, !PT ;  /* 0x000000a022177812 */ /* 0x040fe200078efcff */
[C---:B0-----:R-:W-:Y:S01]  /*0450*/  IMAD.WIDE R2, R34.reuse, 0x4, R36 ;  /* 0x0000000422027825 */ /* 0x041fe200078e0224 */
[----:B------:R-:W-:-:S02]  /*0460*/  LOP3.LUT R24, R34, 0xc0, RZ, 0xfc, !PT ;  /* 0x000000c022187812 */ /* 0x000fc400078efcff */
[----:B------:R-:W-:Y:S02]  /*0470*/  CS2R R6, SRZ ;  /* 0x0000000000067805 */ /* 0x000fe4000001ff00 */
[C---:B------:R-:W-:Y:S02]  /*0480*/  LOP3.LUT R26, R34.reuse, 0xe0, RZ, 0xfc, !PT ;  /* 0x000000e0221a7812 */ /* 0x040fe400078efcff */
[----:B------:R-:W-:Y:S02]  /*0490*/  CS2R R8, SRZ ;  /* 0x0000000000087805 */ /* 0x000fe4000001ff00 */
[----:B------:R-:W-:Y:S02]  /*04a0*/  ISETP.GE.AND P2, PT, R34, UR8, PT ;  /* 0x0000000822007c0c */ /* 0x000fe4000bf46270 */
[----:B------:R-:W-:Y:S02]  /*04b0*/  CS2R R10, SRZ ;  /* 0x00000000000a7805 */ /* 0x000fe4000001ff00 */
[----:B------:R-:W-:-:S02]  /*04c0*/  ISETP.GE.AND P1, PT, R18, UR8, PT ;  /* 0x0000000812007c0c */ /* 0x000fc4000bf26270 */
[----:B------:R-:W-:Y:S02]  /*04d0*/  CS2R R12, SRZ ;  /* 0x00000000000c7805 */ /* 0x000fe4000001ff00 */
[----:B------:R-:W-:Y:S02]  /*04e0*/  ISETP.GE.AND P0, PT, R20, UR8, PT ;  /* 0x0000000814007c0c */ /* 0x000fe4000bf06270 */
[----:B------:R-:W-:Y:S02]  /*04f0*/  ISETP.GE.AND P4, PT, R21, UR8, PT ;  /* 0x0000000815007c0c */ /* 0x000fe4000bf86270 */
[----:B------:R-:W-:Y:S02]  /*0500*/  LOP3.LUT R72, R34, 0x100, RZ, 0xfc, !PT ;  /* 0x0000010022487812 */ /* 0x000fe400078efcff */
[----:B------:R-:W-:Y:S02]  /*0510*/  ISETP.GE.AND P6, PT, R22, UR8, PT ;  /* 0x0000000816007c0c */ /* 0x000fe4000bfc6270 */
[----:B------:R-:W-:Y:S01]  /*0520*/  ISETP.GE.AND P5, PT, R23, UR8, PT ;  /* 0x0000000817007c0c */ /* 0x000fe2000bfa6270 */
[----:B------:R-:W2:Y:S01]  /*0530*/  @!P2 LDG.E R0, desc[UR14][R2.64] ;  /* 0x0000000e0200a981 */ /* 0x000ea2000c1e1900 */
[----:B------:R-:W-:-:S02]  /*0540*/  ISETP.GE.AND P3, PT, R24, UR8, PT ;  /* 0x0000000818007c0c */ /* 0x000fc4000bf66270 */
[----:B------:R-:W-:Y:S01]  /*0550*/  ISETP.GE.AND P2, PT, R26, UR8, PT ;  /* 0x000000081a007c0c */ /* 0x000fe2000bf46270 */
[----:B------:R-:W3:Y:S01]  /*0560*/  @!P1 LDG.E R5, desc[UR14][R2.64+0x80] ;  /* 0x0000800e02059981 */ /* 0x000ee2000c1e1900 */
[----:B------:R-:W-:Y:S02]  /*0570*/  ISETP.GE.AND P1, PT, R72, UR8, PT ;  /* 0x0000000848007c0c */ /* 0x000fe4000bf26270 */
[C---:B------:R-:W-:Y:S01]  /*0580*/  LOP3.LUT R73, R34.reuse, 0x120, RZ, 0xfc, !PT ;  /* 0x0000012022497812 */ /* 0x040fe200078efcff */
[----:B------:R-:W4:Y:S01]  /*0590*/  @!P0 LDG.E R4, desc[UR14][R2.64+0x100] ;  /* 0x0001000e02048981 */ /* 0x000f22000c1e1900 */
[C---:B------:R-:W-:Y:S02]  /*05a0*/  LOP3.LUT R74, R34.reuse, 0x140, RZ, 0xfc, !PT ;  /* 0x00000140224a7812 */ /* 0x040fe400078efcff */
[C---:B------:R-:W-:Y:S01]  /*05b0*/  LOP3.LUT R75, R34.reuse, 0x160, RZ, 0xfc, !PT ;  /* 0x00000160224b7812 */ /* 0x040fe200078efcff */
[----:B------:R-:W5:Y:S01]  /*05c0*/  @!P4 LDG.E R7, desc[UR14][R2.64+0x180] ;  /* 0x0001800e0207c981 */ /* 0x000f62000c1e1900 */
[----:B------:R-:W-:-:S02]  /*05d0*/  LOP3.LUT R76, R34, 0x180, RZ, 0xfc, !PT ;  /* 0x00000180224c7812 */ /* 0x000fc400078efcff */
[C---:B------:R-:W-:Y:S01]  /*05e0*/  LOP3.LUT R77, R34.reuse, 0x1a0, RZ, 0xfc, !PT ;  /* 0x000001a0224d7812 */ /* 0x040fe200078efcff */
[----:B------:R-:W5:Y:S01]  /*05f0*/  @!P6 LDG.E R6, desc[UR14][R2.64+0x200] ;  /* 0x0002000e0206e981 */ /* 0x000f62000c1e1900 */
[----:B------:R-:W-:Y:S02]  /*0600*/  ISETP.GE.AND P0, PT, R73, UR8, PT ;  /* 0x0000000849007c0c */ /* 0x000fe4000bf06270 */
[----:B------:R-:W-:Y:S01]  /*0610*/  LOP3.LUT R78, R34, 0x1c0, RZ, 0xfc, !PT ;  /* 0x000001c0224e7812 */ /* 0x000fe200078efcff */
[----:B------:R-:W5:Y:S01]  /*0620*/  @!P5 LDG.E R9, desc[UR14][R2.64+0x280] ;  /* 0x0002800e0209d981 */ /* 0x000f62000c1e1900 */
[----:B------:R-:W-:Y:S02]  /*0630*/  ISETP.GE.AND P4, PT, R74, UR8, PT ;  /* 0x000000084a007c0c */ /* 0x000fe4000bf86270 */
[----:B------:R-:W-:Y:S01]  /*0640*/  LOP3.LUT R79, R34, 0x1e0, RZ, 0xfc, !PT ;  /* 0x000001e0224f7812 */ /* 0x000fe200078efcff */
[----:B------:R-:W5:Y:S01]  /*0650*/  @!P3 LDG.E R8, desc[UR14][R2.64+0x300] ;  /* 0x0003000e0208b981 */ /* 0x000f62000c1e1900 */
[----:B------:R-:W-:-:S02]  /*0660*/  ISETP.GE.AND P6, PT, R75, UR8, PT ;  /* 0x000000084b007c0c */ /* 0x000fc4000bfc6270 */
[----:B------:R-:W-:Y:S01]  /*0670*/  ISETP.GE.AND P5, PT, R76, UR8, PT ;  /* 0x000000084c007c0c */ /* 0x000fe2000bfa6270 */
[----:B------:R-:W5:Y:S01]  /*0680*/  @!P2 LDG.E R11, desc[UR14][R2.64+0x380] ;  /* 0x0003800e020ba981 */ /* 0x000f62000c1e1900 */
[----:B------:R-:W-:Y:S02]  /*0690*/  ISETP.GE.AND P3, PT, R77, UR8, PT ;  /* 0x000000084d007c0c */ /* 0x000fe4000bf66270 */
[----:B------:R-:W-:Y:S01]  /*06a0*/  ISETP.GE.AND P2, PT, R78, UR8, PT ;  /* 0x000000084e007c0c */ /* 0x000fe2000bf46270 */
[----:B------:R-:W5:Y:S01]  /*06b0*/  @!P1 LDG.E R10, desc[UR14][R2.64+0x400] ;  /* 0x0004000e020a9981 */ /* 0x000f62000c1e1900 */
[----:B------:R-:W-:Y:S02]  /*06c0*/  ISETP.GE.AND P1, PT, R79, UR8, PT ;  /* 0x000000084f007c0c */ /* 0x000fe4000bf26270 */
[----:B------:R-:W-:Y:S02]  /*06d0*/  CS2R R14, SRZ ;  /* 0x00000000000e7805 */ /* 0x000fe4000001ff00 */
[----:B------:R-:W-:Y:S01]  /*06e0*/  CS2R R16, SRZ ;  /* 0x0000000000107805 */ /* 0x000fe2000001ff00 */
[----:B------:R-:W5:Y:S01]  /*06f0*/  @!P0 LDG.E R13, desc[UR14][R2.64+0x480] ;  /* 0x0004800e020d8981 */ /* 0x000f62000c1e1900 */
[----:B------:R-:W-:-:S03]  /*0700*/  MOV R19, RZ ;  /* 0x000000ff00137202 */ /* 0x000fc60000000f00 */
[----:B------:R-:W5:Y:S04]  /*0710*/  @!P4 LDG.E R12, desc[UR14][R2.64+0x500] ;  /* 0x0005000e020cc981 */ /* 0x000f68000c1e1900 */
[----:B------:R-:W5:Y:S04]  /*0720*/  @!P6 LDG.E R15, desc[UR14][R2.64+0x580] ;  /* 0x0005800e020fe981 */ /* 0x000f68000c1e1900 */
[----:B------:R-:W5:Y:S04]  /*0730*/  @!P5 LDG.E R14, desc[UR14][R2.64+0x600] ;  /* 0x0006000e020ed981 */ /* 0x000f68000c1e1900 */
[----:B------:R-:W5:Y:S04]  /*0740*/  @!P3 LDG.E R17, desc[UR14][R2.64+0x680] ;  /* 0x0006800e0211b981 */ /* 0x000f68000c1e1900 */
[----:B------:R-:W5:Y:S04]  /*0750*/  @!P2 LDG.E R16, desc[UR14][R2.64+0x700] ;  /* 0x0007000e0210a981 */ /* 0x000f68000c1e1900 */
[----:B------:R0:W5:Y:S01]  /*0760*/  @!P1 LDG.E R19, desc[UR14][R2.64+0x780] ;  /* 0x0007800e02139981 */ /* 0x000162000c1e1900 */
[----:B------:R-:W1:Y:S01]  /*0770*/  S2UR UR7, SR_CgaCtaId ;  /* 0x00000000000779c3 */ /* 0x000e620000008800 */
[----:B------:R-:W-:-:S04]  /*0780*/  SHF.L.U32 R89, R87, 0x4, RZ ;  /* 0x0000000457597819 */ /* 0x000fc800000006ff */
[----:B------:R-:W-:Y:S02]  /*0790*/  LOP3.LUT R63, R89, 0xfffffe00, RZ, 0xc0, !PT ;  /* 0xfffffe00593f7812 */ /* 0x000fe400078ec0ff */
[----:B------:R-:W-:Y:S02]  /*07a0*/  ISETP.GE.AND P3, PT, R18, UR8, PT ;  /* 0x0000000812007c0c */ /* 0x000fe4000bf66270 */
[----:B------:R-:W-:Y:S01]  /*07b0*/  IADD3 R18, R63, R32, RZ ;  /* 0x000000203f127210 */ /* 0x000fe20007ffe0ff */
[----:B------:R-:W-:Y:S01]  /*07c0*/  UMOV UR9, 0x400 ;  /* 0x0000040000097882 */ /* 0x000fe20000000000 */
[----:B------:R-:W-:Y:S02]  /*07d0*/  ISETP.GE.AND P1, PT, R21, UR8, PT ;  /* 0x0000000815007c0c */ /* 0x000fe4000bf26270 */
[----:B0-----:R-:W-:Y:S02]  /*07e0*/  IADD3 R3, R18, 0x20, RZ ;  /* 0x0000002012037810 */ /* 0x001fe40007ffe0ff */
[----:B------:R-:W-:-:S02]  /*07f0*/  ISETP.GE.AND P6, PT, R23, UR8, PT ;  /* 0x0000000817007c0c */ /* 0x000fc4000bfc6270 */
[C---:B------:R-:W-:Y:S02]  /*0800*/  IADD3 R21, R18.reuse, 0x40, RZ ;  /* 0x0000004012157810 */ /* 0x040fe40007ffe0ff */
[C---:B------:R-:W-:Y:S02]  /*0810*/  IADD3 R23, R18.reuse, 0x60, RZ ;  /* 0x0000006012177810 */ /* 0x040fe40007ffe0ff */
[C---:B------:R-:W-:Y:S01]  /*0820*/  LEA.HI.SX32 R35, R18.reuse, R18, 0x1b ;  /* 0x0000001212237211 */ /* 0x040fe200078fdaff */
[----:B-1----:R-:W-:Y:S01]  /*0830*/  ULEA UR9, UR7, UR9, 0x18 ;  /* 0x0000000907097291 */ /* 0x002fe2000f8ec03f */
[C---:B------:R-:W-:Y:S02]  /*0840*/  IADD3 R25, R18.reuse, 0x80, RZ ;  /* 0x0000008012197810 */ /* 0x040fe40007ffe0ff */
[C---:B------:R-:W-:Y:S02]  /*0850*/  IADD3 R27, R18.reuse, 0xa0, RZ ;  /* 0x000000a0121b7810 */ /* 0x040fe40007ffe0ff */
[----:B------:R-:W-:-:S02]  /*0860*/  IADD3 R41, R18, 0xc0, RZ ;  /* 0x000000c012297810 */ /* 0x000fc40007ffe0ff */
[-C--:B------:R-:W-:Y:S02]  /*0870*/  LEA.HI.SX32 R3, R3, R18.reuse, 0x1b ;  /* 0x0000001203037211 */ /* 0x080fe400078fdaff */
[-C--:B------:R-:W-:Y:S02]  /*0880*/  LEA.HI.SX32 R21, R21, R18.reuse, 0x1b ;  /* 0x0000001215157211 */ /* 0x080fe400078fdaff */
[C---:B------:R-:W-:Y:S02]  /*0890*/  IADD3 R43, R18.reuse, 0xe0, RZ ;  /* 0x000000e0122b7810 */ /* 0x040fe40007ffe0ff */
[----:B------:R-:W-:Y:S02]  /*08a0*/  LEA.HI.SX32 R23, R23, R18, 0x1b ;  /* 0x0000001217177211 */ /* 0x000fe400078fdaff */
[----:B------:R-:W-:Y:S02]  /*08b0*/  IADD3 R47, R18, 0x100, RZ ;  /* 0x00000100122f7810 */ /* 0x000fe40007ffe0ff */
[----:B------:R-:W-:-:S02]  /*08c0*/  LEA R35, R35, UR9, 0x2 ;  /* 0x0000000923237c11 */ /* 0x000fc4000f8e10ff */
[-C--:B------:R-:W-:Y:S02]  /*08d0*/  LEA.HI.SX32 R25, R25, R18.reuse, 0x1b ;  /* 0x0000001219197211 */ /* 0x080fe400078fdaff */
[C---:B------:R-:W-:Y:S02]  /*08e0*/  IADD3 R49, R18.reuse, 0x120, RZ ;  /* 0x0000012012317810 */ /* 0x040fe40007ffe0ff */
[-C--:B------:R-:W-:Y:S02]  /*08f0*/  LEA.HI.SX32 R27, R27, R18.reuse, 0x1b ;  /* 0x000000121b1b7211 */ /* 0x080fe400078fdaff */
[----:B------:R-:W-:Y:S02]  /*0900*/  LEA.HI.SX32 R45, R41, R18, 0x1b ;  /* 0x00000012292d7211 */ /* 0x000fe400078fdaff */
[----:B------:R-:W-:Y:S02]  /*0910*/  LEA R40, R3, UR9, 0x2 ;  /* 0x0000000903287c11 */ /* 0x000fe4000f8e10ff */
[----:B------:R-:W-:-:S02]  /*0920*/  IADD3 R51, R18, 0x140, RZ ;  /* 0x0000014012337810 */ /* 0x000fc40007ffe0ff */
[----:B------:R-:W-:Y:S02]  /*0930*/  LEA R41, R21, UR9, 0x2 ;  /* 0x0000000915297c11 */ /* 0x000fe4000f8e10ff */
[C---:B------:R-:W-:Y:S02]  /*0940*/  IADD3 R53, R18.reuse, 0x160, RZ ;  /* 0x0000016012357810 */ /* 0x040fe40007ffe0ff */
[-C--:B------:R-:W-:Y:S02]  /*0950*/  LEA.HI.SX32 R46, R43, R18.reuse, 0x1b ;  /* 0x000000122b2e7211 */ /* 0x080fe400078fdaff */
[----:B------:R-:W-:Y:S02]  /*0960*/  LEA R42, R23, UR9, 0x2 ;  /* 0x00000009172a7c11 */ /* 0x000fe4000f8e10ff */
[----:B------:R-:W-:Y:S02]  /*0970*/  IADD3 R55, R18, 0x180, RZ ;  /* 0x0000018012377810 */ /* 0x000fe40007ffe0ff */
[----:B------:R-:W-:-:S02]  /*0980*/  LEA.HI.SX32 R47, R47, R18, 0x1b ;  /* 0x000000122f2f7211 */ /* 0x000fc400078fdaff */
[----:B------:R-:W-:Y:S02]  /*0990*/  LEA R43, R25, UR9, 0x2 ;  /* 0x00000009192b7c11 */ /* 0x000fe4000f8e10ff */
[C---:B------:R-:W-:Y:S02]  /*09a0*/  IADD3 R57, R18.reuse, 0x1a0, RZ ;  /* 0x000001a012397810 */ /* 0x040fe40007ffe0ff */
[-C--:B------:R-:W-:Y:S02]  /*09b0*/  LEA.HI.SX32 R48, R49, R18.reuse, 0x1b ;  /* 0x0000001231307211 */ /* 0x080fe400078fdaff */
[----:B------:R-:W-:Y:S02]  /*09c0*/  LEA R44, R27, UR9, 0x2 ;  /* 0x000000091b2c7c11 */ /* 0x000fe4000f8e10ff */
[----:B------:R-:W-:Y:S02]  /*09d0*/  IADD3 R59, R18, 0x1c0, RZ ;  /* 0x000001c0123b7810 */ /* 0x000fe40007ffe0ff */
[----:B------:R-:W-:-:S02]  /*09e0*/  LEA.HI.SX32 R49, R51, R18, 0x1b ;  /* 0x0000001233317211 */ /* 0x000fc400078fdaff */
[----:B------:R-:W-:Y:S02]  /*09f0*/  LEA R45, R45, UR9, 0x2 ;  /* 0x000000092d2d7c11 */ /* 0x000fe4000f8e10ff */
[----:B------:R-:W-:Y:S02]  /*0a00*/  IADD3 R61, R18, 0x1e0, RZ ;  /* 0x000001e0123d7810 */ /* 0x000fe40007ffe0ff */
[-C--:B------:R-:W-:Y:S02]  /*0a10*/  LEA.HI.SX32 R50, R53, R18.reuse, 0x1b ;  /* 0x0000001235327211 */ /* 0x080fe400078fdaff */
[----:B------:R-:W-:Y:S02]  /*0a20*/  LEA R46, R46, UR9, 0x2 ;  /* 0x000000092e2e7c11 */ /* 0x000fe4000f8e10ff */
[----:B------:R-:W-:Y:S02]  /*0a30*/  LEA.HI.SX32 R51, R55, R18, 0x1b ;  /* 0x0000001237337211 */ /* 0x000fe400078fdaff */
[----:B------:R-:W-:-:S02]  /*0a40*/  LEA R47, R47, UR9, 0x2 ;  /* 0x000000092f2f7c11 */ /* 0x000fc4000f8e10ff */
[-C--:B------:R-:W-:Y:S02]  /*0a50*/  LEA.HI.SX32 R52, R57, R18.reuse, 0x1b ;  /* 0x0000001239347211 */ /* 0x080fe400078fdaff */
[----:B------:R-:W-:Y:S02]  /*0a60*/  LEA R48, R48, UR9, 0x2 ;  /* 0x0000000930307c11 */ /* 0x000fe4000f8e10ff */
[-C--:B------:R-:W-:Y:S02]  /*0a70*/  LEA.HI.SX32 R53, R59, R18.reuse, 0x1b ;  /* 0x000000123b357211 */ /* 0x080fe400078fdaff */
[----:B------:R-:W-:Y:S02]  /*0a80*/  LEA R49, R49, UR9, 0x2 ;  /* 0x0000000931317c11 */ /* 0x000fe4000f8e10ff */
[----:B------:R-:W-:Y:S02]  /*0a90*/  LEA.HI.SX32 R54, R61, R18, 0x1b ;  /* 0x000000123d367211 */ /* 0x000fe400078fdaff */
[----:B------:R-:W-:-:S02]  /*0aa0*/  LEA R50, R50, UR9, 0x2 ;  /* 0x0000000932327c11 */ /* 0x000fc4000f8e10ff */
[----:B------:R-:W-:Y:S02]  /*0ab0*/  LEA R51, R51, UR9, 0x2 ;  /* 0x0000000933337c11 */ /* 0x000fe4000f8e10ff */
[----:B------:R-:W-:Y:S02]  /*0ac0*/  LEA R52, R52, UR9, 0x2 ;  /* 0x0000000934347c11 */ /* 0x000fe4000f8e10ff */
[----:B------:R-:W-:Y:S02]  /*0ad0*/  LEA R53, R53, UR9, 0x2 ;  /* 0x0000000935357c11 */ /* 0x000fe4000f8e10ff */
[----:B------:R-:W-:Y:S01]  /*0ae0*/  LEA R54, R54, UR9, 0x2 ;  /* 0x0000000936367c11 */ /* 0x000fe2000f8e10ff */
[C---:B------:R-:W-:Y:S01]  /*0af0*/  IMAD.WIDE R2, R34.reuse, 0x4, R38 ;  /* 0x0000000422027825 */ /* 0x040fe200078e0226 */
[----:B------:R-:W-:Y:S02]  /*0b00*/  ISETP.GE.AND P0, PT, R34, UR8, PT ;  /* 0x0000000822007c0c */ /* 0x000fe4000bf06270 */
[----:B------:R-:W-:-:S02]  /*0b10*/  ISETP.GE.AND P4, PT, R20, UR8, PT ;  /* 0x0000000814007c0c */ /* 0x000fc4000bf86270 */
[----:B------:R-:W-:Y:S02]  /*0b20*/  ISETP.GE.AND P5, PT, R22, UR8, PT ;  /* 0x0000000816007c0c */ /* 0x000fe4000bfa6270 */
[----:B------:R-:W-:Y:S01]  /*0b30*/  ISETP.GE.AND P2, PT, R24, UR8, PT ;  /* 0x0000000818007c0c */ /* 0x000fe2000bf46270 */
[----:B--2---:R0:W-:Y:S04]  /*0b40*/  STS [R35], R0 ;  /* 0x0000000023007388 */ /* 0x0041e80000000800 */
[----:B---3--:R-:W-:Y:S04]  /*0b50*/  STS [R40+0x80], R5 ;  /* 0x0000800528007388 */ /* 0x008fe80000000800 */
[----:B----4-:R1:W-:Y:S01]  /*0b60*/  STS [R41+0x100], R4 ;  /* 0x0001000429007388 */ /* 0x0103e20000000800 */
[----:B0-----:R-:W-:-:S03]  /*0b70*/  LEA R0, R32, R63, 0x4 ;  /* 0x0000003f20007211 */ /* 0x001fc600078e20ff */
[----:B-----5:R-:W-:Y:S04]  /*0b80*/  STS [R42+0x180], R7 ;  /* 0x000180072a007388 */ /* 0x020fe80000000800 */
[----:B------:R0:W-:Y:S01]  /*0b90*/  STS [R43+0x200], R6 ;  /* 0x000200062b007388 */ /* 0x0001e20000000800 */
[----:B------:R-:W-:-:S03]  /*0ba0*/  LEA.HI.SX32 R55, R0, R0, 0x1b ;  /* 0x0000000000377211 */ /* 0x000fc600078fdaff */
[----:B------:R-:W-:Y:S04]  /*0bb0*/  STS [R44+0x280], R9 ;  /* 0x000280092c007388 */ /* 0x000fe80000000800 */
[----:B------:R2:W-:Y:S04]  /*0bc0*/  STS [R45+0x300], R8 ;  /* 0x000300082d007388 */ /* 0x0005e80000000800 */
[----:B------:R-:W-:Y:S04]  /*0bd0*/  STS [R46+0x380], R11 ;  /* 0x0003800b2e007388 */ /* 0x000fe80000000800 */
[----:B------:R3:W-:Y:S01]  /*0be0*/  STS [R47+0x400], R10 ;  /* 0x0004000a2f007388 */ /* 0x0007e20000000800 */
[----:B------:R-:W-:-:S03]  /*0bf0*/  LEA R55, R55, UR9, 0x2 ;  /* 0x0000000937377c11 */ /* 0x000fc6000f8e10ff */
[----:B------:R-:W-:Y:S04]  /*0c00*/  STS [R48+0x480], R13 ;  /* 0x0004800d30007388 */ /* 0x000fe80000000800 */
[----:B------:R4:W-:Y:S04]  /*0c10*/  STS [R49+0x500], R12 ;  /* 0x0005000c31007388 */ /* 0x0009e80000000800 */
[----:B------:R-:W-:Y:S04]  /*0c20*/  STS [R50+0x580], R15 ;  /* 0x0005800f32007388 */ /* 0x000fe80000000800 */
[----:B------:R5:W-:Y:S04]  /*0c30*/  STS [R51+0x600], R14 ;  /* 0x0006000e33007388 */ /* 0x000be80000000800 */
[----:B------:R-:W-:Y:S04]  /*0c40*/  STS [R52+0x680], R17 ;  /* 0x0006801134007388 */ /* 0x000fe80000000800 */
[----:B------:R5:W-:Y:S04]  /*0c50*/  STS [R53+0x700], R16 ;  /* 0x0007001035007388 */ /* 0x000be80000000800 */
        /* <DEDUP_REMOVED lines=18> */
[----:B-1----:R-:W-:Y:S01]  /*0d80*/  CS2R R4, SRZ ;  /* 0x0000000000047805 */ /* 0x002fe2000001ff00 */
[----:B------:R-:W-:Y:S01]  /*0d90*/  BAR.SYNC.DEFER_BLOCKING 0x0 ;  /* 0x0000000000007b1d */ /* 0x000fe20000010000 */
[----:B0-----:R-:W-:Y:S01]  /*0da0*/  CS2R R6, SRZ ;  /* 0x0000000000067805 */ /* 0x001fe2000001ff00 */
[----:B------:R-:W-:Y:S01]  /*0db0*/  HFMA2.MMA R0, -RZ, RZ, 0, 0 ;  /* 0x00000000ff007435 */ /* 0x000fe200000001ff */
[----:B--2---:R-:W-:-:S02]  /*0dc0*/  CS2R R8, SRZ ;  /* 0x0000000000087805 */ /* 0x004fc4000001ff00 */
        /* <DEDUP_REMOVED lines=34> */
[----:B---3--:R0:W-:Y:S04]  /*0ff0*/  STS [R41+0x100], R0 ;  /* 0x0001000029007388 */ /* 0x0081e80000000800 */
[----:B------:R-:W-:Y:S04]  /*1000*/  STS [R42+0x180], R7 ;  /* 0x000180072a007388 */ /* 0x000fe80000000800 */
[----:B------:R-:W-:Y:S01]  /*1010*/  STS [R43+0x200], R6 ;  /* 0x000200062b007388 */ /* 0x000fe20000000800 */
[----:B0-----:R-:W0:Y:S03]  /*1020*/  LDC R0, c[0x0][0x21c] ;  /* 0x00008700ff007b82 */ /* 0x001e260000000800 */
[----:B------:R-:W-:Y:S04]  /*1030*/  STS [R44+0x280], R9 ;  /* 0x000280092c007388 */ /* 0x000fe80000000800 */
        /* <DEDUP_REMOVED lines=75> */
.L_x_44:
[----:B------:R-:W-:Y:S05]  /*14f0*/  BSYNC B0 ;  /* 0x0000000000007941 */ /* 0x000fea0003800000 */
.L_x_43:
        /* <DEDUP_REMOVED lines=37> */
.L_x_46:
[----:B------:R-:W-:Y:S05]  /*1750*/  BSYNC B0 ;  /* 0x0000000000007941 */ /* 0x000fea0003800000 */
.L_x_45:
        /* <DEDUP_REMOVED lines=35> */
.L_x_48:
[----:B------:R-:W-:Y:S05]  /*1990*/  BSYNC B0 ;  /* 0x0000000000007941 */ /* 0x000fea0003800000 */
.L_x_47:
        /* <DEDUP_REMOVED lines=37> */
.L_x_50:
[----:B------:R-:W-:Y:S05]  /*1bf0*/  BSYNC B0 ;  /* 0x0000000000007941 */ /* 0x000fea0003800000 */
.L_x_49:
        /* <DEDUP_REMOVED lines=35> */
.L_x_52:
[----:B------:R-:W-:Y:S05]  /*1e30*/  BSYNC B0 ;  /* 0x0000000000007941 */ /* 0x000fea0003800000 */
.L_x_51:
        /* <DEDUP_REMOVED lines=37> */
.L_x_54:
[----:B------:R-:W-:Y:S05]  /*2090*/  BSYNC B0 ;  /* 0x0000000000007941 */ /* 0x000fea0003800000 */
.L_x_53:
        /* <DEDUP_REMOVED lines=35> */
.L_x_56:
[----:B------:R-:W-:Y:S05]  /*22d0*/  BSYNC B0 ;  /* 0x0000000000007941 */ /* 0x000fea0003800000 */
.L_x_55:
        /* <DEDUP_REMOVED lines=37> */
.L_x_58:
[----:B------:R-:W-:Y:S05]  /*2530*/  BSYNC B0 ;  /* 0x0000000000007941 */ /* 0x000fea0003800000 */
.L_x_57:
        /* <DEDUP_REMOVED lines=35> */
.L_x_60:
[----:B------:R-:W-:Y:S05]  /*2770*/  BSYNC B0 ;  /* 0x0000000000007941 */ /* 0x000fea0003800000 */
.L_x_59:
        /* <DEDUP_REMOVED lines=41> */
.L_x_62:
[----:B------:R-:W-:Y:S05]  /*2a10*/  BSYNC B0 ;  /* 0x0000000000007941 */ /* 0x000fea0003800000 */
.L_x_61:
        /* <DEDUP_REMOVED lines=33> */
.L_x_64:
[----:B------:R-:W-:Y:S05]  /*2c30*/  BSYNC B0 ;  /* 0x0000000000007941 */ /* 0x000fea0003800000 */
.L_x_63:
        /* <DEDUP_REMOVED lines=33> */
.L_x_66:
[----:B------:R-:W-:Y:S05]  /*2e50*/  BSYNC B0 ;  /* 0x0000000000007941 */ /* 0x000fea0003800000 */
.L_x_65:
        /* <DEDUP_REMOVED lines=33> */
.L_x_68:
[----:B------:R-:W-:Y:S05]  /*3070*/  BSYNC B0 ;  /* 0x0000000000007941 */ /* 0x000fea0003800000 */
.L_x_67:
        /* <DEDUP_REMOVED lines=33> */
.L_x_70:
[----:B------:R-:W-:Y:S05]  /*3290*/  BSYNC B0 ;  /* 0x0000000000007941 */ /* 0x000fea0003800000 */
.L_x_69:
        /* <DEDUP_REMOVED lines=33> */
.L_x_72:
[----:B------:R-:W-:Y:S05]  /*34b0*/  BSYNC B0 ;  /* 0x0000000000007941 */ /* 0x000fea0003800000 */
.L_x_71:
        /* <DEDUP_REMOVED lines=33> */
.L_x_74:
[----:B------:R-:W-:Y:S05]  /*36d0*/  BSYNC B0 ;  /* 0x0000000000007941 */ /* 0x000fea0003800000 */
.L_x_73:
        /* <DEDUP_REMOVED lines=34> */
.L_x_81:
        /* <DEDUP_REMOVED lines=29> */
[----:B------:R-:W-:-:S04]  /*3ad0*/  ISETP.GE.U32.AND P0, PT, R14, UR8, PT ;  /* 0x000000080e007c0c */ /* 0x000fc8000bf06070 */
[----:B------:R-:W-:Y:S01]  /*3ae0*/  FSEL R131, R131, RZ, !P0 ;  /* 0x000000ff83837208 */ /* 0x000fe20004000000 */
[----:B------:R-:W-:Y:S01]  /*3af0*/  FMUL.FTZ R143, R68, R83 ;  /* 0x00000053448f7220 */ /* 0x000fe20000410000 */
[----:B------:R-:W-:Y:S01]  /*3b00*/  FMUL.FTZ R145, R69, R86 ;  /* 0x0000005645917220 */ /* 0x000fe20000410000 */
        /* <DEDUP_REMOVED lines=9> */
[C---:B------:R-:W-:Y:S01]  /*3ba0*/  FMUL.FTZ R8, R19.reuse, R79 ;  /* 0x0000004f13087220 */ /* 0x040fe20000410000 */
        /* <DEDUP_REMOVED lines=44> */
[C---:B------:R-:W-:Y:S02]  /*3e70*/  IADD3 R13, R89.reuse, 0x2, RZ ;  /* 0x00000002590d7810 */ /* 0x040fe40007ffe0ff */
[----:B------:R-:W-:Y:S02]  /*3e80*/  ISETP.GE.U32.AND P3, PT, R8, UR8, PT ;  /* 0x0000000808007c0c */ /* 0x000fe4000bf66070 */
[----:B------:R-:W-:Y:S02]  /*3e90*/  IADD3 R8, R89, 0x5, RZ ;  /* 0x0000000559087810 */ /* 0x000fe40007ffe0ff */
[----:B------:R-:W-:Y:S01]  /*3ea0*/  ISETP.GE.U32.AND P1, PT, R13, UR8, PT ;  /* 0x000000080d007c0c */ /* 0x000fe2000bf26070 */
[----:B------:R-:W1:Y:S01]  /*3eb0*/  MUFU.SIN R128, R9 ;  /* 0x0000000900807308 */ /* 0x000e620000000400 */
[----:B0-----:R-:W-:Y:S01]  /*3ec0*/  IMAD.WIDE.U32 R6, R28, UR22, RZ ;  /* 0x000000161c067c25 */ /* 0x001fe2000f8e00ff */
[----:B------:R-:W-:-:S03]  /*3ed0*/  ISETP.GE.U32.AND P6, PT, R8, UR8, PT ;  /* 0x0000000808007c0c */ /* 0x000fc6000bfc6070 */
[----:B------:R-:W-:Y:S01]  /*3ee0*/  FMUL.FTZ R13, R19, R81 ;  /* 0x00000051130d7220 */ /* 0x000fe20000410000 */
        /* <DEDUP_REMOVED lines=10> */
[----:B------:R-:W-:Y:S01]  /*3f90*/  MUFU.SIN R95, R4 ;  /* 0x00000004005f7308 */ /* 0x000fe20000000400 */
[----:B--2---:R-:W-:Y:S01]  /*3fa0*/  FMUL.FTZ R129, R109, R130 ;  /* 0x000000826d817220 */ /* 0x004fe20000410000 */
[----:B------:R-:W-:Y:S01]  /*3fb0*/  FMUL.RZ R113, R9, 0.15915493667125701904 ;  /* 0x3e22f98309717820 */ /* 0x000fe2000040c000 */
[----:B------:R-:W-:Y:S01]  /*3fc0*/  IMAD.WIDE.U32 R8, R111, UR7, R2 ;  /* 0x000000076f087c25 */ /* 0x000fe2000f8e0002 */
[----:B------:R-:W-:-:S03]  /*3fd0*/  IADD3 R3, R7, UR10, RZ ;  /* 0x0000000a07037c10 */ /* 0x000fc6000fffe0ff */
[----:B------:R-:W-:Y:S01]  /*3fe0*/  FMUL.FTZ R111, R64, R79 ;  /* 0x0000004f406f7220 */ /* 0x000fe20000410000 */
[----:B------:R-:W-:Y:S01]  /*3ff0*/  LEA R2, P5, R6, UR30, 0x3 ;  /* 0x0000001e06027c11 */ /* 0x000fe2000f8a18ff */
[----:B------:R-:W-:Y:S01]  /*4000*/  FMUL.FTZ R109, R5, R83 ;  /* 0x00000053056d7220 */ /* 0x000fe20000410000 */
[----:B------:R-:W-:Y:S01]  /*4010*/  MUFU.COS R99, R4 ;  /* 0x0000000400637308 */ /* 0x000fe20000000000 */
[----:B------:R-:W-:Y:S01]  /*4020*/  IADD3 R9, R9, UR9, RZ ;  /* 0x0000000909097c10 */ /* 0x000fe2000fffe0ff */
[----:B---3--:R-:W-:Y:S01]  /*4030*/  FMUL.FTZ R127, R132, R105 ;  /* 0x00000069847f7220 */ /* 0x008fe20000410000 */
[----:B------:R-:W-:Y:S01]  /*4040*/  LEA.HI.X R3, R6, UR31, R3, 0x3, P5 ;  /* 0x0000001f06037c11 */ /* 0x000fe2000a8f1c03 */
[----:B------:R-:W-:Y:S01]  /*4050*/  FMUL.FTZ R107, R132, R107 ;  /* 0x0000006b846b7220 */ /* 0x000fe20000410000 */
[----:B------:R-:W-:Y:S01]  /*4060*/  IADD3 R6, R89, 0x8, RZ ;  /* 0x0000000859067810 */ /* 0x000fe20007ffe0ff */
[----:B------:R-:W-:Y:S01]  /*4070*/  FMUL.RZ R109, R109, 0.15915493667125701904 ;  /* 0x3e22f9836d6d7820 */ /* 0x000fe2000040c000 */
[----:B------:R-:W-:Y:S01]  /*4080*/  ISETP.GE.U32.AND P5, PT, R25, UR8, PT ;  /* 0x0000000819007c0c */ /* 0x000fe2000bfa6070 */
[----:B------:R-:W0:Y:S01]  /*4090*/  MUFU.EX2 R103, R103 ;  /* 0x0000006700677308 */ /* 0x000e220000000800 */
[----:B------:R-:W-:Y:S01]  /*40a0*/  IADD3 R105, R89, 0x9, RZ ;  /* 0x0000000959697810 */ /* 0x000fe20007ffe0ff */
[----:B------:R-:W2:Y:S01]  /*40b0*/  LDG.E.64 R2, desc[UR14][R2.64] ;  /* 0x0000000e02027981 */ /* 0x000ea2000c1e1b00 */
[----:B------:R-:W-:-:S05]  /*40c0*/  FSEL R117, R117, RZ, !P5 ;  /* 0x000000ff75757208 */ /* 0x000fca0006800000 */
[----:B------:R-:W-:Y:S08]  /*40d0*/  MUFU.SIN R4, R12 ;  /* 0x0000000c00047308 */ /* 0x000ff00000000400 */
[----:B------:R-:W-:Y:S01]  /*40e0*/  MUFU.COS R10, R12 ;  /* 0x0000000c000a7308 */ /* 0x000fe20000000000 */
[C---:B0-----:R-:W-:Y:S01]  /*40f0*/  FMUL.FTZ R119, R103.reuse, R27 ;  /* 0x0000001b67777220 */ /* 0x041fe20000410000 */
[----:B------:R-:W-:Y:S01]  /*4100*/  FMUL.FTZ R121, R103, R26 ;  /* 0x0000001a67797220 */ /* 0x000fe20000410000 */
[----:B------:R-:W-:Y:S01]  /*4110*/  IADD3 R27, R89, 0xa, RZ ;  /* 0x0000000a591b7810 */ /* 0x000fe20007ffe0ff */
[----:B------:R-:W-:-:S02]  /*4120*/  FMUL.FTZ R103, R19, R83 ;  /* 0x0000005313677220 */ /* 0x000fc40000410000 */
[----:B------:R-:W-:Y:S02]  /*4130*/  FSEL R119, R119, 1, !P5 ;  /* 0x3f80000077777808 */ /* 0x000fe40006800000 */
[----:B------:R-:W0:Y:S01]  /*4140*/  MUFU.EX2 R126, R126 ;  /* 0x0000007e007e7308 */ /* 0x000e220000000800 */
[----:B------:R-:W-:Y:S02]  /*4150*/  FSEL R121, R121, RZ, !P5 ;  /* 0x000000ff79797208 */ /* 0x000fe40006800000 */
[----:B------:R-:W-:-:S05]  /*4160*/  ISETP.GE.U32.AND P5, PT, R27, UR8, PT ;  /* 0x000000081b007c0c */ /* 0x000fca000bfa6070 */
[----:B------:R-:W1:Y:S08]  /*4170*/  MUFU.EX2 R124, R124 ;  /* 0x0000007c007c7308 */ /* 0x000e700000000800 */
[----:B------:R-:W-:Y:S01]  /*4180*/  MUFU.SIN R12, R24 ;  /* 0x00000018000c7308 */ /* 0x000fe20000000400 */
[C---:B0-----:R-:W-:Y:S01]  /*4190*/  FMUL.FTZ R101, R126.reuse, R101 ;  /* 0x000000657e657220 */ /* 0x041fe20000410000 */
[----:B------:R-:W-:-:S06]  /*41a0*/  FMUL.FTZ R97, R126, R97 ;  /* 0x000000617e617220 */ /* 0x000fcc0000410000 */
[----:B------:R0:W-:Y:S01]  /*41b0*/  MUFU.COS R14, R24 ;  /* 0x00000018000e7308 */ /* 0x0001e20000000000 */
[C---:B-1----:R-:W-:Y:S01]  /*41c0*/  FMUL.FTZ R99, R124.reuse, R99 ;  /* 0x000000637c637220 */ /* 0x042fe20000410000 */
[----:B------:R-:W-:Y:S01]  /*41d0*/  FMUL.FTZ R115, R124, R95 ;  /* 0x0000005f7c737220 */ /* 0x000fe20000410000 */
[----:B------:R-:W-:-:S04]  /*41e0*/  IADD3 R95, R89, 0xb, RZ ;  /* 0x0000000b595f7810 */ /* 0x000fc80007ffe0ff */
[----:B------:R-:W-:Y:S01]  /*41f0*/  FSEL R115, R115, RZ, !P6 ;  /* 0x000000ff73737208 */ /* 0x000fe20007000000 */
[----:B------:R-:W1:Y:S01]  /*4200*/  MUFU.EX2 R122, R122 ;  /* 0x0000007a007a7308 */ /* 0x000e620000000800 */
[----:B0-----:R-:W-:-:S04]  /*4210*/  LEA R24, P4, R8, UR32, 0x3 ;  /* 0x0000002008187c11 */ /* 0x001fc8000f8818ff */
[----:B------:R-:W-:Y:S02]  /*4220*/  LEA.HI.X R25, R8, UR33, R9, 0x3, P4 ;  /* 0x0000002108197c11 */ /* 0x000fe4000a0f1c09 */
[----:B------:R-:W-:Y:S01]  /*4230*/  ISETP.GE.U32.AND P4, PT, R6, UR8, PT ;  /* 0x0000000806007c0c */ /* 0x000fe2000bf86070 */
[----:B------:R-:W0:Y:S01]  /*4240*/  MUFU.EX2 R22, R22 ;  /* 0x0000001600167308 */ /* 0x000e220000000800 */
[----:B------:R-:W-:Y:S01]  /*4250*/  IADD3 R8, R89, 0x7, RZ ;  /* 0x0000000759087810 */ /* 0x000fe20007ffe0ff */
[----:B------:R-:W-:Y:S01]  /*4260*/  FMUL.FTZ R6, R19, R84 ;  /* 0x0000005413067220 */ /* 0x000fe20000410000 */
[----:B------:R-:W-:Y:S01]  /*4270*/  FSEL R130, R128, RZ, !P4 ;  /* 0x000000ff80827208 */ /* 0x000fe20006000000 */
[----:B------:R-:W2:Y:S01]  /*4280*/  LDG.E.64 R24, desc[UR14][R24.64] ;  /* 0x0000000e18187981 */ /* 0x000ea2000c1e1b00 */
[----:B------:R-:W-:Y:S02]  /*4290*/  FSEL R129, R129, 1, !P4 ;  /* 0x3f80000081817808 */ /* 0x000fe40006000000 */
[----:B------:R-:W-:Y:S01]  /*42a0*/  FSEL R128, R111, RZ, !P4 ;  /* 0x000000ff6f807208 */ /* 0x000fe20006000000 */
[----:B------:R-:W-:Y:S01]  /*42b0*/  MUFU.EX2 R17, R17 ;  /* 0x0000001100117308 */ /* 0x000fe20000000800 */
[----:B------:R-:W-:Y:S01]  /*42c0*/  ISETP.GE.U32.AND P4, PT, R8, UR8, PT ;  /* 0x0000000808007c0c */ /* 0x000fe2000bf86070 */
[----:B------:R-:W-:Y:S01]  /*42d0*/  FMUL.FTZ R111, R61, R78 ;  /* 0x0000004e3d6f7220 */ /* 0x000fe20000410000 */
[----:B-1----:R-:W-:-:S02]  /*42e0*/  FMUL.FTZ R93, R122, R93 ;  /* 0x0000005d7a5d7220 */ /* 0x002fc40000410000 */
[----:B------:R-:W-:Y:S02]  /*42f0*/  FSEL R127, R127, RZ, !P4 ;  /* 0x000000ff7f7f7208 */ /* 0x000fe40006000000 */
[----:B------:R-:W-:Y:S01]  /*4300*/  FSEL R125, R107, 1, !P4 ;  /* 0x3f8000006b7d7808 */ /* 0x000fe20006000000 */
[----:B------:R-:W1:Y:S01]  /*4310*/  MUFU.EX2 R18, R18 ;  /* 0x0000001200127308 */ /* 0x000e620000000800 */
[----:B------:R-:W-:Y:S01]  /*4320*/  FSEL R123, R123, RZ, !P4 ;  /* 0x000000ff7b7b7208 */ /* 0x000fe20006000000 */
[----:B0-----:R-:W-:Y:S01]  /*4330*/  FMUL.FTZ R21, R22, R21 ;  /* 0x0000001516157220 */ /* 0x001fe20000410000 */
[----:B------:R-:W-:Y:S01]  /*4340*/  ISETP.GE.U32.AND P4, PT, R105, UR8, PT ;  /* 0x0000000869007c0c */ /* 0x000fe2000bf86070 */
[----:B------:R-:W-:Y:S01]  /*4350*/  FMUL.FTZ R105, R5, R86 ;  /* 0x0000005605697220 */ /* 0x000fe20000410000 */
[----:B------:R-:W-:Y:S01]  /*4360*/  FSEL R107, R101, 1, !P3 ;  /* 0x3f800000656b7808 */ /* 0x000fe20005800000 */
[----:B------:R-:W-:Y:S01]  /*4370*/  FMUL.FTZ R101, R122, R91 ;  /* 0x0000005b7a657220 */ /* 0x000fe20000410000 */
[----:B------:R-:W-:Y:S01]  /*4380*/  FSEL R111, R111, RZ, !P6 ;  /* 0x000000ff6f6f7208 */ /* 0x000fe20007000000 */
[----:B------:R-:W-:Y:S01]  /*4390*/  MUFU.SIN R7, R113 ;  /* 0x0000007100077308 */ /* 0x000fe20000000400 */
[----:B------:R-:W-:Y:S01]  /*43a0*/  FMUL.RZ R124, R105, 0.15915493667125701904 ;  /* 0x3e22f983697c7820 */ /* 0x000fe2000040c000 */
[----:B------:R-:W-:Y:S01]  /*43b0*/  FMUL.FTZ R105, R60, R75 ;  /* 0x0000004b3c697220 */ /* 0x000fe20000410000 */
[----:B------:R-:W-:Y:S01]  /*43c0*/  IADD3 R91, R89, 0xd, RZ ;  /* 0x0000000d595b7810 */ /* 0x000fe20007ffe0ff */
[----:B------:R-:W-:Y:S01]  /*43d0*/  FMUL.FTZ R20, R22, R20 ;  /* 0x0000001416147220 */ /* 0x000fe20000410000 */
[----:B------:R-:W-:Y:S01]  /*43e0*/  FSEL R101, R101, 1, !P2 ;  /* 0x3f80000065657808 */ /* 0x000fe20005000000 */
[----:B------:R-:W-:Y:S01]  /*43f0*/  FMUL.FTZ R122, R56, R72 ;  /* 0x00000048387a7220 */ /* 0x000fe20000410000 */
[----:B------:R-:W-:Y:S01]  /*4400*/  FSEL R105, R105, RZ, !P3 ;  /* 0x000000ff69697208 */ /* 0x000fe20005800000 */
[----:B------:R0:W-:Y:S01]  /*4410*/  MUFU.COS R9, R113 ;  /* 0x0000007100097308 */ /* 0x0001e20000000000 */
[C---:B-1----:R-:W-:Y:S01]  /*4420*/  FMUL.FTZ R23, R18.reuse, R23 ;  /* 0x0000001712177220 */ /* 0x042fe20000410000 */
[----:B------:R-:W-:Y:S01]  /*4430*/  FMUL.FTZ R126, R18, R15 ;  /* 0x0000000f127e7220 */ /* 0x000fe20000410000 */
[----:B------:R-:W-:Y:S01]  /*4440*/  FMUL.FTZ R133, R17, R16 ;  /* 0x0000001011857220 */ /* 0x000fe20000410000 */
[C---:B------:R-:W-:Y:S01]  /*4450*/  FMUL.FTZ R15, R19.reuse, R85 ;  /* 0x00000055130f7220 */ /* 0x040fe20000410000 */
[----:B------:R-:W-:-:S03]  /*4460*/  FMUL.FTZ R16, R19, R88 ;  /* 0x0000005813107220 */ /* 0x000fc60000410000 */
[----:B------:R1:W-:Y:S01]  /*4470*/  MUFU.EX2 R27, R103 ;  /* 0x00000067001b7308 */ /* 0x0003e20000000800 */
[----:B0-----:R-:W-:Y:S01]  /*4480*/  FSEL R113, R99, 1, !P6 ;  /* 0x3f80000063717808 */ /* 0x001fe20007000000 */
[----:B------:R-:W-:Y:S01]  /*4490*/  FMUL.FTZ R99, R59, R76 ;  /* 0x0000004c3b637220 */ /* 0x000fe20000410000 */
[----:B------:R-:W-:Y:S02]  /*44a0*/  ISETP.GE.U32.AND P6, PT, R95, UR8, PT ;  /* 0x000000085f007c0c */ /* 0x000fe4000bfc6070 */
[----:B------:R-:W-:Y:S02]  /*44b0*/  IADD3 R95, R89, 0xc, RZ ;  /* 0x0000000c595f7810 */ /* 0x000fe40007ffe0ff */
[----:B------:R-:W-:Y:S01]  /*44c0*/  FSEL R99, R99, RZ, !P2 ;  /* 0x000000ff63637208 */ /* 0x000fe20005000000 */
[----:B------:R-:W0:Y:S01]  /*44d0*/  MUFU.SIN R8, R109 ;  /* 0x0000006d00087308 */ /* 0x000e220000000400 */
[----:B-1----:R-:W-:Y:S01]  /*44e0*/  FSEL R103, R93, RZ, !P2 ;  /* 0x000000ff5d677208 */ /* 0x002fe20005000000 */
[----:B------:R-:W-:Y:S01]  /*44f0*/  FMUL.FTZ R93, R58, R73 ;  /* 0x000000493a5d7220 */ /* 0x000fe20000410000 */
[----:B------:R-:W-:Y:S01]  /*4500*/  ISETP.GE.U32.AND P2, PT, R91, UR8, PT ;  /* 0x000000085b007c0c */ /* 0x000fe2000bf46070 */
[----:B------:R-:W-:Y:S01]  /*4510*/  FMUL.FTZ R91, R17, R0 ;  /* 0x00000000115b7220 */ /* 0x000fe20000410000 */
[----:B------:R-:W-:Y:S01]  /*4520*/  IADD3 R0, R89, 0xe, RZ ;  /* 0x0000000e59007810 */ /* 0x000fe20007ffe0ff */
[----:B------:R-:W-:Y:S01]  /*4530*/  FMUL.FTZ R17, R5, R85 ;  /* 0x0000005505117220 */ /* 0x000fe20000410000 */
[----:B------:R-:W-:Y:S01]  /*4540*/  FSEL R93, R93, RZ, !P1 ;  /* 0x000000ff5d5d7208 */ /* 0x000fe20004800000 */
[----:B------:R1:W3:Y:S01]  /*4550*/  MUFU.COS R26, R109 ;  /* 0x0000006d001a7308 */ /* 0x0002e20000000000 */
[----:B------:R-:W-:Y:S01]  /*4560*/  FSEL R91, R91, RZ, !P0 ;  /* 0x000000ff5b5b7208 */ /* 0x000fe20004000000 */
[----:B------:R-:W-:Y:S01]  /*4570*/  FMUL.RZ R19, R17, 0.15915493667125701904 ;  /* 0x3e22f98311137820 */ /* 0x000fe2000040c000 */
[----:B------:R-:W-:Y:S01]  /*4580*/  FSEL R133, R133, 1, !P0 ;  /* 0x3f80000085857808 */ /* 0x000fe20004000000 */
[----:B------:R-:W-:-:S04]  /*4590*/  FMUL.FTZ R5, R5, R88 ;  /* 0x0000005805057220 */ /* 0x000fc80000410000 */
[----:B------:R-:W-:Y:S01]  /*45a0*/  MUFU.SIN R132, R124 ;  /* 0x0000007c00847308 */ /* 0x000fe20000000400 */
[----:B-1----:R-:W-:Y:S01]  /*45b0*/  FSEL R109, R97, RZ, !P3 ;  /* 0x000000ff616d7208 */ /* 0x002fe20005800000 */
[----:B0-----:R-:W-:Y:S01]  /*45c0*/  FMUL.FTZ R8, R27, R8 ;  /* 0x000000081b087220 */ /* 0x001fe20000410000 */
[----:B------:R-:W-:Y:S02]  /*45d0*/  ISETP.GE.U32.AND P3, PT, R95, UR8, PT ;  /* 0x000000085f007c0c */ /* 0x000fe4000bf66070 */
[----:B------:R-:W-:Y:S01]  /*45e0*/  FSEL R97, R20, RZ, !P1 ;  /* 0x000000ff14617208 */ /* 0x000fe20004800000 */
[----:B------:R-:W-:Y:S01]  /*45f0*/  FMUL.FTZ R20, RZ, R91 ;  /* 0x0000005bff147220 */ /* 0x000fe20000410000 */
[----:B------:R-:W-:Y:S01]  /*4600*/  FSEL R95, R21, 1, !P1 ;  /* 0x3f800000155f7808 */ /* 0x000fe20004800000 */
[----:B------:R0:W-:Y:S01]  /*4610*/  MUFU.COS R134, R124 ;  /* 0x0000007c00867308 */ /* 0x0001e20000000000 */
[----:B------:R-:W-:Y:S01]  /*4620*/  ISETP.GE.U32.AND P1, PT, R89, UR8, PT ;  /* 0x0000000859007c0c */ /* 0x000fe2000bf26070 */
[----:B------:R-:W-:Y:S01]  /*4630*/  FMUL.RZ R21, R5, 0.15915493667125701904 ;  /* 0x3e22f98305157820 */ /* 0x000fe2000040c000 */
[----:B---3--:R-:W-:-:S02]  /*4640*/  FMUL.FTZ R26, R27, R26 ;  /* 0x0000001a1b1a7220 */ /* 0x008fc40000410000 */
[----:B------:R-:W-:Y:S02]  /*4650*/  FSEL R122, R122, RZ, !P1 ;  /* 0x000000ff7a7a7208 */ /* 0x000fe40004800000 */
[----:B------:R-:W-:Y:S01]  /*4660*/  FSEL R126, R126, RZ, !P1 ;  /* 0x000000ff7e7e7208 */ /* 0x000fe20004800000 */
[----:B------:R-:W1:Y:S01]  /*4670*/  MUFU.EX2 R11, R11 ;  /* 0x0000000b000b7308 */ /* 0x000e620000000800 */
[----:B0-----:R-:W-:Y:S01]  /*4680*/  FSEL R124, R23, 1, !P1 ;  /* 0x3f800000177c7808 */ /* 0x001fe20004800000 */
[-C--:B------:R-:W-:Y:S01]  /*4690*/  FFMA.FTZ R20, R133, R122.reuse, -R20 ;  /* 0x0000007a85147223 */ /* 0x080fe20000010814 */
[----:B------:R-:W-:Y:S01]  /*46a0*/  ISETP.GE.U32.AND P1, PT, R0, UR8, PT ;  /* 0x0000000800007c0c */ /* 0x000fe2000bf26070 */
[----:B------:R-:W-:Y:S02]  /*46b0*/  FMUL.FTZ R0, R91, R122 ;  /* 0x0000007a5b007220 */ /* 0x000fe40000410000 */
[----:B------:R-:W-:Y:S02]  /*46c0*/  FADD.FTZ R20, R20, R131 ;  /* 0x0000008314147221 */ /* 0x000fe40000010000 */
[----:B------:R-:W-:Y:S01]  /*46d0*/  FFMA.FTZ R17, RZ, R133, R0 ;  /* 0x00000085ff117223 */ /* 0x000fe20000010000 */
[----:B------:R-:W0:Y:S01]  /*46e0*/  MUFU.EX2 R6, R6 ;  /* 0x0000000600067308 */ /* 0x000e220000000800 */
[----:B------:R-:W-:-:S02]  /*46f0*/  IADD3 R0, R89, 0xf, RZ ;  /* 0x0000000f59007810 */ /* 0x000fc40007ffe0ff */
[----:B------:R-:W-:Y:S01]  /*4700*/  FADD.FTZ R22, RZ, R17 ;  /* 0x00000011ff167221 */ /* 0x000fe20000010000 */
[C---:B------:R-:W-:Y:S01]  /*4710*/  FMUL.FTZ R17, R97.reuse, R20 ;  /* 0x0000001461117220 */ /* 0x040fe20000410000 */
[----:B------:R-:W-:Y:S02]  /*4720*/  ISETP.GE.U32.AND P0, PT, R0, UR8, PT ;  /* 0x0000000800007c0c */ /* 0x000fe4000bf06070 */
[-C--:B------:R-:W-:Y:S01]  /*4730*/  FMUL.FTZ R0, R97, R22.reuse ;  /* 0x0000001661007220 */ /* 0x080fe20000410000 */
[----:B------:R-:W-:Y:S01]  /*4740*/  FFMA.FTZ R17, R95, R22, R17 ;  /* 0x000000165f117223 */ /* 0x000fe20000010011 */
[C---:B-1----:R-:W-:Y:S01]  /*4750*/  FMUL.FTZ R10, R11.reuse, R10 ;  /* 0x0000000a0b0a7220 */ /* 0x042fe20000410000 */
[----:B------:R-:W-:Y:S01]  /*4760*/  FMUL.FTZ R4, R11, R4 ;  /* 0x000000040b047220 */ /* 0x000fe20000410000 */
[----:B------:R-:W-:Y:S01]  /*4770*/  FFMA.FTZ R0, R95, R20, -R0 ;  /* 0x000000145f007223 */ /* 0x000fe20000010800 */
[----:B------:R-:W-:Y:S01]  /*4780*/  FADD.FTZ R20, RZ, R17 ;  /* 0x00000011ff147221 */ /* 0x000fe20000010000 */
[----:B------:R-:W-:Y:S01]  /*4790*/  MUFU.EX2 R16, R16 ;  /* 0x0000001000107308 */ /* 0x000fe20000000800 */
[----:B------:R-:W-:Y:S01]  /*47a0*/  FSEL R136, R10, 1, !P4 ;  /* 0x3f8000000a887808 */ /* 0x000fe20006000000 */
[----:B------:R-:W-:Y:S01]  /*47b0*/  FADD.FTZ R0, R0, R93 ;  /* 0x0000005d00007221 */ /* 0x000fe20000010000 */
[C---:B------:R-:W-:Y:S01]  /*47c0*/  FMUL.FTZ R11, R103.reuse, R20 ;  /* 0x00000014670b7220 */ /* 0x040fe20000410000 */
[C---:B0-----:R-:W-:Y:S01]  /*47d0*/  FMUL.FTZ R9, R6.reuse, R9 ;  /* 0x0000000906097220 */ /* 0x041fe20000410000 */
[----:B------:R-:W-:Y:S01]  /*47e0*/  FMUL.FTZ R7, R6, R7 ;  /* 0x0000000706077220 */ /* 0x000fe20000410000 */
[-C--:B------:R-:W-:Y:S01]  /*47f0*/  FMUL.FTZ R6, R103, R0.reuse ;  /* 0x0000000067067220 */ /* 0x080fe20000410000 */
[C---:B------:R-:W-:Y:S01]  /*4800*/  FFMA.FTZ R0, R101.reuse, R0, -R11 ;  /* 0x0000000065007223 */ /* 0x040fe2000001080b */
[----:B------:R-:W0:Y:S01]  /*4810*/  MUFU.SIN R5, R21 ;  /* 0x0000001500057308 */ /* 0x000e220000000400 */
[----:B------:R-:W-:Y:S01]  /*4820*/  FSEL R137, R4, RZ, !P4 ;  /* 0x000000ff04897208 */ /* 0x000fe20006000000 */
[----:B------:R-:W-:Y:S01]  /*4830*/  FFMA.FTZ R6, R101, R20, R6 ;  /* 0x0000001465067223 */ /* 0x000fe20000010006 */
[----:B------:R-:W-:-:S03]  /*4840*/  FADD.FTZ R0, R0, R99 ;  /* 0x0000006300007221 */ /* 0x000fc60000010000 */
[----:B------:R-:W-:Y:S01]  /*4850*/  FADD.FTZ R6, RZ, R6 ;  /* 0x00000006ff067221 */ /* 0x000fe20000010000 */
[C---:B------:R-:W-:Y:S01]  /*4860*/  FMUL.FTZ R11, R109.reuse, R0 ;  /* 0x000000006d0b7220 */ /* 0x040fe20000410000 */
[----:B------:R-:W1:Y:S02]  /*4870*/  MUFU.EX2 R135, R135 ;  /* 0x0000008700877308 */ /* 0x000e640000000800 */
[-C--:B------:R-:W-:Y:S01]  /*4880*/  FMUL.FTZ R20, R109, R6.reuse ;  /* 0x000000066d147220 */ /* 0x080fe20000410000 */
[C---:B------:R-:W-:Y:S01]  /*4890*/  FFMA.FTZ R6, R107.reuse, R6, R11 ;  /* 0x000000066b067223 */ /* 0x040fe2000001000b */
[----:B------:R-:W-:Y:S02]  /*48a0*/  FMUL.FTZ R11, R124, R91 ;  /* 0x0000005b7c0b7220 */ /* 0x000fe40000410000 */
[----:B------:R-:W-:Y:S01]  /*48b0*/  FFMA.FTZ R20, R107, R0, -R20 ;  /* 0x000000006b147223 */ /* 0x000fe20000010814 */
[----:B------:R-:W-:Y:S01]  /*48c0*/  FADD.FTZ R22, RZ, R6 ;  /* 0x00000006ff167221 */ /* 0x000fe20000010000 */
[----:B------:R-:W3:Y:S01]  /*48d0*/  MUFU.COS R151, R21 ;  /* 0x0000001500977308 */ /* 0x000ee20000000000 */
[----:B0-----:R-:W-:Y:S01]  /*48e0*/  FMUL.FTZ R150, R16, R5 ;  /* 0x0000000510967220 */ /* 0x001fe20000410000 */
[----:B------:R-:W-:Y:S01]  /*48f0*/  FMUL.FTZ R5, R126, R91 ;  /* 0x0000005b7e057220 */ /* 0x000fe20000410000 */
[----:B------:R-:W-:Y:S01]  /*4900*/  FADD.FTZ R20, R20, R105 ;  /* 0x0000006914147221 */ /* 0x000fe20000010000 */
[-C--:B------:R-:W-:Y:S01]  /*4910*/  FFMA.FTZ R6, R126, R133.reuse, R11 ;  /* 0x000000857e067223 */ /* 0x080fe2000001000b */
[----:B------:R-:W-:Y:S01]  /*4920*/  FMUL.FTZ R11, R115, R22 ;  /* 0x00000016730b7220 */ /* 0x000fe20000410000 */
[----:B------:R-:W-:-:S02]  /*4930*/  FFMA.FTZ R0, R124, R133, -R5 ;  /* 0x000000857c007223 */ /* 0x000fc40000010805 */
[----:B------:R-:W0:Y:S01]  /*4940*/  MUFU.EX2 R13, R13 ;  /* 0x0000000d000d7308 */ /* 0x000e220000000800 */
[----:B-1----:R-:W-:Y:S01]  /*4950*/  FMUL.FTZ R142, R135, R132 ;  /* 0x00000084878e7220 */ /* 0x002fe20000410000 */
[----:B------:R-:W-:Y:S01]  /*4960*/  FMUL.FTZ R132, R115, R20 ;  /* 0x0000001473847220 */ /* 0x000fe20000410000 */
[----:B------:R-:W-:Y:S01]  /*4970*/  FMUL.FTZ R5, R97, R0 ;  /* 0x0000000061057220 */ /* 0x000fe20000410000 */
[----:B------:R-:W-:Y:S01]  /*4980*/  FFMA.FTZ R20, R113, R20, -R11 ;  /* 0x0000001471147223 */ /* 0x000fe2000001080b */
[----:B------:R-:W-:Y:S01]  /*4990*/  FMUL.FTZ R146, R135, R134 ;  /* 0x0000008687927220 */ /* 0x000fe20000410000 */
[----:B------:R-:W-:Y:S01]  /*49a0*/  FFMA.FTZ R132, R113, R22, R132 ;  /* 0x0000001671847223 */ /* 0x000fe20000010084 */
[----:B------:R-:W-:Y:S01]  /*49b0*/  FMUL.FTZ R135, R65, R82 ;  /* 0x0000005241877220 */ /* 0x000fe20000410000 */
[----:B------:R-:W-:Y:S01]  /*49c0*/  FADD.FTZ R20, R20, R111 ;  /* 0x0000006f14147221 */ /* 0x000fe20000010000 */
[----:B---3--:R-:W-:Y:S01]  /*49d0*/  FMUL.FTZ R151, R16, R151 ;  /* 0x0000009710977220 */ /* 0x008fe20000410000 */
[-C--:B------:R-:W-:Y:S01]  /*49e0*/  FMUL.FTZ R16, R97, R6.reuse ;  /* 0x0000000661107220 */ /* 0x080fe20000410000 */
[----:B------:R-:W-:Y:S01]  /*49f0*/  FFMA.FTZ R6, R95, R6, R5 ;  /* 0x000000065f067223 */ /* 0x000fe20000010005 */
[----:B------:R-:W-:Y:S01]  /*4a00*/  FADD.FTZ R132, RZ, R132 ;  /* 0x00000084ff847221 */ /* 0x000fe20000010000 */
[----:B------:R-:W-:Y:S01]  /*4a10*/  FMUL.FTZ R11, R121, R20 ;  /* 0x00000014790b7220 */ /* 0x000fe20000410000 */
[----:B------:R-:W-:Y:S01]  /*4a20*/  FFMA.FTZ R16, R95, R0, -R16 ;  /* 0x000000005f107223 */ /* 0x000fe20000010810 */
[----:B------:R-:W-:Y:S01]  /*4a30*/  FMUL.FTZ R5, R103, R6 ;  /* 0x0000000667057220 */ /* 0x000fe20000410000 */
[-C--:B------:R-:W-:Y:S01]  /*4a40*/  FMUL.FTZ R22, R121, R132.reuse ;  /* 0x0000008479167220 */ /* 0x080fe20000410000 */
[----:B------:R-:W-:Y:S01]  /*4a50*/  FFMA.FTZ R11, R119, R132, R11 ;  /* 0x00000084770b7223 */ /* 0x000fe2000001000b */
[-C--:B------:R-:W-:Y:S01]  /*4a60*/  FMUL.FTZ R0, R103, R16.reuse ;  /* 0x0000001067007220 */ /* 0x080fe20000410000 */
[----:B------:R-:W-:Y:S01]  /*4a70*/  FFMA.FTZ R16, R101, R16, -R5 ;  /* 0x0000001065107223 */ /* 0x000fe20000010805 */
[----:B------:R-:W-:Y:S01]  /*4a80*/  FFMA.FTZ R22, R119, R20, -R22 ;  /* 0x0000001477167223 */ /* 0x000fe20000010816 */
[----:B------:R-:W-:Y:S01]  /*4a90*/  FADD.FTZ R20, RZ, R11 ;  /* 0x0000000bff147221 */ /* 0x000fe20000010000 */
[----:B------:R-:W-:Y:S01]  /*4aa0*/  FFMA.FTZ R0, R101, R6, R0 ;  /* 0x0000000665007223 */ /* 0x000fe20000010000 */
[----:B------:R-:W-:Y:S01]  /*4ab0*/  FMUL.FTZ R5, R109, R16 ;  /* 0x000000106d057220 */ /* 0x000fe20000410000 */
[----:B------:R-:W-:Y:S01]  /*4ac0*/  FADD.FTZ R22, R22, R117 ;  /* 0x0000007516167221 */ /* 0x000fe20000010000 */
[----:B------:R-:W-:Y:S01]  /*4ad0*/  FMUL.FTZ R11, R127, R20 ;  /* 0x000000147f0b7220 */ /* 0x000fe20000410000 */
[-C--:B------:R-:W-:Y:S01]  /*4ae0*/  FMUL.FTZ R6, R109, R0.reuse ;  /* 0x000000006d067220 */ /* 0x080fe20000410000 */
[----:B------:R-:W-:Y:S01]  /*4af0*/  FFMA.FTZ R0, R107, R0, R5 ;  /* 0x000000006b007223 */ /* 0x000fe20000010005 */
[-C--:B------:R-:W-:Y:S01]  /*4b00*/  FMUL.FTZ R132, R127, R22.reuse ;  /* 0x000000167f847220 */ /* 0x080fe20000410000 */
[----:B------:R-:W-:Y:S01]  /*4b10*/  FFMA.FTZ R22, R125, R22, -R11 ;  /* 0x000000167d167223 */ /* 0x000fe2000001080b */
[----:B------:R-:W-:Y:S01]  /*4b20*/  FFMA.FTZ R6, R107, R16, -R6 ;  /* 0x000000106b067223 */ /* 0x000fe20000010806 */
[----:B------:R-:W-:Y:S01]  /*4b30*/  FMUL.FTZ R5, R115, R0 ;  /* 0x0000000073057220 */ /* 0x000fe20000410000 */
[----:B------:R-:W-:Y:S01]  /*4b40*/  FFMA.FTZ R132, R125, R20, R132 ;  /* 0x000000147d847223 */ /* 0x000fe20000010084 */
[----:B------:R-:W-:Y:S01]  /*4b50*/  FADD.FTZ R22, R22, R123 ;  /* 0x0000007b16167221 */ /* 0x000fe20000010000 */
[-C--:B------:R-:W-:Y:S01]  /*4b60*/  FMUL.FTZ R16, R115, R6.reuse ;  /* 0x0000000673107220 */ /* 0x080fe20000410000 */
[C---:B------:R-:W-:Y:S01]  /*4b70*/  FFMA.FTZ R6, R113.reuse, R6, -R5 ;  /* 0x0000000671067223 */ /* 0x040fe20000010805 */
[----:B------:R-:W-:Y:S01]  /*4b80*/  FADD.FTZ R132, RZ, R132 ;  /* 0x00000084ff847221 */ /* 0x000fe20000010000 */
[C---:B------:R-:W-:Y:S01]  /*4b90*/  FMUL.FTZ R11, R130.reuse, R22 ;  /* 0x00000016820b7220 */ /* 0x040fe20000410000 */
[----:B------:R-:W-:Y:S01]  /*4ba0*/  FFMA.FTZ R16, R113, R0, R16 ;  /* 0x0000000071107223 */ /* 0x000fe20000010010 */
[----:B------:R-:W-:Y:S01]  /*4bb0*/  FMUL.FTZ R5, R121, R6 ;  /* 0x0000000679057220 */ /* 0x000fe20000410000 */
[-C--:B------:R-:W-:Y:S01]  /*4bc0*/  FMUL.FTZ R20, R130, R132.reuse ;  /* 0x0000008482147220 */ /* 0x080fe20000410000 */
[----:B------:R-:W-:Y:S01]  /*4bd0*/  FFMA.FTZ R11, R129, R132, R11 ;  /* 0x00000084810b7223 */ /* 0x000fe2000001000b */
[-C--:B------:R-:W-:Y:S01]  /*4be0*/  FMUL.FTZ R0, R121, R16.reuse ;  /* 0x0000001079007220 */ /* 0x080fe20000410000 */
[----:B------:R-:W-:Y:S01]  /*4bf0*/  FFMA.FTZ R16, R119, R16, R5 ;  /* 0x0000001077107223 */ /* 0x000fe20000010005 */
[----:B------:R-:W-:Y:S01]  /*4c00*/  FFMA.FTZ R5, R129, R22, -R20 ;  /* 0x0000001681057223 */ /* 0x000fe20000010814 */
[----:B------:R-:W-:Y:S01]  /*4c10*/  MUFU.EX2 R15, R15 ;  /* 0x0000000f000f7308 */ /* 0x000fe20000000800 */
[----:B------:R-:W-:Y:S01]  /*4c20*/  FFMA.FTZ R0, R119, R6, -R0 ;  /* 0x0000000677007223 */ /* 0x000fe20000010800 */
[----:B------:R-:W-:Y:S01]  /*4c30*/  FADD.FTZ R11, RZ, R11 ;  /* 0x0000000bff0b7221 */ /* 0x000fe20000010000 */
[----:B------:R-:W-:Y:S01]  /*4c40*/  FADD.FTZ R6, R5, R128 ;  /* 0x0000008005067221 */ /* 0x000fe20000010000 */
[----:B0-----:R-:W-:Y:S01]  /*4c50*/  FMUL.FTZ R14, R13, R14 ;  /* 0x0000000e0d0e7220 */ /* 0x001fe20000410000 */
[----:B------:R-:W-:Y:S01]  /*4c60*/  FMUL.FTZ R5, R127, R0 ;  /* 0x000000007f057220 */ /* 0x000fe20000410000 */
[----:B------:R-:W-:Y:S01]  /*4c70*/  FMUL.FTZ R12, R13, R12 ;  /* 0x0000000c0d0c7220 */ /* 0x000fe20000410000 */
[----:B------:R-:W-:Y:S01]  /*4c80*/  FMUL.FTZ R4, R127, R16 ;  /* 0x000000107f047220 */ /* 0x000fe20000410000 */
[----:B------:R-:W0:Y:S01]  /*4c90*/  MUFU.SIN R18, R19 ;  /* 0x0000001300127308 */ /* 0x000e220000000400 */
[CC--:B------:R-:W-:Y:S01]  /*4ca0*/  FMUL.FTZ R13, R137.reuse, R11.reuse ;  /* 0x0000000b890d7220 */ /* 0x0c0fe20000410000 */
[----:B------:R-:W-:Y:S01]  /*4cb0*/  FMUL.FTZ R10, R137, R6 ;  /* 0x00000006890a7220 */ /* 0x000fe20000410000 */
[----:B------:R-:W-:Y:S01]  /*4cc0*/  FFMA.FTZ R5, R125, R16, R5 ;  /* 0x000000107d057223 */ /* 0x000fe20000010005 */
[----:B------:R-:W-:Y:S01]  /*4cd0*/  FSEL R135, R135, RZ, !P4 ;  /* 0x000000ff87877208 */ /* 0x000fe20006000000 */
[----:B------:R-:W-:Y:S01]  /*4ce0*/  FFMA.FTZ R4, R125, R0, -R4 ;  /* 0x000000007d047223 */ /* 0x000fe20000010804 */
[C---:B------:R-:W-:Y:S01]  /*4cf0*/  FFMA.FTZ R6, R136.reuse, R6, -R13 ;  /* 0x0000000688067223 */ /* 0x040fe2000001080d */
[----:B------:R-:W-:Y:S01]  /*4d00*/  FFMA.FTZ R10, R136, R11, R10 ;  /* 0x0000000b880a7223 */ /* 0x000fe2000001000a */
[----:B------:R-:W1:Y:S01]  /*4d10*/  MUFU.COS R148, R19 ;  /* 0x0000001300947308 */ /* 0x000e620000000000 */
[----:B------:R-:W-:Y:S01]  /*4d20*/  FMUL.FTZ R0, R130, R5 ;  /* 0x0000000582007220 */ /* 0x000fe20000410000 */
[----:B------:R-:W-:Y:S01]  /*4d30*/  FSEL R134, R12, RZ, !P5 ;  /* 0x000000ff0c867208 */ /* 0x000fe20006800000 */
[----:B------:R-:W-:Y:S01]  /*4d40*/  FADD.FTZ R13, RZ, R10 ;  /* 0x0000000aff0d7221 */ /* 0x000fe20000010000 */
[----:B------:R-:W-:Y:S01]  /*4d50*/  FADD.FTZ R11, R6, R135 ;  /* 0x00000087060b7221 */ /* 0x000fe20000010000 */
[----:B------:R-:W-:Y:S01]  /*4d60*/  FFMA.FTZ R6, R129, R4, -R0 ;  /* 0x0000000481067223 */ /* 0x000fe20000010800 */
[----:B------:R-:W-:Y:S01]  /*4d70*/  FMUL.FTZ R0, R66, R81 ;  /* 0x0000005142007220 */ /* 0x000fe20000410000 */
[----:B------:R-:W-:Y:S01]  /*4d80*/  FSEL R132, R14, 1, !P5 ;  /* 0x3f8000000e847808 */ /* 0x000fe20006800000 */
[----:B------:R-:W-:Y:S01]  /*4d90*/  FMUL.FTZ R10, R134, R11 ;  /* 0x0000000b860a7220 */ /* 0x000fe20000410000 */
[----:B0-----:R-:W-:Y:S01]  /*4da0*/  FMUL.FTZ R18, R15, R18 ;  /* 0x000000120f127220 */ /* 0x001fe20000410000 */
[----:B------:R-:W-:Y:S01]  /*4db0*/  FSEL R138, R7, RZ, !P6 ;  /* 0x000000ff078a7208 */ /* 0x000fe20007000000 */
[----:B------:R-:W-:Y:S01]  /*4dc0*/  FMUL.FTZ R4, R130, R4 ;  /* 0x0000000482047220 */ /* 0x000fe20000410000 */
[----:B------:R-:W-:Y:S01]  /*4dd0*/  FSEL R0, R0, RZ, !P5 ;  /* 0x000000ff00007208 */ /* 0x000fe20006800000 */
[-C--:B------:R-:W-:Y:S01]  /*4de0*/  FFMA.FTZ R10, R132, R13.reuse, R10 ;  /* 0x0000000d840a7223 */ /* 0x080fe2000001000a */
[----:B-1----:R-:W-:Y:S01]  /*4df0*/  FMUL.FTZ R148, R15, R148 ;  /* 0x000000940f947220 */ /* 0x002fe20000410000 */
[----:B------:R-:W-:Y:S01]  /*4e00*/  FMUL.FTZ R15, R134, R13 ;  /* 0x0000000d860f7220 */ /* 0x000fe20000410000 */
[----:B------:R-:W-:Y:S01]  /*4e10*/  FSEL R140, R9, 1, !P6 ;  /* 0x3f800000098c7808 */ /* 0x000fe20007000000 */
[----:B------:R-:W-:-:S02]  /*4e20*/  FFMA.FTZ R4, R129, R5, R4 ;  /* 0x0000000581047223 */ /* 0x000fc40000010004 */
[----:B------:R-:W-:Y:S01]  /*4e30*/  FFMA.FTZ R15, R132, R11, -R15 ;  /* 0x0000000b840f7223 */ /* 0x000fe2000001080f */
[----:B------:R-:W-:-:S03]  /*4e40*/  FADD.FTZ R9, RZ, R10 ;  /* 0x0000000aff097221 */ /* 0x000fc60000010000 */
[----:B------:R-:W-:Y:S01]  /*4e50*/  FADD.FTZ R15, R15, R0 ;  /* 0x000000000f0f7221 */ /* 0x000fe20000010000 */
[----:B------:R-:W-:-:S03]  /*4e60*/  FMUL.FTZ R7, R137, R6 ;  /* 0x0000000689077220 */ /* 0x000fc60000410000 */
[C---:B------:R-:W-:Y:S01]  /*4e70*/  FMUL.FTZ R10, R138.reuse, R15 ;  /* 0x0000000f8a0a7220 */ /* 0x040fe20000410000 */
[-C--:B------:R-:W-:Y:S01]  /*4e80*/  FMUL.FTZ R11, R138, R9.reuse ;  /* 0x000000098a0b7220 */ /* 0x080fe20000410000 */
[-C--:B------:R-:W-:Y:S02]  /*4e90*/  FMUL.FTZ R5, R137, R4.reuse ;  /* 0x0000000489057220 */ /* 0x080fe40000410000 */
[----:B------:R-:W-:Y:S01]  /*4ea0*/  FFMA.FTZ R10, R140, R9, R10 ;  /* 0x000000098c0a7223 */ /* 0x000fe2000001000a */
[----:B------:R-:W-:Y:S01]  /*4eb0*/  FFMA.FTZ R7, R136, R4, R7 ;  /* 0x0000000488077223 */ /* 0x000fe20000010007 */
[----:B------:R-:W-:Y:S01]  /*4ec0*/  FSEL R139, R139, RZ, !P6 ;  /* 0x000000ff8b8b7208 */ /* 0x000fe20007000000 */
[----:B------:R-:W-:Y:S01]  /*4ed0*/  FFMA.FTZ R4, R140, R15, -R11 ;  /* 0x0000000f8c047223 */ /* 0x000fe2000001080b */
[----:B------:R-:W-:Y:S01]  /*4ee0*/  FSEL R141, R8, RZ, !P3 ;  /* 0x000000ff088d7208 */ /* 0x000fe20005800000 */
[----:B------:R-:W-:Y:S01]  /*4ef0*/  FADD.FTZ R10, RZ, R10 ;  /* 0x0000000aff0a7221 */ /* 0x000fe20000010000 */
[----:B------:R-:W-:Y:S01]  /*4f00*/  FFMA.FTZ R5, R136, R6, -R5 ;  /* 0x0000000688057223 */ /* 0x000fe20000010805 */
[----:B------:R-:W-:Y:S01]  /*4f10*/  FSEL R144, R26, 1, !P3 ;  /* 0x3f8000001a907808 */ /* 0x000fe20005800000 */
[----:B------:R-:W-:Y:S01]  /*4f20*/  FADD.FTZ R6, R4, R139 ;  /* 0x0000008b04067221 */ /* 0x000fe20000010000 */
[----:B------:R-:W-:Y:S01]  /*4f30*/  FMUL.FTZ R11, R141, R10 ;  /* 0x0000000a8d0b7220 */ /* 0x000fe20000410000 */
[----:B------:R-:W-:Y:S01]  /*4f40*/  FSEL R143, R143, RZ, !P3 ;  /* 0x000000ff8f8f7208 */ /* 0x000fe20005800000 */
[----:B------:R-:W-:Y:S01]  /*4f50*/  FMUL.FTZ R9, R134, R7 ;  /* 0x0000000786097220 */ /* 0x000fe20000410000 */
[-C--:B------:R-:W-:Y:S01]  /*4f60*/  FMUL.FTZ R13, R141, R6.reuse ;  /* 0x000000068d0d7220 */ /* 0x080fe20000410000 */
[----:B------:R-:W-:Y:S01]  /*4f70*/  FFMA.FTZ R6, R144, R6, -R11 ;  /* 0x0000000690067223 */ /* 0x000fe2000001080b */
[----:B------:R-:W-:Y:S01]  /*4f80*/  FSEL R142, R142, RZ, !P2 ;  /* 0x000000ff8e8e7208 */ /* 0x000fe20005000000 */
[-C--:B------:R-:W-:Y:S01]  /*4f90*/  FMUL.FTZ R4, R134, R5.reuse ;  /* 0x0000000586047220 */ /* 0x080fe20000410000 */
[----:B------:R-:W-:Y:S01]  /*4fa0*/  FFMA.FTZ R13, R144, R10, R13 ;  /* 0x0000000a900d7223 */ /* 0x000fe2000001000d */
[----:B------:R-:W-:Y:S01]  /*4fb0*/  FFMA.FTZ R9, R132, R5, -R9 ;  /* 0x0000000584097223 */ /* 0x000fe20000010809 */
[----:B------:R-:W-:Y:S01]  /*4fc0*/  FADD.FTZ R11, R6, R143 ;  /* 0x0000008f060b7221 */ /* 0x000fe20000010000 */
[----:B------:R-:W-:Y:S01]  /*4fd0*/  FSEL R146, R146, 1, !P2 ;  /* 0x3f80000092927808 */ /* 0x000fe20005000000 */
[----:B------:R-:W-:Y:S01]  /*4fe0*/  FADD.FTZ R13, RZ, R13 ;  /* 0x0000000dff0d7221 */ /* 0x000fe20000010000 */
[----:B------:R-:W-:Y:S01]  /*4ff0*/  FFMA.FTZ R7, R132, R7, R4 ;  /* 0x0000000784077223 */ /* 0x000fe20000010004 */
        /* <DEDUP_REMOVED lines=27> */
[----:B------:R-:W-:Y:S01]  /*51b0*/  FMUL.FTZ R8, R150, R6 ;  /* 0x0000000696087220 */ /* 0x000fe20000410000 */
[-C--:B------:R-:W-:Y:S01]  /*51c0*/  FMUL.FTZ R4, R142, R9.reuse ;  /* 0x000000098e047220 */ /* 0x080fe20000410000 */
        /* <DEDUP_REMOVED lines=13> */
[----:B------:R-:W0:Y:S01]  /*52a0*/  SHFL.UP PT, R15, R11, 0x1, RZ ;  /* 0x042000000b0f7989 */ /* 0x000e2200000e00ff */
[C---:B------:R-:W-:Y:S01]  /*52b0*/  FMUL.FTZ R8, R150.reuse, R9 ;  /* 0x0000000996087220 */ /* 0x040fe20000410000 */
[-C--:B------:R-:W-:Y:S02]  /*52c0*/  FMUL.FTZ R4, R150, R7.reuse ;  /* 0x0000000796047220 */ /* 0x080fe40000410000 */
[----:B------:R-:W1:Y:S01]  /*52d0*/  SHFL.UP PT, R13, R10, 0x1, RZ ;  /* 0x042000000a0d7989 */ /* 0x000e6200000e00ff */
[C---:B------:R-:W-:Y:S01]  /*52e0*/  FFMA.FTZ R8, R151.reuse, R7, -R8 ;  /* 0x0000000797087223 */ /* 0x040fe20000010808 */
[----:B------:R-:W-:-:S04]  /*52f0*/  FFMA.FTZ R4, R151, R9, R4 ;  /* 0x0000000997047223 */ /* 0x000fc80000010004 */
        /* <DEDUP_REMOVED lines=124> */
[-C--:B------:R-:W-:Y:S01]  /*5ac0*/  FMUL.FTZ R18, R2, R21.reuse ;  /* 0x0000001502127220 */ /* 0x080fe20000410000 */
[C---:B------:R-:W-:Y:S01]  /*5ad0*/  FMUL.FTZ R21, R155.reuse, R21 ;  /* 0x000000159b157220 */ /* 0x040fe20000410000 */
[C---:B------:R-:W-:Y:S01]  /*5ae0*/  FSEL R13, R16.reuse, R13, !P1 ;  /* 0x0000000d100d7208 */ /* 0x040fe20004800000 */
        /* <DEDUP_REMOVED lines=9> */
[C---:B------:R-:W-:Y:S01]  /*5b80*/  FFMA.FTZ R2, R3.reuse, R24, -R2 ;  /* 0x0000001803027223 */ /* 0x040fe20000010802 */
[-C--:B------:R-:W-:Y:S01]  /*5b90*/  FMUL.FTZ R3, R3, R25.reuse ;  /* 0x0000001903037220 */ /* 0x080fe20000410000 */
[-C--:B------:R-:W-:Y:S01]  /*5ba0*/  FMUL.FTZ R18, R20, R25.reuse ;  /* 0x0000001914127220 */ /* 0x080fe20000410000 */
[C---:B------:R-:W-:Y:S01]  /*5bb0*/  FMUL.FTZ R25, R155.reuse, R25 ;  /* 0x000000199b197220 */ /* 0x040fe20000410000 */
[----:B------:R-:W-:-:S02]  /*5bc0*/  FSEL R14, R155, R14, !P0 ;  /* 0x0000000e9b0e7208 */ /* 0x000fc40004000000 */
[C---:B------:R-:W-:Y:S01]  /*5bd0*/  FSEL R15, R20.reuse, R15, !P0 ;  /* 0x0000000f140f7208 */ /* 0x040fe20004000000 */
[-C--:B------:R-:W-:Y:S01]  /*5be0*/  FFMA.FTZ R155, R155, R24.reuse, -R18 ;  /* 0x000000189b9b7223 */ /* 0x080fe20000010812 */
[----:B------:R-:W-:Y:S01]  /*5bf0*/  FFMA.FTZ R20, R20, R24, R25 ;  /* 0x0000001814147223 */ /* 0x000fe20000010019 */
[----:B------:R-:W0:Y:S01]  /*5c00*/  SHFL.UP PT, R8, R8, 0x1, RZ ;  /* 0x0420000008087989 */ /* 0x000e2200000e00ff */
[----:B------:R-:W-:Y:S03]  /*5c10*/  BSSY B0, `(.L_x_76) ;  /* 0x0000029000007945 */ /* 0x000fe60003800000 */
[----:B------:R1:W2:Y:S01]  /*5c20*/  SHFL.UP PT, R17, R10, 0x1, RZ ;  /* 0x042000000a117989 */ /* 0x0002a200000e00ff */
[----:B------:R-:W-:-:S03]  /*5c30*/  FSEL R13, R16, R13, !P0 ;  /* 0x0000000d100d7208 */ /* 0x000fc60004000000 */
[----:B------:R-:W3:Y:S01]  /*5c40*/  SHFL.UP PT, R11, R11, 0x1, RZ ;  /* 0x042000000b0b7989 */ /* 0x000ee200000e00ff */
[----:B------:R-:W-:-:S03]  /*5c50*/  FFMA.FTZ R3, R16, R24, R3 ;  /* 0x0000001810037223 */ /* 0x000fc60000010003 */
[----:B------:R-:W4:Y:S01]  /*5c60*/  SHFL.UP PT, R9, R9, 0x1, RZ ;  /* 0x0420000009097989 */ /* 0x000f2200000e00ff */
[----:B------:R-:W-:Y:S01]  /*5c70*/  FADD.FTZ R26, R26, R155 ;  /* 0x0000009b1a1a7221 */ /* 0x000fe20000010000 */
[----:B------:R-:W-:Y:S01]  /*5c80*/  FADD.FTZ R20, R27, R20 ;  /* 0x000000141b147221 */ /* 0x000fe20000010000 */
[----:B-1----:R-:W-:Y:S06]  /*5c90*/  @!P2 BRA `(.L_x_77) ;  /* 0x000000000040a947 */ /* 0x002fec0003800000 */
        /* <DEDUP_REMOVED lines=9> */
[----:B--2---:R-:W-:Y:S01]  /*5d30*/  @P0 FADD.FTZ R14, R17, R10 ;  /* 0x0000000a110e0221 */ /* 0x004fe20000010000 */
[----:B---3--:R-:W-:Y:S02]  /*5d40*/  @P0 FADD.FTZ R15, R11, R16 ;  /* 0x000000100b0f0221 */ /* 0x008fe40000010000 */
[----:B------:R-:W-:Y:S02]  /*5d50*/  MOV R8, R12 ;  /* 0x0000000c00087202 */ /* 0x000fe40000000f00 */
[----:B------:R-:W-:Y:S02]  /*5d60*/  MOV R9, R13 ;  /* 0x0000000d00097202 */ /* 0x000fe40000000f00 */
[----:B------:R-:W-:Y:S02]  /*5d70*/  MOV R17, R14 ;  /* 0x0000000e00117202 */ /* 0x000fe40000000f00 */
[----:B------:R-:W-:Y:S01]  /*5d80*/  MOV R11, R15 ;  /* 0x0000000f000b7202 */ /* 0x000fe20000000f00 */
[----:B------:R-:W-:Y:S06]  /*5d90*/  BRA `(.L_x_78) ;  /* 0x0000000000407947 */ /* 0x000fec0003800000 */
.L_x_77:
        /* <DEDUP_REMOVED lines=8> */
[----:B--2---:R-:W-:Y:S02]  /*5e20*/  @!P0 MOV R17, R6 ;  /* 0x0000000600118202 */ /* 0x004fe40000000f00 */
[-C--:B0-----:R-:W-:Y:S02]  /*5e30*/  @!P0 MOV R8, R4.reuse ;  /* 0x0000000400088202 */ /* 0x081fe40000000f00 */
[----:B----4-:R-:W-:Y:S02]  /*5e40*/  @!P0 MOV R9, R5 ;  /* 0x0000000500098202 */ /* 0x010fe40000000f00 */
[----:B---3--:R-:W-:Y:S01]  /*5e50*/  @!P0 MOV R11, R7 ;  /* 0x00000007000b8202 */ /* 0x008fe20000000f00 */
[C---:B-1----:R-:W-:Y:S01]  /*5e60*/  FFMA.FTZ R4, R2.reuse, R4, -R13 ;  /* 0x0000000402047223 */ /* 0x042fe2000001080d */
[----:B------:R-:W-:Y:S01]  /*5e70*/  FFMA.FTZ R5, R2, R5, R10 ;  /* 0x0000000502057223 */ /* 0x000fe2000001000a */
[----:B------:R-:W-:Y:S01]  /*5e80*/  FADD.FTZ R6, R26, R15 ;  /* 0x0000000f1a067221 */ /* 0x000fe20000010000 */
[----:B------:R-:W-:-:S07]  /*5e90*/  FADD.FTZ R7, R20, R3 ;  /* 0x0000000314077221 */ /* 0x000fce0000010000 */
.L_x_78:
[----:B------:R-:W-:Y:S05]  /*5ea0*/  BSYNC B0 ;  /* 0x0000000000007941 */ /* 0x000fea0003800000 */
.L_x_76:
        /* <DEDUP_REMOVED lines=126> */
.L_x_80:
[----:B------:R-:W-:Y:S05]  /*6690*/  BSYNC B0 ;  /* 0x0000000000007941 */ /* 0x000fea0003800000 */
.L_x_79:
[----:B------:R-:W-:Y:S01]  /*66a0*/  UIADD3 UR7, UR7, 0x1, URZ ;  /* 0x0000000107077890 */ /* 0x000fe2000fffe03f */
[C---:B0-----:R-:W-:Y:S01]  /*66b0*/  FMUL.FTZ R4, R154.reuse, R13 ;  /* 0x0000000d9a047220 */ /* 0x041fe20000410000 */
[C---:B------:R-:W-:Y:S01]  /*66c0*/  FMUL.FTZ R2, R154.reuse, R11 ;  /* 0x0000000b9a027220 */ /* 0x040fe20000410000 */
[C---:B------:R-:W-:Y:S01]  /*66d0*/  FMUL.FTZ R13, R154.reuse, R138 ;  /* 0x0000008a9a0d7220 */ /* 0x040fe20000410000 */
[----:B------:R-:W-:Y:S01]  /*66e0*/  UISETP.GE.AND UP0, UPT, UR7, UR38, UPT ;  /* 0x000000260700728c */ /* 0x000fe2000bf06270 */
[C---:B------:R-:W-:Y:S01]  /*66f0*/  FMUL.FTZ R6, R154.reuse, R17 ;  /* 0x000000119a067220 */ /* 0x040fe20000410000 */
[----:B------:R-:W-:Y:S01]  /*6700*/  FADD.FTZ R17, RZ, R150 ;  /* 0x00000096ff117221 */ /* 0x000fe20000010000 */
[C---:B------:R-:W-:Y:S01]  /*6710*/  FFMA.FTZ R11, R153.reuse, R128, -R2 ;  /* 0x00000080990b7223 */ /* 0x040fe20000010802 */
[C---:B------:R-:W-:Y:S01]  /*6720*/  FFMA.FTZ R135, R153.reuse, R135, -R4 ;  /* 0x0000008799877223 */ /* 0x040fe20000010804 */
[C---:B------:R-:W-:Y:S01]  /*6730*/  FFMA.FTZ R13, R153.reuse, R0, -R13 ;  /* 0x00000000990d7223 */ /* 0x040fe2000001080d */
        /* <DEDUP_REMOVED lines=43> */
.L_x_75:
[----:B------:R-:W-:Y:S01]  /*69f0*/  BAR.SYNC.DEFER_BLOCKING 0x0 ;  /* 0x0000000000007b1d */ /* 0x000fe20000010000 */
[----:B------:R-:W-:Y:S01]  /*6a00*/  ISETP.NE.AND P0, PT, R87, RZ, PT ;  /* 0x000000ff5700720c */ /* 0x000fe20003f05270 */
[----:B------:R-:W-:Y:S01]  /*6a10*/  USHF.L.U32 UR7, UR6, 0xb, URZ ;  /* 0x0000000b06077899 */ /* 0x000fe2000800063f */
[----:B------:R-:W-:Y:S02]  /*6a20*/  MOV R2, UR8 ;  /* 0x0000000800027c02 */ /* 0x000fe40008000f00 */
[----:B------:R-:W-:Y:S01]  /*6a30*/  SHF.R.S32.HI R79, RZ, 0x1f, R34 ;  /* 0x0000001fff4f7819 */ /* 0x000fe20000011422 */
[----:B------:R-:W-:Y:S01]  /*6a40*/  ULDC.64 UR10, c[0x0][0x2b0] ;  /* 0x0000ac00000a7ab9 */ /* 0x000fe20000000a00 */
[----:B------:R-:W-:Y:S01]  /*6a50*/  USHF.R.S32.HI UR16, URZ, 0x1f, UR7 ;  /* 0x0000001f3f107899 */ /* 0x000fe20008011407 */
[----:B------:R-:W-:Y:S01]  /*6a60*/  IMAD R0, R30, UR10, RZ ;  /* 0x0000000a1e007c24 */ /* 0x000fe2000f8e02ff */
[----:B------:R-:W-:Y:S01]  /*6a70*/  BSSY B0, `(.L_x_82) ;  /* 0x0000037000007945 */ /* 0x000fe20003800000 */
[----:B------:R-:W-:-:S04]  /*6a80*/  IMAD.WIDE.U32 R4, R31, UR10, RZ ;  /* 0x0000000a1f047c25 */ /* 0x000fc8000f8e00ff */
[----:B------:R-:W-:-:S05]  /*6a90*/  IMAD R9, R31, UR11, R0 ;  /* 0x0000000b1f097c24 */ /* 0x000fca000f8e0200 */
[----:B------:R-:W-:Y:S01]  /*6aa0*/  IADD3 R13, R5, R9, RZ ;  /* 0x00000009050d7210 */ /* 0x000fe20007ffe0ff */
        /* <DEDUP_REMOVED lines=33> */
[----:B------:R0:W-:Y:S01]  /*6cc0*/  @!P0 STS [UR9+0x2100], R2 ;  /* 0x00210002ff008988 */ /* 0x0001e20008000809 */
[----:B------:R-:W-:Y:S01]  /*6cd0*/  BAR.SYNC.DEFER_BLOCKING 0x0 ;  /* 0x0000000000007b1d */ /* 0x000fe20000010000 */
[----:B0-----:R-:W-:-:S04]  /*6ce0*/  IADD3 R2, P2, R34, UR7, RZ ;  /* 0x0000000722027c10 */ /* 0x001fc8000ff5e0ff */
[----:B------:R-:W-:Y:S01]  /*6cf0*/  IADD3.X R3, R79, UR16, RZ, P2, !PT ;  /* 0x000000104f037c10 */ /* 0x000fe200097fe4ff */
[----:B------:R-:W0:Y:S02]  /*6d00*/  LDS R77, [UR9+0x2100] ;  /* 0x00210009ff4d7984 */ /* 0x000e240008000800 */
[----:B0-----:R-:W-:-:S13]  /*6d10*/  ISETP.GE.AND P1, PT, R34, R77, PT ;  /* 0x0000004d2200720c */ /* 0x001fda0003f26270 */
[----:B------:R-:W-:Y:S05]  /*6d20*/  @P1 BRA `(.L_x_83) ;  /* 0x00000000002c1947 */ /* 0x000fea0003800000 */
[----:B------:R-:W-:Y:S01]  /*6d30*/  IMAD.WIDE.U32 R6, R31, UR10, R2 ;  /* 0x0000000a1f067c25 */ /* 0x000fe2000f8e0002 */
[----:B------:R-:W-:-:S03]  /*6d40*/  ULDC.64 UR12, c[0x0][0x2b8] ;  /* 0x0000ae00000c7ab9 */ /* 0x000fc60000000a00 */
[----:B------:R-:W-:Y:S01]  /*6d50*/  IMAD R15, R29, UR12, RZ ;  /* 0x0000000c1d0f7c24 */ /* 0x000fe2000f8e02ff */
[----:B------:R-:W-:-:S03]  /*6d60*/  IADD3 R7, R9, R7, RZ ;  /* 0x0000000709077210 */ /* 0x000fc60007ffe0ff */
[C---:B------:R-:W-:Y:S02]  /*6d70*/  IMAD R15, R28.reuse, UR13, R15 ;  /* 0x0000000d1c0f7c24 */ /* 0x040fe4000f8e020f */
[----:B------:R-:W-:Y:S01]  /*6d80*/  IMAD.WIDE.U32 R6, R28, UR12, R6 ;  /* 0x0000000c1c067c25 */ /* 0x000fe2000f8e0006 */
[----:B------:R-:W-:-:S04]  /*6d90*/  ULDC.64 UR12, c[0x0][0x308] ;  /* 0x0000c200000c7ab9 */ /* 0x000fc80000000a00 */
[----:B------:R-:W-:Y:S02]  /*6da0*/  IADD3 R7, R7, R15, RZ ;  /* 0x0000000f07077210 */ /* 0x000fe40007ffe0ff */
[----:B------:R-:W-:-:S04]  /*6db0*/  LEA R8, P1, R6, UR12, 0x2 ;  /* 0x0000000c06087c11 */ /* 0x000fc8000f8210ff */
[----:B------:R-:W-:-:S05]  /*6dc0*/  LEA.HI.X R9, R6, UR13, R7, 0x2, P1 ;  /* 0x0000000d06097c11 */ /* 0x000fca00088f1407 */
[----:B------:R0:W-:Y:S04]  /*6dd0*/  STG.E desc[UR14][R8.64], R11 ;  /* 0x0000000b08007986 */ /* 0x0001e8000c10190e */
.L_x_83:
[----:B------:R-:W-:Y:S05]  /*6de0*/  BSYNC B0 ;  /* 0x0000000000007941 */ /* 0x000fea0003800000 */
.L_x_82:
[----:B------:R-:W-:Y:S01]  /*6df0*/  MOV R5, R13 ;  /* 0x0000000d00057202 */ /* 0x000fe20000000f00 */
[----:B------:R-:W-:Y:S01]  /*6e00*/  ULDC.64 UR12, c[0x0][0x2b8] ;  /* 0x0000ae00000c7ab9 */ /* 0x000fe20000000a00 */
[----:B------:R-:W-:Y:S01]  /*6e10*/  LOP3.LUT R0, R34, 0x20, RZ, 0xfc, !PT ;  /* 0x0000002022007812 */ /* 0x000fe200078efcff */
[----:B------:R-:W-:Y:S01]  /*6e20*/  IMAD R7, R29, UR12, RZ ;  /* 0x0000000c1d077c24 */ /* 0x000fe2000f8e02ff */
[----:B------:R-:W-:Y:S01]  /*6e30*/  ULDC.64 UR10, c[0x0][0x308] ;  /* 0x0000c200000a7ab9 */ /* 0x000fe20000000a00 */
[----:B------:R-:W-:Y:S01]  /*6e40*/  IMAD.WIDE.U32 R4, R28, UR12, R4 ;  /* 0x0000000c1c047c25 */ /* 0x000fe2000f8e0004 */
[C---:B0-----:R-:W-:Y:S02]  /*6e50*/  LOP3.LUT R8, R34.reuse, 0x40, RZ, 0xfc, !PT ;  /* 0x0000004022087812 */ /* 0x041fe400078efcff */
[----:B------:R-:W-:Y:S01]  /*6e60*/  LOP3.LUT R12, R34, 0xc0, RZ, 0xfc, !PT ;  /* 0x000000c0220c7812 */ /* 0x000fe200078efcff */
[----:B------:R-:W-:Y:S01]  /*6e70*/  IMAD R9, R28, UR13, R7 ;  /* 0x0000000d1c097c24 */ /* 0x000fe2000f8e0207 */
[----:B------:R-:W-:-:S02]  /*6e80*/  IADD3 R6, P1, R4, UR7, RZ ;  /* 0x0000000704067c10 */ /* 0x000fc4000ff3e0ff */
[----:B------:R-:W-:Y:S02]  /*6e90*/  LEA R7, P2, R34, UR10, 0x2 ;  /* 0x0000000a22077c11 */ /* 0x000fe4000f8410ff */
[----:B------:R-:W-:Y:S02]  /*6ea0*/  IADD3.X R5, R9, UR16, R5, P1, !PT ;  /* 0x0000001009057c10 */ /* 0x000fe40008ffe405 */
[----:B------:R-:W-:Y:S02]  /*6eb0*/  ISETP.GE.AND P1, PT, R0, R77, PT ;  /* 0x0000004d0000720c */ /* 0x000fe40003f26270 */
[----:B------:R-:W-:Y:S01]  /*6ec0*/  LEA.HI.X R9, R34, UR11, R79, 0x2, P2 ;  /* 0x0000000b22097c11 */ /* 0x000fe200090f144f */
[----:B------:R-:W-:Y:S01]  /*6ed0*/  ULDC.64 UR10, c[0x0][0x2a0] ;  /* 0x0000a800000a7ab9 */ /* 0x000fe20000000a00 */
[----:B------:R-:W-:Y:S01]  /*6ee0*/  LEA R4, P3, R6, R7, 0x2 ;  /* 0x0000000706047211 */ /* 0x000fe200078610ff */
[----:B------:R-:W-:Y:S01]  /*6ef0*/  IMAD R18, R30, UR10, RZ ;  /* 0x0000000a1e127c24 */ /* 0x000fe2000f8e02ff */
[----:B------:R-:W-:-:S02]  /*6f00*/  LOP3.LUT R10, R34, 0x80, RZ, 0xfc, !PT ;  /* 0x00000080220a7812 */ /* 0x000fc400078efcff */
[----:B------:R-:W-:Y:S01]  /*6f10*/  LEA.HI.X R5, R6, R9, R5, 0x2, P3 ;  /* 0x0000000906057211 */ /* 0x000fe200018f1405 */
[----:B------:R-:W-:Y:S01]  /*6f20*/  IMAD.WIDE.U32 R6, R31, UR10, RZ ;  /* 0x0000000a1f067c25 */ /* 0x000fe2000f8e00ff */
[----:B------:R-:W-:Y:S02]  /*6f30*/  LOP3.LUT R9, R34, 0x60, RZ, 0xfc, !PT ;  /* 0x0000006022097812 */ /* 0x000fe400078efcff */
[-C--:B------:R-:W-:Y:S01]  /*6f40*/  ISETP.GE.AND P2, PT, R8, R77.reuse, PT ;  /* 0x0000004d0800720c */ /* 0x080fe20003f46270 */
[----:B------:R0:W-:Y:S01]  /*6f50*/  @!P1 STG.E desc[UR14][R4.64+0x80], R17 ;  /* 0x0000801104009986 */ /* 0x0001e2000c10190e */
[-C--:B------:R-:W-:Y:S02]  /*6f60*/  ISETP.GE.AND P1, PT, R9, R77.reuse, PT ;  /* 0x0000004d0900720c */ /* 0x080fe40003f26270 */
[-C--:B------:R-:W-:Y:S02]  /*6f70*/  ISETP.GE.AND P4, PT, R12, R77.reuse, PT ;  /* 0x0000004d0c00720c */ /* 0x080fe40003f86270 */
[----:B------:R-:W-:-:S02]  /*6f80*/  ISETP.GE.AND P6, PT, R10, R77, PT ;  /* 0x0000004d0a00720c */ /* 0x000fc40003fc6270 */
[C---:B------:R-:W-:Y:S02]  /*6f90*/  LOP3.LUT R15, R34.reuse, 0x120, RZ, 0xfc, !PT ;  /* 0x00000120220f7812 */ /* 0x040fe400078efcff */
[C---:B------:R-:W-:Y:S02]  /*6fa0*/  LOP3.LUT R11, R34.reuse, 0xa0, RZ, 0xfc, !PT ;  /* 0x000000a0220b7812 */ /* 0x040fe400078efcff */
[C---:B------:R-:W-:Y:S01]  /*6fb0*/  LOP3.LUT R13, R34.reuse, 0xe0, RZ, 0xfc, !PT ;  /* 0x000000e0220d7812 */ /* 0x040fe200078efcff */
[----:B------:R1:W-:Y:S01]  /*6fc0*/  @!P2 STG.E desc[UR14][R4.64+0x100], R19 ;  /* 0x000100130400a986 */ /* 0x0003e2000c10190e */
[C---:B------:R-:W-:Y:S02]  /*6fd0*/  LOP3.LUT R14, R34.reuse, 0x100, RZ, 0xfc, !PT ;  /* 0x00000100220e7812 */ /* 0x040fe400078efcff */
[----:B------:R-:W-:Y:S01]  /*6fe0*/  LOP3.LUT R16, R34, 0x140, RZ, 0xfc, !PT ;  /* 0x0000014022107812 */ /* 0x000fe200078efcff */
[----:B------:R-:W-:Y:S01]  /*6ff0*/  @!P1 STG.E desc[UR14][R4.64+0x180], R21 ;  /* 0x0001801504009986 */ /* 0x000fe2000c10190e */
[----:B------:R-:W-:-:S02]  /*7000*/  ISETP.GE.AND P1, PT, R15, R77, PT ;  /* 0x0000004d0f00720c */ /* 0x000fc40003f26270 */
[-C--:B------:R-:W-:Y:S01]  /*7010*/  ISETP.GE.AND P5, PT, R11, R77.reuse, PT ;  /* 0x0000004d0b00720c */ /* 0x080fe20003fa6270 */
[----:B------:R-:W-:Y:S01]  /*7020*/  @!P4 STG.E desc[UR14][R4.64+0x300], R57 ;  /* 0x000300390400c986 */ /* 0x000fe2000c10190e */
[-C--:B------:R-:W-:Y:S02]  /*7030*/  ISETP.GE.AND P3, PT, R13, R77.reuse, PT ;  /* 0x0000004d0d00720c */ /* 0x080fe40003f66270 */
[-C--:B------:R-:W-:Y:S01]  /*7040*/  ISETP.GE.AND P2, PT, R14, R77.reuse, PT ;  /* 0x0000004d0e00720c */ /* 0x080fe20003f46270 */
[----:B------:R2:W-:Y:S01]  /*7050*/  @!P6 STG.E desc[UR14][R4.64+0x200], R25 ;  /* 0x000200190400e986 */ /* 0x0005e2000c10190e */
[----:B------:R-:W-:Y:S02]  /*7060*/  ISETP.GE.AND P4, PT, R16, R77, PT ;  /* 0x0000004d1000720c */ /* 0x000fe40003f86270 */
[C---:B------:R-:W-:Y:S02]  /*7070*/  ISETP.GE.AND P6, PT, R34.reuse, UR8, PT ;  /* 0x0000000822007c0c */ /* 0x040fe4000bfc6270 */
[C---:B0-----:R-:W-:Y:S01]  /*7080*/  LOP3.LUT R17, R34.reuse, 0x160, RZ, 0xfc, !PT ;  /* 0x0000016022117812 */ /* 0x041fe200078efcff */
[----:B------:R-:W-:Y:S01]  /*7090*/  @!P1 STG.E desc[UR14][R4.64+0x480], R63 ;  /* 0x0004803f04009986 */ /* 0x000fe2000c10190e */
[----:B-1----:R-:W-:-:S02]  /*70a0*/  LOP3.LUT R19, R34, 0x1a0, RZ, 0xfc, !PT ;  /* 0x000001a022137812 */ /* 0x002fc400078efcff */
[----:B------:R-:W-:Y:S01]  /*70b0*/  ISETP.GE.AND P1, PT, R17, R77, PT ;  /* 0x0000004d1100720c */ /* 0x000fe20003f26270 */
[----:B------:R0:W-:Y:S01]  /*70c0*/  @!P5 STG.E desc[UR14][R4.64+0x280], R27 ;  /* 0x0002801b0400d986 */ /* 0x0001e2000c10190e */
[C---:B------:R-:W-:Y:S01]  /*70d0*/  LOP3.LUT R20, R34.reuse, 0x1c0, RZ, 0xfc, !PT ;  /* 0x000001c022147812 */ /* 0x040fe200078efcff */
[----:B--2---:R-:W-:Y:S01]  /*70e0*/  IMAD R25, R31, UR11, R18 ;  /* 0x0000000b1f197c24 */ /* 0x004fe2000f8e0212 */
[C---:B------:R-:W-:Y:S01]  /*70f0*/  LOP3.LUT R18, R34.reuse, 0x180, RZ, 0xfc, !PT ;  /* 0x0000018022127812 */ /* 0x040fe200078efcff */
[----:B------:R-:W-:Y:S01]  /*7100*/  @!P3 STG.E desc[UR14][R4.64+0x380], R59 ;  /* 0x0003803b0400b986 */ /* 0x000fe2000c10190e */
[----:B------:R-:W-:Y:S02]  /*7110*/  LOP3.LUT R21, R34, 0x1e0, RZ, 0xfc, !PT ;  /* 0x000001e022157812 */ /* 0x000fe400078efcff */
[----:B------:R-:W-:Y:S01]  /*7120*/  MOV R22, UR7 ;  /* 0x0000000700167c02 */ /* 0x000fe20008000f00 */
[----:B------:R-:W-:Y:S01]  /*7130*/  @!P2 STG.E desc[UR14][R4.64+0x400], R61 ;  /* 0x0004003d0400a986 */ /* 0x000fe2000c10190e */
[----:B------:R-:W-:-:S02]  /*7140*/  MOV R23, UR16 ;  /* 0x0000001000177c02 */ /* 0x000fc40008000f00 */
[-C--:B------:R-:W-:Y:S01]  /*7150*/  ISETP.GE.AND P2, PT, R18, R77.reuse, PT ;  /* 0x0000004d1200720c */ /* 0x080fe20003f46270 */
[----:B------:R-:W-:Y:S01]  /*7160*/  @!P4 STG.E desc[UR14][R4.64+0x500], R65 ;  /* 0x000500410400c986 */ /* 0x000fe2000c10190e */
[-C--:B------:R-:W-:Y:S01]  /*7170*/  ISETP.GE.AND P3, PT, R19, R77.reuse, PT ;  /* 0x0000004d1300720c */ /* 0x080fe20003f66270 */
[----:B------:R-:W-:Y:S01]  /*7180*/  @!P6 IMAD.WIDE.U32 R22, R31, UR10, R22 ;  /* 0x0000000a1f16ec25 */ /* 0x000fe2000f8e0016 */
[-C--:B------:R-:W-:Y:S01]  /*7190*/  ISETP.GE.AND P5, PT, R20, R77.reuse, PT ;  /* 0x0000004d1400720c */ /* 0x080fe20003fa6270 */
[----:B------:R-:W-:Y:S01]  /*71a0*/  ULDC.64 UR10, c[0x0][0x2a8] ;  /* 0x0000aa00000a7ab9 */ /* 0x000fe20000000a00 */
[----:B------:R-:W-:Y:S01]  /*71b0*/  ISETP.GE.AND P4, PT, R21, R77, PT ;  /* 0x0000004d1500720c */ /* 0x000fe20003f86270 */
[----:B------:R-:W-:Y:S01]  /*71c0*/  @!P1 STG.E desc[UR14][R4.64+0x580], R67 ;  /* 0x0005804304009986 */ /* 0x000fe2000c10190e */
[----:B------:R-:W-:Y:S02]  /*71d0*/  @!P6 IADD3 R23, R25, R23, RZ ;  /* 0x000000171917e210 */ /* 0x000fe40007ffe0ff */
[----:B------:R-:W-:Y:S01]  /*71e0*/  IADD3 R25, R7, R25, RZ ;  /* 0x0000001907197210 */ /* 0x000fe20007ffe0ff */
[----:B------:R-:W-:Y:S01]  /*71f0*/  IMAD R7, R29, UR10, RZ ;  /* 0x0000000a1d077c24 */ /* 0x000fe2000f8e02ff */
[----:B------:R-:W-:Y:S01]  /*7200*/  MOV R24, R6 ;  /* 0x0000000600187202 */ /* 0x000fe20000000f00 */
[----:B------:R-:W-:Y:S01]  /*7210*/  @!P2 STG.E desc[UR14][R4.64+0x600], R69 ;  /* 0x000600450400a986 */ /* 0x000fe2000c10190e */
[----:B------:R-:W-:Y:S01]  /*7220*/  IADD3 R26, P1, R34, 0x20, RZ ;  /* 0x00000020221a7810 */ /* 0x000fe20007f3e0ff */
[----:B------:R-:W-:-:S02]  /*7230*/  IMAD R57, R28, UR11, R7 ;  /* 0x0000000b1c397c24 */ /* 0x000fc4000f8e0207 */
[----:B------:R-:W-:Y:S01]  /*7240*/  @!P3 STG.E desc[UR14][R4.64+0x680], R71 ;  /* 0x000680470400b986 */ /* 0x000fe2000c10190e */
[----:B0-----:R-:W-:Y:S01]  /*7250*/  IADD3.X R27, RZ, R79, RZ, P1, !PT ;  /* 0x0000004fff1b7210 */ /* 0x001fe20000ffe4ff */
[----:B------:R-:W-:Y:S01]  /*7260*/  @!P6 IMAD.WIDE.U32 R6, R28, UR10, R22 ;  /* 0x0000000a1c06ec25 */ /* 0x000fe2000f8e0016 */
[C---:B------:R-:W-:Y:S01]  /*7270*/  SHF.L.U32 R23, R26.reuse, 0x2, RZ ;  /* 0x000000021a177819 */ /* 0x040fe200000006ff */
[----:B------:R-:W-:Y:S01]  /*7280*/  @!P5 STG.E desc[UR14][R4.64+0x700], R73 ;  /* 0x000700490400d986 */ /* 0x000fe2000c10190e */
[----:B------:R-:W-:Y:S01]  /*7290*/  SHF.L.U64.HI R22, R26, 0x2, R27 ;  /* 0x000000021a167819 */ /* 0x000fe2000001021b */
[----:B------:R-:W-:Y:S01]  /*72a0*/  IMAD.WIDE.U32 R24, R28, UR10, R24 ;  /* 0x0000000a1c187c25 */ /* 0x000fe2000f8e0018 */
[----:B------:R-:W-:Y:S01]  /*72b0*/  ULDC.64 UR10, c[0x0][0x318] ;  /* 0x0000c600000a7ab9 */ /* 0x000fe20000000a00 */
[----:B------:R0:W-:Y:S01]  /*72c0*/  @!P4 STG.E desc[UR14][R4.64+0x780], R75 ;  /* 0x0007804b0400c986 */ /* 0x0001e2000c10190e */
[----:B------:R-:W-:Y:S02]  /*72d0*/  @!P6 IADD3 R26, P1, R34, R6, RZ ;  /* 0x00000006221ae210 */ /* 0x000fe40007f3e0ff */
[----:B------:R-:W-:-:S02]  /*72e0*/  IADD3 R27, P2, R24, UR7, RZ ;  /* 0x00000007181b7c10 */ /* 0x000fc4000ff5e0ff */
[----:B------:R-:W-:Y:S02]  /*72f0*/  IADD3 R6, P3, R23, UR10, RZ ;  /* 0x0000000a17067c10 */ /* 0x000fe4000ff7e0ff */
[----:B------:R-:W-:Y:S02]  /*7300*/  @!P6 IADD3.X R79, R79, R7, R57, P1, !PT ;  /* 0x000000074f4fe210 */ /* 0x000fe40000ffe439 */
[----:B------:R-:W-:Y:S02]  /*7310*/  IADD3.X R56, R57, UR16, R25, P2, !PT ;  /* 0x0000001039387c10 */ /* 0x000fe400097fe419 */
[----:B------:R-:W-:Y:S02]  /*7320*/  IADD3.X R7, R22, UR11, RZ, P3, !PT ;  /* 0x0000000b16077c10 */ /* 0x000fe40009ffe4ff */
[----:B------:R-:W-:Y:S02]  /*7330*/  LEA R6, P2, R27, R6, 0x2 ;  /* 0x000000061b067211 */ /* 0x000fe400078410ff */
[----:B------:R-:W-:-:S02]  /*7340*/  @!P6 LEA R24, P1, R26, UR10, 0x2 ;  /* 0x0000000a1a18ec11 */ /* 0x000fc4000f8210ff */
[----:B------:R-:W-:Y:S02]  /*7350*/  ISETP.GE.AND P4, PT, R0, UR8, PT ;  /* 0x0000000800007c0c */ /* 0x000fe4000bf86270 */
[----:B------:R-:W-:Y:S02]  /*7360*/  LEA.HI.X R7, R27, R7, R56, 0x2, P2 ;  /* 0x000000071b077211 */ /* 0x000fe400010f1438 */
[----:B------:R-:W-:Y:S02]  /*7370*/  ISETP.GE.AND P3, PT, R8, UR8, PT ;  /* 0x0000000808007c0c */ /* 0x000fe4000bf66270 */
[----:B------:R-:W-:Y:S02]  /*7380*/  ISETP.GE.AND P2, PT, R9, UR8, PT ;  /* 0x0000000809007c0c */ /* 0x000fe4000bf46270 */
[----:B------:R-:W-:Y:S02]  /*7390*/  @!P6 LEA.HI.X R25, R26, UR11, R79, 0x2, P1 ;  /* 0x0000000b1a19ec11 */ /* 0x000fe400088f144f */
[----:B------:R-:W-:Y:S01]  /*73a0*/  CS2R R26, SRZ ;  /* 0x00000000001a7805 */ /* 0x000fe2000001ff00 */
[----:B------:R-:W-:Y:S01]  /*73b0*/  BAR.SYNC.DEFER_BLOCKING 0x0 ;  /* 0x0000000000007b1d */ /* 0x000fe20000010000 */
[----:B------:R-:W-:-:S02]  /*73c0*/  CS2R R56, SRZ ;  /* 0x0000000000387805 */ /* 0x000fc4000001ff00 */
[----:B------:R-:W-:Y:S02]  /*73d0*/  ISETP.GE.AND P1, PT, R10, UR8, PT ;  /* 0x000000080a007c0c */ /* 0x000fe4000bf26270 */
[----:B------:R-:W-:Y:S02]  /*73e0*/  ISETP.GE.AND P5, PT, R12, UR8, PT ;  /* 0x000000080c007c0c */ /* 0x000fe4000bfa6270 */
[----:B0-----:R-:W-:Y:S02]  /*73f0*/  CS2R R4, SRZ ;  /* 0x0000000000047805 */ /* 0x001fe4000001ff00 */
[----:B------:R-:W-:Y:S01]  /*7400*/  CS2R R58, SRZ ;  /* 0x00000000003a7805 */ /* 0x000fe2000001ff00 */
[----:B------:R-:W-:Y:S01]  /*7410*/  HFMA2.MMA R60, -RZ, RZ, 0, 0 ;  /* 0x00000000ff3c7435 */ /* 0x000fe200000001ff */
[----:B------:R0:W2:Y:S01]  /*7420*/  @!P6 LDG.E R26, desc[UR14][R24.64] ;  /* 0x0000000e181ae981 */ /* 0x0000a2000c1e1900 */
[----:B------:R-:W-:-:S03]  /*7430*/  ISETP.GE.AND P6, PT, R11, UR8, PT ;  /* 0x000000080b007c0c */ /* 0x000fc6000bfc6270 */
[----:B------:R-:W3:Y:S01]  /*7440*/  @!P4 LDG.E R27, desc[UR14][R6.64] ;  /* 0x0000000e061bc981 */ /* 0x000ee2000c1e1900 */
[----:B------:R-:W-:-:S03]  /*7450*/  ISETP.GE.AND P4, PT, R13, UR8, PT ;  /* 0x000000080d007c0c */ /* 0x000fc6000bf86270 */
[----:B------:R-:W4:Y:S01]  /*7460*/  @!P3 LDG.E R56, desc[UR14][R6.64+0x80] ;  /* 0x0000800e0638b981 */ /* 0x000f22000c1e1900 */
[----:B------:R-:W-:-:S03]  /*7470*/  ISETP.GE.AND P3, PT, R14, UR8, PT ;  /* 0x000000080e007c0c */ /* 0x000fc6000bf66270 */
[----:B------:R-:W5:Y:S01]  /*7480*/  @!P2 LDG.E R57, desc[UR14][R6.64+0x100] ;  /* 0x0001000e0639a981 */ /* 0x000f62000c1e1900 */
[----:B------:R-:W-:Y:S02]  /*7490*/  ISETP.GE.AND P2, PT, R15, UR8, PT ;  /* 0x000000080f007c0c */ /* 0x000fe4000bf46270 */
[----:B0-----:R-:W-:Y:S01]  /*74a0*/  CS2R R24, SRZ ;  /* 0x0000000000187805 */ /* 0x001fe2000001ff00 */
[----:B------:R-:W5:Y:S01]  /*74b0*/  @!P1 LDG.E R4, desc[UR14][R6.64+0x180] ;  /* 0x0001800e06049981 */ /* 0x000f62000c1e1900 */
[----:B------:R-:W-:-:S03]  /*74c0*/  ISETP.GE.AND P1, PT, R16, UR8, PT ;  /* 0x0000000810007c0c */ /* 0x000fc6000bf26270 */
        /* <DEDUP_REMOVED lines=9> */
[----:B------:R-:W-:Y:S02]  /*7560*/  ISETP.GE.AND P2, PT, R21, UR8, PT ;  /* 0x0000000815007c0c */ /* 0x000fe4000bf46270 */
[----:B------:R-:W-:Y:S02]  /*7570*/  CS2R R62, SRZ ;  /* 0x00000000003e7805 */ /* 0x000fe4000001ff00 */
[----:B------:R-:W-:Y:S02]  /*7580*/  CS2R R64, SRZ ;  /* 0x0000000000407805 */ /* 0x000fe4000001ff00 */
[----:B------:R-:W-:Y:S01]  /*7590*/  MOV R67, RZ ;  /* 0x000000ff00437202 */ /* 0x000fe20000000f00 */
[----:B------:R-:W5:Y:S04]  /*75a0*/  @!P1 LDG.E R60, desc[UR14][R6.64+0x480] ;  /* 0x0004800e063c9981 */ /* 0x000f68000c1e1900 */
[----:B------:R-:W5:Y:S04]  /*75b0*/  @!P6 LDG.E R63, desc[UR14][R6.64+0x500] ;  /* 0x0005000e063fe981 */ /* 0x000f68000c1e1900 */
[----:B------:R-:W5:Y:S04]  /*75c0*/  @!P5 LDG.E R62, desc[UR14][R6.64+0x580] ;  /* 0x0005800e063ed981 */ /* 0x000f68000c1e1900 */
[----:B------:R-:W5:Y:S04]  /*75d0*/  @!P4 LDG.E R65, desc[UR14][R6.64+0x600] ;  /* 0x0006000e0641c981 */ /* 0x000f68000c1e1900 */
[----:B------:R-:W5:Y:S04]  /*75e0*/  @!P3 LDG.E R64, desc[UR14][R6.64+0x680] ;  /* 0x0006800e0640b981 */ /* 0x000f68000c1e1900 */
[----:B------:R0:W5:Y:S01]  /*75f0*/  @!P2 LDG.E R67, desc[UR14][R6.64+0x700] ;  /* 0x0007000e0643a981 */ /* 0x000162000c1e1900 */
[----:B------:R-:W-:Y:S01]  /*7600*/  LOP3.LUT R89, R89, 0xfffffe00, RZ, 0xc0, !PT ;  /* 0xfffffe0059597812 */ /* 0x000fe200078ec0ff */
[----:B------:R-:W-:Y:S03]  /*7610*/  BSSY B0, `(.L_x_84) ;  /* 0x00000e8000007945 */ /* 0x000fe60003800000 */
[----:B------:R-:W-:-:S04]  /*7620*/  LEA R89, R32, R89, 0x4 ;  /* 0x0000005920597211 */ /* 0x000fc800078e20ff */
[C---:B0-----:R-:W-:Y:S02]  /*7630*/  IADD3 R6, R89.reuse, 0x1, RZ ;  /* 0x0000000159067810 */ /* 0x041fe40007ffe0ff */
[----:B------:R-:W-:-:S04]  /*7640*/  IADD3 R7, R89, 0x4, RZ ;  /* 0x0000000459077810 */ /* 0x000fc80007ffe0ff */
[----:B------:R-:W-:-:S04]  /*7650*/  LEA.HI.SX32 R7, R7, R89, 0x1b ;  /* 0x0000005907077211 */ /* 0x000fc800078fdaff */
[----:B------:R-:W-:Y:S01]  /*7660*/  LEA R7, R7, UR9, 0x2 ;  /* 0x0000000907077c11 */ /* 0x000fe2000f8e10ff */
[----:B--2---:R0:W-:Y:S04]  /*7670*/  STS [R35], R26 ;  /* 0x0000001a23007388 */ /* 0x0041e80000000800 */
[----:B---3--:R1:W-:Y:S04]  /*7680*/  STS [R40+0x80], R27 ;  /* 0x0000801b28007388 */ /* 0x0083e80000000800 */
[----:B----4-:R2:W-:Y:S01]  /*7690*/  STS [R41+0x100], R56 ;  /* 0x0001003829007388 */ /* 0x0105e20000000800 */
[----:B0-----:R-:W-:-:S03]  /*76a0*/  IADD3 R26, R89, 0x7, RZ ;  /* 0x00000007591a7810 */ /* 0x001fc60007ffe0ff */
[----:B-----5:R0:W-:Y:S01]  /*76b0*/  STS [R42+0x180], R57 ;  /* 0x000180392a007388 */ /* 0x0201e20000000800 */
[----:B-1----:R-:W-:-:S03]  /*76c0*/  IADD3 R27, R89, 0x8, RZ ;  /* 0x00000008591b7810 */ /* 0x002fc60007ffe0ff */
[----:B------:R1:W-:Y:S01]  /*76d0*/  STS [R43+0x200], R4 ;  /* 0x000200042b007388 */ /* 0x0003e20000000800 */
[-C--:B------:R-:W-:Y:S02]  /*76e0*/  LEA.HI.SX32 R26, R26, R89.reuse, 0x1b ;  /* 0x000000591a1a7211 */ /* 0x080fe400078fdaff */
[----:B--2---:R-:W-:Y:S01]  /*76f0*/  IADD3 R56, R89, 0x9, RZ ;  /* 0x0000000959387810 */ /* 0x004fe20007ffe0ff */
[----:B------:R2:W-:Y:S01]  /*7700*/  STS [R44+0x280], R5 ;  /* 0x000280052c007388 */ /* 0x0005e20000000800 */
[-C--:B------:R-:W-:Y:S02]  /*7710*/  LEA.HI.SX32 R27, R27, R89.reuse, 0x1b ;  /* 0x000000591b1b7211 */ /* 0x080fe400078fdaff */
[C---:B0-----:R-:W-:Y:S01]  /*7720*/  IADD3 R57, R89.reuse, 0xa, RZ ;  /* 0x0000000a59397810 */ /* 0x041fe20007ffe0ff */
[----:B------:R-:W-:Y:S01]  /*7730*/  STS [R45+0x300], R58 ;  /* 0x0003003a2d007388 */ /* 0x000fe20000000800 */
[-C--:B------:R-:W-:Y:S02]  /*7740*/  LEA.HI.SX32 R56, R56, R89.reuse, 0x1b ;  /* 0x0000005938387211 */ /* 0x080fe400078fdaff */
[----:B-1----:R-:W-:Y:S01]  /*7750*/  LEA.HI.SX32 R4, R6, R89, 0x1b ;  /* 0x0000005906047211 */ /* 0x002fe200078fdaff */
[----:B------:R-:W-:Y:S01]  /*7760*/  STS [R46+0x380], R59 ;  /* 0x0003803b2e007388 */ /* 0x000fe20000000800 */
[----:B------:R-:W-:-:S02]  /*7770*/  IADD3 R6, R89, 0x3, RZ ;  /* 0x0000000359067810 */ /* 0x000fc40007ffe0ff */
[----:B--2---:R-:W-:Y:S01]  /*7780*/  IADD3 R5, R89, 0x2, RZ ;  /* 0x0000000259057810 */ /* 0x004fe20007ffe0ff */
[----:B------:R0:W-:Y:S01]  /*7790*/  STS [R47+0x400], R24 ;  /* 0x000400182f007388 */ /* 0x0001e20000000800 */
[----:B------:R-:W-:Y:S02]  /*77a0*/  LEA R4, R4, UR9, 0x2 ;  /* 0x0000000904047c11 */ /* 0x000fe4000f8e10ff */
[-C--:B------:R-:W-:Y:S01]  /*77b0*/  LEA.HI.SX32 R5, R5, R89.reuse, 0x1b ;  /* 0x0000005905057211 */ /* 0x080fe200078fdaff */
[----:B------:R1:W-:Y:S01]  /*77c0*/  STS [R48+0x480], R25 ;  /* 0x0004801930007388 */ /* 0x0003e20000000800 */
[----:B------:R-:W-:Y:S02]  /*77d0*/  LEA.HI.SX32 R6, R6, R89, 0x1b ;  /* 0x0000005906067211 */ /* 0x000fe400078fdaff */
[----:B------:R-:W-:Y:S01]  /*77e0*/  LEA R5, R5, UR9, 0x2 ;  /* 0x0000000905057c11 */ /* 0x000fe2000f8e10ff */
[----:B------:R-:W-:Y:S01]  /*77f0*/  STS [R49+0x500], R60 ;  /* 0x0005003c31007388 */ /* 0x000fe20000000800 */
[----:B------:R-:W-:-:S02]  /*7800*/  LEA R6, R6, UR9, 0x2 ;  /* 0x0000000906067c11 */ /* 0x000fc4000f8e10ff */
[C---:B0-----:R-:W-:Y:S01]  /*7810*/  IADD3 R24, R89.reuse, 0x5, RZ ;  /* 0x0000000559187810 */ /* 0x041fe20007ffe0ff */
[----:B------:R-:W-:Y:S01]  /*7820*/  STS [R50+0x580], R63 ;  /* 0x0005803f32007388 */ /* 0x000fe20000000800 */
[----:B-1----:R-:W-:Y:S02]  /*7830*/  IADD3 R25, R89, 0x6, RZ ;  /* 0x0000000659197810 */ /* 0x002fe40007ffe0ff */
[-C--:B------:R-:W-:Y:S01]  /*7840*/  LEA.HI.SX32 R24, R24, R89.reuse, 0x1b ;  /* 0x0000005918187211 */ /* 0x080fe200078fdaff */
[----:B------:R0:W-:Y:S01]  /*7850*/  STS [R51+0x600], R62 ;  /* 0x0006003e33007388 */ /* 0x0001e20000000800 */
[----:B------:R-:W-:Y:S02]  /*7860*/  LEA.HI.SX32 R25, R25, R89, 0x1b ;  /* 0x0000005919197211 */ /* 0x000fe400078fdaff */
[----:B------:R-:W-:Y:S01]  /*7870*/  LEA R24, R24, UR9, 0x2 ;  /* 0x0000000918187c11 */ /* 0x000fe2000f8e10ff */
[----:B------:R-:W-:Y:S01]  /*7880*/  STS [R52+0x680], R65 ;  /* 0x0006804134007388 */ /* 0x000fe20000000800 */
[----:B------:R-:W-:-:S02]  /*7890*/  LEA R25, R25, UR9, 0x2 ;  /* 0x0000000919197c11 */ /* 0x000fc4000f8e10ff */
[----:B------:R-:W-:Y:S01]  /*78a0*/  IADD3 R58, R89, 0xb, RZ ;  /* 0x0000000b593a7810 */ /* 0x000fe20007ffe0ff */
[----:B------:R-:W-:Y:S01]  /*78b0*/  STS [R53+0x700], R64 ;  /* 0x0007004035007388 */ /* 0x000fe20000000800 */
[----:B------:R-:W-:Y:S02]  /*78c0*/  LEA.HI.SX32 R57, R57, R89, 0x1b ;  /* 0x0000005939397211 */ /* 0x000fe400078fdaff */
[----:B0-----:R-:W-:Y:S01]  /*78d0*/  IADD3 R62, R89, 0xc, RZ ;  /* 0x0000000c593e7810 */ /* 0x001fe20007ffe0ff */
[----:B------:R-:W-:Y:S01]  /*78e0*/  STS [R54+0x780], R67 ;  /* 0x0007804336007388 */ /* 0x000fe20000000800 */
[----:B------:R-:W-:-:S03]  /*78f0*/  NOP ;  /* 0x0000000000007918 */ /* 0x000fc60000000000 */
[----:B------:R-:W0:Y:S01]  /*7900*/  LDS R61, [R55] ;  /* 0x00000000373d7984 */ /* 0x000e220000000800 */
[----:B------:R-:W-:Y:S02]  /*7910*/  LEA R26, R26, UR9, 0x2 ;  /* 0x000000091a1a7c11 */ /* 0x000fe4000f8e10ff */
[-C--:B------:R-:W-:Y:S01]  /*7920*/  LEA.HI.SX32 R58, R58, R89.reuse, 0x1b ;  /* 0x000000593a3a7211 */ /* 0x080fe200078fdaff */
[----:B------:R-:W1:Y:S01]  /*7930*/  LDS R63, [R5+0x8] ;  /* 0x00000800053f7984 */ /* 0x000e620000000800 */
[----:B------:R-:W-:Y:S02]  /*7940*/  LEA R27, R27, UR9, 0x2 ;  /* 0x000000091b1b7c11 */ /* 0x000fe4000f8e10ff */
[----:B------:R-:W-:Y:S01]  /*7950*/  LEA R57, R57, UR9, 0x2 ;  /* 0x0000000939397c11 */ /* 0x000fe2000f8e10ff */
[----:B------:R-:W2:Y:S01]  /*7960*/  LDS R60, [R4+0x4] ;  /* 0x00000400043c7984 */ /* 0x000ea20000000800 */
[----:B------:R-:W-:Y:S02]  /*7970*/  LEA.HI.SX32 R62, R62, R89, 0x1b ;  /* 0x000000593e3e7211 */ /* 0x000fe400078fdaff */
[----:B------:R-:W-:Y:S01]  /*7980*/  LEA R56, R56, UR9, 0x2 ;  /* 0x0000000938387c11 */ /* 0x000fe2000f8e10ff */
[----:B------:R-:W3:Y:S01]  /*7990*/  LDS R66, [R6+0xc] ;  /* 0x00000c0006427984 */ /* 0x000ee20000000800 */
[----:B------:R-:W-:-:S02]  /*79a0*/  LEA R58, R58, UR9, 0x2 ;  /* 0x000000093a3a7c11 */ /* 0x000fc4000f8e10ff */
[----:B------:R-:W-:Y:S01]  /*79b0*/  LEA R62, R62, UR9, 0x2 ;  /* 0x000000093e3e7c11 */ /* 0x000fe2000f8e10ff */
[----:B------:R-:W4:Y:S04]  /*79c0*/  LDS R59, [R7+0x10] ;  /* 0x00001000073b7984 */ /* 0x000f280000000800 */
[----:B------:R-:W5:Y:S04]  /*79d0*/  LDS R65, [R24+0x14] ;  /* 0x0000140018417984 */ /* 0x000f680000000800 */
[----:B------:R-:W5:Y:S04]  /*79e0*/  LDS R70, [R25+0x18] ;  /* 0x0000180019467984 */ /* 0x000f680000000800 */
[----:B------:R-:W5:Y:S04]  /*79f0*/  LDS R72, [R26+0x1c] ;  /* 0x00001c001a487984 */ /* 0x000f680000000800 */
[----:B------:R-:W5:Y:S04]  /*7a00*/  LDS R68, [R27+0x20] ;  /* 0x000020001b447984 */ /* 0x000f680000000800 */
[----:B------:R-:W5:Y:S01]  /*7a10*/  LDS R74, [R57+0x28] ;  /* 0x00002800394a7984 */ /* 0x000f620000000800 */
[----:B0-----:R-:W-:-:S03]  /*7a20*/  FMUL.FTZ R64, R61, -1.4426950216293334961 ;  /* 0xbfb8aa3b3d407820 */ /* 0x001fc60000410000 */
[----:B------:R-:W0:Y:S01]  /*7a30*/  LDS R71, [R56+0x24] ;  /* 0x0000240038477984 */ /* 0x000e220000000800 */
[----:B-1----:R-:W-:Y:S01]  /*7a40*/  FMUL.FTZ R69, R63, -1.4426950216293334961 ;  /* 0xbfb8aa3b3f457820 */ /* 0x002fe20000410000 */
[----:B------:R1:W5:Y:S02]  /*7a50*/  MUFU.EX2 R79, R64 ;  /* 0x00000040004f7308 */ /* 0x0003640000000800 */
[----:B------:R-:W0:Y:S01]  /*7a60*/  LDS R78, [R58+0x2c] ;  /* 0x00002c003a4e7984 */ /* 0x000e220000000800 */
[----:B--2---:R-:W-:-:S03]  /*7a70*/  FMUL.FTZ R67, R60, -1.4426950216293334961 ;  /* 0xbfb8aa3b3c437820 */ /* 0x004fc60000410000 */
[----:B------:R-:W2:Y:S01]  /*7a80*/  LDS R73, [R62+0x30] ;  /* 0x000030003e497984 */ /* 0x000ea20000000800 */
[----:B---3--:R-:W-:Y:S01]  /*7a90*/  FMUL.FTZ R75, R66, -1.4426950216293334961 ;  /* 0xbfb8aa3b424b7820 */ /* 0x008fe20000410000 */
[----:B------:R3:W3:Y:S01]  /*7aa0*/  MUFU.EX2 R81, R69 ;  /* 0x0000004500517308 */ /* 0x0006e20000000800 */
[----:B-1----:R-:W-:Y:S01]  /*7ab0*/  IADD3 R64, R89, 0xd, RZ ;  /* 0x0000000d59407810 */ /* 0x002fe20007ffe0ff */
[----:B----4-:R-:W-:-:S03]  /*7ac0*/  FMUL.FTZ R76, R59, -1.4426950216293334961 ;  /* 0xbfb8aa3b3b4c7820 */ /* 0x010fc60000410000 */
[-C--:B------:R-:W-:Y:S01]  /*7ad0*/  LEA.HI.SX32 R64, R64, R89.reuse, 0x1b ;  /* 0x0000005940407211 */ /* 0x080fe200078fdaff */
[----:B-----5:R-:W-:Y:S02]  /*7ae0*/  FMUL.FTZ R84, R65, -1.4426950216293334961 ;  /* 0xbfb8aa3b41547820 */ /* 0x020fe40000410000 */
[----:B------:R1:W4:Y:S01]  /*7af0*/  MUFU.EX2 R80, R67 ;  /* 0x0000004300507308 */ /* 0x0003220000000800 */
[----:B---3--:R-:W-:Y:S01]  /*7b00*/  IADD3 R69, R89, 0xf, RZ ;  /* 0x0000000f59457810 */ /* 0x008fe20007ffe0ff */
[----:B------:R-:W-:Y:S01]  /*7b10*/  FADD.FTZ R79, R79, 1 ;  /* 0x3f8000004f4f7421 */ /* 0x000fe20000010000 */
[----:B------:R-:W-:Y:S01]  /*7b20*/  LEA R64, R64, UR9, 0x2 ;  /* 0x0000000940407c11 */ /* 0x000fe2000f8e10ff */
[----:B------:R-:W-:Y:S01]  /*7b30*/  FMUL.FTZ R85, R70, -1.4426950216293334961 ;  /* 0xbfb8aa3b46557820 */ /* 0x000fe20000410000 */
[-C--:B------:R-:W-:Y:S01]  /*7b40*/  LEA.HI.SX32 R69, R69, R89.reuse, 0x1b ;  /* 0x0000005945457211 */ /* 0x080fe200078fdaff */
[----:B------:R-:W-:Y:S02]  /*7b50*/  FMUL.FTZ R86, R72, -1.4426950216293334961 ;  /* 0xbfb8aa3b48567820 */ /* 0x000fe40000410000 */
[----:B------:R3:W5:Y:S01]  /*7b60*/  MUFU.EX2 R82, R75 ;  /* 0x0000004b00527308 */ /* 0x0007620000000800 */
[----:B-1----:R-:W-:Y:S01]  /*7b70*/  IADD3 R67, R89, 0xe, RZ ;  /* 0x0000000e59437810 */ /* 0x002fe20007ffe0ff */
[----:B------:R-:W-:Y:S01]  /*7b80*/  FADD.FTZ R81, R81, 1 ;  /* 0x3f80000051517421 */ /* 0x000fe20000010000 */
[----:B------:R-:W-:Y:S01]  /*7b90*/  LEA R69, R69, UR9, 0x2 ;  /* 0x0000000945457c11 */ /* 0x000fe2000f8e10ff */
[----:B------:R-:W-:Y:S01]  /*7ba0*/  FMUL.FTZ R88, R68, -1.4426950216293334961 ;  /* 0xbfb8aa3b44587820 */ /* 0x000fe20000410000 */
[----:B------:R-:W-:Y:S01]  /*7bb0*/  LEA.HI.SX32 R67, R67, R89, 0x1b ;  /* 0x0000005943437211 */ /* 0x000fe200078fdaff */
[----:B------:R-:W-:-:S02]  /*7bc0*/  FMUL.FTZ R91, R74, -1.4426950216293334961 ;  /* 0xbfb8aa3b4a5b7820 */ /* 0x000fc40000410000 */
[----:B------:R1:W2:Y:S01]  /*7bd0*/  MUFU.EX2 R83, R76 ;  /* 0x0000004c00537308 */ /* 0x0002a20000000800 */
[----:B------:R-:W-:Y:S01]  /*7be0*/  LEA R67, R67, UR9, 0x2 ;  /* 0x0000000943437c11 */ /* 0x000fe2000f8e10ff */
[----:B---3--:R-:W3:Y:S01]  /*7bf0*/  LDS R75, [R64+0x34] ;  /* 0x00003400404b7984 */ /* 0x008ee20000000800 */
[----:B----4-:R-:W-:Y:S01]  /*7c00*/  FADD.FTZ R80, R80, 1 ;  /* 0x3f80000050507421 */ /* 0x010fe20000010000 */
[----:B0-----:R-:W-:Y:S02]  /*7c10*/  FMUL.FTZ R89, R71, -1.4426950216293334961 ;  /* 0xbfb8aa3b47597820 */ /* 0x001fe40000410000 */
[----:B------:R-:W0:Y:S02]  /*7c20*/  LDS R77, [R67+0x38] ;  /* 0x00003800434d7984 */ /* 0x000e240000000800 */
[----:B------:R-:W4:Y:S01]  /*7c30*/  MUFU.EX2 R84, R84 ;  /* 0x0000005400547308 */ /* 0x000f220000000800 */
[----:B------:R-:W-:Y:S01]  /*7c40*/  FMUL.FTZ R93, R78, -1.4426950216293334961 ;  /* 0xbfb8aa3b4e5d7820 */ /* 0x000fe20000410000 */
[----:B-1----:R-:W1:Y:S01]  /*7c50*/  LDS R76, [R69+0x3c] ;  /* 0x00003c00454c7984 */ /* 0x002e620000000800 */
[----:B-----5:R-:W-:Y:S01]  /*7c60*/  FADD.FTZ R82, R82, 1 ;  /* 0x3f80000052527421 */ /* 0x020fe20000010000 */
[----:B--2---:R-:W-:-:S04]  /*7c70*/  FMUL.FTZ R95, R73, -1.4426950216293334961 ;  /* 0xbfb8aa3b495f7820 */ /* 0x004fc80000410000 */
[----:B------:R-:W2:Y:S01]  /*7c80*/  MUFU.EX2 R85, R85 ;  /* 0x0000005500557308 */ /* 0x000ea20000000800 */
[----:B------:R-:W-:-:S07]  /*7c90*/  FADD.FTZ R83, R83, 1 ;  /* 0x3f80000053537421 */ /* 0x000fce0000010000 */
[----:B------:R-:W5:Y:S01]  /*7ca0*/  MUFU.EX2 R86, R86 ;  /* 0x0000005600567308 */ /* 0x000f620000000800 */
[----:B----4-:R-:W-:-:S07]  /*7cb0*/  FADD.FTZ R84, R84, 1 ;  /* 0x3f80000054547421 */ /* 0x010fce0000010000 */
[----:B------:R-:W4:Y:S01]  /*7cc0*/  MUFU.EX2 R88, R88 ;  /* 0x0000005800587308 */ /* 0x000f220000000800 */
[----:B--2---:R-:W-:-:S07]  /*7cd0*/  FADD.FTZ R85, R85, 1 ;  /* 0x3f80000055557421 */ /* 0x004fce0000010000 */
[----:B------:R-:W2:Y:S01]  /*7ce0*/  MUFU.EX2 R91, R91 ;  /* 0x0000005b005b7308 */ /* 0x000ea20000000800 */
[----:B-----5:R-:W-:Y:S01]  /*7cf0*/  FADD.FTZ R86, R86, 1 ;  /* 0x3f80000056567421 */ /* 0x020fe20000010000 */
[----:B---3--:R-:W-:Y:S01]  /*7d00*/  FMUL.FTZ R97, R75, -1.4426950216293334961 ;  /* 0xbfb8aa3b4b617820 */ /* 0x008fe20000410000 */
[----:B0-----:R-:W-:-:S05]  /*7d10*/  FMUL.FTZ R99, R77, -1.4426950216293334961 ;  /* 0xbfb8aa3b4d637820 */ /* 0x001fca0000410000 */
[----:B------:R-:W0:Y:S01]  /*7d20*/  MUFU.EX2 R89, R89 ;  /* 0x0000005900597308 */ /* 0x000e220000000800 */
[----:B----4-:R-:W-:Y:S01]  /*7d30*/  FADD.FTZ R88, R88, 1 ;  /* 0x3f80000058587421 */ /* 0x010fe20000010000 */
[----:B-1----:R-:W-:-:S06]  /*7d40*/  FMUL.FTZ R101, R76, -1.4426950216293334961 ;  /* 0xbfb8aa3b4c657820 */ /* 0x002fcc0000410000 */
[----:B------:R-:W1:Y:S01]  /*7d50*/  MUFU.EX2 R93, R93 ;  /* 0x0000005d005d7308 */ /* 0x000e620000000800 */
[----:B--2---:R-:W-:-:S07]  /*7d60*/  FADD.FTZ R91, R91, 1 ;  /* 0x3f8000005b5b7421 */ /* 0x004fce0000010000 */
[----:B------:R-:W2:Y:S01]  /*7d70*/  MUFU.EX2 R95, R95 ;  /* 0x0000005f005f7308 */ /* 0x000ea20000000800 */
[----:B0-----:R-:W-:-:S07]  /*7d80*/  FADD.FTZ R89, R89, 1 ;  /* 0x3f80000059597421 */ /* 0x001fce0000010000 */
[----:B------:R-:W0:Y:S01]  /*7d90*/  MUFU.RCP R122, R79 ;  /* 0x0000004f007a7308 */ /* 0x000e220000001000 */
[----:B-1----:R-:W-:-:S07]  /*7da0*/  FADD.FTZ R93, R93, 1 ;  /* 0x3f8000005d5d7421 */ /* 0x002fce0000010000 */
[----:B------:R-:W1:Y:S01]  /*7db0*/  MUFU.EX2 R97, R97 ;  /* 0x0000006100617308 */ /* 0x000e620000000800 */
[----:B--2---:R-:W-:-:S07]  /*7dc0*/  FADD.FTZ R95, R95, 1 ;  /* 0x3f8000005f5f7421 */ /* 0x004fce0000010000 */
[----:B------:R-:W2:Y:S01]  /*7dd0*/  MUFU.EX2 R101, R101 ;  /* 0x0000006500657308 */ /* 0x000ea20000000800 */
[----:B0-----:R-:W-:-:S04]  /*7de0*/  FMUL.FTZ R61, R61, R122 ;  /* 0x0000007a3d3d7220 */ /* 0x001fc80000410000 */
[----:B------:R-:W-:Y:S01]  /*7df0*/  FMUL.FTZ R90, R61, R90 ;  /* 0x0000005a3d5a7220 */ /* 0x000fe20000410000 */
[----:B------:R-:W-:Y:S01]  /*7e00*/  BAR.SYNC.DEFER_BLOCKING 0x0 ;  /* 0x0000000000007b1d */ /* 0x000fe20000010000 */
[----:B-1----:R-:W-:-:S05]  /*7e10*/  FADD.FTZ R97, R97, 1 ;  /* 0x3f80000061617421 */ /* 0x002fca0000010000 */
[----:B------:R-:W0:Y:S01]  /*7e20*/  MUFU.EX2 R99, R99 ;  /* 0x0000006300637308 */ /* 0x000e220000000800 */
[----:B--2---:R-:W-:-:S07]  /*7e30*/  FADD.FTZ R101, R101, 1 ;  /* 0x3f80000065657421 */ /* 0x004fce0000010000 */
[----:B------:R-:W1:Y:S08]  /*7e40*/  MUFU.RCP R103, R80 ;  /* 0x0000005000677308 */ /* 0x000e700000001000 */
[----:B------:R-:W2:Y:S01]  /*7e50*/  MUFU.RCP R124, R81 ;  /* 0x00000051007c7308 */ /* 0x000ea20000001000 */
[----:B0-----:R-:W-:Y:S01]  /*7e60*/  FADD.FTZ R99, R99, 1 ;  /* 0x3f80000063637421 */ /* 0x001fe20000010000 */
[----:B------:R-:W-:Y:S06]  /*7e70*/  STS [R55], R90 ;  /* 0x0000005a37007388 */ /* 0x000fec0000000800 */
[----:B------:R-:W0:Y:S01]  /*7e80*/  MUFU.RCP R105, R82 ;  /* 0x0000005200697308 */ /* 0x000e220000001000 */
[----:B-1----:R-:W-:-:S04]  /*7e90*/  FMUL.FTZ R61, R60, R103 ;  /* 0x000000673c3d7220 */ /* 0x002fc80000410000 */
[----:B------:R-:W-:-:S03]  /*7ea0*/  FMUL.FTZ R61, R61, R92 ;  /* 0x0000005c3d3d7220 */ /* 0x000fc60000410000 */
[----:B------:R-:W1:Y:S01]  /*7eb0*/  MUFU.RCP R126, R83 ;  /* 0x00000053007e7308 */ /* 0x000e620000001000 */
[----:B--2---:R-:W-:Y:S01]  /*7ec0*/  FMUL.FTZ R63, R63, R124 ;  /* 0x0000007c3f3f7220 */ /* 0x004fe20000410000 */
[----:B------:R-:W-:Y:S03]  /*7ed0*/  STS [R4+0x4], R61 ;  /* 0x0000043d04007388 */ /* 0x000fe60000000800 */
[----:B------:R-:W-:-:S03]  /*7ee0*/  FMUL.FTZ R94, R63, R94 ;  /* 0x0000005e3f5e7220 */ /* 0x000fc60000410000 */
[----:B------:R-:W2:Y:S01]  /*7ef0*/  MUFU.RCP R84, R84 ;  /* 0x0000005400547308 */ /* 0x000ea20000001000 */
[----:B0-----:R-:W-:Y:S01]  /*7f00*/  FMUL.FTZ R79, R66, R105 ;  /* 0x00000069424f7220 */ /* 0x001fe20000410000 */
[----:B------:R-:W-:Y:S03]  /*7f10*/  STS [R5+0x8], R94 ;  /* 0x0000085e05007388 */ /* 0x000fe60000000800 */
[----:B------:R-:W-:-:S03]  /*7f20*/  FMUL.FTZ R79, R79, R96 ;  /* 0x000000604f4f7220 */ /* 0x000fc60000410000 */
[----:B------:R-:W0:Y:S01]  /*7f30*/  MUFU.RCP R85, R85 ;  /* 0x0000005500557308 */ /* 0x000e220000001000 */
[----:B-1----:R-:W-:Y:S01]  /*7f40*/  FMUL.FTZ R59, R59, R126 ;  /* 0x0000007e3b3b7220 */ /* 0x002fe20000410000 */
[----:B------:R1:W-:Y:S03]  /*7f50*/  STS [R6+0xc], R79 ;  /* 0x00000c4f06007388 */ /* 0x0003e60000000800 */
[----:B------:R-:W-:-:S03]  /*7f60*/  FMUL.FTZ R98, R59, R98 ;  /* 0x000000623b627220 */ /* 0x000fc60000410000 */
[----:B------:R-:W3:Y:S01]  /*7f70*/  MUFU.RCP R107, R86 ;  /* 0x00000056006b7308 */ /* 0x000ee20000001000 */
[----:B--2---:R-:W-:Y:S01]  /*7f80*/  FMUL.FTZ R65, R65, R84 ;  /* 0x0000005441417220 */ /* 0x004fe20000410000 */
[----:B------:R2:W-:Y:S03]  /*7f90*/  STS [R7+0x10], R98 ;  /* 0x0000106207007388 */ /* 0x0005e60000000800 */
[----:B------:R-:W-:-:S03]  /*7fa0*/  FMUL.FTZ R65, R65, R100 ;  /* 0x0000006441417220 */ /* 0x000fc60000410000 */
[----:B------:R-:W4:Y:S01]  /*7fb0*/  MUFU.RCP R109, R88 ;  /* 0x00000058006d7308 */ /* 0x000f220000001000 */
[----:B0-----:R-:W-:Y:S01]  /*7fc0*/  FMUL.FTZ R63, R70, R85 ;  /* 0x00000055463f7220 */ /* 0x001fe20000410000 */
[----:B------:R-:W-:Y:S03]  /*7fd0*/  STS [R24+0x14], R65 ;  /* 0x0000144118007388 */ /* 0x000fe60000000800 */
[----:B------:R-:W-:-:S03]  /*7fe0*/  FMUL.FTZ R102, R63, R102 ;  /* 0x000000663f667220 */ /* 0x000fc60000410000 */
[----:B------:R-:W0:Y:S01]  /*7ff0*/  MUFU.RCP R80, R89 ;  /* 0x0000005900507308 */ /* 0x000e220000001000 */
[----:B---3--:R-:W-:Y:S01]  /*8000*/  FMUL.FTZ R81, R72, R107 ;  /* 0x0000006b48517220 */ /* 0x008fe20000410000 */
[----:B------:R-:W-:Y:S03]  /*8010*/  STS [R25+0x18], R102 ;  /* 0x0000186619007388 */ /* 0x000fe60000000800 */
[----:B------:R-:W-:-:S03]  /*8020*/  FMUL.FTZ R81, R81, R104 ;  /* 0x0000006851517220 */ /* 0x000fc60000410000 */
[----:B------:R-:W3:Y:S01]  /*8030*/  MUFU.RCP R91, R91 ;  /* 0x0000005b005b7308 */ /* 0x000ee20000001000 */
[----:B----4-:R-:W-:Y:S01]  /*8040*/  FMUL.FTZ R59, R68, R109 ;  /* 0x0000006d443b7220 */ /* 0x010fe20000410000 */
[----:B------:R-:W-:Y:S03]  /*8050*/  STS [R26+0x1c], R81 ;  /* 0x00001c511a007388 */ /* 0x000fe60000000800 */
        /* <DEDUP_REMOVED lines=20> */
[----:B------:R-:W-:Y:S01]  /*81a0*/  FMUL.FTZ R75, R75, R116 ;  /* 0x000000744b4b7220 */ /* 0x000fe20000410000 */
[----:B----4-:R-:W-:-:S04]  /*81b0*/  FMUL.FTZ R77, R77, R60 ;  /* 0x0000003c4d4d7220 */ /* 0x010fc80000410000 */
[----:B------:R-:W-:Y:S01]  /*81c0*/  STS [R64+0x34], R75 ;  /* 0x0000344b40007388 */ /* 0x000fe20000000800 */
[----:B------:R-:W-:Y:S01]  /*81d0*/  MOV R60, UR8 ;  /* 0x00000008003c7c02 */ /* 0x000fe20008000f00 */
[----:B------:R-:W-:Y:S01]  /*81e0*/  FMUL.FTZ R118, R77, R118 ;  /* 0x000000764d767220 */ /* 0x000fe20000410000 */
[----:B0-----:R-:W-:-:S04]  /*81f0*/  FMUL.FTZ R59, R76, R101 ;  /* 0x000000654c3b7220 */ /* 0x001fc80000410000 */
[----:B------:R-:W-:Y:S01]  /*8200*/  STS [R67+0x38], R118 ;  /* 0x0000387643007388 */ /* 0x000fe20000000800 */
[----:B------:R-:W-:-:S05]  /*8210*/  FMUL.FTZ R120, R59, R120 ;  /* 0x000000783b787220 */ /* 0x000fca0000410000 */
        /* <DEDUP_REMOVED lines=20> */
[----:B------:R-:W3:Y:S01]  /*8360*/  LDS R67, [UR9+0x2100] ;  /* 0x00210009ff437984 */ /* 0x000ee20008000800 */
[----:B------:R-:W-:-:S02]  /*8370*/  ULDC.64 UR8, c[0x0][0x2c0] ;  /* 0x0000b00000087ab9 */ /* 0x000fc40000000a00 */
[----:B-1----:R-:W-:Y:S02]  /*8380*/  IMAD R6, R30, UR8, RZ ;  /* 0x000000081e067c24 */ /* 0x002fe4000f8e02ff */
[----:B------:R-:W-:-:S04]  /*8390*/  IMAD.WIDE.U32 R4, R31, UR8, RZ ;  /* 0x000000081f047c25 */ /* 0x000fc8000f8e00ff */
[----:B--2---:R-:W-:-:S05]  /*83a0*/  IMAD R7, R31, UR9, R6 ;  /* 0x000000091f077c24 */ /* 0x004fca000f8e0206 */
[----:B0-----:R-:W-:Y:S02]  /*83b0*/  IADD3 R69, R5, R7, RZ ;  /* 0x0000000705457210 */ /* 0x001fe40007ffe0ff */
[----:B---3--:R-:W-:-:S13]  /*83c0*/  ISETP.GE.AND P0, PT, R34, R67, PT ;  /* 0x000000432200720c */ /* 0x008fda0003f06270 */
        /* <DEDUP_REMOVED lines=12> */
.L_x_85:
[----:B------:R-:W-:Y:S05]  /*8490*/  BSYNC B0 ;  /* 0x0000000000007941 */ /* 0x000fea0003800000 */
.L_x_84:
[----:B------:R-:W-:Y:S01]  /*84a0*/  MOV R2, R4 ;  /* 0x0000000400027202 */ /* 0x000fe20000000f00 */
[----:B------:R-:W-:Y:S01]  /*84b0*/  ULDC.64 UR8, c[0x0][0x2c8] ;  /* 0x0000b20000087ab9 */ /* 0x000fe20000000a00 */
[----:B------:R-:W-:Y:S01]  /*84c0*/  MOV R3, R69 ;  /* 0x0000004500037202 */ /* 0x000fe20000000f00 */
[----:B------:R-:W-:Y:S01]  /*84d0*/  IMAD R5, R29, UR8, RZ ;  /* 0x000000081d057c24 */ /* 0x000fe2000f8e02ff */
[----:B------:R-:W-:Y:S01]  /*84e0*/  ULDC.64 UR10, c[0x0][0x320] ;  /* 0x0000c800000a7ab9 */ /* 0x000fe20000000a00 */
[-C--:B------:R-:W-:Y:S01]  /*84f0*/  ISETP.GE.AND P3, PT, R0, R67.reuse, PT ;  /* 0x000000430000720c */ /* 0x080fe20003f66270 */
[----:B------:R-:W-:Y:S01]  /*8500*/  UIADD3 UR6, UR6, 0x1, URZ ;  /* 0x0000000106067890 */ /* 0x000fe2000fffe03f */
[----:B------:R-:W-:Y:S01]  /*8510*/  IMAD.WIDE.U32 R2, R28, UR8, R2 ;  /* 0x000000081c027c25 */ /* 0x000fe2000f8e0002 */
[-C--:B------:R-:W-:Y:S01]  /*8520*/  ISETP.GE.AND P4, PT, R8, R67.reuse, PT ;  /* 0x000000430800720c */ /* 0x080fe20003f86270 */
[----:B------:R-:W1:Y:S01]  /*8530*/  LDC R0, c[0x0][0x224] ;  /* 0x00008900ff007b82 */ /* 0x000e620000000800 */
[----:B------:R-:W-:Y:S01]  /*8540*/  ISETP.GE.AND P5, PT, R9, R67, PT ;  /* 0x000000430900720c */ /* 0x000fe20003fa6270 */
[----:B0-----:R-:W-:Y:S01]  /*8550*/  IMAD R7, R28, UR9, R5 ;  /* 0x000000091c077c24 */ /* 0x001fe2000f8e0205 */
[----:B------:R-:W-:-:S02]  /*8560*/  IADD3 R5, P0, R2, UR7, RZ ;  /* 0x0000000702057c10 */ /* 0x000fc4000ff1e0ff */
[----:B------:R-:W-:Y:S02]  /*8570*/  IADD3 R2, P1, R23, UR10, RZ ;  /* 0x0000000a17027c10 */ /* 0x000fe4000ff3e0ff */
[----:B------:R-:W-:Y:S02]  /*8580*/  IADD3.X R3, R7, UR16, R3, P0, !PT ;  /* 0x0000001007037c10 */ /* 0x000fe400087fe403 */
[----:B------:R-:W-:Y:S02]  /*8590*/  IADD3.X R22, R22, UR11, RZ, P1, !PT ;  /* 0x0000000b16167c10 */ /* 0x000fe40008ffe4ff */
[C---:B------:R-:W-:Y:S02]  /*85a0*/  LEA R2, P0, R5.reuse, R2, 0x2 ;  /* 0x0000000205027211 */ /* 0x040fe400078010ff */
[----:B------:R-:W-:Y:S02]  /*85b0*/  ISETP.GE.AND P6, PT, R10, R67, PT ;  /* 0x000000430a00720c */ /* 0x000fe40003fc6270 */
[----:B------:R-:W-:-:S02]  /*85c0*/  LEA.HI.X R3, R5, R22, R3, 0x2, P0 ;  /* 0x0000001605037211 */ /* 0x000fc400000f1403 */
[-C--:B------:R-:W-:Y:S02]  /*85d0*/  ISETP.GE.AND P0, PT, R11, R67.reuse, PT ;  /* 0x000000430b00720c */ /* 0x080fe40003f06270 */
[-C--:B------:R-:W-:Y:S01]  /*85e0*/  ISETP.GE.AND P1, PT, R12, R67.reuse, PT ;  /* 0x000000430c00720c */ /* 0x080fe20003f26270 */
[----:B------:R0:W-:Y:S01]  /*85f0*/  @!P3 STG.E desc[UR14][R2.64], R25 ;  /* 0x000000190200b986 */ /* 0x0001e2000c10190e */
[-C--:B------:R-:W-:Y:S02]  /*8600*/  ISETP.GE.AND P3, PT, R14, R67.reuse, PT ;  /* 0x000000430e00720c */ /* 0x080fe40003f66270 */
[-C--:B------:R-:W-:Y:S01]  /*8610*/  ISETP.GE.AND P2, PT, R13, R67.reuse, PT ;  /* 0x000000430d00720c */ /* 0x080fe20003f46270 */
[----:B------:R0:W-:Y:S01]  /*8620*/  @!P4 STG.E desc[UR14][R2.64+0x80], R41 ;  /* 0x000080290200c986 */ /* 0x0001e2000c10190e */
[----:B------:R-:W-:-:S03]  /*8630*/  ISETP.GE.AND P4, PT, R15, R67, PT ;  /* 0x000000430f00720c */ /* 0x000fc60003f86270 */
        /* <DEDUP_REMOVED lines=8> */
[----:B------:R0:W-:Y:S04]  /*86c0*/  @!P4 STG.E desc[UR14][R2.64+0x400], R59 ;  /* 0x0004003b0200c986 */ /* 0x0001e8000c10190e */
[----:B------:R0:W-:Y:S04]  /*86d0*/  @!P5 STG.E desc[UR14][R2.64+0x480], R49 ;  /* 0x000480310200d986 */ /* 0x0001e8000c10190e */
[----:B------:R0:W-:Y:S04]  /*86e0*/  @!P6 STG.E desc[UR14][R2.64+0x500], R61 ;  /* 0x0005003d0200e986 */ /* 0x0001e8000c10190e */
[----:B------:R0:W-:Y:S04]  /*86f0*/  @!P3 STG.E desc[UR14][R2.64+0x700], R65 ;  /* 0x000700410200b986 */ /* 0x0001e8000c10190e */
[----:B------:R0:W-:Y:S01]  /*8700*/  @!P1 STG.E desc[UR14][R2.64+0x280], R45 ;  /* 0x0002802d02009986 */ /* 0x0001e2000c10190e */
[----:B------:R-:W-:-:S03]  /*8710*/  ISETP.GE.AND P1, PT, R19, R67, PT ;  /* 0x000000431300720c */ /* 0x000fc60003f26270 */
[----:B------:R0:W-:Y:S01]  /*8720*/  @!P2 STG.E desc[UR14][R2.64+0x300], R57 ;  /* 0x000300390200a986 */ /* 0x0001e2000c10190e */
[----:B------:R-:W-:-:S03]  /*8730*/  ISETP.GE.AND P2, PT, R20, R67, PT ;  /* 0x000000431400720c */ /* 0x000fc60003f46270 */
[----:B------:R0:W-:Y:S01]  /*8740*/  @!P0 STG.E desc[UR14][R2.64+0x580], R51 ;  /* 0x0005803302008986 */ /* 0x0001e2000c10190e */
[----:B-1----:R-:W-:-:S05]  /*8750*/  ISETP.LE.AND P0, PT, R0, UR6, PT ;  /* 0x0000000600007c0c */ /* 0x002fca000bf03270 */
[----:B------:R0:W-:Y:S01]  /*8760*/  @!P1 STG.E desc[UR14][R2.64+0x600], R63 ;  /* 0x0006003f02009986 */ /* 0x0001e2000c10190e */
[----:B------:R-:W-:-:S03]  /*8770*/  IADD3 R36, P1, R36, 0x2000, RZ ;  /* 0x0000200024247810 */ /* 0x000fc60007f3e0ff */
[----:B------:R0:W-:Y:S01]  /*8780*/  @!P2 STG.E desc[UR14][R2.64+0x680], R53 ;  /* 0x000680350200a986 */ /* 0x0001e2000c10190e */
[----:B------:R-:W-:Y:S02]  /*8790*/  IADD3 R38, P2, R38, 0x2000, RZ ;  /* 0x0000200026267810 */ /* 0x000fe40007f5e0ff */
[----:B------:R-:W-:Y:S02]  /*87a0*/  IADD3.X R37, RZ, R37, RZ, P1, !PT ;  /* 0x00000025ff257210 */ /* 0x000fe40000ffe4ff */
[----:B------:R-:W-:Y:S01]  /*87b0*/  IADD3.X R39, RZ, R39, RZ, P2, !PT ;  /* 0x00000027ff277210 */ /* 0x000fe200017fe4ff */
[----:B------:R-:W-:Y:S08]  /*87c0*/  @!P0 BRA `(.L_x_86) ;  /* 0xffffff7800f88947 */ /* 0x000ff0000383ffff */
[----:B------:R-:W-:Y:S05]  /*87d0*/  EXIT ;  /* 0x000000000000794d */ /* 0x000fea0003800000 */
.L_x_87:
        /* <DEDUP_REMOVED lines=10> */
.L_x_5161:


//--------------------- .text._Z25selective_scan_fwd_kernelI32Selective_Scan_fwd_kernel_traitsILi128ELi16ELi1ELb0ELb0ELb1ELb0EfN3c107complexIfEEEEv13SSMParamsBase --------------------------
	.section	.text._Z25selective_scan_fwd_kernelI32Selective_Scan_fwd_kernel_traitsILi128ELi16ELi1ELb0ELb0ELb1ELb0EfN3c107complexIfEEEEv13SSMParamsBase,"ax",@progbits
	.align	128
        .global         _Z25selective_scan_fwd_kernelI32Selective_Scan_fwd_kernel_traitsILi128ELi16ELi1ELb0ELb0ELb1ELb0EfN3c107complexIfEEEEv13SSMParamsBase
        .type           _Z25selective_scan_fwd_kernelI32Selective_Scan_fwd_kernel_traitsILi128ELi16ELi1ELb0ELb0ELb1ELb0EfN3c107complexIfEEEEv13SSMParamsBase,@function
        .size           _Z25selective_scan_fwd_kernelI32Selective_Scan_fwd_kernel_traitsILi128ELi16ELi1ELb0ELb0ELb1ELb0EfN3c107complexIfEEEEv13SSMParamsBase,(.L_x_5162 - _Z25selective_scan_fwd_kernelI32Selective_Scan_fwd_kernel_traitsILi128ELi16ELi1ELb0ELb0ELb1ELb0EfN3c107complexIfEEEEv13SSMParamsBase)
        .other          _Z25selective_scan_fwd_kernelI32Selective_Scan_fwd_kernel_traitsILi128ELi16ELi1ELb0ELb0ELb1ELb0EfN3c107complexIfEEEEv13SSMParamsBase,@"STO_CUDA_ENTRY STV_DEFAULT"
_Z25selective_scan_fwd_kernelI32Selective_Scan_fwd_kernel_traitsILi128ELi16ELi1ELb0ELb0ELb1ELb0EfN3c107complexIfEEEEv13SSMParamsBase:
.text._Z25selective_scan_fwd_kernelI32Selective_Scan_fwd_kernel_traitsILi128ELi16ELi1ELb0ELb0ELb1ELb0EfN3c107complexIfEEEEv13SSMParamsBase:
[----:B------:R-:W0:Y:S08]  /*0000*/  LDC R1, c[0x0][0x28] ;  /* 0x00000a00ff017b82 */ /* 0x000e300000000800 */
[----:B------:R-:W1:Y:S01]  /*0010*/  S2UR UR4, SR_CTAID.Y ;  /* 0x00000000000479c3 */ /* 0x000e620000002600 */
[----:B------:R-:W-:Y:S01]  /*0020*/  ULDC.64 UR6, c[0x0][0x300] ;  /* 0x0000c00000067ab9 */ /* 0x000fe20000000a00 */
[----:B------:R-:W-:Y:S01]  /*0030*/  ULDC.64 UR16, c[0x0][0x208] ;  /* 0x0000820000107ab9 */ /* 0x000fe20000000a00 */
[----:B------:R-:W-:Y:S01]  /*0040*/  ISETP.NE.U32.AND P1, PT, RZ, UR6, PT ;  /* 0x00000006ff007c0c */ /* 0x000fe2000bf25070 */
[----:B------:R-:W-:Y:S01]  /*0050*/  ULDC UR26, c[0x0][0x228] ;  /* 0x00008a00001a7ab9 */ /* 0x000fe20000000800 */
[----:B------:R-:W-:Y:S01]  /*0060*/  ULDC.64 UR14, c[0x0][0x290] ;  /* 0x0000a400000e7ab9 */ /* 0x000fe20000000a00 */
[----:B------:R-:W-:Y:S01]  /*0070*/  ULDC.64 UR24, c[0x0][0x288] ;  /* 0x0000a20000187ab9 */ /* 0x000fe20000000a00 */
[----:B------:R-:W-:Y:S01]  /*0080*/  ISETP.NE.AND.EX P1, PT, RZ, UR7, PT, P1 ;  /* 0x00000007ff007c0c */ /* 0x000fe2000bf25310 */
[----:B------:R-:W-:Y:S01]  /*0090*/  ULDC.64 UR18, c[0x0][0x260] ;  /* 0x0000980000127ab9 */ /* 0x000fe20000000a00 */
[----:B0-----:R-:W-:-:S02]  /*00a0*/  IADD3 R1, R1, -0x38, RZ ;  /* 0xffffffc801017810 */ /* 0x001fc40007ffe0ff */
[----:B-1----:R-:W-:Y:S01]  /*00b0*/  MOV R65, UR4 ;  /* 0x0000000400417c02 */ /* 0x002fe20008000f00 */
[----:B------:R-:W-:Y:S02]  /*00c0*/  ULDC.64 UR4, c[0x0][0x2e8] ;  /* 0x0000ba0000047ab9 */ /* 0x000fe40000000a00 */
[----:B------:R-:W-:Y:S02]  /*00d0*/  ISETP.NE.U32.AND P0, PT, RZ, UR4, PT ;  /* 0x00000004ff007c0c */ /* 0x000fe4000bf05070 */
[----:B------:R-:W-:-:S04]  /*00e0*/  R2UR UR8, R65 ;  /* 0x00000000410872ca */ /* 0x000fc800000e0000 */
[----:B------:R-:W-:Y:S02]  /*00f0*/  @P1 LEA R4, P3, R65, UR6, 0x2 ;  /* 0x0000000641041c11 */ /* 0x000fe4000f8610ff */
[----:B------:R-:W-:-:S07]  /*0100*/  ISETP.NE.AND.EX P0, PT, RZ, UR5, PT, P0 ;  /* 0x00000005ff007c0c */ /* 0x000fce000bf05300 */
[----:B------:R-:W-:-:S06]  /*0110*/  USHF.R.S32.HI UR21, URZ, 0x1f, UR8 ;  /* 0x0000001f3f157899 */ /* 0x000fcc0008011408 */
[C---:B------:R-:W-:Y:S02]  /*0120*/  @P0 LEA R2, P2, R65.reuse, UR4, 0x2 ;  /* 0x0000000441020c11 */ /* 0x040fe4000f8410ff */
[----:B------:R-:W-:Y:S02]  /*0130*/  MOV R6, UR21 ;  /* 0x0000001500067c02 */ /* 0x000fe40008000f00 */
[----:B------:R-:W-:Y:S02]  /*0140*/  MOV R0, UR21 ;  /* 0x0000001500007c02 */ /* 0x000fe40008000f00 */
[C---:B------:R-:W-:Y:S02]  /*0150*/  @P1 LEA.HI.X R5, R65.reuse, UR7, R6, 0x2, P3 ;  /* 0x0000000741051c11 */ /* 0x040fe400098f1406 */
[----:B------:R-:W-:-:S03]  /*0160*/  @P0 LEA.HI.X R3, R65, UR5, R0, 0x2, P2 ;  /* 0x0000000541030c11 */ /* 0x000fc600090f1400 */
[----:B------:R-:W5:Y:S01]  /*0170*/  @P1 LDG.E R4, desc[UR16][R4.64] ;  /* 0x0000001004041981 */ /* 0x000f62000c1e1900 */
[----:B------:R-:W-:Y:S01]  /*0180*/  MOV R0, UR26 ;  /* 0x0000001a00007c02 */ /* 0x000fe20008000f00 */
[----:B------:R-:W0:Y:S02]  /*0190*/  S2UR UR4, SR_CTAID.X ;  /* 0x00000000000479c3 */ /* 0x000e240000002500 */
[----:B------:R1:W5:Y:S01]  /*01a0*/  @P0 LDG.E R2, desc[UR16][R2.64] ;  /* 0x0000001002020981 */ /* 0x000362000c1e1900 */
[----:B------:R-:W-:-:S04]  /*01b0*/  IABS R0, R0 ;  /* 0x0000000000007213 */ /* 0x000fc80000000000 */
[----:B------:R-:W-:-:S13]  /*01c0*/  R2UR UR28, R0 ;  /* 0x00000000001c72ca */ /* 0x000fda00000e0000 */
[----:B------:R-:W2:Y:S08]  /*01d0*/  I2F.RP R0, UR28 ;  /* 0x0000001c00007d06 */ /* 0x000eb00008209400 */
[----:B--2---:R-:W2:Y:S02]  /*01e0*/  MUFU.RCP R0, R0 ;  /* 0x0000000000007308 */ /* 0x004ea40000001000 */
[----:B--2---:R-:W-:-:S02]  /*01f0*/  IADD3 R6, R0, 0xffffffe, RZ ;  /* 0x0ffffffe00067810 */ /* 0x004fc40007ffe0ff */
[----:B-1----:R-:W-:Y:S01]  /*0200*/  IABS R3, R65 ;  /* 0x0000004100037213 */ /* 0x002fe20000000000 */
[----:B------:R-:W1:Y:S03]  /*0210*/  LDC R0, c[0x0][0x224] ;  /* 0x00008900ff007b82 */ /* 0x000e660000000800 */
[----:B------:R-:W2:Y:S01]  /*0220*/  F2I.FTZ.U32.TRUNC.NTZ R6, R6 ;  /* 0x0000000600067305 */ /* 0x000ea2000021f000 */
[----:B------:R-:W-:Y:S02]  /*0230*/  R2UR UR12, R3 ;  /* 0x00000000030c72ca */ /* 0x000fe400000e0000 */
[----:B--2---:R-:W-:Y:S02]  /*0240*/  R2UR UR5, R6 ;  /* 0x00000000060572ca */ /* 0x004fe400000e0000 */
[----:B0-----:R-:W-:Y:S01]  /*0250*/  MOV R64, UR4 ;  /* 0x0000000400407c02 */ /* 0x001fe20008000f00 */
[----:B------:R-:W-:-:S10]  /*0260*/  UMOV UR4, URZ ;  /* 0x0000003f00047c82 */ /* 0x000fd40008000000 */
[----:B------:R-:W-:-:S04]  /*0270*/  UIADD3 UR6, URZ, -UR5, URZ ;  /* 0x800000053f067290 */ /* 0x000fc8000fffe03f */
[----:B------:R-:W-:-:S04]  /*0280*/  UIMAD UR6, UR6, UR28, URZ ;  /* 0x0000001c060672a4 */ /* 0x000fc8000f8e023f */
[----:B------:R-:W-:Y:S01]  /*0290*/  UIMAD.WIDE.U32 UR4, UR5, UR6, UR4 ;  /* 0x00000006050472a5 */ /* 0x000fe2000f8e0004 */
[C---:B------:R-:W-:Y:S02]  /*02a0*/  R2UR UR23, R64.reuse ;  /* 0x00000000401772ca */ /* 0x040fe400000e0000 */
[----:B------:R-:W-:Y:S01]  /*02b0*/  R2UR UR27, R64 ;  /* 0x00000000401b72ca */ /* 0x000fe200000e0000 */
[----:B------:R-:W-:Y:S01]  /*02c0*/  UIMAD.WIDE.U32 UR4, UR5, UR12, URZ ;  /* 0x0000000c050472a5 */ /* 0x000fe2000f8e003f */
[----:B------:R-:W-:Y:S01]  /*02d0*/  R2UR UR20, R65 ;  /* 0x00000000411472ca */ /* 0x000fe200000e0000 */
[----:B------:R-:W-:-:S05]  /*02e0*/  ULDC.64 UR6, c[0x0][0x280] ;  /* 0x0000a00000067ab9 */ /* 0x000fca0000000a00 */
[----:B------:R-:W-:Y:S02]  /*02f0*/  UMOV UR9, UR5 ;  /* 0x0000000500097c82 */ /* 0x000fe40008000000 */
[----:B------:R-:W-:-:S04]  /*0300*/  UIADD3 UR4, -UR9, URZ, URZ ;  /* 0x0000003f09047290 */ /* 0x000fc8000fffe13f */
[----:B------:R-:W-:-:S04]  /*0310*/  UIMAD UR12, UR28, UR4, UR12 ;  /* 0x000000041c0c72a4 */ /* 0x000fc8000f8e020c */
[----:B------:R-:W-:Y:S02]  /*0320*/  UISETP.GT.U32.AND UP2, UPT, UR28, UR12, UPT ;  /* 0x0000000c1c00728c */ /* 0x000fe4000bf44070 */
[----:B------:R-:W-:Y:S02]  /*0330*/  USHF.R.S32.HI UR22, URZ, 0x1f, UR23 ;  /* 0x0000001f3f167899 */ /* 0x000fe40008011417 */
[----:B------:R-:W-:Y:S02]  /*0340*/  UIMAD.WIDE.U32 UR10, UR27, UR6, URZ ;  /* 0x000000061b0a72a5 */ /* 0x000fe4000f8e003f */
[----:B------:R-:W-:-:S05]  /*0350*/  UIMAD UR6, UR22, UR6, URZ ;  /* 0x00000006160672a4 */ /* 0x000fca000f8e023f */
[----:B------:R-:W-:Y:S02]  /*0360*/  @!UP2 UIADD3 UR12, UR12, -UR28, URZ ;  /* 0x8000001c0c0ca290 */ /* 0x000fe4000fffe03f */
[----:B------:R-:W-:Y:S02]  /*0370*/  UIMAD UR13, UR23, UR7, UR6 ;  /* 0x00000007170d72a4 */ /* 0x000fe4000f8e0206 */
[----:B------:R-:W-:Y:S02]  /*0380*/  UISETP.GE.U32.AND UP0, UPT, UR12, UR28, UPT ;  /* 0x0000001c0c00728c */ /* 0x000fe4000bf06070 */
[----:B------:R-:W-:Y:S02]  /*0390*/  UIMAD UR4, UR22, UR14, URZ ;  /* 0x0000000e160472a4 */ /* 0x000fe4000f8e023f */
[----:B------:R-:W-:Y:S02]  /*03a0*/  UIMAD.WIDE.U32 UR6, UR27, UR14, URZ ;  /* 0x0000000e1b0672a5 */ /* 0x000fe4000f8e003f */
[----:B------:R-:W-:-:S02]  /*03b0*/  UIMAD UR14, UR21, UR24, URZ ;  /* 0x00000018150e72a4 */ /* 0x000fc4000f8e023f */
[----:B------:R-:W-:Y:S02]  /*03c0*/  UIADD3 UR11, UR11, UR13, URZ ;  /* 0x0000000d0b0b7290 */ /* 0x000fe4000fffe03f */
[----:B------:R-:W-:Y:S02]  /*03d0*/  ULOP3.LUT UR12, UR20, UR26, URZ, 0x3c, !UPT ;  /* 0x0000001a140c7292 */ /* 0x000fe4000f8e3c3f */
[----:B------:R-:W-:Y:S01]  /*03e0*/  @!UP2 UIADD3 UR9, UR9, 0x1, URZ ;  /* 0x000000010909a890 */ /* 0x000fe2000fffe03f */
[----:B-1----:R-:W-:Y:S01]  /*03f0*/  ISETP.GE.AND P2, PT, R0, 0x1, PT ;  /* 0x000000010000780c */ /* 0x002fe20003f46270 */
[----:B------:R-:W-:Y:S02]  /*0400*/  UIMAD UR14, UR8, UR25, UR14 ;  /* 0x00000019080e72a4 */ /* 0x000fe4000f8e020e */
[----:B------:R-:W-:Y:S02]  /*0410*/  UIMAD.WIDE.U32 UR10, UR20, UR24, UR10 ;  /* 0x00000018140a72a5 */ /* 0x000fe4000f8e000a */
[----:B------:R-:W-:Y:S01]  /*0420*/  UISETP.GE.AND UP2, UPT, UR12, URZ, UPT ;  /* 0x0000003f0c00728c */ /* 0x000fe2000bf46270 */
[----:B------:R-:W-:Y:S01]  /*0430*/  ULDC.64 UR24, c[0x0][0x298] ;  /* 0x0000a60000187ab9 */ /* 0x000fe20000000a00 */
[----:B------:R-:W-:-:S02]  /*0440*/  UISETP.NE.AND UP1, UPT, UR26, URZ, UPT ;  /* 0x0000003f1a00728c */ /* 0x000fc4000bf25270 */
[----:B------:R-:W-:Y:S02]  /*0450*/  UIMAD UR15, UR23, UR15, UR4 ;  /* 0x0000000f170f72a4 */ /* 0x000fe4000f8e0204 */
[----:B------:R-:W-:Y:S02]  /*0460*/  @UP0 UIADD3 UR9, UR9, 0x1, URZ ;  /* 0x0000000109090890 */ /* 0x000fe4000fffe03f */
[----:B------:R-:W-:Y:S02]  /*0470*/  UIMAD UR12, UR21, UR24, URZ ;  /* 0x00000018150c72a4 */ /* 0x000fe4000f8e023f */
[----:B------:R-:W-:Y:S02]  /*0480*/  UIMAD.WIDE.U32 UR4, UR27, UR18, URZ ;  /* 0x000000121b0472a5 */ /* 0x000fe4000f8e003f */
[----:B------:R-:W-:Y:S02]  /*0490*/  UIMAD UR18, UR22, UR18, URZ ;  /* 0x00000012161272a4 */ /* 0x000fe4000f8e023f */
[----:B------:R-:W-:-:S02]  /*04a0*/  UIADD3 UR7, UR7, UR15, URZ ;  /* 0x0000000f07077290 */ /* 0x000fc4000fffe03f */
[----:B------:R-:W-:Y:S02]  /*04b0*/  UIMAD UR18, UR23, UR19, UR18 ;  /* 0x00000013171272a4 */ /* 0x000fe4000f8e0212 */
[----:B------:R-:W-:-:S03]  /*04c0*/  UIMAD UR13, UR8, UR25, UR12 ;  /* 0x00000019080d72a4 */ /* 0x000fc6000f8e020c */
[----:B------:R-:W-:Y:S01]  /*04d0*/  UMOV UR12, UR9 ;  /* 0x00000009000c7c82 */ /* 0x000fe20008000000 */
[----:B------:R-:W-:Y:S02]  /*04e0*/  UIMAD.WIDE.U32 UR6, UR20, UR24, UR6 ;  /* 0x00000018140672a5 */ /* 0x000fe4000f8e0006 */
[----:B------:R-:W-:Y:S01]  /*04f0*/  @!UP2 UIADD3 UR12, -UR12, URZ, URZ ;  /* 0x0000003f0c0ca290 */ /* 0x000fe2000fffe13f */
[----:B------:R-:W-:Y:S01]  /*0500*/  ULDC.64 UR24, c[0x0][0x2f0] ;  /* 0x0000bc0000187ab9 */ /* 0x000fe20000000a00 */
[----:B------:R-:W-:Y:S02]  /*0510*/  UIADD3 UR9, UR5, UR18, URZ ;  /* 0x0000001205097290 */ /* 0x000fe4000fffe03f */
[----:B------:R-:W-:Y:S01]  /*0520*/  @!UP1 ULOP3.LUT UR12, URZ, UR26, URZ, 0x33, !UPT ;  /* 0x0000001a3f0c9292 */ /* 0x000fe2000f8e333f */
[----:B------:R-:W-:Y:S11]  /*0530*/  @!P2 EXIT ;  /* 0x000000000000a94d */ /* 0x000ff60003800000 */
[----:B------:R-:W-:Y:S01]  /*0540*/  USHF.R.S32.HI UR5, URZ, 0x1f, UR12 ;  /* 0x0000001f3f057899 */ /* 0x000fe2000801140c */
[----:B------:R-:W0:Y:S01]  /*0550*/  S2R R155, SR_TID.X ;  /* 0x00000000009b7919 */ /* 0x000e220000002100 */
[----:B------:R-:W-:Y:S01]  /*0560*/  ULDC.64 UR18, c[0x0][0x278] ;  /* 0x00009e0000127ab9 */ /* 0x000fe20000000a00 */
[----:B------:R-:W-:Y:S01]  /*0570*/  UIADD3 UR8, UR11, UR14, URZ ;  /* 0x0000000e0b087290 */ /* 0x000fe2000fffe03f */
[----:B------:R-:W1:Y:S01]  /*0580*/  S2R R63, SR_LANEID ;  /* 0x00000000003f7919 */ /* 0x000e620000000000 */
[----:B------:R-:W-:Y:S02]  /*0590*/  UIMAD UR5, UR5, UR18, URZ ;  /* 0x00000012050572a4 */ /* 0x000fe4000f8e023f */
[----:B------:R-:W-:Y:S02]  /*05a0*/  ULEA UR14, UP0, UR10, UR24, 0x2 ;  /* 0x000000180a0e7291 */ /* 0x000fe4000f80103f */
[----:B------:R-:W-:Y:S02]  /*05b0*/  UIMAD UR15, UR12, UR19, UR5 ;  /* 0x000000130c0f72a4 */ /* 0x000fe4000f8e0205 */
[----:B------:R-:W-:Y:S01]  /*05c0*/  ULEA.HI.X UR10, UR10, UR25, UR8, 0x2, UP0 ;  /* 0x000000190a0a7291 */ /* 0x000fe200080f1408 */
[----:B------:R-:W-:-:S02]  /*05d0*/  UMOV UR5, URZ ;  /* 0x0000003f00057c82 */ /* 0x000fc40008000000 */
[----:B------:R-:W-:Y:S01]  /*05e0*/  UMOV UR8, UR4 ;  /* 0x0000000400087c82 */ /* 0x000fe20008000000 */
[----:B------:R-:W-:Y:S01]  /*05f0*/  UMOV UR4, URZ ;  /* 0x0000003f00047c82 */ /* 0x000fe20008000000 */
[----:B-----5:R-:W-:Y:S01]  /*0600*/  @P0 R2UR UR5, R2 ;  /* 0x00000000020502ca */ /* 0x020fe200000e0000 */
[----:B------:R-:W-:Y:S01]  /*0610*/  UIMAD.WIDE.U32 UR8, UR12, UR18, UR8 ;  /* 0x000000120c0872a5 */ /* 0x000fe2000f8e0008 */
[----:B------:R-:W-:Y:S01]  /*0620*/  @P1 R2UR UR4, R4 ;  /* 0x00000000040412ca */ /* 0x000fe200000e0000 */
[----:B------:R-:W-:Y:S01]  /*0630*/  UIADD3 UR11, UR7, UR13, URZ ;  /* 0x0000000d070b7290 */ /* 0x000fe2000fffe03f */
[----:B------:R-:W-:Y:S01]  /*0640*/  ULDC.64 UR18, c[0x0][0x2f8] ;  /* 0x0000be0000127ab9 */ /* 0x000fe20000000a00 */
[----:B------:R-:W-:Y:S01]  /*0650*/  ULDC.64 UR24, c[0x0][0x2e0] ;  /* 0x0000b80000187ab9 */ /* 0x000fe20000000a00 */
[----:B------:R-:W-:Y:S02]  /*0660*/  ULEA UR7, UP0, UR6, UR18, 0x2 ;  /* 0x0000001206077291 */ /* 0x000fe4000f80103f */
[----:B------:R-:W-:-:S02]  /*0670*/  ULEA UR12, UP1, UR8, UR24, 0x2 ;  /* 0x00000018080c7291 */ /* 0x000fc4000f82103f */
[----:B------:R-:W-:Y:S02]  /*0680*/  UIADD3 UR13, UR9, UR15, URZ ;  /* 0x0000000f090d7290 */ /* 0x000fe4000fffe03f */
[----:B------:R-:W-:Y:S02]  /*0690*/  ULEA.HI.X UR11, UR6, UR19, UR11, 0x2, UP0 ;  /* 0x00000013060b7291 */ /* 0x000fe400080f140b */
[----:B------:R-:W-:Y:S01]  /*06a0*/  ULEA.HI.X UR13, UR8, UR25, UR13, 0x2, UP1 ;  /* 0x00000019080d7291 */ /* 0x000fe200088f140d */
[----:B------:R-:W-:Y:S02]  /*06b0*/  UMOV UR6, URZ ;  /* 0x0000003f00067c82 */ /* 0x000fe40008000000 */
[----:B------:R-:W-:Y:S01]  /*06c0*/  UMOV UR8, UR14 ;  /* 0x0000000e00087c82 */ /* 0x000fe20008000000 */
[----:B0-----:R-:W-:-:S08]  /*06d0*/  UMOV UR9, UR7 ;  /* 0x0000000700097c82 */ /* 0x001fd00008000000 */
.L_x_129:
[----:B------:R-:W-:Y:S01]  /*06e0*/  SHF.L.U32 R154, R155, 0x4, RZ ;  /* 0x000000049b9a7819 */ /* 0x000fe200000006ff */
[----:B------:R-:W-:Y:S01]  /*06f0*/  BAR.SYNC.DEFER_BLOCKING 0x0 ;  /* 0x0000000000007b1d */ /* 0x000fe20000010000 */
[----:B------:R-:W-:Y:S01]  /*0700*/  MOV R2, UR8 ;  /* 0x0000000800027c02 */ /* 0x000fe20008000f00 */
[----:B------:R-:W-:Y:S01]  /*0710*/  HFMA2.MMA R0, -RZ, RZ, 0, 0 ;  /* 0x00000000ff007435 */ /* 0x000fe200000001ff */
[----:B------:R-:W-:Y:S02]  /*0720*/  LOP3.LUT R154, R154, 0xfffffe00, RZ, 0xc0, !PT ;  /* 0xfffffe009a9a7812 */ /* 0x000fe400078ec0ff */
[----:B------:R-:W-:Y:S02]  /*0730*/  CS2R R4, SRZ ;  /* 0x0000000000047805 */ /* 0x000fe4000001ff00 */
[----:B------:R-:W-:Y:S01]  /*0740*/  MOV R3, UR10 ;  /* 0x0000000a00037c02 */ /* 0x000fe20008000f00 */
[----:B------:R-:W-:Y:S01]  /*0750*/  ULDC UR14, c[0x0][0x218] ;  /* 0x00008600000e7ab9 */ /* 0x000fe20000000800 */
[----:B------:R-:W-:Y:S01]  /*0760*/  LOP3.LUT R156, R154, 0x1f, R155, 0xf8, !PT ;  /* 0x0000001f9a9c7812 */ /* 0x000fe200078ef89b */
[----:B------:R-:W-:Y:S01]  /*0770*/  UIMAD UR14, UR6, -0x800, UR14 ;  /* 0xfffff800060e78a4 */ /* 0x000fe2000f8e020e */
[----:B------:R-:W-:-:S02]  /*0780*/  CS2R R6, SRZ ;  /* 0x0000000000067805 */ /* 0x000fc4000001ff00 */
[----:B------:R-:W-:Y:S02]  /*0790*/  CS2R R8, SRZ ;  /* 0x0000000000087805 */ /* 0x000fe4000001ff00 */
[C---:B------:R-:W-:Y:S01]  /*07a0*/  LOP3.LUT R17, R156.reuse, 0x20, RZ, 0xfc, !PT ;  /* 0x000000209c117812 */ /* 0x040fe200078efcff */
[C---:B------:R-:W-:Y:S01]  /*07b0*/  IMAD.WIDE R2, R156.reuse, 0x4, R2 ;  /* 0x000000049c027825 */ /* 0x040fe200078e0202 */
[C---:B------:R-:W-:Y:S02]  /*07c0*/  LOP3.LUT R19, R156.reuse, 0x40, RZ, 0xfc, !PT ;  /* 0x000000409c137812 */ /* 0x040fe400078efcff */
[----:B------:R-:W-:Y:S02]  /*07d0*/  CS2R R10, SRZ ;  /* 0x00000000000a7805 */ /* 0x000fe4000001ff00 */
[----:B------:R-:W-:Y:S02]  /*07e0*/  ISETP.GE.AND P2, PT, R156, UR14, PT ;  /* 0x0000000e9c007c0c */ /* 0x000fe4000bf46270 */
[----:B------:R-:W-:-:S02]  /*07f0*/  CS2R R12, SRZ ;  /* 0x00000000000c7805 */ /* 0x000fc4000001ff00 */
[----:B------:R-:W-:Y:S02]  /*0800*/  ISETP.GE.AND P1, PT, R17, UR14, PT ;  /* 0x0000000e11007c0c */ /* 0x000fe4000bf26270 */
[----:B------:R-:W-:Y:S02]  /*0810*/  CS2R R14, SRZ ;  /* 0x00000000000e7805 */ /* 0x000fe4000001ff00 */
[C---:B------:R-:W-:Y:S02]  /*0820*/  LOP3.LUT R21, R156.reuse, 0x60, RZ, 0xfc, !PT ;  /* 0x000000609c157812 */ /* 0x040fe400078efcff */
[C---:B------:R-:W-:Y:S02]  /*0830*/  LOP3.LUT R22, R156.reuse, 0x80, RZ, 0xfc, !PT ;  /* 0x000000809c167812 */ /* 0x040fe400078efcff */
[C---:B------:R-:W-:Y:S02]  /*0840*/  LOP3.LUT R23, R156.reuse, 0xa0, RZ, 0xfc, !PT ;  /* 0x000000a09c177812 */ /* 0x040fe400078efcff */
[----:B------:R-:W-:-:S02]  /*0850*/  LOP3.LUT R24, R156, 0xc0, RZ, 0xfc, !PT ;  /* 0x000000c09c187812 */ /* 0x000fc400078efcff */
[----:B------:R-:W-:Y:S01]  /*0860*/  ISETP.GE.AND P4, PT, R19, UR14, PT ;  /* 0x0000000e13007c0c */ /* 0x000fe2000bf86270 */
[----:B------:R-:W2:Y:S01]  /*0870*/  @!P2 LDG.E R4, desc[UR16][R2.64] ;  /* 0x000000100204a981 */ /* 0x000ea2000c1e1900 */
[C---:B------:R-:W-:Y:S02]  /*0880*/  LOP3.LUT R25, R156.reuse, 0xe0, RZ, 0xfc, !PT ;  /* 0x000000e09c197812 */ /* 0x040fe400078efcff */
[----:B------:R-:W-:Y:S01]  /*0890*/  ISETP.GE.AND P0, PT, R21, UR14, PT ;  /* 0x0000000e15007c0c */ /* 0x000fe2000bf06270 */
[----:B------:R-:W3:Y:S01]  /*08a0*/  @!P1 LDG.E R0, desc[UR16][R2.64+0x80] ;  /* 0x0000801002009981 */ /* 0x000ee2000c1e1900 */
[----:B------:R-:W-:Y:S02]  /*08b0*/  LOP3.LUT R27, R156, 0x100, RZ, 0xfc, !PT ;  /* 0x000001009c1b7812 */ /* 0x000fe400078efcff */
[----:B------:R-:W-:Y:S02]  /*08c0*/  ISETP.GE.AND P6, PT, R22, UR14, PT ;  /* 0x0000000e16007c0c */ /* 0x000fe4000bfc6270 */
[----:B------:R-:W-:-:S02]  /*08d0*/  ISETP.GE.AND P5, PT, R23, UR14, PT ;  /* 0x0000000e17007c0c */ /* 0x000fc4000bfa6270 */
[----:B------:R-:W-:Y:S01]  /*08e0*/  ISETP.GE.AND P3, PT, R24, UR14, PT ;  /* 0x0000000e18007c0c */ /* 0x000fe2000bf66270 */
[----:B------:R-:W4:Y:S01]  /*08f0*/  @!P4 LDG.E R6, desc[UR16][R2.64+0x100] ;  /* 0x000100100206c981 */ /* 0x000f22000c1e1900 */
[----:B------:R-:W-:Y:S02]  /*0900*/  ISETP.GE.AND P2, PT, R25, UR14, PT ;  /* 0x0000000e19007c0c */ /* 0x000fe4000bf46270 */
[----:B------:R-:W-:Y:S01]  /*0910*/  ISETP.GE.AND P1, PT, R27, UR14, PT ;  /* 0x0000000e1b007c0c */ /* 0x000fe2000bf26270 */
[----:B------:R-:W5:Y:S01]  /*0920*/  @!P0 LDG.E R5, desc[UR16][R2.64+0x180] ;  /* 0x0001801002058981 */ /* 0x000f62000c1e1900 */
[C---:B------:R-:W-:Y:S02]  /*0930*/  LOP3.LUT R29, R156.reuse, 0x120, RZ, 0xfc, !PT ;  /* 0x000001209c1d7812 */ /* 0x040fe400078efcff */
[C---:B------:R-:W-:Y:S01]  /*0940*/  LOP3.LUT R31, R156.reuse, 0x140, RZ, 0xfc, !PT ;  /* 0x000001409c1f7812 */ /* 0x040fe200078efcff */
[----:B------:R-:W5:Y:S01]  /*0950*/  @!P6 LDG.E R8, desc[UR16][R2.64+0x200] ;  /* 0x000200100208e981 */ /* 0x000f62000c1e1900 */
[----:B------:R-:W-:-:S02]  /*0960*/  LOP3.LUT R41, R156, 0x160, RZ, 0xfc, !PT ;  /* 0x000001609c297812 */ /* 0x000fc400078efcff */
[C---:B------:R-:W-:Y:S01]  /*0970*/  LOP3.LUT R43, R156.reuse, 0x180, RZ, 0xfc, !PT ;  /* 0x000001809c2b7812 */ /* 0x040fe200078efcff */
[----:B------:R-:W5:Y:S01]  /*0980*/  @!P5 LDG.E R7, desc[UR16][R2.64+0x280] ;  /* 0x000280100207d981 */ /* 0x000f62000c1e1900 */
[C---:B------:R-:W-:Y:S02]  /*0990*/  LOP3.LUT R45, R156.reuse, 0x1a0, RZ, 0xfc, !PT ;  /* 0x000001a09c2d7812 */ /* 0x040fe400078efcff */
[----:B------:R-:W-:Y:S01]  /*09a0*/  ISETP.GE.AND P4, PT, R29, UR14, PT ;  /* 0x0000000e1d007c0c */ /* 0x000fe2000bf86270 */
[----:B------:R-:W5:Y:S01]  /*09b0*/  @!P3 LDG.E R10, desc[UR16][R2.64+0x300] ;  /* 0x00030010020ab981 */ /* 0x000f62000c1e1900 */
[C---:B------:R-:W-:Y:S02]  /*09c0*/  LOP3.LUT R47, R156.reuse, 0x1c0, RZ, 0xfc, !PT ;  /* 0x000001c09c2f7812 */ /* 0x040fe400078efcff */
[----:B------:R-:W-:Y:S01]  /*09d0*/  ISETP.GE.AND P0, PT, R31, UR14, PT ;  /* 0x0000000e1f007c0c */ /* 0x000fe2000bf06270 */
[----:B------:R-:W5:Y:S01]  /*09e0*/  @!P2 LDG.E R9, desc[UR16][R2.64+0x380] ;  /* 0x000380100209a981 */ /* 0x000f62000c1e1900 */
[----:B------:R-:W-:-:S02]  /*09f0*/  LOP3.LUT R49, R156, 0x1e0, RZ, 0xfc, !PT ;  /* 0x000001e09c317812 */ /* 0x000fc400078efcff */
[----:B------:R-:W-:Y:S01]  /*0a00*/  ISETP.GE.AND P6, PT, R41, UR14, PT ;  /* 0x0000000e29007c0c */ /* 0x000fe2000bfc6270 */
[----:B------:R-:W5:Y:S01]  /*0a10*/  @!P1 LDG.E R12, desc[UR16][R2.64+0x400] ;  /* 0x00040010020c9981 */ /* 0x000f62000c1e1900 */
[----:B------:R-:W-:Y:S02]  /*0a20*/  ISETP.GE.AND P5, PT, R43, UR14, PT ;  /* 0x0000000e2b007c0c */ /* 0x000fe4000bfa6270 */
[----:B------:R-:W-:Y:S01]  /*0a30*/  ISETP.GE.AND P3, PT, R45, UR14, PT ;  /* 0x0000000e2d007c0c */ /* 0x000fe2000bf66270 */
[----:B------:R-:W-:Y:S01]  /*0a40*/  HFMA2.MMA R20, -RZ, RZ, 0, 0 ;  /* 0x00000000ff147435 */ /* 0x000fe200000001ff */
[----:B------:R-:W-:Y:S01]  /*0a50*/  ISETP.GE.AND P2, PT, R47, UR14, PT ;  /* 0x0000000e2f007c0c */ /* 0x000fe2000bf46270 */
[----:B------:R-:W5:Y:S01]  /*0a60*/  @!P4 LDG.E R11, desc[UR16][R2.64+0x480] ;  /* 0x00048010020bc981 */ /* 0x000f62000c1e1900 */
[----:B------:R-:W-:Y:S02]  /*0a70*/  ISETP.GE.AND P1, PT, R49, UR14, PT ;  /* 0x0000000e31007c0c */ /* 0x000fe4000bf26270 */
[----:B------:R-:W-:Y:S01]  /*0a80*/  MOV R16, RZ ;  /* 0x000000ff00107202 */ /* 0x000fe20000000f00 */
[----:B------:R-:W5:Y:S01]  /*0a90*/  @!P0 LDG.E R14, desc[UR16][R2.64+0x500] ;  /* 0x00050010020e8981 */ /* 0x000f62000c1e1900 */
[----:B------:R-:W-:-:S03]  /*0aa0*/  MOV R18, RZ ;  /* 0x000000ff00127202 */ /* 0x000fc60000000f00 */
[----:B------:R-:W5:Y:S04]  /*0ab0*/  @!P6 LDG.E R13, desc[UR16][R2.64+0x580] ;  /* 0x00058010020de981 */ /* 0x000f68000c1e1900 */
[----:B------:R-:W5:Y:S04]  /*0ac0*/  @!P5 LDG.E R16, desc[UR16][R2.64+0x600] ;  /* 0x000600100210d981 */ /* 0x000f68000c1e1900 */
[----:B------:R-:W5:Y:S04]  /*0ad0*/  @!P3 LDG.E R15, desc[UR16][R2.64+0x680] ;  /* 0x00068010020fb981 */ /* 0x000f68000c1e1900 */
[----:B------:R-:W5:Y:S04]  /*0ae0*/  @!P2 LDG.E R20, desc[UR16][R2.64+0x700] ;  /* 0x000700100214a981 */ /* 0x000f68000c1e1900 */
[----:B------:R0:W5:Y:S01]  /*0af0*/  @!P1 LDG.E R18, desc[UR16][R2.64+0x780] ;  /* 0x0007801002129981 */ /* 0x000162000c1e1900 */
[----:B------:R-:W0:Y:S01]  /*0b00*/  S2UR UR15, SR_CgaCtaId ;  /* 0x00000000000f79c3 */ /* 0x000e220000008800 */
[----:B------:R-:W-:-:S02]  /*0b10*/  ISETP.GE.AND P3, PT, R17, UR14, PT ;  /* 0x0000000e11007c0c */ /* 0x000fc4000bf66270 */
[----:B-1----:R-:W-:Y:S01]  /*0b20*/  IADD3 R17, R154, R63, RZ ;  /* 0x0000003f9a117210 */ /* 0x002fe20007ffe0ff */
[----:B------:R-:W-:Y:S01]  /*0b30*/  UMOV UR7, 0x400 ;  /* 0x0000040000077882 */ /* 0x000fe20000000000 */
[----:B------:R-:W-:Y:S02]  /*0b40*/  ISETP.GE.AND P5, PT, R22, UR14, PT ;  /* 0x0000000e16007c0c */ /* 0x000fe4000bfa6270 */
[----:B------:R-:W-:Y:S02]  /*0b50*/  ISETP.GE.AND P2, PT, R24, UR14, PT ;  /* 0x0000000e18007c0c */ /* 0x000fe4000bf46270 */
[C---:B------:R-:W-:Y:S02]  /*0b60*/  IADD3 R22, R17.reuse, 0x20, RZ ;  /* 0x0000002011167810 */ /* 0x040fe40007ffe0ff */
[C---:B------:R-:W-:Y:S02]  /*0b70*/  IADD3 R24, R17.reuse, 0x40, RZ ;  /* 0x0000004011187810 */ /* 0x040fe40007ffe0ff */
[----:B------:R-:W-:-:S02]  /*0b80*/  IADD3 R26, R17, 0x60, RZ ;  /* 0x00000060111a7810 */ /* 0x000fc40007ffe0ff */
[CC--:B0-----:R-:W-:Y:S02]  /*0b90*/  LEA.HI.SX32 R2, R17.reuse, R17.reuse, 0x1b ;  /* 0x0000001111027211 */ /* 0x0c1fe400078fdaff */
[C---:B------:R-:W-:Y:S02]  /*0ba0*/  IADD3 R28, R17.reuse, 0x80, RZ ;  /* 0x00000080111c7810 */ /* 0x040fe40007ffe0ff */
[C---:B------:R-:W-:Y:S02]  /*0bb0*/  IADD3 R30, R17.reuse, 0xa0, RZ ;  /* 0x000000a0111e7810 */ /* 0x040fe40007ffe0ff */
[-C--:B------:R-:W-:Y:S01]  /*0bc0*/  LEA.HI.SX32 R22, R22, R17.reuse, 0x1b ;  /* 0x0000001116167211 */ /* 0x080fe200078fdaff */
[----:B------:R-:W-:Y:S01]  /*0bd0*/  ULEA UR15, UR15, UR7, 0x18 ;  /* 0x000000070f0f7291 */ /* 0x000fe2000f8ec03f */
[----:B------:R-:W-:Y:S02]  /*0be0*/  IADD3 R32, R17, 0xc0, RZ ;  /* 0x000000c011207810 */ /* 0x000fe40007ffe0ff */
[----:B------:R-:W-:-:S02]  /*0bf0*/  LEA.HI.SX32 R24, R24, R17, 0x1b ;  /* 0x0000001118187211 */ /* 0x000fc400078fdaff */
[C---:B------:R-:W-:Y:S02]  /*0c00*/  IADD3 R34, R17.reuse, 0xe0, RZ ;  /* 0x000000e011227810 */ /* 0x040fe40007ffe0ff */
[-C--:B------:R-:W-:Y:S02]  /*0c10*/  LEA.HI.SX32 R26, R26, R17.reuse, 0x1b ;  /* 0x000000111a1a7211 */ /* 0x080fe400078fdaff */
[C---:B------:R-:W-:Y:S02]  /*0c20*/  IADD3 R36, R17.reuse, 0x100, RZ ;  /* 0x0000010011247810 */ /* 0x040fe40007ffe0ff */
[----:B------:R-:W-:Y:S02]  /*0c30*/  LEA R74, R2, UR15, 0x2 ;  /* 0x0000000f024a7c11 */ /* 0x000fe4000f8e10ff */
[----:B------:R-:W-:Y:S02]  /*0c40*/  LEA.HI.SX32 R28, R28, R17, 0x1b ;  /* 0x000000111c1c7211 */ /* 0x000fe400078fdaff */
[----:B------:R-:W-:-:S02]  /*0c50*/  IADD3 R38, R17, 0x120, RZ ;  /* 0x0000012011267810 */ /* 0x000fc40007ffe0ff */
[-C--:B------:R-:W-:Y:S02]  /*0c60*/  LEA.HI.SX32 R30, R30, R17.reuse, 0x1b ;  /* 0x000000111e1e7211 */ /* 0x080fe400078fdaff */
[----:B------:R-:W-:Y:S02]  /*0c70*/  LEA R73, R22, UR15, 0x2 ;  /* 0x0000000f16497c11 */ /* 0x000fe4000f8e10ff */
[C---:B------:R-:W-:Y:S02]  /*0c80*/  IADD3 R40, R17.reuse, 0x140, RZ ;  /* 0x0000014011287810 */ /* 0x040fe40007ffe0ff */
[----:B------:R-:W-:Y:S02]  /*0c90*/  LEA.HI.SX32 R32, R32, R17, 0x1b ;  /* 0x0000001120207211 */ /* 0x000fe400078fdaff */
[----:B------:R-:W-:Y:S02]  /*0ca0*/  LEA R72, R24, UR15, 0x2 ;  /* 0x0000000f18487c11 */ /* 0x000fe4000f8e10ff */
        /* <DEDUP_REMOVED lines=26> */
[----:B------:R-:W-:Y:S02]  /*0e50*/  LEA R163, R50, UR15, 0x2 ;  /* 0x0000000f32a37c11 */ /* 0x000fe4000f8e10ff */
[----:B------:R-:W-:Y:S02]  /*0e60*/  ISETP.GE.AND P1, PT, R21, UR14, PT ;  /* 0x0000000e15007c0c */ /* 0x000fe4000bf26270 */
[----:B------:R-:W-:Y:S02]  /*0e70*/  MOV R2, UR9 ;  /* 0x0000000900027c02 */ /* 0x000fe40008000f00 */
[----:B------:R-:W-:Y:S02]  /*0e80*/  MOV R3, UR11 ;  /* 0x0000000b00037c02 */ /* 0x000fe40008000f00 */
[C---:B------:R-:W-:Y:S01]  /*0e90*/  ISETP.GE.AND P0, PT, R156.reuse, UR14, PT ;  /* 0x0000000e9c007c0c */ /* 0x040fe2000bf06270 */
[----:B------:R-:W-:Y:S01]  /*0ea0*/  IMAD.WIDE R2, R156, 0x4, R2 ;  /* 0x000000049c027825 */ /* 0x000fe200078e0202 */
[----:B------:R-:W-:-:S02]  /*0eb0*/  ISETP.GE.AND P4, PT, R19, UR14, PT ;  /* 0x0000000e13007c0c */ /* 0x000fc4000bf86270 */
[----:B------:R-:W-:Y:S01]  /*0ec0*/  ISETP.GE.AND P6, PT, R23, UR14, PT ;  /* 0x0000000e17007c0c */ /* 0x000fe2000bfc6270 */
[----:B--2---:R-:W-:Y:S04]  /*0ed0*/  STS [R74], R4 ;  /* 0x000000044a007388 */ /* 0x004fe80000000800 */
[----:B---3--:R0:W-:Y:S04]  /*0ee0*/  STS [R73+0x80], R0 ;  /* 0x0000800049007388 */ /* 0x0081e80000000800 */
[----:B----4-:R-:W-:Y:S01]  /*0ef0*/  STS [R72+0x100], R6 ;  /* 0x0001000648007388 */ /* 0x010fe20000000800 */
[----:B0-----:R-:W-:-:S03]  /*0f00*/  LEA R0, R63, R154, 0x4 ;  /* 0x0000009a3f007211 */ /* 0x001fc600078e20ff */
[----:B-----5:R0:W-:Y:S04]  /*0f10*/  STS [R71+0x180], R5 ;  /* 0x0001800547007388 */ /* 0x0201e80000000800 */
[----:B------:R-:W-:Y:S01]  /*0f20*/  STS [R70+0x200], R8 ;  /* 0x0002000846007388 */ /* 0x000fe20000000800 */
[----:B------:R-:W-:-:S03]  /*0f30*/  LEA.HI.SX32 R62, R0, R0, 0x1b ;  /* 0x00000000003e7211 */ /* 0x000fc600078fdaff */
[----:B------:R1:W-:Y:S04]  /*0f40*/  STS [R69+0x280], R7 ;  /* 0x0002800745007388 */ /* 0x0003e80000000800 */
        /* <DEDUP_REMOVED lines=30> */
[----:B0-----:R-:W-:-:S02]  /*1130*/  CS2R R4, SRZ ;  /* 0x0000000000047805 */ /* 0x001fc4000001ff00 */
[----:B-1----:R-:W-:Y:S02]  /*1140*/  CS2R R6, SRZ ;  /* 0x0000000000067805 */ /* 0x002fe4000001ff00 */
        /* <DEDUP_REMOVED lines=21> */
[----:B-----5:R-:W-:Y:S01]  /*12a0*/  CS2R R14, SRZ ;  /* 0x00000000000e7805 */ /* 0x020fe2000001ff00 */
[----:B------:R-:W-:Y:S01]  /*12b0*/  HFMA2.MMA R20, -RZ, RZ, 0, 0 ;  /* 0x00000000ff147435 */ /* 0x000fe200000001ff */
[----:B------:R-:W-:Y:S01]  /*12c0*/  MOV R16, RZ ;  /* 0x000000ff00107202 */ /* 0x000fe20000000f00 */
[----:B------:R-:W5:Y:S01]  /*12d0*/  @!P0 LDG.E R12, desc[UR16][R2.64+0x400] ;  /* 0x00040010020c8981 */ /* 0x000f62000c1e1900 */
[----:B------:R-:W-:-:S03]  /*12e0*/  MOV R18, RZ ;  /* 0x000000ff00127202 */ /* 0x000fc60000000f00 */
[----:B------:R-:W5:Y:S04]  /*12f0*/  @!P4 LDG.E R14, desc[UR16][R2.64+0x500] ;  /* 0x00050010020ec981 */ /* 0x000f68000c1e1900 */
[----:B------:R-:W5:Y:S04]  /*1300*/  @!P6 LDG.E R13, desc[UR16][R2.64+0x580] ;  /* 0x00058010020de981 */ /* 0x000f68000c1e1900 */
[----:B------:R-:W5:Y:S04]  /*1310*/  @!P5 LDG.E R16, desc[UR16][R2.64+0x600] ;  /* 0x000600100210d981 */ /* 0x000f68000c1e1900 */
[----:B------:R-:W5:Y:S04]  /*1320*/  @!P3 LDG.E R15, desc[UR16][R2.64+0x680] ;  /* 0x00068010020fb981 */ /* 0x000f68000c1e1900 */
[----:B------:R-:W5:Y:S04]  /*1330*/  @!P2 LDG.E R20, desc[UR16][R2.64+0x700] ;  /* 0x000700100214a981 */ /* 0x000f68000c1e1900 */
[----:B------:R-:W5:Y:S04]  /*1340*/  @!P1 LDG.E R18, desc[UR16][R2.64+0x780] ;  /* 0x0007801002129981 */ /* 0x000f68000c1e1900 */
[----:B------:R-:W-:Y:S04]  /*1350*/  STL [R1+0x34], R74 ;  /* 0x0000344a01007387 */ /* 0x000fe80000100800 */
        /* <DEDUP_REMOVED lines=11> */
[----:B------:R-:W-:Y:S01]  /*1410*/  STL [R1+0x4], R52 ;  /* 0x0000043401007387 */ /* 0x000fe20000100800 */
[----:B------:R-:W-:-:S03]  /*1420*/  ULDC.U8 UR7, c[0x0][0x22e] ;  /* 0x00008b8000077ab9 */ /* 0x000fc60000000000 */
[----:B------:R-:W-:Y:S01]  /*1430*/  STL [R1], R51 ;  /* 0x0000003301007387 */ /* 0x000fe20000100800 */
[----:B------:R-:W-:Y:S03]  /*1440*/  BSSY B0, `(.L_x_88) ;  /* 0x0000053000007945 */ /* 0x000fe60003800000 */
        /* <DEDUP_REMOVED lines=82> */
.L_x_89:
[----:B------:R-:W-:Y:S05]  /*1970*/  BSYNC B0 ;  /* 0x0000000000007941 */ /* 0x000fea0003800000 */
.L_x_88:
        /* <DEDUP_REMOVED lines=37> */
.L_x_91:
[----:B------:R-:W-:Y:S05]  /*1bd0*/  BSYNC B0 ;  /* 0x0000000000007941 */ /* 0x000fea0003800000 */
.L_x_90:
        /* <DEDUP_REMOVED lines=35> */
.L_x_93:
[----:B------:R-:W-:Y:S05]  /*1e10*/  BSYNC B0 ;  /* 0x0000000000007941 */ /* 0x000fea0003800000 */
.L_x_92:
        /* <DEDUP_REMOVED lines=37> */
.L_x_95:
[----:B------:R-:W-:Y:S05]  /*2070*/  BSYNC B0 ;  /* 0x0000000000007941 */ /* 0x000fea0003800000 */
.L_x_94:
        /* <DEDUP_REMOVED lines=35> */
.L_x_97:
[----:B------:R-:W-:Y:S05]  /*22b0*/  BSYNC B0 ;  /* 0x0000000000007941 */ /* 0x000fea0003800000 */
.L_x_96:
        /* <DEDUP_REMOVED lines=37> */
.L_x_99:
[----:B------:R-:W-:Y:S05]  /*2510*/  BSYNC B0 ;  /* 0x0000000000007941 */ /* 0x000fea0003800000 */
.L_x_98:
        /* <DEDUP_REMOVED lines=35> */
.L_x_101:
[----:B------:R-:W-:Y:S05]  /*2750*/  BSYNC B0 ;  /* 0x0000000000007941 */ /* 0x000fea0003800000 */
.L_x_100:
        /* <DEDUP_REMOVED lines=37> */
.L_x_103:
[----:B------:R-:W-:Y:S05]  /*29b0*/  BSYNC B0 ;  /* 0x0000000000007941 */ /* 0x000fea0003800000 */
.L_x_102:
        /* <DEDUP_REMOVED lines=35> */
.L_x_105:
[----:B------:R-:W-:Y:S05]  /*2bf0*/  BSYNC B0 ;  /* 0x0000000000007941 */ /* 0x000fea0003800000 */
.L_x_104:
        /* <DEDUP_REMOVED lines=41> */
.L_x_107:
[----:B------:R-:W-:Y:S05]  /*2e90*/  BSYNC B0 ;  /* 0x0000000000007941 */ /* 0x000fea0003800000 */
.L_x_106:
        /* <DEDUP_REMOVED lines=33> */
.L_x_109:
[----:B------:R-:W-:Y:S05]  /*30b0*/  BSYNC B0 ;  /* 0x0000000000007941 */ /* 0x000fea0003800000 */
.L_x_108:
        /* <DEDUP_REMOVED lines=33> */
.L_x_111:
[----:B------:R-:W-:Y:S05]  /*32d0*/  BSYNC B0 ;  /* 0x0000000000007941 */ /* 0x000fea0003800000 */
.L_x_110:
        /* <DEDUP_REMOVED lines=33> */
.L_x_113:
[----:B------:R-:W-:Y:S05]  /*34f0*/  BSYNC B0 ;  /* 0x0000000000007941 */ /* 0x000fea0003800000 */
.L_x_112:
        /* <DEDUP_REMOVED lines=33> */
.L_x_115:
[----:B------:R-:W-:Y:S05]  /*3710*/  BSYNC B0 ;  /* 0x0000000000007941 */ /* 0x000fea0003800000 */
.L_x_114:
        /* <DEDUP_REMOVED lines=33> */
.L_x_117:
[----:B------:R-:W-:Y:S05]  /*3930*/  BSYNC B0 ;  /* 0x0000000000007941 */ /* 0x000fea0003800000 */
.L_x_116:
        /* <DEDUP_REMOVED lines=33> */
.L_x_119:
[----:B------:R-:W-:Y:S05]  /*3b50*/  BSYNC B0 ;  /* 0x0000000000007941 */ /* 0x000fea0003800000 */
.L_x_118:
        /* <DEDUP_REMOVED lines=19> */
[----:B------:R-:W-:Y:S01]  /*3c90*/  ULDC.64 UR18, c[0x0][0x230] ;  /* 0x00008c0000127ab9 */ /* 0x000fe20000000a00 */
[----:B------:R-:W-:Y:S01]  /*3ca0*/  USHF.L.U32 UR15, UR14, 0x1, URZ ;  /* 0x000000010e0f7899 */ /* 0x000fe2000800063f */
[----:B------:R-:W-:Y:S01]  /*3cb0*/  IMAD.WIDE.U32 R84, R65, UR18, RZ ;  /* 0x0000001241547c25 */ /* 0x000fe2000f8e00ff */
[----:B------:R-:W-:Y:S01]  /*3cc0*/  UIMAD UR7, UR21, UR18, URZ ;  /* 0x00000012150772a4 */ /* 0x000fe2000f8e023f */
[----:B------:R-:W-:Y:S01]  /*3cd0*/  IADD3 R41, R154, R156, RZ ;  /* 0x0000009c9a297210 */ /* 0x000fe20007ffe0ff */
[----:B------:R-:W-:Y:S01]  /*3ce0*/  ULDC UR38, c[0x0][0x224] ;  /* 0x0000890000267ab9 */ /* 0x000fe20000000800 */
[----:B------:R-:W-:Y:S01]  /*3cf0*/  ULDC UR39, c[0x0][0x21c] ;  /* 0x0000870000277ab9 */ /* 0x000fe20000000800 */
[----:B------:R-:W-:Y:S01]  /*3d00*/  ULDC UR23, c[0x0][0x214] ;  /* 0x0000850000177ab9 */ /* 0x000fe20000000800 */
[----:B------:R-:W-:Y:S01]  /*3d10*/  ISETP.GE.AND P1, PT, R41, UR15, PT ;  /* 0x0000000f29007c0c */ /* 0x000fe2000bf26270 */
[----:B------:R-:W-:Y:S01]  /*3d20*/  ULDC.64 UR24, c[0x0][0x238] ;  /* 0x00008e0000187ab9 */ /* 0x000fe20000000a00 */
[----:B------:R-:W-:Y:S01]  /*3d30*/  MOV R40, UR7 ;  /* 0x0000000700287c02 */ /* 0x000fe20008000f00 */
[----:B------:R-:W-:Y:S01]  /*3d40*/  UMOV UR7, URZ ;  /* 0x0000003f00077c82 */ /* 0x000fe20008000000 */
[----:B------:R-:W-:Y:S01]  /*3d50*/  ULDC.64 UR26, c[0x0][0x2d0] ;  /* 0x0000b400001a7ab9 */ /* 0x000fe20000000a00 */
[----:B------:R-:W-:Y:S01]  /*3d60*/  ULDC.64 UR28, c[0x0][0x270] ;  /* 0x00009c00001c7ab9 */ /* 0x000fe20000000a00 */
[----:B------:R-:W-:Y:S01]  /*3d70*/  ULDC.64 UR30, c[0x0][0x248] ;  /* 0x00009200001e7ab9 */ /* 0x000fe20000000a00 */
[----:B------:R-:W-:Y:S01]  /*3d80*/  IMAD R153, R65, UR19, R40 ;  /* 0x0000001341997c24 */ /* 0x000fe2000f8e0228 */
[----:B------:R-:W-:Y:S01]  /*3d90*/  ULDC.64 UR32, c[0x0][0x250] ;  /* 0x0000940000207ab9 */ /* 0x000fe20000000a00 */
[----:B------:R-:W-:Y:S01]  /*3da0*/  ULDC.64 UR34, c[0x0][0x2d8] ;  /* 0x0000b60000227ab9 */ /* 0x000fe20000000a00 */
[----:B------:R-:W-:-:S02]  /*3db0*/  ULDC.64 UR36, c[0x0][0x310] ;  /* 0x0000c40000247ab9 */ /* 0x000fc40000000a00 */
[----:B------:R-:W-:-:S07]  /*3dc0*/  IADD3 R153, R85, R153, RZ ;  /* 0x0000009955997210 */ /* 0x000fce0007ffe0ff */
.L_x_126:
[----:B------:R-:W-:Y:S01]  /*3dd0*/  USHF.R.S32.HI UR18, URZ, 0x1f, UR7 ;  /* 0x0000001f3f127899 */ /* 0x000fe20008011407 */
[----:B------:R-:W-:Y:S02]  /*3de0*/  MOV R43, UR24 ;  /* 0x00000018002b7c02 */ /* 0x000fe40008000f00 */
[----:B------:R-:W-:Y:S01]  /*3df0*/  MOV R40, R84 ;  /* 0x0000005400287202 */ /* 0x000fe20000000f00 */
[----:B------:R-:W-:Y:S01]  /*3e00*/  UIMAD UR15, UR18, UR24, URZ ;  /* 0x00000018120f72a4 */ /* 0x000fe2000f8e023f */
[----:B------:R-:W-:-:S03]  /*3e10*/  MOV R41, R153 ;  /* 0x0000009900297202 */ /* 0x000fc60000000f00 */
[----:B------:R-:W-:Y:S02]  /*3e20*/  UIMAD UR15, UR7, UR25, UR15 ;  /* 0x00000019070f72a4 */ /* 0x000fe4000f8e020f */
[----:B------:R-:W-:-:S03]  /*3e30*/  IMAD.WIDE.U32 R40, R43, UR7, R40 ;  /* 0x000000072b287c25 */ /* 0x000fc6000f8e0028 */
[----:B------:R-:W-:Y:S02]  /*3e40*/  LEA R42, P0, R40, UR26, 0x3 ;  /* 0x0000001a282a7c11 */ /* 0x000fe4000f8018ff */
[----:B------:R-:W-:-:S04]  /*3e50*/  IADD3 R41, R41, UR15, RZ ;  /* 0x0000000f29297c10 */ /* 0x000fc8000fffe0ff */
[----:B------:R-:W-:-:S06]  /*3e60*/  LEA.HI.X R43, R40, UR27, R41, 0x3, P0 ;  /* 0x0000001b282b7c11 */ /* 0x000fcc00080f1c29 */
[----:B------:R-:W2:Y:S01]  /*3e70*/  LDG.E.64 R42, desc[UR16][R42.64] ;  /* 0x000000102a2a7981 */ /* 0x000ea2000c1e1b00 */
[----:B------:R-:W-:Y:S01]  /*3e80*/  IADD3 R44, R154, R156, RZ ;  /* 0x0000009c9a2c7210 */ /* 0x000fe20007ffe0ff */
[----:B------:R-:W-:Y:S02]  /*3e90*/  UIMAD UR15, UR18, UR28, URZ ;  /* 0x0000001c120f72a4 */ /* 0x000fe4000f8e023f */
[----:B------:R-:W-:Y:S01]  /*3ea0*/  MOV R47, UR28 ;  /* 0x0000001c002f7c02 */ /* 0x000fe20008000f00 */
[----:B------:R-:W-:Y:S01]  /*3eb0*/  USHF.L.U32 UR19, UR14, 0x1, URZ ;  /* 0x000000010e137899 */ /* 0x000fe2000800063f */
[--C-:B------:R-:W-:Y:S01]  /*3ec0*/  SHF.R.S32.HI R45, RZ, 0x1f, R44.reuse ;  /* 0x0000001fff2d7819 */ /* 0x100fe2000001142c */
[----:B------:R-:W-:Y:S01]  /*3ed0*/  UIMAD UR15, UR7, UR29, UR15 ;  /* 0x0000001d070f72a4 */ /* 0x000fe2000f8e020f */
[----:B------:R-:W-:Y:S01]  /*3ee0*/  CS2R R66, SRZ ;  /* 0x0000000000427805 */ /* 0x000fe2000001ff00 */
[----:B------:R-:W-:Y:S01]  /*3ef0*/  IMAD.WIDE.U32 R46, R47, UR7, R44 ;  /* 0x000000072f2e7c25 */ /* 0x000fe2000f8e002c */
[----:B------:R-:W-:-:S04]  /*3f00*/  IADD3 R45, R44, 0x60, RZ ;  /* 0x000000602c2d7810 */ /* 0x000fc80007ffe0ff */
[----:B------:R-:W-:Y:S02]  /*3f10*/  IADD3 R47, R47, UR15, RZ ;  /* 0x0000000f2f2f7c10 */ /* 0x000fe4000fffe0ff */
[----:B------:R-:W-:Y:S02]  /*3f20*/  ISETP.GE.AND P6, PT, R45, UR19, PT ;  /* 0x000000132d007c0c */ /* 0x000fe4000bfc6270 */
[----:B------:R-:W-:Y:S02]  /*3f30*/  CS2R R68, SRZ ;  /* 0x0000000000447805 */ /* 0x000fe4000001ff00 */
[----:B------:R-:W-:-:S04]  /*3f40*/  IADD3 R45, R44, 0xa0, RZ ;  /* 0x000000a02c2d7810 */ /* 0x000fc80007ffe0ff */
[----:B------:R-:W-:Y:S02]  /*3f50*/  ISETP.GE.AND P4, PT, R45, UR19, PT ;  /* 0x000000132d007c0c */ /* 0x000fe4000bf86270 */
[----:B------:R-:W-:Y:S02]  /*3f60*/  MOV R50, RZ ;  /* 0x000000ff00327202 */ /* 0x000fe40000000f00 */
[----:B------:R-:W-:Y:S02]  /*3f70*/  IADD3 R45, R44, 0x120, RZ ;  /* 0x000001202c2d7810 */ /* 0x000fe40007ffe0ff */
[----:B------:R-:W-:Y:S02]  /*3f80*/  CS2R R126, SRZ ;  /* 0x00000000007e7805 */ /* 0x000fe4000001ff00 */
[----:B------:R-:W-:Y:S02]  /*3f90*/  CS2R R128, SRZ ;  /* 0x0000000000807805 */ /* 0x000fe4000001ff00 */
[----:B------:R-:W-:-:S02]  /*3fa0*/  CS2R R54, SRZ ;  /* 0x0000000000367805 */ /* 0x000fc4000001ff00 */
[----:B------:R-:W-:Y:S02]  /*3fb0*/  CS2R R124, SRZ ;  /* 0x00000000007c7805 */ /* 0x000fe4000001ff00 */
[----:B------:R-:W-:Y:S02]  /*3fc0*/  CS2R R52, SRZ ;  /* 0x0000000000347805 */ /* 0x000fe4000001ff00 */
[----:B------:R-:W-:Y:S02]  /*3fd0*/  CS2R R118, SRZ ;  /* 0x0000000000767805 */ /* 0x000fe4000001ff00 */
[----:B------:R-:W-:Y:S02]  /*3fe0*/  CS2R R120, SRZ ;  /* 0x0000000000787805 */ /* 0x000fe4000001ff00 */
[----:B------:R-:W-:Y:S02]  /*3ff0*/  CS2R R122, SRZ ;  /* 0x00000000007a7805 */ /* 0x000fe4000001ff00 */
[----:B------:R-:W-:Y:S01]  /*4000*/  MOV R134, RZ ;  /* 0x000000ff00867202 */ /* 0x000fe20000000f00 */
[----:B------:R-:W-:Y:S01]  /*4010*/  HFMA2.MMA R131, -RZ, RZ, 0, 0 ;  /* 0x00000000ff837435 */ /* 0x000fe200000001ff */
[----:B------:R-:W-:Y:S01]  /*4020*/  CS2R R132, SRZ ;  /* 0x0000000000847805 */ /* 0x000fe2000001ff00 */
[----:B--2---:R-:W-:Y:S01]  /*4030*/  FMUL.FTZ R40, R43, R32 ;  /* 0x000000202b287220 */ /* 0x004fe20000410000 */
[----:B------:R-:W-:Y:S01]  /*4040*/  FMUL.FTZ R51, R42, 1.4426950216293334961 ;  /* 0x3fb8aa3b2a337820 */ /* 0x000fe20000410000 */
[----:B------:R-:W-:-:S02]  /*4050*/  IADD3 R42, R44, 0x40, RZ ;  /* 0x000000402c2a7810 */ /* 0x000fc40007ffe0ff */
[----:B------:R-:W-:Y:S01]  /*4060*/  FMUL.RZ R41, R40, 0.15915493667125701904 ;  /* 0x3e22f98328297820 */ /* 0x000fe2000040c000 */
[C---:B------:R-:W-:Y:S01]  /*4070*/  FMUL.FTZ R40, R43.reuse, R31 ;  /* 0x0000001f2b287220 */ /* 0x040fe20000410000 */
[----:B------:R-:W-:Y:S01]  /*4080*/  ISETP.GE.AND P2, PT, R42, UR19, PT ;  /* 0x000000132a007c0c */ /* 0x000fe2000bf46270 */
[C---:B------:R-:W-:Y:S01]  /*4090*/  FMUL.FTZ R78, R43.reuse, R24 ;  /* 0x000000182b4e7220 */ /* 0x040fe20000410000 */
[----:B------:R-:W-:Y:S01]  /*40a0*/  MUFU.SIN R77, R41 ;  /* 0x00000029004d7308 */ /* 0x000fe20000000400 */
[----:B------:R-:W-:Y:S01]  /*40b0*/  FMUL.RZ R48, R40, 0.15915493667125701904 ;  /* 0x3e22f98328307820 */ /* 0x000fe2000040c000 */
[----:B------:R-:W-:Y:S01]  /*40c0*/  LEA R40, P3, R46, UR12, 0x2 ;  /* 0x0000000c2e287c11 */ /* 0x000fe2000f8610ff */
[-C--:B------:R-:W-:Y:S01]  /*40d0*/  FMUL.FTZ R95, R43, R23.reuse ;  /* 0x000000172b5f7220 */ /* 0x080fe20000410000 */
[----:B------:R-:W-:Y:S01]  /*40e0*/  IADD3 R42, R44, 0x80, RZ ;  /* 0x000000802c2a7810 */ /* 0x000fe20007ffe0ff */
[----:B------:R-:W-:Y:S01]  /*40f0*/  FMUL.FTZ R71, R51, R26 ;  /* 0x0000001a33477220 */ /* 0x000fe20000410000 */
[----:B------:R-:W-:Y:S01]  /*4100*/  FMUL.FTZ R115, R39, R23 ;  /* 0x0000001727737220 */ /* 0x000fe20000410000 */
[C---:B------:R-:W-:Y:S01]  /*4110*/  FMUL.FTZ R90, R51.reuse, R28 ;  /* 0x0000001c335a7220 */ /* 0x040fe20000410000 */
[----:B------:R0:W-:Y:S01]  /*4120*/  MUFU.COS R81, R41 ;  /* 0x0000002900517308 */ /* 0x0001e20000000000 */
[----:B------:R-:W-:Y:S01]  /*4130*/  FMUL.FTZ R112, R56, R24 ;  /* 0x0000001838707220 */ /* 0x000fe20000410000 */
[C---:B------:R-:W-:Y:S01]  /*4140*/  FMUL.FTZ R87, R51.reuse, R30 ;  /* 0x0000001e33577220 */ /* 0x040fe20000410000 */
[C---:B------:R-:W-:Y:S01]  /*4150*/  FMUL.FTZ R75, R51.reuse, R29 ;  /* 0x0000001d334b7220 */ /* 0x040fe20000410000 */
[----:B------:R-:W-:Y:S01]  /*4160*/  FMUL.FTZ R82, R51, R31 ;  /* 0x0000001f33527220 */ /* 0x000fe20000410000 */
[----:B------:R-:W-:Y:S01]  /*4170*/  FMUL.FTZ R109, R57, R25 ;  /* 0x00000019396d7220 */ /* 0x000fe20000410000 */
[----:B------:R-:W-:Y:S01]  /*4180*/  FMUL.FTZ R106, R58, R26 ;  /* 0x0000001a3a6a7220 */ /* 0x000fe20000410000 */
[----:B------:R-:W-:Y:S01]  /*4190*/  FMUL.FTZ R80, R51, R32 ;  /* 0x0000002033507220 */ /* 0x000fe20000410000 */
[----:B------:R-:W-:Y:S01]  /*41a0*/  MUFU.SIN R79, R48 ;  /* 0x00000030004f7308 */ /* 0x000fe20000000400 */
[----:B0-----:R-:W-:-:S04]  /*41b0*/  IADD3 R41, R44, 0x20, RZ ;  /* 0x000000202c297810 */ /* 0x001fc80007ffe0ff */
[----:B------:R-:W-:Y:S02]  /*41c0*/  ISETP.GE.AND P0, PT, R41, UR19, PT ;  /* 0x0000001329007c0c */ /* 0x000fe4000bf06270 */
[----:B------:R-:W-:Y:S01]  /*41d0*/  LEA.HI.X R41, R46, UR13, R47, 0x2, P3 ;  /* 0x0000000d2e297c11 */ /* 0x000fe200098f142f */
[----:B------:R0:W-:Y:S04]  /*41e0*/  MUFU.COS R83, R48 ;  /* 0x0000003000537308 */ /* 0x0001e80000000000 */
[----:B------:R-:W2:Y:S04]  /*41f0*/  @!P1 LDG.E R66, desc[UR16][R40.64] ;  /* 0x0000001028429981 */ /* 0x000ea8000c1e1900 */
[----:B------:R-:W3:Y:S01]  /*4200*/  @!P2 LDG.E R68, desc[UR16][R40.64+0x100] ;  /* 0x000100102844a981 */ /* 0x000ee2000c1e1900 */
[----:B------:R-:W-:Y:S01]  /*4210*/  FMUL.RZ R96, R78, 0.15915493667125701904 ;  /* 0x3e22f9834e607820 */ /* 0x000fe2000040c000 */
[----:B------:R-:W-:Y:S01]  /*4220*/  FMUL.RZ R97, R95, 0.15915493667125701904 ;  /* 0x3e22f9835f617820 */ /* 0x000fe2000040c000 */
[----:B------:R-:W-:Y:S01]  /*4230*/  MUFU.EX2 R71, R71 ;  /* 0x0000004700477308 */ /* 0x000fe20000000800 */
[----:B------:R-:W4:Y:S04]  /*4240*/  @!P0 LDG.E R67, desc[UR16][R40.64+0x80] ;  /* 0x0000801028438981 */ /* 0x000f28000c1e1900 */
[----:B------:R-:W3:Y:S01]  /*4250*/  @!P6 LDG.E R69, desc[UR16][R40.64+0x180] ;  /* 0x000180102845e981 */ /* 0x000ee2000c1e1900 */
[----:B------:R-:W-:Y:S01]  /*4260*/  ISETP.GE.AND P3, PT, R42, UR19, PT ;  /* 0x000000132a007c0c */ /* 0x000fe2000bf66270 */
[----:B0-----:R-:W-:Y:S01]  /*4270*/  HFMA2.MMA R48, -RZ, RZ, 0, 0 ;  /* 0x00000000ff307435 */ /* 0x001fe200000001ff */
[----:B------:R-:W-:Y:S01]  /*4280*/  MUFU.EX2 R90, R90 ;  /* 0x0000005a005a7308 */ /* 0x000fe20000000800 */
[----:B------:R-:W3:Y:S01]  /*4290*/  @!P4 LDG.E R50, desc[UR16][R40.64+0x280] ;  /* 0x000280102832c981 */ /* 0x000ee2000c1e1900 */
[----:B------:R-:W-:-:S06]  /*42a0*/  FMUL.FTZ R103, R59, R27 ;  /* 0x0000001b3b677220 */ /* 0x000fcc0000410000 */
[----:B------:R-:W-:Y:S03]  /*42b0*/  MUFU.EX2 R87, R87 ;  /* 0x0000005700577308 */ /* 0x000fe60000000800 */
[----:B------:R-:W3:Y:S01]  /*42c0*/  @!P3 LDG.E R48, desc[UR16][R40.64+0x200] ;  /* 0x000200102830b981 */ /* 0x000ee2000c1e1900 */
[C---:B------:R-:W-:Y:S02]  /*42d0*/  IADD3 R46, R44.reuse, 0xc0, RZ ;  /* 0x000000c02c2e7810 */ /* 0x040fe40007ffe0ff */
[----:B------:R-:W-:Y:S02]  /*42e0*/  IADD3 R42, R44, 0xe0, RZ ;  /* 0x000000e02c2a7810 */ /* 0x000fe40007ffe0ff */
[----:B------:R-:W-:Y:S01]  /*42f0*/  ISETP.GE.AND P5, PT, R46, UR19, PT ;  /* 0x000000132e007c0c */ /* 0x000fe2000bfa6270 */
[----:B------:R-:W-:Y:S01]  /*4300*/  MUFU.EX2 R75, R75 ;  /* 0x0000004b004b7308 */ /* 0x000fe20000000800 */
[----:B------:R-:W-:-:S02]  /*4310*/  ISETP.GE.AND P6, PT, R42, UR19, PT ;  /* 0x000000132a007c0c */ /* 0x000fc4000bfc6270 */
[----:B------:R-:W-:Y:S02]  /*4320*/  IADD3 R42, R44, 0x100, RZ ;  /* 0x000001002c2a7810 */ /* 0x000fe40007ffe0ff */
[----:B------:R-:W-:Y:S01]  /*4330*/  ISETP.GE.AND P2, PT, R45, UR19, PT ;  /* 0x000000132d007c0c */ /* 0x000fe2000bf46270 */
[----:B------:R-:W-:Y:S01]  /*4340*/  FMUL.FTZ R45, R43, R29 ;  /* 0x0000001d2b2d7220 */ /* 0x000fe20000410000 */
[----:B------:R-:W-:Y:S01]  /*4350*/  ISETP.GE.AND P0, PT, R42, UR19, PT ;  /* 0x000000132a007c0c */ /* 0x000fe2000bf06270 */
[----:B------:R-:W-:Y:S01]  /*4360*/  MUFU.EX2 R82, R82 ;  /* 0x0000005200527308 */ /* 0x000fe20000000800 */
[C---:B------:R-:W-:Y:S01]  /*4370*/  IADD3 R42, R44.reuse, 0x140, RZ ;  /* 0x000001402c2a7810 */ /* 0x040fe20007ffe0ff */
[----:B------:R-:W-:Y:S01]  /*4380*/  FMUL.RZ R49, R45, 0.15915493667125701904 ;  /* 0x3e22f9832d317820 */ /* 0x000fe2000040c000 */
[----:B------:R-:W-:Y:S01]  /*4390*/  IADD3 R45, R44, 0x180, RZ ;  /* 0x000001802c2d7810 */ /* 0x000fe20007ffe0ff */
[----:B------:R-:W3:Y:S01]  /*43a0*/  @!P5 LDG.E R127, desc[UR16][R40.64+0x300] ;  /* 0x00030010287fd981 */ /* 0x000ee2000c1e1900 */
[----:B------:R-:W-:-:S02]  /*43b0*/  ISETP.GE.AND P3, PT, R42, UR19, PT ;  /* 0x000000132a007c0c */ /* 0x000fc4000bf66270 */
[----:B------:R-:W-:Y:S01]  /*43c0*/  IADD3 R42, R44, 0x160, RZ ;  /* 0x000001602c2a7810 */ /* 0x000fe20007ffe0ff */
[----:B------:R-:W3:Y:S01]  /*43d0*/  @!P6 LDG.E R128, desc[UR16][R40.64+0x380] ;  /* 0x000380102880e981 */ /* 0x000ee2000c1e1900 */
[----:B------:R-:W-:Y:S01]  /*43e0*/  ISETP.GE.AND P5, PT, R45, UR19, PT ;  /* 0x000000132d007c0c */ /* 0x000fe2000bfa6270 */
[----:B------:R-:W-:Y:S01]  /*43f0*/  HFMA2.MMA R45, -RZ, RZ, 0, 0 ;  /* 0x00000000ff2d7435 */ /* 0x000fe200000001ff */
[----:B------:R-:W-:Y:S01]  /*4400*/  ISETP.GE.AND P4, PT, R42, UR19, PT ;  /* 0x000000132a007c0c */ /* 0x000fe2000bf86270 */
[----:B------:R-:W-:Y:S01]  /*4410*/  FMUL.FTZ R47, R43, R30 ;  /* 0x0000001e2b2f7220 */ /* 0x000fe20000410000 */
[----:B------:R-:W-:Y:S01]  /*4420*/  IADD3 R42, R44, 0x1a0, RZ ;  /* 0x000001a02c2a7810 */ /* 0x000fe20007ffe0ff */
[----:B------:R-:W3:Y:S01]  /*4430*/  @!P2 LDG.E R125, desc[UR16][R40.64+0x480] ;  /* 0x00048010287da981 */ /* 0x000ee2000c1e1900 */
[----:B------:R-:W-:Y:S02]  /*4440*/  MUFU.EX2 R80, R80 ;  /* 0x0000005000507308 */ /* 0x000fe40000000800 */
[----:B------:R-:W-:Y:S01]  /*4450*/  ISETP.GE.AND P6, PT, R42, UR19, PT ;  /* 0x000000132a007c0c */ /* 0x000fe2000bfc6270 */
[----:B------:R-:W3:Y:S01]  /*4460*/  @!P3 LDG.E R54, desc[UR16][R40.64+0x500] ;  /* 0x000500102836b981 */ /* 0x000ee2000c1e1900 */
[----:B------:R-:W-:-:S03]  /*4470*/  IADD3 R42, R44, 0x1c0, RZ ;  /* 0x000001c02c2a7810 */ /* 0x000fc60007ffe0ff */
[----:B------:R-:W3:Y:S01]  /*4480*/  @!P0 LDG.E R45, desc[UR16][R40.64+0x400] ;  /* 0x00040010282d8981 */ /* 0x000ee2000c1e1900 */
[----:B------:R-:W-:Y:S02]  /*4490*/  ISETP.GE.AND P0, PT, R42, UR19, PT ;  /* 0x000000132a007c0c */ /* 0x000fe4000bf06270 */
[C---:B------:R-:W-:Y:S01]  /*44a0*/  IADD3 R42, R44.reuse, 0x200, RZ ;  /* 0x000002002c2a7810 */ /* 0x040fe20007ffe0ff */
[----:B------:R-:W3:Y:S01]  /*44b0*/  @!P5 LDG.E R52, desc[UR16][R40.64+0x600] ;  /* 0x000600102834d981 */ /* 0x000ee2000c1e1900 */
[----:B------:R-:W-:Y:S02]  /*44c0*/  IADD3 R46, R44, 0x1e0, RZ ;  /* 0x000001e02c2e7810 */ /* 0x000fe40007ffe0ff */
[----:B------:R-:W-:Y:S01]  /*44d0*/  ISETP.GE.AND P3, PT, R42, UR19, PT ;  /* 0x000000132a007c0c */ /* 0x000fe2000bf66270 */
[----:B------:R-:W-:Y:S01]  /*44e0*/  FMUL.RZ R47, R47, 0.15915493667125701904 ;  /* 0x3e22f9832f2f7820 */ /* 0x000fe2000040c000 */
[----:B------:R-:W-:Y:S01]  /*44f0*/  IADD3 R42, R44, 0x240, RZ ;  /* 0x000002402c2a7810 */ /* 0x000fe20007ffe0ff */
[----:B------:R-:W3:Y:S01]  /*4500*/  @!P4 LDG.E R118, desc[UR16][R40.64+0x580] ;  /* 0x000580102876c981 */ /* 0x000ee2000c1e1900 */
[----:B------:R-:W-:-:S02]  /*4510*/  ISETP.GE.AND P2, PT, R46, UR19, PT ;  /* 0x000000132e007c0c */ /* 0x000fc4000bf46270 */
[----:B------:R-:W-:Y:S01]  /*4520*/  IADD3 R46, R44, 0x220, RZ ;  /* 0x000002202c2e7810 */ /* 0x000fe20007ffe0ff */
[----:B------:R-:W3:Y:S01]  /*4530*/  @!P6 LDG.E R119, desc[UR16][R40.64+0x680] ;  /* 0x000680102877e981 */ /* 0x000ee2000c1e1900 */
[----:B------:R-:W-:Y:S02]  /*4540*/  ISETP.GE.AND P5, PT, R42, UR19, PT ;  /* 0x000000132a007c0c */ /* 0x000fe4000bfa6270 */
[----:B------:R-:W-:Y:S01]  /*4550*/  IADD3 R42, R44, 0x260, RZ ;  /* 0x000002602c2a7810 */ /* 0x000fe20007ffe0ff */
[----:B------:R-:W-:Y:S01]  /*4560*/  MUFU.SIN R76, R47 ;  /* 0x0000002f004c7308 */ /* 0x000fe20000000400 */
[----:B------:R-:W-:Y:S01]  /*4570*/  ISETP.GE.AND P4, PT, R46, UR19, PT ;  /* 0x000000132e007c0c */ /* 0x000fe2000bf86270 */
[----:B------:R-:W-:Y:S01]  /*4580*/  FMUL.FTZ R46, R43, R26 ;  /* 0x0000001a2b2e7220 */ /* 0x000fe20000410000 */
[----:B------:R-:W-:Y:S01]  /*4590*/  ISETP.GE.AND P6, PT, R42, UR19, PT ;  /* 0x000000132a007c0c */ /* 0x000fe2000bfc6270 */
[----:B------:R-:W3:Y:S01]  /*45a0*/  @!P0 LDG.E R124, desc[UR16][R40.64+0x700] ;  /* 0x00070010287c8981 */ /* 0x000ee2000c1e1900 */
[----:B------:R-:W-:-:S03]  /*45b0*/  IADD3 R42, R44, 0x280, RZ ;  /* 0x000002802c2a7810 */ /* 0x000fc60007ffe0ff */
[----:B------:R0:W-:Y:S01]  /*45c0*/  MUFU.COS R86, R47 ;  /* 0x0000002f00567308 */ /* 0x0001e20000000000 */
[----:B------:R-:W-:Y:S01]  /*45d0*/  ISETP.GE.AND P0, PT, R42, UR19, PT ;  /* 0x000000132a007c0c */ /* 0x000fe2000bf06270 */
[----:B------:R-:W3:Y:S04]  /*45e0*/  @!P2 LDG.E R55, desc[UR16][R40.64+0x780] ;  /* 0x000780102837a981 */ /* 0x000ee8000c1e1900 */
[----:B------:R-:W3:Y:S01]  /*45f0*/  @!P3 LDG.E R120, desc[UR16][R40.64+0x800] ;  /* 0x000800102878b981 */ /* 0x000ee2000c1e1900 */
[----:B0-----:R-:W-:Y:S01]  /*4600*/  FMUL.FTZ R47, R43, R28 ;  /* 0x0000001c2b2f7220 */ /* 0x001fe20000410000 */
[----:B------:R-:W-:Y:S02]  /*4610*/  MUFU.SIN R74, R49 ;  /* 0x00000031004a7308 */ /* 0x000fe40000000400 */
[----:B------:R-:W3:Y:S01]  /*4620*/  @!P5 LDG.E R53, desc[UR16][R40.64+0x900] ;  /* 0x000900102835d981 */ /* 0x000ee2000c1e1900 */
[----:B------:R-:W-:-:S05]  /*4630*/  FMUL.RZ R47, R47, 0.15915493667125701904 ;  /* 0x3e22f9832f2f7820 */ /* 0x000fca000040c000 */
[----:B------:R0:W-:Y:S01]  /*4640*/  MUFU.COS R88, R49 ;  /* 0x0000003100587308 */ /* 0x0001e20000000000 */
[----:B------:R-:W-:Y:S01]  /*4650*/  IADD3 R42, R44, 0x2c0, RZ ;  /* 0x000002c02c2a7810 */ /* 0x000fe20007ffe0ff */
[----:B------:R-:W3:Y:S01]  /*4660*/  @!P4 LDG.E R122, desc[UR16][R40.64+0x880] ;  /* 0x00088010287ac981 */ /* 0x000ee2000c1e1900 */
[----:B0-----:R-:W-:Y:S01]  /*4670*/  FMUL.RZ R49, R46, 0.15915493667125701904 ;  /* 0x3e22f9832e317820 */ /* 0x001fe2000040c000 */
[----:B------:R-:W-:-:S04]  /*4680*/  IADD3 R46, R44, 0x2a0, RZ ;  /* 0x000002a02c2e7810 */ /* 0x000fc80007ffe0ff */
[----:B------:R-:W-:Y:S01]  /*4690*/  MUFU.SIN R73, R47 ;  /* 0x0000002f00497308 */ /* 0x000fe20000000400 */
[----:B------:R-:W-:Y:S02]  /*46a0*/  ISETP.GE.AND P2, PT, R46, UR19, PT ;  /* 0x000000132e007c0c */ /* 0x000fe4000bf46270 */
[----:B------:R-:W-:-:S05]  /*46b0*/  IADD3 R46, R44, 0x300, RZ ;  /* 0x000003002c2e7810 */ /* 0x000fca0007ffe0ff */
[----:B------:R0:W-:Y:S01]  /*46c0*/  MUFU.COS R89, R47 ;  /* 0x0000002f00597308 */ /* 0x0001e20000000000 */
[----:B------:R-:W-:Y:S02]  /*46d0*/  ISETP.GE.AND P3, PT, R42, UR19, PT ;  /* 0x000000132a007c0c */ /* 0x000fe4000bf66270 */
[----:B------:R-:W-:Y:S02]  /*46e0*/  IADD3 R42, R44, 0x2e0, RZ ;  /* 0x000002e02c2a7810 */ /* 0x000fe40007ffe0ff */
[----:B------:R-:W-:Y:S01]  /*46f0*/  ISETP.GE.AND P5, PT, R46, UR19, PT ;  /* 0x000000132e007c0c */ /* 0x000fe2000bfa6270 */
[----:B0-----:R-:W-:Y:S01]  /*4700*/  FMUL.FTZ R47, R43, R25 ;  /* 0x000000192b2f7220 */ /* 0x001fe20000410000 */
[----:B------:R-:W-:-:S03]  /*4710*/  ISETP.GE.AND P4, PT, R42, UR19, PT ;  /* 0x000000132a007c0c */ /* 0x000fc6000bf86270 */
[----:B------:R-:W-:Y:S01]  /*4720*/  FMUL.RZ R93, R47, 0.15915493667125701904 ;  /* 0x3e22f9832f5d7820 */ /* 0x000fe2000040c000 */
[----:B------:R-:W-:Y:S02]  /*4730*/  CS2R R46, SRZ ;  /* 0x00000000002e7805 */ /* 0x000fe4000001ff00 */
[----:B------:R-:W-:Y:S01]  /*4740*/  IADD3 R42, R44, 0x320, RZ ;  /* 0x000003202c2a7810 */ /* 0x000fe20007ffe0ff */
[----:B------:R-:W-:Y:S01]  /*4750*/  MUFU.SIN R70, R49 ;  /* 0x0000003100467308 */ /* 0x000fe20000000400 */
[----:B------:R-:W3:Y:S04]  /*4760*/  @!P3 LDG.E R121, desc[UR16][R40.64+0xb00] ;  /* 0x000b00102879b981 */ /* 0x000ee8000c1e1900 */
[----:B------:R-:W3:Y:S01]  /*4770*/  @!P6 LDG.E R46, desc[UR16][R40.64+0x980] ;  /* 0x00098010282ee981 */ /* 0x000ee2000c1e1900 */
[----:B------:R-:W-:-:S02]  /*4780*/  ISETP.GE.AND P6, PT, R42, UR19, PT ;  /* 0x000000132a007c0c */ /* 0x000fc4000bfc6270 */
[----:B------:R0:W-:Y:S01]  /*4790*/  MUFU.COS R72, R49 ;  /* 0x0000003100487308 */ /* 0x0001e20000000000 */
[----:B------:R-:W-:Y:S01]  /*47a0*/  MOV R42, RZ ;  /* 0x000000ff002a7202 */ /* 0x000fe20000000f00 */
[----:B------:R-:W3:Y:S01]  /*47b0*/  @!P0 LDG.E R47, desc[UR16][R40.64+0xa00] ;  /* 0x000a0010282f8981 */ /* 0x000ee2000c1e1900 */
[----:B------:R-:W-:-:S03]  /*47c0*/  IADD3 R78, R44, 0x3a0, RZ ;  /* 0x000003a02c4e7810 */ /* 0x000fc60007ffe0ff */
[----:B------:R-:W3:Y:S01]  /*47d0*/  @!P4 LDG.E R126, desc[UR16][R40.64+0xb80] ;  /* 0x000b8010287ec981 */ /* 0x000ee2000c1e1900 */
[----:B0-----:R-:W-:-:S03]  /*47e0*/  IADD3 R49, R44, 0x340, RZ ;  /* 0x000003402c317810 */ /* 0x001fc60007ffe0ff */
[----:B------:R-:W3:Y:S01]  /*47f0*/  @!P2 LDG.E R42, desc[UR16][R40.64+0xa80] ;  /* 0x000a8010282aa981 */ /* 0x000ee2000c1e1900 */
[----:B------:R-:W-:Y:S01]  /*4800*/  ISETP.GE.AND P0, PT, R49, UR19, PT ;  /* 0x0000001331007c0c */ /* 0x000fe2000bf06270 */
[----:B------:R-:W-:Y:S01]  /*4810*/  MUFU.SIN R91, R93 ;  /* 0x0000005d005b7308 */ /* 0x000fe20000000400 */
[C---:B------:R-:W-:Y:S01]  /*4820*/  IADD3 R49, R44.reuse, 0x360, RZ ;  /* 0x000003602c317810 */ /* 0x040fe20007ffe0ff */
[----:B------:R-:W3:Y:S03]  /*4830*/  @!P6 LDG.E R123, desc[UR16][R40.64+0xc80] ;  /* 0x000c8010287be981 */ /* 0x000ee6000c1e1900 */
[----:B------:R-:W-:Y:S02]  /*4840*/  ISETP.GE.AND P2, PT, R49, UR19, PT ;  /* 0x0000001331007c0c */ /* 0x000fe4000bf46270 */
[----:B------:R-:W-:-:S04]  /*4850*/  IADD3 R49, R44, 0x380, RZ ;  /* 0x000003802c317810 */ /* 0x000fc80007ffe0ff */
[----:B------:R-:W-:Y:S01]  /*4860*/  ISETP.GE.AND P3, PT, R49, UR19, PT ;  /* 0x0000001331007c0c */ /* 0x000fe2000bf66270 */
[----:B------:R-:W-:Y:S01]  /*4870*/  HFMA2.MMA R49, -RZ, RZ, 0, 0 ;  /* 0x00000000ff317435 */ /* 0x000fe200000001ff */
[----:B------:R0:W-:Y:S01]  /*4880*/  MUFU.COS R92, R93 ;  /* 0x0000005d005c7308 */ /* 0x0001e20000000000 */
[----:B------:R-:W-:Y:S01]  /*4890*/  ISETP.GE.AND P4, PT, R78, UR19, PT ;  /* 0x000000134e007c0c */ /* 0x000fe2000bf86270 */
[----:B------:R-:W3:Y:S01]  /*48a0*/  @!P0 LDG.E R134, desc[UR16][R40.64+0xd00] ;  /* 0x000d001028868981 */ /* 0x000ee2000c1e1900 */
[----:B------:R-:W-:Y:S01]  /*48b0*/  SHF.L.U32 R78, R155, 0x4, RZ ;  /* 0x000000049b4e7819 */ /* 0x000fe200000006ff */
[----:B------:R-:W-:Y:S02]  /*48c0*/  FMUL.FTZ R95, R51, R23 ;  /* 0x00000017335f7220 */ /* 0x000fe40000410000 */
[----:B------:R-:W3:Y:S01]  /*48d0*/  @!P2 LDG.E R133, desc[UR16][R40.64+0xd80] ;  /* 0x000d80102885a981 */ /* 0x000ee2000c1e1900 */
[----:B0-----:R-:W-:-:S03]  /*48e0*/  IADD3 R93, R44, 0x3c0, RZ ;  /* 0x000003c02c5d7810 */ /* 0x001fc60007ffe0ff */
[----:B------:R-:W3:Y:S01]  /*48f0*/  @!P5 LDG.E R49, desc[UR16][R40.64+0xc00] ;  /* 0x000c00102831d981 */ /* 0x000ee2000c1e1900 */
[----:B------:R-:W-:Y:S02]  /*4900*/  IADD3 R44, R44, 0x3e0, RZ ;  /* 0x000003e02c2c7810 */ /* 0x000fe40007ffe0ff */
[----:B------:R-:W-:Y:S01]  /*4910*/  ISETP.GE.AND P5, PT, R93, UR19, PT ;  /* 0x000000135d007c0c */ /* 0x000fe2000bfa6270 */
[----:B------:R-:W3:Y:S01]  /*4920*/  @!P3 LDG.E R131, desc[UR16][R40.64+0xe00] ;  /* 0x000e00102883b981 */ /* 0x000ee2000c1e1900 */
[----:B------:R-:W-:Y:S02]  /*4930*/  IADD3 R93, R78, 0x1, RZ ;  /* 0x000000014e5d7810 */ /* 0x000fe40007ffe0ff */
[----:B------:R-:W-:Y:S02]  /*4940*/  ISETP.GE.AND P6, PT, R44, UR19, PT ;  /* 0x000000132c007c0c */ /* 0x000fe4000bfc6270 */
[----:B------:R-:W-:Y:S02]  /*4950*/  IADD3 R44, R78, 0x2, RZ ;  /* 0x000000024e2c7810 */ /* 0x000fe40007ffe0ff */
[----:B------:R-:W-:-:S02]  /*4960*/  ISETP.GE.U32.AND P0, PT, R93, UR14, PT ;  /* 0x0000000e5d007c0c */ /* 0x000fc4000bf06070 */
[----:B------:R-:W-:Y:S02]  /*4970*/  IADD3 R93, R78, 0x3, RZ ;  /* 0x000000034e5d7810 */ /* 0x000fe40007ffe0ff */
[----:B------:R-:W-:Y:S01]  /*4980*/  ISETP.GE.U32.AND P2, PT, R44, UR14, PT ;  /* 0x0000000e2c007c0c */ /* 0x000fe2000bf46070 */
[----:B------:R-:W-:Y:S01]  /*4990*/  MUFU.SIN R94, R96 ;  /* 0x00000060005e7308 */ /* 0x000fe20000000400 */
[----:B------:R-:W-:Y:S01]  /*49a0*/  MOV R44, RZ ;  /* 0x000000ff002c7202 */ /* 0x000fe20000000f00 */
[----:B------:R-:W3:Y:S01]  /*49b0*/  @!P5 LDG.E R132, desc[UR16][R40.64+0xf00] ;  /* 0x000f00102884d981 */ /* 0x000ee2000c1e1900 */
[----:B------:R-:W-:Y:S02]  /*49c0*/  ISETP.GE.U32.AND P3, PT, R93, UR14, PT ;  /* 0x0000000e5d007c0c */ /* 0x000fe4000bf66070 */
[----:B------:R-:W-:Y:S01]  /*49d0*/  IADD3 R93, R78, 0x4, RZ ;  /* 0x000000044e5d7810 */ /* 0x000fe20007ffe0ff */
[----:B------:R-:W3:Y:S02]  /*49e0*/  @!P6 LDG.E R129, desc[UR16][R40.64+0xf80] ;  /* 0x000f80102881e981 */ /* 0x000ee4000c1e1900 */
[----:B------:R0:W-:Y:S02]  /*49f0*/  MUFU.COS R98, R96 ;  /* 0x0000006000627308 */ /* 0x0001e40000000000 */
[----:B------:R1:W3:Y:S01]  /*4a00*/  @!P4 LDG.E R44, desc[UR16][R40.64+0xe80] ;  /* 0x000e8010282cc981 */ /* 0x0002e2000c1e1900 */
[----:B------:R-:W-:-:S05]  /*4a10*/  ISETP.GE.U32.AND P4, PT, R93, UR14, PT ;  /* 0x0000000e5d007c0c */ /* 0x000fca000bf86070 */
[----:B------:R-:W-:Y:S01]  /*4a20*/  MUFU.SIN R100, R97 ;  /* 0x0000006100647308 */ /* 0x000fe20000000400 */
[----:B0-----:R-:W-:Y:S01]  /*4a30*/  FMUL.FTZ R96, R51, R24 ;  /* 0x0000001833607220 */ /* 0x001fe20000410000 */
[----:B------:R-:W-:-:S06]  /*4a40*/  IADD3 R93, R78, 0x6, RZ ;  /* 0x000000064e5d7810 */ /* 0x000fcc0007ffe0ff */
[----:B------:R-:W-:Y:S08]  /*4a50*/  MUFU.COS R102, R97 ;  /* 0x0000006100667308 */ /* 0x000ff00000000000 */
[----:B------:R0:W1:Y:S01]  /*4a60*/  MUFU.EX2 R99, R95 ;  /* 0x0000005f00637308 */ /* 0x0000620000000800 */
[----:B------:R-:W-:Y:S01]  /*4a70*/  ISETP.GE.U32.AND P5, PT, R93, UR14, PT ;  /* 0x0000000e5d007c0c */ /* 0x000fe2000bfa6070 */
[----:B------:R-:W-:Y:S01]  /*4a80*/  FMUL.FTZ R93, R43, R27 ;  /* 0x0000001b2b5d7220 */ /* 0x000fe20000410000 */
[----:B------:R-:W-:-:S05]  /*4a90*/  IADD3 R101, R78, 0x9, RZ ;  /* 0x000000094e657810 */ /* 0x000fca0007ffe0ff */
[----:B------:R1:W1:Y:S01]  /*4aa0*/  MUFU.EX2 R97, R96 ;  /* 0x0000006000617308 */ /* 0x0002620000000800 */
[C---:B0-----:R-:W-:Y:S01]  /*4ab0*/  FMUL.FTZ R95, R51.reuse, R25 ;  /* 0x00000019335f7220 */ /* 0x041fe20000410000 */
[----:B-1----:R-:W-:Y:S01]  /*4ac0*/  FMUL.FTZ R40, R51, R27 ;  /* 0x0000001b33287220 */ /* 0x002fe20000410000 */
[----:B------:R-:W-:-:S05]  /*4ad0*/  ISETP.GE.U32.AND P6, PT, R101, UR14, PT ;  /* 0x0000000e65007c0c */ /* 0x000fca000bfc6070 */
[----:B------:R-:W0:Y:S01]  /*4ae0*/  MUFU.EX2 R95, R95 ;  /* 0x0000005f005f7308 */ /* 0x000e220000000800 */
[----:B------:R-:W-:Y:S01]  /*4af0*/  FMUL.RZ R101, R93, 0.15915493667125701904 ;  /* 0x3e22f9835d657820 */ /* 0x000fe2000040c000 */
[C---:B------:R-:W-:Y:S01]  /*4b00*/  FMUL.FTZ R100, R99.reuse, R100 ;  /* 0x0000006463647220 */ /* 0x040fe20000410000 */
[----:B------:R-:W-:Y:S01]  /*4b10*/  FMUL.FTZ R102, R99, R102 ;  /* 0x0000006663667220 */ /* 0x000fe20000410000 */
[----:B------:R-:W-:-:S04]  /*4b20*/  IADD3 R96, R78, 0x8, RZ ;  /* 0x000000084e607810 */ /* 0x000fc80007ffe0ff */
[----:B------:R-:W-:Y:S01]  /*4b30*/  MUFU.SIN R93, R101 ;  /* 0x00000065005d7308 */ /* 0x000fe20000000400 */
[----:B------:R-:W-:Y:S01]  /*4b40*/  FSEL R117, R100, RZ, !P6 ;  /* 0x000000ff64757208 */ /* 0x000fe20007000000 */
[C---:B------:R-:W-:Y:S01]  /*4b50*/  FMUL.FTZ R98, R97.reuse, R98 ;  /* 0x0000006261627220 */ /* 0x040fe20000410000 */
[----:B------:R-:W-:Y:S01]  /*4b60*/  FSEL R116, R102, 1, !P6 ;  /* 0x3f80000066747808 */ /* 0x000fe20007000000 */
[----:B------:R-:W-:Y:S01]  /*4b70*/  FMUL.FTZ R114, R97, R94 ;  /* 0x0000005e61727220 */ /* 0x000fe20000410000 */
[----:B------:R-:W-:-:S03]  /*4b80*/  FSEL R115, R115, RZ, !P6 ;  /* 0x000000ff73737208 */ /* 0x000fc60007000000 */
[----:B------:R-:W-:Y:S01]  /*4b90*/  MUFU.COS R41, R101 ;  /* 0x0000006500297308 */ /* 0x000fe20000000000 */
[----:B------:R-:W-:Y:S02]  /*4ba0*/  ISETP.GE.U32.AND P6, PT, R96, UR14, PT ;  /* 0x0000000e60007c0c */ /* 0x000fe4000bfc6070 */
[----:B------:R-:W-:-:S05]  /*4bb0*/  IADD3 R94, R78, 0x7, RZ ;  /* 0x000000074e5e7810 */ /* 0x000fca0007ffe0ff */
[----:B------:R-:W1:Y:S01]  /*4bc0*/  MUFU.EX2 R40, R40 ;  /* 0x0000002800287308 */ /* 0x000e620000000800 */
[----:B------:R-:W-:Y:S01]  /*4bd0*/  FSEL R114, R114, RZ, !P6 ;  /* 0x000000ff72727208 */ /* 0x000fe20007000000 */
[----:B0-----:R-:W-:Y:S01]  /*4be0*/  FMUL.FTZ R91, R95, R91 ;  /* 0x0000005b5f5b7220 */ /* 0x001fe20000410000 */
[----:B------:R-:W-:Y:S02]  /*4bf0*/  FSEL R113, R98, 1, !P6 ;  /* 0x3f80000062717808 */ /* 0x000fe40007000000 */
[----:B------:R-:W-:Y:S02]  /*4c00*/  FSEL R112, R112, RZ, !P6 ;  /* 0x000000ff70707208 */ /* 0x000fe40007000000 */
[----:B------:R-:W-:Y:S01]  /*4c10*/  ISETP.GE.U32.AND P6, PT, R94, UR14, PT ;  /* 0x0000000e5e007c0c */ /* 0x000fe2000bfc6070 */
[C---:B------:R-:W-:Y:S01]  /*4c20*/  FMUL.FTZ R72, R71.reuse, R72 ;  /* 0x0000004847487220 */ /* 0x040fe20000410000 */
[----:B------:R-:W-:Y:S01]  /*4c30*/  FMUL.FTZ R108, R71, R70 ;  /* 0x00000046476c7220 */ /* 0x000fe20000410000 */
[----:B------:R-:W-:Y:S01]  /*4c40*/  FMUL.FTZ R92, R95, R92 ;  /* 0x0000005c5f5c7220 */ /* 0x000fe20000410000 */
[----:B------:R-:W-:-:S02]  /*4c50*/  FSEL R111, R91, RZ, !P6 ;  /* 0x000000ff5b6f7208 */ /* 0x000fc40007000000 */
[C---:B------:R-:W-:Y:S02]  /*4c60*/  IADD3 R71, R78.reuse, 0x5, RZ ;  /* 0x000000054e477810 */ /* 0x040fe40007ffe0ff */
[----:B------:R-:W-:Y:S01]  /*4c70*/  IADD3 R91, R78, 0xa, RZ ;  /* 0x0000000a4e5b7810 */ /* 0x000fe20007ffe0ff */
[----:B------:R-:W0:Y:S01]  /*4c80*/  S2UR UR19, SR_CgaCtaId ;  /* 0x00000000001379c3 */ /* 0x000e220000008800 */
[----:B------:R-:W-:Y:S01]  /*4c90*/  FSEL R110, R92, 1, !P6 ;  /* 0x3f8000005c6e7808 */ /* 0x000fe20007000000 */
[C---:B-1----:R-:W-:Y:S01]  /*4ca0*/  FMUL.FTZ R41, R40.reuse, R41 ;  /* 0x0000002928297220 */ /* 0x042fe20000410000 */
[----:B------:R-:W-:Y:S01]  /*4cb0*/  FSEL R109, R109, RZ, !P6 ;  /* 0x000000ff6d6d7208 */ /* 0x000fe20007000000 */
[----:B------:R-:W-:Y:S01]  /*4cc0*/  FMUL.FTZ R93, R40, R93 ;  /* 0x0000005d285d7220 */ /* 0x000fe20000410000 */
[----:B------:R-:W-:Y:S02]  /*4cd0*/  FSEL R108, R108, RZ, !P5 ;  /* 0x000000ff6c6c7208 */ /* 0x000fe40006800000 */
[----:B------:R-:W-:-:S02]  /*4ce0*/  FSEL R107, R72, 1, !P5 ;  /* 0x3f800000486b7808 */ /* 0x000fc40006800000 */
[----:B------:R-:W-:Y:S02]  /*4cf0*/  FSEL R106, R106, RZ, !P5 ;  /* 0x000000ff6a6a7208 */ /* 0x000fe40006800000 */
[----:B------:R-:W-:Y:S02]  /*4d00*/  ISETP.GE.U32.AND P6, PT, R71, UR14, PT ;  /* 0x0000000e47007c0c */ /* 0x000fe4000bfc6070 */
[----:B------:R-:W-:Y:S01]  /*4d10*/  ISETP.GE.U32.AND P5, PT, R91, UR14, PT ;  /* 0x0000000e5b007c0c */ /* 0x000fe2000bfa6070 */
[----:B------:R-:W-:Y:S01]  /*4d20*/  FMUL.FTZ R40, R43, R21 ;  /* 0x000000152b287220 */ /* 0x000fe20000410000 */
[----:B------:R-:W-:Y:S01]  /*4d30*/  IADD3 R91, R78, 0xb, RZ ;  /* 0x0000000b4e5b7810 */ /* 0x000fe20007ffe0ff */
[C---:B------:R-:W-:Y:S01]  /*4d40*/  FMUL.FTZ R102, R90.reuse, R73 ;  /* 0x000000495a667220 */ /* 0x040fe20000410000 */
[----:B------:R-:W-:Y:S01]  /*4d50*/  FSEL R105, R93, RZ, !P6 ;  /* 0x000000ff5d697208 */ /* 0x000fe20007000000 */
[----:B------:R-:W-:Y:S01]  /*4d60*/  FMUL.FTZ R89, R90, R89 ;  /* 0x000000595a597220 */ /* 0x000fe20000410000 */
[----:B------:R-:W-:Y:S01]  /*4d70*/  FSEL R104, R41, 1, !P6 ;  /* 0x3f80000029687808 */ /* 0x000fe20007000000 */
[----:B------:R-:W-:Y:S01]  /*4d80*/  FMUL.FTZ R100, R60, R28 ;  /* 0x0000001c3c647220 */ /* 0x000fe20000410000 */
[----:B------:R-:W-:Y:S01]  /*4d90*/  FSEL R103, R103, RZ, !P6 ;  /* 0x000000ff67677208 */ /* 0x000fe20007000000 */
[----:B------:R-:W-:Y:S01]  /*4da0*/  FMUL.FTZ R94, R43, R22 ;  /* 0x000000162b5e7220 */ /* 0x000fe20000410000 */
[----:B------:R-:W-:Y:S01]  /*4db0*/  ISETP.GE.U32.AND P6, PT, R91, UR14, PT ;  /* 0x0000000e5b007c0c */ /* 0x000fe2000bfc6070 */
[----:B------:R-:W-:Y:S01]  /*4dc0*/  FMUL.RZ R91, R40, 0.15915493667125701904 ;  /* 0x3e22f983285b7820 */ /* 0x000fe2000040c000 */
[----:B------:R-:W-:Y:S01]  /*4dd0*/  IADD3 R40, R78, 0xc, RZ ;  /* 0x0000000c4e287810 */ /* 0x000fe20007ffe0ff */
[----:B------:R-:W-:Y:S01]  /*4de0*/  FMUL.RZ R94, R94, 0.15915493667125701904 ;  /* 0x3e22f9835e5e7820 */ /* 0x000fe2000040c000 */
[----:B------:R-:W-:Y:S01]  /*4df0*/  FSEL R102, R102, RZ, !P4 ;  /* 0x000000ff66667208 */ /* 0x000fe20006000000 */
[----:B------:R-:W-:Y:S01]  /*4e00*/  UIMAD UR20, UR21, UR30, URZ ;  /* 0x0000001e151472a4 */ /* 0x000fe2000f8e023f */
[----:B------:R-:W-:-:S02]  /*4e10*/  FSEL R101, R89, 1, !P4 ;  /* 0x3f80000059657808 */ /* 0x000fc40006000000 */
[----:B------:R-:W-:Y:S02]  /*4e20*/  FSEL R100, R100, RZ, !P4 ;  /* 0x000000ff64647208 */ /* 0x000fe40006000000 */
[----:B------:R-:W-:Y:S01]  /*4e30*/  ISETP.GE.U32.AND P4, PT, R40, UR14, PT ;  /* 0x0000000e28007c0c */ /* 0x000fe2000bf86070 */
[----:B------:R-:W-:Y:S01]  /*4e40*/  FMUL.FTZ R40, R43, R20 ;  /* 0x000000142b287220 */ /* 0x000fe20000410000 */
[----:B------:R-:W-:Y:S01]  /*4e50*/  SHF.L.U32 R130, R155, 0x5, RZ ;  /* 0x000000059b827819 */ /* 0x000fe200000006ff */
[----:B------:R-:W-:Y:S01]  /*4e60*/  MUFU.SIN R70, R94 ;  /* 0x0000005e00467308 */ /* 0x000fe20000000400 */
[C---:B------:R-:W-:Y:S01]  /*4e70*/  FMUL.FTZ R88, R75.reuse, R88 ;  /* 0x000000584b587220 */ /* 0x040fe20000410000 */
[----:B------:R-:W-:Y:S01]  /*4e80*/  FMUL.FTZ R99, R75, R74 ;  /* 0x0000004a4b637220 */ /* 0x000fe20000410000 */
[----:B------:R-:W-:Y:S01]  /*4e90*/  FMUL.FTZ R97, R61, R29 ;  /* 0x0000001d3d617220 */ /* 0x000fe20000410000 */
[C---:B------:R-:W-:Y:S01]  /*4ea0*/  FMUL.FTZ R86, R87.reuse, R86 ;  /* 0x0000005657567220 */ /* 0x040fe20000410000 */
[----:B------:R-:W-:Y:S01]  /*4eb0*/  FMUL.FTZ R96, R87, R76 ;  /* 0x0000004c57607220 */ /* 0x000fe20000410000 */
[----:B------:R-:W-:-:S02]  /*4ec0*/  FMUL.RZ R87, R40, 0.15915493667125701904 ;  /* 0x3e22f98328577820 */ /* 0x000fc4000040c000 */
[----:B------:R1:W-:Y:S01]  /*4ed0*/  MUFU.COS R71, R94 ;  /* 0x0000005e00477308 */ /* 0x0003e20000000000 */
[C---:B------:R-:W-:Y:S01]  /*4ee0*/  FMUL.FTZ R92, R82.reuse, R83 ;  /* 0x00000053525c7220 */ /* 0x040fe20000410000 */
[----:B------:R-:W-:Y:S01]  /*4ef0*/  FMUL.FTZ R93, R82, R79 ;  /* 0x0000004f525d7220 */ /* 0x000fe20000410000 */
[----:B------:R-:W-:Y:S02]  /*4f00*/  LOP3.LUT R130, R130, 0xfffffc00, RZ, 0xc0, !PT ;  /* 0xfffffc0082827812 */ /* 0x000fe400078ec0ff */
[C---:B------:R-:W-:Y:S02]  /*4f10*/  IADD3 R41, R78.reuse, 0xd, RZ ;  /* 0x0000000d4e297810 */ /* 0x040fe40007ffe0ff */
[----:B------:R-:W-:Y:S01]  /*4f20*/  IADD3 R40, R78, 0xe, RZ ;  /* 0x0000000e4e287810 */ /* 0x000fe20007ffe0ff */
[----:B-1----:R-:W-:Y:S01]  /*4f30*/  FMUL.FTZ R94, R150, R30 ;  /* 0x0000001e965e7220 */ /* 0x002fe20000410000 */
[----:B------:R-:W-:Y:S01]  /*4f40*/  MUFU.SIN R73, R91 ;  /* 0x0000005b00497308 */ /* 0x000fe20000000400 */
[----:B------:R-:W-:Y:S01]  /*4f50*/  MOV R82, UR20 ;  /* 0x0000001400527c02 */ /* 0x000fe20008000f00 */
[C---:B------:R-:W-:Y:S01]  /*4f60*/  FMUL.FTZ R81, R80.reuse, R81 ;  /* 0x0000005150517220 */ /* 0x040fe20000410000 */
[----:B------:R-:W-:Y:S01]  /*4f70*/  FSEL R99, R99, RZ, !P3 ;  /* 0x000000ff63637208 */ /* 0x000fe20005800000 */
[----:B------:R-:W-:Y:S01]  /*4f80*/  FMUL.FTZ R90, R80, R77 ;  /* 0x0000004d505a7220 */ /* 0x000fe20000410000 */
[----:B------:R-:W-:-:S03]  /*4f90*/  FSEL R98, R88, 1, !P3 ;  /* 0x3f80000058627808 */ /* 0x000fc60005800000 */
[----:B------:R1:W-:Y:S01]  /*4fa0*/  MUFU.COS R74, R91 ;  /* 0x0000005b004a7308 */ /* 0x0003e20000000000 */
[----:B------:R-:W-:Y:S01]  /*4fb0*/  FSEL R97, R97, RZ, !P3 ;  /* 0x000000ff61617208 */ /* 0x000fe20005800000 */
[----:B------:R-:W-:Y:S01]  /*4fc0*/  UMOV UR15, 0x400 ;  /* 0x00000400000f7882 */ /* 0x000fe20000000000 */
[----:B------:R-:W-:Y:S02]  /*4fd0*/  FSEL R96, R96, RZ, !P2 ;  /* 0x000000ff60607208 */ /* 0x000fe40005000000 */
[----:B------:R-:W-:Y:S02]  /*4fe0*/  FSEL R95, R86, 1, !P2 ;  /* 0x3f800000565f7808 */ /* 0x000fe40005000000 */
[----:B------:R-:W-:Y:S01]  /*4ff0*/  FSEL R94, R94, RZ, !P2 ;  /* 0x000000ff5e5e7208 */ /* 0x000fe20005000000 */
[----:B-1----:R-:W-:Y:S01]  /*5000*/  FMUL.FTZ R91, R151, R31 ;  /* 0x0000001f975b7220 */ /* 0x002fe20000410000 */
[----:B------:R-:W-:Y:S01]  /*5010*/  IADD3 R135, R130, R63, RZ ;  /* 0x0000003f82877210 */ /* 0x000fe20007ffe0ff */
[----:B------:R-:W-:Y:S01]  /*5020*/  MUFU.SIN R76, R87 ;  /* 0x00000057004c7308 */ /* 0x000fe20000000400 */
[----:B------:R-:W-:Y:S01]  /*5030*/  ISETP.GE.U32.AND P3, PT, R41, UR14, PT ;  /* 0x0000000e29007c0c */ /* 0x000fe2000bf66070 */
[----:B0-----:R-:W-:Y:S01]  /*5040*/  ULEA UR15, UR19, UR15, 0x18 ;  /* 0x0000000f130f7291 */ /* 0x001fe2000f8ec03f */
[----:B------:R-:W-:Y:S01]  /*5050*/  ISETP.GE.U32.AND P2, PT, R40, UR14, PT ;  /* 0x0000000e28007c0c */ /* 0x000fe2000bf46070 */
[----:B------:R-:W-:-:S04]  /*5060*/  IMAD.WIDE.U32 R40, R65, UR30, RZ ;  /* 0x0000001e41287c25 */ /* 0x000fc8000f8e00ff */
[----:B------:R-:W-:Y:S01]  /*5070*/  FMUL.FTZ R88, R152, R32 ;  /* 0x0000002098587220 */ /* 0x000fe20000410000 */
[----:B------:R-:W-:Y:S01]  /*5080*/  FSEL R93, R93, RZ, !P0 ;  /* 0x000000ff5d5d7208 */ /* 0x000fe20004000000 */
[----:B------:R0:W-:Y:S01]  /*5090*/  MUFU.COS R80, R87 ;  /* 0x0000005700507308 */ /* 0x0001e20000000000 */
[----:B------:R-:W-:Y:S02]  /*50a0*/  FSEL R92, R92, 1, !P0 ;  /* 0x3f8000005c5c7808 */ /* 0x000fe40004000000 */
[----:B------:R-:W-:Y:S01]  /*50b0*/  FSEL R91, R91, RZ, !P0 ;  /* 0x000000ff5b5b7208 */ /* 0x000fe20004000000 */
[----:B------:R-:W-:Y:S01]  /*50c0*/  FMUL.FTZ R77, R43, R19 ;  /* 0x000000132b4d7220 */ /* 0x000fe20000410000 */
[C---:B------:R-:W-:Y:S01]  /*50d0*/  ISETP.GE.U32.AND P0, PT, R78.reuse, UR14, PT ;  /* 0x0000000e4e007c0c */ /* 0x040fe2000bf06070 */
[----:B0-----:R-:W-:Y:S01]  /*50e0*/  IMAD R87, R65, UR31, R82 ;  /* 0x0000001f41577c24 */ /* 0x001fe2000f8e0252 */
[----:B------:R-:W-:Y:S02]  /*50f0*/  LEA.HI.SX32 R82, R135, R135, 0x1b ;  /* 0x0000008787527211 */ /* 0x000fe400078fdaff */
[----:B------:R-:W-:-:S02]  /*5100*/  IADD3 R86, R78, 0xf, RZ ;  /* 0x0000000f4e567810 */ /* 0x000fc40007ffe0ff */
[----:B------:R-:W-:Y:S02]  /*5110*/  MOV R83, UR32 ;  /* 0x0000002000537c02 */ /* 0x000fe40008000f00 */
[----:B------:R-:W-:Y:S01]  /*5120*/  IADD3 R41, R41, R87, RZ ;  /* 0x0000005729297210 */ /* 0x000fe20007ffe0ff */
[----:B------:R-:W-:Y:S01]  /*5130*/  FMUL.RZ R136, R77, 0.15915493667125701904 ;  /* 0x3e22f9834d887820 */ /* 0x000fe2000040c000 */
[----:B------:R-:W-:Y:S02]  /*5140*/  FSEL R90, R90, RZ, !P0 ;  /* 0x000000ff5a5a7208 */ /* 0x000fe40004000000 */
[----:B------:R-:W-:Y:S02]  /*5150*/  FSEL R89, R81, 1, !P0 ;  /* 0x3f80000051597808 */ /* 0x000fe40004000000 */
[----:B------:R-:W-:Y:S02]  /*5160*/  FSEL R88, R88, RZ, !P0 ;  /* 0x000000ff58587208 */ /* 0x000fe40004000000 */
[----:B------:R-:W-:-:S02]  /*5170*/  LEA R87, R82, UR15, 0x2 ;  /* 0x0000000f52577c11 */ /* 0x000fc4000f8e10ff */
[----:B------:R-:W-:Y:S02]  /*5180*/  ISETP.GE.U32.AND P0, PT, R86, UR14, PT ;  /* 0x0000000e56007c0c */ /* 0x000fe4000bf06070 */
[C---:B------:R-:W-:Y:S02]  /*5190*/  IADD3 R82, R135.reuse, 0x20, RZ ;  /* 0x0000002087527810 */ /* 0x040fe40007ffe0ff */
[----:B------:R-:W-:Y:S01]  /*51a0*/  IADD3 R86, R135, 0x40, RZ ;  /* 0x0000004087567810 */ /* 0x000fe20007ffe0ff */
[----:B------:R-:W-:Y:S01]  /*51b0*/  IMAD.WIDE.U32 R40, R83, UR7, R40 ;  /* 0x0000000753287c25 */ /* 0x000fe2000f8e0028 */
[----:B------:R-:W-:Y:S01]  /*51c0*/  IADD3 R138, R135, 0x60, RZ ;  /* 0x00000060878a7810 */ /* 0x000fe20007ffe0ff */
[----:B------:R-:W-:Y:S01]  /*51d0*/  MUFU.SIN R77, R136 ;  /* 0x00000088004d7308 */ /* 0x000fe20000000400 */
[-C--:B------:R-:W-:Y:S01]  /*51e0*/  LEA.HI.SX32 R83, R82, R135.reuse, 0x1b ;  /* 0x0000008752537211 */ /* 0x080fe200078fdaff */
[----:B--2---:R0:W-:Y:S01]  /*51f0*/  STS [R87], R66 ;  /* 0x0000004257007388 */ /* 0x0041e20000000800 */
[----:B------:R-:W-:Y:S01]  /*5200*/  FMUL.FTZ R137, R51, R18 ;  /* 0x0000001233897220 */ /* 0x000fe20000410000 */
[----:B------:R-:W-:-:S04]  /*5210*/  LEA.HI.SX32 R138, R138, R135, 0x1b ;  /* 0x000000878a8a7211 */ /* 0x000fc800078fdaff */
[----:B------:R1:W-:Y:S01]  /*5220*/  MUFU.COS R78, R136 ;  /* 0x00000088004e7308 */ /* 0x0003e20000000000 */
[----:B0-----:R-:W-:Y:S01]  /*5230*/  FMUL.FTZ R66, R43, R18 ;  /* 0x000000122b427220 */ /* 0x001fe20000410000 */
[----:B-1----:R-:W-:Y:S02]  /*5240*/  LEA.HI.SX32 R136, R86, R135, 0x1b ;  /* 0x0000008756887211 */ /* 0x002fe400078fdaff */
[----:B------:R-:W-:-:S04]  /*5250*/  LEA R86, R83, UR15, 0x2 ;  /* 0x0000000f53567c11 */ /* 0x000fc8000f8e10ff */
[----:B------:R0:W-:Y:S01]  /*5260*/  MUFU.EX2 R82, R137 ;  /* 0x0000008900527308 */ /* 0x0001e20000000800 */
[----:B------:R-:W-:Y:S01]  /*5270*/  LEA R87, R136, UR15, 0x2 ;  /* 0x0000000f88577c11 */ /* 0x000fe2000f8e10ff */
[----:B------:R-:W-:Y:S01]  /*5280*/  FMUL.FTZ R72, R51, R22 ;  /* 0x0000001633487220 */ /* 0x000fe20000410000 */
[----:B------:R-:W-:Y:S01]  /*5290*/  LEA R138, R138, UR15, 0x2 ;  /* 0x0000000f8a8a7c11 */ /* 0x000fe2000f8e10ff */
[----:B------:R-:W-:Y:S01]  /*52a0*/  FMUL.RZ R139, R66, 0.15915493667125701904 ;  /* 0x3e22f983428b7820 */ /* 0x000fe2000040c000 */
[----:B------:R-:W-:Y:S01]  /*52b0*/  FMUL.FTZ R66, R43, R17 ;  /* 0x000000112b427220 */ /* 0x000fe20000410000 */
[----:B------:R-:W-:Y:S01]  /*52c0*/  IADD3 R136, R135, 0x80, RZ ;  /* 0x0000008087887810 */ /* 0x000fe20007ffe0ff */
[----:B----4-:R-:W-:Y:S01]  /*52d0*/  STS [R86+0x80], R67 ;  /* 0x0000804356007388 */ /* 0x010fe20000000800 */
[----:B0-----:R-:W-:Y:S01]  /*52e0*/  FMUL.FTZ R137, RZ, R93 ;  /* 0x0000005dff897220 */ /* 0x001fe20000410000 */
[-C--:B------:R-:W-:Y:S02]  /*52f0*/  FMUL.FTZ R43, R93, R88.reuse ;  /* 0x000000585d2b7220 */ /* 0x080fe40000410000 */
[----:B---3--:R0:W-:Y:S01]  /*5300*/  STS [R87+0x100], R68 ;  /* 0x0001004457007388 */ /* 0x0081e20000000800 */
[----:B------:R-:W-:Y:S01]  /*5310*/  LEA.HI.SX32 R136, R136, R135, 0x1b ;  /* 0x0000008788887211 */ /* 0x000fe200078fdaff */
[----:B------:R-:W1:Y:S02]  /*5320*/  MUFU.EX2 R72, R72 ;  /* 0x0000004800487308 */ /* 0x000e640000000800 */
[----:B------:R2:W-:Y:S01]  /*5330*/  STS [R138+0x180], R69 ;  /* 0x000180458a007388 */ /* 0x0005e20000000800 */
[----:B0-----:R-:W-:Y:S01]  /*5340*/  FFMA.FTZ R68, R92, R88, -R137 ;  /* 0x000000585c447223 */ /* 0x001fe20000010889 */
[----:B--2---:R-:W-:-:S03]  /*5350*/  FFMA.FTZ R69, RZ, R92, R43 ;  /* 0x0000005cff457223 */ /* 0x004fc6000001002b */
[----:B------:R-:W-:Y:S01]  /*5360*/  FADD.FTZ R86, R68, R91 ;  /* 0x0000005b44567221 */ /* 0x000fe20000010000 */
[----:B------:R-:W-:Y:S01]  /*5370*/  LEA R43, R136, UR15, 0x2 ;  /* 0x0000000f882b7c11 */ /* 0x000fe2000f8e10ff */
[C---:B------:R-:W-:Y:S01]  /*5380*/  FMUL.FTZ R75, R51.reuse, R21 ;  /* 0x00000015334b7220 */ /* 0x040fe20000410000 */
[----:B------:R-:W-:Y:S01]  /*5390*/  FADD.FTZ R136, RZ, R69 ;  /* 0x00000045ff887221 */ /* 0x000fe20000010000 */
[----:B------:R-:W-:Y:S01]  /*53a0*/  FMUL.RZ R69, R66, 0.15915493667125701904 ;  /* 0x3e22f98342457820 */ /* 0x000fe2000040c000 */
[----:B------:R-:W-:Y:S01]  /*53b0*/  FMUL.FTZ R81, R51, R19 ;  /* 0x0000001333517220 */ /* 0x000fe20000410000 */
[C---:B------:R-:W-:Y:S01]  /*53c0*/  FMUL.FTZ R66, R96.reuse, R86 ;  /* 0x0000005660427220 */ /* 0x040fe20000410000 */
[-C--:B------:R-:W-:Y:S01]  /*53d0*/  FMUL.FTZ R137, R96, R136.reuse ;  /* 0x0000008860897220 */ /* 0x080fe20000410000 */
[----:B------:R-:W0:Y:S02]  /*53e0*/  MUFU.EX2 R75, R75 ;  /* 0x0000004b004b7308 */ /* 0x000e240000000800 */
[----:B------:R-:W-:Y:S01]  /*53f0*/  FFMA.FTZ R136, R95, R136, R66 ;  /* 0x000000885f887223 */ /* 0x000fe20000010042 */
[----:B------:R-:W-:Y:S01]  /*5400*/  IADD3 R140, R135, 0xa0, RZ ;  /* 0x000000a0878c7810 */ /* 0x000fe20007ffe0ff */
[----:B------:R-:W-:-:S02]  /*5410*/  FFMA.FTZ R137, R95, R86, -R137 ;  /* 0x000000565f897223 */ /* 0x000fc40000010889 */
[----:B------:R-:W-:Y:S02]  /*5420*/  FADD.FTZ R136, RZ, R136 ;  /* 0x00000088ff887221 */ /* 0x000fe40000010000 */
[----:B------:R-:W2:Y:S01]  /*5430*/  MUFU.EX2 R81, R81 ;  /* 0x0000005100517308 */ /* 0x000ea20000000800 */
[----:B------:R-:W-:Y:S01]  /*5440*/  FMUL.FTZ R79, R51, R20 ;  /* 0x00000014334f7220 */ /* 0x000fe20000410000 */
[----:B------:R-:W-:Y:S01]  /*5450*/  LEA.HI.SX32 R140, R140, R135, 0x1b ;  /* 0x000000878c8c7211 */ /* 0x000fe200078fdaff */
[----:B------:R-:W-:Y:S01]  /*5460*/  FADD.FTZ R137, R137, R94 ;  /* 0x0000005e89897221 */ /* 0x000fe20000010000 */
[----:B------:R-:W-:Y:S01]  /*5470*/  FMUL.FTZ R51, R51, R17 ;  /* 0x0000001133337220 */ /* 0x000fe20000410000 */
[----:B-1----:R-:W-:Y:S01]  /*5480*/  FMUL.FTZ R66, R72, R71 ;  /* 0x0000004748427220 */ /* 0x002fe20000410000 */
[----:B------:R-:W-:Y:S01]  /*5490*/  FMUL.FTZ R71, R99, R136 ;  /* 0x0000008863477220 */ /* 0x000fe20000410000 */
[----:B------:R1:W-:Y:S01]  /*54a0*/  STS [R43+0x200], R48 ;  /* 0x000200302b007388 */ /* 0x0003e20000000800 */
[----:B------:R-:W-:Y:S01]  /*54b0*/  LEA R87, R140, UR15, 0x2 ;  /* 0x0000000f8c577c11 */ /* 0x000fe2000f8e10ff */
[----:B------:R-:W3:Y:S01]  /*54c0*/  MUFU.COS R67, R139 ;  /* 0x0000008b00437308 */ /* 0x000ee20000000000 */
[----:B0-----:R-:W-:Y:S01]  /*54d0*/  FMUL.FTZ R74, R75, R74 ;  /* 0x0000004a4b4a7220 */ /* 0x001fe20000410000 */
[-C--:B-1----:R-:W-:Y:S01]  /*54e0*/  FMUL.FTZ R43, R99, R137.reuse ;  /* 0x00000089632b7220 */ /* 0x082fe20000410000 */
[----:B------:R-:W-:-:S05]  /*54f0*/  FFMA.FTZ R48, R98, R137, -R71 ;  /* 0x0000008962307223 */ /* 0x000fca0000010847 */
[----:B------:R-:W-:Y:S01]  /*5500*/  MUFU.EX2 R51, R51 ;  /* 0x0000003300337308 */ /* 0x000fe20000000800 */
[----:B------:R0:W-:Y:S01]  /*5510*/  STS [R87+0x280], R50 ;  /* 0x0002803257007388 */ /* 0x0001e20000000800 */
[----:B------:R-:W-:Y:S01]  /*5520*/  FFMA.FTZ R136, R98, R136, R43 ;  /* 0x0000008862887223 */ /* 0x000fe2000001002b */
[----:B------:R-:W-:-:S05]  /*5530*/  FMUL.FTZ R75, R75, R73 ;  /* 0x000000494b4b7220 */ /* 0x000fca0000410000 */
[----:B------:R-:W1:Y:S01]  /*5540*/  MUFU.SIN R68, R69 ;  /* 0x0000004500447308 */ /* 0x000e620000000400 */
[----:B------:R-:W-:Y:S01]  /*5550*/  FADD.FTZ R136, RZ, R136 ;  /* 0x00000088ff887221 */ /* 0x000fe20000010000 */
[----:B0-----:R-:W-:-:S06]  /*5560*/  FADD.FTZ R50, R48, R97 ;  /* 0x0000006130327221 */ /* 0x001fcc0000010000 */
[----:B------:R0:W4:Y:S01]  /*5570*/  MUFU.COS R86, R69 ;  /* 0x0000004500567308 */ /* 0x0001220000000000 */
[----:B--2---:R-:W-:Y:S01]  /*5580*/  FMUL.FTZ R73, R81, R78 ;  /* 0x0000004e51497220 */ /* 0x004fe20000410000 */
[----:B------:R-:W-:-:S06]  /*5590*/  FMUL.FTZ R78, R102, R50 ;  /* 0x00000032664e7220 */ /* 0x000fcc0000410000 */
[----:B------:R-:W2:Y:S01]  /*55a0*/  MUFU.EX2 R79, R79 ;  /* 0x0000004f004f7308 */ /* 0x000ea20000000800 */
[-C--:B0-----:R-:W-:Y:S01]  /*55b0*/  FMUL.FTZ R69, R102, R136.reuse ;  /* 0x0000008866457220 */ /* 0x081fe20000410000 */
[C---:B------:R-:W-:Y:S01]  /*55c0*/  FFMA.FTZ R78, R101.reuse, R136, R78 ;  /* 0x00000088654e7223 */ /* 0x040fe2000001004e */
[----:B------:R-:W-:Y:S02]  /*55d0*/  FMUL.FTZ R72, R72, R70 ;  /* 0x0000004648487220 */ /* 0x000fe40000410000 */
[----:B------:R-:W-:Y:S01]  /*55e0*/  FFMA.FTZ R69, R101, R50, -R69 ;  /* 0x0000003265457223 */ /* 0x000fe20000010845 */
[----:B------:R-:W-:Y:S01]  /*55f0*/  FADD.FTZ R78, RZ, R78 ;  /* 0x0000004eff4e7221 */ /* 0x000fe20000010000 */
[----:B---3--:R-:W-:Y:S01]  /*5600*/  FMUL.FTZ R70, R82, R67 ;  /* 0x0000004352467220 */ /* 0x008fe20000410000 */
[C---:B-1----:R-:W-:Y:S01]  /*5610*/  FMUL.FTZ R68, R51.reuse, R68 ;  /* 0x0000004433447220 */ /* 0x042fe20000410000 */
[----:B----4-:R-:W-:Y:S01]  /*5620*/  FMUL.FTZ R67, R51, R86 ;  /* 0x0000005633437220 */ /* 0x010fe20000410000 */
[----:B------:R-:W-:Y:S01]  /*5630*/  FADD.FTZ R69, R69, R100 ;  /* 0x0000006445457221 */ /* 0x000fe20000010000 */
[----:B------:R-:W-:Y:S01]  /*5640*/  FMUL.FTZ R48, R81, R77 ;  /* 0x0000004d51307220 */ /* 0x000fe20000410000 */
[CC--:B------:R-:W-:Y:S01]  /*5650*/  FMUL.FTZ R50, R90.reuse, R93.reuse ;  /* 0x0000005d5a327220 */ /* 0x0c0fe20000410000 */
[----:B------:R-:W-:Y:S01]  /*5660*/  FMUL.FTZ R51, R89, R93 ;  /* 0x0000005d59337220 */ /* 0x000fe20000410000 */
[----:B------:R-:W-:Y:S01]  /*5670*/  FMUL.FTZ R77, R105, R78 ;  /* 0x0000004e694d7220 */ /* 0x000fe20000410000 */
[C---:B--2---:R-:W-:Y:S01]  /*5680*/  FMUL.FTZ R43, R79.reuse, R80 ;  /* 0x000000504f2b7220 */ /* 0x044fe20000410000 */
[----:B------:R-:W-:Y:S01]  /*5690*/  FMUL.FTZ R76, R79, R76 ;  /* 0x0000004c4f4c7220 */ /* 0x000fe20000410000 */
[-C--:B------:R-:W-:Y:S01]  /*56a0*/  FMUL.FTZ R79, R105, R69.reuse ;  /* 0x00000045694f7220 */ /* 0x080fe20000410000 */
[-C--:B------:R-:W-:Y:S01]  /*56b0*/  FFMA.FTZ R50, R89, R92.reuse, -R50 ;  /* 0x0000005c59327223 */ /* 0x080fe20000010832 */
[----:B------:R-:W-:Y:S01]  /*56c0*/  FFMA.FTZ R51, R90, R92, R51 ;  /* 0x0000005c5a337223 */ /* 0x000fe20000010033 */
[C---:B------:R-:W-:Y:S01]  /*56d0*/  FFMA.FTZ R80, R104.reuse, R69, -R77 ;  /* 0x0000004568507223 */ /* 0x040fe2000001084d */
[----:B------:R-:W-:Y:S01]  /*56e0*/  FFMA.FTZ R79, R104, R78, R79 ;  /* 0x0000004e684f7223 */ /* 0x000fe2000001004f */
[CC--:B------:R-:W-:Y:S01]  /*56f0*/  FMUL.FTZ R78, R96.reuse, R50.reuse ;  /* 0x00000032604e7220 */ /* 0x0c0fe20000410000 */
[-C--:B------:R-:W-:Y:S01]  /*5700*/  FMUL.FTZ R69, R96, R51.reuse ;  /* 0x0000003360457220 */ /* 0x080fe20000410000 */
[----:B------:R-:W0:Y:S01]  /*5710*/  MUFU.SIN R83, R139 ;  /* 0x0000008b00537308 */ /* 0x000e220000000400 */
[----:B------:R-:W-:Y:S01]  /*5720*/  FADD.FTZ R80, R80, R103 ;  /* 0x0000006750507221 */ /* 0x000fe20000010000 */
[----:B------:R-:W-:Y:S01]  /*5730*/  FADD.FTZ R79, RZ, R79 ;  /* 0x0000004fff4f7221 */ /* 0x000fe20000010000 */
[C---:B------:R-:W-:Y:S01]  /*5740*/  FFMA.FTZ R78, R95.reuse, R51, R78 ;  /* 0x000000335f4e7223 */ /* 0x040fe2000001004e */
[----:B------:R-:W-:Y:S01]  /*5750*/  FFMA.FTZ R69, R95, R50, -R69 ;  /* 0x000000325f457223 */ /* 0x000fe20000010845 */
[C---:B------:R-:W-:Y:S01]  /*5760*/  FMUL.FTZ R50, R108.reuse, R80 ;  /* 0x000000506c327220 */ /* 0x040fe20000410000 */
[----:B------:R-:W-:Y:S01]  /*5770*/  FMUL.FTZ R81, R108, R79 ;  /* 0x0000004f6c517220 */ /* 0x000fe20000410000 */
[C---:B------:R-:W-:Y:S01]  /*5780*/  FMUL.FTZ R51, R99.reuse, R78 ;  /* 0x0000004e63337220 */ /* 0x040fe20000410000 */
[----:B------:R-:W-:Y:S01]  /*5790*/  FMUL.FTZ R77, R99, R69 ;  /* 0x00000045634d7220 */ /* 0x000fe20000410000 */
[C---:B------:R-:W-:Y:S01]  /*57a0*/  FFMA.FTZ R50, R107.reuse, R79, R50 ;  /* 0x0000004f6b327223 */ /* 0x040fe20000010032 */
[----:B------:R-:W-:Y:S01]  /*57b0*/  FFMA.FTZ R81, R107, R80, -R81 ;  /* 0x000000506b517223 */ /* 0x000fe20000010851 */
[C---:B------:R-:W-:Y:S01]  /*57c0*/  FFMA.FTZ R51, R98.reuse, R69, -R51 ;  /* 0x0000004562337223 */ /* 0x040fe20000010833 */
[----:B------:R-:W-:Y:S01]  /*57d0*/  FFMA.FTZ R77, R98, R78, R77 ;  /* 0x0000004e624d7223 */ /* 0x000fe2000001004d */
[----:B------:R-:W-:Y:S01]  /*57e0*/  FADD.FTZ R69, RZ, R50 ;  /* 0x00000032ff457221 */ /* 0x000fe20000010000 */
[----:B------:R-:W-:-:S02]  /*57f0*/  FADD.FTZ R81, R81, R106 ;  /* 0x0000006a51517221 */ /* 0x000fc40000010000 */
[----:B------:R-:W-:Y:S01]  /*5800*/  FMUL.FTZ R50, R102, R77 ;  /* 0x0000004d66327220 */ /* 0x000fe20000410000 */
[C---:B------:R-:W-:Y:S01]  /*5810*/  FMUL.FTZ R79, R111.reuse, R69 ;  /* 0x000000456f4f7220 */ /* 0x040fe20000410000 */
[----:B0-----:R-:W-:Y:S01]  /*5820*/  FMUL.FTZ R71, R82, R83 ;  /* 0x0000005352477220 */ /* 0x001fe20000410000 */
[----:B------:R-:W-:Y:S01]  /*5830*/  FMUL.FTZ R78, R102, R51 ;  /* 0x00000033664e7220 */ /* 0x000fe20000410000 */
[----:B------:R-:W-:Y:S01]  /*5840*/  FMUL.FTZ R82, R111, R81 ;  /* 0x000000516f527220 */ /* 0x000fe20000410000 */
[C---:B------:R-:W-:Y:S01]  /*5850*/  FFMA.FTZ R50, R101.reuse, R51, -R50 ;  /* 0x0000003365327223 */ /* 0x040fe20000010832 */
[C---:B------:R-:W-:Y:S01]  /*5860*/  FFMA.FTZ R80, R110.reuse, R81, -R79 ;  /* 0x000000516e507223 */ /* 0x040fe2000001084f */
[----:B------:R-:W-:Y:S01]  /*5870*/  FFMA.FTZ R78, R101, R77, R78 ;  /* 0x0000004d654e7223 */ /* 0x000fe2000001004e */
[----:B------:R-:W-:Y:S01]  /*5880*/  FFMA.FTZ R82, R110, R69, R82 ;  /* 0x000000456e527223 */ /* 0x000fe20000010052 */
[C---:B------:R-:W-:Y:S01]  /*5890*/  FMUL.FTZ R69, R105.reuse, R50 ;  /* 0x0000003269457220 */ /* 0x040fe20000410000 */
[----:B------:R-:W-:Y:S01]  /*58a0*/  FADD.FTZ R80, R80, R109 ;  /* 0x0000006d50507221 */ /* 0x000fe20000010000 */
[-C--:B------:R-:W-:Y:S01]  /*58b0*/  FMUL.FTZ R51, R105, R78.reuse ;  /* 0x0000004e69337220 */ /* 0x080fe20000410000 */
[----:B------:R-:W-:Y:S01]  /*58c0*/  FADD.FTZ R82, RZ, R82 ;  /* 0x00000052ff527221 */ /* 0x000fe20000010000 */
[----:B------:R-:W-:Y:S01]  /*58d0*/  FFMA.FTZ R69, R104, R78, R69 ;  /* 0x0000004e68457223 */ /* 0x000fe20000010045 */
[----:B------:R-:W-:Y:S01]  /*58e0*/  FMUL.FTZ R86, R114, R80 ;  /* 0x0000005072567220 */ /* 0x000fe20000410000 */
[----:B------:R-:W-:Y:S01]  /*58f0*/  FFMA.FTZ R51, R104, R50, -R51 ;  /* 0x0000003268337223 */ /* 0x000fe20000010833 */
[-C--:B------:R-:W-:Y:S01]  /*5900*/  FMUL.FTZ R77, R114, R82.reuse ;  /* 0x00000052724d7220 */ /* 0x080fe20000410000 */
[C---:B------:R-:W-:Y:S01]  /*5910*/  FMUL.FTZ R50, R108.reuse, R69 ;  /* 0x000000456c327220 */ /* 0x040fe20000410000 */
[C---:B------:R-:W-:Y:S01]  /*5920*/  FFMA.FTZ R86, R113.reuse, R82, R86 ;  /* 0x0000005271567223 */ /* 0x040fe20000010056 */
[-C--:B------:R-:W-:Y:S01]  /*5930*/  FMUL.FTZ R78, R108, R51.reuse ;  /* 0x000000336c4e7220 */ /* 0x080fe20000410000 */
[----:B------:R-:W-:Y:S01]  /*5940*/  FFMA.FTZ R77, R113, R80, -R77 ;  /* 0x00000050714d7223 */ /* 0x000fe2000001084d */
[C---:B------:R-:W-:Y:S01]  /*5950*/  FFMA.FTZ R50, R107.reuse, R51, -R50 ;  /* 0x000000336b327223 */ /* 0x040fe20000010832 */
[----:B------:R-:W-:Y:S01]  /*5960*/  FADD.FTZ R86, RZ, R86 ;  /* 0x00000056ff567221 */ /* 0x000fe20000010000 */
[----:B------:R-:W-:Y:S01]  /*5970*/  FFMA.FTZ R78, R107, R69, R78 ;  /* 0x000000456b4e7223 */ /* 0x000fe2000001004e */
[----:B------:R-:W-:Y:S01]  /*5980*/  FADD.FTZ R77, R77, R112 ;  /* 0x000000704d4d7221 */ /* 0x000fe20000010000 */
[----:B------:R-:W-:Y:S01]  /*5990*/  FMUL.FTZ R69, R111, R50 ;  /* 0x000000326f457220 */ /* 0x000fe20000410000 */
[----:B------:R-:W-:Y:S01]  /*59a0*/  FMUL.FTZ R79, R117, R86 ;  /* 0x00000056754f7220 */ /* 0x000fe20000410000 */
[-C--:B------:R-:W-:Y:S01]  /*59b0*/  FMUL.FTZ R51, R111, R78.reuse ;  /* 0x0000004e6f337220 */ /* 0x080fe20000410000 */
[-C--:B------:R-:W-:Y:S01]  /*59c0*/  FMUL.FTZ R81, R117, R77.reuse ;  /* 0x0000004d75517220 */ /* 0x080fe20000410000 */
[----:B------:R-:W-:Y:S01]  /*59d0*/  FFMA.FTZ R69, R110, R78, R69 ;  /* 0x0000004e6e457223 */ /* 0x000fe20000010045 */
[----:B------:R-:W-:Y:S01]  /*59e0*/  FFMA.FTZ R78, R116, R77, -R79 ;  /* 0x0000004d744e7223 */ /* 0x000fe2000001084f */
[----:B------:R-:W-:Y:S01]  /*59f0*/  FSEL R83, R72, RZ, !P5 ;  /* 0x000000ff48537208 */ /* 0x000fe20006800000 */
[----:B------:R-:W-:-:S02]  /*5a00*/  FFMA.FTZ R86, R116, R86, R81 ;  /* 0x0000005674567223 */ /* 0x000fc40000010051 */
[----:B------:R-:W-:Y:S01]  /*5a10*/  FADD.FTZ R78, R78, R115 ;  /* 0x000000734e4e7221 */ /* 0x000fe20000010000 */
[----:B------:R-:W-:Y:S01]  /*5a20*/  FFMA.FTZ R50, R110, R50, -R51 ;  /* 0x000000326e327223 */ /* 0x000fe20000010833 */
[----:B------:R-:W-:Y:S01]  /*5a30*/  FSEL R82, R66, 1, !P5 ;  /* 0x3f80000042527808 */ /* 0x000fe20006800000 */
[----:B------:R-:W-:Y:S01]  /*5a40*/  FADD.FTZ R86, RZ, R86 ;  /* 0x00000056ff567221 */ /* 0x000fe20000010000 */
[C---:B------:R-:W-:Y:S01]  /*5a50*/  FMUL.FTZ R79, R83.reuse, R78 ;  /* 0x0000004e534f7220 */ /* 0x040fe20000410000 */
[----:B------:R-:W-:Y:S01]  /*5a60*/  FMUL.FTZ R81, R38, R22 ;  /* 0x0000001626517220 */ /* 0x000fe20000410000 */
[CC--:B------:R-:W-:Y:S01]  /*5a70*/  FMUL.FTZ R66, R114.reuse, R69.reuse ;  /* 0x0000004572427220 */ /* 0x0c0fe20000410000 */
[----:B------:R-:W-:Y:S01]  /*5a80*/  FMUL.FTZ R72, R114, R50 ;  /* 0x0000003272487220 */ /* 0x000fe20000410000 */
[-C--:B------:R-:W-:Y:S01]  /*5a90*/  FMUL.FTZ R77, R83, R86.reuse ;  /* 0x00000056534d7220 */ /* 0x080fe20000410000 */
[C---:B------:R-:W-:Y:S01]  /*5aa0*/  FFMA.FTZ R86, R82.reuse, R86, R79 ;  /* 0x0000005652567223 */ /* 0x040fe2000001004f */
[----:B------:R-:W-:Y:S01]  /*5ab0*/  FFMA.FTZ R50, R113, R50, -R66 ;  /* 0x0000003271327223 */ /* 0x000fe20000010842 */
[----:B------:R-:W-:Y:S01]  /*5ac0*/  FSEL R81, R81, RZ, !P5 ;  /* 0x000000ff51517208 */ /* 0x000fe20006800000 */
[----:B------:R-:W-:Y:S01]  /*5ad0*/  FFMA.FTZ R51, R113, R69, R72 ;  /* 0x0000004571337223 */ /* 0x000fe20000010048 */
[----:B------:R-:W-:Y:S01]  /*5ae0*/  FFMA.FTZ R66, R82, R78, -R77 ;  /* 0x0000004e52427223 */ /* 0x000fe2000001084d */
[----:B------:R-:W-:Y:S01]  /*5af0*/  FSEL R80, R75, RZ, !P6 ;  /* 0x000000ff4b507208 */ /* 0x000fe20007000000 */
[----:B------:R-:W-:Y:S01]  /*5b00*/  FADD.FTZ R86, RZ, R86 ;  /* 0x00000056ff567221 */ /* 0x000fe20000010000 */
[----:B------:R-:W-:Y:S01]  /*5b10*/  FMUL.FTZ R78, R37, R21 ;  /* 0x00000015254e7220 */ /* 0x000fe20000410000 */
[----:B------:R-:W-:Y:S01]  /*5b20*/  FSEL R79, R74, 1, !P6 ;  /* 0x3f8000004a4f7808 */ /* 0x000fe20007000000 */
[----:B------:R-:W-:Y:S01]  /*5b30*/  FADD.FTZ R72, R66, R81 ;  /* 0x0000005142487221 */ /* 0x000fe20000010000 */
[C---:B------:R-:W-:Y:S01]  /*5b40*/  FMUL.FTZ R69, R117.reuse, R51 ;  /* 0x0000003375457220 */ /* 0x040fe20000410000 */
[C---:B------:R-:W-:Y:S01]  /*5b50*/  FMUL.FTZ R74, R80.reuse, R86 ;  /* 0x00000056504a7220 */ /* 0x040fe20000410000 */
[----:B------:R-:W-:Y:S01]  /*5b60*/  FMUL.FTZ R66, R117, R50 ;  /* 0x0000003275427220 */ /* 0x000fe20000410000 */
[----:B------:R-:W-:Y:S01]  /*5b70*/  FMUL.FTZ R75, R80, R72 ;  /* 0x00000048504b7220 */ /* 0x000fe20000410000 */
[----:B------:R-:W-:Y:S01]  /*5b80*/  FFMA.FTZ R50, R116, R50, -R69 ;  /* 0x0000003274327223 */ /* 0x000fe20000010845 */
[----:B------:R-:W-:Y:S01]  /*5b90*/  FSEL R78, R78, RZ, !P6 ;  /* 0x000000ff4e4e7208 */ /* 0x000fe20007000000 */
[C---:B------:R-:W-:Y:S01]  /*5ba0*/  FFMA.FTZ R69, R79.reuse, R72, -R74 ;  /* 0x000000484f457223 */ /* 0x040fe2000001084a */
[----:B------:R-:W-:Y:S01]  /*5bb0*/  FFMA.FTZ R86, R79, R86, R75 ;  /* 0x000000564f567223 */ /* 0x000fe2000001004b */
[----:B------:R-:W-:-:S02]  /*5bc0*/  FSEL R77, R76, RZ, !P4 ;  /* 0x000000ff4c4d7208 */ /* 0x000fc40006000000 */
[----:B------:R-:W-:Y:S01]  /*5bd0*/  FADD.FTZ R69, R69, R78 ;  /* 0x0000004e45457221 */ /* 0x000fe20000010000 */
[----:B------:R-:W-:Y:S01]  /*5be0*/  FSEL R76, R43, 1, !P4 ;  /* 0x3f8000002b4c7808 */ /* 0x000fe20006000000 */
[----:B------:R-:W-:Y:S01]  /*5bf0*/  FADD.FTZ R86, RZ, R86 ;  /* 0x00000056ff567221 */ /* 0x000fe20000010000 */
[----:B------:R-:W-:Y:S01]  /*5c00*/  FFMA.FTZ R51, R116, R51, R66 ;  /* 0x0000003374337223 */ /* 0x000fe20000010042 */
[----:B------:R-:W-:Y:S01]  /*5c10*/  FMUL.FTZ R137, R77, R69 ;  /* 0x000000454d897220 */ /* 0x000fe20000410000 */
[----:B------:R-:W-:Y:S01]  /*5c20*/  FMUL.FTZ R75, R36, R20 ;  /* 0x00000014244b7220 */ /* 0x000fe20000410000 */
[----:B------:R-:W-:Y:S01]  /*5c30*/  FMUL.FTZ R66, R83, R50 ;  /* 0x0000003253427220 */ /* 0x000fe20000410000 */
[-C--:B------:R-:W-:Y:S01]  /*5c40*/  FMUL.FTZ R87, R77, R86.reuse ;  /* 0x000000564d577220 */ /* 0x080fe20000410000 */
[----:B------:R-:W-:Y:S01]  /*5c50*/  FFMA.FTZ R137, R76, R86, R137 ;  /* 0x000000564c897223 */ /* 0x000fe20000010089 */
[-C--:B------:R-:W-:Y:S01]  /*5c60*/  FMUL.FTZ R43, R83, R51.reuse ;  /* 0x00000033532b7220 */ /* 0x080fe20000410000 */
[----:B------:R-:W-:Y:S01]  /*5c70*/  FFMA.FTZ R51, R82, R51, R66 ;  /* 0x0000003352337223 */ /* 0x000fe20000010042 */
[----:B------:R-:W-:Y:S01]  /*5c80*/  FSEL R75, R75, RZ, !P4 ;  /* 0x000000ff4b4b7208 */ /* 0x000fe20006000000 */
[----:B------:R-:W-:Y:S01]  /*5c90*/  FFMA.FTZ R66, R76, R69, -R87 ;  /* 0x000000454c427223 */ /* 0x000fe20000010857 */
[----:B------:R-:W-:Y:S01]  /*5ca0*/  FSEL R74, R48, RZ, !P3 ;  /* 0x000000ff304a7208 */ /* 0x000fe20005800000 */
[----:B------:R-:W-:Y:S01]  /*5cb0*/  FADD.FTZ R137, RZ, R137 ;  /* 0x00000089ff897221 */ /* 0x000fe20000010000 */
[----:B------:R-:W-:Y:S01]  /*5cc0*/  FFMA.FTZ R50, R82, R50, -R43 ;  /* 0x0000003252327223 */ /* 0x000fe2000001082b */
[----:B------:R-:W-:Y:S01]  /*5cd0*/  FMUL.FTZ R72, R35, R19 ;  /* 0x0000001323487220 */ /* 0x000fe20000410000 */
[----:B------:R-:W-:Y:S01]  /*5ce0*/  FSEL R73, R73, 1, !P3 ;  /* 0x3f80000049497808 */ /* 0x000fe20005800000 */
[----:B------:R-:W-:Y:S01]  /*5cf0*/  FADD.FTZ R43, R66, R75 ;  /* 0x0000004b422b7221 */ /* 0x000fe20000010000 */
[----:B------:R-:W-:Y:S01]  /*5d00*/  FMUL.FTZ R86, R74, R137 ;  /* 0x000000894a567220 */ /* 0x000fe20000410000 */
[----:B------:R-:W-:Y:S01]  /*5d10*/  FMUL.FTZ R48, R80, R51 ;  /* 0x0000003350307220 */ /* 0x000fe20000410000 */
[----:B------:R-:W-:Y:S01]  /*5d20*/  FSEL R72, R72, RZ, !P3 ;  /* 0x000000ff48487208 */ /* 0x000fe20005800000 */
[-C--:B------:R-:W-:Y:S01]  /*5d30*/  FMUL.FTZ R136, R74, R43.reuse ;  /* 0x0000002b4a887220 */ /* 0x080fe20000410000 */
[----:B------:R-:W-:Y:S01]  /*5d40*/  FFMA.FTZ R43, R73, R43, -R86 ;  /* 0x0000002b492b7223 */ /* 0x000fe20000010856 */
[-C--:B------:R-:W-:Y:S01]  /*5d50*/  FMUL.FTZ R66, R80, R50.reuse ;  /* 0x0000003250427220 */ /* 0x080fe20000410000 */
[----:B------:R-:W-:Y:S01]  /*5d60*/  FFMA.FTZ R50, R79, R50, -R48 ;  /* 0x000000324f327223 */ /* 0x000fe20000010830 */
[----:B------:R-:W-:Y:S01]  /*5d70*/  FSEL R71, R71, RZ, !P2 ;  /* 0x000000ff47477208 */ /* 0x000fe20005000000 */
[----:B------:R-:W-:Y:S01]  /*5d80*/  FFMA.FTZ R136, R73, R137, R136 ;  /* 0x0000008949887223 */ /* 0x000fe20000010088 */
[----:B------:R-:W-:Y:S01]  /*5d90*/  FADD.FTZ R48, R43, R72 ;  /* 0x000000482b307221 */ /* 0x000fe20000010000 */
[----:B------:R-:W-:-:S02]  /*5da0*/  FSEL R70, R70, 1, !P2 ;  /* 0x3f80000046467808 */ /* 0x000fc40005000000 */
[----:B------:R-:W-:Y:S01]  /*5db0*/  FADD.FTZ R136, RZ, R136 ;  /* 0x00000088ff887221 */ /* 0x000fe20000010000 */
[----:B------:R-:W-:Y:S01]  /*5dc0*/  FMUL.FTZ R137, R71, R48 ;  /* 0x0000003047897220 */ /* 0x000fe20000410000 */
[----:B------:R-:W-:Y:S01]  /*5dd0*/  FFMA.FTZ R66, R79, R51, R66 ;  /* 0x000000334f427223 */ /* 0x000fe20000010042 */
[----:B------:R-:W-:Y:S01]  /*5de0*/  FMUL.FTZ R87, R77, R50 ;  /* 0x000000324d577220 */ /* 0x000fe20000410000 */
[----:B------:R-:W-:Y:S01]  /*5df0*/  FMUL.FTZ R69, R34, R18 ;  /* 0x0000001222457220 */ /* 0x000fe20000410000 */
[-C--:B------:R-:W-:Y:S01]  /*5e00*/  FMUL.FTZ R51, R71, R136.reuse ;  /* 0x0000008847337220 */ /* 0x080fe20000410000 */
[----:B------:R-:W-:Y:S01]  /*5e10*/  FFMA.FTZ R137, R70, R136, R137 ;  /* 0x0000008846897223 */ /* 0x000fe20000010089 */
[-C--:B------:R-:W-:Y:S01]  /*5e20*/  FFMA.FTZ R87, R76, R66.reuse, R87 ;  /* 0x000000424c577223 */ /* 0x080fe20000010057 */
[----:B------:R-:W-:Y:S01]  /*5e30*/  FMUL.FTZ R43, R77, R66 ;  /* 0x000000424d2b7220 */ /* 0x000fe20000410000 */
        /* <DEDUP_REMOVED lines=9> */
[----:B------:R-:W-:Y:S01]  /*5ed0*/  UIMAD UR18, UR18, UR32, URZ ;  /* 0x00000020121272a4 */ /* 0x000fe2000f8e023f */
[-C--:B------:R-:W-:Y:S01]  /*5ee0*/  FFMA.FTZ R48, R73, R50.reuse, -R48 ;  /* 0x0000003249307223 */ /* 0x080fe20000010830 */
[----:B------:R-:W-:Y:S01]  /*5ef0*/  FMUL.FTZ R66, R33, R17 ;  /* 0x0000001121427220 */ /* 0x000fe20000410000 */
[----:B------:R-:W-:Y:S01]  /*5f00*/  FMUL.FTZ R50, R74, R50 ;  /* 0x000000324a327220 */ /* 0x000fe20000410000 */
[-C--:B------:R-:W-:Y:S01]  /*5f10*/  FMUL.FTZ R138, R68, R86.reuse ;  /* 0x00000056448a7220 */ /* 0x080fe20000410000 */
[----:B------:R-:W-:Y:S01]  /*5f20*/  FFMA.FTZ R43, R67, R86, -R136 ;  /* 0x00000056432b7223 */ /* 0x000fe20000010888 */
[----:B------:R-:W-:Y:S01]  /*5f30*/  UIMAD UR18, UR7, UR33, UR18 ;  /* 0x00000021071272a4 */ /* 0x000fe2000f8e0212 */
[----:B------:R-:W-:Y:S01]  /*5f40*/  IADD3 R86, R135, 0xc0, RZ ;  /* 0x000000c087567810 */ /* 0x000fe20007ffe0ff */
[----:B------:R-:W-:Y:S01]  /*5f50*/  FFMA.FTZ R87, R73, R87, R50 ;  /* 0x0000005749577223 */ /* 0x000fe20000010032 */
[----:B------:R-:W-:Y:S01]  /*5f60*/  FSEL R66, R66, RZ, !P0 ;  /* 0x000000ff42427208 */ /* 0x000fe20004000000 */
[CC--:B------:R-:W-:Y:S01]  /*5f70*/  FMUL.FTZ R141, R71.reuse, R48.reuse ;  /* 0x00000030478d7220 */ /* 0x0c0fe20000410000 */
[----:B------:R-:W-:Y:S01]  /*5f80*/  LEA.HI.SX32 R86, R86, R135, 0x1b ;  /* 0x0000008756567211 */ /* 0x000fe200078fdaff */
[-C--:B------:R-:W-:Y:S01]  /*5f90*/  FMUL.FTZ R143, R71, R87.reuse ;  /* 0x00000057478f7220 */ /* 0x080fe20000410000 */
[----:B------:R-:W-:Y:S01]  /*5fa0*/  IADD3 R139, R41, UR18, RZ ;  /* 0x00000012298b7c10 */ /* 0x000fe2000fffe0ff */
[----:B------:R-:W-:Y:S01]  /*5fb0*/  FFMA.FTZ R41, R70, R87, R141 ;  /* 0x0000005746297223 */ /* 0x000fe2000001008d */
[----:B------:R-:W-:Y:S01]  /*5fc0*/  FFMA.FTZ R51, R67, R137, R138 ;  /* 0x0000008943337223 */ /* 0x000fe2000001008a */
[----:B------:R-:W-:Y:S01]  /*5fd0*/  FADD.FTZ R50, R43, R66 ;  /* 0x000000422b327221 */ /* 0x000fe20000010000 */
[----:B------:R-:W-:Y:S01]  /*5fe0*/  LEA R136, R86, UR15, 0x2 ;  /* 0x0000000f56887c11 */ /* 0x000fe2000f8e10ff */
[----:B------:R-:W-:Y:S01]  /*5ff0*/  FFMA.FTZ R143, R70, R48, -R143 ;  /* 0x00000030468f7223 */ /* 0x000fe2000001088f */
[----:B------:R-:W-:-:S02]  /*6000*/  IADD3 R138, R135, 0xe0, RZ ;  /* 0x000000e0878a7810 */ /* 0x000fc40007ffe0ff */
[----:B------:R-:W-:Y:S01]  /*6010*/  LEA R86, P0, R40, UR34, 0x3 ;  /* 0x0000002228567c11 */ /* 0x000fe2000f8018ff */
[----:B------:R-:W-:Y:S01]  /*6020*/  FMUL.FTZ R48, R68, R41 ;  /* 0x0000002944307220 */ /* 0x000fe20000410000 */
[----:B------:R-:W-:Y:S01]  /*6030*/  FADD.FTZ R51, RZ, R51 ;  /* 0x00000033ff337221 */ /* 0x000fe20000010000 */
[----:B------:R-:W-:Y:S01]  /*6040*/  LEA.HI.SX32 R138, R138, R135, 0x1b ;  /* 0x000000878a8a7211 */ /* 0x000fe200078fdaff */
[----:B------:R-:W0:Y:S01]  /*6050*/  SHFL.UP PT, R137, R50, 0x1, RZ ;  /* 0x0420000032897989 */ /* 0x000e2200000e00ff */
[----:B------:R-:W-:Y:S01]  /*6060*/  LEA.HI.X R87, R40, UR35, R139, 0x3, P0 ;  /* 0x0000002328577c11 */ /* 0x000fe200080f1c8b */
[-C--:B------:R-:W-:Y:S01]  /*6070*/  FFMA.FTZ R48, R67, R143.reuse, -R48 ;  /* 0x0000008f43307223 */ /* 0x080fe20000010830 */
[----:B------:R-:W-:Y:S01]  /*6080*/  IADD3 R40, R135, 0x100, RZ ;  /* 0x0000010087287810 */ /* 0x000fe20007ffe0ff */
[----:B------:R-:W-:Y:S01]  /*6090*/  FMUL.FTZ R142, R68, R143 ;  /* 0x0000008f448e7220 */ /* 0x000fe20000410000 */
[----:B------:R-:W1:Y:S01]  /*60a0*/  SHFL.UP PT, R43, R51, 0x1, RZ ;  /* 0x04200000332b7989 */ /* 0x000e6200000e00ff */
[----:B------:R-:W-:-:S02]  /*60b0*/  LEA R141, R138, UR15, 0x2 ;  /* 0x0000000f8a8d7c11 */ /* 0x000fc4000f8e10ff */
[----:B------:R-:W-:Y:S01]  /*60c0*/  LEA.HI.SX32 R138, R40, R135, 0x1b ;  /* 0x00000087288a7211 */ /* 0x000fe200078fdaff */
[----:B------:R-:W-:Y:S02]  /*60d0*/  FFMA.FTZ R40, R67, R41, R142 ;  /* 0x0000002943287223 */ /* 0x000fe4000001008e */
[----:B------:R-:W2:Y:S04]  /*60e0*/  SHFL.UP PT, R41, R48, 0x1, RZ ;  /* 0x0420000030297989 */ /* 0x000ea800000e00ff */
[----:B------:R-:W-:Y:S04]  /*60f0*/  STS [R136+0x300], R127 ;  /* 0x0003007f88007388 */ /* 0x000fe80000000800 */
[----:B------:R-:W3:Y:S01]  /*6100*/  SHFL.UP PT, R127, R40, 0x1, RZ ;  /* 0x04200000287f7989 */ /* 0x000ee200000e00ff */
[----:B------:R-:W-:-:S03]  /*6110*/  ISETP.GE.AND P0, PT, R63, 0x1, PT ;  /* 0x000000013f00780c */ /* 0x000fc60003f06270 */
[----:B------:R0:W-:Y:S01]  /*6120*/  STS [R141+0x380], R128 ;  /* 0x000380808d007388 */ /* 0x0001e20000000800 */
[----:B------:R-:W-:Y:S01]  /*6130*/  IADD3 R140, R135, 0x120, RZ ;  /* 0x00000120878c7810 */ /* 0x000fe20007ffe0ff */
[----:B0-----:R-:W-:-:S03]  /*6140*/  FMUL.FTZ R128, R40, R137 ;  /* 0x0000008928807220 */ /* 0x001fc60000410000 */
[----:B------:R-:W-:Y:S01]  /*6150*/  LEA.HI.SX32 R140, R140, R135, 0x1b ;  /* 0x000000878c8c7211 */ /* 0x000fe200078fdaff */
[----:B-1----:R-:W-:Y:S01]  /*6160*/  FFMA.FTZ R128, R48, R43, R128 ;  /* 0x0000002b30807223 */ /* 0x002fe20000010080 */
[C---:B--2---:R-:W-:Y:S01]  /*6170*/  FMUL.FTZ R141, R40.reuse, R41 ;  /* 0x00000029288d7220 */ /* 0x044fe20000410000 */
[----:B------:R-:W-:Y:S02]  /*6180*/  FMUL.FTZ R139, R40, R43 ;  /* 0x0000002b288b7220 */ /* 0x000fe40000410000 */
[----:B------:R-:W-:Y:S01]  /*6190*/  @P0 FADD.FTZ R51, R51, R128 ;  /* 0x0000008033330221 */ /* 0x000fe20000010000 */
[C---:B------:R-:W-:Y:S01]  /*61a0*/  IADD3 R128, R135.reuse, 0x140, RZ ;  /* 0x0000014087807810 */ /* 0x040fe20007ffe0ff */
[-C--:B---3--:R-:W-:Y:S01]  /*61b0*/  FFMA.FTZ R141, R48, R127.reuse, R141 ;  /* 0x0000007f308d7223 */ /* 0x088fe2000001008d */
[----:B------:R-:W-:Y:S02]  /*61c0*/  LEA R138, R138, UR15, 0x2 ;  /* 0x0000000f8a8a7c11 */ /* 0x000fe4000f8e10ff */
[----:B------:R-:W-:Y:S01]  /*61d0*/  IADD3 R136, R135, 0x160, RZ ;  /* 0x0000016087887810 */ /* 0x000fe20007ffe0ff */
[----:B------:R-:W-:Y:S01]  /*61e0*/  FMUL.FTZ R127, R40, R127 ;  /* 0x0000007f287f7220 */ /* 0x000fe20000410000 */
[----:B------:R-:W-:-:S02]  /*61f0*/  LEA R140, R140, UR15, 0x2 ;  /* 0x0000000f8c8c7c11 */ /* 0x000fc4000f8e10ff */
[----:B------:R-:W-:Y:S01]  /*6200*/  IADD3 R142, R135, 0x180, RZ ;  /* 0x00000180878e7810 */ /* 0x000fe20007ffe0ff */
[----:B------:R-:W-:Y:S01]  /*6210*/  FFMA.FTZ R139, R48, R137, -R139 ;  /* 0x00000089308b7223 */ /* 0x000fe2000001088b */
[-C--:B------:R-:W-:Y:S01]  /*6220*/  LEA.HI.SX32 R128, R128, R135.reuse, 0x1b ;  /* 0x0000008780807211 */ /* 0x080fe200078fdaff */
[----:B------:R-:W-:Y:S01]  /*6230*/  STS [R138+0x400], R45 ;  /* 0x0004002d8a007388 */ /* 0x000fe20000000800 */
[----:B------:R-:W-:Y:S01]  /*6240*/  LEA.HI.SX32 R136, R136, R135, 0x1b ;  /* 0x0000008788887211 */ /* 0x000fe200078fdaff */
[----:B------:R-:W-:Y:S01]  /*6250*/  @P0 FFMA.FTZ R48, R48, R41, -R127 ;  /* 0x0000002930300223 */ /* 0x000fe2000001087f */
[----:B------:R-:W-:Y:S01]  /*6260*/  LEA.HI.SX32 R142, R142, R135, 0x1b ;  /* 0x000000878e8e7211 */ /* 0x000fe200078fdaff */
[----:B------:R0:W-:Y:S01]  /*6270*/  STS [R140+0x480], R125 ;  /* 0x0004807d8c007388 */ /* 0x0001e20000000800 */
[----:B------:R-:W-:Y:S01]  /*6280*/  @P0 FADD.FTZ R50, R50, R139 ;  /* 0x0000008b32320221 */ /* 0x000fe20000010000 */
[----:B------:R-:W-:Y:S02]  /*6290*/  LEA R137, R136, UR15, 0x2 ;  /* 0x0000000f88897c11 */ /* 0x000fe4000f8e10ff */
[----:B------:R-:W-:Y:S01]  /*62a0*/  LEA R139, R142, UR15, 0x2 ;  /* 0x0000000f8e8b7c11 */ /* 0x000fe2000f8e10ff */
[----:B------:R-:W1:Y:S01]  /*62b0*/  SHFL.UP PT, R127, R48, 0x2, RZ ;  /* 0x04400000307f7989 */ /* 0x000e6200000e00ff */
[----:B------:R-:W-:-:S02]  /*62c0*/  FSEL R40, R40, R141, !P0 ;  /* 0x0000008d28287208 */ /* 0x000fc40004000000 */
[----:B0-----:R-:W-:Y:S01]  /*62d0*/  LEA R125, R128, UR15, 0x2 ;  /* 0x0000000f807d7c11 */ /* 0x001fe2000f8e10ff */
[----:B------:R-:W0:Y:S04]  /*62e0*/  SHFL.UP PT, R43, R50, 0x2, RZ ;  /* 0x04400000322b7989 */ /* 0x000e2800000e00ff */
[----:B------:R-:W-:Y:S04]  /*62f0*/  STS [R125+0x500], R54 ;  /* 0x000500367d007388 */ /* 0x000fe80000000800 */
[----:B------:R1:W-:Y:S04]  /*6300*/  STS [R137+0x580], R118 ;  /* 0x0005807689007388 */ /* 0x0003e80000000800 */
[----:B------:R-:W-:Y:S04]  /*6310*/  STS [R139+0x600], R52 ;  /* 0x000600348b007388 */ /* 0x000fe80000000800 */
[----:B------:R-:W2:Y:S04]  /*6320*/  SHFL.UP PT, R45, R51, 0x2, RZ ;  /* 0x04400000332d7989 */ /* 0x000ea800000e00ff */
[----:B------:R-:W3:Y:S01]  /*6330*/  SHFL.UP PT, R139, R40, 0x2, RZ ;  /* 0x04400000288b7989 */ /* 0x000ee200000e00ff */
[----:B------:R-:W-:-:S02]  /*6340*/  IADD3 R144, R135, 0x1a0, RZ ;  /* 0x000001a087907810 */ /* 0x000fc40007ffe0ff */
[C---:B------:R-:W-:Y:S02]  /*6350*/  IADD3 R128, R135.reuse, 0x1c0, RZ ;  /* 0x000001c087807810 */ /* 0x040fe40007ffe0ff */
[----:B------:R-:W-:Y:S02]  /*6360*/  LEA.HI.SX32 R144, R144, R135, 0x1b ;  /* 0x0000008790907211 */ /* 0x000fe400078fdaff */
[----:B------:R-:W-:Y:S02]  /*6370*/  IADD3 R136, R135, 0x1e0, RZ ;  /* 0x000001e087887810 */ /* 0x000fe40007ffe0ff */
[----:B------:R-:W-:Y:S02]  /*6380*/  ISETP.GE.AND P2, PT, R63, 0x2, PT ;  /* 0x000000023f00780c */ /* 0x000fe40003f46270 */
[----:B------:R-:W-:Y:S02]  /*6390*/  IADD3 R138, R135, 0x200, RZ ;  /* 0x00000200878a7810 */ /* 0x000fe40007ffe0ff */
[----:B------:R-:W-:-:S02]  /*63a0*/  LEA R144, R144, UR15, 0x2 ;  /* 0x0000000f90907c11 */ /* 0x000fc4000f8e10ff */
[----:B------:R-:W-:Y:S01]  /*63b0*/  LEA.HI.SX32 R128, R128, R135, 0x1b ;  /* 0x0000008780807211 */ /* 0x000fe200078fdaff */
[----:B-1----:R-:W-:Y:S01]  /*63c0*/  FMUL.FTZ R137, R40, R127 ;  /* 0x0000007f28897220 */ /* 0x002fe20000410000 */
[----:B------:R-:W-:Y:S01]  /*63d0*/  LEA.HI.SX32 R136, R136, R135, 0x1b ;  /* 0x0000008788887211 */ /* 0x000fe200078fdaff */
[----:B0-----:R-:W-:Y:S01]  /*63e0*/  FMUL.FTZ R125, R40, R43 ;  /* 0x0000002b287d7220 */ /* 0x001fe20000410000 */
[----:B------:R-:W-:Y:S01]  /*63f0*/  LEA.HI.SX32 R138, R138, R135, 0x1b ;  /* 0x000000878a8a7211 */ /* 0x000fe200078fdaff */
[----:B------:R0:W-:Y:S01]  /*6400*/  STS [R144+0x680], R119 ;  /* 0x0006807790007388 */ /* 0x0001e20000000800 */
[----:B------:R-:W-:Y:S01]  /*6410*/  LEA R41, R128, UR15, 0x2 ;  /* 0x0000000f80297c11 */ /* 0x000fe2000f8e10ff */
[----:B--2---:R-:W-:Y:S01]  /*6420*/  FMUL.FTZ R52, R40, R45 ;  /* 0x0000002d28347220 */ /* 0x004fe20000410000 */
[----:B------:R-:W-:Y:S01]  /*6430*/  LEA R136, R136, UR15, 0x2 ;  /* 0x0000000f88887c11 */ /* 0x000fe2000f8e10ff */
[C---:B---3--:R-:W-:Y:S01]  /*6440*/  FFMA.FTZ R137, R48.reuse, R139, R137 ;  /* 0x0000008b30897223 */ /* 0x048fe20000010089 */
[----:B------:R-:W-:Y:S01]  /*6450*/  FFMA.FTZ R54, R48, R45, R125 ;  /* 0x0000002d30367223 */ /* 0x000fe2000001007d */
[----:B------:R-:W-:Y:S01]  /*6460*/  FMUL.FTZ R139, R40, R139 ;  /* 0x0000008b288b7220 */ /* 0x000fe20000410000 */
[----:B------:R-:W-:-:S02]  /*6470*/  IADD3 R146, R135, 0x220, RZ ;  /* 0x0000022087927810 */ /* 0x000fc40007ffe0ff */
[----:B0-----:R-:W-:Y:S02]  /*6480*/  LEA R119, R138, UR15, 0x2 ;  /* 0x0000000f8a777c11 */ /* 0x001fe4000f8e10ff */
[C---:B------:R-:W-:Y:S01]  /*6490*/  IADD3 R138, R135.reuse, 0x320, RZ ;  /* 0x00000320878a7810 */ /* 0x040fe20007ffe0ff */
[----:B------:R0:W-:Y:S01]  /*64a0*/  STS [R41+0x700], R124 ;  /* 0x0007007c29007388 */ /* 0x0001e20000000800 */
[C---:B------:R-:W-:Y:S01]  /*64b0*/  FFMA.FTZ R43, R48.reuse, R43, -R52 ;  /* 0x0000002b302b7223 */ /* 0x040fe20000010834 */
[----:B------:R-:W-:Y:S01]  /*64c0*/  IADD3 R148, R135, 0x240, RZ ;  /* 0x0000024087947810 */ /* 0x000fe20007ffe0ff */
[----:B------:R-:W-:Y:S01]  /*64d0*/  @P2 FADD.FTZ R51, R51, R54 ;  /* 0x0000003633332221 */ /* 0x000fe20000010000 */
[----:B------:R1:W-:Y:S01]  /*64e0*/  STS [R136+0x780], R55 ;  /* 0x0007803788007388 */ /* 0x0003e20000000800 */
[----:B------:R-:W-:Y:S01]  /*64f0*/  @P2 FFMA.FTZ R48, R48, R127, -R139 ;  /* 0x0000007f30302223 */ /* 0x000fe2000001088b */
[C---:B------:R-:W-:Y:S02]  /*6500*/  IADD3 R158, R135.reuse, 0x260, RZ ;  /* 0x00000260879e7810 */ /* 0x040fe40007ffe0ff */
[----:B------:R-:W-:-:S02]  /*6510*/  IADD3 R160, R135, 0x2a0, RZ ;  /* 0x000002a087a07810 */ /* 0x000fc40007ffe0ff */
[C---:B0-----:R-:W-:Y:S02]  /*6520*/  IADD3 R124, R135.reuse, 0x280, RZ ;  /* 0x00000280877c7810 */ /* 0x041fe40007ffe0ff */
[C---:B------:R-:W-:Y:S02]  /*6530*/  IADD3 R144, R135.reuse, 0x2c0, RZ ;  /* 0x000002c087907810 */ /* 0x040fe40007ffe0ff */
[----:B-1----:R-:W-:Y:S02]  /*6540*/  LEA.HI.SX32 R55, R138, R135, 0x1b ;  /* 0x000000878a377211 */ /* 0x002fe400078fdaff */
[C---:B------:R-:W-:Y:S02]  /*6550*/  IADD3 R142, R135.reuse, 0x2e0, RZ ;  /* 0x000002e0878e7810 */ /* 0x040fe40007ffe0ff */
[C---:B------:R-:W-:Y:S02]  /*6560*/  IADD3 R118, R135.reuse, 0x300, RZ ;  /* 0x0000030087767810 */ /* 0x040fe40007ffe0ff */
[----:B------:R-:W-:-:S02]  /*6570*/  IADD3 R54, R135, 0x340, RZ ;  /* 0x0000034087367810 */ /* 0x000fc40007ffe0ff */
[C---:B------:R-:W-:Y:S02]  /*6580*/  IADD3 R52, R135.reuse, 0x360, RZ ;  /* 0x0000036087347810 */ /* 0x040fe40007ffe0ff */
[C---:B------:R-:W-:Y:S02]  /*6590*/  IADD3 R136, R135.reuse, 0x380, RZ ;  /* 0x0000038087887810 */ /* 0x040fe40007ffe0ff */
[C---:B------:R-:W-:Y:S02]  /*65a0*/  IADD3 R140, R135.reuse, 0x3a0, RZ ;  /* 0x000003a0878c7810 */ /* 0x040fe40007ffe0ff */
[C---:B------:R-:W-:Y:S02]  /*65b0*/  IADD3 R128, R135.reuse, 0x3c0, RZ ;  /* 0x000003c087807810 */ /* 0x040fe40007ffe0ff */
[-C--:B------:R-:W-:Y:S02]  /*65c0*/  LEA.HI.SX32 R125, R146, R135.reuse, 0x1b ;  /* 0x00000087927d7211 */ /* 0x080fe400078fdaff */
[----:B------:R-:W-:Y:S01]  /*65d0*/  IADD3 R138, R135, 0x3e0, RZ ;  /* 0x000003e0878a7810 */ /* 0x000fe20007ffe0ff */
[----:B------:R-:W-:Y:S01]  /*65e0*/  @P2 FADD.FTZ R50, R50, R43 ;  /* 0x0000002b32322221 */ /* 0x000fe20000010000 */
[-C--:B------:R-:W-:Y:S01]  /*65f0*/  LEA.HI.SX32 R45, R148, R135.reuse, 0x1b ;  /* 0x00000087942d7211 */ /* 0x080fe200078fdaff */
[----:B------:R0:W-:Y:S01]  /*6600*/  STS [R119+0x800], R120 ;  /* 0x0008007877007388 */ /* 0x0001e20000000800 */
[----:B------:R-:W-:-:S02]  /*6610*/  LEA.HI.SX32 R43, R124, R135, 0x1b ;  /* 0x000000877c2b7211 */ /* 0x000fc400078fdaff */
[----:B------:R-:W-:Y:S02]  /*6620*/  FSEL R137, R40, R137, !P2 ;  /* 0x0000008928897208 */ /* 0x000fe40005000000 */
[-C--:B------:R-:W-:Y:S01]  /*6630*/  LEA.HI.SX32 R124, R160, R135.reuse, 0x1b ;  /* 0x00000087a07c7211 */ /* 0x080fe200078fdaff */
[----:B------:R-:W-:Y:S01]  /*6640*/  SHFL.UP PT, R40, R48, 0x4, RZ ;  /* 0x0480000030287989 */ /* 0x000fe200000e00ff */
[-C--:B------:R-:W-:Y:S02]  /*6650*/  LEA.HI.SX32 R41, R144, R135.reuse, 0x1b ;  /* 0x0000008790297211 */ /* 0x080fe400078fdaff */
[-C--:B------:R-:W-:Y:S02]  /*6660*/  LEA.HI.SX32 R118, R118, R135.reuse, 0x1b ;  /* 0x0000008776767211 */ /* 0x080fe400078fdaff */
[-C--:B0-----:R-:W-:Y:S02]  /*6670*/  LEA.HI.SX32 R120, R158, R135.reuse, 0x1b ;  /* 0x000000879e787211 */ /* 0x081fe400078fdaff */
[----:B------:R-:W-:-:S02]  /*6680*/  LEA.HI.SX32 R119, R142, R135, 0x1b ;  /* 0x000000878e777211 */ /* 0x000fc400078fdaff */
[-C--:B------:R-:W-:Y:S02]  /*6690*/  LEA.HI.SX32 R54, R54, R135.reuse, 0x1b ;  /* 0x0000008736367211 */ /* 0x080fe400078fdaff */
[-C--:B------:R-:W-:Y:S02]  /*66a0*/  LEA.HI.SX32 R52, R52, R135.reuse, 0x1b ;  /* 0x0000008734347211 */ /* 0x080fe400078fdaff */
[-C--:B------:R-:W-:Y:S02]  /*66b0*/  LEA.HI.SX32 R136, R136, R135.reuse, 0x1b ;  /* 0x0000008788887211 */ /* 0x080fe400078fdaff */
[-C--:B------:R-:W-:Y:S02]  /*66c0*/  LEA.HI.SX32 R140, R140, R135.reuse, 0x1b ;  /* 0x000000878c8c7211 */ /* 0x080fe400078fdaff */
[-C--:B------:R-:W-:Y:S02]  /*66d0*/  LEA.HI.SX32 R128, R128, R135.reuse, 0x1b ;  /* 0x0000008780807211 */ /* 0x080fe400078fdaff */
[----:B------:R-:W-:-:S02]  /*66e0*/  LEA.HI.SX32 R138, R138, R135, 0x1b ;  /* 0x000000878a8a7211 */ /* 0x000fc400078fdaff */
[----:B------:R-:W-:Y:S02]  /*66f0*/  LEA R135, R125, UR15, 0x2 ;  /* 0x0000000f7d877c11 */ /* 0x000fe4000f8e10ff */
[----:B------:R-:W-:Y:S01]  /*6700*/  SHFL.UP PT, R125, R51, 0x4, RZ ;  /* 0x04800000337d7989 */ /* 0x000fe200000e00ff */
[----:B------:R-:W-:-:S03]  /*6710*/  LEA R142, R45, UR15, 0x2 ;  /* 0x0000000f2d8e7c11 */ /* 0x000fc6000f8e10ff */
[----:B------:R-:W0:Y:S04]  /*6720*/  SHFL.UP PT, R127, R50, 0x4, RZ ;  /* 0x04800000327f7989 */ /* 0x000e2800000e00ff */
[----:B------:R-:W1:Y:S01]  /*6730*/  SHFL.UP PT, R45, R137, 0x4, RZ ;  /* 0x04800000892d7989 */ /* 0x000e6200000e00ff */
[----:B------:R-:W-:Y:S02]  /*6740*/  LEA R139, R120, UR15, 0x2 ;  /* 0x0000000f788b7c11 */ /* 0x000fe4000f8e10ff */
[----:B------:R-:W-:Y:S01]  /*6750*/  LEA R120, R43, UR15, 0x2 ;  /* 0x0000000f2b787c11 */ /* 0x000fe2000f8e10ff */
[----:B------:R-:W-:Y:S01]  /*6760*/  STS [R135+0x880], R122 ;  /* 0x0008807a87007388 */ /* 0x000fe20000000800 */
[----:B------:R-:W-:Y:S02]  /*6770*/  LEA R43, R124, UR15, 0x2 ;  /* 0x0000000f7c2b7c11 */ /* 0x000fe4000f8e10ff */
[----:B------:R-:W-:Y:S01]  /*6780*/  ISETP.GE.AND P0, PT, R63, 0x4, PT ;  /* 0x000000043f00780c */ /* 0x000fe20003f06270 */
[----:B------:R-:W-:Y:S04]  /*6790*/  STS [R142+0x900], R53 ;  /* 0x000900358e007388 */ /* 0x000fe80000000800 */
[----:B------:R0:W-:Y:S04]  /*67a0*/  STS [R139+0x980], R46 ;  /* 0x0009802e8b007388 */ /* 0x0001e80000000800 */
[----:B------:R-:W-:Y:S04]  /*67b0*/  STS [R120+0xa00], R47 ;  /* 0x000a002f78007388 */ /* 0x000fe80000000800 */
[----:B------:R2:W-:Y:S01]  /*67c0*/  STS [R43+0xa80], R42 ;  /* 0x000a802a2b007388 */ /* 0x0005e20000000800 */
[----:B0-----:R-:W-:Y:S01]  /*67d0*/  FMUL.FTZ R46, R137, R127 ;  /* 0x0000007f892e7220 */ /* 0x001fe20000410000 */
[----:B------:R-:W-:Y:S01]  /*67e0*/  LEA R124, R41, UR15, 0x2 ;  /* 0x0000000f297c7c11 */ /* 0x000fe2000f8e10ff */
[C---:B--2---:R-:W-:Y:S01]  /*67f0*/  FMUL.FTZ R42, R137.reuse, R40 ;  /* 0x00000028892a7220 */ /* 0x044fe20000410000 */
[----:B------:R-:W-:-:S03]  /*6800*/  FMUL.FTZ R43, R137, R125 ;  /* 0x0000007d892b7220 */ /* 0x000fc60000410000 */
[CC--:B-1----:R-:W-:Y:S01]  /*6810*/  FFMA.FTZ R42, R48.reuse, R45.reuse, R42 ;  /* 0x0000002d302a7223 */ /* 0x0c2fe2000001002a */
[----:B------:R-:W-:Y:S01]  /*6820*/  FMUL.FTZ R45, R137, R45 ;  /* 0x0000002d892d7220 */ /* 0x000fe20000410000 */
[C---:B------:R-:W-:Y:S01]  /*6830*/  FFMA.FTZ R43, R48.reuse, R127, -R43 ;  /* 0x0000007f302b7223 */ /* 0x040fe2000001082b */
[----:B------:R-:W-:Y:S01]  /*6840*/  LEA R119, R119, UR15, 0x2 ;  /* 0x0000000f77777c11 */ /* 0x000fe2000f8e10ff */
[----:B------:R-:W-:Y:S01]  /*6850*/  FFMA.FTZ R46, R48, R125, R46 ;  /* 0x0000007d302e7223 */ /* 0x000fe2000001002e */
[----:B------:R-:W-:Y:S01]  /*6860*/  LEA R118, R118, UR15, 0x2 ;  /* 0x0000000f76767c11 */ /* 0x000fe2000f8e10ff */
[----:B------:R-:W-:Y:S01]  /*6870*/  @P0 FFMA.FTZ R48, R48, R40, -R45 ;  /* 0x0000002830300223 */ /* 0x000fe2000001082d */
[----:B------:R-:W-:Y:S01]  /*6880*/  @P0 FADD.FTZ R50, R50, R43 ;  /* 0x0000002b32320221 */ /* 0x000fe20000010000 */
[----:B------:R-:W-:Y:S01]  /*6890*/  STS [R124+0xb00], R121 ;  /* 0x000b00797c007388 */ /* 0x000fe20000000800 */
[----:B------:R-:W-:Y:S01]  /*68a0*/  @P0 FADD.FTZ R51, R51, R46 ;  /* 0x0000002e33330221 */ /* 0x000fe20000010000 */
[----:B------:R-:W-:-:S02]  /*68b0*/  FSEL R42, R137, R42, !P0 ;  /* 0x0000002a892a7208 */ /* 0x000fc40004000000 */
[----:B------:R-:W-:Y:S04]  /*68c0*/  STS [R119+0xb80], R126 ;  /* 0x000b807e77007388 */ /* 0x000fe80000000800 */
[----:B------:R-:W-:Y:S04]  /*68d0*/  STS [R118+0xc00], R49 ;  /* 0x000c003176007388 */ /* 0x000fe80000000800 */
[----:B------:R-:W0:Y:S04]  /*68e0*/  SHFL.UP PT, R45, R48, 0x8, RZ ;  /* 0x05000000302d7989 */ /* 0x000e2800000e00ff */
[----:B------:R-:W1:Y:S04]  /*68f0*/  SHFL.UP PT, R49, R50, 0x8, RZ ;  /* 0x0500000032317989 */ /* 0x000e6800000e00ff */
[----:B------:R-:W2:Y:S04]  /*6900*/  SHFL.UP PT, R53, R51, 0x8, RZ ;  /* 0x0500000033357989 */ /* 0x000ea800000e00ff */
[----:B------:R-:W3:Y:S01]  /*6910*/  SHFL.UP PT, R47, R42, 0x8, RZ ;  /* 0x050000002a2f7989 */ /* 0x000ee200000e00ff */
[----:B------:R-:W-:-:S02]  /*6920*/  LEA R122, R55, UR15, 0x2 ;  /* 0x0000000f377a7c11 */ /* 0x000fc4000f8e10ff */
[----:B------:R-:W-:Y:S02]  /*6930*/  LEA R41, R54, UR15, 0x2 ;  /* 0x0000000f36297c11 */ /* 0x000fe4000f8e10ff */
[----:B------:R-:W-:Y:S01]  /*6940*/  LEA R52, R52, UR15, 0x2 ;  /* 0x0000000f34347c11 */ /* 0x000fe2000f8e10ff */
[----:B------:R-:W-:Y:S01]  /*6950*/  STS [R122+0xc80], R123 ;  /* 0x000c807b7a007388 */ /* 0x000fe20000000800 */
[----:B------:R-:W-:Y:S02]  /*6960*/  ISETP.GE.AND P0, PT, R63, 0x8, PT ;  /* 0x000000083f00780c */ /* 0x000fe40003f06270 */
[----:B------:R-:W-:Y:S01]  /*6970*/  LEA R136, R136, UR15, 0x2 ;  /* 0x0000000f88887c11 */ /* 0x000fe2000f8e10ff */
[----:B------:R4:W-:Y:S01]  /*6980*/  STS [R41+0xd00], R134 ;  /* 0x000d008629007388 */ /* 0x0009e20000000800 */
[----:B0-----:R-:W-:-:S03]  /*6990*/  FMUL.FTZ R40, R42, R45 ;  /* 0x0000002d2a287220 */ /* 0x001fc60000410000 */
[----:B------:R-:W-:Y:S01]  /*69a0*/  STS [R52+0xd80], R133 ;  /* 0x000d808534007388 */ /* 0x000fe20000000800 */
[----:B-1----:R-:W-:Y:S01]  /*69b0*/  FMUL.FTZ R46, R42, R49 ;  /* 0x000000312a2e7220 */ /* 0x002fe20000410000 */
[----:B----4-:R-:W-:Y:S02]  /*69c0*/  LEA R41, R140, UR15, 0x2 ;  /* 0x0000000f8c297c11 */ /* 0x010fe4000f8e10ff */
[----:B------:R-:W-:Y:S01]  /*69d0*/  STS [R136+0xe00], R131 ;  /* 0x000e008388007388 */ /* 0x000fe20000000800 */
[-C--:B--2---:R-:W-:Y:S01]  /*69e0*/  FMUL.FTZ R55, R42, R53.reuse ;  /* 0x000000352a377220 */ /* 0x084fe20000410000 */
[C---:B------:R-:W-:Y:S02]  /*69f0*/  FFMA.FTZ R46, R48.reuse, R53, R46 ;  /* 0x00000035302e7223 */ /* 0x040fe4000001002e */
[----:B------:R3:W-:Y:S01]  /*6a00*/  STS [R41+0xe80], R44 ;  /* 0x000e802c29007388 */ /* 0x0007e20000000800 */
[C---:B------:R-:W-:Y:S01]  /*6a10*/  FFMA.FTZ R55, R48.reuse, R49, -R55 ;  /* 0x0000003130377223 */ /* 0x040fe20000010837 */
[----:B------:R-:W-:Y:S01]  /*6a20*/  @P0 FADD.FTZ R51, R51, R46 ;  /* 0x0000002e33330221 */ /* 0x000fe20000010000 */
[-C--:B---3--:R-:W-:Y:S01]  /*6a30*/  FFMA.FTZ R41, R48, R47.reuse, R40 ;  /* 0x0000002f30297223 */ /* 0x088fe20000010028 */
[----:B------:R-:W-:Y:S01]  /*6a40*/  FMUL.FTZ R47, R42, R47 ;  /* 0x0000002f2a2f7220 */ /* 0x000fe20000410000 */
[----:B------:R-:W-:-:S03]  /*6a50*/  LEA R43, R128, UR15, 0x2 ;  /* 0x0000000f802b7c11 */ /* 0x000fc6000f8e10ff */
[----:B------:R-:W-:Y:S01]  /*6a60*/  @P0 FFMA.FTZ R48, R48, R45, -R47 ;  /* 0x0000002d30300223 */ /* 0x000fe2000001082f */
[----:B------:R-:W-:Y:S01]  /*6a70*/  FSEL R41, R42, R41, !P0 ;  /* 0x000000292a297208 */ /* 0x000fe20004000000 */
[----:B------:R-:W-:Y:S01]  /*6a80*/  @P0 FADD.FTZ R50, R50, R55 ;  /* 0x0000003732320221 */ /* 0x000fe20000010000 */
[----:B------:R-:W0:Y:S04]  /*6a90*/  SHFL.UP PT, R44, R51, 0x10, RZ ;  /* 0x06000000332c7989 */ /* 0x000e2800000e00ff */
[----:B------:R-:W1:Y:S04]  /*6aa0*/  SHFL.UP PT, R40, R48, 0x10, RZ ;  /* 0x0600000030287989 */ /* 0x000e6800000e00ff */
[----:B------:R-:W-:Y:S04]  /*6ab0*/  STS [R43+0xf00], R132 ;  /* 0x000f00842b007388 */ /* 0x000fe80000000800 */
[----:B------:R-:W2:Y:S04]  /*6ac0*/  SHFL.UP PT, R42, R41, 0x10, RZ ;  /* 0x06000000292a7989 */ /* 0x000ea800000e00ff */
[----:B------:R-:W3:Y:S01]  /*6ad0*/  SHFL.UP PT, R43, R50, 0x10, RZ ;  /* 0x06000000322b7989 */ /* 0x000ee200000e00ff */
[----:B------:R-:W-:-:S02]  /*6ae0*/  LOP3.LUT P0, RZ, R155, 0x1f, RZ, 0xc0, !PT ;  /* 0x0000001f9bff7812 */ /* 0x000fc4000780c0ff */
[C---:B------:R-:W-:Y:S02]  /*6af0*/  ISETP.GE.AND P2, PT, R63.reuse, 0x10, PT ;  /* 0x000000103f00780c */ /* 0x040fe40003f46270 */
[----:B------:R-:W-:Y:S02]  /*6b00*/  ISETP.EQ.OR P0, PT, RZ, UR6, P0 ;  /* 0x00000006ff007c0c */ /* 0x000fe40008702670 */
[----:B------:R-:W-:Y:S01]  /*6b10*/  ISETP.NE.AND P3, PT, R63, 0x1f, PT ;  /* 0x0000001f3f00780c */ /* 0x000fe20003f65270 */
[C---:B0-----:R-:W-:Y:S01]  /*6b20*/  FMUL.FTZ R49, R41.reuse, R44 ;  /* 0x0000002c29317220 */ /* 0x041fe20000410000 */
[----:B-1----:R-:W-:Y:S01]  /*6b30*/  FMUL.FTZ R47, R41, R40 ;  /* 0x00000028292f7220 */ /* 0x002fe20000410000 */
[----:B------:R-:W-:Y:S01]  /*6b40*/  LEA R130, R63, R130, 0x5 ;  /* 0x000000823f827211 */ /* 0x000fe200078e28ff */
[-C--:B--2---:R-:W-:Y:S02]  /*6b50*/  FMUL.FTZ R45, R41, R42.reuse ;  /* 0x0000002a292d7220 */ /* 0x084fe40000410000 */
[----:B------:R-:W-:-:S05]  /*6b60*/  FFMA.FTZ R42, R48, R42, R47 ;  /* 0x0000002a302a7223 */ /* 0x000fca000001002f */
[----:B------:R-:W-:Y:S01]  /*6b70*/  VOTEU.ALL UP0, P0 ;  /* 0x00000000003f7886 */ /* 0x000fe20000000000 */
[-C--:B---3--:R-:W-:Y:S01]  /*6b80*/  FFMA.FTZ R49, R48, R43.reuse, -R49 ;  /* 0x0000002b30317223 */ /* 0x088fe20000010831 */
[----:B------:R-:W-:-:S03]  /*6b90*/  FMUL.FTZ R53, R41, R43 ;  /* 0x0000002b29357220 */ /* 0x000fc60000410000 */
[----:B------:R-:W-:Y:S01]  /*6ba0*/  @P2 FADD.FTZ R50, R50, R49 ;  /* 0x0000003132322221 */ /* 0x000fe20000010000 */
[----:B------:R-:W-:Y:S01]  /*6bb0*/  FSEL R49, R41, R42, !P2 ;  /* 0x0000002a29317208 */ /* 0x000fe20005000000 */
[----:B------:R-:W-:Y:S01]  /*6bc0*/  HFMA2.MMA R41, -RZ, RZ, 0, 0 ;  /* 0x00000000ff297435 */ /* 0x000fe200000001ff */
[----:B------:R-:W-:Y:S01]  /*6bd0*/  LEA.HI.SX32 R161, R130, R130, 0x1b ;  /* 0x0000008282a17211 */ /* 0x000fe200078fdaff */
[----:B------:R-:W-:Y:S01]  /*6be0*/  @!UP0 ULEA UR18, UR7, UR15, 0x4 ;  /* 0x0000000f07128291 */ /* 0x000fe2000f8e203f */
[C---:B------:R-:W-:Y:S01]  /*6bf0*/  FFMA.FTZ R44, R48.reuse, R44, R53 ;  /* 0x0000002c302c7223 */ /* 0x040fe20000010035 */
[----:B------:R-:W-:Y:S01]  /*6c00*/  @!P3 SHF.R.U32.HI R158, RZ, 0x1, R155 ;  /* 0x00000001ff9eb819 */ /* 0x000fe2000001169b */
[----:B------:R-:W-:Y:S01]  /*6c10*/  @P2 FFMA.FTZ R48, R48, R40, -R45 ;  /* 0x0000002830302223 */ /* 0x000fe2000001082d */
[----:B------:R-:W-:Y:S02]  /*6c20*/  LEA R138, R138, UR15, 0x2 ;  /* 0x0000000f8a8a7c11 */ /* 0x000fe4000f8e10ff */
[----:B------:R-:W-:-:S02]  /*6c30*/  CS2R R42, SRZ ;  /* 0x00000000002a7805 */ /* 0x000fc4000001ff00 */
[----:B------:R-:W-:Y:S01]  /*6c40*/  MOV R40, 0x3f800000 ;  /* 0x3f80000000287802 */ /* 0x000fe20000000f00 */
[----:B------:R-:W-:Y:S01]  /*6c50*/  @P2 FADD.FTZ R51, R51, R44 ;  /* 0x0000002c33332221 */ /* 0x000fe20000010000 */
[----:B------:R-:W-:Y:S02]  /*6c60*/  LEA R161, R161, UR15, 0x2 ;  /* 0x0000000fa1a17c11 */ /* 0x000fe4000f8e10ff */
[----:B------:R-:W-:Y:S01]  /*6c70*/  @!P3 LOP3.LUT R158, R158, 0x7ffffff0, RZ, 0xc0, !PT ;  /* 0x7ffffff09e9eb812 */ /* 0x000fe200078ec0ff */
        /* <DEDUP_REMOVED lines=34> */
[----:B------:R-:W-:Y:S04]  /*6ea0*/  @!P0 LDS.128 R40, [UR18+0x4260] ;  /* 0x00426012ff288984 */ /* 0x000fe80008000c00 */
[----:B------:R-:W5:Y:S04]  /*6eb0*/  LDG.E.64 R86, desc[UR16][R86.64] ;  /* 0x0000001056567981 */ /* 0x000f68000c1e1b00 */
[----:B------:R-:W-:Y:S01]  /*6ec0*/  @!P3 STS.128 [R158+UR15+0x4200], R48 ;  /* 0x004200309e00b988 */ /* 0x000fe20008000c0f */
[----:B------:R-:W-:Y:S06]  /*6ed0*/  BAR.SYNC.DEFER_BLOCKING 0x0 ;  /* 0x0000000000007b1d */ /* 0x000fec0000010000 */
[----:B------:R-:W-:Y:S04]  /*6ee0*/  LDS.128 R44, [UR15+0x4200] ;  /* 0x0042000fff2c7984 */ /* 0x000fe80008000c00 */
[----:B------:R-:W0:Y:S02]  /*6ef0*/  LDS.128 R52, [UR15+0x4210] ;  /* 0x0042100fff347984 */ /* 0x000e240008000c00 */
[-C--:B0-----:R-:W-:Y:S01]  /*6f00*/  FMUL.FTZ R157, R47, R53.reuse ;  /* 0x000000352f9d7220 */ /* 0x081fe20000410000 */
[CC--:B------:R-:W-:Y:S01]  /*6f10*/  FMUL.FTZ R159, R45.reuse, R53.reuse ;  /* 0x000000352d9f7220 */ /* 0x0c0fe20000410000 */
[-C--:B------:R-:W-:Y:S01]  /*6f20*/  FMUL.FTZ R160, R44, R53.reuse ;  /* 0x000000352ca07220 */ /* 0x080fe20000410000 */
[C---:B------:R-:W-:Y:S01]  /*6f30*/  FMUL.FTZ R53, R46.reuse, R53 ;  /* 0x000000352e357220 */ /* 0x040fe20000410000 */
[-C--:B------:R-:W-:Y:S01]  /*6f40*/  FFMA.FTZ R157, R46, R52.reuse, -R157 ;  /* 0x000000342e9d7223 */ /* 0x080fe2000001089d */
[-C--:B------:R-:W-:Y:S01]  /*6f50*/  FFMA.FTZ R159, R44, R52.reuse, -R159 ;  /* 0x000000342c9f7223 */ /* 0x080fe2000001089f */
[-C--:B------:R-:W-:Y:S01]  /*6f60*/  FFMA.FTZ R160, R45, R52.reuse, R160 ;  /* 0x000000342da07223 */ /* 0x080fe200000100a0 */
[----:B------:R-:W-:Y:S01]  /*6f70*/  FFMA.FTZ R53, R47, R52, R53 ;  /* 0x000000342f357223 */ /* 0x000fe20000010035 */
[----:B------:R-:W-:Y:S01]  /*6f80*/  SHF.R.U32.HI R52, RZ, 0x5, R155 ;  /* 0x00000005ff347819 */ /* 0x000fe2000001169b */
[----:B------:R-:W-:-:S02]  /*6f90*/  FADD.FTZ R162, R54, R157 ;  /* 0x0000009d36a27221 */ /* 0x000fc40000010000 */
[----:B------:R-:W-:Y:S01]  /*6fa0*/  FADD.FTZ R164, R55, R53 ;  /* 0x0000003537a47221 */ /* 0x000fe20000010000 */
[C---:B------:R-:W-:Y:S02]  /*6fb0*/  ISETP.NE.AND P3, PT, R52.reuse, RZ, PT ;  /* 0x000000ff3400720c */ /* 0x040fe40003f65270 */
[C---:B------:R-:W-:Y:S02]  /*6fc0*/  ISETP.NE.AND P0, PT, R52.reuse, 0x3, PT ;  /* 0x000000033400780c */ /* 0x040fe40003f05270 */
[----:B------:R-:W-:Y:S02]  /*6fd0*/  ISETP.NE.AND P2, PT, R52, 0x2, PT ;  /* 0x000000023400780c */ /* 0x000fe40003f45270 */
[----:B------:R-:W0:Y:S02]  /*6fe0*/  LDS.128 R52, [UR15+0x4220] ;  /* 0x0042200fff347984 */ /* 0x000e240008000c00 */
[C---:B------:R-:W-:Y:S02]  /*6ff0*/  FSEL R157, R159.reuse, R44, !P2 ;  /* 0x0000002c9f9d7208 */ /* 0x040fe40005000000 */
[----:B------:R-:W-:Y:S01]  /*7000*/  FSEL R161, R162, R46, !P2 ;  /* 0x0000002ea2a17208 */ /* 0x000fe20005000000 */
[-C--:B0-----:R-:W-:Y:S01]  /*7010*/  FMUL.FTZ R158, R160, R53.reuse ;  /* 0x00000035a09e7220 */ /* 0x081fe20000410000 */
[----:B------:R-:W-:-:S03]  /*7020*/  FMUL.FTZ R44, R159, R53 ;  /* 0x000000359f2c7220 */ /* 0x000fc60000410000 */
[-C--:B------:R-:W-:Y:S01]  /*7030*/  FFMA.FTZ R158, R159, R52.reuse, -R158 ;  /* 0x000000349f9e7223 */ /* 0x080fe2000001089e */
[C---:B------:R-:W-:Y:S01]  /*7040*/  FSEL R159, R160.reuse, R45, !P2 ;  /* 0x0000002da09f7208 */ /* 0x040fe20005000000 */
[----:B------:R-:W-:Y:S01]  /*7050*/  FFMA.FTZ R160, R160, R52, R44 ;  /* 0x00000034a0a07223 */ /* 0x000fe2000001002c */
[----:B------:R-:W-:-:S04]  /*7060*/  FMUL.FTZ R44, R164, R53 ;  /* 0x00000035a42c7220 */ /* 0x000fc80000410000 */
[CC--:B------:R-:W-:Y:S01]  /*7070*/  FFMA.FTZ R44, R162.reuse, R52.reuse, -R44 ;  /* 0x00000034a22c7223 */ /* 0x0c0fe2000001082c */
[----:B------:R-:W-:Y:S01]  /*7080*/  FMUL.FTZ R162, R162, R53 ;  /* 0x00000035a2a27220 */ /* 0x000fe20000410000 */
[----:B------:R-:W-:Y:S02]  /*7090*/  FSEL R53, R164, R47, !P2 ;  /* 0x0000002fa4357208 */ /* 0x000fe40005000000 */
[----:B------:R-:W-:Y:S02]  /*70a0*/  FADD.FTZ R54, R54, R44 ;  /* 0x0000002c36367221 */ /* 0x000fe40000010000 */
[----:B------:R-:W0:Y:S01]  /*70b0*/  LDS.128 R44, [UR15+0x4230] ;  /* 0x0042300fff2c7984 */ /* 0x000e220008000c00 */
[----:B------:R-:W-:Y:S01]  /*70c0*/  FFMA.FTZ R162, R164, R52, R162 ;  /* 0x00000034a4a27223 */ /* 0x000fe200000100a2 */
[----:B------:R-:W-:-:S03]  /*70d0*/  FSEL R157, R158, R157, !P0 ;  /* 0x0000009d9e9d7208 */ /* 0x000fc60004000000 */
[----:B------:R-:W-:Y:S01]  /*70e0*/  FADD.FTZ R55, R55, R162 ;  /* 0x000000a237377221 */ /* 0x000fe20000010000 */
[----:B------:R-:W-:Y:S01]  /*70f0*/  FSEL R159, R160, R159, !P0 ;  /* 0x0000009fa09f7208 */ /* 0x000fe20004000000 */
[----:B------:R-:W1:Y:S01]  /*7100*/  SHFL.UP PT, R50, R50, 0x1, RZ ;  /* 0x0420000032327989 */ /* 0x000e6200000e00ff */
[----:B------:R-:W-:Y:S03]  /*7110*/  BSSY B0, `(.L_x_121) ;  /* 0x0000035000007945 */ /* 0x000fe60003800000 */
[----:B------:R-:W2:Y:S01]  /*7120*/  SHFL.UP PT, R51, R51, 0x1, RZ ;  /* 0x0420000033337989 */ /* 0x000ea200000e00ff */
[----:B------:R-:W-:-:S03]  /*7130*/  FSEL R161, R54, R161, !P0 ;  /* 0x000000a136a17208 */ /* 0x000fc60004000000 */
[----:B------:R-:W3:Y:S01]  /*7140*/  SHFL.UP PT, R48, R48, 0x1, RZ ;  /* 0x0420000030307989 */ /* 0x000ee200000e00ff */
[----:B------:R-:W-:-:S03]  /*7150*/  FSEL R53, R55, R53, !P0 ;  /* 0x0000003537357208 */ /* 0x000fc60004000000 */
[----:B------:R-:W4:Y:S01]  /*7160*/  SHFL.UP PT, R49, R49, 0x1, RZ ;  /* 0x0420000031317989 */ /* 0x000f2200000e00ff */
[----:B0-----:R-:W-:-:S04]  /*7170*/  FMUL.FTZ R52, R160, R45 ;  /* 0x0000002da0347220 */ /* 0x001fc80000410000 */
[C---:B------:R-:W-:Y:S01]  /*7180*/  FFMA.FTZ R52, R158.reuse, R44, -R52 ;  /* 0x0000002c9e347223 */ /* 0x040fe20000010834 */
[----:B------:R-:W-:-:S04]  /*7190*/  FMUL.FTZ R158, R158, R45 ;  /* 0x0000002d9e9e7220 */ /* 0x000fc80000410000 */
[----:B------:R-:W-:Y:S01]  /*71a0*/  FFMA.FTZ R158, R160, R44, R158 ;  /* 0x0000002ca09e7223 */ /* 0x000fe2000001009e */
[-C--:B------:R-:W-:Y:S01]  /*71b0*/  FMUL.FTZ R160, R55, R45.reuse ;  /* 0x0000002d37a07220 */ /* 0x080fe20000410000 */
[----:B------:R-:W-:-:S03]  /*71c0*/  FMUL.FTZ R45, R54, R45 ;  /* 0x0000002d362d7220 */ /* 0x000fc60000410000 */
[-C--:B------:R-:W-:Y:S01]  /*71d0*/  FFMA.FTZ R160, R54, R44.reuse, -R160 ;  /* 0x0000002c36a07223 */ /* 0x080fe200000108a0 */
[----:B------:R-:W-:-:S03]  /*71e0*/  FFMA.FTZ R45, R55, R44, R45 ;  /* 0x0000002c372d7223 */ /* 0x000fc6000001002d */
[----:B------:R-:W-:Y:S01]  /*71f0*/  FADD.FTZ R46, R46, R160 ;  /* 0x000000a02e2e7221 */ /* 0x000fe20000010000 */
[----:B------:R-:W-:Y:S01]  /*7200*/  FADD.FTZ R47, R47, R45 ;  /* 0x0000002d2f2f7221 */ /* 0x000fe20000010000 */
[----:B-1234-:R-:W-:Y:S06]  /*7210*/  @!P3 BRA `(.L_x_122) ;  /* 0x000000000050b947 */ /* 0x01efec0003800000 */
[----:B------:R-:W-:Y:S01]  /*7220*/  ISETP.NE.AND P0, PT, R63, RZ, PT ;  /* 0x000000ff3f00720c */ /* 0x000fe20003f05270 */
[C---:B------:R-:W-:Y:S01]  /*7230*/  FMUL.FTZ R44, R49.reuse, R159 ;  /* 0x0000009f312c7220 */ /* 0x040fe20000410000 */
[----:B------:R-:W-:Y:S01]  /*7240*/  FMUL.FTZ R45, R49, R157 ;  /* 0x0000009d312d7220 */ /* 0x000fe20000410000 */
[----:B------:R-:W-:Y:S02]  /*7250*/  MOV R47, R43 ;  /* 0x0000002b002f7202 */ /* 0x000fe40000000f00 */
[----:B------:R-:W-:-:S08]  /*7260*/  MOV R46, R42 ;  /* 0x0000002a002e7202 */ /* 0x000fd00000000f00 */
[C---:B------:R-:W-:Y:S01]  /*7270*/  @P0 FFMA.FTZ R157, R48.reuse, R157, -R44 ;  /* 0x0000009d309d0223 */ /* 0x040fe2000001082c */
[----:B------:R-:W-:Y:S01]  /*7280*/  @P0 FFMA.FTZ R159, R48, R159, R45 ;  /* 0x0000009f309f0223 */ /* 0x000fe2000001002d */
[C---:B------:R-:W-:Y:S01]  /*7290*/  FMUL.FTZ R44, R49.reuse, R161 ;  /* 0x000000a1312c7220 */ /* 0x040fe20000410000 */
[----:B------:R-:W-:-:S03]  /*72a0*/  FMUL.FTZ R45, R49, R53 ;  /* 0x00000035312d7220 */ /* 0x000fc60000410000 */
[C---:B------:R-:W-:Y:S01]  /*72b0*/  FFMA.FTZ R44, R48.reuse, R53, R44 ;  /* 0x00000035302c7223 */ /* 0x040fe2000001002c */
[----:B------:R-:W-:Y:S01]  /*72c0*/  FFMA.FTZ R45, R48, R161, -R45 ;  /* 0x000000a1302d7223 */ /* 0x000fe2000001082d */
[----:B------:R-:W-:Y:S02]  /*72d0*/  MOV R48, R157 ;  /* 0x0000009d00307202 */ /* 0x000fe40000000f00 */
[----:B------:R-:W-:Y:S01]  /*72e0*/  @P0 FADD.FTZ R53, R51, R44 ;  /* 0x0000002c33350221 */ /* 0x000fe20000010000 */
[----:B------:R-:W-:Y:S01]  /*72f0*/  @P0 FADD.FTZ R161, R50, R45 ;  /* 0x0000002d32a10221 */ /* 0x000fe20000010000 */
[----:B------:R-:W-:Y:S02]  /*7300*/  MOV R45, R41 ;  /* 0x00000029002d7202 */ /* 0x000fe40000000f00 */
[----:B------:R-:W-:Y:S02]  /*7310*/  MOV R44, R40 ;  /* 0x00000028002c7202 */ /* 0x000fe40000000f00 */
[----:B------:R-:W-:-:S02]  /*7320*/  MOV R49, R159 ;  /* 0x0000009f00317202 */ /* 0x000fc40000000f00 */
[----:B------:R-:W-:Y:S02]  /*7330*/  MOV R50, R161 ;  /* 0x000000a100327202 */ /* 0x000fe40000000f00 */
[----:B------:R-:W-:Y:S01]  /*7340*/  MOV R51, R53 ;  /* 0x0000003500337202 */ /* 0x000fe20000000f00 */
[----:B------:R-:W-:Y:S06]  /*7350*/  BRA `(.L_x_123) ;  /* 0x0000000000407947 */ /* 0x000fec0003800000 */
.L_x_122:
[----:B------:R-:W-:Y:S01]  /*7360*/  ISETP.NE.AND P0, PT, R63, RZ, PT ;  /* 0x000000ff3f00720c */ /* 0x000fe20003f05270 */
[C---:B------:R-:W-:Y:S01]  /*7370*/  FMUL.FTZ R44, R158.reuse, R43 ;  /* 0x0000002b9e2c7220 */ /* 0x040fe20000410000 */
[----:B------:R-:W-:-:S03]  /*7380*/  FMUL.FTZ R45, R158, R40 ;  /* 0x000000289e2d7220 */ /* 0x000fc60000410000 */
[C---:B------:R-:W-:Y:S01]  /*7390*/  FFMA.FTZ R44, R52.reuse, R42, -R44 ;  /* 0x0000002a342c7223 */ /* 0x040fe2000001082c */
[----:B------:R-:W-:-:S03]  /*73a0*/  FFMA.FTZ R45, R52, R41, R45 ;  /* 0x00000029342d7223 */ /* 0x000fc6000001002d */
[----:B------:R-:W-:Y:S01]  /*73b0*/  FADD.FTZ R46, R46, R44 ;  /* 0x0000002c2e2e7221 */ /* 0x000fe20000010000 */
[C---:B------:R-:W-:Y:S01]  /*73c0*/  FMUL.FTZ R44, R158.reuse, R41 ;  /* 0x000000299e2c7220 */ /* 0x040fe20000410000 */
[----:B------:R-:W-:Y:S02]  /*73d0*/  FMUL.FTZ R158, R158, R42 ;  /* 0x0000002a9e9e7220 */ /* 0x000fe40000410000 */
[----:B------:R0:W-:Y:S01]  /*73e0*/  @!P0 STS.128 [UR15+0x4250], R40 ;  /* 0x00425028ff008988 */ /* 0x0001e20008000c0f */
[CC--:B------:R-:W-:Y:S01]  /*73f0*/  FFMA.FTZ R44, R52.reuse, R40.reuse, -R44 ;  /* 0x00000028342c7223 */ /* 0x0c0fe2000001082c */
[----:B------:R-:W-:Y:S01]  /*7400*/  FFMA.FTZ R158, R52, R43, R158 ;  /* 0x0000002b349e7223 */ /* 0x000fe2000001009e */
[----:B------:R-:W-:Y:S02]  /*7410*/  @!P0 MOV R48, R40 ;  /* 0x0000002800308202 */ /* 0x000fe40000000f00 */
[----:B------:R-:W-:Y:S01]  /*7420*/  @!P0 MOV R49, R41 ;  /* 0x0000002900318202 */ /* 0x000fe20000000f00 */
[----:B------:R-:W-:Y:S01]  /*7430*/  FADD.FTZ R47, R47, R158 ;  /* 0x0000009e2f2f7221 */ /* 0x000fe20000010000 */
[----:B------:R-:W-:-:S02]  /*7440*/  @!P0 MOV R50, R42 ;  /* 0x0000002a00328202 */ /* 0x000fc40000000f00 */
[----:B------:R-:W-:-:S07]  /*7450*/  @!P0 MOV R51, R43 ;  /* 0x0000002b00338202 */ /* 0x000fce0000000f00 */
.L_x_123:
[----:B------:R-:W-:Y:S05]  /*7460*/  BSYNC B0 ;  /* 0x0000000000007941 */ /* 0x000fea0003800000 */
.L_x_121:
[----:B------:R-:W-:Y:S01]  /*7470*/  BAR.SYNC.DEFER_BLOCKING 0x0 ;  /* 0x0000000000007b1d */ /* 0x000fe20000010000 */
[----:B------:R-:W-:-:S05]  /*7480*/  ISETP.NE.AND P0, PT, R155, RZ, PT ;  /* 0x000000ff9b00720c */ /* 0x000fca0003f05270 */
[----:B------:R-:W-:Y:S08]  /*7490*/  BSSY B0, `(.L_x_124) ;  /* 0x000007c000007945 */ /* 0x000ff00003800000 */
[----:B0-----:R-:W0:Y:S02]  /*74a0*/  @P0 LDS.64 R40, [UR15+0x4258] ;  /* 0x0042580fff280984 */ /* 0x001e240008000a00 */
[----:B0-----:R-:W-:-:S04]  /*74b0*/  @P0 FMUL.FTZ R42, R41, R49 ;  /* 0x00000031292a0220 */ /* 0x001fc80000410000 */
[C---:B------:R-:W-:Y:S01]  /*74c0*/  @P0 FFMA.FTZ R42, R40.reuse, R48, -R42 ;  /* 0x00000030282a0223 */ /* 0x040fe2000001082a */
[----:B------:R-:W-:-:S03]  /*74d0*/  @P0 FMUL.FTZ R40, R40, R49 ;  /* 0x0000003128280220 */ /* 0x000fc60000410000 */
[----:B------:R-:W-:Y:S01]  /*74e0*/  @P0 FADD.FTZ R50, R50, R42 ;  /* 0x0000002a32320221 */ /* 0x000fe20000010000 */
[----:B------:R-:W-:-:S04]  /*74f0*/  @P0 FFMA.FTZ R40, R41, R48, R40 ;  /* 0x0000003029280223 */ /* 0x000fc80000010028 */
[----:B------:R-:W-:Y:S01]  /*7500*/  @P0 FADD.FTZ R51, R51, R40 ;  /* 0x0000002833330221 */ /* 0x000fe20000010000 */
[C---:B------:R-:W-:Y:S01]  /*7510*/  FMUL.FTZ R40, R90.reuse, R50 ;  /* 0x000000325a287220 */ /* 0x040fe20000410000 */
[----:B------:R-:W-:Y:S02]  /*7520*/  ISETP.NE.AND P0, PT, R155, RZ, PT ;  /* 0x000000ff9b00720c */ /* 0x000fe40003f05270 */
[-C--:B------:R-:W-:Y:S01]  /*7530*/  FMUL.FTZ R41, R90, R51.reuse ;  /* 0x000000335a297220 */ /* 0x080fe20000410000 */
[----:B------:R-:W-:-:S03]  /*7540*/  FFMA.FTZ R40, R89, R51, R40 ;  /* 0x0000003359287223 */ /* 0x000fc60000010028 */
[----:B------:R-:W-:Y:S01]  /*7550*/  FFMA.FTZ R41, R89, R50, -R41 ;  /* 0x0000003259297223 */ /* 0x000fe20000010829 */
[----:B------:R-:W-:-:S03]  /*7560*/  FADD.FTZ R42, RZ, R40 ;  /* 0x00000028ff2a7221 */ /* 0x000fc60000010000 */
[----:B------:R-:W-:Y:S01]  /*7570*/  FADD.FTZ R88, R88, R41 ;  /* 0x0000002958587221 */ /* 0x000fe20000010000 */
[----:B------:R-:W-:-:S03]  /*7580*/  FMUL.FTZ R41, R93, R42 ;  /* 0x0000002a5d297220 */ /* 0x000fc60000410000 */
[-C--:B------:R-:W-:Y:S01]  /*7590*/  FMUL.FTZ R93, R93, R88.reuse ;  /* 0x000000585d5d7220 */ /* 0x080fe20000410000 */
[----:B------:R-:W-:-:S03]  /*75a0*/  FFMA.FTZ R40, R92, R88, -R41 ;  /* 0x000000585c287223 */ /* 0x000fc60000010829 */
[----:B------:R-:W-:Y:S01]  /*75b0*/  FFMA.FTZ R43, R92, R42, R93 ;  /* 0x0000002a5c2b7223 */ /* 0x000fe2000001005d */
[----:B------:R-:W-:-:S03]  /*75c0*/  FADD.FTZ R91, R91, R40 ;  /* 0x000000285b5b7221 */ /* 0x000fc60000010000 */
[----:B------:R-:W-:Y:S01]  /*75d0*/  FADD.FTZ R43, RZ, R43 ;  /* 0x0000002bff2b7221 */ /* 0x000fe20000010000 */
[----:B------:R-:W-:-:S03]  /*75e0*/  FMUL.FTZ R40, R96, R91 ;  /* 0x0000005b60287220 */ /* 0x000fc60000410000 */
        /* <DEDUP_REMOVED lines=102> */
.L_x_125:
[----:B------:R-:W-:Y:S05]  /*7c50*/  BSYNC B0 ;  /* 0x0000000000007941 */ /* 0x000fea0003800000 */
.L_x_124:
[-C--:B-----5:R-:W-:Y:S01]  /*7c60*/  FMUL.FTZ R74, R135, R86.reuse ;  /* 0x00000056874a7220 */ /* 0x0a0fe20000410000 */
[-C--:B------:R-:W-:Y:S01]  /*7c70*/  FMUL.FTZ R99, R137, R87.reuse ;  /* 0x0000005789637220 */ /* 0x080fe20000410000 */
[----:B------:R-:W-:Y:S01]  /*7c80*/  UIADD3 UR7, UR7, 0x1, URZ ;  /* 0x0000000107077890 */ /* 0x000fe2000fffe03f */
[-C--:B------:R-:W-:Y:S01]  /*7c90*/  FMUL.FTZ R105, R141, R87.reuse ;  /* 0x000000578d697220 */ /* 0x080fe20000410000 */
[-C--:B------:R-:W-:Y:S01]  /*7ca0*/  FFMA.FTZ R101, R134, R87.reuse, R74 ;  /* 0x0000005786657223 */ /* 0x080fe2000001004a */
[-C--:B------:R-:W-:Y:S01]  /*7cb0*/  FFMA.FTZ R74, R136, R86.reuse, -R99 ;  /* 0x00000056884a7223 */ /* 0x080fe20000010863 */
[-C--:B------:R-:W-:Y:S01]  /*7cc0*/  FMUL.FTZ R99, R139, R87.reuse ;  /* 0x000000578b637220 */ /* 0x080fe20000410000 */
[-C--:B0-----:R-:W-:Y:S01]  /*7cd0*/  FMUL.FTZ R40, R119, R86.reuse ;  /* 0x0000005677287220 */ /* 0x081fe20000410000 */
[----:B------:R-:W-:Y:S01]  /*7ce0*/  UISETP.GE.AND UP0, UPT, UR7, UR39, UPT ;  /* 0x000000270700728c */ /* 0x000fe2000bf06270 */
[-C--:B------:R-:W-:Y:S01]  /*7cf0*/  FMUL.FTZ R90, R139, R86.reuse ;  /* 0x000000568b5a7220 */ /* 0x080fe20000410000 */
[-C--:B------:R-:W-:Y:S01]  /*7d00*/  FFMA.FTZ R80, R138, R86.reuse, -R99 ;  /* 0x000000568a507223 */ /* 0x080fe20000010863 */
[-C--:B------:R-:W-:Y:S01]  /*7d10*/  FFMA.FTZ R99, R140, R86.reuse, -R105 ;  /* 0x000000568c637223 */ /* 0x080fe20000010869 */
[-C--:B------:R-:W-:Y:S01]  /*7d20*/  FMUL.FTZ R105, R143, R87.reuse ;  /* 0x000000578f697220 */ /* 0x080fe20000410000 */
[-C--:B------:R-:W-:Y:S01]  /*7d30*/  FMUL.FTZ R41, R119, R87.reuse ;  /* 0x0000005777297220 */ /* 0x080fe20000410000 */
[-C--:B------:R-:W-:Y:S01]  /*7d40*/  FMUL.FTZ R44, R123, R86.reuse ;  /* 0x000000567b2c7220 */ /* 0x080fe20000410000 */
[-C--:B------:R-:W-:Y:S01]  /*7d50*/  FMUL.FTZ R46, R127, R86.reuse ;  /* 0x000000567f2e7220 */ /* 0x080fe20000410000 */
[-C--:B------:R-:W-:Y:S01]  /*7d60*/  FMUL.FTZ R68, R131, R86.reuse ;  /* 0x0000005683447220 */ /* 0x080fe20000410000 */
[-C--:B------:R-:W-:Y:S01]  /*7d70*/  FMUL.FTZ R107, R145, R87.reuse ;  /* 0x00000057916b7220 */ /* 0x080fe20000410000 */
[-C--:B------:R-:W-:Y:S01]  /*7d80*/  FMUL.FTZ R47, R121, R87.reuse ;  /* 0x00000057792f7220 */ /* 0x080fe20000410000 */
[-C--:B------:R-:W-:Y:S01]  /*7d90*/  FFMA.FTZ R45, R118, R87.reuse, R40 ;  /* 0x00000057762d7223 */ /* 0x080fe20000010028 */
[-C--:B------:R-:W-:Y:S01]  /*7da0*/  FMUL.FTZ R71, R125, R87.reuse ;  /* 0x000000577d477220 */ /* 0x080fe20000410000 */
        /* <DEDUP_REMOVED lines=14> */
[-C--:B------:R-:W-:Y:S01]  /*7e90*/  FFMA.FTZ R90, R142, R86.reuse, -R105 ;  /* 0x000000568e5a7223 */ /* 0x080fe20000010869 */
[----:B------:R-:W-:Y:S01]  /*7ea0*/  PLOP3.LUT P0, PT, PT, PT, UP0, 0x80, 0x0 ;  /* 0x000000000000781c */ /* 0x000fe20003f0f008 */
[-C--:B------:R-:W-:Y:S01]  /*7eb0*/  FFMA.FTZ R77, R122, R87.reuse, R44 ;  /* 0x000000577a4d7223 */ /* 0x080fe2000001002c */
[-C--:B------:R-:W-:Y:S01]  /*7ec0*/  FFMA.FTZ R89, R126, R87.reuse, R46 ;  /* 0x000000577e597223 */ /* 0x080fe2000001002e */
[-C--:B------:R-:W-:Y:S01]  /*7ed0*/  FFMA.FTZ R95, R130, R87.reuse, R68 ;  /* 0x00000057825f7223 */ /* 0x080fe20000010044 */
[-C--:B------:R-:W-:Y:S01]  /*7ee0*/  FFMA.FTZ R105, R144, R86.reuse, -R107 ;  /* 0x0000005690697223 */ /* 0x080fe2000001086b */
[-C--:B------:R-:W-:Y:S01]  /*7ef0*/  FFMA.FTZ R40, R120, R86.reuse, -R47 ;  /* 0x0000005678287223 */ /* 0x080fe2000001082f */
[-C--:B------:R-:W-:Y:S01]  /*7f00*/  FFMA.FTZ R44, R124, R86.reuse, -R71 ;  /* 0x000000567c2c7223 */ /* 0x080fe20000010847 */
[-C--:B------:R-:W-:Y:S01]  /*7f10*/  FFMA.FTZ R46, R128, R86.reuse, -R83 ;  /* 0x00000056802e7223 */ /* 0x080fe20000010853 */
[-C--:B------:R-:W-:Y:S01]  /*7f20*/  FFMA.FTZ R68, R132, R86.reuse, -R93 ;  /* 0x0000005684447223 */ /* 0x080fe2000001085d */
[----:B------:R-:W-:Y:S01]  /*7f30*/  FMUL.FTZ R107, R147, R87 ;  /* 0x00000057936b7220 */ /* 0x000fe20000410000 */
[----:B------:R-:W-:Y:S01]  /*7f40*/  FMUL.FTZ R45, R42, R45 ;  /* 0x0000002d2a2d7220 */ /* 0x000fe20000410000 */
[-C--:B------:R-:W-:Y:S01]  /*7f50*/  FFMA.FTZ R120, R120, R87.reuse, R121 ;  /* 0x0000005778787223 */ /* 0x080fe20000010079 */
[-C--:B------:R-:W-:Y:S01]  /*7f60*/  FMUL.FTZ R47, R123, R87.reuse ;  /* 0x000000577b2f7220 */ /* 0x080fe20000410000 */
[-C--:B------:R-:W-:Y:S01]  /*7f70*/  FFMA.FTZ R124, R124, R87.reuse, R125 ;  /* 0x000000577c7c7223 */ /* 0x080fe2000001007d */
[-C--:B------:R-:W-:Y:S01]  /*7f80*/  FMUL.FTZ R71, R127, R87.reuse ;  /* 0x000000577f477220 */ /* 0x080fe20000410000 */
[-C--:B------:R-:W-:Y:S01]  /*7f90*/  FFMA.FTZ R128, R128, R87.reuse, R129 ;  /* 0x0000005780807223 */ /* 0x080fe20000010081 */
[-C--:B------:R-:W-:Y:S01]  /*7fa0*/  FMUL.FTZ R83, R131, R87.reuse ;  /* 0x0000005783537220 */ /* 0x080fe20000410000 */
[-C--:B------:R-:W-:Y:S01]  /*7fb0*/  FFMA.FTZ R132, R132, R87.reuse, R133 ;  /* 0x0000005784847223 */ /* 0x080fe20000010085 */
[-C--:B------:R-:W-:Y:S01]  /*7fc0*/  FMUL.FTZ R93, R135, R87.reuse ;  /* 0x00000057875d7220 */ /* 0x080fe20000410000 */
[-C--:B------:R-:W-:Y:S01]  /*7fd0*/  FFMA.FTZ R136, R136, R87.reuse, R137 ;  /* 0x0000005788887223 */ /* 0x080fe20000010089 */
[-C--:B------:R-:W-:Y:S01]  /*7fe0*/  FFMA.FTZ R140, R140, R87.reuse, R141 ;  /* 0x000000578c8c7223 */ /* 0x080fe2000001008d */
[-C--:B------:R-:W-:Y:S01]  /*7ff0*/  FFMA.FTZ R113, R142, R87.reuse, R92 ;  /* 0x000000578e717223 */ /* 0x080fe2000001005c */
[-C--:B------:R-:W-:Y:S01]  /*8000*/  FFMA.FTZ R144, R144, R87.reuse, R145 ;  /* 0x0000005790907223 */ /* 0x080fe20000010091 */
[-C--:B------:R-:W-:Y:S01]  /*8010*/  FFMA.FTZ R117, R146, R87.reuse, R96 ;  /* 0x0000005792757223 */ /* 0x080fe20000010060 */
[----:B------:R-:W-:Y:S01]  /*8020*/  FFMA.FTZ R149, R148, R87, R149 ;  /* 0x0000005794957223 */ /* 0x000fe20000010095 */
[----:B------:R-:W-:Y:S01]  /*8030*/  FADD.FTZ R42, RZ, R67 ;  /* 0x00000043ff2a7221 */ /* 0x000fe20000010000 */
[-C--:B------:R-:W-:Y:S01]  /*8040*/  FFMA.FTZ R92, R146, R86.reuse, -R107 ;  /* 0x00000056925c7223 */ /* 0x080fe2000001086b */
[-C--:B------:R-:W-:Y:S01]  /*8050*/  FFMA.FTZ R41, R118, R86.reuse, -R41 ;  /* 0x0000005676297223 */ /* 0x080fe20000010829 */
[-C--:B------:R-:W-:Y:S01]  /*8060*/  FFMA.FTZ R47, R122, R86.reuse, -R47 ;  /* 0x000000567a2f7223 */ /* 0x080fe2000001082f */
[-C--:B------:R-:W-:Y:S01]  /*8070*/  FFMA.FTZ R71, R126, R86.reuse, -R71 ;  /* 0x000000567e477223 */ /* 0x080fe20000010847 */
[-C--:B------:R-:W-:Y:S01]  /*8080*/  FFMA.FTZ R83, R130, R86.reuse, -R83 ;  /* 0x0000005682537223 */ /* 0x080fe20000010853 */
[-C--:B------:R-:W-:Y:S01]  /*8090*/  FFMA.FTZ R93, R134, R86.reuse, -R93 ;  /* 0x00000056865d7223 */ /* 0x080fe2000001085d */
[----:B------:R-:W-:Y:S01]  /*80a0*/  FFMA.FTZ R107, R148, R86, -R119 ;  /* 0x00000056946b7223 */ /* 0x000fe20000010877 */
[----:B------:R-:W-:Y:S01]  /*80b0*/  FMUL.FTZ R120, R43, R120 ;  /* 0x000000782b787220 */ /* 0x000fe20000410000 */
        /* <DEDUP_REMOVED lines=14> */
[----:B------:R-:W-:Y:S01]  /*81a0*/  FFMA.FTZ R41, R88, R41, -R45 ;  /* 0x0000002958297223 */ /* 0x000fe2000001082d */
        /* <DEDUP_REMOVED lines=32> */
.L_x_120:
[----:B------:R-:W2:Y:S04]  /*83b0*/  LDL.LU R53, [R1+0x34] ;  /* 0x0000340001357983 */ /* 0x000ea80000300800 */
[----:B------:R-:W3:Y:S04]  /*83c0*/  LDL.LU R52, [R1+0x30] ;  /* 0x0000300001347983 */ /* 0x000ee80000300800 */
[----:B------:R-:W4:Y:S04]  /*83d0*/  LDL.LU R51, [R1+0x2c] ;  /* 0x00002c0001337983 */ /* 0x000f280000300800 */
[----:B------:R-:W5:Y:S04]  /*83e0*/  LDL.LU R50, [R1+0x28] ;  /* 0x0000280001327983 */ /* 0x000f680000300800 */
        /* <DEDUP_REMOVED lines=9> */
[----:B------:R-:W5:Y:S01]  /*8480*/  LDL.LU R40, [R1] ;  /* 0x0000000001287983 */ /* 0x000f620000300800 */
[----:B------:R-:W-:Y:S01]  /*8490*/  BAR.SYNC.DEFER_BLOCKING 0x0 ;  /* 0x0000000000007b1d */ /* 0x000fe20000010000 */
[----:B------:R-:W-:-:S05]  /*84a0*/  ISETP.NE.AND P0, PT, R155, RZ, PT ;  /* 0x000000ff9b00720c */ /* 0x000fca0003f05270 */
[----:B------:R-:W-:Y:S08]  /*84b0*/  BSSY B0, `(.L_x_127) ;  /* 0x0000044000007945 */ /* 0x000ff00003800000 */
[----:B------:R-:W0:Y:S01]  /*84c0*/  @!P0 LDC R17, c[0x0][0x218] ;  /* 0x00008600ff118b82 */ /* 0x000e220000000800 */
[----:B------:R1:W-:Y:S04]  /*84d0*/  STS [R62], R16 ;  /* 0x000000103e007388 */ /* 0x0003e80000000800 */
[----:B------:R0:W-:Y:S04]  /*84e0*/  STS [R62+0x18], R10 ;  /* 0x0000180a3e007388 */ /* 0x0001e80000000800 */
[----:B------:R-:W-:Y:S01]  /*84f0*/  STS [R62+0x4], R15 ;  /* 0x0000040f3e007388 */ /* 0x000fe20000000800 */
[----:B-1----:R-:W-:-:S03]  /*8500*/  MOV R16, UR6 ;  /* 0x0000000600107c02 */ /* 0x002fc60008000f00 */
[----:B------:R-:W-:Y:S02]  /*8510*/  STS [R62+0x8], R14 ;  /* 0x0000080e3e007388 */ /* 0x000fe40000000800 */
[----:B0-----:R-:W-:Y:S02]  /*8520*/  @!P0 IMAD R10, R16, -0x800, R17 ;  /* 0xfffff800100a8824 */ /* 0x001fe400078e0211 */
        /* <DEDUP_REMOVED lines=10> */
[----:B------:R0:W-:Y:S04]  /*85d0*/  STS [R62+0x38], R2 ;  /* 0x000038023e007388 */ /* 0x0001e80000000800 */
[----:B------:R-:W-:Y:S01]  /*85e0*/  STS [R62+0x3c], R0 ;  /* 0x00003c003e007388 */ /* 0x000fe20000000800 */
[----:B------:R-:W-:-:S03]  /*85f0*/  NOP ;  /* 0x0000000000007918 */ /* 0x000fc60000000000 */
[----:B------:R-:W-:Y:S01]  /*8600*/  LDS R165, [R165+0x700] ;  /* 0x00070000a5a57984 */ /* 0x000fe20000000800 */
[----:B0-----:R-:W-:-:S03]  /*8610*/  SHF.L.U32 R2, R155, 0x4, RZ ;  /* 0x000000049b027819 */ /* 0x001fc600000006ff */
[----:B------:R-:W-:Y:S01]  /*8620*/  LDS R163, [R163+0x780] ;  /* 0x00078000a3a37984 */ /* 0x000fe20000000800 */
[----:B------:R-:W-:-:S04]  /*8630*/  LOP3.LUT R2, R2, 0xfffffe00, RZ, 0xc0, !PT ;  /* 0xfffffe0002027812 */ /* 0x000fc800078ec0ff */
[----:B------:R-:W-:-:S04]  /*8640*/  LOP3.LUT R39, R2, 0x1f, R155, 0xf8, !PT ;  /* 0x0000001f02277812 */ /* 0x000fc800078ef89b */
[----:B------:R-:W-:Y:S01]  /*8650*/  SHF.R.S32.HI R8, RZ, 0x1f, R39 ;  /* 0x0000001fff087819 */ /* 0x000fe20000011427 */
[----:B--2---:R-:W-:Y:S04]  /*8660*/  LDS R9, [R53] ;  /* 0x0000000035097984 */ /* 0x004fe80000000800 */
[----:B---3--:R-:W-:Y:S04]  /*8670*/  LDS R11, [R52+0x80] ;  /* 0x00008000340b7984 */ /* 0x008fe80000000800 */
[----:B----4-:R-:W-:Y:S04]  /*8680*/  LDS R13, [R51+0x100] ;  /* 0x00010000330d7984 */ /* 0x010fe80000000800 */
[----:B-----5:R-:W-:Y:S04]  /*8690*/  LDS R15, [R50+0x180] ;  /* 0x00018000320f7984 */ /* 0x020fe80000000800 */
        /* <DEDUP_REMOVED lines=14> */
[----:B------:R-:W-:Y:S02]  /*8780*/  UIMAD UR7, UR22, UR14, URZ ;  /* 0x0000000e160772a4 */ /* 0x000fe4000f8e023f */
[----:B------:R-:W-:-:S04]  /*8790*/  IMAD.WIDE.U32 R2, R64, UR14, RZ ;  /* 0x0000000e40027c25 */ /* 0x000fc8000f8e00ff */
[----:B------:R-:W-:-:S05]  /*87a0*/  MOV R7, UR7 ;  /* 0x0000000700077c02 */ /* 0x000fca0008000f00 */
[----:B------:R-:W-:-:S05]  /*87b0*/  IMAD R7, R64, UR15, R7 ;  /* 0x0000000f40077c24 */ /* 0x000fca000f8e0207 */
[----:B------:R-:W-:Y:S02]  /*87c0*/  IADD3 R37, R3, R7, RZ ;  /* 0x0000000703257210 */ /* 0x000fe40007ffe0ff */
[----:B0-----:R-:W-:-:S13]  /*87d0*/  ISETP.GE.AND P0, PT, R39, R0, PT ;  /* 0x000000002700720c */ /* 0x001fda0003f06270 */
[----:B------:R-:W-:Y:S05]  /*87e0*/  @P0 BRA `(.L_x_128) ;  /* 0x0000000000400947 */ /* 0x000fea0003800000 */
[----:B------:R-:W-:Y:S01]  /*87f0*/  USHF.L.U32 UR7, UR6, 0xb, URZ ;  /* 0x0000000b06077899 */ /* 0x000fe2000800063f */
[----:B------:R-:W-:-:S05]  /*8800*/  ULDC.64 UR18, c[0x0][0x2b8] ;  /* 0x0000ae0000127ab9 */ /* 0x000fca0000000a00 */
[----:B------:R-:W-:Y:S02]  /*8810*/  IADD3 R4, P0, R39, UR7, RZ ;  /* 0x0000000727047c10 */ /* 0x000fe4000ff1e0ff */
[----:B------:R-:W-:Y:S01]  /*8820*/  MOV R5, UR7 ;  /* 0x0000000700057c02 */ /* 0x000fe20008000f00 */
[----:B------:R-:W-:-:S03]  /*8830*/  UIMAD UR7, UR21, UR18, URZ ;  /* 0x00000012150772a4 */ /* 0x000fc6000f8e023f */
[----:B------:R-:W-:-:S03]  /*8840*/  LEA.HI.X.SX32 R5, R5, R8, 0x1, P0 ;  /* 0x0000000805057211 */ /* 0x000fc600000f0eff */
[----:B------:R-:W-:Y:S01]  /*8850*/  MOV R6, UR7 ;  /* 0x0000000700067c02 */ /* 0x000fe20008000f00 */
[----:B------:R-:W-:-:S05]  /*8860*/  IMAD.WIDE.U32 R4, R64, UR14, R4 ;  /* 0x0000000e40047c25 */ /* 0x000fca000f8e0004 */
[----:B------:R-:W-:Y:S01]  /*8870*/  IADD3 R5, R7, R5, RZ ;  /* 0x0000000507057210 */ /* 0x000fe20007ffe0ff */
[C---:B------:R-:W-:Y:S02]  /*8880*/  IMAD R7, R65.reuse, UR19, R6 ;  /* 0x0000001341077c24 */ /* 0x040fe4000f8e0206 */
[----:B------:R-:W-:Y:S01]  /*8890*/  IMAD.WIDE.U32 R4, R65, UR18, R4 ;  /* 0x0000001241047c25 */ /* 0x000fe2000f8e0004 */
[----:B------:R-:W-:-:S04]  /*88a0*/  ULDC.64 UR18, c[0x0][0x308] ;  /* 0x0000c20000127ab9 */ /* 0x000fc80000000a00 */
[----:B------:R-:W-:Y:S02]  /*88b0*/  IADD3 R5, R5, R7, RZ ;  /* 0x0000000705057210 */ /* 0x000fe40007ffe0ff */
[----:B------:R-:W-:-:S04]  /*88c0*/  LEA R6, P0, R4, UR18, 0x2 ;  /* 0x0000001204067c11 */ /* 0x000fc8000f8010ff */
[----:B------:R-:W-:-:S05]  /*88d0*/  LEA.HI.X R7, R4, UR19, R5, 0x2, P0 ;  /* 0x0000001304077c11 */ /* 0x000fca00080f1405 */
[----:B------:R0:W-:Y:S04]  /*88e0*/  STG.E desc[UR16][R6.64], R9 ;  /* 0x0000000906007986 */ /* 0x0001e8000c101910 */
.L_x_128:
[----:B------:R-:W-:Y:S05]  /*88f0*/  BSYNC B0 ;  /* 0x0000000000007941 */ /* 0x000fea0003800000 */
.L_x_127:
[----:B------:R-:W-:Y:S01]  /*8900*/  ULDC.64 UR14, c[0x0][0x2b8] ;  /* 0x0000ae00000e7ab9 */ /* 0x000fe20000000a00 */
[----:B------:R-:W-:Y:S01]  /*8910*/  MOV R3, R37 ;  /* 0x0000002500037202 */ /* 0x000fe20000000f00 */
[----:B------:R-:W-:Y:S01]  /*8920*/  UIMAD UR7, UR21, UR14, URZ ;  /* 0x0000000e150772a4 */ /* 0x000fe2000f8e023f */
[C---:B0-----:R-:W-:Y:S01]  /*8930*/  LOP3.LUT R7, R39.reuse, 0x40, RZ, 0xfc, !PT ;  /* 0x0000004027077812 */ /* 0x041fe200078efcff */
[----:B------:R-:W-:Y:S01]  /*8940*/  UIADD3 UR12, UP1, UR12, 0x4000, URZ ;  /* 0x000040000c0c7890 */ /* 0x000fe2000ff3e03f */
[----:B------:R-:W-:Y:S01]  /*8950*/  LOP3.LUT R5, R39, 0x20, RZ, 0xfc, !PT ;  /* 0x0000002027057812 */ /* 0x000fe200078efcff */
[----:B------:R-:W-:Y:S01]  /*8960*/  IMAD.WIDE.U32 R2, R65, UR14, R2 ;  /* 0x0000000e41027c25 */ /* 0x000fe2000f8e0002 */
[-C--:B------:R-:W-:Y:S01]  /*8970*/  ISETP.GE.AND P4, PT, R7, R0.reuse, PT ;  /* 0x000000000700720c */ /* 0x080fe20003f86270 */
[----:B------:R-:W-:Y:S01]  /*8980*/  UIADD3 UR9, UP2, UR9, 0x2000, URZ ;  /* 0x0000200009097890 */ /* 0x000fe2000ff5e03f */
[----:B------:R-:W-:Y:S01]  /*8990*/  MOV R4, UR7 ;  /* 0x0000000700047c02 */ /* 0x000fe20008000f00 */
[----:B------:R-:W-:Y:S01]  /*89a0*/  USHF.L.U32 UR7, UR6, 0xb, URZ ;  /* 0x0000000b06077899 */ /* 0x000fe2000800063f */
[-C--:B------:R-:W-:Y:S01]  /*89b0*/  ISETP.GE.AND P3, PT, R5, R0.reuse, PT ;  /* 0x000000000500720c */ /* 0x080fe20003f66270 */
[----:B------:R-:W-:Y:S01]  /*89c0*/  UIADD3 UR6, UR6, 0x1, URZ ;  /* 0x0000000106067890 */ /* 0x000fe2000fffe03f */
[----:B------:R-:W-:Y:S01]  /*89d0*/  LOP3.LUT R9, R39, 0x60, RZ, 0xfc, !PT ;  /* 0x0000006027097812 */ /* 0x000fe200078efcff */
[----:B------:R-:W-:Y:S01]  /*89e0*/  IMAD R7, R65, UR15, R4 ;  /* 0x0000000f41077c24 */ /* 0x000fe2000f8e0204 */
[----:B------:R-:W-:Y:S01]  /*89f0*/  ULDC.64 UR14, c[0x0][0x308] ;  /* 0x0000c200000e7ab9 */ /* 0x000fe20000000a00 */
[----:B------:R-:W-:Y:S01]  /*8a00*/  USHF.R.S32.HI UR18, URZ, 0x1f, UR7 ;  /* 0x0000001f3f127899 */ /* 0x000fe20008011407 */
[C---:B------:R-:W-:Y:S01]  /*8a10*/  LEA R5, P0, R39.reuse, UR14, 0x2 ;  /* 0x0000000e27057c11 */ /* 0x040fe2000f8010ff */
[----:B------:R-:W-:Y:S01]  /*8a20*/  UIADD3 UR8, UP3, UR8, 0x2000, URZ ;  /* 0x0000200008087890 */ /* 0x000fe2000ff7e03f */
[----:B------:R-:W-:Y:S01]  /*8a30*/  IADD3 R4, P1, R2, UR7, RZ ;  /* 0x0000000702047c10 */ /* 0x000fe2000ff3e0ff */
[----:B------:R-:W-:Y:S01]  /*8a40*/  ULDC UR7, c[0x0][0x224] ;  /* 0x0000890000077ab9 */ /* 0x000fe20000000800 */
[C---:B------:R-:W-:Y:S01]  /*8a50*/  LOP3.LUT R37, R39.reuse, 0x80, RZ, 0xfc, !PT ;  /* 0x0000008027257812 */ /* 0x040fe200078efcff */
[----:B------:R-:W-:Y:S01]  /*8a60*/  UISETP.GE.AND UP0, UPT, UR6, UR7, UPT ;  /* 0x000000070600728c */ /* 0x000fe2000bf06270 */
[----:B------:R-:W-:Y:S01]  /*8a70*/  LEA.HI.X R8, R39, UR15, R8, 0x2, P0 ;  /* 0x0000000f27087c11 */ /* 0x000fe200080f1408 */
[----:B------:R-:W-:Y:S01]  /*8a80*/  UIADD3.X UR13, URZ, UR13, URZ, UP1, !UPT ;  /* 0x0000000d3f0d7290 */ /* 0x000fe20008ffe43f */
[----:B------:R-:W-:Y:S01]  /*8a90*/  IADD3.X R3, R7, UR18, R3, P1, !PT ;  /* 0x0000001207037c10 */ /* 0x000fe20008ffe403 */
[----:B------:R-:W-:Y:S01]  /*8aa0*/  UIADD3.X UR11, URZ, UR11, URZ, UP2, !UPT ;  /* 0x0000000b3f0b7290 */ /* 0x000fe200097fe43f */
[----:B------:R-:W-:Y:S01]  /*8ab0*/  LEA R2, P0, R4, R5, 0x2 ;  /* 0x0000000504027211 */ /* 0x000fe200078010ff */
[----:B------:R-:W-:Y:S01]  /*8ac0*/  UIADD3.X UR10, URZ, UR10, URZ, UP3, !UPT ;  /* 0x0000000a3f0a7290 */ /* 0x000fe20009ffe43f */
[----:B------:R-:W-:-:S02]  /*8ad0*/  ISETP.GE.AND P5, PT, R9, R0, PT ;  /* 0x000000000900720c */ /* 0x000fc40003fa6270 */
[----:B------:R-:W-:Y:S02]  /*8ae0*/  ISETP.GE.AND P6, PT, R37, R0, PT ;  /* 0x000000002500720c */ /* 0x000fe40003fc6270 */
[C---:B------:R-:W-:Y:S02]  /*8af0*/  LOP3.LUT R5, R39.reuse, 0xa0, RZ, 0xfc, !PT ;  /* 0x000000a027057812 */ /* 0x040fe400078efcff */
[----:B------:R-:W-:Y:S02]  /*8b00*/  LOP3.LUT R7, R39, 0xc0, RZ, 0xfc, !PT ;  /* 0x000000c027077812 */ /* 0x000fe400078efcff */
[----:B------:R-:W-:Y:S02]  /*8b10*/  LEA.HI.X R3, R4, R8, R3, 0x2, P0 ;  /* 0x0000000804037211 */ /* 0x000fe400000f1403 */
[-C--:B------:R-:W-:Y:S02]  /*8b20*/  ISETP.GE.AND P0, PT, R5, R0.reuse, PT ;  /* 0x000000000500720c */ /* 0x080fe40003f06270 */
[----:B------:R-:W-:Y:S01]  /*8b30*/  ISETP.GE.AND P1, PT, R7, R0, PT ;  /* 0x000000000700720c */ /* 0x000fe20003f26270 */
[----:B------:R0:W-:Y:S01]  /*8b40*/  @!P3 STG.E desc[UR16][R2.64+0x80], R11 ;  /* 0x0000800b0200b986 */ /* 0x0001e2000c101910 */
[----:B------:R-:W-:-:S02]  /*8b50*/  LOP3.LUT R5, R39, 0x100, RZ, 0xfc, !PT ;  /* 0x0000010027057812 */ /* 0x000fc400078efcff */
[C---:B------:R-:W-:Y:S01]  /*8b60*/  LOP3.LUT R7, R39.reuse, 0x120, RZ, 0xfc, !PT ;  /* 0x0000012027077812 */ /* 0x040fe200078efcff */
[----:B------:R0:W-:Y:S01]  /*8b70*/  @!P4 STG.E desc[UR16][R2.64+0x100], R13 ;  /* 0x0001000d0200c986 */ /* 0x0001e2000c101910 */
[----:B------:R-:W-:Y:S02]  /*8b80*/  LOP3.LUT R9, R39, 0xe0, RZ, 0xfc, !PT ;  /* 0x000000e027097812 */ /* 0x000fe400078efcff */
[-C--:B------:R-:W-:Y:S01]  /*8b90*/  ISETP.GE.AND P3, PT, R5, R0.reuse, PT ;  /* 0x000000000500720c */ /* 0x080fe20003f66270 */
[----:B------:R0:W-:Y:S01]  /*8ba0*/  @!P5 STG.E desc[UR16][R2.64+0x180], R15 ;  /* 0x0001800f0200d986 */ /* 0x0001e2000c101910 */
[-C--:B------:R-:W-:Y:S02]  /*8bb0*/  ISETP.GE.AND P4, PT, R7, R0.reuse, PT ;  /* 0x000000000700720c */ /* 0x080fe40003f86270 */
[----:B------:R-:W-:Y:S01]  /*8bc0*/  ISETP.GE.AND P2, PT, R9, R0, PT ;  /* 0x000000000900720c */ /* 0x000fe20003f46270 */
[----:B------:R0:W-:Y:S01]  /*8bd0*/  @!P6 STG.E desc[UR16][R2.64+0x200], R17 ;  /* 0x000200110200e986 */ /* 0x0001e2000c101910 */
[----:B------:R-:W-:-:S02]  /*8be0*/  LOP3.LUT R5, R39, 0x140, RZ, 0xfc, !PT ;  /* 0x0000014027057812 */ /* 0x000fc400078efcff */
[----:B------:R-:W-:Y:S01]  /*8bf0*/  LOP3.LUT R7, R39, 0x160, RZ, 0xfc, !PT ;  /* 0x0000016027077812 */ /* 0x000fe200078efcff */
[----:B------:R0:W-:Y:S01]  /*8c00*/  @!P0 STG.E desc[UR16][R2.64+0x280], R19 ;  /* 0x0002801302008986 */ /* 0x0001e2000c101910 */
[-C--:B------:R-:W-:Y:S02]  /*8c10*/  ISETP.GE.AND P5, PT, R5, R0.reuse, PT ;  /* 0x000000000500720c */ /* 0x080fe40003fa6270 */
[-C--:B------:R-:W-:Y:S01]  /*8c20*/  ISETP.GE.AND P6, PT, R7, R0.reuse, PT ;  /* 0x000000000700720c */ /* 0x080fe20003fc6270 */
[----:B------:R0:W-:Y:S01]  /*8c30*/  @!P1 STG.E desc[UR16][R2.64+0x300], R21 ;  /* 0x0003001502009986 */ /* 0x0001e2000c101910 */
[C---:B------:R-:W-:Y:S02]  /*8c40*/  LOP3.LUT R5, R39.reuse, 0x180, RZ, 0xfc, !PT ;  /* 0x0000018027057812 */ /* 0x040fe400078efcff */
[----:B------:R-:W-:Y:S01]  /*8c50*/  LOP3.LUT R7, R39, 0x1a0, RZ, 0xfc, !PT ;  /* 0x000001a027077812 */ /* 0x000fe200078efcff */
[----:B------:R0:W-:Y:S01]  /*8c60*/  @!P2 STG.E desc[UR16][R2.64+0x380], R23 ;  /* 0x000380170200a986 */ /* 0x0001e2000c101910 */
[----:B------:R-:W-:-:S02]  /*8c70*/  ISETP.GE.AND P0, PT, R5, R0, PT ;  /* 0x000000000500720c */ /* 0x000fc40003f06270 */
[-C--:B------:R-:W-:Y:S01]  /*8c80*/  ISETP.GE.AND P1, PT, R7, R0.reuse, PT ;  /* 0x000000000700720c */ /* 0x080fe20003f26270 */
[----:B------:R0:W-:Y:S01]  /*8c90*/  @!P3 STG.E desc[UR16][R2.64+0x400], R25 ;  /* 0x000400190200b986 */ /* 0x0001e2000c101910 */
[C---:B------:R-:W-:Y:S02]  /*8ca0*/  LOP3.LUT R5, R39.reuse, 0x1c0, RZ, 0xfc, !PT ;  /* 0x000001c027057812 */ /* 0x040fe400078efcff */
[----:B------:R-:W-:Y:S01]  /*8cb0*/  LOP3.LUT R7, R39, 0x1e0, RZ, 0xfc, !PT ;  /* 0x000001e027077812 */ /* 0x000fe200078efcff */
[----:B------:R0:W-:Y:S01]  /*8cc0*/  @!P4 STG.E desc[UR16][R2.64+0x480], R27 ;  /* 0x0004801b0200c986 */ /* 0x0001e2000c101910 */
[-C--:B------:R-:W-:Y:S02]  /*8cd0*/  ISETP.GE.AND P2, PT, R5, R0.reuse, PT ;  /* 0x000000000500720c */ /* 0x080fe40003f46270 */
[----:B------:R-:W-:Y:S01]  /*8ce0*/  ISETP.GE.AND P3, PT, R7, R0, PT ;  /* 0x000000000700720c */ /* 0x000fe20003f66270 */
[----:B------:R0:W-:Y:S04]  /*8cf0*/  @!P5 STG.E desc[UR16][R2.64+0x500], R29 ;  /* 0x0005001d0200d986 */ /* 0x0001e8000c101910 */
[----:B------:R0:W-:Y:S04]  /*8d00*/  @!P6 STG.E desc[UR16][R2.64+0x580], R31 ;  /* 0x0005801f0200e986 */ /* 0x0001e8000c101910 */
[----:B------:R0:W-:Y:S04]  /*8d10*/  @!P1 STG.E desc[UR16][R2.64+0x680], R35 ;  /* 0x0006802302009986 */ /* 0x0001e8000c101910 */
[----:B------:R0:W-:Y:S04]  /*8d20*/  @!P2 STG.E desc[UR16][R2.64+0x700], R165 ;  /* 0x000700a50200a986 */ /* 0x0001e8000c101910 */
[----:B------:R0:W-:Y:S04]  /*8d30*/  @!P3 STG.E desc[UR16][R2.64+0x780], R163 ;  /* 0x000780a30200b986 */ /* 0x0001e8000c101910 */
[----:B------:R0:W-:Y:S01]  /*8d40*/  @!P0 STG.E desc[UR16][R2.64+0x600], R33 ;  /* 0x0006002102008986 */ /* 0x0001e2000c101910 */
[----:B------:R-:W-:-:S13]  /*8d50*/  PLOP3.LUT P0, PT, PT, PT, UP0, 0x80, 0x0 ;  /* 0x000000000000781c */ /* 0x000fda0003f0f008 */
[----:B0-----:R-:W-:Y:S05]  /*8d60*/  @!P0 BRA `(.L_x_129) ;  /* 0xffffff78005c8947 */ /* 0x001fea000383ffff */
[----:B------:R-:W-:Y:S05]  /*8d70*/  EXIT ;  /* 0x000000000000794d */ /* 0x000fea0003800000 */
.L_x_130:
        /* <DEDUP_REMOVED lines=16> */
.L_x_5162:


//--------------------- .text._Z25selective_scan_fwd_kernelI32Selective_Scan_fwd_kernel_traitsILi128ELi16ELi1ELb0ELb0ELb1ELb1EfN3c107complexIfEEEEv13SSMParamsBase --------------------------
	.section	.text._Z25selective_scan_fwd_kernelI32Selective_Scan_fwd_kernel_traitsILi128ELi16ELi1ELb0ELb0ELb1ELb1EfN3c107complexIfEEEEv13SSMParamsBase,"ax",@progbits
	.align	128
        .global         _Z25selective_scan_fwd_kernelI32Selective_Scan_fwd_kernel_traitsILi128ELi16ELi1ELb0ELb0ELb1ELb1EfN3c107complexIfEEEEv13SSMParamsBase
        .type           _Z25selective_scan_fwd_kernelI32Selective_Scan_fwd_kernel_traitsILi128ELi16ELi1ELb0ELb0ELb1ELb1EfN3c107complexIfEEEEv13SSMParamsBase,@function
        .size           _Z25selective_scan_fwd_kernelI32Selective_Scan_fwd_kernel_traitsILi128ELi16ELi1ELb0ELb0ELb1ELb1EfN3c107complexIfEEEEv13SSMParamsBase,(.L_x_5163 - _Z25selective_scan_fwd_kernelI32Selective_Scan_fwd_kernel_traitsILi128ELi16ELi1ELb0ELb0ELb1ELb1EfN3c107complexIfEEEEv13SSMParamsBase)
        .other          _Z25selective_scan_fwd_kernelI32Selective_Scan_fwd_kernel_traitsILi128ELi16ELi1ELb0ELb0ELb1ELb1EfN3c107complexIfEEEEv13SSMParamsBase,@"STO_CUDA_ENTRY STV_DEFAULT"
_Z25selective_scan_fwd_kernelI32Selective_Scan_fwd_kernel_traitsILi128ELi16ELi1ELb0ELb0ELb1ELb1EfN3c107complexIfEEEEv13SSMParamsBase:
.text._Z25selective_scan_fwd_kernelI32Selective_Scan_fwd_kernel_traitsILi128ELi16ELi1ELb0ELb0ELb1ELb1EfN3c107complexIfEEEEv13SSMParamsBase:
        /* <DEDUP_REMOVED lines=110> */
.L_x_174:
        /* <DEDUP_REMOVED lines=10> */
[----:B0-----:R-:W-:-:S02]  /*0780*/  CS2R R6, SRZ ;  /* 0x0000000000067805 */ /* 0x001fc4000001ff00 */
        /* <DEDUP_REMOVED lines=286> */
.L_x_132:
[----:B------:R-:W-:Y:S05]  /*1970*/  BSYNC B0 ;  /* 0x0000000000007941 */ /* 0x000fea0003800000 */
.L_x_131:
        /* <DEDUP_REMOVED lines=37> */
.L_x_134:
[----:B------:R-:W-:Y:S05]  /*1bd0*/  BSYNC B0 ;  /* 0x0000000000007941 */ /* 0x000fea0003800000 */
.L_x_133:
        /* <DEDUP_REMOVED lines=35> */
.L_x_136:
[----:B------:R-:W-:Y:S05]  /*1e10*/  BSYNC B0 ;  /* 0x0000000000007941 */ /* 0x000fea0003800000 */
.L_x_135:
        /* <DEDUP_REMOVED lines=37> */
.L_x_138:
[----:B------:R-:W-:Y:S05]  /*2070*/  BSYNC B0 ;  /* 0x0000000000007941 */ /* 0x000fea0003800000 */
.L_x_137:
        /* <DEDUP_REMOVED lines=35> */
.L_x_140:
[----:B------:R-:W-:Y:S05]  /*22b0*/  BSYNC B0 ;  /* 0x0000000000007941 */ /* 0x000fea0003800000 */
.L_x_139:
        /* <DEDUP_REMOVED lines=37> */
.L_x_142:
[----:B------:R-:W-:Y:S05]  /*2510*/  BSYNC B0 ;  /* 0x0000000000007941 */ /* 0x000fea0003800000 */
.L_x_141:
        /* <DEDUP_REMOVED lines=35> */
.L_x_144:
[----:B------:R-:W-:Y:S05]  /*2750*/  BSYNC B0 ;  /* 0x0000000000007941 */ /* 0x000fea0003800000 */
.L_x_143:
        /* <DEDUP_REMOVED lines=37> */
.L_x_146:
[----:B------:R-:W-:Y:S05]  /*29b0*/  BSYNC B0 ;  /* 0x0000000000007941 */ /* 0x000fea0003800000 */
.L_x_145:
        /* <DEDUP_REMOVED lines=35> */
.L_x_148:
[----:B------:R-:W-:Y:S05]  /*2bf0*/  BSYNC B0 ;  /* 0x0000000000007941 */ /* 0x000fea0003800000 */
.L_x_147:
        /* <DEDUP_REMOVED lines=41> */
.L_x_150:
[----:B------:R-:W-:Y:S05]  /*2e90*/  BSYNC B0 ;  /* 0x0000000000007941 */ /* 0x000fea0003800000 */
.L_x_149:
        /* <DEDUP_REMOVED lines=33> */
.L_x_152:
[----:B------:R-:W-:Y:S05]  /*30b0*/  BSYNC B0 ;  /* 0x0000000000007941 */ /* 0x000fea0003800000 */
.L_x_151:
        /* <DEDUP_REMOVED lines=33> */
.L_x_154:
[----:B------:R-:W-:Y:S05]  /*32d0*/  BSYNC B0 ;  /* 0x0000000000007941 */ /* 0x000fea0003800000 */
.L_x_153:
        /* <DEDUP_REMOVED lines=33> */
.L_x_156:
[----:B------:R-:W-:Y:S05]  /*34f0*/  BSYNC B0 ;  /* 0x0000000000007941 */ /* 0x000fea0003800000 */
.L_x_155:
        /* <DEDUP_REMOVED lines=33> */
.L_x_158:
[----:B------:R-:W-:Y:S05]  /*3710*/  BSYNC B0 ;  /* 0x0000000000007941 */ /* 0x000fea0003800000 */
.L_x_157:
        /* <DEDUP_REMOVED lines=33> */
.L_x_160:
[----:B------:R-:W-:Y:S05]  /*3930*/  BSYNC B0 ;  /* 0x0000000000007941 */ /* 0x000fea0003800000 */
.L_x_159:
        /* <DEDUP_REMOVED lines=33> */
.L_x_162:
[----:B------:R-:W-:Y:S05]  /*3b50*/  BSYNC B0 ;  /* 0x0000000000007941 */ /* 0x000fea0003800000 */
.L_x_161:
        /* <DEDUP_REMOVED lines=39> */
.L_x_169:
        /* <DEDUP_REMOVED lines=857> */
.L_x_165:
        /* <DEDUP_REMOVED lines=16> */
.L_x_166:
[----:B------:R-:W-:Y:S05]  /*7460*/  BSYNC B0 ;  /* 0x0000000000007941 */ /* 0x000fea0003800000 */
.L_x_164:
        /* <DEDUP_REMOVED lines=10> */
[----:B------:R-:W-:Y:S01]  /*7510*/  FMUL.FTZ R40, R90, R50 ;  /* 0x000000325a287220 */ /* 0x000fe20000410000 */
        /* <DEDUP_REMOVED lines=115> */
.L_x_168:
[----:B------:R-:W-:Y:S05]  /*7c50*/  BSYNC B0 ;  /* 0x0000000000007941 */ /* 0x000fea0003800000 */
.L_x_167:
        /* <DEDUP_REMOVED lines=117> */
.L_x_163:
[----:B------:R-:W2:Y:S04]  /*83b0*/  LDL R107, [R1+0x34] ;  /* 0x00003400016b7983 */ /* 0x000ea80000100800 */
[----:B------:R-:W3:Y:S04]  /*83c0*/  LDL R106, [R1+0x30] ;  /* 0x00003000016a7983 */ /* 0x000ee80000100800 */
[----:B------:R-:W4:Y:S04]  /*83d0*/  LDL R105, [R1+0x2c] ;  /* 0x00002c0001697983 */ /* 0x000f280000100800 */
[----:B------:R-:W5:Y:S04]  /*83e0*/  LDL R104, [R1+0x28] ;  /* 0x0000280001687983 */ /* 0x000f680000100800 */
        /* <DEDUP_REMOVED lines=9> */
[----:B------:R-:W5:Y:S01]  /*8480*/  LDL R94, [R1] ;  /* 0x00000000015e7983 */ /* 0x000f620000100800 */
[----:B------:R-:W-:Y:S01]  /*8490*/  BAR.SYNC.DEFER_BLOCKING 0x0 ;  /* 0x0000000000007b1d */ /* 0x000fe20000010000 */
[----:B------:R-:W-:Y:S01]  /*84a0*/  ISETP.NE.AND P0, PT, R154, RZ, PT ;  /* 0x000000ff9a00720c */ /* 0x000fe20003f05270 */
[----:B------:R-:W-:-:S02]  /*84b0*/  USHF.L.U32 UR20, UR6, 0xb, URZ ;  /* 0x0000000b06147899 */ /* 0x000fc4000800063f */
[----:B------:R-:W-:Y:S02]  /*84c0*/  MOV R18, UR6 ;  /* 0x0000000600127c02 */ /* 0x000fe40008000f00 */
[----:B------:R-:W-:Y:S01]  /*84d0*/  SHF.L.U32 R19, R154, 0x4, RZ ;  /* 0x000000049a137819 */ /* 0x000fe200000006ff */
[----:B------:R-:W-:Y:S01]  /*84e0*/  ULDC.64 UR18, c[0x0][0x2b0] ;  /* 0x0000ac0000127ab9 */ /* 0x000fe20000000a00 */
[----:B------:R-:W-:Y:S01]  /*84f0*/  USHF.R.S32.HI UR23, URZ, 0x1f, UR20 ;  /* 0x0000001f3f177899 */ /* 0x000fe20008011414 */
[----:B------:R-:W-:Y:S01]  /*8500*/  BSSY B0, `(.L_x_170) ;  /* 0x000003e000007945 */ /* 0x000fe20003800000 */
[----:B------:R-:W-:Y:S01]  /*8510*/  LOP3.LUT R70, R19, 0xfffffe00, RZ, 0xc0, !PT ;  /* 0xfffffe0013467812 */ /* 0x000fe200078ec0ff */
[----:B------:R-:W-:Y:S02]  /*8520*/  UIMAD UR7, UR22, UR18, URZ ;  /* 0x00000012160772a4 */ /* 0x000fe4000f8e023f */
[----:B------:R-:W-:Y:S01]  /*8530*/  IMAD.WIDE.U32 R22, R64, UR18, RZ ;  /* 0x0000001240167c25 */ /* 0x000fe2000f8e00ff */
[----:B------:R-:W-:Y:S01]  /*8540*/  LOP3.LUT R21, R70, 0x1f, R154, 0xf8, !PT ;  /* 0x0000001f46157812 */ /* 0x000fe200078ef89a */
[----:B------:R-:W0:Y:S02]  /*8550*/  @!P0 LDC R17, c[0x0][0x218] ;  /* 0x00008600ff118b82 */ /* 0x000e240000000800 */
[----:B------:R-:W-:-:S02]  /*8560*/  MOV R39, UR7 ;  /* 0x0000000700277c02 */ /* 0x000fc40008000f00 */
[----:B------:R-:W-:-:S03]  /*8570*/  SHF.R.S32.HI R44, RZ, 0x1f, R21 ;  /* 0x0000001fff2c7819 */ /* 0x000fc60000011415 */
[----:B------:R-:W-:Y:S01]  /*8580*/  IMAD R39, R64, UR19, R39 ;  /* 0x0000001340277c24 */ /* 0x000fe2000f8e0227 */
[----:B------:R-:W-:Y:S04]  /*8590*/  STS [R62], R16 ;  /* 0x000000103e007388 */ /* 0x000fe80000000800 */
[----:B------:R-:W-:Y:S04]  /*85a0*/  STS [R62+0x4], R15 ;  /* 0x0000040f3e007388 */ /* 0x000fe80000000800 */
[----:B------:R-:W-:Y:S04]  /*85b0*/  STS [R62+0x8], R14 ;  /* 0x0000080e3e007388 */ /* 0x000fe80000000800 */
[----:B------:R-:W-:Y:S01]  /*85c0*/  STS [R62+0xc], R13 ;  /* 0x00000c0d3e007388 */ /* 0x000fe20000000800 */
[----:B0-----:R-:W-:-:S03]  /*85d0*/  @!P0 IMAD R18, R18, -0x800, R17 ;  /* 0xfffff80012128824 */ /* 0x001fc600078e0211 */
        /* <DEDUP_REMOVED lines=13> */
[----:B------:R-:W-:Y:S04]  /*86b0*/  LDS R59, [R165+0x700] ;  /* 0x00070000a53b7984 */ /* 0x000fe80000000800 */
[----:B------:R-:W-:Y:S04]  /*86c0*/  LDS R61, [R163+0x780] ;  /* 0x00078000a33d7984 */ /* 0x000fe80000000800 */
        /* <DEDUP_REMOVED lines=21> */
[----:B------:R-:W-:Y:S01]  /*8820*/  ULDC.64 UR24, c[0x0][0x2b8] ;  /* 0x0000ae0000187ab9 */ /* 0x000fe20000000a00 */
[----:B------:R-:W-:Y:S01]  /*8830*/  IMAD.WIDE.U32 R24, R64, UR18, R18 ;  /* 0x0000001240187c25 */ /* 0x000fe2000f8e0012 */
[----:B------:R-:W-:-:S04]  /*8840*/  UIMAD UR7, UR21, UR24, URZ ;  /* 0x00000018150772a4 */ /* 0x000fc8000f8e023f */
[----:B------:R-:W-:Y:S02]  /*8850*/  IADD3 R25, R39, R25, RZ ;  /* 0x0000001927197210 */ /* 0x000fe40007ffe0ff */
[----:B------:R-:W-:Y:S01]  /*8860*/  MOV R20, UR7 ;  /* 0x0000000700147c02 */ /* 0x000fe20008000f00 */
[----:B------:R-:W-:-:S04]  /*8870*/  IMAD.WIDE.U32 R24, R65, UR24, R24 ;  /* 0x0000001841187c25 */ /* 0x000fc8000f8e0018 */
[----:B------:R-:W-:Y:S01]  /*8880*/  IMAD R27, R65, UR25, R20 ;  /* 0x00000019411b7c24 */ /* 0x000fe2000f8e0214 */
[----:B------:R-:W-:Y:S02]  /*8890*/  ULDC.64 UR24, c[0x0][0x308] ;  /* 0x0000c20000187ab9 */ /* 0x000fe40000000a00 */
[----:B------:R-:W-:Y:S02]  /*88a0*/  LEA R26, P1, R24, UR24, 0x2 ;  /* 0x00000018181a7c11 */ /* 0x000fe4000f8210ff */
[----:B------:R-:W-:-:S04]  /*88b0*/  IADD3 R25, R25, R27, RZ ;  /* 0x0000001b19197210 */ /* 0x000fc80007ffe0ff */
[----:B------:R-:W-:-:S05]  /*88c0*/  LEA.HI.X R27, R24, UR25, R25, 0x2, P1 ;  /* 0x00000019181b7c11 */ /* 0x000fca00088f1419 */
[----:B------:R0:W-:Y:S02]  /*88d0*/  STG.E desc[UR16][R26.64], R17 ;  /* 0x000000111a007986 */ /* 0x0001e4000c101910 */
.L_x_171:
[----:B------:R-:W-:Y:S05]  /*88e0*/  BSYNC B0 ;  /* 0x0000000000007941 */ /* 0x000fea0003800000 */
.L_x_170:
[----:B------:R-:W-:Y:S01]  /*88f0*/  ULDC.64 UR18, c[0x0][0x2b8] ;  /* 0x0000ae0000127ab9 */ /* 0x000fe20000000a00 */
[----:B------:R-:W-:Y:S01]  /*8900*/  IADD3 R23, R23, R39, RZ ;  /* 0x0000002717177210 */ /* 0x000fe20007ffe0ff */
[----:B------:R-:W-:Y:S01]  /*8910*/  UIMAD UR7, UR21, UR18, URZ ;  /* 0x00000012150772a4 */ /* 0x000fe2000f8e023f */
[C---:B0-----:R-:W-:Y:S02]  /*8920*/  LOP3.LUT R17, R21.reuse, 0x20, RZ, 0xfc, !PT ;  /* 0x0000002015117812 */ /* 0x041fe400078efcff */
[----:B------:R-:W-:Y:S01]  /*8930*/  LOP3.LUT R26, R21, 0xe0, RZ, 0xfc, !PT ;  /* 0x000000e0151a7812 */ /* 0x000fe200078efcff */
[----:B------:R-:W-:Y:S01]  /*8940*/  IMAD.WIDE.U32 R22, R65, UR18, R22 ;  /* 0x0000001241167c25 */ /* 0x000fe2000f8e0016 */
[C---:B------:R-:W-:Y:S02]  /*8950*/  LOP3.LUT R27, R21.reuse, 0x100, RZ, 0xfc, !PT ;  /* 0x00000100151b7812 */ /* 0x040fe400078efcff */
[----:B------:R-:W-:Y:S01]  /*8960*/  MOV R20, UR7 ;  /* 0x0000000700147c02 */ /* 0x000fe20008000f00 */
[----:B------:R-:W-:Y:S01]  /*8970*/  ULDC UR7, c[0x0][0x218] ;  /* 0x0000860000077ab9 */ /* 0x000fe20000000800 */
[----:B------:R-:W-:Y:S01]  /*8980*/  IADD3 R24, P2, R22, UR20, RZ ;  /* 0x0000001416187c10 */ /* 0x000fe2000ff5e0ff */
[----:B------:R-:W-:Y:S01]  /*8990*/  UIMAD UR7, UR6, -0x800, UR7 ;  /* 0xfffff800060778a4 */ /* 0x000fe2000f8e0207 */
[----:B------:R-:W-:Y:S01]  /*89a0*/  LOP3.LUT R22, R21, 0x40, RZ, 0xfc, !PT ;  /* 0x0000004015167812 */ /* 0x000fe200078efcff */
[----:B------:R-:W-:Y:S01]  /*89b0*/  IMAD R25, R65, UR19, R20 ;  /* 0x0000001341197c24 */ /* 0x000fe2000f8e0214 */
[----:B------:R-:W-:Y:S01]  /*89c0*/  ULDC.64 UR18, c[0x0][0x308] ;  /* 0x0000c20000127ab9 */ /* 0x000fe20000000a00 */
[----:B------:R-:W-:-:S02]  /*89d0*/  LOP3.LUT R20, R21, 0x60, RZ, 0xfc, !PT ;  /* 0x0000006015147812 */ /* 0x000fc400078efcff */
[----:B------:R-:W-:Y:S02]  /*89e0*/  LEA R39, P1, R21, UR18, 0x2 ;  /* 0x0000001215277c11 */ /* 0x000fe4000f8210ff */
[----:B------:R-:W-:Y:S02]  /*89f0*/  IADD3.X R23, R25, UR23, R23, P2, !PT ;  /* 0x0000001719177c10 */ /* 0x000fe400097fe417 */
[----:B------:R-:W-:Y:S01]  /*8a00*/  LEA.HI.X R25, R21, UR19, R44, 0x2, P1 ;  /* 0x0000001315197c11 */ /* 0x000fe200088f142c */
[----:B------:R-:W-:Y:S01]  /*8a10*/  ULDC.64 UR18, c[0x0][0x2a0] ;  /* 0x0000a80000127ab9 */ /* 0x000fe20000000a00 */
[C---:B------:R-:W-:Y:S01]  /*8a20*/  LEA R38, P4, R24.reuse, R39, 0x2 ;  /* 0x0000002718267211 */ /* 0x040fe200078810ff */
[----:B------:R-:W-:Y:S01]  /*8a30*/  UIMAD UR15, UR22, UR18, URZ ;  /* 0x00000012160f72a4 */ /* 0x000fe2000f8e023f */
[----:B------:R-:W-:Y:S02]  /*8a40*/  ISETP.GE.AND P1, PT, R17, R42, PT ;  /* 0x0000002a1100720c */ /* 0x000fe40003f26270 */
[----:B------:R-:W-:-:S02]  /*8a50*/  LEA.HI.X R39, R24, R25, R23, 0x2, P4 ;  /* 0x0000001918277211 */ /* 0x000fc400020f1417 */
[C---:B------:R-:W-:Y:S02]  /*8a60*/  LOP3.LUT R23, R21.reuse, 0x80, RZ, 0xfc, !PT ;  /* 0x0000008015177812 */ /* 0x040fe400078efcff */
[----:B------:R-:W-:Y:S02]  /*8a70*/  LOP3.LUT R24, R21, 0xa0, RZ, 0xfc, !PT ;  /* 0x000000a015187812 */ /* 0x000fe400078efcff */
[-C--:B------:R-:W-:Y:S02]  /*8a80*/  ISETP.GE.AND P5, PT, R23, R42.reuse, PT ;  /* 0x0000002a1700720c */ /* 0x080fe40003fa6270 */
[-C--:B------:R-:W-:Y:S02]  /*8a90*/  ISETP.GE.AND P6, PT, R24, R42.reuse, PT ;  /* 0x0000002a1800720c */ /* 0x080fe40003fc6270 */
[-C--:B------:R-:W-:Y:S01]  /*8aa0*/  ISETP.GE.AND P2, PT, R22, R42.reuse, PT ;  /* 0x0000002a1600720c */ /* 0x080fe20003f46270 */
[----:B------:R0:W-:Y:S01]  /*8ab0*/  @!P1 STG.E desc[UR16][R38.64+0x80], R29 ;  /* 0x0000801d26009986 */ /* 0x0001e2000c101910 */
[----:B------:R-:W-:-:S02]  /*8ac0*/  ISETP.GE.AND P3, PT, R20, R42, PT ;  /* 0x0000002a1400720c */ /* 0x000fc40003f66270 */
[C---:B------:R-:W-:Y:S02]  /*8ad0*/  LOP3.LUT R25, R21.reuse, 0xc0, RZ, 0xfc, !PT ;  /* 0x000000c015197812 */ /* 0x040fe400078efcff */
[----:B------:R-:W-:Y:S02]  /*8ae0*/  LOP3.LUT R28, R21, 0x120, RZ, 0xfc, !PT ;  /* 0x00000120151c7812 */ /* 0x000fe400078efcff */
[-C--:B------:R-:W-:Y:S01]  /*8af0*/  ISETP.GE.AND P1, PT, R25, R42.reuse, PT ;  /* 0x0000002a1900720c */ /* 0x080fe20003f26270 */
[----:B------:R-:W-:Y:S01]  /*8b00*/  @!P5 STG.E desc[UR16][R38.64+0x200], R35 ;  /* 0x000200232600d986 */ /* 0x000fe2000c101910 */
[----:B------:R-:W-:Y:S02]  /*8b10*/  ISETP.GE.AND P4, PT, R28, R42, PT ;  /* 0x0000002a1c00720c */ /* 0x000fe40003f86270 */
[C---:B------:R-:W-:Y:S01]  /*8b20*/  LOP3.LUT R30, R21.reuse, 0x160, RZ, 0xfc, !PT ;  /* 0x00000160151e7812 */ /* 0x040fe200078efcff */
[----:B------:R1:W-:Y:S01]  /*8b30*/  @!P6 STG.E desc[UR16][R38.64+0x280], R37 ;  /* 0x000280252600e986 */ /* 0x0003e2000c101910 */
[----:B0-----:R-:W-:-:S02]  /*8b40*/  LOP3.LUT R29, R21, 0x140, RZ, 0xfc, !PT ;  /* 0x00000140151d7812 */ /* 0x001fc400078efcff */
[----:B------:R-:W-:Y:S01]  /*8b50*/  ISETP.GE.AND P6, PT, R21, UR7, PT ;  /* 0x0000000715007c0c */ /* 0x000fe2000bfc6270 */
[----:B------:R0:W-:Y:S01]  /*8b60*/  @!P2 STG.E desc[UR16][R38.64+0x100], R31 ;  /* 0x0001001f2600a986 */ /* 0x0001e2000c101910 */
[-C--:B------:R-:W-:Y:S02]  /*8b70*/  ISETP.GE.AND P5, PT, R29, R42.reuse, PT ;  /* 0x0000002a1d00720c */ /* 0x080fe40003fa6270 */
[-C--:B------:R-:W-:Y:S01]  /*8b80*/  ISETP.GE.AND P2, PT, R26, R42.reuse, PT ;  /* 0x0000002a1a00720c */ /* 0x080fe20003f46270 */
[----:B------:R2:W-:Y:S01]  /*8b90*/  @!P3 STG.E desc[UR16][R38.64+0x180], R33 ;  /* 0x000180212600b986 */ /* 0x0005e2000c101910 */
[----:B------:R-:W-:Y:S02]  /*8ba0*/  ISETP.GE.AND P3, PT, R27, R42, PT ;  /* 0x0000002a1b00720c */ /* 0x000fe40003f66270 */
[----:B------:R-:W-:Y:S01]  /*8bb0*/  MOV R40, UR20 ;  /* 0x0000001400287c02 */ /* 0x000fe20008000f00 */
[----:B-1----:R-:W-:Y:S01]  /*8bc0*/  IMAD.WIDE.U32 R36, R64, UR18, RZ ;  /* 0x0000001240247c25 */ /* 0x002fe2000f8e00ff */
[----:B------:R-:W-:Y:S01]  /*8bd0*/  MOV R41, UR23 ;  /* 0x0000001700297c02 */ /* 0x000fe20008000f00 */
[----:B------:R-:W-:Y:S01]  /*8be0*/  @!P1 STG.E desc[UR16][R38.64+0x300], R43 ;  /* 0x0003002b26009986 */ /* 0x000fe2000c101910 */
[----:B------:R-:W-:-:S02]  /*8bf0*/  MOV R35, UR15 ;  /* 0x0000000f00237c02 */ /* 0x000fc40008000f00 */
[C---:B0-----:R-:W-:Y:S01]  /*8c00*/  LOP3.LUT R31, R21.reuse, 0x180, RZ, 0xfc, !PT ;  /* 0x00000180151f7812 */ /* 0x041fe200078efcff */
[----:B------:R-:W-:Y:S01]  /*8c10*/  @!P5 STG.E desc[UR16][R38.64+0x500], R51 ;  /* 0x000500332600d986 */ /* 0x000fe2000c101910 */
[-C--:B------:R-:W-:Y:S01]  /*8c20*/  ISETP.GE.AND P5, PT, R30, R42.reuse, PT ;  /* 0x0000002a1e00720c */ /* 0x080fe20003fa6270 */
[C---:B------:R-:W-:Y:S01]  /*8c30*/  IMAD R35, R64.reuse, UR19, R35 ;  /* 0x0000001340237c24 */ /* 0x040fe2000f8e0223 */
[C---:B------:R-:W-:Y:S01]  /*8c40*/  LOP3.LUT R32, R21.reuse, 0x1a0, RZ, 0xfc, !PT ;  /* 0x000001a015207812 */ /* 0x040fe200078efcff */
[----:B------:R-:W-:Y:S01]  /*8c50*/  @!P6 IMAD.WIDE.U32 R40, R64, UR18, R40 ;  /* 0x000000124028ec25 */ /* 0x000fe2000f8e0028 */
[C---:B--2---:R-:W-:Y:S01]  /*8c60*/  LOP3.LUT R33, R21.reuse, 0x1c0, RZ, 0xfc, !PT ;  /* 0x000001c015217812 */ /* 0x044fe200078efcff */
[----:B------:R0:W-:Y:S01]  /*8c70*/  @!P2 STG.E desc[UR16][R38.64+0x380], R45 ;  /* 0x0003802d2600a986 */ /* 0x0001e2000c101910 */
[----:B------:R-:W-:Y:S01]  /*8c80*/  LOP3.LUT R34, R21, 0x1e0, RZ, 0xfc, !PT ;  /* 0x000001e015227812 */ /* 0x000fe200078efcff */
[----:B------:R-:W-:Y:S01]  /*8c90*/  ULDC.64 UR18, c[0x0][0x2a8] ;  /* 0x0000aa0000127ab9 */ /* 0x000fe20000000a00 */
[-C--:B------:R-:W-:Y:S01]  /*8ca0*/  ISETP.GE.AND P2, PT, R33, R42.reuse, PT ;  /* 0x0000002a2100720c */ /* 0x080fe20003f46270 */
[----:B------:R-:W-:Y:S01]  /*8cb0*/  @!P3 STG.E desc[UR16][R38.64+0x400], R47 ;  /* 0x0004002f2600b986 */ /* 0x000fe2000c101910 */
[-C--:B------:R-:W-:Y:S01]  /*8cc0*/  ISETP.GE.AND P3, PT, R32, R42.reuse, PT ;  /* 0x0000002a2000720c */ /* 0x080fe20003f66270 */
[----:B------:R-:W-:Y:S01]  /*8cd0*/  UIMAD UR15, UR21, UR18, URZ ;  /* 0x00000012150f72a4 */ /* 0x000fe2000f8e023f */
[-C--:B------:R-:W-:Y:S01]  /*8ce0*/  ISETP.GE.AND P1, PT, R34, R42.reuse, PT ;  /* 0x0000002a2200720c */ /* 0x080fe20003f26270 */
[----:B------:R1:W-:Y:S01]  /*8cf0*/  @!P4 STG.E desc[UR16][R38.64+0x480], R49 ;  /* 0x000480312600c986 */ /* 0x0003e2000c101910 */
[----:B------:R-:W-:-:S02]  /*8d00*/  ISETP.GE.AND P4, PT, R31, R42, PT ;  /* 0x0000002a1f00720c */ /* 0x000fc40003f86270 */
[----:B------:R-:W-:Y:S01]  /*8d10*/  IADD3 R37, R37, R35, RZ ;  /* 0x0000002325257210 */ /* 0x000fe20007ffe0ff */
[----:B------:R-:W-:Y:S01]  /*8d20*/  @!P5 STG.E desc[UR16][R38.64+0x580], R53 ;  /* 0x000580352600d986 */ /* 0x000fe2000c101910 */
[----:B------:R-:W-:Y:S02]  /*8d30*/  MOV R42, UR15 ;  /* 0x0000000f002a7c02 */ /* 0x000fe40008000f00 */
[----:B------:R-:W-:Y:S01]  /*8d40*/  @!P6 IADD3 R41, R35, R41, RZ ;  /* 0x000000292329e210 */ /* 0x000fe20007ffe0ff */
[----:B------:R-:W-:Y:S01]  /*8d50*/  @!P2 STG.E desc[UR16][R38.64+0x700], R59 ;  /* 0x0007003b2600a986 */ /* 0x000fe2000c101910 */
[----:B0-----:R-:W-:Y:S01]  /*8d60*/  IADD3 R45, P5, R21, 0x20, RZ ;  /* 0x00000020152d7810 */ /* 0x001fe20007fbe0ff */
[C---:B-1----:R-:W-:Y:S02]  /*8d70*/  IMAD R49, R65.reuse, UR19, R42 ;  /* 0x0000001341317c24 */ /* 0x042fe4000f8e022a */
[----:B------:R-:W-:Y:S01]  /*8d80*/  @!P3 STG.E desc[UR16][R38.64+0x680], R57 ;  /* 0x000680392600b986 */ /* 0x000fe2000c101910 */
[----:B------:R-:W-:Y:S01]  /*8d90*/  IADD3.X R46, RZ, R44, RZ, P5, !PT ;  /* 0x0000002cff2e7210 */ /* 0x000fe20002ffe4ff */
[----:B------:R-:W-:Y:S01]  /*8da0*/  IMAD.WIDE.U32 R42, R65, UR18, R36 ;  /* 0x00000012412a7c25 */ /* 0x000fe2000f8e0024 */
[C---:B------:R-:W-:Y:S01]  /*8db0*/  SHF.L.U32 R36, R45.reuse, 0x2, RZ ;  /* 0x000000022d247819 */ /* 0x040fe200000006ff */
[----:B------:R-:W-:Y:S01]  /*8dc0*/  @!P4 STG.E desc[UR16][R38.64+0x600], R55 ;  /* 0x000600372600c986 */ /* 0x000fe2000c101910 */
[----:B------:R-:W-:Y:S01]  /*8dd0*/  SHF.L.U64.HI R35, R45, 0x2, R46 ;  /* 0x000000022d237819 */ /* 0x000fe2000001022e */
[----:B------:R-:W-:Y:S01]  /*8de0*/  @!P6 IMAD.WIDE.U32 R40, R65, UR18, R40 ;  /* 0x000000124128ec25 */ /* 0x000fe2000f8e0028 */
[----:B------:R-:W-:Y:S01]  /*8df0*/  ULDC.64 UR18, c[0x0][0x318] ;  /* 0x0000c60000127ab9 */ /* 0x000fe20000000a00 */
[----:B------:R0:W-:Y:S01]  /*8e00*/  @!P1 STG.E desc[UR16][R38.64+0x780], R61 ;  /* 0x0007803d26009986 */ /* 0x0001e2000c101910 */
[----:B------:R-:W-:-:S02]  /*8e10*/  IADD3 R45, P4, R42, UR20, RZ ;  /* 0x000000142a2d7c10 */ /* 0x000fc4000ff9e0ff */
[----:B------:R-:W-:Y:S02]  /*8e20*/  @!P6 IADD3 R47, P3, R21, R40, RZ ;  /* 0x00000028152fe210 */ /* 0x000fe40007f7e0ff */
[----:B------:R-:W-:Y:S02]  /*8e30*/  IADD3 R42, P5, R36, UR18, RZ ;  /* 0x00000012242a7c10 */ /* 0x000fe4000ffbe0ff */
[----:B------:R-:W-:Y:S02]  /*8e40*/  @!P6 IADD3.X R44, R44, R41, R49, P3, !PT ;  /* 0x000000292c2ce210 */ /* 0x000fe40001ffe431 */
[----:B------:R-:W-:Y:S02]  /*8e50*/  IADD3.X R46, R49, UR23, R43, P4, !PT ;  /* 0x00000017312e7c10 */ /* 0x000fe4000a7fe42b */
[----:B------:R-:W-:Y:S02]  /*8e60*/  @!P6 LEA R40, P2, R47, UR18, 0x2 ;  /* 0x000000122f28ec11 */ /* 0x000fe4000f8410ff */
[----:B------:R-:W-:-:S02]  /*8e70*/  IADD3.X R37, R35, UR19, RZ, P5, !PT ;  /* 0x0000001323257c10 */ /* 0x000fc4000affe4ff */
[----:B------:R-:W-:Y:S02]  /*8e80*/  LEA R42, P3, R45, R42, 0x2 ;  /* 0x0000002a2d2a7211 */ /* 0x000fe400078610ff */
[----:B------:R-:W-:Y:S01]  /*8e90*/  @!P6 LEA.HI.X R41, R47, UR19, R44, 0x2, P2 ;  /* 0x000000132f29ec11 */ /* 0x000fe200090f142c */
[----:B------:R-:W-:Y:S01]  /*8ea0*/  HFMA2.MMA R44, -RZ, RZ, 0, 0 ;  /* 0x00000000ff2c7435 */ /* 0x000fe200000001ff */
[----:B------:R-:W-:Y:S01]  /*8eb0*/  BAR.SYNC.DEFER_BLOCKING 0x0 ;  /* 0x0000000000007b1d */ /* 0x000fe20000010000 */
[----:B------:R-:W-:Y:S02]  /*8ec0*/  LEA.HI.X R43, R45, R37, R46, 0x2, P3 ;  /* 0x000000252d2b7211 */ /* 0x000fe400018f142e */
[----:B------:R-:W-:Y:S02]  /*8ed0*/  ISETP.GE.AND P4, PT, R17, UR7, PT ;  /* 0x0000000711007c0c */ /* 0x000fe4000bf86270 */
[----:B------:R-:W-:Y:S02]  /*8ee0*/  ISETP.GE.AND P3, PT, R22, UR7, PT ;  /* 0x0000000716007c0c */ /* 0x000fe4000bf66270 */
[----:B------:R-:W-:Y:S01]  /*8ef0*/  ISETP.GE.AND P2, PT, R20, UR7, PT ;  /* 0x0000000714007c0c */ /* 0x000fe2000bf46270 */
[----:B------:R-:W-:Y:S01]  /*8f00*/  HFMA2.MMA R45, -RZ, RZ, 0, 0 ;  /* 0x00000000ff2d7435 */ /* 0x000fe200000001ff */
[----:B------:R-:W-:-:S02]  /*8f10*/  MOV R37, RZ ;  /* 0x000000ff00257202 */ /* 0x000fc40000000f00 */
[----:B------:R-:W-:Y:S02]  /*8f20*/  CS2R R46, SRZ ;  /* 0x00000000002e7805 */ /* 0x000fe4000001ff00 */
[----:B------:R-:W-:Y:S02]  /*8f30*/  ISETP.GE.AND P1, PT, R23, UR7, PT ;  /* 0x0000000717007c0c */ /* 0x000fe4000bf26270 */
[----:B------:R-:W-:Y:S02]  /*8f40*/  ISETP.GE.AND P5, PT, R25, UR7, PT ;  /* 0x0000000719007c0c */ /* 0x000fe4000bfa6270 */
[----:B0-----:R-:W-:Y:S02]  /*8f50*/  CS2R R38, SRZ ;  /* 0x0000000000267805 */ /* 0x001fe4000001ff00 */
[----:B------:R-:W-:Y:S01]  /*8f60*/  CS2R R48, SRZ ;  /* 0x0000000000307805 */ /* 0x000fe2000001ff00 */
        /* <DEDUP_REMOVED lines=21> */
[----:B------:R-:W-:Y:S01]  /*90c0*/  CS2R R50, SRZ ;  /* 0x0000000000327805 */ /* 0x000fe2000001ff00 */
        /* <DEDUP_REMOVED lines=9> */
[----:B------:R-:W-:-:S04]  /*9160*/  LEA R70, R63, R70, 0x4 ;  /* 0x000000463f467211 */ /* 0x000fc800078e20ff */
[C---:B0-----:R-:W-:Y:S02]  /*9170*/  IADD3 R42, R70.reuse, 0x6, RZ ;  /* 0x00000006462a7810 */ /* 0x041fe40007ffe0ff */
[----:B------:R-:W-:Y:S02]  /*9180*/  IADD3 R43, R70, 0x7, RZ ;  /* 0x00000007462b7810 */ /* 0x000fe40007ffe0ff */
[-C--:B------:R-:W-:Y:S02]  /*9190*/  LEA.HI.SX32 R42, R42, R70.reuse, 0x1b ;  /* 0x000000462a2a7211 */ /* 0x080fe400078fdaff */
[----:B------:R-:W-:Y:S02]  /*91a0*/  LEA.HI.SX32 R43, R43, R70, 0x1b ;  /* 0x000000462b2b7211 */ /* 0x000fe400078fdaff */
[----:B------:R-:W-:Y:S02]  /*91b0*/  LEA R42, R42, UR14, 0x2 ;  /* 0x0000000e2a2a7c11 */ /* 0x000fe4000f8e10ff */
[----:B------:R-:W-:Y:S01]  /*91c0*/  LEA R43, R43, UR14, 0x2 ;  /* 0x0000000e2b2b7c11 */ /* 0x000fe2000f8e10ff */
[----:B--2---:R-:W-:Y:S04]  /*91d0*/  STS [R107], R44 ;  /* 0x0000002c6b007388 */ /* 0x004fe80000000800 */
[----:B---3--:R0:W-:Y:S04]  /*91e0*/  STS [R106+0x80], R37 ;  /* 0x000080256a007388 */ /* 0x0081e80000000800 */
[----:B----4-:R-:W-:Y:S04]  /*91f0*/  STS [R105+0x100], R46 ;  /* 0x0001002e69007388 */ /* 0x010fe80000000800 */
[----:B-----5:R-:W-:Y:S04]  /*9200*/  STS [R104+0x180], R45 ;  /* 0x0001802d68007388 */ /* 0x020fe80000000800 */
[----:B------:R-:W-:Y:S01]  /*9210*/  STS [R103+0x200], R39 ;  /* 0x0002002767007388 */ /* 0x000fe20000000800 */
[----:B0-----:R-:W-:-:S03]  /*9220*/  IADD3 R37, R70, 0x1, RZ ;  /* 0x0000000146257810 */ /* 0x001fc60007ffe0ff */
[----:B------:R0:W-:Y:S04]  /*9230*/  STS [R102+0x280], R38 ;  /* 0x0002802666007388 */ /* 0x0001e80000000800 */
[----:B------:R-:W-:Y:S04]  /*9240*/  STS [R101+0x300], R48 ;  /* 0x0003003065007388 */ /* 0x000fe80000000800 */
[----:B------:R-:W-:Y:S01]  /*9250*/  STS [R100+0x380], R47 ;  /* 0x0003802f64007388 */ /* 0x000fe20000000800 */
[----:B0-----:R-:W-:-:S03]  /*9260*/  IADD3 R38, R70, 0x2, RZ ;  /* 0x0000000246267810 */ /* 0x001fc60007ffe0ff */
[----:B------:R-:W-:Y:S01]  /*9270*/  STS [R99+0x400], R41 ;  /* 0x0004002963007388 */ /* 0x000fe20000000800 */
[----:B------:R-:W-:-:S03]  /*9280*/  LEA.HI.SX32 R37, R37, R70, 0x1b ;  /* 0x0000004625257211 */ /* 0x000fc600078fdaff */
[----:B------:R0:W-:Y:S01]  /*9290*/  STS [R98+0x480], R40 ;  /* 0x0004802862007388 */ /* 0x0001e20000000800 */
[----:B------:R-:W-:Y:S02]  /*92a0*/  LEA.HI.SX32 R38, R38, R70, 0x1b ;  /* 0x0000004626267211 */ /* 0x000fe400078fdaff */
[----:B------:R-:W-:Y:S01]  /*92b0*/  LEA R37, R37, UR14, 0x2 ;  /* 0x0000000e25257c11 */ /* 0x000fe2000f8e10ff */
[----:B------:R-:W-:Y:S04]  /*92c0*/  STS [R97+0x500], R50 ;  /* 0x0005003261007388 */ /* 0x000fe80000000800 */
[----:B------:R-:W-:Y:S04]  /*92d0*/  STS [R96+0x580], R49 ;  /* 0x0005803160007388 */ /* 0x000fe80000000800 */
[----:B------:R-:W-:Y:S01]  /*92e0*/  STS [R95+0x600], R53 ;  /* 0x000600355f007388 */ /* 0x000fe20000000800 */
[----:B------:R-:W-:-:S03]  /*92f0*/  IADD3 R39, R70, 0x3, RZ ;  /* 0x0000000346277810 */ /* 0x000fc60007ffe0ff */
[----:B------:R-:W-:Y:S01]  /*9300*/  STS [R94+0x680], R51 ;  /* 0x000680335e007388 */ /* 0x000fe20000000800 */
[----:B------:R-:W-:-:S03]  /*9310*/  LEA R38, R38, UR14, 0x2 ;  /* 0x0000000e26267c11 */ /* 0x000fc6000f8e10ff */
[----:B------:R-:W-:Y:S04]  /*9320*/  STS [R165+0x700], R54 ;  /* 0x00070036a5007388 */ /* 0x000fe80000000800 */
[----:B------:R-:W-:Y:S01]  /*9330*/  STS [R163+0x780], R56 ;  /* 0x00078038a3007388 */ /* 0x000fe20000000800 */
[----:B------:R-:W-:-:S03]  /*9340*/  NOP ;  /* 0x0000000000007918 */ /* 0x000fc60000000000 */
[----:B------:R-:W1:Y:S01]  /*9350*/  LDS R55, [R62] ;  /* 0x000000003e377984 */ /* 0x000e620000000800 */
[----:B------:R-:W-:Y:S02]  /*9360*/  LEA.HI.SX32 R39, R39, R70, 0x1b ;  /* 0x0000004627277211 */ /* 0x000fe400078fdaff */
[----:B0-----:R-:W-:Y:S01]  /*9370*/  IADD3 R40, R70, 0x4, RZ ;  /* 0x0000000446287810 */ /* 0x001fe20007ffe0ff */
[----:B------:R-:W0:Y:S01]  /*9380*/  LDS R52, [R37+0x4] ;  /* 0x0000040025347984 */ /* 0x000e220000000800 */
[----:B------:R-:W-:-:S03]  /*9390*/  LEA R39, R39, UR14, 0x2 ;  /* 0x0000000e27277c11 */ /* 0x000fc6000f8e10ff */
[----:B------:R-:W2:Y:S01]  /*93a0*/  LDS R54, [R38+0x8] ;  /* 0x0000080026367984 */ /* 0x000ea20000000800 */
[----:B------:R-:W-:-:S03]  /*93b0*/  LEA.HI.SX32 R40, R40, R70, 0x1b ;  /* 0x0000004628287211 */ /* 0x000fc600078fdaff */
[----:B------:R-:W3:Y:S01]  /*93c0*/  LDS R57, [R39+0xc] ;  /* 0x00000c0027397984 */ /* 0x000ee20000000800 */
[----:B------:R-:W-:Y:S02]  /*93d0*/  LEA R40, R40, UR14, 0x2 ;  /* 0x0000000e28287c11 */ /* 0x000fe4000f8e10ff */
[C---:B------:R-:W-:Y:S01]  /*93e0*/  IADD3 R41, R70.reuse, 0x5, RZ ;  /* 0x0000000546297810 */ /* 0x040fe20007ffe0ff */
[----:B------:R-:W-:Y:S04]  /*93f0*/  LDS R59, [R42+0x18] ;  /* 0x000018002a3b7984 */ /* 0x000fe80000000800 */
[----:B------:R-:W4:Y:S01]  /*9400*/  LDS R50, [R40+0x10] ;  /* 0x0000100028327984 */ /* 0x000f220000000800 */
[C---:B------:R-:W-:Y:S02]  /*9410*/  IADD3 R45, R70.reuse, 0x9, RZ ;  /* 0x00000009462d7810 */ /* 0x040fe40007ffe0ff */
[C---:B------:R-:W-:Y:S01]  /*9420*/  IADD3 R47, R70.reuse, 0xb, RZ ;  /* 0x0000000b462f7810 */ /* 0x040fe20007ffe0ff */
[----:B------:R-:W5:Y:S01]  /*9430*/  LDS R61, [R43+0x1c] ;  /* 0x00001c002b3d7984 */ /* 0x000f620000000800 */
[----:B------:R-:W-:-:S02]  /*9440*/  IADD3 R44, R70, 0x8, RZ ;  /* 0x00000008462c7810 */ /* 0x000fc40007ffe0ff */
[----:B------:R-:W-:Y:S02]  /*9450*/  IADD3 R46, R70, 0xa, RZ ;  /* 0x0000000a462e7810 */ /* 0x000fe40007ffe0ff */
[-C--:B------:R-:W-:Y:S02]  /*9460*/  LEA.HI.SX32 R41, R41, R70.reuse, 0x1b ;  /* 0x0000004629297211 */ /* 0x080fe400078fdaff */
[-C--:B------:R-:W-:Y:S02]  /*9470*/  LEA.HI.SX32 R45, R45, R70.reuse, 0x1b ;  /* 0x000000462d2d7211 */ /* 0x080fe400078fdaff */
[-C--:B------:R-:W-:Y:S01]  /*9480*/  LEA.HI.SX32 R47, R47, R70.reuse, 0x1b ;  /* 0x000000462f2f7211 */ /* 0x080fe200078fdaff */
[----:B-1----:R-:W-:Y:S01]  /*9490*/  FMUL.FTZ R49, R55, -1.4426950216293334961 ;  /* 0xbfb8aa3b37317820 */ /* 0x002fe20000410000 */
[-C--:B------:R-:W-:Y:S01]  /*94a0*/  LEA.HI.SX32 R44, R44, R70.reuse, 0x1b ;  /* 0x000000462c2c7211 */ /* 0x080fe200078fdaff */
[----:B0-----:R-:W-:Y:S02]  /*94b0*/  FMUL.FTZ R51, R52, -1.4426950216293334961 ;  /* 0xbfb8aa3b34337820 */ /* 0x001fe40000410000 */
[----:B------:R0:W1:Y:S01]  /*94c0*/  MUFU.EX2 R72, R49 ;  /* 0x0000003100487308 */ /* 0x0000620000000800 */
[----:B------:R-:W-:Y:S01]  /*94d0*/  IADD3 R48, R70, 0xc, RZ ;  /* 0x0000000c46307810 */ /* 0x000fe20007ffe0ff */
[----:B--2---:R-:W-:Y:S01]  /*94e0*/  FMUL.FTZ R56, R54, -1.4426950216293334961 ;  /* 0xbfb8aa3b36387820 */ /* 0x004fe20000410000 */
[----:B------:R-:W-:-:S02]  /*94f0*/  LEA.HI.SX32 R46, R46, R70, 0x1b ;  /* 0x000000462e2e7211 */ /* 0x000fc400078fdaff */
[----:B------:R-:W-:Y:S02]  /*9500*/  LEA R41, R41, UR14, 0x2 ;  /* 0x0000000e29297c11 */ /* 0x000fe4000f8e10ff */
[C---:B0-----:R-:W-:Y:S01]  /*9510*/  IADD3 R49, R70.reuse, 0xd, RZ ;  /* 0x0000000d46317810 */ /* 0x041fe20007ffe0ff */
[----:B------:R0:W2:Y:S01]  /*9520*/  MUFU.EX2 R73, R51 ;  /* 0x0000003300497308 */ /* 0x0000a20000000800 */
[----:B------:R-:W-:Y:S01]  /*9530*/  LEA R45, R45, UR14, 0x2 ;  /* 0x0000000e2d2d7c11 */ /* 0x000fe2000f8e10ff */
[----:B------:R-:W1:Y:S01]  /*9540*/  LDS R53, [R41+0x14] ;  /* 0x0000140029357984 */ /* 0x000e620000000800 */
[----:B------:R-:W-:Y:S02]  /*9550*/  LEA R47, R47, UR14, 0x2 ;  /* 0x0000000e2f2f7c11 */ /* 0x000fe4000f8e10ff */
[----:B------:R-:W-:Y:S01]  /*9560*/  LEA.HI.SX32 R49, R49, R70, 0x1b ;  /* 0x0000004631317211 */ /* 0x000fe200078fdaff */
[----:B---3--:R-:W-:Y:S02]  /*9570*/  FMUL.FTZ R68, R57, -1.4426950216293334961 ;  /* 0xbfb8aa3b39447820 */ /* 0x008fe40000410000 */
[----:B------:R3:W-:Y:S01]  /*9580*/  MUFU.EX2 R74, R56 ;  /* 0x00000038004a7308 */ /* 0x0007e20000000800 */
[----:B0-----:R-:W-:Y:S01]  /*9590*/  IADD3 R51, R70, 0xe, RZ ;  /* 0x0000000e46337810 */ /* 0x001fe20007ffe0ff */
[----:B------:R-:W0:Y:S01]  /*95a0*/  LDS R60, [R45+0x24] ;  /* 0x000024002d3c7984 */ /* 0x000e220000000800 */
[----:B------:R-:W-:-:S02]  /*95b0*/  LEA R44, R44, UR14, 0x2 ;  /* 0x0000000e2c2c7c11 */ /* 0x000fc4000f8e10ff */
[----:B------:R-:W-:Y:S01]  /*95c0*/  LEA R46, R46, UR14, 0x2 ;  /* 0x0000000e2e2e7c11 */ /* 0x000fe2000f8e10ff */
[----:B------:R-:W2:Y:S01]  /*95d0*/  LDS R71, [R47+0x2c] ;  /* 0x00002c002f477984 */ /* 0x000ea20000000800 */
[-C--:B------:R-:W-:Y:S02]  /*95e0*/  LEA.HI.SX32 R48, R48, R70.reuse, 0x1b ;  /* 0x0000004630307211 */ /* 0x080fe400078fdaff */
[----:B---3--:R-:W-:Y:S01]  /*95f0*/  IADD3 R56, R70, 0xf, RZ ;  /* 0x0000000f46387810 */ /* 0x008fe20007ffe0ff */
[----:B------:R-:W3:Y:S01]  /*9600*/  LDS R58, [R44+0x20] ;  /* 0x000020002c3a7984 */ /* 0x000ee20000000800 */
[-C--:B------:R-:W-:Y:S02]  /*9610*/  LEA.HI.SX32 R51, R51, R70.reuse, 0x1b ;  /* 0x0000004633337211 */ /* 0x080fe400078fdaff */
[----:B------:R-:W-:Y:S01]  /*9620*/  LEA R49, R49, UR14, 0x2 ;  /* 0x0000000e31317c11 */ /* 0x000fe2000f8e10ff */
[----:B------:R-:W3:Y:S01]  /*9630*/  LDS R67, [R46+0x28] ;  /* 0x000028002e437984 */ /* 0x000ee20000000800 */
[----:B------:R-:W-:-:S02]  /*9640*/  LEA.HI.SX32 R56, R56, R70, 0x1b ;  /* 0x0000004638387211 */ /* 0x000fc400078fdaff */
[----:B------:R-:W-:Y:S01]  /*9650*/  LEA R48, R48, UR14, 0x2 ;  /* 0x0000000e30307c11 */ /* 0x000fe2000f8e10ff */
[----:B----4-:R-:W-:Y:S01]  /*9660*/  FMUL.FTZ R69, R50, -1.4426950216293334961 ;  /* 0xbfb8aa3b32457820 */ /* 0x010fe20000410000 */
[----:B------:R-:W-:Y:S01]  /*9670*/  LEA R51, R51, UR14, 0x2 ;  /* 0x0000000e33337c11 */ /* 0x000fe2000f8e10ff */
[----:B------:R4:W3:Y:S01]  /*9680*/  MUFU.EX2 R75, R68 ;  /* 0x00000044004b7308 */ /* 0x0008e20000000800 */
[----:B------:R-:W-:Y:S01]  /*9690*/  LEA R56, R56, UR14, 0x2 ;  /* 0x0000000e38387c11 */ /* 0x000fe2000f8e10ff */
[----:B------:R-:W3:Y:S04]  /*96a0*/  LDS R66, [R48+0x30] ;  /* 0x0000300030427984 */ /* 0x000ee80000000800 */
[----:B------:R-:W3:Y:S04]  /*96b0*/  LDS R70, [R51+0x38] ;  /* 0x0000380033467984 */ /* 0x000ee80000000800 */
[----:B----4-:R-:W4:Y:S01]  /*96c0*/  LDS R68, [R49+0x34] ;  /* 0x0000340031447984 */ /* 0x010f220000000800 */
[----:B------:R5:W-:Y:S03]  /*96d0*/  MUFU.EX2 R76, R69 ;  /* 0x00000045004c7308 */ /* 0x000be60000000800 */
[----:B-----5:R-:W5:Y:S01]  /*96e0*/  LDS R69, [R56+0x3c] ;  /* 0x00003c0038457984 */ /* 0x020f620000000800 */
[----:B------:R-:W-:Y:S01]  /*96f0*/  FMUL.FTZ R78, R59, -1.4426950216293334961 ;  /* 0xbfb8aa3b3b4e7820 */ /* 0x000fe20000410000 */
[----:B------:R-:W-:Y:S01]  /*9700*/  FMUL.FTZ R79, R61, -1.4426950216293334961 ;  /* 0xbfb8aa3b3d4f7820 */ /* 0x000fe20000410000 */
[----:B-1----:R-:W-:Y:S01]  /*9710*/  FMUL.FTZ R77, R53, -1.4426950216293334961 ;  /* 0xbfb8aa3b354d7820 */ /* 0x002fe20000410000 */
[----:B0-----:R-:W-:Y:S01]  /*9720*/  FMUL.FTZ R81, R60, -1.4426950216293334961 ;  /* 0xbfb8aa3b3c517820 */ /* 0x001fe20000410000 */
[----:B--2---:R-:W-:-:S02]  /*9730*/  FMUL.FTZ R83, R71, -1.4426950216293334961 ;  /* 0xbfb8aa3b47537820 */ /* 0x004fc40000410000 */
[----:B------:R-:W0:Y:S01]  /*9740*/  MUFU.EX2 R78, R78 ;  /* 0x0000004e004e7308 */ /* 0x000e220000000800 */
[----:B---3--:R-:W-:Y:S01]  /*9750*/  FMUL.FTZ R80, R58, -1.4426950216293334961 ;  /* 0xbfb8aa3b3a507820 */ /* 0x008fe20000410000 */
[----:B------:R-:W-:-:S06]  /*9760*/  FMUL.FTZ R82, R67, -1.4426950216293334961 ;  /* 0xbfb8aa3b43527820 */ /* 0x000fcc0000410000 */
[----:B------:R-:W1:Y:S01]  /*9770*/  MUFU.EX2 R79, R79 ;  /* 0x0000004f004f7308 */ /* 0x000e620000000800 */
[----:B------:R-:W-:Y:S01]  /*9780*/  FADD.FTZ R72, R72, 1 ;  /* 0x3f80000048487421 */ /* 0x000fe20000010000 */
[----:B------:R-:W-:Y:S01]  /*9790*/  FADD.FTZ R73, R73, 1 ;  /* 0x3f80000049497421 */ /* 0x000fe20000010000 */
[----:B------:R-:W-:-:S05]  /*97a0*/  FMUL.FTZ R84, R66, -1.4426950216293334961 ;  /* 0xbfb8aa3b42547820 */ /* 0x000fca0000410000 */
[----:B------:R-:W2:Y:S01]  /*97b0*/  MUFU.EX2 R77, R77 ;  /* 0x0000004d004d7308 */ /* 0x000ea20000000800 */
[----:B------:R-:W-:Y:S01]  /*97c0*/  FMUL.FTZ R86, R70, -1.4426950216293334961 ;  /* 0xbfb8aa3b46567820 */ /* 0x000fe20000410000 */
[----:B----4-:R-:W-:-:S06]  /*97d0*/  FMUL.FTZ R85, R68, -1.4426950216293334961 ;  /* 0xbfb8aa3b44557820 */ /* 0x010fcc0000410000 */
[----:B------:R-:W3:Y:S01]  /*97e0*/  MUFU.EX2 R81, R81 ;  /* 0x0000005100517308 */ /* 0x000ee20000000800 */
[----:B------:R-:W-:-:S07]  /*97f0*/  FADD.FTZ R75, R75, 1 ;  /* 0x3f8000004b4b7421 */ /* 0x000fce0000010000 */
[----:B------:R-:W4:Y:S01]  /*9800*/  MUFU.EX2 R83, R83 ;  /* 0x0000005300537308 */ /* 0x000f220000000800 */
[----:B-----5:R-:W-:Y:S01]  /*9810*/  FMUL.FTZ R87, R69, -1.4426950216293334961 ;  /* 0xbfb8aa3b45577820 */ /* 0x020fe20000410000 */
[----:B------:R-:W-:-:S06]  /*9820*/  FADD.FTZ R74, R74, 1 ;  /* 0x3f8000004a4a7421 */ /* 0x000fcc0000010000 */
[----:B------:R-:W5:Y:S08]  /*9830*/  MUFU.EX2 R80, R80 ;  /* 0x0000005000507308 */ /* 0x000f700000000800 */
[----:B------:R-:W5:Y:S01]  /*9840*/  MUFU.EX2 R82, R82 ;  /* 0x0000005200527308 */ /* 0x000f620000000800 */
[----:B0-----:R-:W-:-:S07]  /*9850*/  FADD.FTZ R78, R78, 1 ;  /* 0x3f8000004e4e7421 */ /* 0x001fce0000010000 */
[----:B------:R-:W0:Y:S01]  /*9860*/  MUFU.EX2 R85, R85 ;  /* 0x0000005500557308 */ /* 0x000e220000000800 */
[----:B------:R-:W-:-:S07]  /*9870*/  FADD.FTZ R76, R76, 1 ;  /* 0x3f8000004c4c7421 */ /* 0x000fce0000010000 */
[----:B------:R-:W0:Y:S08]  /*9880*/  MUFU.EX2 R84, R84 ;  /* 0x0000005400547308 */ /* 0x000e300000000800 */
[----:B------:R-:W0:Y:S01]  /*9890*/  MUFU.RCP R72, R72 ;  /* 0x0000004800487308 */ /* 0x000e220000001000 */
[----:B-1----:R-:W-:-:S07]  /*98a0*/  FADD.FTZ R79, R79, 1 ;  /* 0x3f8000004f4f7421 */ /* 0x002fce0000010000 */
[----:B------:R-:W1:Y:S01]  /*98b0*/  MUFU.EX2 R86, R86 ;  /* 0x0000005600567308 */ /* 0x000e620000000800 */
[----:B--2---:R-:W-:-:S07]  /*98c0*/  FADD.FTZ R77, R77, 1 ;  /* 0x3f8000004d4d7421 */ /* 0x004fce0000010000 */
[----:B------:R-:W2:Y:S01]  /*98d0*/  MUFU.EX2 R87, R87 ;  /* 0x0000005700577308 */ /* 0x000ea20000000800 */
[----:B---3--:R-:W-:-:S07]  /*98e0*/  FADD.FTZ R81, R81, 1 ;  /* 0x3f80000051517421 */ /* 0x008fce0000010000 */
[----:B------:R-:W3:Y:S01]  /*98f0*/  MUFU.RCP R73, R73 ;  /* 0x0000004900497308 */ /* 0x000ee20000001000 */
[----:B----4-:R-:W-:-:S07]  /*9900*/  FADD.FTZ R83, R83, 1 ;  /* 0x3f80000053537421 */ /* 0x010fce0000010000 */
[----:B------:R-:W4:Y:S01]  /*9910*/  MUFU.RCP R88, R75 ;  /* 0x0000004b00587308 */ /* 0x000f220000001000 */
[----:B-----5:R-:W-:-:S07]  /*9920*/  FADD.FTZ R80, R80, 1 ;  /* 0x3f80000050507421 */ /* 0x020fce0000010000 */
[----:B------:R-:W5:Y:S01]  /*9930*/  MUFU.RCP R89, R74 ;  /* 0x0000004a00597308 */ /* 0x000f620000001000 */
[----:B------:R-:W-:Y:S01]  /*9940*/  FADD.FTZ R82, R82, 1 ;  /* 0x3f80000052527421 */ /* 0x000fe20000010000 */
[----:B0-----:R-:W-:-:S06]  /*9950*/  FADD.FTZ R85, R85, 1 ;  /* 0x3f80000055557421 */ /* 0x001fcc0000010000 */
[----:B------:R-:W0:Y:S01]  /*9960*/  MUFU.RCP R91, R76 ;  /* 0x0000004c005b7308 */ /* 0x000e220000001000 */
[----:B------:R-:W-:Y:S01]  /*9970*/  FADD.FTZ R84, R84, 1 ;  /* 0x3f80000054547421 */ /* 0x000fe20000010000 */
[----:B------:R-:W-:-:S06]  /*9980*/  FMUL.FTZ R55, R55, R72 ;  /* 0x0000004837377220 */ /* 0x000fcc0000410000 */
[----:B------:R-:W0:Y:S01]  /*9990*/  MUFU.RCP R78, R78 ;  /* 0x0000004e004e7308 */ /* 0x000e220000001000 */
[----:B-1----:R-:W-:-:S07]  /*99a0*/  FADD.FTZ R86, R86, 1 ;  /* 0x3f80000056567421 */ /* 0x002fce0000010000 */
[----:B------:R-:W1:Y:S01]  /*99b0*/  MUFU.RCP R92, R79 ;  /* 0x0000004f005c7308 */ /* 0x000e620000001000 */
[----:B--2---:R-:W-:-:S07]  /*99c0*/  FADD.FTZ R87, R87, 1 ;  /* 0x3f80000057577421 */ /* 0x004fce0000010000 */
[----:B------:R-:W2:Y:S01]  /*99d0*/  MUFU.RCP R90, R77 ;  /* 0x0000004d005a7308 */ /* 0x000ea20000001000 */
[----:B------:R-:W-:Y:S01]  /*99e0*/  FMUL.FTZ R55, R55, R16 ;  /* 0x0000001037377220 */ /* 0x000fe20000410000 */
[----:B------:R-:W-:Y:S06]  /*99f0*/  BAR.SYNC.DEFER_BLOCKING 0x0 ;  /* 0x0000000000007b1d */ /* 0x000fec0000010000 */
[----:B------:R-:W2:Y:S01]  /*9a00*/  MUFU.RCP R74, R83 ;  /* 0x00000053004a7308 */ /* 0x000ea20000001000 */
[----:B---3--:R-:W-:Y:S01]  /*9a10*/  FMUL.FTZ R52, R52, R73 ;  /* 0x0000004934347220 */ /* 0x008fe20000410000 */
[----:B----4-:R-:W-:-:S06]  /*9a20*/  FMUL.FTZ R16, R57, R88 ;  /* 0x0000005839107220 */ /* 0x010fcc0000410000 */
[----:B------:R-:W3:Y:S01]  /*9a30*/  MUFU.RCP R93, R80 ;  /* 0x00000050005d7308 */ /* 0x000ee20000001000 */
[----:B-----5:R-:W-:-:S07]  /*9a40*/  FMUL.FTZ R73, R54, R89 ;  /* 0x0000005936497220 */ /* 0x020fce0000410000 */
[----:B------:R-:W4:Y:S08]  /*9a50*/  MUFU.RCP R81, R81 ;  /* 0x0000005100517308 */ /* 0x000f300000001000 */
[----:B------:R-:W5:Y:S01]  /*9a60*/  MUFU.RCP R82, R82 ;  /* 0x0000005200527308 */ /* 0x000f620000001000 */
[----:B------:R-:W-:-:S07]  /*9a70*/  FMUL.FTZ R16, R16, R13 ;  /* 0x0000000d10107220 */ /* 0x000fce0000410000 */
[----:B------:R-:W5:Y:S01]  /*9a80*/  MUFU.RCP R75, R84 ;  /* 0x00000054004b7308 */ /* 0x000f620000001000 */
[----:B0-----:R-:W-:Y:S01]  /*9a90*/  FMUL.FTZ R13, R50, R91 ;  /* 0x0000005b320d7220 */ /* 0x001fe20000410000 */
[----:B------:R-:W-:-:S06]  /*9aa0*/  FMUL.FTZ R59, R59, R78 ;  /* 0x0000004e3b3b7220 */ /* 0x000fcc0000410000 */
[----:B------:R-:W0:Y:S01]  /*9ab0*/  MUFU.RCP R85, R85 ;  /* 0x0000005500557308 */ /* 0x000e220000001000 */
[----:B-1----:R-:W-:-:S07]  /*9ac0*/  FMUL.FTZ R50, R61, R92 ;  /* 0x0000005c3d327220 */ /* 0x002fce0000410000 */
[----:B------:R-:W1:Y:S01]  /*9ad0*/  MUFU.RCP R57, R86 ;  /* 0x0000005600397308 */ /* 0x000e620000001000 */
[----:B------:R-:W-:-:S07]  /*9ae0*/  FMUL.FTZ R73, R73, R14 ;  /* 0x0000000e49497220 */ /* 0x000fce0000410000 */
[----:B------:R-:W1:Y:S01]  /*9af0*/  MUFU.RCP R54, R87 ;  /* 0x0000005700367308 */ /* 0x000e620000001000 */
[----:B------:R-:W-:Y:S01]  /*9b00*/  FMUL.FTZ R52, R52, R15 ;  /* 0x0000000f34347220 */ /* 0x000fe20000410000 */
[----:B--2---:R-:W-:Y:S01]  /*9b10*/  FMUL.FTZ R14, R53, R90 ;  /* 0x0000005a350e7220 */ /* 0x004fe20000410000 */
[----:B------:R-:W-:Y:S01]  /*9b20*/  FMUL.FTZ R59, R59, R10 ;  /* 0x0000000a3b3b7220 */ /* 0x000fe20000410000 */
[----:B------:R-:W-:Y:S01]  /*9b30*/  FMUL.FTZ R50, R50, R9 ;  /* 0x0000000932327220 */ /* 0x000fe20000410000 */
[----:B------:R-:W-:Y:S01]  /*9b40*/  FMUL.FTZ R10, R71, R74 ;  /* 0x0000004a470a7220 */ /* 0x000fe20000410000 */
[----:B------:R-:W-:Y:S01]  /*9b50*/  FMUL.FTZ R13, R13, R12 ;  /* 0x0000000c0d0d7220 */ /* 0x000fe20000410000 */
[----:B---3--:R-:W-:Y:S01]  /*9b60*/  FMUL.FTZ R9, R58, R93 ;  /* 0x0000005d3a097220 */ /* 0x008fe20000410000 */
[----:B------:R-:W-:Y:S01]  /*9b70*/  FMUL.FTZ R14, R14, R11 ;  /* 0x0000000b0e0e7220 */ /* 0x000fe20000410000 */
[----:B----4-:R-:W-:Y:S01]  /*9b80*/  FMUL.FTZ R60, R60, R81 ;  /* 0x000000513c3c7220 */ /* 0x010fe20000410000 */
[----:B------:R-:W-:Y:S01]  /*9b90*/  STS [R62], R55 ;  /* 0x000000373e007388 */ /* 0x000fe20000000800 */
[----:B-----5:R-:W-:Y:S01]  /*9ba0*/  FMUL.FTZ R67, R67, R82 ;  /* 0x0000005243437220 */ /* 0x020fe20000410000 */
[----:B------:R-:W-:-:S02]  /*9bb0*/  FMUL.FTZ R10, R10, R5 ;  /* 0x000000050a0a7220 */ /* 0x000fc40000410000 */
[----:B------:R-:W-:Y:S01]  /*9bc0*/  STS [R37+0x4], R52 ;  /* 0x0000043425007388 */ /* 0x000fe20000000800 */
[----:B------:R-:W-:Y:S01]  /*9bd0*/  FMUL.FTZ R9, R9, R8 ;  /* 0x0000000809097220 */ /* 0x000fe20000410000 */
[----:B------:R-:W-:Y:S02]  /*9be0*/  FMUL.FTZ R5, R66, R75 ;  /* 0x0000004b42057220 */ /* 0x000fe40000410000 */
[----:B------:R-:W-:Y:S01]  /*9bf0*/  STS [R38+0x8], R73 ;  /* 0x0000084926007388 */ /* 0x000fe20000000800 */
[----:B------:R-:W-:Y:S01]  /*9c00*/  FMUL.FTZ R60, R60, R7 ;  /* 0x000000073c3c7220 */ /* 0x000fe20000410000 */
[----:B0-----:R-:W-:Y:S02]  /*9c10*/  FMUL.FTZ R68, R68, R85 ;  /* 0x0000005544447220 */ /* 0x001fe40000410000 */
[----:B------:R-:W-:Y:S01]  /*9c20*/  STS [R39+0xc], R16 ;  /* 0x00000c1027007388 */ /* 0x000fe20000000800 */
[----:B------:R-:W-:Y:S01]  /*9c30*/  FMUL.FTZ R67, R67, R6 ;  /* 0x0000000643437220 */ /* 0x000fe20000410000 */
[----:B-1----:R-:W-:-:S02]  /*9c40*/  FMUL.FTZ R7, R70, R57 ;  /* 0x0000003946077220 */ /* 0x002fc40000410000 */
[----:B------:R-:W-:Y:S01]  /*9c50*/  STS [R40+0x10], R13 ;  /* 0x0000100d28007388 */ /* 0x000fe20000000800 */
[----:B------:R-:W-:Y:S01]  /*9c60*/  FMUL.FTZ R69, R69, R54 ;  /* 0x0000003645457220 */ /* 0x000fe20000410000 */
[----:B------:R-:W-:Y:S02]  /*9c70*/  FMUL.FTZ R5, R5, R4 ;  /* 0x0000000405057220 */ /* 0x000fe40000410000 */
[----:B------:R-:W-:Y:S01]  /*9c80*/  STS [R41+0x14], R14 ;  /* 0x0000140e29007388 */ /* 0x000fe20000000800 */
[----:B------:R-:W-:-:S03]  /*9c90*/  FMUL.FTZ R68, R68, R3 ;  /* 0x0000000344447220 */ /* 0x000fc60000410000 */
[----:B------:R-:W-:Y:S01]  /*9ca0*/  STS [R42+0x18], R59 ;  /* 0x0000183b2a007388 */ /* 0x000fe20000000800 */
[----:B------:R-:W-:-:S03]  /*9cb0*/  FMUL.FTZ R2, R7, R2 ;  /* 0x0000000207027220 */ /* 0x000fc60000410000 */
[----:B------:R-:W-:Y:S01]  /*9cc0*/  STS [R43+0x1c], R50 ;  /* 0x00001c322b007388 */ /* 0x000fe20000000800 */
[----:B------:R-:W-:-:S03]  /*9cd0*/  FMUL.FTZ R69, R69, R0 ;  /* 0x0000000045457220 */ /* 0x000fc60000410000 */
[----:B------:R-:W-:Y:S04]  /*9ce0*/  STS [R44+0x20], R9 ;  /* 0x000020092c007388 */ /* 0x000fe80000000800 */
[----:B------:R-:W-:Y:S01]  /*9cf0*/  STS [R45+0x24], R60 ;  /* 0x0000243c2d007388 */ /* 0x000fe20000000800 */
[----:B------:R-:W-:-:S03]  /*9d00*/  MOV R4, UR7 ;  /* 0x0000000700047c02 */ /* 0x000fc60008000f00 */
[----:B------:R-:W-:Y:S04]  /*9d10*/  STS [R46+0x28], R67 ;  /* 0x000028432e007388 */ /* 0x000fe80000000800 */
[----:B------:R-:W-:Y:S04]  /*9d20*/  STS [R47+0x2c], R10 ;  /* 0x00002c0a2f007388 */ /* 0x000fe80000000800 */
[----:B------:R-:W-:Y:S04]  /*9d30*/  STS [R48+0x30], R5 ;  /* 0x0000300530007388 */ /* 0x000fe80000000800 */
[----:B------:R-:W-:Y:S04]  /*9d40*/  STS [R49+0x34], R68 ;  /* 0x0000344431007388 */ /* 0x000fe80000000800 */
[----:B------:R0:W-:Y:S04]  /*9d50*/  STS [R51+0x38], R2 ;  /* 0x0000380233007388 */ /* 0x0001e80000000800 */
        /* <DEDUP_REMOVED lines=20> */
[----:B------:R-:W1:Y:S01]  /*9ea0*/  LDS R0, [UR14+0x2100] ;  /* 0x0021000eff007984 */ /* 0x000e620008000800 */
[----:B------:R-:W-:-:S02]  /*9eb0*/  ULDC.64 UR14, c[0x0][0x2c0] ;  /* 0x0000b000000e7ab9 */ /* 0x000fc40000000a00 */
[----:B------:R-:W-:Y:S02]  /*9ec0*/  UIMAD UR7, UR22, UR14, URZ ;  /* 0x0000000e160772a4 */ /* 0x000fe4000f8e023f */
[----:B0-----:R-:W-:-:S04]  /*9ed0*/  IMAD.WIDE.U32 R2, R64, UR14, RZ ;  /* 0x0000000e40027c25 */ /* 0x001fc8000f8e00ff */
[----:B------:R-:W-:Y:S01]  /*9ee0*/  MOV R7, UR7 ;  /* 0x0000000700077c02 */ /* 0x000fe20008000f00 */
[----:B------:R-:W-:Y:S04]  /*9ef0*/  BSSY B0, `(.L_x_172) ;  /* 0x0000013000007945 */ /* 0x000fe80003800000 */
[----:B------:R-:W-:Y:S01]  /*9f00*/  IMAD R7, R64, UR15, R7 ;  /* 0x0000000f40077c24 */ /* 0x000fe2000f8e0207 */
[----:B-1----:R-:W-:-:S04]  /*9f10*/  ISETP.GE.AND P0, PT, R21, R0, PT ;  /* 0x000000001500720c */ /* 0x002fc80003f06270 */
[----:B------:R-:W-:-:S09]  /*9f20*/  IADD3 R21, R3, R7, RZ ;  /* 0x0000000703157210 */ /* 0x000fd20007ffe0ff */
[----:B------:R-:W-:Y:S05]  /*9f30*/  @P0 BRA `(.L_x_173) ;  /* 0x0000000000380947 */ /* 0x000fea0003800000 */
[----:B------:R-:W-:Y:S01]  /*9f40*/  MOV R4, R18 ;  /* 0x0000001200047202 */ /* 0x000fe20000000f00 */
[----:B------:R-:W-:Y:S01]  /*9f50*/  ULDC.64 UR18, c[0x0][0x2c8] ;  /* 0x0000b20000127ab9 */ /* 0x000fe20000000a00 */
[----:B------:R-:W-:Y:S01]  /*9f60*/  MOV R5, R19 ;  /* 0x0000001300057202 */ /* 0x000fe20000000f00 */
[----:B------:R-:W-:Y:S02]  /*9f70*/  UIMAD UR7, UR21, UR18, URZ ;  /* 0x00000012150772a4 */ /* 0x000fe4000f8e023f */
[----:B------:R-:W-:-:S04]  /*9f80*/  IMAD.WIDE.U32 R4, R64, UR14, R4 ;  /* 0x0000000e40047c25 */ /* 0x000fc8000f8e0004 */
[----:B------:R-:W-:Y:S02]  /*9f90*/  MOV R6, UR7 ;  /* 0x0000000700067c02 */ /* 0x000fe40008000f00 */
        /* <DEDUP_REMOVED lines=8> */
.L_x_173:
[----:B------:R-:W-:Y:S05]  /*a020*/  BSYNC B0 ;  /* 0x0000000000007941 */ /* 0x000fea0003800000 */
.L_x_172:
[----:B------:R-:W-:Y:S01]  /*a030*/  ULDC.64 UR14, c[0x0][0x2c8] ;  /* 0x0000b200000e7ab9 */ /* 0x000fe20000000a00 */
[----:B------:R-:W-:Y:S01]  /*a040*/  MOV R3, R21 ;  /* 0x0000001500037202 */ /* 0x000fe20000000f00 */
[----:B------:R-:W-:Y:S01]  /*a050*/  UIMAD UR7, UR21, UR14, URZ ;  /* 0x0000000e150772a4 */ /* 0x000fe2000f8e023f */
[-C--:B------:R-:W-:Y:S01]  /*a060*/  ISETP.GE.AND P3, PT, R17, R0.reuse, PT ;  /* 0x000000001100720c */ /* 0x080fe20003f66270 */
[----:B------:R-:W-:Y:S01]  /*a070*/  ULDC.64 UR18, c[0x0][0x320] ;  /* 0x0000c80000127ab9 */ /* 0x000fe20000000a00 */
[-C--:B------:R-:W-:Y:S01]  /*a080*/  ISETP.GE.AND P4, PT, R22, R0.reuse, PT ;  /* 0x000000001600720c */ /* 0x080fe20003f86270 */
[----:B------:R-:W-:Y:S01]  /*a090*/  IMAD.WIDE.U32 R2, R65, UR14, R2 ;  /* 0x0000000e41027c25 */ /* 0x000fe2000f8e0002 */
[-C--:B------:R-:W-:Y:S01]  /*a0a0*/  ISETP.GE.AND P5, PT, R20, R0.reuse, PT ;  /* 0x000000001400720c */ /* 0x080fe20003fa6270 */
[----:B------:R-:W-:Y:S01]  /*a0b0*/  UIADD3 UR6, UR6, 0x1, URZ ;  /* 0x0000000106067890 */ /* 0x000fe2000fffe03f */
[----:B------:R-:W-:Y:S01]  /*a0c0*/  MOV R4, UR7 ;  /* 0x0000000700047c02 */ /* 0x000fe20008000f00 */
[----:B------:R-:W-:Y:S01]  /*a0d0*/  ULDC UR7, c[0x0][0x224] ;  /* 0x0000890000077ab9 */ /* 0x000fe20000000800 */
[-C--:B------:R-:W-:Y:S01]  /*a0e0*/  ISETP.GE.AND P6, PT, R23, R0.reuse, PT ;  /* 0x000000001700720c */ /* 0x080fe20003fc6270 */
[----:B------:R-:W-:Y:S01]  /*a0f0*/  UISETP.GE.AND UP0, UPT, UR6, UR7, UPT ;  /* 0x000000070600728c */ /* 0x000fe2000bf06270 */
[----:B------:R-:W-:Y:S01]  /*a100*/  ISETP.GE.AND P2, PT, R26, R0, PT ;  /* 0x000000001a00720c */ /* 0x000fe20003f46270 */
[----:B------:R-:W-:Y:S01]  /*a110*/  IMAD R5, R65, UR15, R4 ;  /* 0x0000000f41057c24 */ /* 0x000fe2000f8e0204 */
[----:B------:R-:W-:Y:S01]  /*a120*/  IADD3 R4, P0, R2, UR20, RZ ;  /* 0x0000001402047c10 */ /* 0x000fe2000ff1e0ff */
[----:B------:R-:W-:Y:S01]  /*a130*/  UIADD3 UR12, UP1, UR12, 0x4000, URZ ;  /* 0x000040000c0c7890 */ /* 0x000fe2000ff3e03f */
[----:B------:R-:W-:Y:S01]  /*a140*/  IADD3 R2, P1, R36, UR18, RZ ;  /* 0x0000001224027c10 */ /* 0x000fe2000ff3e0ff */
[----:B------:R-:W-:Y:S01]  /*a150*/  UIADD3 UR8, UP2, UR8, 0x2000, URZ ;  /* 0x0000200008087890 */ /* 0x000fe2000ff5e03f */
[----:B------:R-:W-:Y:S01]  /*a160*/  IADD3.X R3, R5, UR23, R3, P0, !PT ;  /* 0x0000001705037c10 */ /* 0x000fe200087fe403 */
[----:B------:R-:W-:Y:S01]  /*a170*/  UIADD3 UR9, UP3, UR9, 0x2000, URZ ;  /* 0x0000200009097890 */ /* 0x000fe2000ff7e03f */
[----:B------:R-:W-:Y:S01]  /*a180*/  IADD3.X R35, R35, UR19, RZ, P1, !PT ;  /* 0x0000001323237c10 */ /* 0x000fe20008ffe4ff */
[----:B------:R-:W-:Y:S01]  /*a190*/  UIADD3.X UR13, URZ, UR13, URZ, UP1, !UPT ;  /* 0x0000000d3f0d7290 */ /* 0x000fe20008ffe43f */
[C---:B------:R-:W-:Y:S01]  /*a1a0*/  LEA R2, P0, R4.reuse, R2, 0x2 ;  /* 0x0000000204027211 */ /* 0x040fe200078010ff */
[----:B------:R-:W-:Y:S01]  /*a1b0*/  UIADD3.X UR10, URZ, UR10, URZ, UP2, !UPT ;  /* 0x0000000a3f0a7290 */ /* 0x000fe200097fe43f */
[----:B------:R-:W-:Y:S01]  /*a1c0*/  ISETP.GE.AND P1, PT, R25, R0, PT ;  /* 0x000000001900720c */ /* 0x000fe20003f26270 */
[----:B------:R-:W-:Y:S01]  /*a1d0*/  UIADD3.X UR11, URZ, UR11, URZ, UP3, !UPT ;  /* 0x0000000b3f0b7290 */ /* 0x000fe20009ffe43f */
[----:B------:R-:W-:-:S02]  /*a1e0*/  LEA.HI.X R3, R4, R35, R3, 0x2, P0 ;  /* 0x0000002304037211 */ /* 0x000fc400000f1403 */
        /* <DEDUP_REMOVED lines=21> */
[----:B------:R2:W-:Y:S04]  /*a340*/  @!P2 STG.E desc[UR16][R2.64+0x680], R165 ;  /* 0x000680a50200a986 */ /* 0x0005e8000c101910 */
[----:B------:R2:W-:Y:S04]  /*a350*/  @!P3 STG.E desc[UR16][R2.64+0x700], R163 ;  /* 0x000700a30200b986 */ /* 0x0005e8000c101910 */
[----:B------:R2:W-:Y:S01]  /*a360*/  @!P0 STG.E desc[UR16][R2.64+0x580], R53 ;  /* 0x0005803502008986 */ /* 0x0005e2000c101910 */
[----:B------:R-:W-:-:S13]  /*a370*/  PLOP3.LUT P0, PT, PT, PT, UP0, 0x80, 0x0 ;  /* 0x000000000000781c */ /* 0x000fda0003f0f008 */
[----:B--2---:R-:W-:Y:S05]  /*a380*/  @!P0 BRA `(.L_x_174) ;  /* 0xffffff6000d48947 */ /* 0x004fea000383ffff */
[----:B------:R-:W-:Y:S05]  /*a390*/  EXIT ;  /* 0x000000000000794d */ /* 0x000fea0003800000 */
.L_x_175:
        /* <DEDUP_REMOVED lines=14> */
.L_x_5163:


//--------------------- .text._Z25selective_scan_fwd_kernelI32Selective_Scan_fwd_kernel_traitsILi128ELi16ELi1ELb0ELb1ELb0ELb0EfN3c107complexIfEEEEv13SSMParamsBase --------------------------
	.section	.text._Z25selective_scan_fwd_kernelI32Selective_Scan_fwd_kernel_traitsILi128ELi16ELi1ELb0ELb1ELb0ELb0EfN3c107complexIfEEEEv13SSMParamsBase,"ax",@progbits
	.align	128
        .global         _Z25selective_scan_fwd_kernelI32Selective_Scan_fwd_kernel_traitsILi128ELi16ELi1ELb0ELb1ELb0ELb0EfN3c107complexIfEEEEv13SSMParamsBase
        .type           _Z25selective_scan_fwd_kernelI32Selective_Scan_fwd_kernel_traitsILi128ELi16ELi1ELb0ELb1ELb0ELb0EfN3c107complexIfEEEEv13SSMParamsBase,@function
        .size           _Z25selective_scan_fwd_kernelI32Selective_Scan_fwd_kernel_traitsILi128ELi16ELi1ELb0ELb1ELb0ELb0EfN3c107complexIfEEEEv13SSMParamsBase,(.L_x_5164 - _Z25selective_scan_fwd_kernelI32Selective_Scan_fwd_kernel_traitsILi128ELi16ELi1ELb0ELb1ELb0ELb0EfN3c107complexIfEEEEv13SSMParamsBase)
        .other          _Z25selective_scan_fwd_kernelI32Selective_Scan_fwd_kernel_traitsILi128ELi16ELi1ELb0ELb1ELb0ELb0EfN3c107complexIfEEEEv13SSMParamsBase,@"STO_CUDA_ENTRY STV_DEFAULT"
_Z25selective_scan_fwd_kernelI32Selective_Scan_fwd_kernel_traitsILi128ELi16ELi1ELb0ELb1ELb0ELb0EfN3c107complexIfEEEEv13SSMParamsBase:
.text._Z25selective_scan_fwd_kernelI32Selective_Scan_fwd_kernel_traitsILi128ELi16ELi1ELb0ELb1ELb0ELb0EfN3c107complexIfEEEEv13SSMParamsBase:
[----:B------:R-:W0:Y:S08]  /*0000*/  LDC R1, c[0x0][0x28] ;  /* 0x00000a00ff017b82 */ /* 0x000e300000000800 */
[----:B------:R-:W1:Y:S01]  /*0010*/  S2UR UR4, SR_CTAID.Y ;  /* 0x00000000000479c3 */ /* 0x000e620000002600 */
[----:B------:R-:W-:Y:S01]  /*0020*/  ULDC.64 UR6, c[0x0][0x300] ;  /* 0x0000c00000067ab9 */ /* 0x000fe20000000a00 */
[----:B------:R-:W-:Y:S01]  /*0030*/  ULDC.64 UR16, c[0x0][0x208] ;  /* 0x0000820000107ab9 */ /* 0x000fe20000000a00 */
[----:B------:R-:W-:Y:S01]  /*0040*/  ISETP.NE.U32.AND P1, PT, RZ, UR6, PT ;  /* 0x00000006ff007c0c */ /* 0x000fe2000bf25070 */
[----:B------:R-:W-:Y:S01]  /*0050*/  ULDC.64 UR12, c[0x0][0x240] ;  /* 0x00009000000c7ab9 */ /* 0x000fe20000000a00 */
[----:B------:R-:W-:Y:S01]  /*0060*/  ULDC.64 UR8, c[0x0][0x290] ;  /* 0x0000a40000087ab9 */ /* 0x000fe20000000a00 */
[----:B------:R-:W-:Y:S01]  /*0070*/  ULDC.64 UR18, c[0x0][0x298] ;  /* 0x0000a60000127ab9 */ /* 0x000fe20000000a00 */
[----:B------:R-:W-:Y:S01]  /*0080*/  ISETP.NE.AND.EX P1, PT, RZ, UR7, PT, P1 ;  /* 0x00000007ff007c0c */ /* 0x000fe2000bf25310 */
[----:B------:R-:W2:Y:S01]  /*0090*/  LDC R10, c[0x0][0x228] ;  /* 0x00008a00ff0a7b82 */ /* 0x000ea20000000800 */
[----:B------:R-:W-:Y:S01]  /*00a0*/  ULDC.64 UR20, c[0x0][0x258] ;  /* 0x0000960000147ab9 */ /* 0x000fe20000000a00 */
[----:B0-----:R-:W-:-:S06]  /*00b0*/  IADD3 R1, R1, -0x8, RZ ;  /* 0xfffffff801017810 */ /* 0x001fcc0007ffe0ff */
[----:B------:R-:W0:Y:S01]  /*00c0*/  LDC.64 R14, c[0x0][0x2d8] ;  /* 0x0000b600ff0e7b82 */ /* 0x000e220000000a00 */
[----:B-1----:R-:W-:Y:S01]  /*00d0*/  MOV R75, UR4 ;  /* 0x00000004004b7c02 */ /* 0x002fe20008000f00 */
[----:B------:R-:W-:Y:S02]  /*00e0*/  ULDC.64 UR4, c[0x0][0x2e8] ;  /* 0x0000ba0000047ab9 */ /* 0x000fe40000000a00 */
[----:B------:R-:W-:Y:S02]  /*00f0*/  ISETP.NE.U32.AND P0, PT, RZ, UR4, PT ;  /* 0x00000004ff007c0c */ /* 0x000fe4000bf05070 */
[----:B------:R-:W-:Y:S02]  /*0100*/  R2UR UR10, R75 ;  /* 0x000000004b0a72ca */ /* 0x000fe400000e0000 */
[----:B------:R-:W-:-:S11]  /*0110*/  ISETP.NE.AND.EX P0, PT, RZ, UR5, PT, P0 ;  /* 0x00000005ff007c0c */ /* 0x000fd6000bf05300 */
[----:B------:R-:W-:Y:S02]  /*0120*/  USHF.R.S32.HI UR32, URZ, 0x1f, UR10 ;  /* 0x0000001f3f207899 */ /* 0x000fe4000801140a */
[----:B------:R-:W-:-:S04]  /*0130*/  @P0 LEA R2, P2, R75, UR4, 0x2 ;  /* 0x000000044b020c11 */ /* 0x000fc8000f8410ff */
[----:B------:R-:W-:Y:S02]  /*0140*/  MOV R0, UR32 ;  /* 0x0000002000007c02 */ /* 0x000fe40008000f00 */
[----:B--2---:R-:W-:Y:S02]  /*0150*/  IABS R11, R10 ;  /* 0x0000000a000b7213 */ /* 0x004fe40000000000 */
[C-C-:B------:R-:W-:Y:S02]  /*0160*/  @P0 LEA.HI.X R3, R75.reuse, UR5, R0.reuse, 0x2, P2 ;  /* 0x000000054b030c11 */ /* 0x140fe400090f1400 */
[C---:B------:R-:W-:Y:S01]  /*0170*/  @P1 LEA R4, P2, R75.reuse, UR6, 0x2 ;  /* 0x000000064b041c11 */ /* 0x040fe2000f8410ff */
[----:B------:R-:W1:Y:S02]  /*0180*/  S2UR UR4, SR_CTAID.X ;  /* 0x00000000000479c3 */ /* 0x000e640000002500 */
[----:B------:R-:W5:Y:S01]  /*0190*/  @P0 LDG.E R8, desc[UR16][R2.64] ;  /* 0x0000001002080981 */ /* 0x000f62000c1e1900 */
[----:B------:R-:W-:-:S02]  /*01a0*/  @P1 LEA.HI.X R5, R75, UR7, R0, 0x2, P2 ;  /* 0x000000074b051c11 */ /* 0x000fc400090f1400 */
[----:B------:R-:W2:Y:S03]  /*01b0*/  I2F.RP R0, R11 ;  /* 0x0000000b00007306 */ /* 0x000ea60000209400 */
[----:B------:R3:W5:Y:S01]  /*01c0*/  @P1 LDG.E R9, desc[UR16][R4.64] ;  /* 0x0000001004091981 */ /* 0x000762000c1e1900 */
[----:B------:R-:W-:-:S04]  /*01d0*/  R2UR UR11, R75 ;  /* 0x000000004b0b72ca */ /* 0x000fc800000e0000 */
[----:B--2---:R-:W2:Y:S01]  /*01e0*/  MUFU.RCP R0, R0 ;  /* 0x0000000000007308 */ /* 0x004ea20000001000 */
[----:B-1----:R-:W-:-:S04]  /*01f0*/  MOV R74, UR4 ;  /* 0x00000004004a7c02 */ /* 0x002fc80008000f00 */
[C---:B------:R-:W-:Y:S01]  /*0200*/  R2UR UR7, R74.reuse ;  /* 0x000000004a0772ca */ /* 0x040fe200000e0000 */
[----:B---3--:R-:W-:Y:S01]  /*0210*/  IMAD.WIDE.U32 R4, R74, UR12, RZ ;  /* 0x0000000c4a047c25 */ /* 0x008fe2000f8e00ff */
[----:B--2---:R-:W-:-:S04]  /*0220*/  IADD3 R6, R0, 0xffffffe, RZ ;  /* 0x0ffffffe00067810 */ /* 0x004fc80007ffe0ff */
[----:B------:R1:W2:Y:S07]  /*0230*/  F2I.FTZ.U32.TRUNC.NTZ R7, R6 ;  /* 0x0000000600077305 */ /* 0x0002ae000021f000 */
[----:B------:R-:W-:-:S04]  /*0240*/  USHF.R.S32.HI UR15, URZ, 0x1f, UR7 ;  /* 0x0000001f3f0f7899 */ /* 0x000fc80008011407 */
[----:B------:R-:W-:Y:S02]  /*0250*/  UIMAD UR5, UR15, UR12, URZ ;  /* 0x0000000c0f0572a4 */ /* 0x000fe4000f8e023f */
[----:B------:R-:W-:Y:S01]  /*0260*/  UIMAD UR4, UR15, UR8, URZ ;  /* 0x000000080f0472a4 */ /* 0x000fe2000f8e023f */
[----:B-1----:R-:W-:Y:S01]  /*0270*/  HFMA2.MMA R6, -RZ, RZ, 0, 0 ;  /* 0x00000000ff067435 */ /* 0x002fe200000001ff */
[----:B------:R-:W-:Y:S02]  /*0280*/  UIMAD UR12, UR32, UR18, URZ ;  /* 0x00000012200c72a4 */ /* 0x000fe4000f8e023f */
[----:B------:R-:W-:Y:S02]  /*0290*/  MOV R13, UR5 ;  /* 0x00000005000d7c02 */ /* 0x000fe40008000f00 */
[----:B--2---:R-:W-:-:S03]  /*02a0*/  IADD3 R2, RZ, -R7, RZ ;  /* 0x80000007ff027210 */ /* 0x004fc60007ffe0ff */
[----:B------:R-:W-:Y:S02]  /*02b0*/  IMAD R13, R74, UR13, R13 ;  /* 0x0000000d4a0d7c24 */ /* 0x000fe4000f8e020d */
[----:B------:R-:W-:Y:S01]  /*02c0*/  IMAD R3, R2, R11, RZ ;  /* 0x0000000b02037224 */ /* 0x000fe200078e02ff */
[----:B------:R-:W-:Y:S02]  /*02d0*/  IABS R2, R75 ;  /* 0x0000004b00027213 */ /* 0x000fe40000000000 */
[----:B------:R-:W-:Y:S01]  /*02e0*/  IADD3 R5, R5, R13, RZ ;  /* 0x0000000d05057210 */ /* 0x000fe20007ffe0ff */
[----:B------:R-:W-:Y:S01]  /*02f0*/  IMAD.HI.U32 R7, R7, R3, R6 ;  /* 0x0000000307077227 */ /* 0x000fe200078e0006 */
[----:B------:R-:W1:Y:S05]  /*0300*/  LDC.64 R12, c[0x0][0x2f8] ;  /* 0x0000be00ff0c7b82 */ /* 0x000e6a0000000a00 */
[----:B------:R-:W-:-:S03]  /*0310*/  IMAD.HI.U32 R7, R7, R2, RZ ;  /* 0x0000000207077227 */ /* 0x000fc600078e00ff */
[----:B------:R-:W2:Y:S02]  /*0320*/  LDC R6, c[0x0][0x224] ;  /* 0x00008900ff067b82 */ /* 0x000ea40000000800 */
[----:B------:R-:W-:-:S05]  /*0330*/  IADD3 R0, -R7, RZ, RZ ;  /* 0x000000ff07007210 */ /* 0x000fca0007ffe1ff */
[----:B------:R-:W-:Y:S02]  /*0340*/  IMAD R0, R11, R0, R2 ;  /* 0x000000000b007224 */ /* 0x000fe400078e0202 */
[----:B------:R-:W-:-:S03]  /*0350*/  IMAD.WIDE.U32 R2, R74, UR8, RZ ;  /* 0x000000084a027c25 */ /* 0x000fc6000f8e00ff */
[----:B------:R-:W-:-:S13]  /*0360*/  ISETP.GT.U32.AND P3, PT, R11, R0, PT ;  /* 0x000000000b00720c */ /* 0x000fda0003f64070 */
[-C--:B------:R-:W-:Y:S02]  /*0370*/  @!P3 IADD3 R0, R0, -R11.reuse, RZ ;  /* 0x8000000b0000b210 */ /* 0x080fe40007ffe0ff */
[----:B------:R-:W-:Y:S02]  /*0380*/  @!P3 IADD3 R7, R7, 0x1, RZ ;  /* 0x000000010707b810 */ /* 0x000fe40007ffe0ff */
[----:B------:R-:W-:Y:S02]  /*0390*/  ISETP.GE.U32.AND P2, PT, R0, R11, PT ;  /* 0x0000000b0000720c */ /* 0x000fe40003f46070 */
[----:B------:R-:W-:Y:S02]  /*03a0*/  LOP3.LUT R0, R75, R10, RZ, 0x3c, !PT ;  /* 0x0000000a4b007212 */ /* 0x000fe400078e3cff */
[----:B------:R-:W-:Y:S02]  /*03b0*/  MOV R11, UR4 ;  /* 0x00000004000b7c02 */ /* 0x000fe40008000f00 */
[----:B------:R-:W-:-:S02]  /*03c0*/  R2UR UR4, R74 ;  /* 0x000000004a0472ca */ /* 0x000fc400000e0000 */
[----:B------:R-:W-:Y:S01]  /*03d0*/  ISETP.GE.AND P4, PT, R0, RZ, PT ;  /* 0x000000ff0000720c */ /* 0x000fe20003f86270 */
[----:B------:R-:W-:Y:S01]  /*03e0*/  IMAD R11, R74, UR9, R11 ;  /* 0x000000094a0b7c24 */ /* 0x000fe2000f8e020b */
[----:B------:R-:W-:Y:S01]  /*03f0*/  ISETP.NE.AND P3, PT, R10, RZ, PT ;  /* 0x000000ff0a00720c */ /* 0x000fe20003f65270 */
[----:B------:R-:W-:Y:S02]  /*0400*/  ULDC.64 UR8, c[0x0][0x280] ;  /* 0x0000a00000087ab9 */ /* 0x000fe40000000a00 */
[----:B------:R-:W-:Y:S01]  /*0410*/  @P2 IADD3 R7, R7, 0x1, RZ ;  /* 0x0000000107072810 */ /* 0x000fe20007ffe0ff */
[----:B------:R-:W-:Y:S01]  /*0420*/  UIMAD UR6, UR15, UR8, URZ ;  /* 0x000000080f0672a4 */ /* 0x000fe2000f8e023f */
[----:B--2---:R-:W-:Y:S02]  /*0430*/  ISETP.GE.AND P2, PT, R6, 0x1, PT ;  /* 0x000000010600780c */ /* 0x004fe40003f46270 */
[----:B------:R-:W-:Y:S01]  /*0440*/  IADD3 R3, R3, R11, RZ ;  /* 0x0000000b03037210 */ /* 0x000fe20007ffe0ff */
[----:B------:R-:W-:-:S02]  /*0450*/  UIMAD UR6, UR7, UR9, UR6 ;  /* 0x00000009070672a4 */ /* 0x000fc4000f8e0206 */
[----:B------:R-:W-:Y:S01]  /*0460*/  UIMAD.WIDE.U32 UR4, UR4, UR8, URZ ;  /* 0x00000008040472a5 */ /* 0x000fe2000f8e003f */
[----:B------:R-:W-:Y:S02]  /*0470*/  @!P4 IADD3 R7, -R7, RZ, RZ ;  /* 0x000000ff0707c210 */ /* 0x000fe40007ffe1ff */
[----:B------:R-:W-:Y:S01]  /*0480*/  ULDC.64 UR8, c[0x0][0x288] ;  /* 0x0000a20000087ab9 */ /* 0x000fe20000000a00 */
[----:B------:R-:W-:Y:S01]  /*0490*/  @!P3 LOP3.LUT R7, RZ, R10, RZ, 0x33, !PT ;  /* 0x0000000aff07b212 */ /* 0x000fe200078e33ff */
[----:B------:R-:W-:-:S03]  /*04a0*/  UIMAD UR7, UR32, UR8, URZ ;  /* 0x00000008200772a4 */ /* 0x000fc6000f8e023f */
[----:B------:R-:W-:Y:S01]  /*04b0*/  SHF.R.S32.HI R0, RZ, 0x1f, R7 ;  /* 0x0000001fff007819 */ /* 0x000fe20000011407 */
[----:B01----:R-:W-:Y:S08]  /*04c0*/  @!P2 EXIT ;  /* 0x000000000000a94d */ /* 0x003ff00003800000 */
[----:B------:R-:W-:Y:S01]  /*04d0*/  MOV R6, UR12 ;  /* 0x0000000c00067c02 */ /* 0x000fe20008000f00 */
[----:B------:R-:W-:Y:S01]  /*04e0*/  IMAD R0, R0, UR20, RZ ;  /* 0x0000001400007c24 */ /* 0x000fe2000f8e02ff */
[----:B------:R-:W-:Y:S01]  /*04f0*/  UIADD3 UR5, UR5, UR6, URZ ;  /* 0x0000000605057290 */ /* 0x000fe2000fffe03f */
[C---:B------:R-:W-:Y:S01]  /*0500*/  IMAD.WIDE.U32 R4, R7.reuse, UR20, R4 ;  /* 0x0000001407047c25 */ /* 0x040fe2000f8e0004 */
[----:B------:R-:W-:Y:S01]  /*0510*/  UIMAD UR9, UR10, UR9, UR7 ;  /* 0x000000090a0972a4 */ /* 0x000fe2000f8e0207 */
[----:B------:R-:W0:Y:S01]  /*0520*/  S2R R73, SR_TID.X ;  /* 0x0000000000497919 */ /* 0x000e220000002100 */
[----:B------:R-:W-:Y:S01]  /*0530*/  UIMAD.WIDE.U32 UR6, UR11, UR8, UR4 ;  /* 0x000000080b0672a5 */ /* 0x000fe2000f8e0004 */
[----:B------:R-:W-:Y:S01]  /*0540*/  IMAD R11, R7, UR21, R0 ;  /* 0x00000015070b7c24 */ /* 0x000fe2000f8e0200 */
[----:B------:R-:W-:Y:S01]  /*0550*/  LEA R71, P2, R4, R14, 0x2 ;  /* 0x0000000e04477211 */ /* 0x000fe200078410ff */
[C---:B------:R-:W-:Y:S01]  /*0560*/  IMAD R7, R75.reuse, UR19, R6 ;  /* 0x000000134b077c24 */ /* 0x040fe2000f8e0206 */
[----:B------:R-:W-:Y:S01]  /*0570*/  UMOV UR5, URZ ;  /* 0x0000003f00057c82 */ /* 0x000fe20008000000 */
[----:B------:R-:W-:Y:S01]  /*0580*/  IMAD.WIDE.U32 R2, R75, UR18, R2 ;  /* 0x000000124b027c25 */ /* 0x000fe2000f8e0002 */
[----:B-----5:R-:W-:Y:S01]  /*0590*/  @P0 R2UR UR5, R8 ;  /* 0x00000000080502ca */ /* 0x020fe200000e0000 */
[----:B------:R-:W1:Y:S01]  /*05a0*/  S2R R72, SR_LANEID ;  /* 0x0000000000487919 */ /* 0x000e620000000000 */
[----:B------:R-:W-:Y:S01]  /*05b0*/  UMOV UR4, URZ ;  /* 0x0000003f00047c82 */ /* 0x000fe20008000000 */
[----:B------:R-:W-:Y:S01]  /*05c0*/  @P1 R2UR UR4, R9 ;  /* 0x00000000090412ca */ /* 0x000fe200000e0000 */
[----:B------:R-:W-:Y:S01]  /*05d0*/  ULDC.64 UR10, c[0x0][0x2f0] ;  /* 0x0000bc00000a7ab9 */ /* 0x000fe20000000a00 */
[----:B------:R-:W-:Y:S01]  /*05e0*/  IADD3 R3, R3, R7, RZ ;  /* 0x0000000703037210 */ /* 0x000fe20007ffe0ff */
[----:B------:R-:W-:Y:S01]  /*05f0*/  UIADD3 UR9, UR7, UR9, URZ ;  /* 0x0000000907097290 */ /* 0x000fe2000fffe03f */
[----:B------:R-:W-:Y:S01]  /*0600*/  LEA R0, P0, R2, R12, 0x2 ;  /* 0x0000000c02007211 */ /* 0x000fe200078010ff */
[----:B------:R-:W-:Y:S01]  /*0610*/  ULEA UR8, UP0, UR6, UR10, 0x2 ;  /* 0x0000000a06087291 */ /* 0x000fe2000f80103f */
[----:B------:R-:W-:-:S02]  /*0620*/  IADD3 R70, R5, R11, RZ ;  /* 0x0000000b05467210 */ /* 0x000fc40007ffe0ff */
[----:B------:R-:W-:Y:S01]  /*0630*/  LEA.HI.X R2, R2, R13, R3, 0x2, P0 ;  /* 0x0000000d02027211 */ /* 0x000fe200000f1403 */
[----:B------:R2:W-:Y:S01]  /*0640*/  STL [R1+0x4], R0 ;  /* 0x0000040001007387 */ /* 0x0005e20000100800 */
[----:B------:R-:W-:Y:S01]  /*0650*/  LEA.HI.X R70, R4, R15, R70, 0x2, P2 ;  /* 0x0000000f04467211 */ /* 0x000fe200010f1446 */
[----:B------:R-:W-:Y:S02]  /*0660*/  ULEA.HI.X UR9, UR6, UR11, UR9, 0x2, UP0 ;  /* 0x0000000b06097291 */ /* 0x000fe400080f1409 */
[----:B------:R2:W-:Y:S01]  /*0670*/  STL [R1], R2 ;  /* 0x0000000201007387 */ /* 0x0005e20000100800 */
[----:B------:R-:W-:-:S09]  /*0680*/  UMOV UR6, URZ ;  /* 0x0000003f00067c82 */ /* 0x000fd20008000000 */
.L_x_217:
[----:B0-----:R-:W-:Y:S01]  /*0690*/  SHF.L.U32 R69, R73, 0x4, RZ ;  /* 0x0000000449457819 */ /* 0x001fe200000006ff */
[----:B------:R-:W-:Y:S03]  /*06a0*/  BAR.SYNC.DEFER_BLOCKING 0x0 ;  /* 0x0000000000007b1d */ /* 0x000fe60000010000 */
[----:B------:R-:W-:-:S03]  /*06b0*/  LOP3.LUT R69, R69, 0xfffffe00, RZ, 0xc0, !PT ;  /* 0xfffffe0045457812 */ /* 0x000fc600078ec0ff */
[----:B------:R-:W-:Y:S01]  /*06c0*/  ULDC UR10, c[0x0][0x218] ;  /* 0x00008600000a7ab9 */ /* 0x000fe20000000800 */
[----:B------:R-:W-:Y:S01]  /*06d0*/  LOP3.LUT R68, R69, 0x1f, R73, 0xf8, !PT ;  /* 0x0000001f45447812 */ /* 0x000fe200078ef849 */
[----:B------:R-:W-:Y:S01]  /*06e0*/  UIMAD UR10, UR6, -0x800, UR10 ;  /* 0xfffff800060a78a4 */ /* 0x000fe2000f8e020a */
[----:B------:R-:W3:Y:S02]  /*06f0*/  LDL R46, [R1] ;  /* 0x00000000012e7983 */ /* 0x000ee40000100800 */
[C---:B------:R-:W-:Y:S02]  /*0700*/  LOP3.LUT R16, R68.reuse, 0x20, RZ, 0xfc, !PT ;  /* 0x0000002044107812 */ /* 0x040fe400078efcff */
[----:B----4-:R-:W4:Y:S01]  /*0710*/  LDL R44, [R1+0x4] ;  /* 0x00000400012c7983 */ /* 0x010f220000100800 */
[----:B------:R-:W-:Y:S02]  /*0720*/  ISETP.GE.AND P2, PT, R68, UR10, PT ;  /* 0x0000000a44007c0c */ /* 0x000fe4000bf46270 */
[----:B------:R-:W-:-:S02]  /*0730*/  CS2R R4, SRZ ;  /* 0x0000000000047805 */ /* 0x000fc4000001ff00 */
[----:B------:R-:W-:Y:S02]  /*0740*/  ISETP.GE.AND P1, PT, R16, UR10, PT ;  /* 0x0000000a10007c0c */ /* 0x000fe4000bf26270 */
[----:B------:R-:W-:Y:S02]  /*0750*/  CS2R R6, SRZ ;  /* 0x0000000000067805 */ /* 0x000fe4000001ff00 */
[----:B--2---:R-:W-:Y:S02]  /*0760*/  MOV R2, UR8 ;  /* 0x0000000800027c02 */ /* 0x004fe40008000f00 */
[----:B------:R-:W-:Y:S02]  /*0770*/  CS2R R8, SRZ ;  /* 0x0000000000087805 */ /* 0x000fe4000001ff00 */
[----:B------:R-:W-:Y:S02]  /*0780*/  MOV R3, UR9 ;  /* 0x0000000900037c02 */ /* 0x000fe40008000f00 */
[----:B------:R-:W-:-:S02]  /*0790*/  CS2R R10, SRZ ;  /* 0x00000000000a7805 */ /* 0x000fc4000001ff00 */
[C---:B------:R-:W-:Y:S02]  /*07a0*/  LOP3.LUT R17, R68.reuse, 0x40, RZ, 0xfc, !PT ;  /* 0x0000004044117812 */ /* 0x040fe400078efcff */
[----:B------:R-:W-:Y:S02]  /*07b0*/  CS2R R12, SRZ ;  /* 0x00000000000c7805 */ /* 0x000fe4000001ff00 */
[C---:B------:R-:W-:Y:S01]  /*07c0*/  LOP3.LUT R21, R68.reuse, 0x60, RZ, 0xfc, !PT ;  /* 0x0000006044157812 */ /* 0x040fe200078efcff */
[C---:B------:R-:W-:Y:S01]  /*07d0*/  IMAD.WIDE R2, R68.reuse, 0x4, R2 ;  /* 0x0000000444027825 */ /* 0x040fe200078e0202 */
[C---:B------:R-:W-:Y:S02]  /*07e0*/  LOP3.LUT R22, R68.reuse, 0x80, RZ, 0xfc, !PT ;  /* 0x0000008044167812 */ /* 0x040fe400078efcff */
[----:B------:R-:W-:Y:S02]  /*07f0*/  MOV R0, RZ ;  /* 0x000000ff00007202 */ /* 0x000fe40000000f00 */
[C---:B------:R-:W-:Y:S01]  /*0800*/  LOP3.LUT R23, R68.reuse, 0xa0, RZ, 0xfc, !PT ;  /* 0x000000a044177812 */ /* 0x040fe200078efcff */
[----:B------:R-:W2:Y:S01]  /*0810*/  @!P2 LDG.E R4, desc[UR16][R2.64] ;  /* 0x000000100204a981 */ /* 0x000ea2000c1e1900 */
[----:B------:R-:W-:-:S02]  /*0820*/  LOP3.LUT R24, R68, 0xc0, RZ, 0xfc, !PT ;  /* 0x000000c044187812 */ /* 0x000fc400078efcff */
[----:B------:R-:W-:Y:S01]  /*0830*/  ISETP.GE.AND P0, PT, R17, UR10, PT ;  /* 0x0000000a11007c0c */ /* 0x000fe2000bf06270 */
[----:B------:R-:W5:Y:S01]  /*0840*/  @!P1 LDG.E R0, desc[UR16][R2.64+0x80] ;  /* 0x0000801002009981 */ /* 0x000f62000c1e1900 */
[C---:B------:R-:W-:Y:S02]  /*0850*/  LOP3.LUT R26, R68.reuse, 0xe0, RZ, 0xfc, !PT ;  /* 0x000000e0441a7812 */ /* 0x040fe400078efcff */
[----:B------:R-:W-:Y:S02]  /*0860*/  ISETP.GE.AND P4, PT, R21, UR10, PT ;  /* 0x0000000a15007c0c */ /* 0x000fe4000bf86270 */
[----:B------:R-:W-:Y:S02]  /*0870*/  LOP3.LUT R28, R68, 0x100, RZ, 0xfc, !PT ;  /* 0x00000100441c7812 */ /* 0x000fe400078efcff */
[----:B------:R-:W-:Y:S02]  /*0880*/  ISETP.GE.AND P6, PT, R22, UR10, PT ;  /* 0x0000000a16007c0c */ /* 0x000fe4000bfc6270 */
[----:B------:R-:W-:-:S02]  /*0890*/  ISETP.GE.AND P5, PT, R23, UR10, PT ;  /* 0x0000000a17007c0c */ /* 0x000fc4000bfa6270 */
[----:B------:R-:W-:Y:S01]  /*08a0*/  ISETP.GE.AND P3, PT, R24, UR10, PT ;  /* 0x0000000a18007c0c */ /* 0x000fe2000bf66270 */
[----:B------:R-:W5:Y:S01]  /*08b0*/  @!P0 LDG.E R5, desc[UR16][R2.64+0x100] ;  /* 0x0001001002058981 */ /* 0x000f62000c1e1900 */
        /* <DEDUP_REMOVED lines=9> */
[----:B------:R-:W-:Y:S02]  /*0950*/  LOP3.LUT R38, R68, 0x1a0, RZ, 0xfc, !PT ;  /* 0x000001a044267812 */ /* 0x000fe400078efcff */
[----:B------:R-:W-:Y:S01]  /*0960*/  ISETP.GE.AND P0, PT, R30, UR10, PT ;  /* 0x0000000a1e007c0c */ /* 0x000fe2000bf06270 */
[----:B------:R-:W5:Y:S01]  /*0970*/  @!P3 LDG.E R9, desc[UR16][R2.64+0x300] ;  /* 0x000300100209b981 */ /* 0x000f62000c1e1900 */
[----:B------:R-:W-:Y:S02]  /*0980*/  LOP3.LUT R40, R68, 0x1c0, RZ, 0xfc, !PT ;  /* 0x000001c044287812 */ /* 0x000fe400078efcff */
[----:B------:R-:W-:Y:S01]  /*0990*/  ISETP.GE.AND P4, PT, R32, UR10, PT ;  /* 0x0000000a20007c0c */ /* 0x000fe2000bf86270 */
[----:B------:R-:W5:Y:S01]  /*09a0*/  @!P2 LDG.E R10, desc[UR16][R2.64+0x380] ;  /* 0x00038010020aa981 */ /* 0x000f62000c1e1900 */
[----:B------:R-:W-:-:S02]  /*09b0*/  LOP3.LUT R42, R68, 0x1e0, RZ, 0xfc, !PT ;  /* 0x000001e0442a7812 */ /* 0x000fc400078efcff */
[----:B------:R-:W-:Y:S01]  /*09c0*/  ISETP.GE.AND P6, PT, R34, UR10, PT ;  /* 0x0000000a22007c0c */ /* 0x000fe2000bfc6270 */
[----:B------:R-:W5:Y:S01]  /*09d0*/  @!P1 LDG.E R11, desc[UR16][R2.64+0x400] ;  /* 0x00040010020b9981 */ /* 0x000f62000c1e1900 */
[----:B------:R-:W-:Y:S02]  /*09e0*/  ISETP.GE.AND P5, PT, R36, UR10, PT ;  /* 0x0000000a24007c0c */ /* 0x000fe4000bfa6270 */
[----:B------:R-:W-:Y:S02]  /*09f0*/  ISETP.GE.AND P3, PT, R38, UR10, PT ;  /* 0x0000000a26007c0c */ /* 0x000fe4000bf66270 */
[----:B------:R-:W-:Y:S02]  /*0a00*/  CS2R R14, SRZ ;  /* 0x00000000000e7805 */ /* 0x000fe4000001ff00 */
[----:B------:R-:W-:Y:S01]  /*0a10*/  ISETP.GE.AND P2, PT, R40, UR10, PT ;  /* 0x0000000a28007c0c */ /* 0x000fe2000bf46270 */
[----:B------:R-:W-:Y:S01]  /*0a20*/  HFMA2.MMA R20, -RZ, RZ, 0, 0 ;  /* 0x00000000ff147435 */ /* 0x000fe200000001ff */
[----:B------:R-:W-:-:S02]  /*0a30*/  ISETP.GE.AND P1, PT, R42, UR10, PT ;  /* 0x0000000a2a007c0c */ /* 0x000fc4000bf26270 */
[----:B------:R-:W-:Y:S01]  /*0a40*/  CS2R R18, SRZ ;  /* 0x0000000000127805 */ /* 0x000fe2000001ff00 */
[----:B------:R-:W5:Y:S04]  /*0a50*/  @!P0 LDG.E R12, desc[UR16][R2.64+0x480] ;  /* 0x00048010020c8981 */ /* 0x000f68000c1e1900 */
[----:B------:R-:W5:Y:S04]  /*0a60*/  @!P4 LDG.E R13, desc[UR16][R2.64+0x500] ;  /* 0x00050010020dc981 */ /* 0x000f68000c1e1900 */
        /* <DEDUP_REMOVED lines=11> */
[C---:B0-----:R-:W-:Y:S02]  /*0b20*/  IADD3 R3, R16.reuse, 0x20, RZ ;  /* 0x0000002010037810 */ /* 0x041fe40007ffe0ff */
[----:B------:R-:W-:Y:S02]  /*0b30*/  IADD3 R17, R16, 0x40, RZ ;  /* 0x0000004010117810 */ /* 0x000fe40007ffe0ff */
[----:B------:R-:W-:-:S02]  /*0b40*/  ISETP.GE.AND P6, PT, R23, UR10, PT ;  /* 0x0000000a17007c0c */ /* 0x000fc4000bfc6270 */
[C---:B------:R-:W-:Y:S02]  /*0b50*/  IADD3 R21, R16.reuse, 0x60, RZ ;  /* 0x0000006010157810 */ /* 0x040fe40007ffe0ff */
[CC--:B------:R-:W-:Y:S02]  /*0b60*/  LEA.HI.SX32 R165, R16.reuse, R16.reuse, 0x1b ;  /* 0x0000001010a57211 */ /* 0x0c0fe400078fdaff */
[C---:B------:R-:W-:Y:S02]  /*0b70*/  IADD3 R23, R16.reuse, 0x80, RZ ;  /* 0x0000008010177810 */ /* 0x040fe40007ffe0ff */
[C---:B------:R-:W-:Y:S01]  /*0b80*/  IADD3 R25, R16.reuse, 0xa0, RZ ;  /* 0x000000a010197810 */ /* 0x040fe20007ffe0ff */
[----:B------:R-:W-:Y:S01]  /*0b90*/  ULEA UR11, UR11, UR7, 0x18 ;  /* 0x000000070b0b7291 */ /* 0x000fe2000f8ec03f */
[----:B------:R-:W-:Y:S02]  /*0ba0*/  LEA.HI.SX32 R3, R3, R16, 0x1b ;  /* 0x0000001003037211 */ /* 0x000fe400078fdaff */
[----:B------:R-:W-:-:S02]  /*0bb0*/  IADD3 R27, R16, 0xc0, RZ ;  /* 0x000000c0101b7810 */ /* 0x000fc40007ffe0ff */
[-C--:B------:R-:W-:Y:S02]  /*0bc0*/  LEA.HI.SX32 R17, R17, R16.reuse, 0x1b ;  /* 0x0000001011117211 */ /* 0x080fe400078fdaff */
[C---:B------:R-:W-:Y:S02]  /*0bd0*/  IADD3 R29, R16.reuse, 0xe0, RZ ;  /* 0x000000e0101d7810 */ /* 0x040fe40007ffe0ff */
[-C--:B------:R-:W-:Y:S02]  /*0be0*/  LEA.HI.SX32 R21, R21, R16.reuse, 0x1b ;  /* 0x0000001015157211 */ /* 0x080fe400078fdaff */
[----:B------:R-:W-:Y:S02]  /*0bf0*/  IADD3 R31, R16, 0x100, RZ ;  /* 0x00000100101f7810 */ /* 0x000fe40007ffe0ff */
[----:B------:R-:W-:Y:S02]  /*0c00*/  LEA R165, R165, UR11, 0x2 ;  /* 0x0000000ba5a57c11 */ /* 0x000fe4000f8e10ff */
        /* <DEDUP_REMOVED lines=19> */
[----:B------:R-:W-:Y:S02]  /*0d40*/  IADD3 R45, R16, 0x1e0, RZ ;  /* 0x000001e0102d7810 */ /* 0x000fe40007ffe0ff */
[-C--:B------:R-:W-:Y:S02]  /*0d50*/  LEA.HI.SX32 R37, R37, R16.reuse, 0x1b ;  /* 0x0000001025257211 */ /* 0x080fe400078fdaff */
[----:B------:R-:W-:Y:S02]  /*0d60*/  LEA R151, R29, UR11, 0x2 ;  /* 0x0000000b1d977c11 */ /* 0x000fe4000f8e10ff */
[-C--:B------:R-:W-:Y:S02]  /*0d70*/  LEA.HI.SX32 R39, R39, R16.reuse, 0x1b ;  /* 0x0000001027277211 */ /* 0x080fe400078fdaff */
[----:B------:R-:W-:Y:S02]  /*0d80*/  LEA R150, R31, UR11, 0x2 ;  /* 0x0000000b1f967c11 */ /* 0x000fe4000f8e10ff */
[----:B------:R-:W-:-:S02]  /*0d90*/  LEA.HI.SX32 R41, R41, R16, 0x1b ;  /* 0x0000001029297211 */ /* 0x000fc400078fdaff */
[----:B------:R-:W-:Y:S02]  /*0da0*/  LEA R149, R33, UR11, 0x2 ;  /* 0x0000000b21957c11 */ /* 0x000fe4000f8e10ff */
[-C--:B------:R-:W-:Y:S02]  /*0db0*/  LEA.HI.SX32 R43, R43, R16.reuse, 0x1b ;  /* 0x000000102b2b7211 */ /* 0x080fe400078fdaff */
[----:B------:R-:W-:Y:S02]  /*0dc0*/  LEA R148, R35, UR11, 0x2 ;  /* 0x0000000b23947c11 */ /* 0x000fe4000f8e10ff */
[----:B------:R-:W-:Y:S02]  /*0dd0*/  LEA.HI.SX32 R45, R45, R16, 0x1b ;  /* 0x000000102d2d7211 */ /* 0x000fe400078fdaff */
[----:B------:R-:W-:Y:S02]  /*0de0*/  LEA R147, R37, UR11, 0x2 ;  /* 0x0000000b25937c11 */ /* 0x000fe4000f8e10ff */
[----:B------:R-:W-:-:S02]  /*0df0*/  LEA R146, R39, UR11, 0x2 ;  /* 0x0000000b27927c11 */ /* 0x000fc4000f8e10ff */
[----:B------:R-:W-:Y:S02]  /*0e00*/  LEA R145, R41, UR11, 0x2 ;  /* 0x0000000b29917c11 */ /* 0x000fe4000f8e10ff */
[----:B------:R-:W-:Y:S02]  /*0e10*/  LEA R144, R43, UR11, 0x2 ;  /* 0x0000000b2b907c11 */ /* 0x000fe4000f8e10ff */
[----:B------:R-:W-:Y:S02]  /*0e20*/  LEA R67, R45, UR11, 0x2 ;  /* 0x0000000b2d437c11 */ /* 0x000fe4000f8e10ff */
[----:B------:R-:W-:Y:S02]  /*0e30*/  ISETP.GE.AND P5, PT, R22, UR10, PT ;  /* 0x0000000a16007c0c */ /* 0x000fe4000bfa6270 */
[----:B------:R-:W-:Y:S02]  /*0e40*/  CS2R R22, SRZ ;  /* 0x0000000000167805 */ /* 0x000fe4000001ff00 */
[----:B------:R-:W-:-:S02]  /*0e50*/  ISETP.GE.AND P0, PT, R68, UR10, PT ;  /* 0x0000000a44007c0c */ /* 0x000fc4000bf06270 */
[----:B------:R-:W-:Y:S02]  /*0e60*/  ISETP.GE.AND P2, PT, R24, UR10, PT ;  /* 0x0000000a18007c0c */ /* 0x000fe4000bf46270 */
[----:B------:R-:W-:Y:S02]  /*0e70*/  CS2R R24, SRZ ;  /* 0x0000000000187805 */ /* 0x000fe4000001ff00 */
[----:B---3--:R-:W-:Y:S02]  /*0e80*/  MOV R3, R46 ;  /* 0x0000002e00037202 */ /* 0x008fe40000000f00 */
[----:B----4-:R-:W-:Y:S01]  /*0e90*/  MOV R2, R44 ;  /* 0x0000002c00027202 */ /* 0x010fe20000000f00 */
[----:B--2---:R-:W-:Y:S04]  /*0ea0*/  STS [R165], R4 ;  /* 0x00000004a5007388 */ /* 0x004fe80000000800 */
[----:B-----5:R0:W-:Y:S02]  /*0eb0*/  STS [R163+0x80], R0 ;  /* 0x00008000a3007388 */ /* 0x0201e40000000800 */
[----:B0-----:R-:W-:-:S02]  /*0ec0*/  LEA R0, R72, R69, 0x4 ;  /* 0x0000004548007211 */ /* 0x001fc400078e20ff */
[----:B------:R-:W-:Y:S04]  /*0ed0*/  STS [R156+0x100], R5 ;  /* 0x000100059c007388 */ /* 0x000fe80000000800 */
[----:B------:R-:W-:Y:S04]  /*0ee0*/  STS [R155+0x180], R6 ;  /* 0x000180069b007388 */ /* 0x000fe80000000800 */
[----:B------:R-:W-:Y:S01]  /*0ef0*/  STS [R154+0x200], R7 ;  /* 0x000200079a007388 */ /* 0x000fe20000000800 */
[----:B------:R-:W-:-:S03]  /*0f00*/  LEA.HI.SX32 R66, R0, R0, 0x1b ;  /* 0x0000000000427211 */ /* 0x000fc600078fdaff */
[----:B------:R-:W-:Y:S04]  /*0f10*/  STS [R153+0x280], R8 ;  /* 0x0002800899007388 */ /* 0x000fe80000000800 */
[----:B------:R-:W-:Y:S04]  /*0f20*/  STS [R152+0x300], R9 ;  /* 0x0003000998007388 */ /* 0x000fe80000000800 */
[----:B------:R-:W-:Y:S04]  /*0f30*/  STS [R151+0x380], R10 ;  /* 0x0003800a97007388 */ /* 0x000fe80000000800 */
[----:B------:R-:W-:Y:S01]  /*0f40*/  STS [R150+0x400], R11 ;  /* 0x0004000b96007388 */ /* 0x000fe20000000800 */
[----:B------:R-:W-:Y:S01]  /*0f50*/  LEA R66, R66, UR11, 0x2 ;  /* 0x0000000b42427c11 */ /* 0x000fe2000f8e10ff */
[----:B------:R-:W-:-:S02]  /*0f60*/  IMAD.WIDE R16, R68, 0x4, R2 ;  /* 0x0000000444107825 */ /* 0x000fc400078e0202 */
[----:B------:R-:W-:Y:S04]  /*0f70*/  STS [R149+0x480], R12 ;  /* 0x0004800c95007388 */ /* 0x000fe80000000800 */
[----:B------:R-:W-:Y:S04]  /*0f80*/  STS [R148+0x500], R13 ;  /* 0x0005000d94007388 */ /* 0x000fe80000000800 */
[----:B------:R-:W-:Y:S04]  /*0f90*/  STS [R147+0x580], R14 ;  /* 0x0005800e93007388 */ /* 0x000fe80000000800 */
[----:B------:R-:W-:Y:S04]  /*0fa0*/  STS [R146+0x600], R15 ;  /* 0x0006000f92007388 */ /* 0x000fe80000000800 */
        /* <DEDUP_REMOVED lines=20> */
[----:B------:R-:W-:Y:S01]  /*10f0*/  BAR.SYNC.DEFER_BLOCKING 0x0 ;  /* 0x0000000000007b1d */ /* 0x000fe20000010000 */
[----:B0-----:R-:W-:-:S02]  /*1100*/  CS2R R18, SRZ ;  /* 0x0000000000127805 */ /* 0x001fc4000001ff00 */
[----:B-1----:R-:W-:-:S03]  /*1110*/  CS2R R20, SRZ ;  /* 0x0000000000147805 */ /* 0x002fc6000001ff00 */
[----:B------:R-:W2:Y:S01]  /*1120*/  @!P3 LDG.E R22, desc[UR16][R16.64+0x80] ;  /* 0x000080101016b981 */ /* 0x000ea2000c1e1900 */
[----:B------:R-:W-:-:S03]  /*1130*/  ISETP.GE.AND P3, PT, R26, UR10, PT ;  /* 0x0000000a1a007c0c */ /* 0x000fc6000bf66270 */
[----:B------:R-:W3:Y:S01]  /*1140*/  @!P1 LDG.E R18, desc[UR16][R16.64+0x180] ;  /* 0x0001801010129981 */ /* 0x000ee2000c1e1900 */
[----:B------:R-:W-:Y:S02]  /*1150*/  ISETP.GE.AND P1, PT, R30, UR10, PT ;  /* 0x0000000a1e007c0c */ /* 0x000fe4000bf26270 */
[----:B------:R-:W-:Y:S01]  /*1160*/  CS2R R26, SRZ ;  /* 0x00000000001a7805 */ /* 0x000fe2000001ff00 */
[----:B------:R-:W4:Y:S01]  /*1170*/  @!P0 LDG.E R24, desc[UR16][R16.64] ;  /* 0x0000001010188981 */ /* 0x000f22000c1e1900 */
[----:B------:R-:W-:Y:S02]  /*1180*/  ISETP.GE.AND P0, PT, R28, UR10, PT ;  /* 0x0000000a1c007c0c */ /* 0x000fe4000bf06270 */
[----:B------:R-:W-:Y:S01]  /*1190*/  CS2R R28, SRZ ;  /* 0x00000000001c7805 */ /* 0x000fe2000001ff00 */
[----:B------:R-:W5:Y:S01]  /*11a0*/  @!P4 LDG.E R19, desc[UR16][R16.64+0x100] ;  /* 0x000100101013c981 */ /* 0x000f62000c1e1900 */
        /* <DEDUP_REMOVED lines=8> */
[----:B------:R-:W-:Y:S01]  /*1230*/  ISETP.GE.AND P2, PT, R40, UR10, PT ;  /* 0x0000000a28007c0c */ /* 0x000fe2000bf46270 */
[----:B------:R-:W-:Y:S02]  /*1240*/  HFMA2.MMA R32, -RZ, RZ, 0, 0 ;  /* 0x00000000ff207435 */ /* 0x000fe400000001ff */
[----:B------:R-:W3:Y:S01]  /*1250*/  @!P1 LDG.E R28, desc[UR16][R16.64+0x480] ;  /* 0x00048010101c9981 */ /* 0x000ee2000c1e1900 */
[----:B------:R-:W-:Y:S02]  /*1260*/  ISETP.GE.AND P1, PT, R42, UR10, PT ;  /* 0x0000000a2a007c0c */ /* 0x000fe4000bf26270 */
[----:B------:R-:W-:Y:S02]  /*1270*/  CS2R R30, SRZ ;  /* 0x00000000001e7805 */ /* 0x000fe4000001ff00 */
[----:B------:R-:W-:Y:S01]  /*1280*/  MOV R34, RZ ;  /* 0x000000ff00227202 */ /* 0x000fe20000000f00 */
[----:B------:R-:W3:Y:S04]  /*1290*/  @!P0 LDG.E R25, desc[UR16][R16.64+0x400] ;  /* 0x0004001010198981 */ /* 0x000ee8000c1e1900 */
[----:B------:R-:W3:Y:S04]  /*12a0*/  @!P4 LDG.E R27, desc[UR16][R16.64+0x500] ;  /* 0x00050010101bc981 */ /* 0x000ee8000c1e1900 */
[----:B------:R-:W3:Y:S04]  /*12b0*/  @!P6 LDG.E R30, desc[UR16][R16.64+0x580] ;  /* 0x00058010101ee981 */ /* 0x000ee8000c1e1900 */
[----:B------:R-:W3:Y:S04]  /*12c0*/  @!P5 LDG.E R29, desc[UR16][R16.64+0x600] ;  /* 0x00060010101dd981 */ /* 0x000ee8000c1e1900 */
[----:B------:R-:W3:Y:S04]  /*12d0*/  @!P3 LDG.E R32, desc[UR16][R16.64+0x680] ;  /* 0x000680101020b981 */ /* 0x000ee8000c1e1900 */
[----:B------:R-:W3:Y:S04]  /*12e0*/  @!P2 LDG.E R31, desc[UR16][R16.64+0x700] ;  /* 0x00070010101fa981 */ /* 0x000ee8000c1e1900 */
[----:B------:R0:W3:Y:S01]  /*12f0*/  @!P1 LDG.E R34, desc[UR16][R16.64+0x780] ;  /* 0x0007801010229981 */ /* 0x0000e2000c1e1900 */
[----:B------:R-:W-:Y:S01]  /*1300*/  ULDC.U8 UR7, c[0x0][0x22e] ;  /* 0x00008b8000077ab9 */ /* 0x000fe20000000000 */
[----:B0-----:R-:W0:Y:S01]  /*1310*/  LDC R16, c[0x0][0x21c] ;  /* 0x00008700ff107b82 */ /* 0x001e220000000800 */
[----:B------:R-:W-:Y:S01]  /*1320*/  BSSY B0, `(.L_x_176) ;  /* 0x0000052000007945 */ /* 0x000fe20003800000 */
[----:B----4-:R-:W-:Y:S04]  /*1330*/  STS [R165], R24 ;  /* 0x00000018a5007388 */ /* 0x010fe80000000800 */
[----:B--2---:R-:W-:Y:S04]  /*1340*/  STS [R163+0x80], R22 ;  /* 0x00008016a3007388 */ /* 0x004fe80000000800 */
[----:B-----5:R-:W-:Y:S04]  /*1350*/  STS [R156+0x100], R19 ;  /* 0x000100139c007388 */ /* 0x020fe80000000800 */
[----:B---3--:R-:W-:Y:S04]  /*1360*/  STS [R155+0x180], R18 ;  /* 0x000180129b007388 */ /* 0x008fe80000000800 */
        /* <DEDUP_REMOVED lines=77> */
.L_x_177:
[----:B------:R-:W-:Y:S05]  /*1840*/  BSYNC B0 ;  /* 0x0000000000007941 */ /* 0x000fea0003800000 */
.L_x_176:
        /* <DEDUP_REMOVED lines=37> */
.L_x_179:
[----:B------:R-:W-:Y:S05]  /*1aa0*/  BSYNC B0 ;  /* 0x0000000000007941 */ /* 0x000fea0003800000 */
.L_x_178:
        /* <DEDUP_REMOVED lines=35> */
.L_x_181:
[----:B------:R-:W-:Y:S05]  /*1ce0*/  BSYNC B0 ;  /* 0x0000000000007941 */ /* 0x000fea0003800000 */
.L_x_180:
        /* <DEDUP_REMOVED lines=37> */
.L_x_183:
[----:B------:R-:W-:Y:S05]  /*1f40*/  BSYNC B0 ;  /* 0x0000000000007941 */ /* 0x000fea0003800000 */
.L_x_182:
        /* <DEDUP_REMOVED lines=35> */
.L_x_185:
[----:B------:R-:W-:Y:S05]  /*2180*/  BSYNC B0 ;  /* 0x0000000000007941 */ /* 0x000fea0003800000 */
.L_x_184:
        /* <DEDUP_REMOVED lines=37> */
.L_x_187:
[----:B------:R-:W-:Y:S05]  /*23e0*/  BSYNC B0 ;  /* 0x0000000000007941 */ /* 0x000fea0003800000 */
.L_x_186:
        /* <DEDUP_REMOVED lines=35> */
.L_x_189:
[----:B------:R-:W-:Y:S05]  /*2620*/  BSYNC B0 ;  /* 0x0000000000007941 */ /* 0x000fea0003800000 */
.L_x_188:
        /* <DEDUP_REMOVED lines=37> */
.L_x_191:
[----:B------:R-:W-:Y:S05]  /*2880*/  BSYNC B0 ;  /* 0x0000000000007941 */ /* 0x000fea0003800000 */
.L_x_190:
        /* <DEDUP_REMOVED lines=35> */
.L_x_193:
[----:B------:R-:W-:Y:S05]  /*2ac0*/  BSYNC B0 ;  /* 0x0000000000007941 */ /* 0x000fea0003800000 */
.L_x_192:
        /* <DEDUP_REMOVED lines=41> */
.L_x_195:
[----:B------:R-:W-:Y:S05]  /*2d60*/  BSYNC B0 ;  /* 0x0000000000007941 */ /* 0x000fea0003800000 */
.L_x_194:
        /* <DEDUP_REMOVED lines=33> */
.L_x_197:
[----:B------:R-:W-:Y:S05]  /*2f80*/  BSYNC B0 ;  /* 0x0000000000007941 */ /* 0x000fea0003800000 */
.L_x_196:
        /* <DEDUP_REMOVED lines=33> */
.L_x_199:
[----:B------:R-:W-:Y:S05]  /*31a0*/  BSYNC B0 ;  /* 0x0000000000007941 */ /* 0x000fea0003800000 */
.L_x_198:
        /* <DEDUP_REMOVED lines=33> */
.L_x_201:
[----:B------:R-:W-:Y:S05]  /*33c0*/  BSYNC B0 ;  /* 0x0000000000007941 */ /* 0x000fea0003800000 */
.L_x_200:
        /* <DEDUP_REMOVED lines=33> */
.L_x_203:
[----:B------:R-:W-:Y:S05]  /*35e0*/  BSYNC B0 ;  /* 0x0000000000007941 */ /* 0x000fea0003800000 */
.L_x_202:
        /* <DEDUP_REMOVED lines=33> */
.L_x_205:
[----:B------:R-:W-:Y:S05]  /*3800*/  BSYNC B0 ;  /* 0x0000000000007941 */ /* 0x000fea0003800000 */
.L_x_204:
        /* <DEDUP_REMOVED lines=33> */
.L_x_207:
[----:B------:R-:W-:Y:S05]  /*3a20*/  BSYNC B0 ;  /* 0x0000000000007941 */ /* 0x000fea0003800000 */
.L_x_206:
        /* <DEDUP_REMOVED lines=21> */
[----:B------:R-:W-:Y:S01]  /*3b80*/  IADD3 R17, R69, R68, RZ ;  /* 0x0000004445117210 */ /* 0x000fe20007ffe0ff */
[----:B------:R-:W-:Y:S02]  /*3b90*/  UIMAD UR7, UR32, UR12, URZ ;  /* 0x0000000c200772a4 */ /* 0x000fe4000f8e023f */
[----:B------:R-:W-:Y:S01]  /*3ba0*/  IMAD.WIDE.U32 R84, R75, UR12, RZ ;  /* 0x0000000c4b547c25 */ /* 0x000fe2000f8e00ff */
[----:B------:R-:W-:Y:S01]  /*3bb0*/  ULDC UR34, c[0x0][0x224] ;  /* 0x0000890000227ab9 */ /* 0x000fe20000000800 */
[----:B------:R-:W-:Y:S01]  /*3bc0*/  ULDC UR35, c[0x0][0x21c] ;  /* 0x0000870000237ab9 */ /* 0x000fe20000000800 */
[----:B------:R-:W-:Y:S01]  /*3bd0*/  ISETP.GE.AND P1, PT, R17, UR11, PT ;  /* 0x0000000b11007c0c */ /* 0x000fe2000bf26270 */
[----:B------:R-:W-:Y:S01]  /*3be0*/  FMUL.FTZ R17, R14, R65 ;  /* 0x000000410e117220 */ /* 0x000fe20000410000 */
[----:B------:R-:W-:Y:S01]  /*3bf0*/  MOV R16, UR7 ;  /* 0x0000000700107c02 */ /* 0x000fe20008000f00 */
[----:B------:R-:W-:Y:S01]  /*3c00*/  FMUL.FTZ R14, R13, R62 ;  /* 0x0000003e0d0e7220 */ /* 0x000fe20000410000 */
[----:B------:R-:W-:Y:S01]  /*3c10*/  FMUL.FTZ R13, R10, R61 ;  /* 0x0000003d0a0d7220 */ /* 0x000fe20000410000 */
[----:B------:R-:W-:Y:S01]  /*3c20*/  FMUL.FTZ R10, R9, R58 ;  /* 0x0000003a090a7220 */ /* 0x000fe20000410000 */
[----:B------:R-:W-:Y:S01]  /*3c30*/  FMUL.FTZ R9, R6, R57 ;  /* 0x0000003906097220 */ /* 0x000fe20000410000 */
[----:B------:R-:W-:-:S02]  /*3c40*/  IMAD R43, R75, UR13, R16 ;  /* 0x0000000d4b2b7c24 */ /* 0x000fc4000f8e0210 */
        /* <DEDUP_REMOVED lines=11> */
[----:B------:R-:W-:Y:S01]  /*3d00*/  IADD3 R0, R85, R43, RZ ;  /* 0x0000002b55007210 */ /* 0x000fe20007ffe0ff */
[----:B------:R-:W-:Y:S01]  /*3d10*/  UMOV UR7, URZ ;  /* 0x0000003f00077c82 */ /* 0x000fe20008000000 */
[----:B------:R-:W-:Y:S01]  /*3d20*/  ULDC UR33, c[0x0][0x214] ;  /* 0x0000850000217ab9 */ /* 0x000fe20000000800 */
[----:B------:R-:W-:Y:S01]  /*3d30*/  ULDC.64 UR18, c[0x0][0x238] ;  /* 0x00008e0000127ab9 */ /* 0x000fe20000000a00 */
[----:B------:R-:W-:Y:S01]  /*3d40*/  ULDC.64 UR20, c[0x0][0x2d0] ;  /* 0x0000b40000147ab9 */ /* 0x000fe20000000a00 */
[----:B------:R-:W-:Y:S01]  /*3d50*/  ULDC.64 UR22, c[0x0][0x250] ;  /* 0x0000940000167ab9 */ /* 0x000fe20000000a00 */
[----:B------:R-:W-:Y:S01]  /*3d60*/  ULDC.64 UR24, c[0x0][0x268] ;  /* 0x00009a0000187ab9 */ /* 0x000fe20000000a00 */
[----:B------:R-:W-:Y:S01]  /*3d70*/  ULDC.64 UR26, c[0x0][0x270] ;  /* 0x00009c00001a7ab9 */ /* 0x000fe20000000a00 */
[----:B------:R-:W-:Y:S01]  /*3d80*/  ULDC.64 UR28, c[0x0][0x2e0] ;  /* 0x0000b800001c7ab9 */ /* 0x000fe20000000a00 */
[----:B------:R-:W-:-:S05]  /*3d90*/  ULDC.64 UR30, c[0x0][0x310] ;  /* 0x0000c400001e7ab9 */ /* 0x000fca0000000a00 */
.L_x_214:
[----:B------:R-:W-:Y:S01]  /*3da0*/  USHF.R.S32.HI UR12, URZ, 0x1f, UR7 ;  /* 0x0000001f3f0c7899 */ /* 0x000fe20008011407 */
[----:B------:R-:W-:Y:S02]  /*3db0*/  MOV R43, UR18 ;  /* 0x00000012002b7c02 */ /* 0x000fe40008000f00 */
[----:B------:R-:W-:Y:S01]  /*3dc0*/  MOV R40, R84 ;  /* 0x0000005400287202 */ /* 0x000fe20000000f00 */
[----:B------:R-:W-:Y:S01]  /*3dd0*/  UIMAD UR11, UR12, UR18, URZ ;  /* 0x000000120c0b72a4 */ /* 0x000fe2000f8e023f */
[----:B------:R-:W-:-:S03]  /*3de0*/  MOV R41, R0 ;  /* 0x0000000000297202 */ /* 0x000fc60000000f00 */
[----:B------:R-:W-:Y:S02]  /*3df0*/  UIMAD UR11, UR7, UR19, UR11 ;  /* 0x00000013070b72a4 */ /* 0x000fe4000f8e020b */
[----:B------:R-:W-:Y:S01]  /*3e00*/  IMAD.WIDE.U32 R40, R43, UR7, R40 ;  /* 0x000000072b287c25 */ /* 0x000fe2000f8e0028 */
[----:B------:R-:W-:Y:S02]  /*3e10*/  IADD3 R44, R69, R68, RZ ;  /* 0x00000044452c7210 */ /* 0x000fe40007ffe0ff */
[----:B------:R-:W-:Y:S02]  /*3e20*/  MOV R49, UR22 ;  /* 0x0000001600317c02 */ /* 0x000fe40008000f00 */
[----:B------:R-:W-:Y:S01]  /*3e30*/  IADD3 R41, R41, UR11, RZ ;  /* 0x0000000b29297c10 */ /* 0x000fe2000fffe0ff */
[----:B------:R-:W-:Y:S01]  /*3e40*/  UIMAD UR11, UR12, UR22, URZ ;  /* 0x000000160c0b72a4 */ /* 0x000fe2000f8e023f */
[----:B------:R-:W-:Y:S02]  /*3e50*/  SHF.R.S32.HI R45, RZ, 0x1f, R44 ;  /* 0x0000001fff2d7819 */ /* 0x000fe4000001142c */
[----:B------:R-:W-:Y:S01]  /*3e60*/  LEA R46, P0, R40, UR20, 0x3 ;  /* 0x00000014282e7c11 */ /* 0x000fe2000f8018ff */
[----:B------:R-:W-:-:S02]  /*3e70*/  UIMAD UR11, UR7, UR23, UR11 ;  /* 0x00000017070b72a4 */ /* 0x000fc4000f8e020b */
[----:B------:R-:W-:Y:S01]  /*3e80*/  IMAD.WIDE.U32 R48, R49, UR7, R44 ;  /* 0x0000000731307c25 */ /* 0x000fe2000f8e002c */
[----:B------:R-:W-:-:S04]  /*3e90*/  LEA.HI.X R47, R40, UR21, R41, 0x3, P0 ;  /* 0x00000015282f7c11 */ /* 0x000fc800080f1c29 */
[----:B------:R-:W-:Y:S01]  /*3ea0*/  IADD3 R43, R49, UR11, RZ ;  /* 0x0000000b312b7c10 */ /* 0x000fe2000fffe0ff */
[----:B------:R-:W-:Y:S01]  /*3eb0*/  USHF.L.U32 UR11, UR10, 0x1, URZ ;  /* 0x000000010a0b7899 */ /* 0x000fe2000800063f */
[----:B------:R-:W-:Y:S01]  /*3ec0*/  LEA R42, P0, R48, R71, 0x2 ;  /* 0x00000047302a7211 */ /* 0x000fe200078010ff */
[----:B------:R0:W2:Y:S01]  /*3ed0*/  LDG.E.64 R40, desc[UR16][R46.64] ;  /* 0x000000102e287981 */ /* 0x0000a2000c1e1b00 */
[----:B------:R-:W-:Y:S02]  /*3ee0*/  IADD3 R45, R44, 0x20, RZ ;  /* 0x000000202c2d7810 */ /* 0x000fe40007ffe0ff */
[----:B------:R-:W-:Y:S01]  /*3ef0*/  LEA.HI.X R43, R48, R70, R43, 0x2, P0 ;  /* 0x00000046302b7211 */ /* 0x000fe200000f142b */
[----:B------:R-:W-:Y:S01]  /*3f00*/  HFMA2.MMA R50, -RZ, RZ, 0, 0 ;  /* 0x00000000ff327435 */ /* 0x000fe200000001ff */
[----:B------:R-:W-:Y:S02]  /*3f10*/  ISETP.GE.AND P0, PT, R45, UR11, PT ;  /* 0x0000000b2d007c0c */ /* 0x000fe4000bf06270 */
[----:B------:R-:W-:-:S02]  /*3f20*/  CS2R R48, SRZ ;  /* 0x0000000000307805 */ /* 0x000fc4000001ff00 */
[C---:B------:R-:W-:Y:S02]  /*3f30*/  IADD3 R45, R44.reuse, 0x60, RZ ;  /* 0x000000602c2d7810 */ /* 0x040fe40007ffe0ff */
[----:B0-----:R-:W-:Y:S02]  /*3f40*/  IADD3 R46, R44, 0x40, RZ ;  /* 0x000000402c2e7810 */ /* 0x001fe40007ffe0ff */
[----:B------:R-:W-:Y:S02]  /*3f50*/  ISETP.GE.AND P3, PT, R45, UR11, PT ;  /* 0x0000000b2d007c0c */ /* 0x000fe4000bf66270 */
[----:B------:R-:W-:Y:S02]  /*3f60*/  CS2R R104, SRZ ;  /* 0x0000000000687805 */ /* 0x000fe4000001ff00 */
[----:B------:R-:W-:Y:S02]  /*3f70*/  ISETP.GE.AND P2, PT, R46, UR11, PT ;  /* 0x0000000b2e007c0c */ /* 0x000fe4000bf46270 */
[----:B------:R-:W-:-:S02]  /*3f80*/  CS2R R106, SRZ ;  /* 0x00000000006a7805 */ /* 0x000fc4000001ff00 */
[C---:B------:R-:W-:Y:S02]  /*3f90*/  IADD3 R47, R44.reuse, 0x80, RZ ;  /* 0x000000802c2f7810 */ /* 0x040fe40007ffe0ff */
[----:B------:R-:W-:Y:S01]  /*3fa0*/  MOV R108, RZ ;  /* 0x000000ff006c7202 */ /* 0x000fe20000000f00 */
[----:B------:R-:W-:Y:S01]  /*3fb0*/  HFMA2.MMA R100, -RZ, RZ, 0, 0 ;  /* 0x00000000ff647435 */ /* 0x000fe200000001ff */
[----:B------:R-:W-:Y:S02]  /*3fc0*/  ISETP.GE.AND P4, PT, R47, UR11, PT ;  /* 0x0000000b2f007c0c */ /* 0x000fe4000bf86270 */
[----:B------:R-:W-:Y:S02]  /*3fd0*/  CS2R R102, SRZ ;  /* 0x0000000000667805 */ /* 0x000fe4000001ff00 */
[----:B------:R-:W-:Y:S02]  /*3fe0*/  IADD3 R46, R44, 0xa0, RZ ;  /* 0x000000a02c2e7810 */ /* 0x000fe40007ffe0ff */
[----:B------:R-:W-:-:S02]  /*3ff0*/  CS2R R98, SRZ ;  /* 0x0000000000627805 */ /* 0x000fc4000001ff00 */
[C---:B------:R-:W-:Y:S01]  /*4000*/  IADD3 R52, R44.reuse, 0xe0, RZ ;  /* 0x000000e02c347810 */ /* 0x040fe20007ffe0ff */
[----:B------:R-:W3:Y:S01]  /*4010*/  @!P3 LDG.E R49, desc[UR16][R42.64+0x180] ;  /* 0x000180102a31b981 */ /* 0x000ee2000c1e1900 */
[----:B------:R-:W-:Y:S02]  /*4020*/  IADD3 R51, R44, 0xc0, RZ ;  /* 0x000000c02c337810 */ /* 0x000fe40007ffe0ff */
[----:B------:R-:W-:Y:S01]  /*4030*/  ISETP.GE.AND P5, PT, R46, UR11, PT ;  /* 0x0000000b2e007c0c */ /* 0x000fe2000bfa6270 */
[----:B------:R-:W4:Y:S01]  /*4040*/  @!P2 LDG.E R50, desc[UR16][R42.64+0x100] ;  /* 0x000100102a32a981 */ /* 0x000f22000c1e1900 */
[----:B------:R-:W-:Y:S02]  /*4050*/  CS2R R46, SRZ ;  /* 0x00000000002e7805 */ /* 0x000fe4000001ff00 */
[----:B------:R-:W-:Y:S02]  /*4060*/  ISETP.GE.AND P2, PT, R52, UR11, PT ;  /* 0x0000000b34007c0c */ /* 0x000fe4000bf46270 */
[----:B------:R-:W-:Y:S01]  /*4070*/  IADD3 R52, R44, 0x120, RZ ;  /* 0x000001202c347810 */ /* 0x000fe20007ffe0ff */
[----:B------:R-:W3:Y:S01]  /*4080*/  @!P1 LDG.E R48, desc[UR16][R42.64] ;  /* 0x000000102a309981 */ /* 0x000ee2000c1e1900 */
[----:B------:R-:W-:-:S02]  /*4090*/  ISETP.GE.AND P3, PT, R51, UR11, PT ;  /* 0x0000000b33007c0c */ /* 0x000fc4000bf66270 */
[----:B------:R-:W-:Y:S01]  /*40a0*/  IADD3 R51, R44, 0x100, RZ ;  /* 0x000001002c337810 */ /* 0x000fe20007ffe0ff */
[----:B------:R-:W4:Y:S01]  /*40b0*/  @!P4 LDG.E R47, desc[UR16][R42.64+0x200] ;  /* 0x000200102a2fc981 */ /* 0x000f22000c1e1900 */
[----:B------:R-:W-:Y:S01]  /*40c0*/  ISETP.GE.AND P6, PT, R52, UR11, PT ;  /* 0x0000000b34007c0c */ /* 0x000fe2000bfc6270 */
[----:B------:R-:W-:Y:S01]  /*40d0*/  HFMA2.MMA R52, -RZ, RZ, 0, 0 ;  /* 0x00000000ff347435 */ /* 0x000fe200000001ff */
[----:B------:R-:W-:Y:S01]  /*40e0*/  MOV R45, RZ ;  /* 0x000000ff002d7202 */ /* 0x000fe20000000f00 */
[----:B------:R-:W4:Y:S01]  /*40f0*/  @!P0 LDG.E R46, desc[UR16][R42.64+0x80] ;  /* 0x000080102a2e8981 */ /* 0x000f22000c1e1900 */
[----:B------:R-:W-:Y:S02]  /*4100*/  ISETP.GE.AND P4, PT, R51, UR11, PT ;  /* 0x0000000b33007c0c */ /* 0x000fe4000bf86270 */
[C---:B------:R-:W-:Y:S01]  /*4110*/  IADD3 R51, R44.reuse, 0x160, RZ ;  /* 0x000001602c337810 */ /* 0x040fe20007ffe0ff */
[----:B------:R-:W4:Y:S01]  /*4120*/  @!P2 LDG.E R105, desc[UR16][R42.64+0x380] ;  /* 0x000380102a69a981 */ /* 0x000f22000c1e1900 */
[----:B------:R-:W-:-:S02]  /*4130*/  IADD3 R53, R44, 0x140, RZ ;  /* 0x000001402c357810 */ /* 0x000fc40007ffe0ff */
[----:B------:R-:W-:Y:S01]  /*4140*/  ISETP.GE.AND P0, PT, R51, UR11, PT ;  /* 0x0000000b33007c0c */ /* 0x000fe2000bf06270 */
[----:B------:R-:W4:Y:S01]  /*4150*/  @!P5 LDG.E R45, desc[UR16][R42.64+0x280] ;  /* 0x000280102a2dd981 */ /* 0x000f22000c1e1900 */
[----:B------:R-:W-:Y:S02]  /*4160*/  ISETP.GE.AND P5, PT, R53, UR11, PT ;  /* 0x0000000b35007c0c */ /* 0x000fe4000bfa6270 */
[C---:B------:R-:W-:Y:S01]  /*4170*/  IADD3 R51, R44.reuse, 0x180, RZ ;  /* 0x000001802c337810 */ /* 0x040fe20007ffe0ff */
[----:B------:R-:W4:Y:S01]  /*4180*/  @!P3 LDG.E R52, desc[UR16][R42.64+0x300] ;  /* 0x000300102a34b981 */ /* 0x000f22000c1e1900 */
[----:B------:R-:W-:Y:S02]  /*4190*/  IADD3 R53, R44, 0x1a0, RZ ;  /* 0x000001a02c357810 */ /* 0x000fe40007ffe0ff */
[----:B------:R-:W-:Y:S01]  /*41a0*/  ISETP.GE.AND P3, PT, R51, UR11, PT ;  /* 0x0000000b33007c0c */ /* 0x000fe2000bf66270 */
[----:B------:R-:W4:Y:S01]  /*41b0*/  @!P4 LDG.E R108, desc[UR16][R42.64+0x400] ;  /* 0x000400102a6cc981 */ /* 0x000f22000c1e1900 */
[----:B------:R-:W-:-:S02]  /*41c0*/  ISETP.GE.AND P2, PT, R53, UR11, PT ;  /* 0x0000000b35007c0c */ /* 0x000fc4000bf46270 */
[C---:B------:R-:W-:Y:S01]  /*41d0*/  IADD3 R51, R44.reuse, 0x1c0, RZ ;  /* 0x000001c02c337810 */ /* 0x040fe20007ffe0ff */
[----:B------:R-:W4:Y:S01]  /*41e0*/  @!P6 LDG.E R107, desc[UR16][R42.64+0x480] ;  /* 0x000480102a6be981 */ /* 0x000f22000c1e1900 */
[C---:B------:R-:W-:Y:S02]  /*41f0*/  IADD3 R53, R44.reuse, 0x1e0, RZ ;  /* 0x000001e02c357810 */ /* 0x040fe40007ffe0ff */
[----:B------:R-:W-:Y:S01]  /*4200*/  ISETP.GE.AND P4, PT, R51, UR11, PT ;  /* 0x0000000b33007c0c */ /* 0x000fe2000bf86270 */
        /* <DEDUP_REMOVED lines=11> */
[----:B------:R-:W-:Y:S02]  /*42c0*/  ISETP.GE.AND P3, PT, R51, UR11, PT ;  /* 0x0000000b33007c0c */ /* 0x000fe4000bf66270 */
[----:B------:R-:W-:-:S02]  /*42d0*/  CS2R R94, SRZ ;  /* 0x00000000005e7805 */ /* 0x000fc4000001ff00 */
[----:B------:R-:W-:Y:S01]  /*42e0*/  ISETP.GE.AND P2, PT, R53, UR11, PT ;  /* 0x0000000b35007c0c */ /* 0x000fe2000bf46270 */
[----:B------:R-:W4:Y:S01]  /*42f0*/  @!P4 LDG.E R102, desc[UR16][R42.64+0x700] ;  /* 0x000700102a66c981 */ /* 0x000f22000c1e1900 */
[C---:B------:R-:W-:Y:S02]  /*4300*/  IADD3 R51, R44.reuse, 0x280, RZ ;  /* 0x000002802c337810 */ /* 0x040fe40007ffe0ff */
[----:B------:R-:W-:Y:S01]  /*4310*/  IADD3 R53, R44, 0x2a0, RZ ;  /* 0x000002a02c357810 */ /* 0x000fe20007ffe0ff */
[----:B------:R-:W4:Y:S01]  /*4320*/  @!P6 LDG.E R99, desc[UR16][R42.64+0x780] ;  /* 0x000780102a63e981 */ /* 0x000f22000c1e1900 */
[----:B------:R-:W-:Y:S02]  /*4330*/  ISETP.GE.AND P4, PT, R51, UR11, PT ;  /* 0x0000000b33007c0c */ /* 0x000fe4000bf86270 */
[----:B------:R-:W-:Y:S02]  /*4340*/  ISETP.GE.AND P6, PT, R53, UR11, PT ;  /* 0x0000000b35007c0c */ /* 0x000fe4000bfc6270 */
[----:B------:R-:W-:-:S02]  /*4350*/  CS2R R96, SRZ ;  /* 0x0000000000607805 */ /* 0x000fc4000001ff00 */
        /* <DEDUP_REMOVED lines=12> */
[----:B------:R-:W-:Y:S02]  /*4420*/  CS2R R92, SRZ ;  /* 0x00000000005c7805 */ /* 0x000fe4000001ff00 */
[C---:B------:R-:W-:Y:S01]  /*4430*/  IADD3 R51, R44.reuse, 0x340, RZ ;  /* 0x000003402c337810 */ /* 0x040fe20007ffe0ff */
[----:B------:R-:W4:Y:S01]  /*4440*/  @!P4 LDG.E R94, desc[UR16][R42.64+0xa00] ;  /* 0x000a00102a5ec981 */ /* 0x000f22000c1e1900 */
[----:B------:R-:W-:Y:S02]  /*4450*/  IADD3 R53, R44, 0x360, RZ ;  /* 0x000003602c357810 */ /* 0x000fe40007ffe0ff */
[----:B------:R-:W-:-:S02]  /*4460*/  ISETP.GE.AND P4, PT, R51, UR11, PT ;  /* 0x0000000b33007c0c */ /* 0x000fc4000bf86270 */
[----:B------:R-:W-:Y:S02]  /*4470*/  CS2R R90, SRZ ;  /* 0x00000000005a7805 */ /* 0x000fe4000001ff00 */
[C---:B------:R-:W-:Y:S01]  /*4480*/  IADD3 R51, R44.reuse, 0x380, RZ ;  /* 0x000003802c337810 */ /* 0x040fe20007ffe0ff */
[----:B------:R-:W4:Y:S01]  /*4490*/  @!P6 LDG.E R93, desc[UR16][R42.64+0xa80] ;  /* 0x000a80102a5de981 */ /* 0x000f22000c1e1900 */
[----:B------:R-:W-:Y:S02]  /*44a0*/  CS2R R80, SRZ ;  /* 0x0000000000507805 */ /* 0x000fe4000001ff00 */
[----:B------:R-:W-:Y:S02]  /*44b0*/  ISETP.GE.AND P6, PT, R53, UR11, PT ;  /* 0x0000000b35007c0c */ /* 0x000fe4000bfc6270 */
[----:B------:R-:W-:Y:S01]  /*44c0*/  CS2R R86, SRZ ;  /* 0x0000000000567805 */ /* 0x000fe2000001ff00 */
[----:B------:R-:W4:Y:S01]  /*44d0*/  @!P5 LDG.E R92, desc[UR16][R42.64+0xb00] ;  /* 0x000b00102a5cd981 */ /* 0x000f22000c1e1900 */
[----:B------:R-:W-:-:S02]  /*44e0*/  IADD3 R53, R44, 0x3a0, RZ ;  /* 0x000003a02c357810 */ /* 0x000fc40007ffe0ff */
[----:B------:R-:W-:Y:S01]  /*44f0*/  ISETP.GE.AND P5, PT, R51, UR11, PT ;  /* 0x0000000b33007c0c */ /* 0x000fe2000bfa6270 */
[----:B------:R-:W4:Y:S01]  /*4500*/  @!P0 LDG.E R91, desc[UR16][R42.64+0xb80] ;  /* 0x000b80102a5b8981 */ /* 0x000f22000c1e1900 */
[C---:B------:R-:W-:Y:S02]  /*4510*/  IADD3 R51, R44.reuse, 0x3c0, RZ ;  /* 0x000003c02c337810 */ /* 0x040fe40007ffe0ff */
[----:B------:R-:W-:Y:S01]  /*4520*/  IADD3 R44, R44, 0x3e0, RZ ;  /* 0x000003e02c2c7810 */ /* 0x000fe20007ffe0ff */
[----:B------:R-:W4:Y:S01]  /*4530*/  @!P2 LDG.E R80, desc[UR16][R42.64+0xc80] ;  /* 0x000c80102a50a981 */ /* 0x000f22000c1e1900 */
[----:B------:R-:W-:Y:S02]  /*4540*/  ISETP.GE.AND P0, PT, R53, UR11, PT ;  /* 0x0000000b35007c0c */ /* 0x000fe4000bf06270 */
[----:B------:R-:W-:Y:S01]  /*4550*/  ISETP.GE.AND P2, PT, R51, UR11, PT ;  /* 0x0000000b33007c0c */ /* 0x000fe2000bf46270 */
[----:B------:R-:W4:Y:S01]  /*4560*/  @!P3 LDG.E R87, desc[UR16][R42.64+0xc00] ;  /* 0x000c00102a57b981 */ /* 0x000f22000c1e1900 */
[----:B------:R-:W-:-:S02]  /*4570*/  ISETP.GE.AND P3, PT, R44, UR11, PT ;  /* 0x0000000b2c007c0c */ /* 0x000fc4000bf66270 */
[----:B------:R-:W-:Y:S02]  /*4580*/  MOV R78, RZ ;  /* 0x000000ff004e7202 */ /* 0x000fe40000000f00 */
[----:B------:R-:W-:Y:S01]  /*4590*/  CS2R R82, SRZ ;  /* 0x0000000000527805 */ /* 0x000fe2000001ff00 */
[----:B------:R-:W4:Y:S04]  /*45a0*/  @!P6 LDG.E R90, desc[UR16][R42.64+0xd80] ;  /* 0x000d80102a5ae981 */ /* 0x000f28000c1e1900 */
[----:B------:R-:W4:Y:S04]  /*45b0*/  @!P4 LDG.E R78, desc[UR16][R42.64+0xd00] ;  /* 0x000d00102a4ec981 */ /* 0x000f28000c1e1900 */
[----:B------:R-:W4:Y:S04]  /*45c0*/  @!P5 LDG.E R83, desc[UR16][R42.64+0xe00] ;  /* 0x000e00102a53d981 */ /* 0x000f28000c1e1900 */
[----:B------:R-:W4:Y:S04]  /*45d0*/  @!P0 LDG.E R86, desc[UR16][R42.64+0xe80] ;  /* 0x000e80102a568981 */ /* 0x000f28000c1e1900 */
[----:B------:R-:W4:Y:S04]  /*45e0*/  @!P2 LDG.E R82, desc[UR16][R42.64+0xf00] ;  /* 0x000f00102a52a981 */ /* 0x000f28000c1e1900 */
[----:B------:R0:W4:Y:S01]  /*45f0*/  @!P3 LDG.E R81, desc[UR16][R42.64+0xf80] ;  /* 0x000f80102a51b981 */ /* 0x000122000c1e1900 */
[----:B------:R-:W1:Y:S01]  /*4600*/  S2UR UR13, SR_CgaCtaId ;  /* 0x00000000000d79c3 */ /* 0x000e620000008800 */
[----:B------:R-:W-:-:S04]  /*4610*/  SHF.L.U32 R101, R73, 0x5, RZ ;  /* 0x0000000549657819 */ /* 0x000fc800000006ff */
[----:B------:R-:W-:Y:S01]  /*4620*/  LOP3.LUT R101, R101, 0xfffffc00, RZ, 0xc0, !PT ;  /* 0xfffffc0065657812 */ /* 0x000fe200078ec0ff */
[----:B------:R-:W-:-:S03]  /*4630*/  UMOV UR11, 0x400 ;  /* 0x00000400000b7882 */ /* 0x000fc60000000000 */
[----:B0-----:R-:W-:-:S04]  /*4640*/  IADD3 R43, R101, R72, RZ ;  /* 0x00000048652b7210 */ /* 0x001fc80007ffe0ff */
[C---:B------:R-:W-:Y:S01]  /*4650*/  IADD3 R54, R43.reuse, 0x60, RZ ;  /* 0x000000602b367810 */ /* 0x040fe20007ffe0ff */
[----:B-1----:R-:W-:Y:S01]  /*4660*/  ULEA UR11, UR13, UR11, 0x18 ;  /* 0x0000000b0d0b7291 */ /* 0x002fe2000f8ec03f */
[C---:B------:R-:W-:Y:S02]  /*4670*/  IADD3 R110, R43.reuse, 0x80, RZ ;  /* 0x000000802b6e7810 */ /* 0x040fe40007ffe0ff */
[----:B------:R-:W-:Y:S02]  /*4680*/  IADD3 R112, R43, 0xa0, RZ ;  /* 0x000000a02b707810 */ /* 0x000fe40007ffe0ff */
[-C--:B------:R-:W-:Y:S02]  /*4690*/  LEA.HI.SX32 R54, R54, R43.reuse, 0x1b ;  /* 0x0000002b36367211 */ /* 0x080fe400078fdaff */
[-C--:B------:R-:W-:Y:S02]  /*46a0*/  LEA.HI.SX32 R110, R110, R43.reuse, 0x1b ;  /* 0x0000002b6e6e7211 */ /* 0x080fe400078fdaff */
[----:B------:R-:W-:-:S02]  /*46b0*/  LEA.HI.SX32 R112, R112, R43, 0x1b ;  /* 0x0000002b70707211 */ /* 0x000fc400078fdaff */
[----:B------:R-:W-:Y:S02]  /*46c0*/  LEA R110, R110, UR11, 0x2 ;  /* 0x0000000b6e6e7c11 */ /* 0x000fe4000f8e10ff */
[----:B------:R-:W-:Y:S02]  /*46d0*/  LEA R112, R112, UR11, 0x2 ;  /* 0x0000000b70707c11 */ /* 0x000fe4000f8e10ff */
[C---:B------:R-:W-:Y:S02]  /*46e0*/  IADD3 R114, R43.reuse, 0xe0, RZ ;  /* 0x000000e02b727810 */ /* 0x040fe40007ffe0ff */
[C---:B------:R-:W-:Y:S02]  /*46f0*/  IADD3 R122, R43.reuse, 0x100, RZ ;  /* 0x000001002b7a7810 */ /* 0x040fe40007ffe0ff */
[C---:B------:R-:W-:Y:S02]  /*4700*/  IADD3 R116, R43.reuse, 0x140, RZ ;  /* 0x000001402b747810 */ /* 0x040fe40007ffe0ff */
[----:B------:R-:W-:-:S02]  /*4710*/  IADD3 R124, R43, 0x3e0, RZ ;  /* 0x000003e02b7c7810 */ /* 0x000fc40007ffe0ff */
[C---:B------:R-:W-:Y:S02]  /*4720*/  IADD3 R120, R43.reuse, 0x160, RZ ;  /* 0x000001602b787810 */ /* 0x040fe40007ffe0ff */
[-C--:B------:R-:W-:Y:S02]  /*4730*/  LEA.HI.SX32 R125, R114, R43.reuse, 0x1b ;  /* 0x0000002b727d7211 */ /* 0x080fe400078fdaff */
[-C--:B------:R-:W-:Y:S02]  /*4740*/  LEA.HI.SX32 R122, R122, R43.reuse, 0x1b ;  /* 0x0000002b7a7a7211 */ /* 0x080fe400078fdaff */
[C---:B------:R-:W-:Y:S02]  /*4750*/  IADD3 R160, R43.reuse, 0x1c0, RZ ;  /* 0x000001c02ba07810 */ /* 0x040fe40007ffe0ff */
[----:B------:R-:W-:Y:S02]  /*4760*/  LEA.HI.SX32 R121, R116, R43, 0x1b ;  /* 0x0000002b74797211 */ /* 0x000fe400078fdaff */
[----:B------:R-:W-:-:S02]  /*4770*/  IADD3 R162, R43, 0x1e0, RZ ;  /* 0x000001e02ba27810 */ /* 0x000fc40007ffe0ff */
[-C--:B------:R-:W-:Y:S02]  /*4780*/  LEA.HI.SX32 R120, R120, R43.reuse, 0x1b ;  /* 0x0000002b78787211 */ /* 0x080fe400078fdaff */
[----:B------:R-:W-:Y:S02]  /*4790*/  IADD3 R164, R43, 0x200, RZ ;  /* 0x000002002ba47810 */ /* 0x000fe40007ffe0ff */
[-C--:B------:R-:W-:Y:S02]  /*47a0*/  LEA.HI.SX32 R115, R160, R43.reuse, 0x1b ;  /* 0x0000002ba0737211 */ /* 0x080fe400078fdaff */
[----:B------:R-:W-:Y:S02]  /*47b0*/  LEA R121, R121, UR11, 0x2 ;  /* 0x0000000b79797c11 */ /* 0x000fe4000f8e10ff */
[----:B------:R-:W-:Y:S02]  /*47c0*/  IADD3 R158, R43, 0x260, RZ ;  /* 0x000002602b9e7810 */ /* 0x000fe40007ffe0ff */
[----:B------:R-:W-:-:S02]  /*47d0*/  LEA.HI.SX32 R116, R162, R43, 0x1b ;  /* 0x0000002ba2747211 */ /* 0x000fc400078fdaff */
[C---:B------:R-:W-:Y:S02]  /*47e0*/  IADD3 R142, R43.reuse, 0x280, RZ ;  /* 0x000002802b8e7810 */ /* 0x040fe40007ffe0ff */
[----:B------:R-:W-:Y:S02]  /*47f0*/  IADD3 R118, R43, 0x2a0, RZ ;  /* 0x000002a02b767810 */ /* 0x000fe40007ffe0ff */
[----:B------:R-:W-:Y:S02]  /*4800*/  LEA R115, R115, UR11, 0x2 ;  /* 0x0000000b73737c11 */ /* 0x000fe4000f8e10ff */
[C---:B------:R-:W-:Y:S02]  /*4810*/  IADD3 R140, R43.reuse, 0x2c0, RZ ;  /* 0x000002c02b8c7810 */ /* 0x040fe40007ffe0ff */
[----:B------:R-:W-:Y:S02]  /*4820*/  LEA R116, R116, UR11, 0x2 ;  /* 0x0000000b74747c11 */ /* 0x000fe4000f8e10ff */
[----:B------:R-:W-:-:S02]  /*4830*/  IADD3 R138, R43, 0x2e0, RZ ;  /* 0x000002e02b8a7810 */ /* 0x000fc40007ffe0ff */
[----:B------:R-:W-:Y:S02]  /*4840*/  LEA.HI.SX32 R118, R118, R43, 0x1b ;  /* 0x0000002b76767211 */ /* 0x000fe400078fdaff */
[C---:B------:R-:W-:Y:S02]  /*4850*/  IADD3 R126, R43.reuse, 0x320, RZ ;  /* 0x000003202b7e7810 */ /* 0x040fe40007ffe0ff */
[C---:B------:R-:W-:Y:S02]  /*4860*/  IADD3 R136, R43.reuse, 0x340, RZ ;  /* 0x000003402b887810 */ /* 0x040fe40007ffe0ff */
[C---:B------:R-:W-:Y:S02]  /*4870*/  IADD3 R132, R43.reuse, 0x360, RZ ;  /* 0x000003602b847810 */ /* 0x040fe40007ffe0ff */
[----:B------:R-:W-:Y:S02]  /*4880*/  LEA R118, R118, UR11, 0x2 ;  /* 0x0000000b76767c11 */ /* 0x000fe4000f8e10ff */
[----:B------:R-:W-:-:S02]  /*4890*/  IADD3 R134, R43, 0x380, RZ ;  /* 0x000003802b867810 */ /* 0x000fc40007ffe0ff */
[----:B------:R-:W-:Y:S01]  /*48a0*/  IADD3 R130, R43, 0x3a0, RZ ;  /* 0x000003a02b827810 */ /* 0x000fe20007ffe0ff */
[C---:B--2---:R-:W-:Y:S01]  /*48b0*/  FMUL.FTZ R42, R41.reuse, R64 ;  /* 0x00000040292a7220 */ /* 0x044fe20000410000 */
[----:B------:R-:W-:-:S03]  /*48c0*/  FMUL.FTZ R44, R41, R65 ;  /* 0x00000041292c7220 */ /* 0x000fc60000410000 */
[----:B------:R-:W-:Y:S01]  /*48d0*/  FMUL.RZ R109, R42, 0.15915493667125701904 ;  /* 0x3e22f9832a6d7820 */ /* 0x000fe2000040c000 */
[----:B------:R-:W-:Y:S01]  /*48e0*/  LEA.HI.SX32 R42, R43, R43, 0x1b ;  /* 0x0000002b2b2a7211 */ /* 0x000fe200078fdaff */
[----:B------:R-:W-:-:S03]  /*48f0*/  FMUL.RZ R44, R44, 0.15915493667125701904 ;  /* 0x3e22f9832c2c7820 */ /* 0x000fc6000040c000 */
[----:B------:R-:W-:Y:S01]  /*4900*/  LEA R51, R42, UR11, 0x2 ;  /* 0x0000000b2a337c11 */ /* 0x000fe2000f8e10ff */
[----:B------:R-:W-:Y:S01]  /*4910*/  MUFU.SIN R79, R44 ;  /* 0x0000002c004f7308 */ /* 0x000fe20000000400 */
[----:B------:R-:W-:Y:S01]  /*4920*/  IADD3 R42, R43, 0x20, RZ ;  /* 0x000000202b2a7810 */ /* 0x000fe20007ffe0ff */
[----:B------:R-:W-:-:S06]  /*4930*/  FMUL.FTZ R77, R41, R63 ;  /* 0x0000003f294d7220 */ /* 0x000fcc0000410000 */
[----:B------:R0:W-:Y:S01]  /*4940*/  MUFU.COS R89, R44 ;  /* 0x0000002c00597308 */ /* 0x0001e20000000000 */
[----:B------:R-:W-:Y:S01]  /*4950*/  LEA.HI.SX32 R42, R42, R43, 0x1b ;  /* 0x0000002b2a2a7211 */ /* 0x000fe200078fdaff */
[----:B------:R-:W-:Y:S01]  /*4960*/  FMUL.RZ R111, R77, 0.15915493667125701904 ;  /* 0x3e22f9834d6f7820 */ /* 0x000fe2000040c000 */
[----:B0-----:R-:W-:-:S04]  /*4970*/  IADD3 R44, R43, 0x40, RZ ;  /* 0x000000402b2c7810 */ /* 0x001fc80007ffe0ff */
[----:B------:R-:W-:Y:S01]  /*4980*/  LEA.HI.SX32 R44, R44, R43, 0x1b ;  /* 0x0000002b2c2c7211 */ /* 0x000fe200078fdaff */
[----:B---3--:R0:W-:Y:S03]  /*4990*/  STS [R51], R48 ;  /* 0x0000003033007388 */ /* 0x0081e60000000800 */
[----:B------:R-:W-:Y:S02]  /*49a0*/  LEA R77, R44, UR11, 0x2 ;  /* 0x0000000b2c4d7c11 */ /* 0x000fe4000f8e10ff */
[----:B------:R-:W-:Y:S02]  /*49b0*/  IADD3 R44, R43, 0xc0, RZ ;  /* 0x000000c02b2c7810 */ /* 0x000fe40007ffe0ff */
[----:B0-----:R-:W-:Y:S02]  /*49c0*/  LEA R51, R42, UR11, 0x2 ;  /* 0x0000000b2a337c11 */ /* 0x001fe4000f8e10ff */
[----:B------:R-:W-:-:S02]  /*49d0*/  LEA R42, R54, UR11, 0x2 ;  /* 0x0000000b362a7c11 */ /* 0x000fc4000f8e10ff */
[----:B------:R-:W-:Y:S01]  /*49e0*/  LEA.HI.SX32 R133, R44, R43, 0x1b ;  /* 0x0000002b2c857211 */ /* 0x000fe200078fdaff */
[----:B----4-:R0:W-:Y:S04]  /*49f0*/  STS [R51+0x80], R46 ;  /* 0x0000802e33007388 */ /* 0x0101e80000000800 */
[----:B------:R-:W-:Y:S01]  /*4a00*/  STS [R77+0x100], R50 ;  /* 0x000100324d007388 */ /* 0x000fe20000000800 */
[----:B------:R-:W-:-:S03]  /*4a10*/  LEA R135, R133, UR11, 0x2 ;  /* 0x0000000b85877c11 */ /* 0x000fc6000f8e10ff */
[----:B------:R-:W-:Y:S01]  /*4a20*/  STS [R42+0x180], R49 ;  /* 0x000180312a007388 */ /* 0x000fe20000000800 */
[----:B0-----:R-:W-:-:S03]  /*4a30*/  IADD3 R46, R43, 0x120, RZ ;  /* 0x000001202b2e7810 */ /* 0x001fc60007ffe0ff */
[----:B------:R0:W-:Y:S01]  /*4a40*/  STS [R110+0x200], R47 ;  /* 0x0002002f6e007388 */ /* 0x0001e20000000800 */
[----:B------:R-:W-:Y:S01]  /*4a50*/  FMUL.FTZ R51, R41, R62 ;  /* 0x0000003e29337220 */ /* 0x000fe20000410000 */
[-C--:B------:R-:W-:Y:S02]  /*4a60*/  LEA.HI.SX32 R44, R46, R43.reuse, 0x1b ;  /* 0x0000002b2e2c7211 */ /* 0x080fe400078fdaff */
[----:B------:R1:W-:Y:S01]  /*4a70*/  STS [R112+0x280], R45 ;  /* 0x0002802d70007388 */ /* 0x0003e20000000800 */
[----:B------:R-:W-:Y:S01]  /*4a80*/  LEA.HI.SX32 R133, R124, R43, 0x1b ;  /* 0x0000002b7c857211 */ /* 0x000fe200078fdaff */
[----:B------:R-:W-:Y:S01]  /*4a90*/  FMUL.FTZ R40, R40, 1.4426950216293334961 ;  /* 0x3fb8aa3b28287820 */ /* 0x000fe20000410000 */
[----:B------:R-:W-:Y:S02]  /*4aa0*/  LEA R124, R125, UR11, 0x2 ;  /* 0x0000000b7d7c7c11 */ /* 0x000fe4000f8e10ff */
[C---:B0-----:R-:W-:Y:S01]  /*4ab0*/  IADD3 R110, R43.reuse, 0x180, RZ ;  /* 0x000001802b6e7810 */ /* 0x041fe20007ffe0ff */
[----:B------:R-:W-:Y:S01]  /*4ac0*/  MUFU.SIN R48, R111 ;  /* 0x0000006f00307308 */ /* 0x000fe20000000400 */
[----:B-1----:R-:W-:-:S02]  /*4ad0*/  IADD3 R112, R43, 0x1a0, RZ ;  /* 0x000001a02b707810 */ /* 0x002fc40007ffe0ff */
[----:B------:R-:W-:Y:S02]  /*4ae0*/  LEA.HI.SX32 R119, R110, R43, 0x1b ;  /* 0x0000002b6e777211 */ /* 0x000fe400078fdaff */
[----:B------:R-:W-:-:S03]  /*4af0*/  LEA R125, R122, UR11, 0x2 ;  /* 0x0000000b7a7d7c11 */ /* 0x000fc6000f8e10ff */
[----:B------:R0:W-:Y:S01]  /*4b00*/  MUFU.COS R54, R111 ;  /* 0x0000006f00367308 */ /* 0x0001e20000000000 */
[----:B------:R-:W-:Y:S01]  /*4b10*/  LEA.HI.SX32 R114, R112, R43, 0x1b ;  /* 0x0000002b70727211 */ /* 0x000fe200078fdaff */
[----:B------:R-:W-:Y:S01]  /*4b20*/  FMUL.RZ R113, R51, 0.15915493667125701904 ;  /* 0x3e22f98333717820 */ /* 0x000fe2000040c000 */
[----:B------:R-:W-:Y:S01]  /*4b30*/  LEA R122, R44, UR11, 0x2 ;  /* 0x0000000b2c7a7c11 */ /* 0x000fe2000f8e10ff */
[----:B------:R-:W-:Y:S01]  /*4b40*/  FMUL.FTZ R45, R41, R61 ;  /* 0x0000003d292d7220 */ /* 0x000fe20000410000 */
[C---:B------:R-:W-:Y:S01]  /*4b50*/  IADD3 R47, R43.reuse, 0x240, RZ ;  /* 0x000002402b2f7810 */ /* 0x040fe20007ffe0ff */
[----:B------:R1:W-:Y:S02]  /*4b60*/  STS [R135+0x300], R52 ;  /* 0x0003003487007388 */ /* 0x0003e40000000800 */
[----:B------:R-:W-:Y:S01]  /*4b70*/  MUFU.SIN R53, R109 ;  /* 0x0000006d00357308 */ /* 0x000fe20000000400 */
[----:B0-----:R-:W-:Y:S01]  /*4b80*/  IADD3 R111, R43, 0x220, RZ ;  /* 0x000002202b6f7810 */ /* 0x001fe20007ffe0ff */
[----:B------:R-:W-:Y:S01]  /*4b90*/  STS [R124+0x380], R105 ;  /* 0x000380697c007388 */ /* 0x000fe20000000800 */
[----:B------:R-:W-:-:S02]  /*4ba0*/  LEA.HI.SX32 R110, R164, R43, 0x1b ;  /* 0x0000002ba46e7211 */ /* 0x000fc400078fdaff */
[----:B------:R-:W-:-:S03]  /*4bb0*/  LEA R119, R119, UR11, 0x2 ;  /* 0x0000000b77777c11 */ /* 0x000fc6000f8e10ff */
[----:B------:R0:W-:Y:S01]  /*4bc0*/  MUFU.COS R55, R109 ;  /* 0x0000006d00377308 */ /* 0x0001e20000000000 */
[----:B-1----:R-:W-:Y:S01]  /*4bd0*/  LEA R135, R120, UR11, 0x2 ;  /* 0x0000000b78877c11 */ /* 0x002fe2000f8e10ff */
[----:B------:R-:W-:Y:S01]  /*4be0*/  STS [R125+0x400], R108 ;  /* 0x0004006c7d007388 */ /* 0x000fe20000000800 */
[----:B------:R-:W-:Y:S01]  /*4bf0*/  LEA.HI.SX32 R111, R111, R43, 0x1b ;  /* 0x0000002b6f6f7211 */ /* 0x000fe200078fdaff */
[----:B------:R-:W-:Y:S01]  /*4c00*/  FMUL.RZ R117, R45, 0.15915493667125701904 ;  /* 0x3e22f9832d757820 */ /* 0x000fe2000040c000 */
[----:B------:R-:W-:Y:S01]  /*4c10*/  LEA R114, R114, UR11, 0x2 ;  /* 0x0000000b72727c11 */ /* 0x000fe2000f8e10ff */
[----:B------:R-:W-:Y:S01]  /*4c20*/  STS [R122+0x480], R107 ;  /* 0x0004806b7a007388 */ /* 0x000fe20000000800 */
[----:B0-----:R-:W-:Y:S01]  /*4c30*/  FMUL.FTZ R109, R40, R63 ;  /* 0x0000003f286d7220 */ /* 0x001fe20000410000 */
[----:B------:R-:W-:Y:S01]  /*4c40*/  MUFU.SIN R51, R113 ;  /* 0x0000007100337308 */ /* 0x000fe20000000400 */
[----:B------:R-:W-:Y:S01]  /*4c50*/  LEA.HI.SX32 R112, R47, R43, 0x1b ;  /* 0x0000002b2f707211 */ /* 0x000fe200078fdaff */
[----:B------:R-:W-:Y:S01]  /*4c60*/  FMUL.FTZ R123, R41, R60 ;  /* 0x0000003c297b7220 */ /* 0x000fe20000410000 */
[----:B------:R-:W-:Y:S01]  /*4c70*/  STS [R121+0x500], R106 ;  /* 0x0005006a79007388 */ /* 0x000fe20000000800 */
[----:B------:R-:W-:-:S04]  /*4c80*/  LEA R110, R110, UR11, 0x2 ;  /* 0x0000000b6e6e7c11 */ /* 0x000fc8000f8e10ff */
[----:B------:R0:W-:Y:S01]  /*4c90*/  MUFU.COS R49, R113 ;  /* 0x0000007100317308 */ /* 0x0001e20000000000 */
[----:B------:R1:W-:Y:S01]  /*4ca0*/  STS [R135+0x580], R100 ;  /* 0x0005806487007388 */ /* 0x0003e20000000800 */
[----:B------:R-:W-:Y:S02]  /*4cb0*/  IADD3 R42, R43, 0x300, RZ ;  /* 0x000003002b2a7810 */ /* 0x000fe40007ffe0ff */
[----:B------:R-:W-:Y:S01]  /*4cc0*/  LEA R111, R111, UR11, 0x2 ;  /* 0x0000000b6f6f7c11 */ /* 0x000fe2000f8e10ff */
[----:B------:R-:W-:Y:S03]  /*4cd0*/  STS [R119+0x600], R104 ;  /* 0x0006006877007388 */ /* 0x000fe60000000800 */
[----:B------:R2:W-:Y:S01]  /*4ce0*/  MUFU.EX2 R77, R109 ;  /* 0x0000006d004d7308 */ /* 0x0005e20000000800 */
[-C--:B0-----:R-:W-:Y:S01]  /*4cf0*/  LEA.HI.SX32 R113, R158, R43.reuse, 0x1b ;  /* 0x0000002b9e717211 */ /* 0x081fe200078fdaff */
[----:B------:R-:W-:Y:S01]  /*4d00*/  STS [R114+0x680], R103 ;  /* 0x0006806772007388 */ /* 0x000fe20000000800 */
[----:B------:R-:W-:Y:S01]  /*4d10*/  LEA R112, R112, UR11, 0x2 ;  /* 0x0000000b70707c11 */ /* 0x000fe2000f8e10ff */
[----:B------:R-:W-:Y:S01]  /*4d20*/  FMUL.RZ R137, R123, 0.15915493667125701904 ;  /* 0x3e22f9837b897820 */ /* 0x000fe2000040c000 */
[----:B------:R-:W-:Y:S01]  /*4d30*/  LEA R113, R113, UR11, 0x2 ;  /* 0x0000000b71717c11 */ /* 0x000fe2000f8e10ff */
[----:B------:R-:W-:Y:S01]  /*4d40*/  STS [R115+0x700], R102 ;  /* 0x0007006673007388 */ /* 0x000fe20000000800 */
[-C--:B--2---:R-:W-:Y:S01]  /*4d50*/  LEA.HI.SX32 R109, R142, R43.reuse, 0x1b ;  /* 0x0000002b8e6d7211 */ /* 0x084fe200078fdaff */
[----:B------:R-:W-:Y:S01]  /*4d60*/  MUFU.SIN R45, R117 ;  /* 0x00000075002d7308 */ /* 0x000fe20000000400 */
[----:B-1----:R-:W-:Y:S01]  /*4d70*/  FMUL.FTZ R100, R41, R58 ;  /* 0x0000003a29647220 */ /* 0x002fe20000410000 */
[----:B------:R-:W-:Y:S01]  /*4d80*/  LEA.HI.SX32 R123, R138, R43, 0x1b ;  /* 0x0000002b8a7b7211 */ /* 0x000fe200078fdaff */
[----:B------:R0:W-:Y:S01]  /*4d90*/  STS [R116+0x780], R99 ;  /* 0x0007806374007388 */ /* 0x0001e20000000800 */
[----:B------:R-:W-:Y:S01]  /*4da0*/  LEA R109, R109, UR11, 0x2 ;  /* 0x0000000b6d6d7c11 */ /* 0x000fe2000f8e10ff */
[----:B------:R-:W-:-:S03]  /*4db0*/  FMUL.FTZ R131, R40, R61 ;  /* 0x0000003d28837220 */ /* 0x000fc60000410000 */
[----:B------:R1:W-:Y:S01]  /*4dc0*/  MUFU.COS R46, R117 ;  /* 0x00000075002e7308 */ /* 0x0003e20000000000 */
[-C--:B------:R-:W-:Y:S01]  /*4dd0*/  LEA.HI.SX32 R127, R42, R43.reuse, 0x1b ;  /* 0x0000002b2a7f7211 */ /* 0x080fe200078fdaff */
[----:B------:R-:W-:Y:S01]  /*4de0*/  STS [R110+0x800], R95 ;  /* 0x0008005f6e007388 */ /* 0x000fe20000000800 */
[-C--:B------:R-:W-:Y:S01]  /*4df0*/  LEA.HI.SX32 R126, R126, R43.reuse, 0x1b ;  /* 0x0000002b7e7e7211 */ /* 0x080fe200078fdaff */
[----:B0-----:R-:W-:Y:S02]  /*4e00*/  FMUL.RZ R99, R100, 0.15915493667125701904 ;  /* 0x3e22f98364637820 */ /* 0x001fe4000040c000 */
[----:B------:R0:W-:Y:S01]  /*4e10*/  STS [R111+0x880], R98 ;  /* 0x000880626f007388 */ /* 0x0001e20000000800 */
[----:B-1----:R-:W-:-:S03]  /*4e20*/  LEA.HI.SX32 R117, R140, R43, 0x1b ;  /* 0x0000002b8c757211 */ /* 0x002fc600078fdaff */
[----:B------:R-:W-:Y:S01]  /*4e30*/  STS [R112+0x900], R97 ;  /* 0x0009006170007388 */ /* 0x000fe20000000800 */
[----:B------:R-:W-:Y:S02]  /*4e40*/  IADD3 R128, R43, 0x3c0, RZ ;  /* 0x000003c02b807810 */ /* 0x000fe40007ffe0ff */
[----:B------:R-:W-:Y:S01]  /*4e50*/  LEA R117, R117, UR11, 0x2 ;  /* 0x0000000b75757c11 */ /* 0x000fe2000f8e10ff */
[----:B------:R-:W-:Y:S01]  /*4e60*/  STS [R113+0x980], R96 ;  /* 0x0009806071007388 */ /* 0x000fe20000000800 */
[-C--:B------:R-:W-:Y:S01]  /*4e70*/  LEA.HI.SX32 R129, R136, R43.reuse, 0x1b ;  /* 0x0000002b88817211 */ /* 0x080fe200078fdaff */
[----:B------:R1:W-:Y:S01]  /*4e80*/  MUFU.EX2 R47, R131 ;  /* 0x00000083002f7308 */ /* 0x0003e20000000800 */
[----:B------:R-:W-:Y:S01]  /*4e90*/  LEA R100, R123, UR11, 0x2 ;  /* 0x0000000b7b647c11 */ /* 0x000fe2000f8e10ff */
[----:B------:R-:W-:Y:S01]  /*4ea0*/  STS [R109+0xa00], R94 ;  /* 0x000a005e6d007388 */ /* 0x000fe20000000800 */
[-C--:B------:R-:W-:Y:S02]  /*4eb0*/  LEA.HI.SX32 R132, R132, R43.reuse, 0x1b ;  /* 0x0000002b84847211 */ /* 0x080fe400078fdaff */
[----:B0-----:R-:W-:Y:S01]  /*4ec0*/  LEA R98, R127, UR11, 0x2 ;  /* 0x0000000b7f627c11 */ /* 0x001fe2000f8e10ff */
[----:B------:R0:W-:Y:S01]  /*4ed0*/  STS [R118+0xa80], R93 ;  /* 0x000a805d76007388 */ /* 0x0001e20000000800 */
[----:B------:R-:W-:-:S02]  /*4ee0*/  LEA.HI.SX32 R130, R130, R43, 0x1b ;  /* 0x0000002b82827211 */ /* 0x000fc400078fdaff */
[----:B-1----:R-:W-:Y:S01]  /*4ef0*/  LEA.HI.SX32 R131, R134, R43, 0x1b ;  /* 0x0000002b86837211 */ /* 0x002fe200078fdaff */
[----:B------:R1:W-:Y:S01]  /*4f00*/  STS [R117+0xb00], R92 ;  /* 0x000b005c75007388 */ /* 0x0003e20000000800 */
[----:B------:R-:W-:Y:S02]  /*4f10*/  LEA R95, R126, UR11, 0x2 ;  /* 0x0000000b7e5f7c11 */ /* 0x000fe4000f8e10ff */
[----:B------:R-:W-:Y:S01]  /*4f20*/  LEA R101, R72, R101, 0x5 ;  /* 0x0000006548657211 */ /* 0x000fe200078e28ff */
[----:B------:R2:W-:Y:S01]  /*4f30*/  STS [R100+0xb80], R91 ;  /* 0x000b805b64007388 */ /* 0x0005e20000000800 */
[----:B------:R-:W-:Y:S01]  /*4f40*/  LEA.HI.SX32 R128, R128, R43, 0x1b ;  /* 0x0000002b80807211 */ /* 0x000fe200078fdaff */
[----:B0-----:R-:W-:Y:S01]  /*4f50*/  FMUL.FTZ R93, R41, R57 ;  /* 0x00000039295d7220 */ /* 0x001fe20000410000 */
[----:B------:R-:W-:Y:S01]  /*4f60*/  LEA R129, R129, UR11, 0x2 ;  /* 0x0000000b81817c11 */ /* 0x000fe2000f8e10ff */
[----:B------:R-:W-:Y:S01]  /*4f70*/  MUFU.SIN R122, R99 ;  /* 0x00000063007a7308 */ /* 0x000fe20000000400 */
[----:B------:R-:W-:Y:S01]  /*4f80*/  LEA R97, R132, UR11, 0x2 ;  /* 0x0000000b84617c11 */ /* 0x000fe2000f8e10ff */
[----:B------:R0:W-:Y:S01]  /*4f90*/  STS [R98+0xc00], R87 ;  /* 0x000c005762007388 */ /* 0x0001e20000000800 */
[----:B-1----:R-:W-:-:S02]  /*4fa0*/  LEA R92, R131, UR11, 0x2 ;  /* 0x0000000b835c7c11 */ /* 0x002fc4000f8e10ff */
[----:B--2---:R-:W-:-:S03]  /*4fb0*/  LEA R91, R130, UR11, 0x2 ;  /* 0x0000000b825b7c11 */ /* 0x004fc6000f8e10ff */
[----:B------:R1:W-:Y:S01]  /*4fc0*/  MUFU.COS R123, R99 ;  /* 0x00000063007b7308 */ /* 0x0003e20000000000 */
[----:B------:R-:W-:Y:S01]  /*4fd0*/  STS [R95+0xc80], R80 ;  /* 0x000c80505f007388 */ /* 0x000fe20000000800 */
[----:B------:R-:W-:Y:S02]  /*4fe0*/  LEA R94, R133, UR11, 0x2 ;  /* 0x0000000b855e7c11 */ /* 0x000fe4000f8e10ff */
[----:B0-----:R-:W-:Y:S01]  /*4ff0*/  LEA.HI.SX32 R87, R101, R101, 0x1b ;  /* 0x0000006565577211 */ /* 0x001fe200078fdaff */
[----:B------:R0:W-:Y:S01]  /*5000*/  STS [R129+0xd00], R78 ;  /* 0x000d004e81007388 */ /* 0x0001e20000000800 */
[----:B-1----:R-:W-:Y:S01]  /*5010*/  FMUL.RZ R99, R93, 0.15915493667125701904 ;  /* 0x3e22f9835d637820 */ /* 0x002fe2000040c000 */
[----:B------:R-:W-:Y:S02]  /*5020*/  LEA R93, R128, UR11, 0x2 ;  /* 0x0000000b805d7c11 */ /* 0x000fe4000f8e10ff */
[----:B------:R-:W-:Y:S01]  /*5030*/  STS [R97+0xd80], R90 ;  /* 0x000d805a61007388 */ /* 0x000fe20000000800 */
[----:B------:R-:W-:-:S03]  /*5040*/  LEA R87, R87, UR11, 0x2 ;  /* 0x0000000b57577c11 */ /* 0x000fc6000f8e10ff */
[----:B------:R1:W-:Y:S04]  /*5050*/  STS [R92+0xe00], R83 ;  /* 0x000e00535c007388 */ /* 0x0003e80000000800 */
[----:B------:R-:W-:Y:S04]  /*5060*/  STS [R91+0xe80], R86 ;  /* 0x000e80565b007388 */ /* 0x000fe80000000800 */
[----:B------:R2:W-:Y:S04]  /*5070*/  STS [R93+0xf00], R82 ;  /* 0x000f00525d007388 */ /* 0x0005e80000000800 */
[----:B------:R-:W-:Y:S01]  /*5080*/  STS [R94+0xf80], R81 ;  /* 0x000f80515e007388 */ /* 0x000fe20000000800 */
[----:B------:R-:W-:-:S03]  /*5090*/  NOP ;  /* 0x0000000000007918 */ /* 0x000fc60000000000 */
[----:B------:R-:W3:Y:S04]  /*50a0*/  LDS R96, [R87+0x4] ;  /* 0x0000040057607984 */ /* 0x000ee80000000800 */
[----:B------:R-:W4:Y:S01]  /*50b0*/  LDS R90, [R87] ;  /* 0x00000000575a7984 */ /* 0x000f220000000800 */
[C---:B------:R-:W-:Y:S01]  /*50c0*/  FMUL.FTZ R88, R40.reuse, R65 ;  /* 0x0000004128587220 */ /* 0x040fe20000410000 */
[----:B0-----:R-:W-:Y:S01]  /*50d0*/  FMUL.FTZ R78, R41, R56 ;  /* 0x00000038294e7220 */ /* 0x001fe20000410000 */
[----:B------:R-:W-:Y:S01]  /*50e0*/  SHF.L.U32 R128, R73, 0x4, RZ ;  /* 0x0000000449807819 */ /* 0x000fe200000006ff */
[----:B------:R-:W-:Y:S01]  /*50f0*/  FMUL.FTZ R95, R40, R57 ;  /* 0x00000039285f7220 */ /* 0x000fe20000410000 */
[----:B------:R-:W0:Y:S02]  /*5100*/  LDS R91, [R87+0xc] ;  /* 0x00000c00575b7984 */ /* 0x000e240000000800 */
[----:B------:R-:W3:Y:S01]  /*5110*/  MUFU.EX2 R88, R88 ;  /* 0x0000005800587308 */ /* 0x000ee20000000800 */
[----:B-1----:R-:W-:Y:S01]  /*5120*/  FMUL.RZ R92, R78, 0.15915493667125701904 ;  /* 0x3e22f9834e5c7820 */ /* 0x002fe2000040c000 */
[----:B------:R-:W1:Y:S01]  /*5130*/  LDS R81, [R87+0x8] ;  /* 0x0000080057517984 */ /* 0x000e620000000800 */
[----:B--2---:R-:W-:-:S02]  /*5140*/  IADD3 R82, R128, 0x2, RZ ;  /* 0x0000000280527810 */ /* 0x004fc40007ffe0ff */
[----:B------:R-:W-:-:S03]  /*5150*/  IADD3 R93, R128, 0x3, RZ ;  /* 0x00000003805d7810 */ /* 0x000fc60007ffe0ff */
[----:B------:R2:W-:Y:S01]  /*5160*/  MUFU.EX2 R83, R95 ;  /* 0x0000005f00537308 */ /* 0x0005e20000000800 */
[----:B------:R-:W-:Y:S02]  /*5170*/  ISETP.GE.U32.AND P4, PT, R82, UR10, PT ;  /* 0x0000000a52007c0c */ /* 0x000fe4000bf86070 */
[----:B------:R-:W-:Y:S01]  /*5180*/  LDS R82, [R87+0x10] ;  /* 0x0000100057527984 */ /* 0x000fe20000000800 */
[----:B------:R-:W-:Y:S02]  /*5190*/  ISETP.GE.U32.AND P5, PT, R93, UR10, PT ;  /* 0x0000000a5d007c0c */ /* 0x000fe4000bfa6070 */
[C---:B------:R-:W-:Y:S01]  /*51a0*/  ISETP.GE.U32.AND P2, PT, R128.reuse, UR10, PT ;  /* 0x0000000a80007c0c */ /* 0x040fe2000bf46070 */
[----:B------:R-:W-:Y:S01]  /*51b0*/  LDS R93, [R87+0x18] ;  /* 0x00001800575d7984 */ /* 0x000fe20000000800 */
[----:B------:R-:W-:Y:S01]  /*51c0*/  MUFU.SIN R129, R92 ;  /* 0x0000005c00817308 */ /* 0x000fe20000000400 */
[----:B--2---:R-:W-:Y:S01]  /*51d0*/  IADD3 R95, R128, 0x5, RZ ;  /* 0x00000005805f7810 */ /* 0x004fe20007ffe0ff */
[C---:B---3--:R-:W-:Y:S01]  /*51e0*/  FMUL.FTZ R89, R88.reuse, R89 ;  /* 0x0000005958597220 */ /* 0x048fe20000410000 */
[----:B------:R-:W-:-:S05]  /*51f0*/  FMUL.FTZ R79, R88, R79 ;  /* 0x0000004f584f7220 */ /* 0x000fca0000410000 */
[----:B------:R2:W-:Y:S01]  /*5200*/  MUFU.COS R127, R92 ;  /* 0x0000005c007f7308 */ /* 0x0005e20000000000 */
[----:B------:R-:W-:Y:S02]  /*5210*/  ISETP.GE.U32.AND P0, PT, R95, UR10, PT ;  /* 0x0000000a5f007c0c */ /* 0x000fe4000bf06070 */
[----:B------:R-:W-:Y:S01]  /*5220*/  IADD3 R88, R128, 0x6, RZ ;  /* 0x0000000680587810 */ /* 0x000fe20007ffe0ff */
[----:B------:R-:W-:Y:S01]  /*5230*/  LDS R95, [R87+0x1c] ;  /* 0x00001c00575f7984 */ /* 0x000fe20000000800 */
[----:B------:R-:W-:-:S03]  /*5240*/  FMUL.FTZ R96, R17, R96 ;  /* 0x0000006011607220 */ /* 0x000fc60000410000 */
[----:B--2---:R-:W2:Y:S01]  /*5250*/  LDS R92, [R87+0x14] ;  /* 0x00001400575c7984 */ /* 0x004ea20000000800 */
[----:B----4-:R-:W-:Y:S01]  /*5260*/  FMUL.FTZ R90, R17, R90 ;  /* 0x0000005a115a7220 */ /* 0x010fe20000410000 */
[----:B------:R-:W-:Y:S02]  /*5270*/  FSEL R119, R79, RZ, !P2 ;  /* 0x000000ff4f777208 */ /* 0x000fe40005000000 */
[----:B------:R-:W-:Y:S02]  /*5280*/  FSEL R118, R96, RZ, !P2 ;  /* 0x000000ff60767208 */ /* 0x000fe40005000000 */
[----:B------:R-:W-:Y:S02]  /*5290*/  FSEL R117, R90, RZ, !P2 ;  /* 0x000000ff5a757208 */ /* 0x000fe40005000000 */
[----:B------:R-:W-:Y:S01]  /*52a0*/  FSEL R116, R89, 1, !P2 ;  /* 0x3f80000059747808 */ /* 0x000fe20005000000 */
[----:B------:R-:W3:Y:S01]  /*52b0*/  LDS R90, [R87+0x24] ;  /* 0x00002400575a7984 */ /* 0x000ee20000000800 */
[----:B------:R-:W-:Y:S01]  /*52c0*/  ISETP.GE.U32.AND P2, PT, R88, UR10, PT ;  /* 0x0000000a58007c0c */ /* 0x000fe2000bf46070 */
[----:B------:R-:W-:-:S02]  /*52d0*/  FMUL.FTZ R76, R40, R64 ;  /* 0x00000040284c7220 */ /* 0x000fc40000410000 */
[----:B------:R-:W4:Y:S04]  /*52e0*/  LDS R88, [R87+0x20] ;  /* 0x0000200057587984 */ /* 0x000f280000000800 */
[----:B------:R-:W2:Y:S01]  /*52f0*/  MUFU.EX2 R76, R76 ;  /* 0x0000004c004c7308 */ /* 0x000ea20000000800 */
[----:B------:R-:W-:Y:S01]  /*5300*/  FMUL.FTZ R50, R40, R62 ;  /* 0x0000003e28327220 */ /* 0x000fe20000410000 */
[----:B------:R-:W-:-:S06]  /*5310*/  IADD3 R78, R128, 0x1, RZ ;  /* 0x00000001804e7810 */ /* 0x000fcc0007ffe0ff */
[----:B------:R-:W3:Y:S01]  /*5320*/  MUFU.EX2 R50, R50 ;  /* 0x0000003200327308 */ /* 0x000ee20000000800 */
[C---:B0-----:R-:W-:Y:S01]  /*5330*/  FMUL.FTZ R91, R16.reuse, R91 ;  /* 0x0000005b105b7220 */ /* 0x041fe20000410000 */
[----:B-1----:R-:W-:Y:S01]  /*5340*/  FMUL.FTZ R81, R16, R81 ;  /* 0x0000005110517220 */ /* 0x002fe20000410000 */
[----:B------:R-:W-:Y:S01]  /*5350*/  ISETP.GE.U32.AND P3, PT, R78, UR10, PT ;  /* 0x0000000a4e007c0c */ /* 0x000fe2000bf66070 */
[----:B------:R-:W-:Y:S01]  /*5360*/  FMUL.FTZ R79, R40, R39 ;  /* 0x00000027284f7220 */ /* 0x000fe20000410000 */
[C---:B--2---:R-:W-:Y:S01]  /*5370*/  FMUL.FTZ R55, R76.reuse, R55 ;  /* 0x000000374c377220 */ /* 0x044fe20000410000 */
[----:B------:R-:W-:Y:S01]  /*5380*/  FMUL.FTZ R115, R76, R53 ;  /* 0x000000354c737220 */ /* 0x000fe20000410000 */
[----:B------:R-:W-:Y:S01]  /*5390*/  IADD3 R76, R128, 0x7, RZ ;  /* 0x00000007804c7810 */ /* 0x000fe20007ffe0ff */
[----:B------:R-:W-:Y:S01]  /*53a0*/  FMUL.FTZ R54, R77, R54 ;  /* 0x000000364d367220 */ /* 0x000fe20000410000 */
[----:B------:R-:W-:Y:S01]  /*53b0*/  FSEL R114, R91, RZ, !P3 ;  /* 0x000000ff5b727208 */ /* 0x000fe20005800000 */
[----:B------:R-:W-:Y:S01]  /*53c0*/  FMUL.FTZ R111, R77, R48 ;  /* 0x000000304d6f7220 */ /* 0x000fe20000410000 */
[----:B------:R-:W-:Y:S01]  /*53d0*/  FSEL R115, R115, RZ, !P3 ;  /* 0x000000ff73737208 */ /* 0x000fe20005800000 */
[----:B------:R-:W-:Y:S01]  /*53e0*/  FMUL.FTZ R92, R15, R92 ;  /* 0x0000005c0f5c7220 */ /* 0x000fe20000410000 */
[----:B------:R-:W-:Y:S01]  /*53f0*/  FSEL R113, R81, RZ, !P3 ;  /* 0x000000ff51717208 */ /* 0x000fe20005800000 */
[----:B------:R-:W-:Y:S01]  /*5400*/  FMUL.FTZ R82, R15, R82 ;  /* 0x000000520f527220 */ /* 0x000fe20000410000 */
[----:B------:R-:W-:Y:S01]  /*5410*/  FSEL R112, R55, 1, !P3 ;  /* 0x3f80000037707808 */ /* 0x000fe20005800000 */
[----:B------:R0:W-:Y:S01]  /*5420*/  MUFU.EX2 R53, R79 ;  /* 0x0000004f00357308 */ /* 0x0001e20000000800 */
[----:B------:R-:W-:Y:S01]  /*5430*/  ISETP.GE.U32.AND P3, PT, R76, UR10, PT ;  /* 0x0000000a4c007c0c */ /* 0x000fe2000bf66070 */
[----:B------:R-:W-:Y:S01]  /*5440*/  LDS R55, [R87+0x28] ;  /* 0x0000280057377984 */ /* 0x000fe20000000800 */
[----:B------:R-:W-:Y:S01]  /*5450*/  IADD3 R76, R128, 0x8, RZ ;  /* 0x00000008804c7810 */ /* 0x000fe20007ffe0ff */
[C---:B---3--:R-:W-:Y:S01]  /*5460*/  FMUL.FTZ R104, R50.reuse, R49 ;  /* 0x0000003132687220 */ /* 0x048fe20000410000 */
[----:B------:R-:W-:Y:S01]  /*5470*/  FMUL.FTZ R51, R50, R51 ;  /* 0x0000003332337220 */ /* 0x000fe20000410000 */
[C---:B------:R-:W-:Y:S01]  /*5480*/  FMUL.FTZ R95, R14.reuse, R95 ;  /* 0x0000005f0e5f7220 */ /* 0x040fe20000410000 */
[----:B------:R-:W-:Y:S01]  /*5490*/  FMUL.FTZ R93, R14, R93 ;  /* 0x0000005d0e5d7220 */ /* 0x000fe20000410000 */
[----:B------:R-:W-:Y:S01]  /*54a0*/  FSEL R108, R54, 1, !P4 ;  /* 0x3f800000366c7808 */ /* 0x000fe20006000000 */
[----:B0-----:R-:W0:Y:S01]  /*54b0*/  LDS R79, [R87+0x2c] ;  /* 0x00002c00574f7984 */ /* 0x001e220000000800 */
[----:B------:R-:W-:-:S02]  /*54c0*/  FSEL R111, R111, RZ, !P4 ;  /* 0x000000ff6f6f7208 */ /* 0x000fc40006000000 */
[----:B------:R-:W-:Y:S02]  /*54d0*/  FSEL R110, R92, RZ, !P4 ;  /* 0x000000ff5c6e7208 */ /* 0x000fe40006000000 */
[----:B------:R-:W-:Y:S01]  /*54e0*/  IADD3 R94, R128, 0x4, RZ ;  /* 0x00000004805e7810 */ /* 0x000fe20007ffe0ff */
[C---:B------:R-:W-:Y:S01]  /*54f0*/  FMUL.FTZ R46, R47.reuse, R46 ;  /* 0x0000002e2f2e7220 */ /* 0x040fe20000410000 */
[----:B------:R-:W-:Y:S01]  /*5500*/  FSEL R109, R82, RZ, !P4 ;  /* 0x000000ff526d7208 */ /* 0x000fe20006000000 */
[----:B------:R-:W-:Y:S01]  /*5510*/  FMUL.FTZ R103, R47, R45 ;  /* 0x0000002d2f677220 */ /* 0x000fe20000410000 */
[----:B------:R-:W-:Y:S01]  /*5520*/  ISETP.GE.U32.AND P4, PT, R76, UR10, PT ;  /* 0x0000000a4c007c0c */ /* 0x000fe2000bf86070 */
[----:B------:R-:W1:Y:S01]  /*5530*/  LDS R82, [R87+0x34] ;  /* 0x0000340057527984 */ /* 0x000e620000000800 */
[----:B------:R-:W-:-:S03]  /*5540*/  IADD3 R50, R128, 0x9, RZ ;  /* 0x0000000980327810 */ /* 0x000fc60007ffe0ff */
[----:B------:R-:W2:Y:S01]  /*5550*/  LDS R76, [R87+0x30] ;  /* 0x00003000574c7984 */ /* 0x000ea20000000800 */
[----:B------:R-:W-:Y:S01]  /*5560*/  FSEL R107, R51, RZ, !P5 ;  /* 0x000000ff336b7208 */ /* 0x000fe20006800000 */
[----:B------:R-:W-:Y:S01]  /*5570*/  FMUL.FTZ R90, R13, R90 ;  /* 0x0000005a0d5a7220 */ /* 0x000fe20000410000 */
[----:B------:R-:W-:Y:S01]  /*5580*/  FSEL R106, R95, RZ, !P5 ;  /* 0x000000ff5f6a7208 */ /* 0x000fe20006800000 */
[----:B----4-:R-:W-:Y:S01]  /*5590*/  FMUL.FTZ R88, R13, R88 ;  /* 0x000000580d587220 */ /* 0x010fe20000410000 */
[----:B------:R-:W-:Y:S01]  /*55a0*/  FSEL R105, R93, RZ, !P5 ;  /* 0x000000ff5d697208 */ /* 0x000fe20006800000 */
[----:B------:R-:W-:Y:S01]  /*55b0*/  LDS R77, [R87+0x38] ;  /* 0x00003800574d7984 */ /* 0x000fe20000000800 */
[----:B------:R-:W-:Y:S01]  /*55c0*/  FSEL R104, R104, 1, !P5 ;  /* 0x3f80000068687808 */ /* 0x000fe20006800000 */
[----:B------:R-:W-:Y:S01]  /*55d0*/  FMUL.FTZ R54, R41, R37 ;  /* 0x0000002529367220 */ /* 0x000fe20000410000 */
[----:B------:R-:W-:Y:S01]  /*55e0*/  ISETP.GE.U32.AND P5, PT, R50, UR10, PT ;  /* 0x0000000a32007c0c */ /* 0x000fe2000bfa6070 */
[----:B------:R-:W3:Y:S01]  /*55f0*/  LDS R47, [R87+0x3c] ;  /* 0x00003c00572f7984 */ /* 0x000ee20000000800 */
[----:B------:R-:W-:-:S02]  /*5600*/  ISETP.GE.U32.AND P6, PT, R94, UR10, PT ;  /* 0x0000000a5e007c0c */ /* 0x000fc4000bfc6070 */
[----:B------:R-:W-:Y:S01]  /*5610*/  IADD3 R50, R128, 0xa, RZ ;  /* 0x0000000a80327810 */ /* 0x000fe20007ffe0ff */
[----:B------:R-:W-:Y:S01]  /*5620*/  FMUL.RZ R81, R54, 0.15915493667125701904 ;  /* 0x3e22f98336517820 */ /* 0x000fe2000040c000 */
[----:B------:R-:W-:Y:S01]  /*5630*/  FSEL R103, R103, RZ, !P6 ;  /* 0x000000ff67677208 */ /* 0x000fe20007000000 */
[----:B------:R-:W4:Y:S01]  /*5640*/  LDS R54, [R87+0x44] ;  /* 0x0000440057367984 */ /* 0x000f220000000800 */
[----:B------:R-:W-:Y:S02]  /*5650*/  FSEL R102, R90, RZ, !P6 ;  /* 0x000000ff5a667208 */ /* 0x000fe40007000000 */
[----:B------:R-:W-:Y:S02]  /*5660*/  FSEL R101, R88, RZ, !P6 ;  /* 0x000000ff58657208 */ /* 0x000fe40007000000 */
[----:B------:R-:W-:Y:S02]  /*5670*/  FSEL R100, R46, 1, !P6 ;  /* 0x3f8000002e647808 */ /* 0x000fe40007000000 */
[----:B------:R-:W-:-:S02]  /*5680*/  ISETP.GE.U32.AND P6, PT, R50, UR10, PT ;  /* 0x0000000a32007c0c */ /* 0x000fc4000bfc6070 */
[----:B------:R-:W4:Y:S01]  /*5690*/  LDS R50, [R87+0x40] ;  /* 0x0000400057327984 */ /* 0x000f220000000800 */
[C---:B------:R-:W-:Y:S01]  /*56a0*/  FMUL.FTZ R134, R40.reuse, R60 ;  /* 0x0000003c28867220 */ /* 0x040fe20000410000 */
[-C--:B------:R-:W-:Y:S01]  /*56b0*/  FMUL.FTZ R136, R41, R59.reuse ;  /* 0x0000003b29887220 */ /* 0x080fe20000410000 */
[----:B------:R-:W-:Y:S01]  /*56c0*/  FMUL.FTZ R121, R40, R59 ;  /* 0x0000003b28797220 */ /* 0x000fe20000410000 */
[----:B------:R-:W-:Y:S02]  /*56d0*/  MUFU.SIN R42, R137 ;  /* 0x00000089002a7308 */ /* 0x000fe40000000400 */
[----:B------:R-:W-:Y:S01]  /*56e0*/  FMUL.RZ R136, R136, 0.15915493667125701904 ;  /* 0x3e22f98388887820 */ /* 0x000fe2000040c000 */
[----:B------:R-:W-:-:S05]  /*56f0*/  FMUL.FTZ R124, R40, R58 ;  /* 0x0000003a287c7220 */ /* 0x000fca0000410000 */
[----:B------:R-:W-:Y:S01]  /*5700*/  MUFU.COS R43, R137 ;  /* 0x00000089002b7308 */ /* 0x000fe20000000000 */
[----:B------:R-:W-:-:S07]  /*5710*/  FMUL.FTZ R51, R40, R38 ;  /* 0x0000002628337220 */ /* 0x000fce0000410000 */
[----:B------:R-:W0:Y:S08]  /*5720*/  MUFU.EX2 R44, R134 ;  /* 0x00000086002c7308 */ /* 0x000e300000000800 */
[----:B------:R-:W-:Y:S08]  /*5730*/  MUFU.SIN R52, R136 ;  /* 0x0000008800347308 */ /* 0x000ff00000000400 */
[----:B------:R-:W-:Y:S08]  /*5740*/  MUFU.COS R120, R136 ;  /* 0x0000008800787308 */ /* 0x000ff00000000000 */
[----:B------:R-:W1:Y:S01]  /*5750*/  MUFU.EX2 R121, R121 ;  /* 0x0000007900797308 */ /* 0x000e620000000800 */
[----:B------:R-:W-:-:S07]  /*5760*/  FMUL.FTZ R86, R41, R39 ;  /* 0x0000002729567220 */ /* 0x000fce0000410000 */
[----:B------:R-:W3:Y:S01]  /*5770*/  MUFU.EX2 R124, R124 ;  /* 0x0000007c007c7308 */ /* 0x000ee20000000800 */
[----:B------:R-:W-:Y:S01]  /*5780*/  FMUL.FTZ R97, R40, R56 ;  /* 0x0000003828617220 */ /* 0x000fe20000410000 */
[----:B------:R-:W-:Y:S01]  /*5790*/  FMUL.RZ R98, R86, 0.15915493667125701904 ;  /* 0x3e22f98356627820 */ /* 0x000fe2000040c000 */
[----:B0-----:R-:W-:-:S05]  /*57a0*/  FMUL.FTZ R42, R44, R42 ;  /* 0x0000002a2c2a7220 */ /* 0x001fca0000410000 */
[----:B------:R0:W-:Y:S01]  /*57b0*/  MUFU.EX2 R45, R51 ;  /* 0x00000033002d7308 */ /* 0x0001e20000000800 */
[C---:B------:R-:W-:Y:S01]  /*57c0*/  FMUL.FTZ R79, R12.reuse, R79 ;  /* 0x0000004f0c4f7220 */ /* 0x040fe20000410000 */
[----:B------:R-:W-:Y:S01]  /*57d0*/  FMUL.FTZ R55, R12, R55 ;  /* 0x000000370c377220 */ /* 0x000fe20000410000 */
[----:B------:R-:W-:-:S05]  /*57e0*/  FMUL.FTZ R43, R44, R43 ;  /* 0x0000002b2c2b7220 */ /* 0x000fca0000410000 */
[----:B------:R-:W4:Y:S01]  /*57f0*/  MUFU.COS R80, R99 ;  /* 0x0000006300507308 */ /* 0x000f220000000000 */
[----:B0-----:R-:W0:Y:S01]  /*5800*/  LDS R51, [R87+0x48] ;  /* 0x0000480057337984 */ /* 0x001e220000000800 */
[----:B------:R-:W-:-:S06]  /*5810*/  IADD3 R44, R128, 0xb, RZ ;  /* 0x0000000b802c7810 */ /* 0x000fcc0007ffe0ff */
[----:B------:R3:W4:Y:S01]  /*5820*/  MUFU.SIN R126, R99 ;  /* 0x00000063007e7308 */ /* 0x0007220000000400 */
[----:B------:R-:W-:Y:S01]  /*5830*/  FSEL R96, R43, 1, !P0 ;  /* 0x3f8000002b607808 */ /* 0x000fe20004000000 */
[C---:B-1----:R-:W-:Y:S01]  /*5840*/  FMUL.FTZ R92, R121.reuse, R120 ;  /* 0x00000078795c7220 */ /* 0x042fe20000410000 */
[----:B------:R-:W-:Y:S01]  /*5850*/  FMUL.FTZ R52, R121, R52 ;  /* 0x0000003479347220 */ /* 0x000fe20000410000 */
[C---:B------:R-:W-:Y:S01]  /*5860*/  FMUL.FTZ R82, R11.reuse, R82 ;  /* 0x000000520b527220 */ /* 0x040fe20000410000 */
[----:B--2---:R-:W-:Y:S01]  /*5870*/  FMUL.FTZ R76, R11, R76 ;  /* 0x0000004c0b4c7220 */ /* 0x004fe20000410000 */
[----:B------:R-:W-:Y:S02]  /*5880*/  FMUL.FTZ R89, R41, R38 ;  /* 0x0000002629597220 */ /* 0x000fe40000410000 */
[----:B------:R1:W-:Y:S01]  /*5890*/  MUFU.EX2 R78, R97 ;  /* 0x00000061004e7308 */ /* 0x0003e20000000800 */
[----:B---3--:R-:W-:Y:S01]  /*58a0*/  FSEL R99, R42, RZ, !P0 ;  /* 0x000000ff2a637208 */ /* 0x008fe20004000000 */
[----:B------:R-:W-:-:S06]  /*58b0*/  FMUL.RZ R89, R89, 0.15915493667125701904 ;  /* 0x3e22f98359597820 */ /* 0x000fcc000040c000 */
[----:B------:R-:W-:Y:S01]  /*58c0*/  MUFU.SIN R86, R98 ;  /* 0x0000006200567308 */ /* 0x000fe20000000400 */
[----:B-1----:R-:W-:Y:S01]  /*58d0*/  FSEL R97, R55, RZ, !P0 ;  /* 0x000000ff37617208 */ /* 0x002fe20004000000 */
[----:B------:R-:W-:-:S06]  /*58e0*/  FMUL.FTZ R88, R124, R123 ;  /* 0x0000007b7c587220 */ /* 0x000fcc0000410000 */
[----:B------:R1:W-:Y:S01]  /*58f0*/  MUFU.COS R125, R98 ;  /* 0x00000062007d7308 */ /* 0x0003e20000000000 */
[----:B------:R-:W-:Y:S01]  /*5900*/  FSEL R95, R52, RZ, !P2 ;  /* 0x000000ff345f7208 */ /* 0x000fe20005000000 */
[----:B------:R-:W-:Y:S01]  /*5910*/  FMUL.FTZ R91, R124, R122 ;  /* 0x0000007a7c5b7220 */ /* 0x000fe20000410000 */
[----:B------:R-:W-:Y:S01]  /*5920*/  FSEL R94, R82, RZ, !P2 ;  /* 0x000000ff525e7208 */ /* 0x000fe20005000000 */
[----:B------:R-:W-:Y:S01]  /*5930*/  FMUL.FTZ R47, R10, R47 ;  /* 0x0000002f0a2f7220 */ /* 0x000fe20000410000 */
[----:B------:R-:W-:Y:S01]  /*5940*/  FSEL R93, R76, RZ, !P2 ;  /* 0x000000ff4c5d7208 */ /* 0x000fe20005000000 */
[----:B------:R-:W-:Y:S01]  /*5950*/  FMUL.FTZ R77, R10, R77 ;  /* 0x0000004d0a4d7220 */ /* 0x000fe20000410000 */
[----:B------:R-:W-:Y:S01]  /*5960*/  FSEL R92, R92, 1, !P2 ;  /* 0x3f8000005c5c7808 */ /* 0x000fe20005000000 */
[----:B------:R-:W-:Y:S01]  /*5970*/  MUFU.SIN R48, R89 ;  /* 0x0000005900307308 */ /* 0x000fe20000000400 */
[----:B-1----:R-:W-:Y:S01]  /*5980*/  FSEL R98, R79, RZ, !P0 ;  /* 0x000000ff4f627208 */ /* 0x002fe20004000000 */
[----:B----4-:R-:W-:Y:S01]  /*5990*/  FMUL.FTZ R80, R83, R80 ;  /* 0x0000005053507220 */ /* 0x010fe20000410000 */
[----:B------:R-:W-:Y:S01]  /*59a0*/  ISETP.GE.U32.AND P0, PT, R44, UR10, PT ;  /* 0x0000000a2c007c0c */ /* 0x000fe2000bf06070 */
[C---:B------:R-:W-:Y:S01]  /*59b0*/  FMUL.FTZ R54, R9.reuse, R54 ;  /* 0x0000003609367220 */ /* 0x040fe20000410000 */
[----:B------:R-:W-:Y:S01]  /*59c0*/  IADD3 R44, R128, 0xc, RZ ;  /* 0x0000000c802c7810 */ /* 0x000fe20007ffe0ff */
[----:B------:R-:W-:-:S02]  /*59d0*/  FMUL.FTZ R50, R9, R50 ;  /* 0x0000003209327220 */ /* 0x000fc40000410000 */
[----:B------:R-:W-:Y:S01]  /*59e0*/  MUFU.SIN R46, R81 ;  /* 0x00000051002e7308 */ /* 0x000fe20000000400 */
[----:B------:R-:W-:Y:S01]  /*59f0*/  ISETP.GE.U32.AND P2, PT, R44, UR10, PT ;  /* 0x0000000a2c007c0c */ /* 0x000fe2000bf46070 */
[----:B------:R-:W-:Y:S01]  /*5a00*/  FMUL.FTZ R43, R40, R37 ;  /* 0x00000025282b7220 */ /* 0x000fe20000410000 */
[----:B------:R-:W-:Y:S01]  /*5a10*/  IADD3 R44, R128, 0xd, RZ ;  /* 0x0000000d802c7810 */ /* 0x000fe20007ffe0ff */
[----:B------:R-:W-:Y:S01]  /*5a20*/  FMUL.FTZ R83, R83, R126 ;  /* 0x0000007e53537220 */ /* 0x000fe20000410000 */
[----:B------:R-:W-:Y:S01]  /*5a30*/  FSEL R91, R91, RZ, !P3 ;  /* 0x000000ff5b5b7208 */ /* 0x000fe20005800000 */
[----:B------:R-:W-:Y:S01]  /*5a40*/  FMUL.FTZ R79, R41, R36 ;  /* 0x00000024294f7220 */ /* 0x000fe20000410000 */
[----:B------:R-:W-:Y:S01]  /*5a50*/  FSEL R90, R47, RZ, !P3 ;  /* 0x000000ff2f5a7208 */ /* 0x000fe20005800000 */
[----:B------:R1:W2:Y:S01]  /*5a60*/  MUFU.COS R49, R89 ;  /* 0x0000005900317308 */ /* 0x0002a20000000000 */
[----:B------:R-:W-:Y:S01]  /*5a70*/  FSEL R88, R88, 1, !P3 ;  /* 0x3f80000058587808 */ /* 0x000fe20005800000 */
[----:B------:R-:W-:Y:S01]  /*5a80*/  FMUL.RZ R52, R79, 0.15915493667125701904 ;  /* 0x3e22f9834f347820 */ /* 0x000fe2000040c000 */
[----:B------:R-:W-:Y:S01]  /*5a90*/  FSEL R83, R83, RZ, !P4 ;  /* 0x000000ff53537208 */ /* 0x000fe20006000000 */
[----:B------:R-:W3:Y:S01]  /*5aa0*/  LDS R55, [R87+0x4c] ;  /* 0x00004c0057377984 */ /* 0x000ee20000000800 */
[----:B-1----:R-:W-:-:S02]  /*5ab0*/  FSEL R89, R77, RZ, !P3 ;  /* 0x000000ff4d597208 */ /* 0x002fc40005800000 */
[----:B------:R-:W-:Y:S02]  /*5ac0*/  ISETP.GE.U32.AND P3, PT, R44, UR10, PT ;  /* 0x0000000a2c007c0c */ /* 0x000fe4000bf66070 */
[----:B------:R-:W-:Y:S01]  /*5ad0*/  IADD3 R44, R128, 0xe, RZ ;  /* 0x0000000e802c7810 */ /* 0x000fe20007ffe0ff */
[----:B------:R1:W-:Y:S01]  /*5ae0*/  MUFU.COS R42, R81 ;  /* 0x00000051002a7308 */ /* 0x0003e20000000000 */
[----:B------:R-:W-:Y:S02]  /*5af0*/  FSEL R82, R54, RZ, !P4 ;  /* 0x000000ff36527208 */ /* 0x000fe40006000000 */
[----:B------:R-:W-:Y:S02]  /*5b00*/  FSEL R80, R80, 1, !P4 ;  /* 0x3f80000050507808 */ /* 0x000fe40006000000 */
[----:B-1----:R-:W-:Y:S02]  /*5b10*/  FSEL R81, R50, RZ, !P4 ;  /* 0x000000ff32517208 */ /* 0x002fe40006000000 */
[----:B------:R-:W-:Y:S01]  /*5b20*/  ISETP.GE.U32.AND P4, PT, R44, UR10, PT ;  /* 0x0000000a2c007c0c */ /* 0x000fe2000bf86070 */
[----:B------:R-:W-:Y:S01]  /*5b30*/  FMUL.FTZ R44, R40, R36 ;  /* 0x00000024282c7220 */ /* 0x000fe20000410000 */
[----:B------:R-:W-:Y:S01]  /*5b40*/  MUFU.SIN R130, R52 ;  /* 0x0000003400827308 */ /* 0x000fe20000000400 */
[----:B------:R-:W-:Y:S01]  /*5b50*/  FMUL.FTZ R50, R118, R115 ;  /* 0x0000007376327220 */ /* 0x000fe20000410000 */
[C---:B--2---:R-:W-:Y:S01]  /*5b60*/  FMUL.FTZ R49, R45.reuse, R49 ;  /* 0x000000312d317220 */ /* 0x044fe20000410000 */
[----:B------:R-:W-:-:S05]  /*5b70*/  FMUL.FTZ R48, R45, R48 ;  /* 0x000000302d307220 */ /* 0x000fca0000410000 */
[----:B------:R-:W-:Y:S01]  /*5b80*/  MUFU.COS R52, R52 ;  /* 0x0000003400347308 */ /* 0x000fe20000000000 */
[----:B------:R-:W-:-:S07]  /*5b90*/  FMUL.FTZ R45, R117, R115 ;  /* 0x00000073752d7220 */ /* 0x000fce0000410000 */
[----:B------:R-:W1:Y:S01]  /*5ba0*/  MUFU.EX2 R47, R44 ;  /* 0x0000002c002f7308 */ /* 0x000e620000000800 */
[----:B------:R-:W-:-:S07]  /*5bb0*/  FFMA.FTZ R50, R117, R112, -R50 ;  /* 0x0000007075327223 */ /* 0x000fce0000010832 */
[----:B------:R-:W2:Y:S01]  /*5bc0*/  MUFU.EX2 R43, R43 ;  /* 0x0000002b002b7308 */ /* 0x000ea20000000800 */
[----:B0-----:R-:W-:Y:S01]  /*5bd0*/  FMUL.FTZ R51, R8, R51 ;  /* 0x0000003308337220 */ /* 0x001fe20000410000 */
[----:B------:R-:W-:Y:S01]  /*5be0*/  FFMA.FTZ R45, R118, R112, R45 ;  /* 0x00000070762d7223 */ /* 0x000fe2000001002d */
[----:B------:R-:W-:-:S03]  /*5bf0*/  FADD.FTZ R50, R113, R50 ;  /* 0x0000003271327221 */ /* 0x000fc60000010000 */
[----:B------:R-:W-:Y:S01]  /*5c00*/  FADD.FTZ R45, R114, R45 ;  /* 0x0000002d722d7221 */ /* 0x000fe20000010000 */
[----:B------:R-:W-:Y:S01]  /*5c10*/  FSEL R77, R51, RZ, !P5 ;  /* 0x000000ff334d7208 */ /* 0x000fe20006800000 */
[----:B------:R-:W-:Y:S01]  /*5c20*/  FMUL.FTZ R51, R111, R50 ;  /* 0x000000326f337220 */ /* 0x000fe20000410000 */
[C---:B-1----:R-:W-:Y:S01]  /*5c30*/  FMUL.FTZ R133, R47.reuse, R52 ;  /* 0x000000342f857220 */ /* 0x042fe20000410000 */
[----:B------:R-:W-:Y:S01]  /*5c40*/  FMUL.FTZ R130, R47, R130 ;  /* 0x000000822f827220 */ /* 0x000fe20000410000 */
[-C--:B------:R-:W-:Y:S01]  /*5c50*/  FMUL.FTZ R47, R111, R45.reuse ;  /* 0x0000002d6f2f7220 */ /* 0x080fe20000410000 */
[----:B------:R-:W-:-:S03]  /*5c60*/  FFMA.FTZ R51, R108, R45, R51 ;  /* 0x0000002d6c337223 */ /* 0x000fc60000010033 */
[----:B------:R-:W-:Y:S01]  /*5c70*/  FFMA.FTZ R50, R108, R50, -R47 ;  /* 0x000000326c327223 */ /* 0x000fe2000001082f */
[C---:B--2---:R-:W-:Y:S01]  /*5c80*/  FMUL.FTZ R42, R43.reuse, R42 ;  /* 0x0000002a2b2a7220 */ /* 0x044fe20000410000 */
[----:B------:R-:W-:Y:S01]  /*5c90*/  FMUL.FTZ R46, R43, R46 ;  /* 0x0000002e2b2e7220 */ /* 0x000fe20000410000 */
[-C--:B------:R-:W-:Y:S01]  /*5ca0*/  FMUL.FTZ R43, R119, R115.reuse ;  /* 0x00000073772b7220 */ /* 0x080fe20000410000 */
[----:B------:R-:W-:Y:S01]  /*5cb0*/  FADD.FTZ R51, R110, R51 ;  /* 0x000000336e337221 */ /* 0x000fe20000010000 */
[C---:B------:R-:W-:Y:S01]  /*5cc0*/  FMUL.FTZ R44, R116.reuse, R115 ;  /* 0x00000073742c7220 */ /* 0x040fe20000410000 */
[----:B------:R-:W-:Y:S01]  /*5cd0*/  FADD.FTZ R50, R109, R50 ;  /* 0x000000326d327221 */ /* 0x000fe20000010000 */
[----:B------:R-:W-:Y:S01]  /*5ce0*/  FFMA.FTZ R43, R116, R112, -R43 ;  /* 0x00000070742b7223 */ /* 0x000fe2000001082b */
[C---:B------:R-:W-:Y:S01]  /*5cf0*/  FMUL.FTZ R121, R53.reuse, R125 ;  /* 0x0000007d35797220 */ /* 0x040fe20000410000 */
[----:B------:R-:W-:Y:S01]  /*5d00*/  FMUL.FTZ R86, R53, R86 ;  /* 0x0000005635567220 */ /* 0x000fe20000410000 */
[----:B------:R-:W-:Y:S01]  /*5d10*/  FMUL.FTZ R53, R107, R51 ;  /* 0x000000336b357220 */ /* 0x000fe20000410000 */
[----:B------:R-:W-:Y:S01]  /*5d20*/  FFMA.FTZ R44, R119, R112, R44 ;  /* 0x00000070772c7223 */ /* 0x000fe2000001002c */
[----:B------:R-:W-:Y:S01]  /*5d30*/  FMUL.FTZ R47, R111, R43 ;  /* 0x0000002b6f2f7220 */ /* 0x000fe20000410000 */
[-C--:B------:R-:W-:Y:S01]  /*5d40*/  FMUL.FTZ R52, R107, R50.reuse ;  /* 0x000000326b347220 */ /* 0x080fe20000410000 */
[----:B------:R-:W-:Y:S01]  /*5d50*/  FFMA.FTZ R50, R104, R50, -R53 ;  /* 0x0000003268327223 */ /* 0x000fe20000010835 */
[-C--:B------:R-:W-:Y:S01]  /*5d60*/  FMUL.FTZ R45, R111, R44.reuse ;  /* 0x0000002c6f2d7220 */ /* 0x080fe20000410000 */
[----:B------:R-:W-:Y:S01]  /*5d70*/  FFMA.FTZ R47, R108, R44, R47 ;  /* 0x0000002c6c2f7223 */ /* 0x000fe2000001002f */
[----:B------:R-:W-:Y:S01]  /*5d80*/  FFMA.FTZ R51, R104, R51, R52 ;  /* 0x0000003368337223 */ /* 0x000fe20000010034 */
[----:B------:R-:W-:Y:S01]  /*5d90*/  FADD.FTZ R50, R105, R50 ;  /* 0x0000003269327221 */ /* 0x000fe20000010000 */
[----:B------:R-:W-:Y:S01]  /*5da0*/  FFMA.FTZ R45, R108, R43, -R45 ;  /* 0x0000002b6c2d7223 */ /* 0x000fe2000001082d */
[----:B------:R-:W-:Y:S01]  /*5db0*/  FMUL.FTZ R44, R107, R47 ;  /* 0x0000002f6b2c7220 */ /* 0x000fe20000410000 */
[----:B------:R-:W-:Y:S01]  /*5dc0*/  FADD.FTZ R51, R106, R51 ;  /* 0x000000336a337221 */ /* 0x000fe20000010000 */
[-C--:B------:R-:W-:Y:S01]  /*5dd0*/  FMUL.FTZ R54, R103, R50.reuse ;  /* 0x0000003267367220 */ /* 0x080fe20000410000 */
[----:B---3--:R-:W-:Y:S01]  /*5de0*/  FMUL.FTZ R55, R8, R55 ;  /* 0x0000003708377220 */ /* 0x008fe20000410000 */
[-C--:B------:R-:W-:Y:S01]  /*5df0*/  FFMA.FTZ R44, R104, R45.reuse, -R44 ;  /* 0x0000002d682c7223 */ /* 0x080fe2000001082c */
[----:B------:R-:W-:Y:S01]  /*5e00*/  FMUL.FTZ R45, R107, R45 ;  /* 0x0000002d6b2d7220 */ /* 0x000fe20000410000 */
[----:B------:R-:W-:Y:S01]  /*5e10*/  FMUL.FTZ R53, R103, R51 ;  /* 0x0000003367357220 */ /* 0x000fe20000410000 */
[----:B------:R-:W-:Y:S01]  /*5e20*/  FMUL.FTZ R43, R41, R35 ;  /* 0x00000023292b7220 */ /* 0x000fe20000410000 */
[----:B------:R-:W-:Y:S01]  /*5e30*/  FFMA.FTZ R51, R100, R51, R54 ;  /* 0x0000003364337223 */ /* 0x000fe20000010036 */
[C---:B------:R-:W-:Y:S01]  /*5e40*/  FMUL.FTZ R76, R78.reuse, R127 ;  /* 0x0000007f4e4c7220 */ /* 0x040fe20000410000 */
[----:B------:R-:W-:Y:S01]  /*5e50*/  FMUL.FTZ R79, R78, R129 ;  /* 0x000000814e4f7220 */ /* 0x000fe20000410000 */
[----:B------:R-:W-:Y:S01]  /*5e60*/  FMUL.FTZ R134, R40, R35 ;  /* 0x0000002328867220 */ /* 0x000fe20000410000 */
[----:B------:R-:W-:Y:S01]  /*5e70*/  FFMA.FTZ R45, R104, R47, R45 ;  /* 0x0000002f682d7223 */ /* 0x000fe2000001002d */
[----:B------:R-:W-:Y:S01]  /*5e80*/  FFMA.FTZ R52, R100, R50, -R53 ;  /* 0x0000003264347223 */ /* 0x000fe20000010835 */
[----:B------:R-:W-:Y:S01]  /*5e90*/  FSEL R78, R55, RZ, !P5 ;  /* 0x000000ff374e7208 */ /* 0x000fe20006800000 */
[-C--:B------:R-:W-:Y:S01]  /*5ea0*/  FMUL.FTZ R50, R103, R44.reuse ;  /* 0x0000002c67327220 */ /* 0x080fe20000410000 */
[----:B------:R-:W-:Y:S01]  /*5eb0*/  FMUL.RZ R55, R43, 0.15915493667125701904 ;  /* 0x3e22f9832b377820 */ /* 0x000fe2000040c000 */
[----:B------:R-:W-:Y:S01]  /*5ec0*/  FADD.FTZ R51, R102, R51 ;  /* 0x0000003366337221 */ /* 0x000fe20000010000 */
[-C--:B------:R-:W-:Y:S01]  /*5ed0*/  FMUL.FTZ R47, R103, R45.reuse ;  /* 0x0000002d672f7220 */ /* 0x080fe20000410000 */
[----:B------:R-:W-:Y:S01]  /*5ee0*/  FADD.FTZ R52, R101, R52 ;  /* 0x0000003465347221 */ /* 0x000fe20000010000 */
[C---:B------:R-:W-:Y:S01]  /*5ef0*/  FFMA.FTZ R50, R100.reuse, R45, R50 ;  /* 0x0000002d64327223 */ /* 0x040fe20000010032 */
[----:B------:R-:W-:Y:S01]  /*5f00*/  MUFU.EX2 R134, R134 ;  /* 0x0000008600867308 */ /* 0x000fe20000000800 */
[----:B------:R-:W-:Y:S01]  /*5f10*/  FMUL.FTZ R45, R99, R51 ;  /* 0x00000033632d7220 */ /* 0x000fe20000410000 */
[----:B------:R-:W-:Y:S01]  /*5f20*/  FFMA.FTZ R47, R100, R44, -R47 ;  /* 0x0000002c642f7223 */ /* 0x000fe2000001082f */
[----:B------:R-:W-:Y:S01]  /*5f30*/  FMUL.FTZ R41, R41, R34 ;  /* 0x0000002229297220 */ /* 0x000fe20000410000 */
[----:B------:R-:W-:-:S04]  /*5f40*/  FMUL.FTZ R53, R99, R52 ;  /* 0x0000003463357220 */ /* 0x000fc80000410000 */
[----:B------:R-:W0:Y:S01]  /*5f50*/  MUFU.COS R137, R55 ;  /* 0x0000003700897308 */ /* 0x000e220000000000 */
[----:B------:R-:W-:Y:S01]  /*5f60*/  FFMA.FTZ R52, R96, R52, -R45 ;  /* 0x0000003460347223 */ /* 0x000fe2000001082d */
[----:B------:R-:W-:Y:S01]  /*5f70*/  FMUL.RZ R120, R41, 0.15915493667125701904 ;  /* 0x3e22f98329787820 */ /* 0x000fe2000040c000 */
[----:B------:R-:W-:-:S05]  /*5f80*/  FMUL.FTZ R45, R99, R47 ;  /* 0x0000002f632d7220 */ /* 0x000fca0000410000 */
[----:B------:R-:W1:Y:S01]  /*5f90*/  MUFU.SIN R43, R55 ;  /* 0x00000037002b7308 */ /* 0x000e620000000400 */
[C---:B------:R-:W-:Y:S01]  /*5fa0*/  FFMA.FTZ R53, R96.reuse, R51, R53 ;  /* 0x0000003360357223 */ /* 0x040fe20000010035 */
[-C--:B------:R-:W-:Y:S01]  /*5fb0*/  FMUL.FTZ R41, R99, R50.reuse ;  /* 0x0000003263297220 */ /* 0x080fe20000410000 */
[----:B------:R-:W-:Y:S01]  /*5fc0*/  FADD.FTZ R52, R97, R52 ;  /* 0x0000003461347221 */ /* 0x000fe20000010000 */
[----:B------:R-:W-:Y:S01]  /*5fd0*/  FFMA.FTZ R45, R96, R50, R45 ;  /* 0x00000032602d7223 */ /* 0x000fe2000001002d */
[----:B------:R-:W-:Y:S01]  /*5fe0*/  FADD.FTZ R53, R98, R53 ;  /* 0x0000003562357221 */ /* 0x000fe20000010000 */
[----:B------:R-:W-:Y:S01]  /*5ff0*/  FFMA.FTZ R41, R96, R47, -R41 ;  /* 0x0000002f60297223 */ /* 0x000fe20000010829 */
[C---:B------:R-:W-:Y:S01]  /*6000*/  FMUL.FTZ R47, R95.reuse, R52 ;  /* 0x000000345f2f7220 */ /* 0x040fe20000410000 */
[----:B------:R-:W-:Y:S01]  /*6010*/  FMUL.FTZ R140, R40, R34 ;  /* 0x00000022288c7220 */ /* 0x000fe20000410000 */
[C---:B------:R-:W-:Y:S01]  /*6020*/  FMUL.FTZ R40, R95.reuse, R45 ;  /* 0x0000002d5f287220 */ /* 0x040fe20000410000 */
[CC--:B------:R-:W-:Y:S01]  /*6030*/  FMUL.FTZ R51, R95.reuse, R53.reuse ;  /* 0x000000355f337220 */ /* 0x0c0fe20000410000 */
[----:B------:R-:W-:Y:S01]  /*6040*/  FFMA.FTZ R53, R92, R53, R47 ;  /* 0x000000355c357223 */ /* 0x000fe2000001002f */
[----:B0-----:R-:W-:Y:S01]  /*6050*/  FMUL.FTZ R137, R134, R137 ;  /* 0x0000008986897220 */ /* 0x001fe20000410000 */
[----:B------:R-:W-:Y:S01]  /*6060*/  FMUL.FTZ R47, R95, R41 ;  /* 0x000000295f2f7220 */ /* 0x000fe20000410000 */
[----:B------:R-:W-:Y:S01]  /*6070*/  FFMA.FTZ R44, R92, R52, -R51 ;  /* 0x000000345c2c7223 */ /* 0x000fe20000010833 */
[----:B------:R-:W-:Y:S01]  /*6080*/  FADD.FTZ R53, R94, R53 ;  /* 0x000000355e357221 */ /* 0x000fe20000010000 */
[----:B-1----:R-:W-:Y:S01]  /*6090*/  FMUL.FTZ R134, R134, R43 ;  /* 0x0000002b86867220 */ /* 0x002fe20000410000 */
[----:B------:R-:W-:-:S02]  /*60a0*/  FFMA.FTZ R43, R92, R41, -R40 ;  /* 0x000000295c2b7223 */ /* 0x000fc40000010828 */
[----:B------:R-:W0:Y:S01]  /*60b0*/  LDS R40, [R87+0x54] ;  /* 0x0000540057287984 */ /* 0x000e220000000800 */
[----:B------:R-:W-:Y:S01]  /*60c0*/  MUFU.EX2 R140, R140 ;  /* 0x0000008c008c7308 */ /* 0x000fe20000000800 */
[----:B------:R-:W-:Y:S01]  /*60d0*/  FADD.FTZ R50, R93, R44 ;  /* 0x0000002c5d327221 */ /* 0x000fe20000010000 */
[----:B------:R-:W-:Y:S01]  /*60e0*/  FFMA.FTZ R47, R92, R45, R47 ;  /* 0x0000002d5c2f7223 */ /* 0x000fe2000001002f */
[C---:B------:R-:W-:Y:S01]  /*60f0*/  FMUL.FTZ R45, R91.reuse, R53 ;  /* 0x000000355b2d7220 */ /* 0x040fe20000410000 */
[----:B------:R-:W1:Y:S04]  /*6100*/  LDS R44, [R87+0x50] ;  /* 0x00005000572c7984 */ /* 0x000e680000000800 */
[----:B------:R-:W2:Y:S01]  /*6110*/  MUFU.COS R141, R120 ;  /* 0x00000078008d7308 */ /* 0x000ea20000000000 */
[-C--:B------:R-:W-:Y:S01]  /*6120*/  FMUL.FTZ R51, R91, R50.reuse ;  /* 0x000000325b337220 */ /* 0x080fe20000410000 */
[----:B------:R-:W-:-:S06]  /*6130*/  FFMA.FTZ R54, R88, R50, -R45 ;  /* 0x0000003258367223 */ /* 0x000fcc000001082d */
[----:B------:R3:W4:Y:S01]  /*6140*/  MUFU.SIN R41, R120 ;  /* 0x0000007800297308 */ /* 0x0007220000000400 */
[----:B------:R-:W-:Y:S01]  /*6150*/  FFMA.FTZ R51, R88, R53, R51 ;  /* 0x0000003558337223 */ /* 0x000fe20000010033 */
[----:B------:R-:W-:Y:S01]  /*6160*/  FMUL.FTZ R52, R91, R47 ;  /* 0x0000002f5b347220 */ /* 0x000fe20000410000 */
[----:B------:R-:W-:Y:S01]  /*6170*/  FADD.FTZ R54, R89, R54 ;  /* 0x0000003659367221 */ /* 0x000fe20000010000 */
[-C--:B------:R-:W-:Y:S01]  /*6180*/  FMUL.FTZ R50, R91, R43.reuse ;  /* 0x0000002b5b327220 */ /* 0x080fe20000410000 */
[----:B------:R-:W-:Y:S01]  /*6190*/  FADD.FTZ R51, R90, R51 ;  /* 0x000000335a337221 */ /* 0x000fe20000010000 */
[----:B------:R-:W-:Y:S01]  /*61a0*/  FFMA.FTZ R52, R88, R43, -R52 ;  /* 0x0000002b58347223 */ /* 0x000fe20000010834 */
[C---:B---3--:R-:W-:Y:S01]  /*61b0*/  FMUL.FTZ R120, R83.reuse, R54 ;  /* 0x0000003653787220 */ /* 0x048fe20000410000 */
[----:B--2---:R-:W-:Y:S01]  /*61c0*/  FMUL.FTZ R141, R140, R141 ;  /* 0x0000008d8c8d7220 */ /* 0x004fe20000410000 */
[C---:B------:R-:W-:Y:S01]  /*61d0*/  FMUL.FTZ R45, R83.reuse, R51 ;  /* 0x00000033532d7220 */ /* 0x040fe20000410000 */
[----:B------:R-:W-:Y:S01]  /*61e0*/  FMUL.FTZ R43, R83, R52 ;  /* 0x00000034532b7220 */ /* 0x000fe20000410000 */
[----:B------:R-:W-:Y:S01]  /*61f0*/  FFMA.FTZ R50, R88, R47, R50 ;  /* 0x0000002f58327223 */ /* 0x000fe20000010032 */
[----:B------:R-:W-:Y:S01]  /*6200*/  FFMA.FTZ R51, R80, R51, R120 ;  /* 0x0000003350337223 */ /* 0x000fe20000010078 */
[----:B----4-:R-:W-:-:S02]  /*6210*/  FMUL.FTZ R140, R140, R41 ;  /* 0x000000298c8c7220 */ /* 0x010fc40000410000 */
[----:B------:R-:W2:Y:S01]  /*6220*/  LDS R41, [R87+0x58] ;  /* 0x0000580057297984 */ /* 0x000ea20000000800 */
[----:B------:R-:W-:Y:S01]  /*6230*/  FSEL R79, R79, RZ, !P5 ;  /* 0x000000ff4f4f7208 */ /* 0x000fe20006800000 */
[C---:B------:R-:W-:Y:S01]  /*6240*/  FFMA.FTZ R54, R80.reuse, R54, -R45 ;  /* 0x0000003650367223 */ /* 0x040fe2000001082d */
[-C--:B------:R-:W-:Y:S01]  /*6250*/  FFMA.FTZ R47, R80, R50.reuse, R43 ;  /* 0x00000032502f7223 */ /* 0x080fe2000001002b */
[----:B------:R-:W-:Y:S01]  /*6260*/  FADD.FTZ R51, R82, R51 ;  /* 0x0000003352337221 */ /* 0x000fe20000010000 */
[----:B------:R-:W3:Y:S01]  /*6270*/  LDS R43, [R87+0x5c] ;  /* 0x00005c00572b7984 */ /* 0x000ee20000000800 */
[----:B------:R-:W-:Y:S01]  /*6280*/  FMUL.FTZ R45, R83, R50 ;  /* 0x00000032532d7220 */ /* 0x000fe20000410000 */
[----:B------:R-:W-:Y:S01]  /*6290*/  FSEL R76, R76, 1, !P5 ;  /* 0x3f8000004c4c7808 */ /* 0x000fe20006800000 */
[----:B------:R-:W-:Y:S01]  /*62a0*/  FADD.FTZ R54, R81, R54 ;  /* 0x0000003651367221 */ /* 0x000fe20000010000 */
[----:B------:R-:W-:Y:S01]  /*62b0*/  FMUL.FTZ R55, R79, R51 ;  /* 0x000000334f377220 */ /* 0x000fe20000410000 */
[----:B------:R-:W-:-:S02]  /*62c0*/  FFMA.FTZ R45, R80, R52, -R45 ;  /* 0x00000034502d7223 */ /* 0x000fc4000001082d */
[CC--:B------:R-:W-:Y:S01]  /*62d0*/  FMUL.FTZ R52, R79.reuse, R54.reuse ;  /* 0x000000364f347220 */ /* 0x0c0fe20000410000 */
[----:B------:R-:W-:Y:S01]  /*62e0*/  FFMA.FTZ R54, R76, R54, -R55 ;  /* 0x000000364c367223 */ /* 0x000fe20000010837 */
[----:B------:R-:W-:Y:S01]  /*62f0*/  FMUL.FTZ R50, R79, R45 ;  /* 0x0000002d4f327220 */ /* 0x000fe20000410000 */
[----:B------:R-:W-:Y:S01]  /*6300*/  FSEL R120, R86, RZ, !P6 ;  /* 0x000000ff56787208 */ /* 0x000fe20007000000 */
[C---:B------:R-:W-:Y:S01]  /*6310*/  FFMA.FTZ R51, R76.reuse, R51, R52 ;  /* 0x000000334c337223 */ /* 0x040fe20000010034 */
[----:B------:R-:W-:Y:S01]  /*6320*/  FADD.FTZ R54, R77, R54 ;  /* 0x000000364d367221 */ /* 0x000fe20000010000 */
[-C--:B------:R-:W-:Y:S01]  /*6330*/  FMUL.FTZ R53, R79, R47.reuse ;  /* 0x0000002f4f357220 */ /* 0x080fe20000410000 */
[----:B------:R-:W-:Y:S01]  /*6340*/  FFMA.FTZ R47, R76, R47, R50 ;  /* 0x0000002f4c2f7223 */ /* 0x000fe20000010032 */
[----:B------:R-:W-:Y:S01]  /*6350*/  FADD.FTZ R51, R78, R51 ;  /* 0x000000334e337221 */ /* 0x000fe20000010000 */
[----:B------:R-:W-:Y:S01]  /*6360*/  FSEL R121, R121, 1, !P6 ;  /* 0x3f80000079797808 */ /* 0x000fe20007000000 */
[----:B------:R-:W4:Y:S01]  /*6370*/  LDS R50, [R87+0x60] ;  /* 0x0000600057327984 */ /* 0x000f220000000800 */
[----:B0-----:R-:W-:Y:S01]  /*6380*/  FMUL.FTZ R40, R7, R40 ;  /* 0x0000002807287220 */ /* 0x001fe20000410000 */
[-C--:B------:R-:W-:Y:S01]  /*6390*/  FMUL.FTZ R122, R120, R54.reuse ;  /* 0x00000036787a7220 */ /* 0x080fe20000410000 */
[----:B------:R-:W-:Y:S01]  /*63a0*/  FFMA.FTZ R53, R76, R45, -R53 ;  /* 0x0000002d4c357223 */ /* 0x000fe20000010835 */
[----:B------:R-:W0:Y:S01]  /*63b0*/  LDS R52, [R87+0x64] ;  /* 0x0000640057347984 */ /* 0x000e220000000800 */
[-C--:B------:R-:W-:Y:S01]  /*63c0*/  FMUL.FTZ R86, R120, R51.reuse ;  /* 0x0000003378567220 */ /* 0x080fe20000410000 */
[C---:B------:R-:W-:Y:S01]  /*63d0*/  FFMA.FTZ R51, R121.reuse, R51, R122 ;  /* 0x0000003379337223 */ /* 0x040fe2000001007a */
[----:B------:R-:W-:Y:S01]  /*63e0*/  FSEL R122, R40, RZ, !P6 ;  /* 0x000000ff287a7208 */ /* 0x000fe20007000000 */
[----:B------:R-:W-:Y:S01]  /*63f0*/  FMUL.FTZ R40, R120, R53 ;  /* 0x0000003578287220 */ /* 0x000fe20000410000 */
[----:B------:R-:W-:Y:S01]  /*6400*/  FSEL R124, R48, RZ, !P0 ;  /* 0x000000ff307c7208 */ /* 0x000fe20004000000 */
[C---:B------:R-:W-:Y:S01]  /*6410*/  FFMA.FTZ R86, R121.reuse, R54, -R86 ;  /* 0x0000003679567223 */ /* 0x040fe20000010856 */
[-C--:B------:R-:W-:Y:S01]  /*6420*/  FMUL.FTZ R54, R120, R47.reuse ;  /* 0x0000002f78367220 */ /* 0x080fe20000410000 */
[----:B------:R-:W-:Y:S01]  /*6430*/  FADD.FTZ R48, R122, R51 ;  /* 0x000000337a307221 */ /* 0x000fe20000010000 */
[----:B------:R-:W-:Y:S01]  /*6440*/  FFMA.FTZ R51, R121, R47, R40 ;  /* 0x0000002f79337223 */ /* 0x000fe20000010028 */
[----:B-1----:R-:W-:Y:S01]  /*6450*/  FMUL.FTZ R123, R7, R44 ;  /* 0x0000002c077b7220 */ /* 0x002fe20000410000 */
[----:B------:R-:W1:Y:S04]  /*6460*/  LDS R47, [R87+0x6c] ;  /* 0x00006c00572f7984 */ /* 0x000e680000000800 */
[----:B------:R-:W1:Y:S01]  /*6470*/  LDS R45, [R87+0x68] ;  /* 0x00006800572d7984 */ /* 0x000e620000000800 */
[----:B------:R-:W-:Y:S01]  /*6480*/  FSEL R123, R123, RZ, !P6 ;  /* 0x000000ff7b7b7208 */ /* 0x000fe20007000000 */
[----:B--2---:R-:W-:Y:S01]  /*6490*/  FMUL.FTZ R41, R6, R41 ;  /* 0x0000002906297220 */ /* 0x004fe20000410000 */
[----:B------:R-:W-:Y:S01]  /*64a0*/  IADD3 R128, R128, 0xf, RZ ;  /* 0x0000000f80807810 */ /* 0x000fe20007ffe0ff */
[----:B------:R-:W-:Y:S01]  /*64b0*/  FMUL.FTZ R40, R124, R48 ;  /* 0x000000307c287220 */ /* 0x000fe20000410000 */
[----:B------:R-:W-:Y:S01]  /*64c0*/  FSEL R125, R49, 1, !P0 ;  /* 0x3f800000317d7808 */ /* 0x000fe20004000000 */
[----:B------:R-:W-:Y:S01]  /*64d0*/  FADD.FTZ R86, R123, R86 ;  /* 0x000000567b567221 */ /* 0x000fe20000010000 */
[----:B------:R-:W-:Y:S01]  /*64e0*/  FSEL R126, R46, RZ, !P2 ;  /* 0x000000ff2e7e7208 */ /* 0x000fe20005000000 */
[----:B---3--:R-:W-:Y:S01]  /*64f0*/  FMUL.FTZ R43, R6, R43 ;  /* 0x0000002b062b7220 */ /* 0x008fe20000410000 */
[----:B------:R-:W2:Y:S01]  /*6500*/  LDS R46, [R87+0x70] ;  /* 0x00007000572e7984 */ /* 0x000ea20000000800 */
[----:B------:R-:W-:Y:S01]  /*6510*/  ISETP.GE.U32.AND P5, PT, R128, UR10, PT ;  /* 0x0000000a80007c0c */ /* 0x000fe2000bfa6070 */
[----:B------:R-:W-:Y:S01]  /*6520*/  FFMA.FTZ R44, R121, R53, -R54 ;  /* 0x00000035792c7223 */ /* 0x000fe20000010836 */
[----:B------:R-:W-:Y:S01]  /*6530*/  FSEL R128, R41, RZ, !P0 ;  /* 0x000000ff29807208 */ /* 0x000fe20004000000 */
[-C--:B------:R-:W-:Y:S01]  /*6540*/  FMUL.FTZ R53, R124, R86.reuse ;  /* 0x000000567c357220 */ /* 0x080fe20000410000 */
[----:B------:R-:W-:-:S02]  /*6550*/  FFMA.FTZ R49, R125, R86, -R40 ;  /* 0x000000567d317223 */ /* 0x000fc40000010828 */
[----:B------:R-:W3:Y:S01]  /*6560*/  LDS R40, [R87+0x74] ;  /* 0x0000740057287984 */ /* 0x000ee20000000800 */
[----:B------:R-:W-:Y:S01]  /*6570*/  FSEL R127, R43, RZ, !P0 ;  /* 0x000000ff2b7f7208 */ /* 0x000fe20004000000 */
[----:B------:R-:W-:Y:S01]  /*6580*/  FFMA.FTZ R54, R125, R48, R53 ;  /* 0x000000307d367223 */ /* 0x000fe20000010035 */
[----:B------:R-:W-:Y:S01]  /*6590*/  FADD.FTZ R49, R128, R49 ;  /* 0x0000003180317221 */ /* 0x000fe20000010000 */
[----:B------:R-:W-:Y:S01]  /*65a0*/  FSEL R129, R42, 1, !P2 ;  /* 0x3f8000002a817808 */ /* 0x000fe20005000000 */
[----:B------:R-:W-:Y:S01]  /*65b0*/  FMUL.FTZ R48, R124, R51 ;  /* 0x000000337c307220 */ /* 0x000fe20000410000 */
[----:B------:R-:W-:Y:S01]  /*65c0*/  FADD.FTZ R54, R127, R54 ;  /* 0x000000367f367221 */ /* 0x000fe20000010000 */
[C---:B------:R-:W-:Y:S01]  /*65d0*/  FMUL.FTZ R41, R126.reuse, R49 ;  /* 0x000000317e297220 */ /* 0x040fe20000410000 */
[----:B----4-:R-:W-:Y:S01]  /*65e0*/  FMUL.FTZ R50, R5, R50 ;  /* 0x0000003205327220 */ /* 0x010fe20000410000 */
[----:B------:R-:W-:Y:S01]  /*65f0*/  FFMA.FTZ R48, R125, R44, -R48 ;  /* 0x0000002c7d307223 */ /* 0x000fe20000010830 */
[-C--:B------:R-:W-:Y:S01]  /*6600*/  FMUL.FTZ R42, R126, R54.reuse ;  /* 0x000000367e2a7220 */ /* 0x080fe20000410000 */
[----:B------:R-:W-:Y:S01]  /*6610*/  FFMA.FTZ R54, R129, R54, R41 ;  /* 0x0000003681367223 */ /* 0x000fe20000010029 */
[----:B------:R-:W4:Y:S01]  /*6620*/  LDS R43, [R87+0x7c] ;  /* 0x00007c00572b7984 */ /* 0x000f220000000800 */
[----:B------:R-:W-:Y:S01]  /*6630*/  FMUL.FTZ R44, R124, R44 ;  /* 0x0000002c7c2c7220 */ /* 0x000fe20000410000 */
[----:B0-----:R-:W-:-:S02]  /*6640*/  FMUL.FTZ R52, R5, R52 ;  /* 0x0000003405347220 */ /* 0x001fc40000410000 */
[----:B------:R-:W0:Y:S01]  /*6650*/  LDS R41, [R87+0x78] ;  /* 0x0000780057297984 */ /* 0x000e220000000800 */
[----:B------:R-:W-:Y:S01]  /*6660*/  FFMA.FTZ R44, R125, R51, R44 ;  /* 0x000000337d2c7223 */ /* 0x000fe2000001002c */
[----:B------:R-:W-:Y:S01]  /*6670*/  FSEL R132, R50, RZ, !P2 ;  /* 0x000000ff32847208 */ /* 0x000fe20005000000 */
[----:B------:R-:W-:Y:S01]  /*6680*/  FFMA.FTZ R51, R129, R49, -R42 ;  /* 0x0000003181337223 */ /* 0x000fe2000001082a */
[----:B------:R-:W-:Y:S02]  /*6690*/  FSEL R131, R52, RZ, !P2 ;  /* 0x000000ff34837208 */ /* 0x000fe40005000000 */
[----:B------:R-:W-:Y:S01]  /*66a0*/  FSEL R130, R130, RZ, !P3 ;  /* 0x000000ff82827208 */ /* 0x000fe20005800000 */
[----:B------:R-:W-:Y:S01]  /*66b0*/  FADD.FTZ R51, R132, R51 ;  /* 0x0000003384337221 */ /* 0x000fe20000010000 */
[----:B-1----:R-:W-:Y:S01]  /*66c0*/  FMUL.FTZ R47, R4, R47 ;  /* 0x0000002f042f7220 */ /* 0x002fe20000410000 */
[----:B------:R-:W-:Y:S01]  /*66d0*/  FSEL R133, R133, 1, !P3 ;  /* 0x3f80000085857808 */ /* 0x000fe20005800000 */
[----:B------:R-:W-:Y:S01]  /*66e0*/  FADD.FTZ R54, R131, R54 ;  /* 0x0000003683367221 */ /* 0x000fe20000010000 */
[----:B------:R-:W-:Y:S01]  /*66f0*/  FMUL.FTZ R53, R130, R51 ;  /* 0x0000003382357220 */ /* 0x000fe20000410000 */
[----:B------:R-:W-:Y:S01]  /*6700*/  FMUL.FTZ R45, R4, R45 ;  /* 0x0000002d042d7220 */ /* 0x000fe20000410000 */
[----:B------:R-:W-:Y:S01]  /*6710*/  FSEL R135, R47, RZ, !P3 ;  /* 0x000000ff2f877208 */ /* 0x000fe20005800000 */
[-C--:B------:R-:W-:Y:S01]  /*6720*/  FMUL.FTZ R50, R130, R54.reuse ;  /* 0x0000003682327220 */ /* 0x080fe20000410000 */
[----:B------:R-:W-:Y:S01]  /*6730*/  FFMA.FTZ R54, R133, R54, R53 ;  /* 0x0000003685367223 */ /* 0x000fe20000010035 */
[----:B------:R-:W-:Y:S01]  /*6740*/  FMUL.FTZ R49, R126, R48 ;  /* 0x000000307e317220 */ /* 0x000fe20000410000 */
[----:B------:R-:W-:Y:S01]  /*6750*/  FSEL R136, R45, RZ, !P3 ;  /* 0x000000ff2d887208 */ /* 0x000fe20005800000 */
[----:B------:R-:W-:Y:S01]  /*6760*/  FFMA.FTZ R51, R133, R51, -R50 ;  /* 0x0000003385337223 */ /* 0x000fe20000010832 */
[----:B------:R-:W-:Y:S01]  /*6770*/  FSEL R134, R134, RZ, !P4 ;  /* 0x000000ff86867208 */ /* 0x000fe20006000000 */
[----:B------:R-:W-:Y:S01]  /*6780*/  FADD.FTZ R54, R135, R54 ;  /* 0x0000003687367221 */ /* 0x000fe20000010000 */
[----:B--2---:R-:W-:Y:S01]  /*6790*/  FMUL.FTZ R46, R3, R46 ;  /* 0x0000002e032e7220 */ /* 0x004fe20000410000 */
[-C--:B------:R-:W-:Y:S01]  /*67a0*/  FMUL.FTZ R42, R126, R44.reuse ;  /* 0x0000002c7e2a7220 */ /* 0x080fe20000410000 */
[----:B------:R-:W-:Y:S01]  /*67b0*/  FFMA.FTZ R49, R129, R44, R49 ;  /* 0x0000002c81317223 */ /* 0x000fe20000010031 */
[----:B------:R-:W-:Y:S01]  /*67c0*/  FSEL R137, R137, 1, !P4 ;  /* 0x3f80000089897808 */ /* 0x000fe20006000000 */
[----:B------:R-:W-:Y:S01]  /*67d0*/  FADD.FTZ R51, R136, R51 ;  /* 0x0000003388337221 */ /* 0x000fe20000010000 */
[----:B------:R-:W-:Y:S01]  /*67e0*/  FMUL.FTZ R44, R134, R54 ;  /* 0x00000036862c7220 */ /* 0x000fe20000410000 */
[----:B---3--:R-:W-:Y:S01]  /*67f0*/  FMUL.FTZ R40, R3, R40 ;  /* 0x0000002803287220 */ /* 0x008fe20000410000 */
[----:B------:R-:W-:Y:S01]  /*6800*/  FSEL R138, R46, RZ, !P4 ;  /* 0x000000ff2e8a7208 */ /* 0x000fe20006000000 */
[-C--:B------:R-:W-:Y:S01]  /*6810*/  FMUL.FTZ R45, R134, R51.reuse ;  /* 0x00000033862d7220 */ /* 0x080fe20000410000 */
[----:B------:R-:W-:Y:S01]  /*6820*/  FFMA.FTZ R51, R137, R51, -R44 ;  /* 0x0000003389337223 */ /* 0x000fe2000001082c */
[----:B------:R-:W-:Y:S01]  /*6830*/  FFMA.FTZ R48, R129, R48, -R42 ;  /* 0x0000003081307223 */ /* 0x000fe2000001082a */
[----:B------:R-:W-:Y:S01]  /*6840*/  FMUL.FTZ R42, R130, R49 ;  /* 0x00000031822a7220 */ /* 0x000fe20000410000 */
[----:B------:R-:W-:Y:S01]  /*6850*/  FSEL R139, R40, RZ, !P4 ;  /* 0x000000ff288b7208 */ /* 0x000fe20006000000 */
[----:B------:R-:W-:Y:S01]  /*6860*/  FFMA.FTZ R54, R137, R54, R45 ;  /* 0x0000003689367223 */ /* 0x000fe2000001002d */
[----:B------:R-:W-:Y:S01]  /*6870*/  FSEL R140, R140, RZ, !P5 ;  /* 0x000000ff8c8c7208 */ /* 0x000fe20006800000 */
[----:B------:R-:W-:Y:S01]  /*6880*/  FADD.FTZ R51, R138, R51 ;  /* 0x000000338a337221 */ /* 0x000fe20000010000 */
[-C--:B------:R-:W-:Y:S01]  /*6890*/  FFMA.FTZ R42, R133, R48.reuse, -R42 ;  /* 0x00000030852a7223 */ /* 0x080fe2000001082a */
[----:B------:R-:W-:Y:S01]  /*68a0*/  FSEL R141, R141, 1, !P5 ;  /* 0x3f8000008d8d7808 */ /* 0x000fe20006800000 */
[----:B------:R-:W-:Y:S01]  /*68b0*/  FMUL.FTZ R48, R130, R48 ;  /* 0x0000003082307220 */ /* 0x000fe20000410000 */
[----:B------:R-:W-:Y:S01]  /*68c0*/  FADD.FTZ R54, R139, R54 ;  /* 0x000000368b367221 */ /* 0x000fe20000010000 */
[----:B------:R-:W-:Y:S01]  /*68d0*/  FMUL.FTZ R44, R140, R51 ;  /* 0x000000338c2c7220 */ /* 0x000fe20000410000 */
[C---:B----4-:R-:W-:Y:S01]  /*68e0*/  FMUL.FTZ R43, R2.reuse, R43 ;  /* 0x0000002b022b7220 */ /* 0x050fe20000410000 */
[----:B0-----:R-:W-:Y:S01]  /*68f0*/  FMUL.FTZ R41, R2, R41 ;  /* 0x0000002902297220 */ /* 0x001fe20000410000 */
[----:B------:R-:W-:Y:S01]  /*6900*/  FFMA.FTZ R48, R133, R49, R48 ;  /* 0x0000003185307223 */ /* 0x000fe20000010030 */
[----:B------:R-:W-:Y:S01]  /*6910*/  FMUL.FTZ R40, R134, R42 ;  /* 0x0000002a86287220 */ /* 0x000fe20000410000 */
[-C--:B------:R-:W-:Y:S01]  /*6920*/  FFMA.FTZ R45, R141, R54.reuse, R44 ;  /* 0x000000368d2d7223 */ /* 0x080fe2000001002c */
[----:B------:R-:W-:Y:S01]  /*6930*/  FMUL.FTZ R54, R140, R54 ;  /* 0x000000368c367220 */ /* 0x000fe20000410000 */
[----:B------:R-:W-:Y:S01]  /*6940*/  FSEL R142, R43, RZ, !P5 ;  /* 0x000000ff2b8e7208 */ /* 0x000fe20006800000 */
[-C--:B------:R-:W-:Y:S01]  /*6950*/  FFMA.FTZ R40, R137, R48.reuse, R40 ;  /* 0x0000003089287223 */ /* 0x080fe20000010028 */
[----:B------:R-:W-:Y:S01]  /*6960*/  FSEL R143, R41, RZ, !P5 ;  /* 0x000000ff298f7208 */ /* 0x000fe20006800000 */
[----:B------:R-:W-:Y:S01]  /*6970*/  FMUL.FTZ R48, R134, R48 ;  /* 0x0000003086307220 */ /* 0x000fe20000410000 */
[----:B------:R-:W-:Y:S01]  /*6980*/  FFMA.FTZ R54, R141, R51, -R54 ;  /* 0x000000338d367223 */ /* 0x000fe20000010836 */
[----:B------:R-:W-:-:S02]  /*6990*/  FADD.FTZ R51, R142, R45 ;  /* 0x0000002d8e337221 */ /* 0x000fc40000010000 */
[----:B------:R-:W-:Y:S01]  /*69a0*/  FFMA.FTZ R42, R137, R42, -R48 ;  /* 0x0000002a892a7223 */ /* 0x000fe20000010830 */
[----:B------:R-:W-:Y:S01]  /*69b0*/  FADD.FTZ R50, R143, R54 ;  /* 0x000000368f327221 */ /* 0x000fe20000010000 */
[C---:B------:R-:W-:Y:S01]  /*69c0*/  FMUL.FTZ R48, R140.reuse, R40 ;  /* 0x000000288c307220 */ /* 0x040fe20000410000 */
[----:B------:R-:W0:Y:S03]  /*69d0*/  SHFL.UP PT, R47, R51, 0x1, RZ ;  /* 0x04200000332f7989 */ /* 0x000e2600000e00ff */
[-C--:B------:R-:W-:Y:S01]  /*69e0*/  FFMA.FTZ R48, R141, R42.reuse, -R48 ;  /* 0x0000002a8d307223 */ /* 0x080fe20000010830 */
[----:B------:R-:W1:Y:S01]  /*69f0*/  SHFL.UP PT, R45, R50, 0x1, RZ ;  /* 0x04200000322d7989 */ /* 0x000e6200000e00ff */
[----:B------:R-:W-:-:S03]  /*6a00*/  FMUL.FTZ R42, R140, R42 ;  /* 0x0000002a8c2a7220 */ /* 0x000fc60000410000 */
[----:B------:R-:W2:Y:S01]  /*6a10*/  SHFL.UP PT, R41, R48, 0x1, RZ ;  /* 0x0420000030297989 */ /* 0x000ea200000e00ff */
[----:B------:R-:W-:-:S05]  /*6a20*/  FFMA.FTZ R42, R141, R40, R42 ;  /* 0x000000288d2a7223 */ /* 0x000fca000001002a */
[----:B------:R-:W3:Y:S01]  /*6a30*/  SHFL.UP PT, R43, R42, 0x1, RZ ;  /* 0x042000002a2b7989 */ /* 0x000ee200000e00ff */
[----:B------:R-:W-:Y:S01]  /*6a40*/  ISETP.GE.AND P0, PT, R72, 0x1, PT ;  /* 0x000000014800780c */ /* 0x000fe20003f06270 */
[C---:B0-----:R-:W-:Y:S01]  /*6a50*/  FMUL.FTZ R49, R42.reuse, R47 ;  /* 0x0000002f2a317220 */ /* 0x041fe20000410000 */
[----:B-1----:R-:W-:-:S03]  /*6a60*/  FMUL.FTZ R40, R42, R45 ;  /* 0x0000002d2a287220 */ /* 0x002fc60000410000 */
[C---:B------:R-:W-:Y:S01]  /*6a70*/  FFMA.FTZ R49, R48.reuse, R45, -R49 ;  /* 0x0000002d30317223 */ /* 0x040fe20000010831 */
[----:B------:R-:W-:Y:S01]  /*6a80*/  FFMA.FTZ R44, R48, R47, R40 ;  /* 0x0000002f302c7223 */ /* 0x000fe20000010028 */
[----:B--2---:R-:W-:-:S06]  /*6a90*/  FMUL.FTZ R40, R42, R41 ;  /* 0x000000292a287220 */ /* 0x004fcc0000410000 */
[----:B------:R-:W-:Y:S01]  /*6aa0*/  @P0 FADD.FTZ R50, R50, R49 ;  /* 0x0000003132320221 */ /* 0x000fe20000010000 */
[----:B------:R-:W-:Y:S01]  /*6ab0*/  @P0 FADD.FTZ R51, R51, R44 ;  /* 0x0000002c33330221 */ /* 0x000fe20000010000 */
[-C--:B---3--:R-:W-:Y:S01]  /*6ac0*/  FFMA.FTZ R45, R48, R43.reuse, R40 ;  /* 0x0000002b302d7223 */ /* 0x088fe20000010028 */
[----:B------:R-:W-:Y:S02]  /*6ad0*/  FMUL.FTZ R43, R42, R43 ;  /* 0x0000002b2a2b7220 */ /* 0x000fe40000410000 */
[----:B------:R-:W0:Y:S04]  /*6ae0*/  SHFL.UP PT, R47, R50, 0x2, RZ ;  /* 0x04400000322f7989 */ /* 0x000e2800000e00ff */
[----:B------:R-:W1:Y:S01]  /*6af0*/  SHFL.UP PT, R49, R51, 0x2, RZ ;  /* 0x0440000033317989 */ /* 0x000e6200000e00ff */
[----:B------:R-:W-:Y:S01]  /*6b00*/  @P0 FFMA.FTZ R48, R48, R41, -R43 ;  /* 0x0000002930300223 */ /* 0x000fe2000001082b */
[----:B------:R-:W-:-:S04]  /*6b10*/  FSEL R42, R42, R45, !P0 ;  /* 0x0000002d2a2a7208 */ /* 0x000fc80004000000 */
[----:B------:R-:W2:Y:S04]  /*6b20*/  SHFL.UP PT, R41, R48, 0x2, RZ ;  /* 0x0440000030297989 */ /* 0x000ea800000e00ff */
[----:B------:R-:W3:Y:S01]  /*6b30*/  SHFL.UP PT, R43, R42, 0x2, RZ ;  /* 0x044000002a2b7989 */ /* 0x000ee200000e00ff */
[----:B------:R-:W-:Y:S01]  /*6b40*/  ISETP.GE.AND P0, PT, R72, 0x2, PT ;  /* 0x000000024800780c */ /* 0x000fe20003f06270 */
[----:B------:R-:W-:Y:S01]  /*6b50*/  UIMAD UR13, UR32, UR24, URZ ;  /* 0x00000018200d72a4 */ /* 0x000fe2000f8e023f */
[C---:B0-----:R-:W-:Y:S01]  /*6b60*/  FMUL.FTZ R45, R42.reuse, R47 ;  /* 0x0000002f2a2d7220 */ /* 0x041fe20000410000 */
[----:B-1----:R-:W-:-:S03]  /*6b70*/  FMUL.FTZ R40, R42, R49 ;  /* 0x000000312a287220 */ /* 0x002fc60000410000 */
[C---:B------:R-:W-:Y:S01]  /*6b80*/  FFMA.FTZ R44, R48.reuse, R49, R45 ;  /* 0x00000031302c7223 */ /* 0x040fe2000001002d */
[----:B------:R-:W-:-:S06]  /*6b90*/  FFMA.FTZ R47, R48, R47, -R40 ;  /* 0x0000002f302f7223 */ /* 0x000fcc0000010828 */
[----:B------:R-:W-:Y:S01]  /*6ba0*/  @P0 FADD.FTZ R51, R51, R44 ;  /* 0x0000002c33330221 */ /* 0x000fe20000010000 */
[----:B--2---:R-:W-:Y:S01]  /*6bb0*/  FMUL.FTZ R45, R42, R41 ;  /* 0x000000292a2d7220 */ /* 0x004fe20000410000 */
[----:B------:R-:W-:Y:S01]  /*6bc0*/  MOV R44, UR13 ;  /* 0x0000000d002c7c02 */ /* 0x000fe20008000f00 */
[----:B------:R-:W-:Y:S01]  /*6bd0*/  @P0 FADD.FTZ R50, R50, R47 ;  /* 0x0000002f32320221 */ /* 0x000fe20000010000 */
[-C--:B---3--:R-:W-:Y:S01]  /*6be0*/  FMUL.FTZ R40, R42, R43.reuse ;  /* 0x0000002b2a287220 */ /* 0x088fe20000410000 */
[C---:B------:R-:W-:Y:S02]  /*6bf0*/  FFMA.FTZ R45, R48.reuse, R43, R45 ;  /* 0x0000002b302d7223 */ /* 0x040fe4000001002d */
[C---:B------:R-:W-:Y:S01]  /*6c00*/  IMAD R43, R75.reuse, UR25, R44 ;  /* 0x000000194b2b7c24 */ /* 0x040fe2000f8e022c */
[----:B------:R-:W0:Y:S01]  /*6c10*/  SHFL.UP PT, R47, R50, 0x4, RZ ;  /* 0x04800000322f7989 */ /* 0x000e2200000e00ff */
[----:B------:R-:W-:Y:S01]  /*6c20*/  @P0 FFMA.FTZ R48, R48, R41, -R40 ;  /* 0x0000002930300223 */ /* 0x000fe20000010828 */
[----:B------:R-:W-:-:S02]  /*6c30*/  IMAD.WIDE.U32 R40, R75, UR24, RZ ;  /* 0x000000184b287c25 */ /* 0x000fc4000f8e00ff */
[----:B------:R-:W1:Y:S03]  /*6c40*/  SHFL.UP PT, R49, R51, 0x4, RZ ;  /* 0x0480000033317989 */ /* 0x000e6600000e00ff */
[----:B------:R-:W-:Y:S02]  /*6c50*/  IADD3 R41, R41, R43, RZ ;  /* 0x0000002b29297210 */ /* 0x000fe40007ffe0ff */
[----:B------:R-:W-:Y:S02]  /*6c60*/  MOV R43, UR26 ;  /* 0x0000001a002b7c02 */ /* 0x000fe40008000f00 */
[----:B------:R-:W-:-:S03]  /*6c70*/  FSEL R42, R42, R45, !P0 ;  /* 0x0000002d2a2a7208 */ /* 0x000fc60004000000 */
[----:B------:R-:W-:Y:S02]  /*6c80*/  IMAD.WIDE.U32 R40, R43, UR7, R40 ;  /* 0x000000072b287c25 */ /* 0x000fe4000f8e0028 */
[----:B------:R-:W2:Y:S04]  /*6c90*/  SHFL.UP PT, R43, R48, 0x4, RZ ;  /* 0x04800000302b7989 */ /* 0x000ea800000e00ff */
[----:B------:R-:W3:Y:S01]  /*6ca0*/  SHFL.UP PT, R45, R42, 0x4, RZ ;  /* 0x048000002a2d7989 */ /* 0x000ee200000e00ff */
[----:B------:R-:W-:Y:S01]  /*6cb0*/  ISETP.GE.AND P0, PT, R72, 0x4, PT ;  /* 0x000000044800780c */ /* 0x000fe20003f06270 */
[----:B------:R-:W-:Y:S01]  /*6cc0*/  UIMAD UR12, UR12, UR26, URZ ;  /* 0x0000001a0c0c72a4 */ /* 0x000fe2000f8e023f */
[----:B0-----:R-:W-:-:S03]  /*6cd0*/  FMUL.FTZ R44, R42, R47 ;  /* 0x0000002f2a2c7220 */ /* 0x001fc60000410000 */
[----:B------:R-:W-:Y:S01]  /*6ce0*/  UIMAD UR12, UR7, UR27, UR12 ;  /* 0x0000001b070c72a4 */ /* 0x000fe2000f8e020c */
[-C--:B-1----:R-:W-:Y:S01]  /*6cf0*/  FMUL.FTZ R53, R42, R49.reuse ;  /* 0x000000312a357220 */ /* 0x082fe20000410000 */
[----:B------:R-:W-:Y:S01]  /*6d00*/  FFMA.FTZ R44, R48, R49, R44 ;  /* 0x00000031302c7223 */ /* 0x000fe2000001002c */
[----:B------:R-:W-:-:S03]  /*6d10*/  LEA R86, P2, R40, UR28, 0x3 ;  /* 0x0000001c28567c11 */ /* 0x000fc6000f8418ff */
[----:B------:R-:W-:Y:S01]  /*6d20*/  IADD3 R41, R41, UR12, RZ ;  /* 0x0000000c29297c10 */ /* 0x000fe2000fffe0ff */
[----:B------:R-:W-:Y:S01]  /*6d30*/  FFMA.FTZ R53, R48, R47, -R53 ;  /* 0x0000002f30357223 */ /* 0x000fe20000010835 */
[----:B------:R-:W-:Y:S02]  /*6d40*/  @P0 FADD.FTZ R51, R51, R44 ;  /* 0x0000002c33330221 */ /* 0x000fe40000010000 */
[----:B------:R-:W-:Y:S01]  /*6d50*/  LEA.HI.X R87, R40, UR29, R41, 0x3, P2 ;  /* 0x0000001d28577c11 */ /* 0x000fe200090f1c29 */
[----:B------:R-:W-:Y:S02]  /*6d60*/  @P0 FADD.FTZ R50, R50, R53 ;  /* 0x0000003532320221 */ /* 0x000fe40000010000 */
[----:B------:R-:W0:Y:S01]  /*6d70*/  SHFL.UP PT, R46, R51, 0x8, RZ ;  /* 0x05000000332e7989 */ /* 0x000e2200000e00ff */
[C---:B--2---:R-:W-:Y:S01]  /*6d80*/  FMUL.FTZ R41, R42.reuse, R43 ;  /* 0x0000002b2a297220 */ /* 0x044fe20000410000 */
[----:B---3--:R-:W-:-:S03]  /*6d90*/  FMUL.FTZ R40, R42, R45 ;  /* 0x0000002d2a287220 */ /* 0x008fc60000410000 */
[C---:B------:R-:W-:Y:S01]  /*6da0*/  FFMA.FTZ R41, R48.reuse, R45, R41 ;  /* 0x0000002d30297223 */ /* 0x040fe20000010029 */
[----:B------:R-:W1:Y:S01]  /*6db0*/  SHFL.UP PT, R44, R50, 0x8, RZ ;  /* 0x05000000322c7989 */ /* 0x000e6200000e00ff */
[----:B------:R-:W-:-:S03]  /*6dc0*/  @P0 FFMA.FTZ R48, R48, R43, -R40 ;  /* 0x0000002b30300223 */ /* 0x000fc60000010828 */
[----:B------:R-:W-:Y:S01]  /*6dd0*/  FSEL R41, R42, R41, !P0 ;  /* 0x000000292a297208 */ /* 0x000fe20004000000 */
[----:B------:R-:W5:Y:S04]  /*6de0*/  LDG.E.64 R86, desc[UR16][R86.64] ;  /* 0x0000001056567981 */ /* 0x000f68000c1e1b00 */
[----:B------:R-:W2:Y:S04]  /*6df0*/  SHFL.UP PT, R40, R48, 0x8, RZ ;  /* 0x0500000030287989 */ /* 0x000ea800000e00ff */
[----:B------:R-:W3:Y:S01]  /*6e00*/  SHFL.UP PT, R42, R41, 0x8, RZ ;  /* 0x05000000292a7989 */ /* 0x000ee200000e00ff */
[----:B------:R-:W-:Y:S01]  /*6e10*/  ISETP.GE.AND P0, PT, R72, 0x8, PT ;  /* 0x000000084800780c */ /* 0x000fe20003f06270 */
[----:B0-----:R-:W-:-:S04]  /*6e20*/  FMUL.FTZ R43, R41, R46 ;  /* 0x0000002e292b7220 */ /* 0x001fc80000410000 */
[-C--:B-1----:R-:W-:Y:S01]  /*6e30*/  FFMA.FTZ R43, R48, R44.reuse, -R43 ;  /* 0x0000002c302b7223 */ /* 0x082fe2000001082b */
[----:B------:R-:W-:-:S07]  /*6e40*/  FMUL.FTZ R45, R41, R44 ;  /* 0x0000002c292d7220 */ /* 0x000fce0000410000 */
[----:B------:R-:W-:Y:S01]  /*6e50*/  @P0 FADD.FTZ R50, R50, R43 ;  /* 0x0000002b32320221 */ /* 0x000fe20000010000 */
[----:B------:R-:W-:Y:S01]  /*6e60*/  FFMA.FTZ R46, R48, R46, R45 ;  /* 0x0000002e302e7223 */ /* 0x000fe2000001002d */
[----:B--2---:R-:W-:-:S03]  /*6e70*/  FMUL.FTZ R43, R41, R40 ;  /* 0x00000028292b7220 */ /* 0x004fc60000410000 */
[----:B------:R-:W-:Y:S01]  /*6e80*/  @P0 FADD.FTZ R51, R51, R46 ;  /* 0x0000002e33330221 */ /* 0x000fe20000010000 */
[-C--:B---3--:R-:W-:Y:S01]  /*6e90*/  FFMA.FTZ R44, R48, R42.reuse, R43 ;  /* 0x0000002a302c7223 */ /* 0x088fe2000001002b */
[----:B------:R-:W-:-:S03]  /*6ea0*/  FMUL.FTZ R43, R41, R42 ;  /* 0x0000002a292b7220 */ /* 0x000fc60000410000 */
[----:B------:R-:W0:Y:S01]  /*6eb0*/  SHFL.UP PT, R47, R51, 0x10, RZ ;  /* 0x06000000332f7989 */ /* 0x000e2200000e00ff */
[----:B------:R-:W-:-:S03]  /*6ec0*/  @P0 FFMA.FTZ R48, R48, R40, -R43 ;  /* 0x0000002830300223 */ /* 0x000fc6000001082b */
[----:B------:R-:W1:Y:S01]  /*6ed0*/  SHFL.UP PT, R45, R50, 0x10, RZ ;  /* 0x06000000322d7989 */ /* 0x000e6200000e00ff */
[----:B------:R-:W-:-:S03]  /*6ee0*/  FSEL R44, R41, R44, !P0 ;  /* 0x0000002c292c7208 */ /* 0x000fc60004000000 */
[----:B------:R-:W2:Y:S04]  /*6ef0*/  SHFL.UP PT, R41, R48, 0x10, RZ ;  /* 0x0600000030297989 */ /* 0x000ea800000e00ff */
[----:B------:R-:W3:Y:S01]  /*6f00*/  SHFL.UP PT, R43, R44, 0x10, RZ ;  /* 0x060000002c2b7989 */ /* 0x000ee200000e00ff */
[----:B------:R-:W-:Y:S02]  /*6f10*/  LOP3.LUT P0, RZ, R73, 0x1f, RZ, 0xc0, !PT ;  /* 0x0000001f49ff7812 */ /* 0x000fe4000780c0ff */
[C---:B------:R-:W-:Y:S02]  /*6f20*/  ISETP.GE.AND P2, PT, R72.reuse, 0x10, PT ;  /* 0x000000104800780c */ /* 0x040fe40003f46270 */
[----:B------:R-:W-:Y:S02]  /*6f30*/  ISETP.EQ.OR P0, PT, RZ, UR6, P0 ;  /* 0x00000006ff007c0c */ /* 0x000fe40008702670 */
[----:B------:R-:W-:Y:S01]  /*6f40*/  ISETP.NE.AND P3, PT, R72, 0x1f, PT ;  /* 0x0000001f4800780c */ /* 0x000fe20003f65270 */
[C---:B0-----:R-:W-:Y:S01]  /*6f50*/  FMUL.FTZ R49, R44.reuse, R47 ;  /* 0x0000002f2c317220 */ /* 0x041fe20000410000 */
[----:B-1----:R-:W-:-:S03]  /*6f60*/  FMUL.FTZ R40, R44, R45 ;  /* 0x0000002d2c287220 */ /* 0x002fc60000410000 */
[----:B------:R-:W-:-:S06]  /*6f70*/  FFMA.FTZ R49, R48, R45, -R49 ;  /* 0x0000002d30317223 */ /* 0x000fcc0000010831 */
[----:B------:R-:W-:Y:S01]  /*6f80*/  VOTEU.ALL UP0, P0 ;  /* 0x00000000003f7886 */ /* 0x000fe20000000000 */
[----:B------:R-:W-:Y:S01]  /*6f90*/  FFMA.FTZ R42, R48, R47, R40 ;  /* 0x0000002f302a7223 */ /* 0x000fe20000010028 */
[C---:B--2---:R-:W-:Y:S01]  /*6fa0*/  FMUL.FTZ R45, R44.reuse, R41 ;  /* 0x000000292c2d7220 */ /* 0x044fe20000410000 */
[----:B---3--:R-:W-:-:S03]  /*6fb0*/  FMUL.FTZ R40, R44, R43 ;  /* 0x0000002b2c287220 */ /* 0x008fc60000410000 */
[C---:B------:R-:W-:Y:S01]  /*6fc0*/  FFMA.FTZ R45, R48.reuse, R43, R45 ;  /* 0x0000002b302d7223 */ /* 0x040fe2000001002d */
[----:B------:R-:W-:Y:S01]  /*6fd0*/  @P2 FADD.FTZ R51, R51, R42 ;  /* 0x0000002a33332221 */ /* 0x000fe20000010000 */
[----:B------:R-:W-:Y:S01]  /*6fe0*/  @!P3 SHF.R.U32.HI R42, RZ, 0x1, R73 ;  /* 0x00000001ff2ab819 */ /* 0x000fe20000011649 */
[----:B------:R-:W-:Y:S01]  /*6ff0*/  @P2 FFMA.FTZ R48, R48, R41, -R40 ;  /* 0x0000002930302223 */ /* 0x000fe20000010828 */
[----:B------:R-:W-:Y:S01]  /*7000*/  HFMA2.MMA R41, -RZ, RZ, 0, 0 ;  /* 0x00000000ff297435 */ /* 0x000fe200000001ff */
[----:B------:R-:W-:Y:S01]  /*7010*/  @!UP0 ULEA UR12, UR7, UR11, 0x4 ;  /* 0x0000000b070c8291 */ /* 0x000fe2000f8e203f */
[----:B------:R-:W-:Y:S02]  /*7020*/  @!P3 LOP3.LUT R157, R42, 0x7ffffff0, RZ, 0xc0, !PT ;  /* 0x7ffffff02a9db812 */ /* 0x000fe400078ec0ff */
[----:B------:R-:W-:Y:S02]  /*7030*/  CS2R R42, SRZ ;  /* 0x00000000002a7805 */ /* 0x000fe4000001ff00 */
[----:B------:R-:W-:Y:S01]  /*7040*/  MOV R40, 0x3f800000 ;  /* 0x3f80000000287802 */ /* 0x000fe20000000f00 */
[----:B------:R-:W-:Y:S01]  /*7050*/  @P2 FADD.FTZ R50, R50, R49 ;  /* 0x0000003132322221 */ /* 0x000fe20000010000 */
[----:B------:R-:W-:-:S04]  /*7060*/  FSEL R49, R44, R45, !P2 ;  /* 0x0000002d2c317208 */ /* 0x000fc80005000000 */
[----:B------:R-:W-:Y:S04]  /*7070*/  @!P0 LDS.128 R40, [UR12+0x4260] ;  /* 0x0042600cff288984 */ /* 0x000fe80008000c00 */
[----:B------:R-:W-:Y:S01]  /*7080*/  @!P3 STS.128 [R157+UR11+0x4200], R48 ;  /* 0x004200309d00b988 */ /* 0x000fe20008000c0b */
[----:B------:R-:W-:Y:S06]  /*7090*/  BAR.SYNC.DEFER_BLOCKING 0x0 ;  /* 0x0000000000007b1d */ /* 0x000fec0000010000 */
[----:B------:R-:W-:Y:S04]  /*70a0*/  LDS.128 R44, [UR11+0x4200] ;  /* 0x0042000bff2c7984 */ /* 0x000fe80008000c00 */
[----:B------:R-:W0:Y:S02]  /*70b0*/  LDS.128 R52, [UR11+0x4210] ;  /* 0x0042100bff347984 */ /* 0x000e240008000c00 */
[----:B0-----:R-:W-:-:S04]  /*70c0*/  FMUL.FTZ R159, R47, R53 ;  /* 0x000000352f9f7220 */ /* 0x001fc80000410000 */
[CC--:B------:R-:W-:Y:S01]  /*70d0*/  FFMA.FTZ R159, R46.reuse, R52.reuse, -R159 ;  /* 0x000000342e9f7223 */ /* 0x0c0fe2000001089f */
[-C--:B------:R-:W-:Y:S01]  /*70e0*/  FMUL.FTZ R161, R45, R53.reuse ;  /* 0x000000352da17220 */ /* 0x080fe20000410000 */
[-C--:B------:R-:W-:Y:S02]  /*70f0*/  FMUL.FTZ R158, R46, R53.reuse ;  /* 0x000000352e9e7220 */ /* 0x080fe40000410000 */
[----:B------:R-:W-:Y:S01]  /*7100*/  FADD.FTZ R159, R54, R159 ;  /* 0x0000009f369f7221 */ /* 0x000fe20000010000 */
[C---:B------:R-:W-:Y:S01]  /*7110*/  FMUL.FTZ R54, R44.reuse, R53 ;  /* 0x000000352c367220 */ /* 0x040fe20000410000 */
[-C--:B------:R-:W-:Y:S01]  /*7120*/  FFMA.FTZ R160, R44, R52.reuse, -R161 ;  /* 0x000000342ca07223 */ /* 0x080fe200000108a1 */
[-C--:B------:R-:W-:Y:S02]  /*7130*/  FFMA.FTZ R158, R47, R52.reuse, R158 ;  /* 0x000000342f9e7223 */ /* 0x080fe4000001009e */
[----:B------:R-:W-:Y:S01]  /*7140*/  FFMA.FTZ R161, R45, R52, R54 ;  /* 0x000000342da17223 */ /* 0x000fe20000010036 */
[----:B------:R-:W-:Y:S01]  /*7150*/  SHF.R.U32.HI R52, RZ, 0x5, R73 ;  /* 0x00000005ff347819 */ /* 0x000fe20000011649 */
[----:B------:R-:W-:-:S03]  /*7160*/  FADD.FTZ R164, R55, R158 ;  /* 0x0000009e37a47221 */ /* 0x000fc60000010000 */
        /* <DEDUP_REMOVED lines=17> */
[----:B------:R-:W-:-:S04]  /*7280*/  FFMA.FTZ R52, R164, R52, R159 ;  /* 0x00000034a4347223 */ /* 0x000fc8000001009f */
[----:B------:R-:W-:Y:S01]  /*7290*/  FADD.FTZ R55, R55, R52 ;  /* 0x0000003437377221 */ /* 0x000fe20000010000 */
[----:B------:R-:W-:Y:S02]  /*72a0*/  FSEL R162, R54, R162, !P0 ;  /* 0x000000a236a27208 */ /* 0x000fe40004000000 */
        /* <DEDUP_REMOVED lines=8> */
[-C--:B0-----:R-:W-:Y:S01]  /*7330*/  FMUL.FTZ R159, R55, R45.reuse ;  /* 0x0000002d379f7220 */ /* 0x081fe20000410000 */
[----:B------:R-:W-:-:S03]  /*7340*/  FMUL.FTZ R52, R161, R45 ;  /* 0x0000002da1347220 */ /* 0x000fc60000410000 */
[CC--:B------:R-:W-:Y:S01]  /*7350*/  FFMA.FTZ R159, R54.reuse, R44.reuse, -R159 ;  /* 0x0000002c369f7223 */ /* 0x0c0fe2000001089f */
[-C--:B------:R-:W-:Y:S01]  /*7360*/  FMUL.FTZ R54, R54, R45.reuse ;  /* 0x0000002d36367220 */ /* 0x080fe20000410000 */
[CC--:B------:R-:W-:Y:S01]  /*7370*/  FFMA.FTZ R52, R158.reuse, R44.reuse, -R52 ;  /* 0x0000002c9e347223 */ /* 0x0c0fe20000010834 */
[----:B------:R-:W-:Y:S02]  /*7380*/  FMUL.FTZ R158, R158, R45 ;  /* 0x0000002d9e9e7220 */ /* 0x000fe40000410000 */
[-C--:B------:R-:W-:Y:S01]  /*7390*/  FFMA.FTZ R54, R55, R44.reuse, R54 ;  /* 0x0000002c37367223 */ /* 0x080fe20000010036 */
[----:B------:R-:W-:Y:S01]  /*73a0*/  FADD.FTZ R46, R46, R159 ;  /* 0x0000009f2e2e7221 */ /* 0x000fe20000010000 */
[----:B------:R-:W-:Y:S02]  /*73b0*/  FFMA.FTZ R158, R161, R44, R158 ;  /* 0x0000002ca19e7223 */ /* 0x000fe4000001009e */
[----:B------:R-:W-:Y:S01]  /*73c0*/  FADD.FTZ R47, R47, R54 ;  /* 0x000000362f2f7221 */ /* 0x000fe20000010000 */
[----:B-1234-:R-:W-:Y:S06]  /*73d0*/  @!P3 BRA `(.L_x_210) ;  /* 0x000000000050b947 */ /* 0x01efec0003800000 */
[----:B------:R-:W-:Y:S01]  /*73e0*/  ISETP.NE.AND P0, PT, R72, RZ, PT ;  /* 0x000000ff4800720c */ /* 0x000fe20003f05270 */
[C---:B------:R-:W-:Y:S01]  /*73f0*/  FMUL.FTZ R45, R49.reuse, R160 ;  /* 0x000000a0312d7220 */ /* 0x040fe20000410000 */
[C---:B------:R-:W-:Y:S01]  /*7400*/  FMUL.FTZ R47, R49.reuse, R157 ;  /* 0x0000009d312f7220 */ /* 0x040fe20000410000 */
[----:B------:R-:W-:Y:S01]  /*7410*/  FMUL.FTZ R44, R49, R162 ;  /* 0x000000a2312c7220 */ /* 0x000fe20000410000 */
[----:B------:R-:W-:-:S03]  /*7420*/  MOV R46, R42 ;  /* 0x0000002a002e7202 */ /* 0x000fc60000000f00 */
[----:B------:R-:W-:-:S06]  /*7430*/  FFMA.FTZ R44, R48, R53, R44 ;  /* 0x00000035302c7223 */ /* 0x000fcc000001002c */
[C---:B------:R-:W-:Y:S01]  /*7440*/  @P0 FFMA.FTZ R157, R48.reuse, R157, -R45 ;  /* 0x0000009d309d0223 */ /* 0x040fe2000001082d */
[----:B------:R-:W-:Y:S01]  /*7450*/  FMUL.FTZ R45, R49, R53 ;  /* 0x00000035312d7220 */ /* 0x000fe20000410000 */
[C---:B------:R-:W-:Y:S01]  /*7460*/  @P0 FFMA.FTZ R160, R48.reuse, R160, R47 ;  /* 0x000000a030a00223 */ /* 0x040fe2000001002f */
[----:B------:R-:W-:Y:S01]  /*7470*/  @P0 FADD.FTZ R53, R51, R44 ;  /* 0x0000002c33350221 */ /* 0x000fe20000010000 */
[----:B------:R-:W-:Y:S01]  /*7480*/  MOV R47, R43 ;  /* 0x0000002b002f7202 */ /* 0x000fe20000000f00 */
[----:B------:R-:W-:Y:S01]  /*7490*/  FFMA.FTZ R45, R48, R162, -R45 ;  /* 0x000000a2302d7223 */ /* 0x000fe2000001082d */
[----:B------:R-:W-:Y:S02]  /*74a0*/  MOV R44, R40 ;  /* 0x00000028002c7202 */ /* 0x000fe40000000f00 */
[----:B------:R-:W-:Y:S01]  /*74b0*/  MOV R48, R157 ;  /* 0x0000009d00307202 */ /* 0x000fe20000000f00 */
[----:B------:R-:W-:Y:S01]  /*74c0*/  @P0 FADD.FTZ R162, R50, R45 ;  /* 0x0000002d32a20221 */ /* 0x000fe20000010000 */
[----:B------:R-:W-:-:S02]  /*74d0*/  MOV R45, R41 ;  /* 0x00000029002d7202 */ /* 0x000fc40000000f00 */
[----:B------:R-:W-:Y:S02]  /*74e0*/  MOV R49, R160 ;  /* 0x000000a000317202 */ /* 0x000fe40000000f00 */
[----:B------:R-:W-:Y:S02]  /*74f0*/  MOV R50, R162 ;  /* 0x000000a200327202 */ /* 0x000fe40000000f00 */
[----:B------:R-:W-:Y:S01]  /*7500*/  MOV R51, R53 ;  /* 0x0000003500337202 */ /* 0x000fe20000000f00 */
[----:B------:R-:W-:Y:S06]  /*7510*/  BRA `(.L_x_211) ;  /* 0x0000000000407947 */ /* 0x000fec0003800000 */
.L_x_210:
[----:B------:R-:W-:Y:S01]  /*7520*/  ISETP.NE.AND P0, PT, R72, RZ, PT ;  /* 0x000000ff4800720c */ /* 0x000fe20003f05270 */
[C---:B------:R-:W-:Y:S01]  /*7530*/  FMUL.FTZ R45, R158.reuse, R41 ;  /* 0x000000299e2d7220 */ /* 0x040fe20000410000 */
[----:B------:R-:W-:-:S03]  /*7540*/  FMUL.FTZ R54, R158, R40 ;  /* 0x000000289e367220 */ /* 0x000fc60000410000 */
[----:B------:R-:W-:Y:S01]  /*7550*/  FFMA.FTZ R44, R52, R40, -R45 ;  /* 0x00000028342c7223 */ /* 0x000fe2000001082d */
[C---:B------:R-:W-:Y:S01]  /*7560*/  FMUL.FTZ R45, R158.reuse, R43 ;  /* 0x0000002b9e2d7220 */ /* 0x040fe20000410000 */
[----:B------:R-:W-:-:S03]  /*7570*/  FMUL.FTZ R158, R158, R42 ;  /* 0x0000002a9e9e7220 */ /* 0x000fc60000410000 */
[C---:B------:R-:W-:Y:S01]  /*7580*/  FFMA.FTZ R53, R52.reuse, R42, -R45 ;  /* 0x0000002a34357223 */ /* 0x040fe2000001082d */
[C---:B------:R-:W-:Y:S01]  /*7590*/  FFMA.FTZ R158, R52.reuse, R43, R158 ;  /* 0x0000002b349e7223 */ /* 0x040fe2000001009e */
[-C--:B------:R-:W-:Y:S01]  /*75a0*/  FFMA.FTZ R45, R52, R41.reuse, R54 ;  /* 0x00000029342d7223 */ /* 0x080fe20000010036 */
[----:B------:R0:W-:Y:S01]  /*75b0*/  @!P0 STS.128 [UR11+0x4250], R40 ;  /* 0x00425028ff008988 */ /* 0x0001e20008000c0b */
[----:B------:R-:W-:Y:S01]  /*75c0*/  @!P0 MOV R48, R40 ;  /* 0x0000002800308202 */ /* 0x000fe20000000f00 */
[----:B------:R-:W-:Y:S01]  /*75d0*/  FADD.FTZ R46, R46, R53 ;  /* 0x000000352e2e7221 */ /* 0x000fe20000010000 */
[----:B------:R-:W-:Y:S01]  /*75e0*/  @!P0 MOV R49, R41 ;  /* 0x0000002900318202 */ /* 0x000fe20000000f00 */
[----:B------:R-:W-:Y:S01]  /*75f0*/  FADD.FTZ R47, R47, R158 ;  /* 0x0000009e2f2f7221 */ /* 0x000fe20000010000 */
[----:B------:R-:W-:Y:S02]  /*7600*/  @!P0 MOV R50, R42 ;  /* 0x0000002a00328202 */ /* 0x000fe40000000f00 */
[----:B------:R-:W-:-:S07]  /*7610*/  @!P0 MOV R51, R43 ;  /* 0x0000002b00338202 */ /* 0x000fce0000000f00 */
.L_x_211:
[----:B------:R-:W-:Y:S05]  /*7620*/  BSYNC B0 ;  /* 0x0000000000007941 */ /* 0x000fea0003800000 */
.L_x_209:
[----:B------:R-:W-:Y:S01]  /*7630*/  BAR.SYNC.DEFER_BLOCKING 0x0 ;  /* 0x0000000000007b1d */ /* 0x000fe20000010000 */
[----:B------:R-:W-:-:S05]  /*7640*/  ISETP.NE.AND P0, PT, R73, RZ, PT ;  /* 0x000000ff4900720c */ /* 0x000fca0003f05270 */
[----:B------:R-:W-:Y:S08]  /*7650*/  BSSY B0, `(.L_x_212) ;  /* 0x000007d000007945 */ /* 0x000ff00003800000 */
[----:B0-----:R-:W0:Y:S02]  /*7660*/  @P0 LDS.64 R40, [UR11+0x4258] ;  /* 0x0042580bff280984 */ /* 0x001e240008000a00 */
        /* <DEDUP_REMOVED lines=11> */
[----:B------:R-:W-:Y:S01]  /*7720*/  FADD.FTZ R118, R118, R41 ;  /* 0x0000002976767221 */ /* 0x000fe20000010000 */
[----:B------:R-:W-:-:S03]  /*7730*/  FADD.FTZ R117, R117, R50 ;  /* 0x0000003275757221 */ /* 0x000fc60000010000 */
[C---:B------:R-:W-:Y:S01]  /*7740*/  FMUL.FTZ R41, R115.reuse, R118 ;  /* 0x0000007673297220 */ /* 0x040fe20000410000 */
[----:B------:R-:W-:-:S03]  /*7750*/  FMUL.FTZ R115, R115, R117 ;  /* 0x0000007573737220 */ /* 0x000fc60000410000 */
[C---:B------:R-:W-:Y:S01]  /*7760*/  FFMA.FTZ R40, R112.reuse, R117, -R41 ;  /* 0x0000007570287223 */ /* 0x040fe20000010829 */
[----:B------:R-:W-:-:S03]  /*7770*/  FFMA.FTZ R115, R112, R118, R115 ;  /* 0x0000007670737223 */ /* 0x000fc60000010073 */
[----:B------:R-:W-:Y:S01]  /*7780*/  FADD.FTZ R113, R113, R40 ;  /* 0x0000002871717221 */ /* 0x000fe20000010000 */
[----:B------:R-:W-:-:S03]  /*7790*/  FADD.FTZ R114, R114, R115 ;  /* 0x0000007372727221 */ /* 0x000fc60000010000 */
        /* <DEDUP_REMOVED lines=104> */
.L_x_213:
[----:B------:R-:W-:Y:S05]  /*7e20*/  BSYNC B0 ;  /* 0x0000000000007941 */ /* 0x000fea0003800000 */
.L_x_212:
[----:B------:R-:W-:Y:S01]  /*7e30*/  UIADD3 UR7, UR7, 0x1, URZ ;  /* 0x0000000107077890 */ /* 0x000fe2000fffe03f */
[C---:B0----5:R-:W-:Y:S01]  /*7e40*/  FMUL.FTZ R41, R87.reuse, R118 ;  /* 0x0000007657297220 */ /* 0x061fe20000410000 */
[C---:B------:R-:W-:Y:S01]  /*7e50*/  FMUL.FTZ R114, R87.reuse, R114 ;  /* 0x0000007257727220 */ /* 0x040fe20000410000 */
[C---:B------:R-:W-:Y:S01]  /*7e60*/  FMUL.FTZ R110, R87.reuse, R110 ;  /* 0x0000006e576e7220 */ /* 0x040fe20000410000 */
[----:B------:R-:W-:Y:S01]  /*7e70*/  UISETP.GE.AND UP0, UPT, UR7, UR35, UPT ;  /* 0x000000230700728c */ /* 0x000fe2000bf06270 */
[C---:B------:R-:W-:Y:S01]  /*7e80*/  FMUL.FTZ R106, R87.reuse, R106 ;  /* 0x0000006a576a7220 */ /* 0x040fe20000410000 */
[C---:B------:R-:W-:Y:S01]  /*7e90*/  FMUL.FTZ R102, R87.reuse, R102 ;  /* 0x0000006657667220 */ /* 0x040fe20000410000 */
        /* <DEDUP_REMOVED lines=45> */
.L_x_208:
[----:B------:R-:W-:Y:S01]  /*8170*/  BAR.SYNC.DEFER_BLOCKING 0x0 ;  /* 0x0000000000007b1d */ /* 0x000fe20000010000 */
[C---:B------:R-:W-:Y:S02]  /*8180*/  ISETP.NE.AND P0, PT, R73.reuse, RZ, PT ;  /* 0x000000ff4900720c */ /* 0x040fe40003f05270 */
[----:B------:R-:W-:Y:S02]  /*8190*/  MOV R3, UR6 ;  /* 0x0000000600037c02 */ /* 0x000fe40008000f00 */
[----:B------:R-:W-:Y:S01]  /*81a0*/  SHF.L.U32 R2, R73, 0x4, RZ ;  /* 0x0000000449027819 */ /* 0x000fe200000006ff */
[----:B------:R-:W-:Y:S03]  /*81b0*/  BSSY B0, `(.L_x_215) ;  /* 0x0000042000007945 */ /* 0x000fe60003800000 */
[----:B------:R-:W-:-:S05]  /*81c0*/  LOP3.LUT R2, R2, 0xfffffe00, RZ, 0xc0, !PT ;  /* 0xfffffe0002027812 */ /* 0x000fca00078ec0ff */
[----:B------:R-:W0:Y:S01]  /*81d0*/  @!P0 LDC R0, c[0x0][0x218] ;  /* 0x00008600ff008b82 */ /* 0x000e220000000800 */
[----:B------:R-:W-:Y:S04]  /*81e0*/  STS [R66], R33 ;  /* 0x0000002142007388 */ /* 0x000fe80000000800 */
[----:B------:R-:W-:Y:S04]  /*81f0*/  STS [R66+0x4], R32 ;  /* 0x0000042042007388 */ /* 0x000fe80000000800 */
[----:B------:R-:W-:Y:S04]  /*8200*/  STS [R66+0x8], R31 ;  /* 0x0000081f42007388 */ /* 0x000fe80000000800 */
[----:B------:R-:W-:Y:S01]  /*8210*/  STS [R66+0xc], R30 ;  /* 0x00000c1e42007388 */ /* 0x000fe20000000800 */
[----:B0-----:R-:W-:-:S03]  /*8220*/  @!P0 IMAD R4, R3, -0x800, R0 ;  /* 0xfffff80003048824 */ /* 0x001fc600078e0200 */
[----:B------:R-:W-:Y:S04]  /*8230*/  STS [R66+0x10], R29 ;  /* 0x0000101d42007388 */ /* 0x000fe80000000800 */
[----:B------:R-:W-:Y:S04]  /*8240*/  STS [R66+0x14], R28 ;  /* 0x0000141c42007388 */ /* 0x000fe80000000800 */
[----:B------:R0:W-:Y:S04]  /*8250*/  STS [R66+0x18], R27 ;  /* 0x0000181b42007388 */ /* 0x0001e80000000800 */
[----:B------:R-:W-:Y:S04]  /*8260*/  STS [R66+0x1c], R26 ;  /* 0x00001c1a42007388 */ /* 0x000fe80000000800 */
[----:B------:R-:W-:Y:S01]  /*8270*/  STS [R66+0x20], R25 ;  /* 0x0000201942007388 */ /* 0x000fe20000000800 */
[----:B0-----:R-:W-:-:S03]  /*8280*/  LOP3.LUT R27, R2, 0x1f, R73, 0xf8, !PT ;  /* 0x0000001f021b7812 */ /* 0x001fc600078ef849 */
[----:B------:R-:W-:Y:S01]  /*8290*/  STS [R66+0x24], R24 ;  /* 0x0000241842007388 */ /* 0x000fe20000000800 */
[----:B------:R-:W-:-:S03]  /*82a0*/  SHF.R.S32.HI R8, RZ, 0x1f, R27 ;  /* 0x0000001fff087819 */ /* 0x000fc6000001141b */
[----:B------:R0:W-:Y:S04]  /*82b0*/  STS [R66+0x28], R23 ;  /* 0x0000281742007388 */ /* 0x0001e80000000800 */
        /* <DEDUP_REMOVED lines=27> */
[----:B------:R-:W-:-:S04]  /*8470*/  IMAD.WIDE.U32 R2, R74, UR10, RZ ;  /* 0x0000000a4a027c25 */ /* 0x000fc8000f8e00ff */
[----:B------:R-:W-:-:S05]  /*8480*/  MOV R7, UR7 ;  /* 0x0000000700077c02 */ /* 0x000fca0008000f00 */
[----:B------:R-:W-:-:S05]  /*8490*/  IMAD R7, R74, UR11, R7 ;  /* 0x0000000b4a077c24 */ /* 0x000fca000f8e0207 */
[----:B0-----:R-:W-:Y:S02]  /*84a0*/  IADD3 R23, R3, R7, RZ ;  /* 0x0000000703177210 */ /* 0x001fe40007ffe0ff */
[----:B-1----:R-:W-:-:S13]  /*84b0*/  ISETP.GE.AND P0, PT, R27, R0, PT ;  /* 0x000000001b00720c */ /* 0x002fda0003f06270 */
        /* <DEDUP_REMOVED lines=17> */
.L_x_216:
[----:B------:R-:W-:Y:S05]  /*85d0*/  BSYNC B0 ;  /* 0x0000000000007941 */ /* 0x000fea0003800000 */
.L_x_215:
[----:B------:R-:W2:Y:S01]  /*85e0*/  LDL.LU R10, [R1+0x4] ;  /* 0x00000400010a7983 */ /* 0x000ea20000300800 */
[----:B------:R-:W-:-:S03]  /*85f0*/  ULDC.64 UR10, c[0x0][0x2b8] ;  /* 0x0000ae00000a7ab9 */ /* 0x000fc60000000a00 */
[----:B0-----:R-:W3:Y:S01]  /*8600*/  LDL.LU R6, [R1] ;  /* 0x0000000001067983 */ /* 0x001ee20000300800 */
[----:B------:R-:W-:Y:S01]  /*8610*/  UIMAD UR7, UR32, UR10, URZ ;  /* 0x0000000a200772a4 */ /* 0x000fe2000f8e023f */
[----:B------:R-:W-:Y:S01]  /*8620*/  MOV R3, R23 ;  /* 0x0000001700037202 */ /* 0x000fe20000000f00 */
[----:B------:R-:W-:Y:S01]  /*8630*/  UIADD3 UR8, UP1, UR8, 0x2000, URZ ;  /* 0x0000200008087890 */ /* 0x000fe2000ff3e03f */
[C---:B------:R-:W-:Y:S02]  /*8640*/  LOP3.LUT R7, R27.reuse, 0x40, RZ, 0xfc, !PT ;  /* 0x000000401b077812 */ /* 0x040fe400078efcff */
[----:B------:R-:W-:Y:S01]  /*8650*/  LOP3.LUT R5, R27, 0x20, RZ, 0xfc, !PT ;  /* 0x000000201b057812 */ /* 0x000fe200078efcff */
[----:B------:R-:W-:Y:S01]  /*8660*/  IMAD.WIDE.U32 R2, R75, UR10, R2 ;  /* 0x0000000a4b027c25 */ /* 0x000fe2000f8e0002 */
[----:B------:R-:W-:Y:S01]  /*8670*/  MOV R4, UR7 ;  /* 0x0000000700047c02 */ /* 0x000fe20008000f00 */
[----:B------:R-:W-:Y:S01]  /*8680*/  USHF.L.U32 UR7, UR6, 0xb, URZ ;  /* 0x0000000b06077899 */ /* 0x000fe2000800063f */
[-C--:B------:R-:W-:Y:S01]  /*8690*/  ISETP.GE.AND P4, PT, R7, R0.reuse, PT ;  /* 0x000000000700720c */ /* 0x080fe20003f86270 */
[----:B------:R-:W-:Y:S01]  /*86a0*/  UIADD3 UR6, UR6, 0x1, URZ ;  /* 0x0000000106067890 */ /* 0x000fe2000fffe03f */
[----:B------:R-:W-:Y:S01]  /*86b0*/  ISETP.GE.AND P3, PT, R5, R0, PT ;  /* 0x000000000500720c */ /* 0x000fe20003f66270 */
[----:B------:R-:W-:Y:S01]  /*86c0*/  IMAD R7, R75, UR11, R4 ;  /* 0x0000000b4b077c24 */ /* 0x000fe2000f8e0204 */
[----:B------:R-:W-:Y:S01]  /*86d0*/  ULDC.64 UR10, c[0x0][0x308] ;  /* 0x0000c200000a7ab9 */ /* 0x000fe20000000a00 */
[----:B------:R-:W-:Y:S01]  /*86e0*/  USHF.R.S32.HI UR12, URZ, 0x1f, UR7 ;  /* 0x0000001f3f0c7899 */ /* 0x000fe20008011407 */
[C---:B------:R-:W-:Y:S01]  /*86f0*/  LEA R5, P0, R27.reuse, UR10, 0x2 ;  /* 0x0000000a1b057c11 */ /* 0x040fe2000f8010ff */
[----:B------:R-:W-:Y:S01]  /*8700*/  UIADD3.X UR9, URZ, UR9, URZ, UP1, !UPT ;  /* 0x000000093f097290 */ /* 0x000fe20008ffe43f */
[----:B------:R-:W-:Y:S01]  /*8710*/  IADD3 R4, P1, R2, UR7, RZ ;  /* 0x0000000702047c10 */ /* 0x000fe2000ff3e0ff */
[----:B------:R-:W-:Y:S01]  /*8720*/  ULDC UR7, c[0x0][0x224] ;  /* 0x0000890000077ab9 */ /* 0x000fe20000000800 */
[C---:B------:R-:W-:Y:S01]  /*8730*/  LOP3.LUT R25, R27.reuse, 0x80, RZ, 0xfc, !PT ;  /* 0x000000801b197812 */ /* 0x040fe200078efcff */
[----:B------:R-:W-:Y:S01]  /*8740*/  UISETP.GE.AND UP0, UPT, UR6, UR7, UPT ;  /* 0x000000070600728c */ /* 0x000fe2000bf06270 */
[----:B------:R-:W-:-:S02]  /*8750*/  LEA.HI.X R8, R27, UR11, R8, 0x2, P0 ;  /* 0x0000000b1b087c11 */ /* 0x000fc400080f1408 */
[----:B------:R-:W-:Y:S02]  /*8760*/  IADD3.X R3, R7, UR12, R3, P1, !PT ;  /* 0x0000000c07037c10 */ /* 0x000fe40008ffe403 */
[C---:B------:R-:W-:Y:S02]  /*8770*/  LEA R2, P0, R4.reuse, R5, 0x2 ;  /* 0x0000000504027211 */ /* 0x040fe400078010ff */
[----:B------:R-:W-:Y:S02]  /*8780*/  ISETP.GE.AND P6, PT, R25, R0, PT ;  /* 0x000000001900720c */ /* 0x000fe40003fc6270 */
[----:B------:R-:W-:Y:S02]  /*8790*/  LOP3.LUT R7, R27, 0xc0, RZ, 0xfc, !PT ;  /* 0x000000c01b077812 */ /* 0x000fe400078efcff */
[----:B------:R-:W-:Y:S02]  /*87a0*/  LEA.HI.X R3, R4, R8, R3, 0x2, P0 ;  /* 0x0000000804037211 */ /* 0x000fe400000f1403 */
[----:B------:R-:W-:-:S02]  /*87b0*/  ISETP.GE.AND P1, PT, R7, R0, PT ;  /* 0x000000000700720c */ /* 0x000fc40003f26270 */
[C---:B------:R-:W-:Y:S01]  /*87c0*/  LOP3.LUT R23, R27.reuse, 0x60, RZ, 0xfc, !PT ;  /* 0x000000601b177812 */ /* 0x040fe200078efcff */
[----:B------:R4:W-:Y:S01]  /*87d0*/  @!P4 STG.E desc[UR16][R2.64+0x100], R9 ;  /* 0x000100090200c986 */ /* 0x0009e2000c101910 */
[C---:B------:R-:W-:Y:S02]  /*87e0*/  LOP3.LUT R7, R27.reuse, 0x120, RZ, 0xfc, !PT ;  /* 0x000001201b077812 */ /* 0x040fe400078efcff */
[----:B------:R-:W-:Y:S01]  /*87f0*/  LOP3.LUT R5, R27, 0xa0, RZ, 0xfc, !PT ;  /* 0x000000a01b057812 */ /* 0x000fe200078efcff */
[----:B------:R4:W-:Y:S01]  /*8800*/  @!P6 STG.E desc[UR16][R2.64+0x200], R11 ;  /* 0x0002000b0200e986 */ /* 0x0009e2000c101910 */
[-C--:B------:R-:W-:Y:S02]  /*8810*/  ISETP.GE.AND P5, PT, R23, R0.reuse, PT ;  /* 0x000000001700720c */ /* 0x080fe40003fa6270 */
[-C--:B------:R-:W-:Y:S01]  /*8820*/  ISETP.GE.AND P4, PT, R7, R0.reuse, PT ;  /* 0x000000000700720c */ /* 0x080fe20003f86270 */
[----:B------:R4:W-:Y:S01]  /*8830*/  @!P3 STG.E desc[UR16][R2.64+0x80], R163 ;  /* 0x000080a30200b986 */ /* 0x0009e2000c101910 */
[----:B------:R-:W-:-:S02]  /*8840*/  ISETP.GE.AND P0, PT, R5, R0, PT ;  /* 0x000000000500720c */ /* 0x000fc40003f06270 */
[C---:B------:R-:W-:Y:S01]  /*8850*/  LOP3.LUT R7, R27.reuse, 0x160, RZ, 0xfc, !PT ;  /* 0x000001601b077812 */ /* 0x040fe200078efcff */
[----:B------:R4:W-:Y:S01]  /*8860*/  @!P1 STG.E desc[UR16][R2.64+0x300], R13 ;  /* 0x0003000d02009986 */ /* 0x0009e2000c101910 */
[----:B------:R-:W-:Y:S02]  /*8870*/  LOP3.LUT R5, R27, 0x100, RZ, 0xfc, !PT ;  /* 0x000001001b057812 */ /* 0x000fe400078efcff */
[-C--:B------:R-:W-:Y:S02]  /*8880*/  ISETP.GE.AND P6, PT, R7, R0.reuse, PT ;  /* 0x000000000700720c */ /* 0x080fe40003fc6270 */
[----:B------:R-:W-:Y:S01]  /*8890*/  LOP3.LUT R23, R27, 0xe0, RZ, 0xfc, !PT ;  /* 0x000000e01b177812 */ /* 0x000fe200078efcff */
[----:B------:R4:W-:Y:S01]  /*88a0*/  @!P5 STG.E desc[UR16][R2.64+0x180], R155 ;  /* 0x0001809b0200d986 */ /* 0x0009e2000c101910 */
[-C--:B------:R-:W-:Y:S02]  /*88b0*/  ISETP.GE.AND P3, PT, R5, R0.reuse, PT ;  /* 0x000000000500720c */ /* 0x080fe40003f66270 */
[----:B------:R-:W-:Y:S01]  /*88c0*/  LOP3.LUT R7, R27, 0x1a0, RZ, 0xfc, !PT ;  /* 0x000001a01b077812 */ /* 0x000fe200078efcff */
[----:B------:R4:W-:Y:S01]  /*88d0*/  @!P0 STG.E desc[UR16][R2.64+0x280], R153 ;  /* 0x0002809902008986 */ /* 0x0009e2000c101910 */
[----:B------:R-:W-:-:S02]  /*88e0*/  ISETP.GE.AND P2, PT, R23, R0, PT ;  /* 0x000000001700720c */ /* 0x000fc40003f46270 */
        /* <DEDUP_REMOVED lines=9> */
[----:B------:R-:W-:Y:S01]  /*8980*/  LOP3.LUT R5, R27, 0x1c0, RZ, 0xfc, !PT ;  /* 0x000001c01b057812 */ /* 0x000fe200078efcff */
[----:B------:R4:W-:Y:S01]  /*8990*/  @!P2 STG.E desc[UR16][R2.64+0x380], R151 ;  /* 0x000380970200a986 */ /* 0x0009e2000c101910 */
[-C--:B------:R-:W-:Y:S02]  /*89a0*/  ISETP.GE.AND P3, PT, R7, R0.reuse, PT ;  /* 0x000000000700720c */ /* 0x080fe40003f66270 */
[----:B------:R-:W-:Y:S01]  /*89b0*/  ISETP.GE.AND P2, PT, R5, R0, PT ;  /* 0x000000000500720c */ /* 0x000fe20003f46270 */
[----:B------:R4:W-:Y:S04]  /*89c0*/  @!P1 STG.E desc[UR16][R2.64+0x680], R145 ;  /* 0x0006809102009986 */ /* 0x0009e8000c101910 */
[----:B------:R4:W-:Y:S04]  /*89d0*/  @!P5 STG.E desc[UR16][R2.64+0x500], R17 ;  /* 0x000500110200d986 */ /* 0x0009e8000c101910 */
[----:B------:R4:W-:Y:S01]  /*89e0*/  @!P0 STG.E desc[UR16][R2.64+0x600], R19 ;  /* 0x0006001302008986 */ /* 0x0009e2000c101910 */
[----:B------:R-:W-:-:S03]  /*89f0*/  IADD3 R71, P0, R71, 0x4000, RZ ;  /* 0x0000400047477810 */ /* 0x000fc60007f1e0ff */
[----:B------:R4:W-:Y:S01]  /*8a00*/  @!P3 STG.E desc[UR16][R2.64+0x780], R67 ;  /* 0x000780430200b986 */ /* 0x0009e2000c101910 */
[----:B------:R-:W-:-:S03]  /*8a10*/  IADD3.X R70, RZ, R70, RZ, P0, !PT ;  /* 0x00000046ff467210 */ /* 0x000fc600007fe4ff */
[----:B------:R4:W-:Y:S01]  /*8a20*/  @!P2 STG.E desc[UR16][R2.64+0x700], R21 ;  /* 0x000700150200a986 */ /* 0x0009e2000c101910 */
[----:B------:R-:W-:Y:S02]  /*8a30*/  PLOP3.LUT P2, PT, PT, PT, UP0, 0x80, 0x0 ;  /* 0x000000000000781c */ /* 0x000fe40003f4f008 */
[----:B--2---:R-:W-:-:S04]  /*8a40*/  IADD3 R10, P1, R10, 0x2000, RZ ;  /* 0x000020000a0a7810 */ /* 0x004fc80007f3e0ff */
[----:B---3--:R-:W-:Y:S01]  /*8a50*/  IADD3.X R6, RZ, R6, RZ, P1, !PT ;  /* 0x00000006ff067210 */ /* 0x008fe20000ffe4ff */
[----:B------:R4:W-:Y:S04]  /*8a60*/  STL [R1+0x4], R10 ;  /* 0x0000040a01007387 */ /* 0x0009e80000100800 */
[----:B------:R4:W-:Y:S02]  /*8a70*/  STL [R1], R6 ;  /* 0x0000000601007387 */ /* 0x0009e40000100800 */
[----:B------:R-:W-:Y:S05]  /*8a80*/  @!P2 BRA `(.L_x_217) ;  /* 0xffffff7c0000a947 */ /* 0x000fea000383ffff */
[----:B------:R-:W-:Y:S05]  /*8a90*/  EXIT ;  /* 0x000000000000794d */ /* 0x000fea0003800000 */
.L_x_218:
        /* <DEDUP_REMOVED lines=14> */
.L_x_5164:


//--------------------- .text._Z25selective_scan_fwd_kernelI32Selective_Scan_fwd_kernel_traitsILi128ELi16ELi1ELb0ELb1ELb0ELb1EfN3c107complexIfEEEEv13SSMParamsBase --------------------------
	.section	.text._Z25selective_scan_fwd_kernelI32Selective_Scan_fwd_kernel_traitsILi128ELi16ELi1ELb0ELb1ELb0ELb1EfN3c107complexIfEEEEv13SSMParamsBase,"ax",@progbits
	.align	128
        .global         _Z25selective_scan_fwd_kernelI32Selective_Scan_fwd_kernel_traitsILi128ELi16ELi1ELb0ELb1ELb0ELb1EfN3c107complexIfEEEEv13SSMParamsBase
        .type           _Z25selective_scan_fwd_kernelI32Selective_Scan_fwd_kernel_traitsILi128ELi16ELi1ELb0ELb1ELb0ELb1EfN3c107complexIfEEEEv13SSMParamsBase,@function
        .size           _Z25selective_scan_fwd_kernelI32Selective_Scan_fwd_kernel_traitsILi128ELi16ELi1ELb0ELb1ELb0ELb1EfN3c107complexIfEEEEv13SSMParamsBase,(.L_x_5165 - _Z25selective_scan_fwd_kernelI32Selective_Scan_fwd_kernel_traitsILi128ELi16ELi1ELb0ELb1ELb0ELb1EfN3c107complexIfEEEEv13SSMParamsBase)
        .other          _Z25selective_scan_fwd_kernelI32Selective_Scan_fwd_kernel_traitsILi128ELi16ELi1ELb0ELb1ELb0ELb1EfN3c107complexIfEEEEv13SSMParamsBase,@"STO_CUDA_ENTRY STV_DEFAULT"
_Z25selective_scan_fwd_kernelI32Selective_Scan_fwd_kernel_traitsILi128ELi16ELi1ELb0ELb1ELb0ELb1EfN3c107complexIfEEEEv13SSMParamsBase:
.text._Z25selective_scan_fwd_kernelI32Selective_Scan_fwd_kernel_traitsILi128ELi16ELi1ELb0ELb1ELb0ELb1EfN3c107complexIfEEEEv13SSMParamsBase:
        /* <DEDUP_REMOVED lines=105> */
.L_x_262:
[----:B----4-:R-:W3:Y:S04]  /*0690*/  LDL R3, [R1] ;  /* 0x0000000001037983 */ /* 0x010ee80000100800 */
[----:B--2---:R-:W3:Y:S01]  /*06a0*/  LDL R2, [R1+0x4] ;  /* 0x0000040001027983 */ /* 0x004ee20000100800 */
[----:B0-----:R-:W-:Y:S01]  /*06b0*/  SHF.L.U32 R69, R73, 0x4, RZ ;  /* 0x0000000449457819 */ /* 0x001fe200000006ff */
[----:B------:R-:W-:Y:S01]  /*06c0*/  ULDC UR11, c[0x0][0x218] ;  /* 0x00008600000b7ab9 */ /* 0x000fe20000000800 */
[----:B------:R-:W-:Y:S01]  /*06d0*/  CS2R R4, SRZ ;  /* 0x0000000000047805 */ /* 0x000fe2000001ff00 */
[----:B------:R-:W-:Y:S01]  /*06e0*/  UIMAD UR11, UR6, -0x800, UR11 ;  /* 0xfffff800060b78a4 */ /* 0x000fe2000f8e020b */
[----:B------:R-:W-:Y:S02]  /*06f0*/  LOP3.LUT R69, R69, 0xfffffe00, RZ, 0xc0, !PT ;  /* 0xfffffe0045457812 */ /* 0x000fe400078ec0ff */
[----:B------:R-:W-:-:S02]  /*0700*/  CS2R R6, SRZ ;  /* 0x0000000000067805 */ /* 0x000fc4000001ff00 */
[----:B------:R-:W-:Y:S02]  /*0710*/  MOV R0, RZ ;  /* 0x000000ff00007202 */ /* 0x000fe40000000f00 */
[----:B------:R-:W-:Y:S02]  /*0720*/  CS2R R8, SRZ ;  /* 0x0000000000087805 */ /* 0x000fe4000001ff00 */
[----:B------:R-:W-:Y:S02]  /*0730*/  LOP3.LUT R68, R69, 0x1f, R73, 0xf8, !PT ;  /* 0x0000001f45447812 */ /* 0x000fe400078ef849 */
[----:B------:R-:W-:Y:S02]  /*0740*/  CS2R R10, SRZ ;  /* 0x00000000000a7805 */ /* 0x000fe4000001ff00 */
[----:B------:R-:W-:Y:S02]  /*0750*/  CS2R R12, SRZ ;  /* 0x00000000000c7805 */ /* 0x000fe4000001ff00 */
[----:B------:R-:W-:-:S02]  /*0760*/  LOP3.LUT R16, R68, 0x20, RZ, 0xfc, !PT ;  /* 0x0000002044107812 */ /* 0x000fc400078efcff */
[----:B------:R-:W-:Y:S02]  /*0770*/  ISETP.GE.AND P2, PT, R68, UR11, PT ;  /* 0x0000000b44007c0c */ /* 0x000fe4000bf46270 */
[----:B------:R-:W-:Y:S02]  /*0780*/  ISETP.GE.AND P1, PT, R16, UR11, PT ;  /* 0x0000000b10007c0c */ /* 0x000fe4000bf26270 */
[C---:B------:R-:W-:Y:S02]  /*0790*/  LOP3.LUT R17, R68.reuse, 0x40, RZ, 0xfc, !PT ;  /* 0x0000004044117812 */ /* 0x040fe400078efcff */
[C---:B------:R-:W-:Y:S02]  /*07a0*/  LOP3.LUT R21, R68.reuse, 0x60, RZ, 0xfc, !PT ;  /* 0x0000006044157812 */ /* 0x040fe400078efcff */
[C---:B------:R-:W-:Y:S02]  /*07b0*/  LOP3.LUT R22, R68.reuse, 0x80, RZ, 0xfc, !PT ;  /* 0x0000008044167812 */ /* 0x040fe400078efcff */
[----:B------:R-:W-:-:S02]  /*07c0*/  LOP3.LUT R23, R68, 0xa0, RZ, 0xfc, !PT ;  /* 0x000000a044177812 */ /* 0x000fc400078efcff */
[C---:B------:R-:W-:Y:S02]  /*07d0*/  LOP3.LUT R24, R68.reuse, 0xc0, RZ, 0xfc, !PT ;  /* 0x000000c044187812 */ /* 0x040fe400078efcff */
[----:B------:R-:W-:Y:S02]  /*07e0*/  ISETP.GE.AND P4, PT, R17, UR11, PT ;  /* 0x0000000b11007c0c */ /* 0x000fe4000bf86270 */
[C---:B------:R-:W-:Y:S02]  /*07f0*/  LOP3.LUT R26, R68.reuse, 0xe0, RZ, 0xfc, !PT ;  /* 0x000000e0441a7812 */ /* 0x040fe400078efcff */
[----:B------:R-:W-:Y:S02]  /*0800*/  ISETP.GE.AND P0, PT, R21, UR11, PT ;  /* 0x0000000b15007c0c */ /* 0x000fe4000bf06270 */
[----:B------:R-:W-:Y:S02]  /*0810*/  LOP3.LUT R28, R68, 0x100, RZ, 0xfc, !PT ;  /* 0x00000100441c7812 */ /* 0x000fe400078efcff */
[----:B------:R-:W-:-:S02]  /*0820*/  ISETP.GE.AND P6, PT, R22, UR11, PT ;  /* 0x0000000b16007c0c */ /* 0x000fc4000bfc6270 */
[----:B------:R-:W-:Y:S02]  /*0830*/  ISETP.GE.AND P5, PT, R23, UR11, PT ;  /* 0x0000000b17007c0c */ /* 0x000fe4000bfa6270 */
[----:B------:R-:W-:Y:S02]  /*0840*/  ISETP.GE.AND P3, PT, R24, UR11, PT ;  /* 0x0000000b18007c0c */ /* 0x000fe4000bf66270 */
[C---:B------:R-:W-:Y:S02]  /*0850*/  LOP3.LUT R30, R68.reuse, 0x120, RZ, 0xfc, !PT ;  /* 0x00000120441e7812 */ /* 0x040fe400078efcff */
[C---:B------:R-:W-:Y:S02]  /*0860*/  LOP3.LUT R32, R68.reuse, 0x140, RZ, 0xfc, !PT ;  /* 0x0000014044207812 */ /* 0x040fe400078efcff */
[C---:B------:R-:W-:Y:S02]  /*0870*/  LOP3.LUT R34, R68.reuse, 0x160, RZ, 0xfc, !PT ;  /* 0x0000016044227812 */ /* 0x040fe400078efcff */
[----:B------:R-:W-:-:S02]  /*0880*/  LOP3.LUT R36, R68, 0x180, RZ, 0xfc, !PT ;  /* 0x0000018044247812 */ /* 0x000fc400078efcff */
[C---:B------:R-:W-:Y:S02]  /*0890*/  LOP3.LUT R38, R68.reuse, 0x1a0, RZ, 0xfc, !PT ;  /* 0x000001a044267812 */ /* 0x040fe400078efcff */
[C---:B------:R-:W-:Y:S02]  /*08a0*/  LOP3.LUT R40, R68.reuse, 0x1c0, RZ, 0xfc, !PT ;  /* 0x000001c044287812 */ /* 0x040fe400078efcff */
[C---:B------:R-:W-:Y:S02]  /*08b0*/  LOP3.LUT R42, R68.reuse, 0x1e0, RZ, 0xfc, !PT ;  /* 0x000001e0442a7812 */ /* 0x040fe400078efcff */
[----:B------:R-:W-:Y:S01]  /*08c0*/  CS2R R14, SRZ ;  /* 0x00000000000e7805 */ /* 0x000fe2000001ff00 */
[----:B------:R-:W-:Y:S01]  /*08d0*/  HFMA2.MMA R20, -RZ, RZ, 0, 0 ;  /* 0x00000000ff147435 */ /* 0x000fe200000001ff */
[----:B------:R-:W-:Y:S01]  /*08e0*/  CS2R R18, SRZ ;  /* 0x0000000000127805 */ /* 0x000fe2000001ff00 */
[----:B------:R-:W-:Y:S01]  /*08f0*/  BAR.SYNC.DEFER_BLOCKING 0x0 ;  /* 0x0000000000007b1d */ /* 0x000fe20000010000 */
[----:B---3--:R-:W-:-:S05]  /*0900*/  IMAD.WIDE R2, R68, 0x4, R2 ;  /* 0x0000000444027825 */ /* 0x008fca00078e0202 */
[----:B------:R-:W2:Y:S01]  /*0910*/  @!P2 LDG.E R4, desc[UR16][R2.64] ;  /* 0x000000100204a981 */ /* 0x000ea2000c1e1900 */
[----:B------:R-:W-:-:S03]  /*0920*/  ISETP.GE.AND P2, PT, R26, UR11, PT ;  /* 0x0000000b1a007c0c */ /* 0x000fc6000bf46270 */
[----:B------:R-:W3:Y:S01]  /*0930*/  @!P1 LDG.E R0, desc[UR16][R2.64+0x80] ;  /* 0x0000801002009981 */ /* 0x000ee2000c1e1900 */
[----:B------:R-:W-:-:S03]  /*0940*/  ISETP.GE.AND P1, PT, R28, UR11, PT ;  /* 0x0000000b1c007c0c */ /* 0x000fc6000bf26270 */
[----:B------:R-:W4:Y:S01]  /*0950*/  @!P4 LDG.E R5, desc[UR16][R2.64+0x100] ;  /* 0x000100100205c981 */ /* 0x000f22000c1e1900 */
        /* <DEDUP_REMOVED lines=21> */
[----:B------:R-:W-:Y:S01]  /*0ab0*/  ISETP.GE.AND P3, PT, R16, UR11, PT ;  /* 0x0000000b10007c0c */ /* 0x000fe2000bf66270 */
[----:B------:R-:W-:Y:S01]  /*0ac0*/  UMOV UR10, 0x400 ;  /* 0x00000400000a7882 */ /* 0x000fe20000000000 */
[----:B-1----:R-:W-:-:S02]  /*0ad0*/  IADD3 R16, R69, R72, RZ ;  /* 0x0000004845107210 */ /* 0x002fc40007ffe0ff */
[----:B------:R-:W-:Y:S02]  /*0ae0*/  ISETP.GE.AND P4, PT, R17, UR11, PT ;  /* 0x0000000b11007c0c */ /* 0x000fe4000bf86270 */
[----:B------:R-:W-:Y:S02]  /*0af0*/  ISETP.GE.AND P1, PT, R21, UR11, PT ;  /* 0x0000000b15007c0c */ /* 0x000fe4000bf26270 */
[C---:B0-----:R-:W-:Y:S02]  /*0b00*/  IADD3 R3, R16.reuse, 0x20, RZ ;  /* 0x0000002010037810 */ /* 0x041fe40007ffe0ff */
[C---:B------:R-:W-:Y:S02]  /*0b10*/  IADD3 R17, R16.reuse, 0x40, RZ ;  /* 0x0000004010117810 */ /* 0x040fe40007ffe0ff */
[----:B------:R-:W-:Y:S02]  /*0b20*/  ISETP.GE.AND P6, PT, R23, UR11, PT ;  /* 0x0000000b17007c0c */ /* 0x000fe4000bfc6270 */
[----:B------:R-:W-:-:S02]  /*0b30*/  IADD3 R21, R16, 0x60, RZ ;  /* 0x0000006010157810 */ /* 0x000fc40007ffe0ff */
[CC--:B------:R-:W-:Y:S02]  /*0b40*/  LEA.HI.SX32 R165, R16.reuse, R16.reuse, 0x1b ;  /* 0x0000001010a57211 */ /* 0x0c0fe400078fdaff */
        /* <DEDUP_REMOVED lines=44> */
[----:B------:R-:W-:Y:S02]  /*0e10*/  MOV R2, UR8 ;  /* 0x0000000800027c02 */ /* 0x000fe40008000f00 */
[----:B------:R-:W-:Y:S02]  /*0e20*/  MOV R3, UR9 ;  /* 0x0000000900037c02 */ /* 0x000fe40008000f00 */
[----:B------:R-:W-:Y:S02]  /*0e30*/  ISETP.GE.AND P5, PT, R22, UR11, PT ;  /* 0x0000000b16007c0c */ /* 0x000fe4000bfa6270 */
[----:B------:R-:W-:-:S02]  /*0e40*/  CS2R R22, SRZ ;  /* 0x0000000000167805 */ /* 0x000fc4000001ff00 */
[C---:B------:R-:W-:Y:S01]  /*0e50*/  ISETP.GE.AND P0, PT, R68.reuse, UR11, PT ;  /* 0x0000000b44007c0c */ /* 0x040fe2000bf06270 */
[----:B------:R-:W-:Y:S01]  /*0e60*/  IMAD.WIDE R16, R68, 0x4, R2 ;  /* 0x0000000444107825 */ /* 0x000fe200078e0202 */
[----:B------:R-:W-:Y:S02]  /*0e70*/  ISETP.GE.AND P2, PT, R24, UR11, PT ;  /* 0x0000000b18007c0c */ /* 0x000fe4000bf46270 */
[----:B------:R-:W-:Y:S01]  /*0e80*/  CS2R R24, SRZ ;  /* 0x0000000000187805 */ /* 0x000fe2000001ff00 */
[----:B--2---:R-:W-:Y:S04]  /*0e90*/  STS [R165], R4 ;  /* 0x00000004a5007388 */ /* 0x004fe80000000800 */
[----:B---3--:R0:W-:Y:S04]  /*0ea0*/  STS [R163+0x80], R0 ;  /* 0x00008000a3007388 */ /* 0x0081e80000000800 */
[----:B----4-:R-:W-:Y:S04]  /*0eb0*/  STS [R156+0x100], R5 ;  /* 0x000100059c007388 */ /* 0x010fe80000000800 */
[----:B-----5:R-:W-:Y:S01]  /*0ec0*/  STS [R155+0x180], R6 ;  /* 0x000180069b007388 */ /* 0x020fe20000000800 */
[----:B0-----:R-:W-:-:S03]  /*0ed0*/  LEA R0, R72, R69, 0x4 ;  /* 0x0000004548007211 */ /* 0x001fc600078e20ff */
[----:B------:R-:W-:Y:S01]  /*0ee0*/  STS [R154+0x200], R7 ;  /* 0x000200079a007388 */ /* 0x000fe20000000800 */
[----:B------:R-:W-:-:S03]  /*0ef0*/  LEA.HI.SX32 R66, R0, R0, 0x1b ;  /* 0x0000000000427211 */ /* 0x000fc600078fdaff */
[----:B------:R-:W-:Y:S01]  /*0f00*/  STS [R153+0x280], R8 ;  /* 0x0002800899007388 */ /* 0x000fe20000000800 */
[----:B------:R-:W-:-:S03]  /*0f10*/  LEA R66, R66, UR10, 0x2 ;  /* 0x0000000a42427c11 */ /* 0x000fc6000f8e10ff */
        /* <DEDUP_REMOVED lines=50> */
[----:B------:R-:W-:Y:S01]  /*1240*/  CS2R R30, SRZ ;  /* 0x00000000001e7805 */ /* 0x000fe2000001ff00 */
[----:B------:R-:W-:Y:S01]  /*1250*/  HFMA2.MMA R34, -RZ, RZ, 0, 0 ;  /* 0x00000000ff227435 */ /* 0x000fe200000001ff */
        /* <DEDUP_REMOVED lines=92> */
.L_x_220:
[----:B------:R-:W-:Y:S05]  /*1820*/  BSYNC B0 ;  /* 0x0000000000007941 */ /* 0x000fea0003800000 */
.L_x_219:
        /* <DEDUP_REMOVED lines=37> */
.L_x_222:
[----:B------:R-:W-:Y:S05]  /*1a80*/  BSYNC B0 ;  /* 0x0000000000007941 */ /* 0x000fea0003800000 */
.L_x_221:
        /* <DEDUP_REMOVED lines=35> */
.L_x_224:
[----:B------:R-:W-:Y:S05]  /*1cc0*/  BSYNC B0 ;  /* 0x0000000000007941 */ /* 0x000fea0003800000 */
.L_x_223:
        /* <DEDUP_REMOVED lines=37> */
.L_x_226:
[----:B------:R-:W-:Y:S05]  /*1f20*/  BSYNC B0 ;  /* 0x0000000000007941 */ /* 0x000fea0003800000 */
.L_x_225:
        /* <DEDUP_REMOVED lines=35> */
.L_x_228:
[----:B------:R-:W-:Y:S05]  /*2160*/  BSYNC B0 ;  /* 0x0000000000007941 */ /* 0x000fea0003800000 */
.L_x_227:
        /* <DEDUP_REMOVED lines=37> */
.L_x_230:
[----:B------:R-:W-:Y:S05]  /*23c0*/  BSYNC B0 ;  /* 0x0000000000007941 */ /* 0x000fea0003800000 */
.L_x_229:
        /* <DEDUP_REMOVED lines=35> */
.L_x_232:
[----:B------:R-:W-:Y:S05]  /*2600*/  BSYNC B0 ;  /* 0x0000000000007941 */ /* 0x000fea0003800000 */
.L_x_231:
        /* <DEDUP_REMOVED lines=37> */
.L_x_234:
[----:B------:R-:W-:Y:S05]  /*2860*/  BSYNC B0 ;  /* 0x0000000000007941 */ /* 0x000fea0003800000 */
.L_x_233:
        /* <DEDUP_REMOVED lines=35> */
.L_x_236:
[----:B------:R-:W-:Y:S05]  /*2aa0*/  BSYNC B0 ;  /* 0x0000000000007941 */ /* 0x000fea0003800000 */
.L_x_235:
        /* <DEDUP_REMOVED lines=41> */
.L_x_238:
[----:B------:R-:W-:Y:S05]  /*2d40*/  BSYNC B0 ;  /* 0x0000000000007941 */ /* 0x000fea0003800000 */
.L_x_237:
        /* <DEDUP_REMOVED lines=33> */
.L_x_240:
[----:B------:R-:W-:Y:S05]  /*2f60*/  BSYNC B0 ;  /* 0x0000000000007941 */ /* 0x000fea0003800000 */
.L_x_239:
        /* <DEDUP_REMOVED lines=33> */
.L_x_242:
[----:B------:R-:W-:Y:S05]  /*3180*/  BSYNC B0 ;  /* 0x0000000000007941 */ /* 0x000fea0003800000 */
.L_x_241:
        /* <DEDUP_REMOVED lines=33> */
.L_x_244:
[----:B------:R-:W-:Y:S05]  /*33a0*/  BSYNC B0 ;  /* 0x0000000000007941 */ /* 0x000fea0003800000 */
.L_x_243:
        /* <DEDUP_REMOVED lines=33> */
.L_x_246:
[----:B------:R-:W-:Y:S05]  /*35c0*/  BSYNC B0 ;  /* 0x0000000000007941 */ /* 0x000fea0003800000 */
.L_x_245:
        /* <DEDUP_REMOVED lines=33> */
.L_x_248:
[----:B------:R-:W-:Y:S05]  /*37e0*/  BSYNC B0 ;  /* 0x0000000000007941 */ /* 0x000fea0003800000 */
.L_x_247:
        /* <DEDUP_REMOVED lines=33> */
.L_x_250:
[----:B------:R-:W-:Y:S05]  /*3a00*/  BSYNC B0 ;  /* 0x0000000000007941 */ /* 0x000fea0003800000 */
.L_x_249:
        /* <DEDUP_REMOVED lines=55> */
.L_x_257:
        /* <DEDUP_REMOVED lines=888> */
.L_x_253:
        /* <DEDUP_REMOVED lines=16> */
.L_x_254:
[----:B------:R-:W-:Y:S05]  /*7600*/  BSYNC B0 ;  /* 0x0000000000007941 */ /* 0x000fea0003800000 */
.L_x_252:
        /* <DEDUP_REMOVED lines=127> */
.L_x_256:
[----:B------:R-:W-:Y:S05]  /*7e00*/  BSYNC B0 ;  /* 0x0000000000007941 */ /* 0x000fea0003800000 */
.L_x_255:
        /* <DEDUP_REMOVED lines=52> */
.L_x_251:
[----:B------:R-:W-:Y:S01]  /*8150*/  BAR.SYNC.DEFER_BLOCKING 0x0 ;  /* 0x0000000000007b1d */ /* 0x000fe20000010000 */
[C---:B------:R-:W-:Y:S01]  /*8160*/  ISETP.NE.AND P0, PT, R73.reuse, RZ, PT ;  /* 0x000000ff4900720c */ /* 0x040fe20003f05270 */
[----:B------:R-:W-:Y:S02]  /*8170*/  USHF.L.U32 UR14, UR6, 0xb, URZ ;  /* 0x0000000b060e7899 */ /* 0x000fe4000800063f */
[----:B------:R-:W-:Y:S02]  /*8180*/  MOV R3, UR6 ;  /* 0x0000000600037c02 */ /* 0x000fe40008000f00 */
[----:B------:R-:W-:Y:S01]  /*8190*/  SHF.L.U32 R2, R73, 0x4, RZ ;  /* 0x0000000449027819 */ /* 0x000fe200000006ff */
[----:B------:R-:W-:Y:S01]  /*81a0*/  ULDC.64 UR12, c[0x0][0x2b0] ;  /* 0x0000ac00000c7ab9 */ /* 0x000fe20000000a00 */
[----:B------:R-:W-:Y:S01]  /*81b0*/  USHF.R.S32.HI UR20, URZ, 0x1f, UR14 ;  /* 0x0000001f3f147899 */ /* 0x000fe2000801140e */
[----:B------:R-:W-:Y:S01]  /*81c0*/  BSSY B0, `(.L_x_258) ;  /* 0x000003e000007945 */ /* 0x000fe20003800000 */
[----:B------:R-:W-:Y:S01]  /*81d0*/  LOP3.LUT R68, R2, 0xfffffe00, RZ, 0xc0, !PT ;  /* 0xfffffe0002447812 */ /* 0x000fe200078ec0ff */
[----:B------:R-:W-:-:S02]  /*81e0*/  UIMAD UR7, UR15, UR12, URZ ;  /* 0x0000000c0f0772a4 */ /* 0x000fc4000f8e023f */
[----:B------:R-:W-:Y:S01]  /*81f0*/  IMAD.WIDE.U32 R4, R74, UR12, RZ ;  /* 0x0000000c4a047c25 */ /* 0x000fe2000f8e00ff */
[----:B------:R-:W-:Y:S01]  /*8200*/  LOP3.LUT R7, R68, 0x1f, R73, 0xf8, !PT ;  /* 0x0000001f44077812 */ /* 0x000fe200078ef849 */
[----:B------:R-:W0:Y:S02]  /*8210*/  @!P0 LDC R0, c[0x0][0x218] ;  /* 0x00008600ff008b82 */ /* 0x000e240000000800 */
[----:B------:R-:W-:Y:S02]  /*8220*/  MOV R41, UR7 ;  /* 0x0000000700297c02 */ /* 0x000fe40008000f00 */
[----:B------:R-:W-:Y:S02]  /*8230*/  SHF.R.S32.HI R44, RZ, 0x1f, R7 ;  /* 0x0000001fff2c7819 */ /* 0x000fe40000011407 */
[----:B------:R-:W-:Y:S01]  /*8240*/  IADD3 R2, P2, R7, UR14, RZ ;  /* 0x0000000e07027c10 */ /* 0x000fe2000ff5e0ff */
[----:B------:R-:W-:Y:S01]  /*8250*/  IMAD R41, R74, UR13, R41 ;  /* 0x0000000d4a297c24 */ /* 0x000fe2000f8e0229 */
[----:B------:R-:W-:Y:S04]  /*8260*/  STS [R66], R33 ;  /* 0x0000002142007388 */ /* 0x000fe80000000800 */
[----:B------:R-:W-:Y:S04]  /*8270*/  STS [R66+0x4], R32 ;  /* 0x0000042042007388 */ /* 0x000fe80000000800 */
[----:B------:R-:W-:Y:S04]  /*8280*/  STS [R66+0x8], R31 ;  /* 0x0000081f42007388 */ /* 0x000fe80000000800 */
[----:B------:R-:W-:Y:S01]  /*8290*/  STS [R66+0xc], R30 ;  /* 0x00000c1e42007388 */ /* 0x000fe20000000800 */
[----:B0-----:R-:W-:Y:S01]  /*82a0*/  @!P0 IMAD R0, R3, -0x800, R0 ;  /* 0xfffff80003008824 */ /* 0x001fe200078e0200 */
[----:B------:R-:W-:-:S02]  /*82b0*/  IADD3.X R3, R44, UR20, RZ, P2, !PT ;  /* 0x000000142c037c10 */ /* 0x000fc400097fe4ff */
        /* <DEDUP_REMOVED lines=46> */
.L_x_259:
[----:B------:R-:W-:Y:S05]  /*85a0*/  BSYNC B0 ;  /* 0x0000000000007941 */ /* 0x000fea0003800000 */
.L_x_258:
[----:B------:R-:W-:Y:S01]  /*85b0*/  ULDC.64 UR12, c[0x0][0x2b8] ;  /* 0x0000ae00000c7ab9 */ /* 0x000fe20000000a00 */
[----:B------:R-:W-:Y:S01]  /*85c0*/  IADD3 R5, R5, R41, RZ ;  /* 0x0000002905057210 */ /* 0x000fe20007ffe0ff */
[----:B------:R-:W-:Y:S01]  /*85d0*/  UIMAD UR7, UR32, UR12, URZ ;  /* 0x0000000c200772a4 */ /* 0x000fe2000f8e023f */
[C---:B------:R-:W-:Y:S02]  /*85e0*/  LOP3.LUT R8, R7.reuse, 0x40, RZ, 0xfc, !PT ;  /* 0x0000004007087812 */ /* 0x040fe400078efcff */
[----:B------:R-:W-:Y:S01]  /*85f0*/  LOP3.LUT R6, R7, 0x60, RZ, 0xfc, !PT ;  /* 0x0000006007067812 */ /* 0x000fe200078efcff */
[----:B------:R-:W-:Y:S01]  /*8600*/  IMAD.WIDE.U32 R4, R75, UR12, R4 ;  /* 0x0000000c4b047c25 */ /* 0x000fe2000f8e0004 */
[----:B------:R-:W-:Y:S02]  /*8610*/  LOP3.LUT R12, R7, 0xe0, RZ, 0xfc, !PT ;  /* 0x000000e0070c7812 */ /* 0x000fe400078efcff */
[----:B------:R-:W-:Y:S01]  /*8620*/  MOV R0, UR7 ;  /* 0x0000000700007c02 */ /* 0x000fe20008000f00 */
[----:B------:R-:W-:Y:S01]  /*8630*/  ULDC UR7, c[0x0][0x218] ;  /* 0x0000860000077ab9 */ /* 0x000fe20000000800 */
[----:B------:R-:W-:Y:S01]  /*8640*/  IADD3 R9, P2, R4, UR14, RZ ;  /* 0x0000000e04097c10 */ /* 0x000fe2000ff5e0ff */
[----:B------:R-:W-:Y:S01]  /*8650*/  UIMAD UR7, UR6, -0x800, UR7 ;  /* 0xfffff800060778a4 */ /* 0x000fe2000f8e0207 */
[----:B------:R-:W-:Y:S01]  /*8660*/  ISETP.GE.AND P3, PT, R6, R63, PT ;  /* 0x0000003f0600720c */ /* 0x000fe20003f66270 */
[----:B0-----:R-:W-:Y:S01]  /*8670*/  IMAD R11, R75, UR13, R0 ;  /* 0x0000000d4b0b7c24 */ /* 0x001fe2000f8e0200 */
        /* <DEDUP_REMOVED lines=11> */
[----:B------:R-:W-:Y:S01]  /*8730*/  LOP3.LUT R10, R7, 0xa0, RZ, 0xfc, !PT ;  /* 0x000000a0070a7812 */ /* 0x000fe200078efcff */
[----:B------:R-:W-:Y:S01]  /*8740*/  @!P3 STG.E desc[UR16][R4.64+0x180], R35 ;  /* 0x000180230400b986 */ /* 0x000fe2000c101910 */
[-C--:B------:R-:W-:Y:S02]  /*8750*/  ISETP.GE.AND P5, PT, R9, R63.reuse, PT ;  /* 0x0000003f0900720c */ /* 0x080fe40003fa6270 */
[-C--:B------:R-:W-:Y:S02]  /*8760*/  ISETP.GE.AND P2, PT, R8, R63.reuse, PT ;  /* 0x0000003f0800720c */ /* 0x080fe40003f46270 */
[----:B------:R-:W-:Y:S01]  /*8770*/  ISETP.GE.AND P6, PT, R10, R63, PT ;  /* 0x0000003f0a00720c */ /* 0x000fe20003fc6270 */
[----:B------:R0:W-:Y:S01]  /*8780*/  @!P1 STG.E desc[UR16][R4.64+0x80], R15 ;  /* 0x0000800f04009986 */ /* 0x0001e2000c101910 */
[----:B------:R-:W-:-:S02]  /*8790*/  LOP3.LUT R11, R7, 0xc0, RZ, 0xfc, !PT ;  /* 0x000000c0070b7812 */ /* 0x000fc400078efcff */
[C---:B------:R-:W-:Y:S02]  /*87a0*/  LOP3.LUT R13, R7.reuse, 0x100, RZ, 0xfc, !PT ;  /* 0x00000100070d7812 */ /* 0x040fe400078efcff */
[----:B------:R-:W-:Y:S02]  /*87b0*/  LOP3.LUT R14, R7, 0x120, RZ, 0xfc, !PT ;  /* 0x00000120070e7812 */ /* 0x000fe400078efcff */
[-C--:B------:R-:W-:Y:S01]  /*87c0*/  ISETP.GE.AND P1, PT, R11, R63.reuse, PT ;  /* 0x0000003f0b00720c */ /* 0x080fe20003f26270 */
[----:B------:R1:W-:Y:S01]  /*87d0*/  @!P5 STG.E desc[UR16][R4.64+0x200], R37 ;  /* 0x000200250400d986 */ /* 0x0003e2000c101910 */
[-C--:B------:R-:W-:Y:S02]  /*87e0*/  ISETP.GE.AND P3, PT, R13, R63.reuse, PT ;  /* 0x0000003f0d00720c */ /* 0x080fe40003f66270 */
[----:B------:R-:W-:Y:S01]  /*87f0*/  ISETP.GE.AND P4, PT, R14, R63, PT ;  /* 0x0000003f0e00720c */ /* 0x000fe20003f86270 */
[----:B------:R2:W-:Y:S01]  /*8800*/  @!P2 STG.E desc[UR16][R4.64+0x100], R17 ;  /* 0x000100110400a986 */ /* 0x0005e2000c101910 */
[----:B0-----:R-:W-:-:S02]  /*8810*/  LOP3.LUT R15, R7, 0x140, RZ, 0xfc, !PT ;  /* 0x00000140070f7812 */ /* 0x001fc400078efcff */
[-C--:B------:R-:W-:Y:S01]  /*8820*/  ISETP.GE.AND P2, PT, R12, R63.reuse, PT ;  /* 0x0000003f0c00720c */ /* 0x080fe20003f46270 */
[----:B------:R0:W-:Y:S01]  /*8830*/  @!P6 STG.E desc[UR16][R4.64+0x280], R39 ;  /* 0x000280270400e986 */ /* 0x0001e2000c101910 */
[----:B------:R-:W-:Y:S02]  /*8840*/  ISETP.GE.AND P5, PT, R15, R63, PT ;  /* 0x0000003f0f00720c */ /* 0x000fe40003fa6270 */
[C---:B------:R-:W-:Y:S01]  /*8850*/  ISETP.GE.AND P6, PT, R7.reuse, UR7, PT ;  /* 0x0000000707007c0c */ /* 0x040fe2000bfc6270 */
[----:B------:R-:W-:Y:S01]  /*8860*/  @!P1 STG.E desc[UR16][R4.64+0x300], R43 ;  /* 0x0003002b04009986 */ /* 0x000fe2000c101910 */
[----:B------:R-:W-:Y:S02]  /*8870*/  LOP3.LUT R16, R7, 0x160, RZ, 0xfc, !PT ;  /* 0x0000016007107812 */ /* 0x000fe400078efcff */
[----:B------:R-:W-:Y:S01]  /*8880*/  MOV R40, UR14 ;  /* 0x0000000e00287c02 */ /* 0x000fe20008000f00 */
[----:B------:R-:W-:Y:S01]  /*8890*/  @!P3 STG.E desc[UR16][R4.64+0x400], R47 ;  /* 0x0004002f0400b986 */ /* 0x000fe2000c101910 */
[----:B------:R-:W-:-:S02]  /*88a0*/  MOV R41, UR20 ;  /* 0x0000001400297c02 */ /* 0x000fc40008000f00 */
[----:B-1----:R-:W-:Y:S01]  /*88b0*/  MOV R37, UR11 ;  /* 0x0000000b00257c02 */ /* 0x002fe20008000f00 */
[----:B------:R1:W-:Y:S01]  /*88c0*/  @!P2 STG.E desc[UR16][R4.64+0x380], R45 ;  /* 0x0003802d0400a986 */ /* 0x0003e2000c101910 */
[C---:B--2---:R-:W-:Y:S01]  /*88d0*/  LOP3.LUT R17, R7.reuse, 0x180, RZ, 0xfc, !PT ;  /* 0x0000018007117812 */ /* 0x044fe200078efcff */
[----:B0-----:R-:W-:Y:S01]  /*88e0*/  IMAD.WIDE.U32 R38, R74, UR12, RZ ;  /* 0x0000000c4a267c25 */ /* 0x001fe2000f8e00ff */
[C---:B------:R-:W-:Y:S01]  /*88f0*/  LOP3.LUT R34, R7.reuse, 0x1a0, RZ, 0xfc, !PT ;  /* 0x000001a007227812 */ /* 0x040fe200078efcff */
[----:B------:R-:W-:Y:S01]  /*8900*/  @!P5 STG.E desc[UR16][R4.64+0x500], R51 ;  /* 0x000500330400d986 */ /* 0x000fe2000c101910 */
[-C--:B------:R-:W-:Y:S01]  /*8910*/  ISETP.GE.AND P5, PT, R16, R63.reuse, PT ;  /* 0x0000003f1000720c */ /* 0x080fe20003fa6270 */
[C---:B------:R-:W-:Y:S01]  /*8920*/  IMAD R37, R74.reuse, UR13, R37 ;  /* 0x0000000d4a257c24 */ /* 0x040fe2000f8e0225 */
[C---:B------:R-:W-:Y:S01]  /*8930*/  LOP3.LUT R35, R7.reuse, 0x1c0, RZ, 0xfc, !PT ;  /* 0x000001c007237812 */ /* 0x040fe200078efcff */
[----:B------:R0:W-:Y:S01]  /*8940*/  @!P4 STG.E desc[UR16][R4.64+0x480], R49 ;  /* 0x000480310400c986 */ /* 0x0001e2000c101910 */
[----:B------:R-:W-:Y:S01]  /*8950*/  LOP3.LUT R36, R7, 0x1e0, RZ, 0xfc, !PT ;  /* 0x000001e007247812 */ /* 0x000fe200078efcff */
[----:B------:R-:W-:Y:S01]  /*8960*/  @!P6 IMAD.WIDE.U32 R40, R74, UR12, R40 ;  /* 0x0000000c4a28ec25 */ /* 0x000fe2000f8e0028 */
[-C--:B------:R-:W-:Y:S01]  /*8970*/  ISETP.GE.AND P4, PT, R17, R63.reuse, PT ;  /* 0x0000003f1100720c */ /* 0x080fe20003f86270 */
[----:B------:R-:W-:Y:S01]  /*8980*/  ULDC.64 UR12, c[0x0][0x2a8] ;  /* 0x0000aa00000c7ab9 */ /* 0x000fe20000000a00 */
[-C--:B------:R-:W-:Y:S01]  /*8990*/  ISETP.GE.AND P3, PT, R34, R63.reuse, PT ;  /* 0x0000003f2200720c */ /* 0x080fe20003f66270 */
[----:B------:R-:W-:Y:S01]  /*89a0*/  UIMAD UR11, UR32, UR12, URZ ;  /* 0x0000000c200b72a4 */ /* 0x000fe2000f8e023f */
[----:B------:R-:W-:-:S02]  /*89b0*/  ISETP.GE.AND P2, PT, R35, R63, PT ;  /* 0x0000003f2300720c */ /* 0x000fc40003f46270 */
[----:B------:R-:W-:Y:S01]  /*89c0*/  ISETP.GE.AND P1, PT, R36, R63, PT ;  /* 0x0000003f2400720c */ /* 0x000fe20003f26270 */
[----:B------:R-:W-:Y:S01]  /*89d0*/  @!P5 STG.E desc[UR16][R4.64+0x580], R53 ;  /* 0x000580350400d986 */ /* 0x000fe2000c101910 */
[----:B------:R-:W-:Y:S02]  /*89e0*/  @!P6 IADD3 R41, R37, R41, RZ ;  /* 0x000000292529e210 */ /* 0x000fe40007ffe0ff */
[----:B------:R-:W-:Y:S02]  /*89f0*/  MOV R42, UR11 ;  /* 0x0000000b002a7c02 */ /* 0x000fe40008000f00 */
[----:B------:R-:W-:Y:S01]  /*8a00*/  IADD3 R39, R39, R37, RZ ;  /* 0x0000002527277210 */ /* 0x000fe20007ffe0ff */
[----:B------:R-:W-:Y:S01]  /*8a10*/  @!P4 STG.E desc[UR16][R4.64+0x600], R55 ;  /* 0x000600370400c986 */ /* 0x000fe2000c101910 */
[----:B-1----:R-:W-:Y:S01]  /*8a20*/  IADD3 R45, P5, R7, 0x20, RZ ;  /* 0x00000020072d7810 */ /* 0x002fe20007fbe0ff */
[C---:B------:R-:W-:Y:S02]  /*8a30*/  IMAD R47, R75.reuse, UR13, R42 ;  /* 0x0000000d4b2f7c24 */ /* 0x040fe4000f8e022a */
[----:B------:R-:W-:Y:S01]  /*8a40*/  @!P3 STG.E desc[UR16][R4.64+0x680], R57 ;  /* 0x000680390400b986 */ /* 0x000fe2000c101910 */
[----:B------:R-:W-:Y:S01]  /*8a50*/  IADD3.X R46, RZ, R44, RZ, P5, !PT ;  /* 0x0000002cff2e7210 */ /* 0x000fe20002ffe4ff */
[----:B------:R-:W-:-:S02]  /*8a60*/  @!P6 IMAD.WIDE.U32 R40, R75, UR12, R40 ;  /* 0x0000000c4b28ec25 */ /* 0x000fc4000f8e0028 */
[----:B------:R-:W-:Y:S01]  /*8a70*/  @!P2 STG.E desc[UR16][R4.64+0x700], R59 ;  /* 0x0007003b0400a986 */ /* 0x000fe2000c101910 */
[----:B------:R-:W-:Y:S01]  /*8a80*/  SHF.L.U64.HI R37, R45, 0x2, R46 ;  /* 0x000000022d257819 */ /* 0x000fe2000001022e */
[----:B------:R-:W-:Y:S01]  /*8a90*/  IMAD.WIDE.U32 R42, R75, UR12, R38 ;  /* 0x0000000c4b2a7c25 */ /* 0x000fe2000f8e0026 */
[----:B------:R-:W-:Y:S01]  /*8aa0*/  SHF.L.U32 R38, R45, 0x2, RZ ;  /* 0x000000022d267819 */ /* 0x000fe200000006ff */
[----:B------:R1:W-:Y:S01]  /*8ab0*/  @!P1 STG.E desc[UR16][R4.64+0x780], R61 ;  /* 0x0007803d04009986 */ /* 0x0003e2000c101910 */
[----:B------:R-:W-:Y:S01]  /*8ac0*/  ULDC.64 UR12, c[0x0][0x318] ;  /* 0x0000c600000c7ab9 */ /* 0x000fe20000000a00 */
[----:B------:R-:W-:Y:S02]  /*8ad0*/  @!P6 IADD3 R46, P3, R7, R40, RZ ;  /* 0x00000028072ee210 */ /* 0x000fe40007f7e0ff */
[----:B------:R-:W-:Y:S02]  /*8ae0*/  IADD3 R45, P4, R42, UR14, RZ ;  /* 0x0000000e2a2d7c10 */ /* 0x000fe4000ff9e0ff */
[----:B------:R-:W-:-:S02]  /*8af0*/  IADD3 R40, P5, R38, UR12, RZ ;  /* 0x0000000c26287c10 */ /* 0x000fc4000ffbe0ff */
[----:B------:R-:W-:Y:S02]  /*8b00*/  @!P6 IADD3.X R41, R44, R41, R47, P3, !PT ;  /* 0x000000292c29e210 */ /* 0x000fe40001ffe42f */
[C---:B------:R-:W-:Y:S02]  /*8b10*/  @!P6 LEA R42, P2, R46.reuse, UR12, 0x2 ;  /* 0x0000000c2e2aec11 */ /* 0x040fe4000f8410ff */
[----:B------:R-:W-:Y:S02]  /*8b20*/  IADD3.X R48, R47, UR20, R43, P4, !PT ;  /* 0x000000142f307c10 */ /* 0x000fe4000a7fe42b */
[----:B------:R-:W-:Y:S02]  /*8b30*/  IADD3.X R39, R37, UR13, RZ, P5, !PT ;  /* 0x0000000d25277c10 */ /* 0x000fe4000affe4ff */
[----:B------:R-:W-:Y:S02]  /*8b40*/  LEA R40, P3, R45, R40, 0x2 ;  /* 0x000000282d287211 */ /* 0x000fe400078610ff */
[----:B------:R-:W-:-:S02]  /*8b50*/  @!P6 LEA.HI.X R43, R46, UR13, R41, 0x2, P2 ;  /* 0x0000000d2e2bec11 */ /* 0x000fc400090f1429 */
[----:B------:R-:W-:Y:S01]  /*8b60*/  CS2R R46, SRZ ;  /* 0x00000000002e7805 */ /* 0x000fe2000001ff00 */
[----:B------:R-:W-:Y:S01]  /*8b70*/  BAR.SYNC.DEFER_BLOCKING 0x0 ;  /* 0x0000000000007b1d */ /* 0x000fe20000010000 */
[----:B------:R-:W-:Y:S02]  /*8b80*/  LEA.HI.X R41, R45, R39, R48, 0x2, P3 ;  /* 0x000000272d297211 */ /* 0x000fe400018f1430 */
[----:B------:R-:W-:Y:S02]  /*8b90*/  CS2R R44, SRZ ;  /* 0x00000000002c7805 */ /* 0x000fe4000001ff00 */
[----:B------:R-:W-:Y:S02]  /*8ba0*/  ISETP.GE.AND P4, PT, R0, UR7, PT ;  /* 0x0000000700007c0c */ /* 0x000fe4000bf86270 */
[----:B------:R-:W-:Y:S02]  /*8bb0*/  ISETP.GE.AND P3, PT, R8, UR7, PT ;  /* 0x0000000708007c0c */ /* 0x000fe4000bf66270 */
[----:B------:R-:W-:Y:S01]  /*8bc0*/  ISETP.GE.AND P2, PT, R6, UR7, PT ;  /* 0x0000000706007c0c */ /* 0x000fe2000bf46270 */
[----:B------:R-:W-:Y:S01]  /*8bd0*/  HFMA2.MMA R39, -RZ, RZ, 0, 0 ;  /* 0x00000000ff277435 */ /* 0x000fe200000001ff */
[----:B0-----:R-:W-:-:S02]  /*8be0*/  CS2R R48, SRZ ;  /* 0x0000000000307805 */ /* 0x001fc4000001ff00 */
[----:B------:R-:W-:Y:S02]  /*8bf0*/  ISETP.GE.AND P1, PT, R9, UR7, PT ;  /* 0x0000000709007c0c */ /* 0x000fe4000bf26270 */
[----:B------:R-:W-:Y:S02]  /*8c00*/  ISETP.GE.AND P5, PT, R11, UR7, PT ;  /* 0x000000070b007c0c */ /* 0x000fe4000bfa6270 */
[----:B-1----:R-:W-:Y:S02]  /*8c10*/  CS2R R4, SRZ ;  /* 0x0000000000047805 */ /* 0x002fe4000001ff00 */
        /* <DEDUP_REMOVED lines=19> */
[----:B------:R-:W-:Y:S01]  /*8d50*/  ISETP.GE.AND P3, PT, R35, UR7, PT ;  /* 0x0000000723007c0c */ /* 0x000fe2000bf66270 */
[----:B------:R-:W-:Y:S02]  /*8d60*/  HFMA2.MMA R54, -RZ, RZ, 0, 0 ;  /* 0x00000000ff367435 */ /* 0x000fe400000001ff */
        /* <DEDUP_REMOVED lines=12> */
[----:B------:R-:W-:-:S04]  /*8e30*/  IADD3 R41, R68, 0x5, RZ ;  /* 0x0000000544297810 */ /* 0x000fc80007ffe0ff */
[----:B------:R-:W-:-:S04]  /*8e40*/  LEA.HI.SX32 R41, R41, R68, 0x1b ;  /* 0x0000004429297211 */ /* 0x000fc800078fdaff */
[----:B------:R-:W-:Y:S01]  /*8e50*/  LEA R41, R41, UR10, 0x2 ;  /* 0x0000000a29297c11 */ /* 0x000fe2000f8e10ff */
[----:B--2---:R-:W-:Y:S04]  /*8e60*/  STS [R165], R46 ;  /* 0x0000002ea5007388 */ /* 0x004fe80000000800 */
[----:B---3--:R-:W-:Y:S04]  /*8e70*/  STS [R163+0x80], R44 ;  /* 0x0000802ca3007388 */ /* 0x008fe80000000800 */
[----:B----4-:R-:W-:Y:S04]  /*8e80*/  STS [R156+0x100], R39 ;  /* 0x000100279c007388 */ /* 0x010fe80000000800 */
[----:B-----5:R-:W-:Y:S04]  /*8e90*/  STS [R155+0x180], R48 ;  /* 0x000180309b007388 */ /* 0x020fe80000000800 */
[----:B------:R0:W-:Y:S04]  /*8ea0*/  STS [R154+0x200], R5 ;  /* 0x000200059a007388 */ /* 0x0001e80000000800 */
[----:B------:R1:W-:Y:S04]  /*8eb0*/  STS [R153+0x280], R4 ;  /* 0x0002800499007388 */ /* 0x0003e80000000800 */
[----:B------:R-:W-:Y:S01]  /*8ec0*/  STS [R152+0x300], R45 ;  /* 0x0003002d98007388 */ /* 0x000fe20000000800 */
[----:B0-----:R-:W-:-:S03]  /*8ed0*/  IADD3 R5, R68, 0x2, RZ ;  /* 0x0000000244057810 */ /* 0x001fc60007ffe0ff */
[----:B------:R-:W-:Y:S04]  /*8ee0*/  STS [R151+0x380], R50 ;  /* 0x0003803297007388 */ /* 0x000fe80000000800 */
[----:B------:R-:W-:Y:S01]  /*8ef0*/  STS [R150+0x400], R43 ;  /* 0x0004002b96007388 */ /* 0x000fe20000000800 */
[----:B-1----:R-:W-:-:S03]  /*8f00*/  LEA.HI.SX32 R4, R40, R68, 0x1b ;  /* 0x0000004428047211 */ /* 0x002fc600078fdaff */
[----:B------:R0:W-:Y:S01]  /*8f10*/  STS [R149+0x480], R42 ;  /* 0x0004802a95007388 */ /* 0x0001e20000000800 */
[----:B------:R-:W-:-:S03]  /*8f20*/  LEA.HI.SX32 R5, R5, R68, 0x1b ;  /* 0x0000004405057211 */ /* 0x000fc600078fdaff */
[----:B------:R1:W-:Y:S01]  /*8f30*/  STS [R148+0x500], R47 ;  /* 0x0005002f94007388 */ /* 0x0003e20000000800 */
[----:B------:R-:W-:Y:S02]  /*8f40*/  LEA R4, R4, UR10, 0x2 ;  /* 0x0000000a04047c11 */ /* 0x000fe4000f8e10ff */
[----:B------:R-:W-:Y:S01]  /*8f50*/  IADD3 R39, R68, 0x3, RZ ;  /* 0x0000000344277810 */ /* 0x000fe20007ffe0ff */
[----:B------:R-:W-:Y:S04]  /*8f60*/  STS [R147+0x580], R52 ;  /* 0x0005803493007388 */ /* 0x000fe80000000800 */
[----:B------:R-:W-:Y:S01]  /*8f70*/  STS [R146+0x600], R49 ;  /* 0x0006003192007388 */ /* 0x000fe20000000800 */
[----:B------:R-:W-:-:S03]  /*8f80*/  LEA R5, R5, UR10, 0x2 ;  /* 0x0000000a05057c11 */ /* 0x000fc6000f8e10ff */
[----:B------:R-:W-:Y:S04]  /*8f90*/  STS [R145+0x680], R54 ;  /* 0x0006803691007388 */ /* 0x000fe80000000800 */
[----:B------:R-:W-:Y:S04]  /*8fa0*/  STS [R144+0x700], R51 ;  /* 0x0007003390007388 */ /* 0x000fe80000000800 */
[----:B------:R-:W-:Y:S01]  /*8fb0*/  STS [R67+0x780], R56 ;  /* 0x0007803843007388 */ /* 0x000fe20000000800 */
[----:B------:R-:W-:-:S03]  /*8fc0*/  NOP ;  /* 0x0000000000007918 */ /* 0x000fc60000000000 */
[----:B------:R-:W2:Y:S01]  /*8fd0*/  LDS R53, [R66] ;  /* 0x0000000042357984 */ /* 0x000ea20000000800 */
[----:B------:R-:W-:Y:S02]  /*8fe0*/  LEA.HI.SX32 R39, R39, R68, 0x1b ;  /* 0x0000004427277211 */ /* 0x000fe400078fdaff */
[----:B------:R-:W-:Y:S01]  /*8ff0*/  IADD3 R40, R68, 0x4, RZ ;  /* 0x0000000444287810 */ /* 0x000fe20007ffe0ff */
[----:B------:R-:W3:Y:S01]  /*9000*/  LDS R50, [R4+0x4] ;  /* 0x0000040004327984 */ /* 0x000ee20000000800 */
[----:B------:R-:W-:-:S03]  /*9010*/  LEA R39, R39, UR10, 0x2 ;  /* 0x0000000a27277c11 */ /* 0x000fc6000f8e10ff */
[----:B------:R-:W4:Y:S01]  /*9020*/  LDS R52, [R5+0x8] ;  /* 0x0000080005347984 */ /* 0x000f220000000800 */
[----:B------:R-:W-:-:S03]  /*9030*/  LEA.HI.SX32 R40, R40, R68, 0x1b ;  /* 0x0000004428287211 */ /* 0x000fc600078fdaff */
[----:B------:R-:W5:Y:S01]  /*9040*/  LDS R55, [R39+0xc] ;  /* 0x00000c0027377984 */ /* 0x000f620000000800 */
[----:B------:R-:W-:Y:S02]  /*9050*/  LEA R40, R40, UR10, 0x2 ;  /* 0x0000000a28287c11 */ /* 0x000fe4000f8e10ff */
[C---:B0-----:R-:W-:Y:S01]  /*9060*/  IADD3 R42, R68.reuse, 0x6, RZ ;  /* 0x00000006442a7810 */ /* 0x041fe20007ffe0ff */
[----:B------:R-:W-:Y:S04]  /*9070*/  LDS R54, [R41+0x14] ;  /* 0x0000140029367984 */ /* 0x000fe80000000800 */
[----:B------:R-:W0:Y:S01]  /*9080*/  LDS R49, [R40+0x10] ;  /* 0x0000100028317984 */ /* 0x000e220000000800 */
[C---:B------:R-:W-:Y:S02]  /*9090*/  IADD3 R45, R68.reuse, 0x9, RZ ;  /* 0x00000009442d7810 */ /* 0x040fe40007ffe0ff */
[----:B------:R-:W-:-:S02]  /*90a0*/  IADD3 R43, R68, 0x7, RZ ;  /* 0x00000007442b7810 */ /* 0x000fc40007ffe0ff */
[----:B------:R-:W-:Y:S02]  /*90b0*/  IADD3 R44, R68, 0x8, RZ ;  /* 0x00000008442c7810 */ /* 0x000fe40007ffe0ff */
[-C--:B------:R-:W-:Y:S02]  /*90c0*/  LEA.HI.SX32 R42, R42, R68.reuse, 0x1b ;  /* 0x000000442a2a7211 */ /* 0x080fe400078fdaff */
[C---:B------:R-:W-:Y:S02]  /*90d0*/  IADD3 R46, R68.reuse, 0xa, RZ ;  /* 0x0000000a442e7810 */ /* 0x040fe40007ffe0ff */
[-C--:B------:R-:W-:Y:S02]  /*90e0*/  LEA.HI.SX32 R45, R45, R68.reuse, 0x1b ;  /* 0x000000442d2d7211 */ /* 0x080fe400078fdaff */
[----:B------:R-:W-:Y:S02]  /*90f0*/  LEA.HI.SX32 R43, R43, R68, 0x1b ;  /* 0x000000442b2b7211 */ /* 0x000fe400078fdaff */
[----:B-1----:R-:W-:Y:S01]  /*9100*/  IADD3 R47, R68, 0xb, RZ ;  /* 0x0000000b442f7810 */ /* 0x002fe20007ffe0ff */
[----:B--2---:R-:W-:Y:S01]  /*9110*/  FMUL.FTZ R51, R53, -1.4426950216293334961 ;  /* 0xbfb8aa3b35337820 */ /* 0x004fe20000410000 */
[----:B------:R-:W-:Y:S01]  /*9120*/  LEA R42, R42, UR10, 0x2 ;  /* 0x0000000a2a2a7c11 */ /* 0x000fe2000f8e10ff */
[----:B---3--:R-:W-:-:S02]  /*9130*/  FMUL.FTZ R56, R50, -1.4426950216293334961 ;  /* 0xbfb8aa3b32387820 */ /* 0x008fc40000410000 */
[----:B------:R1:W-:Y:S01]  /*9140*/  MUFU.EX2 R76, R51 ;  /* 0x00000033004c7308 */ /* 0x0003e20000000800 */
[-C--:B------:R-:W-:Y:S01]  /*9150*/  LEA.HI.SX32 R44, R44, R68.reuse, 0x1b ;  /* 0x000000442c2c7211 */ /* 0x080fe200078fdaff */
[----:B------:R-:W2:Y:S01]  /*9160*/  LDS R59, [R42+0x18] ;  /* 0x000018002a3b7984 */ /* 0x000ea20000000800 */
[----:B----4-:R-:W-:Y:S01]  /*9170*/  FMUL.FTZ R57, R52, -1.4426950216293334961 ;  /* 0xbfb8aa3b34397820 */ /* 0x010fe20000410000 */
[----:B------:R-:W-:Y:S02]  /*9180*/  IADD3 R48, R68, 0xc, RZ ;  /* 0x0000000c44307810 */ /* 0x000fe40007ffe0ff */
[----:B------:R-:W-:Y:S02]  /*9190*/  LEA.HI.SX32 R46, R46, R68, 0x1b ;  /* 0x000000442e2e7211 */ /* 0x000fe400078fdaff */
[----:B-1----:R-:W-:Y:S01]  /*91a0*/  IADD3 R51, R68, 0xd, RZ ;  /* 0x0000000d44337810 */ /* 0x002fe20007ffe0ff */
[----:B------:R1:W-:Y:S01]  /*91b0*/  MUFU.EX2 R77, R56 ;  /* 0x00000038004d7308 */ /* 0x0003e20000000800 */
[----:B------:R-:W-:-:S02]  /*91c0*/  LEA R45, R45, UR10, 0x2 ;  /* 0x0000000a2d2d7c11 */ /* 0x000fc4000f8e10ff */
[----:B------:R-:W-:Y:S02]  /*91d0*/  LEA R43, R43, UR10, 0x2 ;  /* 0x0000000a2b2b7c11 */ /* 0x000fe4000f8e10ff */
[-C--:B------:R-:W-:Y:S01]  /*91e0*/  LEA.HI.SX32 R47, R47, R68.reuse, 0x1b ;  /* 0x000000442f2f7211 */ /* 0x080fe200078fdaff */
[----:B-----5:R-:W-:Y:S01]  /*91f0*/  FMUL.FTZ R64, R55, -1.4426950216293334961 ;  /* 0xbfb8aa3b37407820 */ /* 0x020fe20000410000 */
[-C--:B------:R-:W-:Y:S01]  /*9200*/  LEA.HI.SX32 R51, R51, R68.reuse, 0x1b ;  /* 0x0000004433337211 */ /* 0x080fe200078fdaff */
[----:B------:R3:W4:Y:S01]  /*9210*/  MUFU.EX2 R78, R57 ;  /* 0x00000039004e7308 */ /* 0x0007220000000800 */
[----:B-1----:R-:W-:Y:S01]  /*9220*/  IADD3 R56, R68, 0xe, RZ ;  /* 0x0000000e44387810 */ /* 0x002fe20007ffe0ff */
[----:B------:R-:W1:Y:S01]  /*9230*/  LDS R60, [R45+0x24] ;  /* 0x000024002d3c7984 */ /* 0x000e620000000800 */
[----:B------:R-:W-:Y:S02]  /*9240*/  LEA R44, R44, UR10, 0x2 ;  /* 0x0000000a2c2c7c11 */ /* 0x000fe4000f8e10ff */
[----:B------:R-:W-:Y:S01]  /*9250*/  LEA R46, R46, UR10, 0x2 ;  /* 0x0000000a2e2e7c11 */ /* 0x000fe2000f8e10ff */
[----:B------:R-:W5:Y:S01]  /*9260*/  LDS R61, [R43+0x1c] ;  /* 0x00001c002b3d7984 */ /* 0x000f620000000800 */
[----:B------:R-:W-:-:S02]  /*9270*/  LEA.HI.SX32 R48, R48, R68, 0x1b ;  /* 0x0000004430307211 */ /* 0x000fc400078fdaff */
[----:B---3--:R-:W-:Y:S01]  /*9280*/  IADD3 R57, R68, 0xf, RZ ;  /* 0x0000000f44397810 */ /* 0x008fe20007ffe0ff */
[----:B------:R-:W3:Y:S01]  /*9290*/  LDS R58, [R44+0x20] ;  /* 0x000020002c3a7984 */ /* 0x000ee20000000800 */
[-C--:B------:R-:W-:Y:S02]  /*92a0*/  LEA.HI.SX32 R56, R56, R68.reuse, 0x1b ;  /* 0x0000004438387211 */ /* 0x080fe400078fdaff */
[----:B------:R-:W-:Y:S01]  /*92b0*/  LEA R47, R47, UR10, 0x2 ;  /* 0x0000000a2f2f7c11 */ /* 0x000fe2000f8e10ff */
[----:B------:R-:W4:Y:S01]  /*92c0*/  LDS R63, [R46+0x28] ;  /* 0x000028002e3f7984 */ /* 0x000f220000000800 */
[----:B------:R-:W-:Y:S02]  /*92d0*/  LEA R51, R51, UR10, 0x2 ;  /* 0x0000000a33337c11 */ /* 0x000fe4000f8e10ff */
[----:B------:R-:W-:Y:S01]  /*92e0*/  LEA.HI.SX32 R57, R57, R68, 0x1b ;  /* 0x0000004439397211 */ /* 0x000fe200078fdaff */
[----:B0-----:R-:W-:Y:S01]  /*92f0*/  FMUL.FTZ R65, R49, -1.4426950216293334961 ;  /* 0xbfb8aa3b31417820 */ /* 0x001fe20000410000 */
[----:B------:R-:W-:Y:S01]  /*9300*/  LEA R48, R48, UR10, 0x2 ;  /* 0x0000000a30307c11 */ /* 0x000fe2000f8e10ff */
[----:B------:R0:W-:Y:S01]  /*9310*/  MUFU.EX2 R79, R64 ;  /* 0x00000040004f7308 */ /* 0x0001e20000000800 */
[----:B------:R-:W-:Y:S01]  /*9320*/  LEA R56, R56, UR10, 0x2 ;  /* 0x0000000a38387c11 */ /* 0x000fe2000f8e10ff */
[----:B------:R-:W4:Y:S01]  /*9330*/  LDS R69, [R47+0x2c] ;  /* 0x00002c002f457984 */ /* 0x000f220000000800 */
[----:B------:R-:W-:-:S03]  /*9340*/  LEA R57, R57, UR10, 0x2 ;  /* 0x0000000a39397c11 */ /* 0x000fc6000f8e10ff */
[----:B------:R-:W4:Y:S04]  /*9350*/  LDS R62, [R48+0x30] ;  /* 0x00003000303e7984 */ /* 0x000f280000000800 */
[----:B0-----:R-:W0:Y:S01]  /*9360*/  LDS R64, [R51+0x34] ;  /* 0x0000340033407984 */ /* 0x001e220000000800 */
[----:B------:R2:W-:Y:S03]  /*9370*/  MUFU.EX2 R80, R65 ;  /* 0x0000004100507308 */ /* 0x0005e60000000800 */
[----:B------:R-:W0:Y:S04]  /*9380*/  LDS R68, [R56+0x38] ;  /* 0x0000380038447984 */ /* 0x000e280000000800 */
[----:B--2---:R-:W2:Y:S01]  /*9390*/  LDS R65, [R57+0x3c] ;  /* 0x00003c0039417984 */ /* 0x004ea20000000800 */
[----:B------:R-:W-:Y:S01]  /*93a0*/  FMUL.FTZ R81, R54, -1.4426950216293334961 ;  /* 0xbfb8aa3b36517820 */ /* 0x000fe20000410000 */
[----:B------:R-:W-:-:S05]  /*93b0*/  FMUL.FTZ R82, R59, -1.4426950216293334961 ;  /* 0xbfb8aa3b3b527820 */ /* 0x000fca0000410000 */
[----:B------:R-:W2:Y:S01]  /*93c0*/  MUFU.EX2 R81, R81 ;  /* 0x0000005100517308 */ /* 0x000ea20000000800 */
[----:B-1----:R-:W-:Y:S01]  /*93d0*/  FMUL.FTZ R85, R60, -1.4426950216293334961 ;  /* 0xbfb8aa3b3c557820 */ /* 0x002fe20000410000 */
[----:B-----5:R-:W-:Y:S01]  /*93e0*/  FMUL.FTZ R83, R61, -1.4426950216293334961 ;  /* 0xbfb8aa3b3d537820 */ /* 0x020fe20000410000 */
[----:B---3--:R-:W-:Y:S01]  /*93f0*/  FMUL.FTZ R84, R58, -1.4426950216293334961 ;  /* 0xbfb8aa3b3a547820 */ /* 0x008fe20000410000 */
[----:B----4-:R-:W-:-:S04]  /*9400*/  FMUL.FTZ R86, R63, -1.4426950216293334961 ;  /* 0xbfb8aa3b3f567820 */ /* 0x010fc80000410000 */
[----:B------:R-:W1:Y:S01]  /*9410*/  MUFU.EX2 R82, R82 ;  /* 0x0000005200527308 */ /* 0x000e620000000800 */
[----:B------:R-:W-:Y:S01]  /*9420*/  FADD.FTZ R78, R78, 1 ;  /* 0x3f8000004e4e7421 */ /* 0x000fe20000010000 */
[----:B------:R-:W-:Y:S01]  /*9430*/  FADD.FTZ R76, R76, 1 ;  /* 0x3f8000004c4c7421 */ /* 0x000fe20000010000 */
[----:B------:R-:W-:-:S05]  /*9440*/  FMUL.FTZ R87, R69, -1.4426950216293334961 ;  /* 0xbfb8aa3b45577820 */ /* 0x000fca0000410000 */
[----:B------:R-:W3:Y:S01]  /*9450*/  MUFU.EX2 R85, R85 ;  /* 0x0000005500557308 */ /* 0x000ee20000000800 */
[----:B------:R-:W-:Y:S01]  /*9460*/  FMUL.FTZ R88, R62, -1.4426950216293334961 ;  /* 0xbfb8aa3b3e587820 */ /* 0x000fe20000410000 */
[----:B0-----:R-:W-:-:S06]  /*9470*/  FMUL.FTZ R89, R64, -1.4426950216293334961 ;  /* 0xbfb8aa3b40597820 */ /* 0x001fcc0000410000 */
[----:B------:R-:W0:Y:S01]  /*9480*/  MUFU.EX2 R83, R83 ;  /* 0x0000005300537308 */ /* 0x000e220000000800 */
[----:B------:R-:W-:Y:S01]  /*9490*/  FMUL.FTZ R90, R68, -1.4426950216293334961 ;  /* 0xbfb8aa3b445a7820 */ /* 0x000fe20000410000 */
[----:B------:R-:W-:-:S06]  /*94a0*/  FADD.FTZ R77, R77, 1 ;  /* 0x3f8000004d4d7421 */ /* 0x000fcc0000010000 */
[----:B------:R-:W4:Y:S01]  /*94b0*/  MUFU.EX2 R84, R84 ;  /* 0x0000005400547308 */ /* 0x000f220000000800 */
[----:B--2---:R-:W-:Y:S01]  /*94c0*/  FMUL.FTZ R91, R65, -1.4426950216293334961 ;  /* 0xbfb8aa3b415b7820 */ /* 0x004fe20000410000 */
[----:B------:R-:W-:-:S06]  /*94d0*/  FADD.FTZ R81, R81, 1 ;  /* 0x3f80000051517421 */ /* 0x000fcc0000010000 */
[----:B------:R-:W2:Y:S08]  /*94e0*/  MUFU.EX2 R86, R86 ;  /* 0x0000005600567308 */ /* 0x000eb00000000800 */
[----:B------:R-:W5:Y:S08]  /*94f0*/  MUFU.EX2 R87, R87 ;  /* 0x0000005700577308 */ /* 0x000f700000000800 */
[----:B------:R-:W5:Y:S01]  /*9500*/  MUFU.EX2 R89, R89 ;  /* 0x0000005900597308 */ /* 0x000f620000000800 */
[----:B------:R-:W-:-:S07]  /*9510*/  FADD.FTZ R80, R80, 1 ;  /* 0x3f80000050507421 */ /* 0x000fce0000010000 */
[----:B------:R-:W5:Y:S01]  /*9520*/  MUFU.EX2 R88, R88 ;  /* 0x0000005800587308 */ /* 0x000f620000000800 */
[----:B------:R-:W-:-:S07]  /*9530*/  FADD.FTZ R79, R79, 1 ;  /* 0x3f8000004f4f7421 */ /* 0x000fce0000010000 */
[----:B------:R-:W5:Y:S01]  /*9540*/  MUFU.RCP R93, R78 ;  /* 0x0000004e005d7308 */ /* 0x000f620000001000 */
[----:B-1----:R-:W-:-:S07]  /*9550*/  FADD.FTZ R82, R82, 1 ;  /* 0x3f80000052527421 */ /* 0x002fce0000010000 */
[----:B------:R-:W1:Y:S08]  /*9560*/  MUFU.EX2 R90, R90 ;  /* 0x0000005a005a7308 */ /* 0x000e700000000800 */
[----:B------:R-:W1:Y:S01]  /*9570*/  MUFU.EX2 R91, R91 ;  /* 0x0000005b005b7308 */ /* 0x000e620000000800 */
[----:B---3--:R-:W-:-:S07]  /*9580*/  FADD.FTZ R85, R85, 1 ;  /* 0x3f80000055557421 */ /* 0x008fce0000010000 */
[----:B------:R-:W3:Y:S01]  /*9590*/  MUFU.RCP R76, R76 ;  /* 0x0000004c004c7308 */ /* 0x000ee20000001000 */
[----:B0-----:R-:W-:-:S07]  /*95a0*/  FADD.FTZ R83, R83, 1 ;  /* 0x3f80000053537421 */ /* 0x001fce0000010000 */
[----:B------:R-:W0:Y:S01]  /*95b0*/  MUFU.RCP R77, R77 ;  /* 0x0000004d004d7308 */ /* 0x000e220000001000 */
[----:B----4-:R-:W-:-:S07]  /*95c0*/  FADD.FTZ R84, R84, 1 ;  /* 0x3f80000054547421 */ /* 0x010fce0000010000 */
[----:B------:R-:W4:Y:S01]  /*95d0*/  MUFU.RCP R81, R81 ;  /* 0x0000005100517308 */ /* 0x000f220000001000 */
[----:B--2---:R-:W-:Y:S01]  /*95e0*/  FADD.FTZ R86, R86, 1 ;  /* 0x3f80000056567421 */ /* 0x004fe20000010000 */
[----:B-----5:R-:W-:Y:S01]  /*95f0*/  FADD.FTZ R87, R87, 1 ;  /* 0x3f80000057577421 */ /* 0x020fe20000010000 */
[----:B------:R-:W-:-:S05]  /*9600*/  FADD.FTZ R89, R89, 1 ;  /* 0x3f80000059597421 */ /* 0x000fca0000010000 */
[----:B------:R-:W2:Y:S01]  /*9610*/  MUFU.RCP R92, R79 ;  /* 0x0000004f005c7308 */ /* 0x000ea20000001000 */
[----:B------:R-:W-:Y:S01]  /*9620*/  FADD.FTZ R88, R88, 1 ;  /* 0x3f80000058587421 */ /* 0x000fe20000010000 */
[----:B------:R-:W-:-:S06]  /*9630*/  FMUL.FTZ R52, R52, R93 ;  /* 0x0000005d34347220 */ /* 0x000fcc0000410000 */
[----:B------:R-:W5:Y:S01]  /*9640*/  MUFU.RCP R80, R80 ;  /* 0x0000005000507308 */ /* 0x000f620000001000 */
[----:B-1----:R-:W-:Y:S01]  /*9650*/  FADD.FTZ R90, R90, 1 ;  /* 0x3f8000005a5a7421 */ /* 0x002fe20000010000 */
[----:B------:R-:W-:-:S06]  /*9660*/  FADD.FTZ R91, R91, 1 ;  /* 0x3f8000005b5b7421 */ /* 0x000fcc0000010000 */
[----:B------:R-:W1:Y:S01]  /*9670*/  MUFU.RCP R82, R82 ;  /* 0x0000005200527308 */ /* 0x000e620000001000 */
[----:B---3--:R-:W-:Y:S01]  /*9680*/  FMUL.FTZ R76, R53, R76 ;  /* 0x0000004c354c7220 */ /* 0x008fe20000410000 */
[----:B0-----:R-:W-:-:S06]  /*9690*/  FMUL.FTZ R53, R50, R77 ;  /* 0x0000004d32357220 */ /* 0x001fcc0000410000 */
[----:B------:R-:W0:Y:S01]  /*96a0*/  MUFU.RCP R94, R83 ;  /* 0x00000053005e7308 */ /* 0x000e220000001000 */
[----:B------:R-:W-:Y:S01]  /*96b0*/  FMUL.FTZ R52, R52, R31 ;  /* 0x0000001f34347220 */ /* 0x000fe20000410000 */
[----:B----4-:R-:W-:-:S06]  /*96c0*/  FMUL.FTZ R31, R54, R81 ;  /* 0x00000051361f7220 */ /* 0x010fcc0000410000 */
[----:B------:R-:W3:Y:S08]  /*96d0*/  MUFU.RCP R95, R84 ;  /* 0x00000054005f7308 */ /* 0x000ef00000001000 */
[----:B------:R-:W4:Y:S08]  /*96e0*/  MUFU.RCP R85, R85 ;  /* 0x0000005500557308 */ /* 0x000f300000001000 */
[----:B------:R-:W4:Y:S08]  /*96f0*/  MUFU.RCP R86, R86 ;  /* 0x0000005600567308 */ /* 0x000f300000001000 */
[----:B------:R-:W4:Y:S08]  /*9700*/  MUFU.RCP R78, R87 ;  /* 0x00000057004e7308 */ /* 0x000f300000001000 */
[----:B------:R-:W4:Y:S01]  /*9710*/  MUFU.RCP R79, R88 ;  /* 0x00000058004f7308 */ /* 0x000f220000001000 */
[----:B--2---:R-:W-:-:S07]  /*9720*/  FMUL.FTZ R55, R55, R92 ;  /* 0x0000005c37377220 */ /* 0x004fce0000410000 */
[----:B------:R-:W2:Y:S01]  /*9730*/  MUFU.RCP R89, R89 ;  /* 0x0000005900597308 */ /* 0x000ea20000001000 */
[----:B------:R-:W-:-:S07]  /*9740*/  FMUL.FTZ R53, R53, R32 ;  /* 0x0000002035357220 */ /* 0x000fce0000410000 */
[----:B------:R-:W2:Y:S01]  /*9750*/  MUFU.RCP R77, R90 ;  /* 0x0000005a004d7308 */ /* 0x000ea20000001000 */
[----:B------:R-:W-:Y:S01]  /*9760*/  FMUL.FTZ R33, R76, R33 ;  /* 0x000000214c217220 */ /* 0x000fe20000410000 */
[----:B------:R-:W-:Y:S06]  /*9770*/  BAR.SYNC.DEFER_BLOCKING 0x0 ;  /* 0x0000000000007b1d */ /* 0x000fec0000010000 */
[----:B------:R-:W2:Y:S01]  /*9780*/  MUFU.RCP R54, R91 ;  /* 0x0000005b00367308 */ /* 0x000ea20000001000 */
[----:B-----5:R-:W-:Y:S01]  /*9790*/  FMUL.FTZ R32, R49, R80 ;  /* 0x0000005031207220 */ /* 0x020fe20000410000 */
[----:B-1----:R-:W-:Y:S01]  /*97a0*/  FMUL.FTZ R50, R59, R82 ;  /* 0x000000523b327220 */ /* 0x002fe20000410000 */
[----:B------:R-:W-:Y:S01]  /*97b0*/  FMUL.FTZ R30, R55, R30 ;  /* 0x0000001e371e7220 */ /* 0x000fe20000410000 */
[----:B0-----:R-:W-:Y:S01]  /*97c0*/  FMUL.FTZ R61, R61, R94 ;  /* 0x0000005e3d3d7220 */ /* 0x001fe20000410000 */
[----:B------:R-:W-:Y:S01]  /*97d0*/  FMUL.FTZ R28, R31, R28 ;  /* 0x0000001c1f1c7220 */ /* 0x000fe20000410000 */
[----:B------:R-:W-:Y:S01]  /*97e0*/  FMUL.FTZ R29, R32, R29 ;  /* 0x0000001d201d7220 */ /* 0x000fe20000410000 */
[----:B---3--:R-:W-:Y:S01]  /*97f0*/  FMUL.FTZ R58, R58, R95 ;  /* 0x0000005f3a3a7220 */ /* 0x008fe20000410000 */
[----:B----4-:R-:W-:Y:S01]  /*9800*/  FMUL.FTZ R31, R60, R85 ;  /* 0x000000553c1f7220 */ /* 0x010fe20000410000 */
[----:B------:R-:W-:Y:S01]  /*9810*/  FMUL.FTZ R27, R50, R27 ;  /* 0x0000001b321b7220 */ /* 0x000fe20000410000 */
[----:B------:R-:W-:Y:S01]  /*9820*/  FMUL.FTZ R32, R63, R86 ;  /* 0x000000563f207220 */ /* 0x000fe20000410000 */
[----:B------:R-:W-:Y:S01]  /*9830*/  FMUL.FTZ R26, R61, R26 ;  /* 0x0000001a3d1a7220 */ /* 0x000fe20000410000 */
[----:B------:R-:W-:Y:S01]  /*9840*/  FMUL.FTZ R69, R69, R78 ;  /* 0x0000004e45457220 */ /* 0x000fe20000410000 */
[----:B------:R-:W-:Y:S01]  /*9850*/  FMUL.FTZ R25, R58, R25 ;  /* 0x000000193a197220 */ /* 0x000fe20000410000 */
[----:B------:R-:W-:Y:S01]  /*9860*/  FMUL.FTZ R24, R31, R24 ;  /* 0x000000181f187220 */ /* 0x000fe20000410000 */
[----:B------:R-:W-:Y:S01]  /*9870*/  FMUL.FTZ R62, R62, R79 ;  /* 0x0000004f3e3e7220 */ /* 0x000fe20000410000 */
[----:B------:R-:W-:Y:S01]  /*9880*/  STS [R66], R33 ;  /* 0x0000002142007388 */ /* 0x000fe20000000800 */
[----:B--2---:R-:W-:-:S03]  /*9890*/  FMUL.FTZ R31, R64, R89 ;  /* 0x00000059401f7220 */ /* 0x004fc60000410000 */
[----:B------:R-:W-:Y:S01]  /*98a0*/  STS [R4+0x4], R53 ;  /* 0x0000043504007388 */ /* 0x000fe20000000800 */
[----:B------:R-:W-:-:S03]  /*98b0*/  FMUL.FTZ R23, R32, R23 ;  /* 0x0000001720177220 */ /* 0x000fc60000410000 */
[----:B------:R-:W-:Y:S01]  /*98c0*/  STS [R5+0x8], R52 ;  /* 0x0000083405007388 */ /* 0x000fe20000000800 */
[----:B------:R-:W-:-:S03]  /*98d0*/  FMUL.FTZ R68, R68, R77 ;  /* 0x0000004d44447220 */ /* 0x000fc60000410000 */
[----:B------:R0:W-:Y:S01]  /*98e0*/  STS [R39+0xc], R30 ;  /* 0x00000c1e27007388 */ /* 0x0001e20000000800 */
        /* <DEDUP_REMOVED lines=12> */
[----:B0-----:R-:W-:-:S03]  /*99b0*/  MOV R30, UR7 ;  /* 0x00000007001e7c02 */ /* 0x001fc60008000f00 */
        /* <DEDUP_REMOVED lines=29> */
[----:B0-----:R-:W-:Y:S01]  /*9b90*/  MOV R19, UR7 ;  /* 0x0000000700137c02 */ /* 0x001fe20008000f00 */
[----:B------:R-:W-:Y:S04]  /*9ba0*/  BSSY B0, `(.L_x_260) ;  /* 0x0000011000007945 */ /* 0x000fe80003800000 */
[----:B------:R-:W-:Y:S01]  /*9bb0*/  IMAD R19, R74, UR11, R19 ;  /* 0x0000000b4a137c24 */ /* 0x000fe2000f8e0213 */
[----:B-1----:R-:W-:-:S04]  /*9bc0*/  ISETP.GE.AND P0, PT, R7, R39, PT ;  /* 0x000000270700720c */ /* 0x002fc80003f06270 */
[----:B------:R-:W-:-:S09]  /*9bd0*/  IADD3 R7, R5, R19, RZ ;  /* 0x0000001305077210 */ /* 0x000fd20007ffe0ff */
        /* <DEDUP_REMOVED lines=13> */
.L_x_261:
[----:B------:R-:W-:Y:S05]  /*9cb0*/  BSYNC B0 ;  /* 0x0000000000007941 */ /* 0x000fea0003800000 */
.L_x_260:
[----:B0-----:R-:W2:Y:S01]  /*9cc0*/  LDL.LU R19, [R1+0x4] ;  /* 0x0000040001137983 */ /* 0x001ea20000300800 */
[----:B------:R-:W-:Y:S01]  /*9cd0*/  ULDC.64 UR10, c[0x0][0x2c8] ;  /* 0x0000b200000a7ab9 */ /* 0x000fe20000000a00 */
[----:B------:R-:W-:Y:S01]  /*9ce0*/  MOV R2, R4 ;  /* 0x0000000400027202 */ /* 0x000fe20000000f00 */
[----:B------:R-:W-:Y:S01]  /*9cf0*/  ULDC.64 UR12, c[0x0][0x320] ;  /* 0x0000c800000c7ab9 */ /* 0x000fe20000000a00 */
[----:B------:R-:W3:Y:S01]  /*9d00*/  LDL.LU R18, [R1] ;  /* 0x0000000001127983 */ /* 0x000ee20000300800 */
[----:B------:R-:W-:Y:S01]  /*9d10*/  UIMAD UR7, UR32, UR10, URZ ;  /* 0x0000000a200772a4 */ /* 0x000fe2000f8e023f */
[----:B------:R-:W-:Y:S01]  /*9d20*/  MOV R3, R7 ;  /* 0x0000000700037202 */ /* 0x000fe20000000f00 */
[----:B------:R-:W-:Y:S01]  /*9d30*/  UIADD3 UR6, UR6, 0x1, URZ ;  /* 0x0000000106067890 */ /* 0x000fe2000fffe03f */
[-C--:B------:R-:W-:Y:S01]  /*9d40*/  ISETP.GE.AND P3, PT, R0, R39.reuse, PT ;  /* 0x000000270000720c */ /* 0x080fe20003f66270 */
[----:B------:R-:W-:Y:S01]  /*9d50*/  UIADD3 UR8, UP1, UR8, 0x2000, URZ ;  /* 0x0000200008087890 */ /* 0x000fe2000ff3e03f */
[-C--:B------:R-:W-:Y:S01]  /*9d60*/  ISETP.GE.AND P4, PT, R8, R39.reuse, PT ;  /* 0x000000270800720c */ /* 0x080fe20003f86270 */
[----:B------:R-:W-:Y:S01]  /*9d70*/  IMAD.WIDE.U32 R2, R75, UR10, R2 ;  /* 0x0000000a4b027c25 */ /* 0x000fe2000f8e0002 */
[----:B------:R-:W-:Y:S01]  /*9d80*/  MOV R4, UR7 ;  /* 0x0000000700047c02 */ /* 0x000fe20008000f00 */
[----:B------:R-:W-:Y:S01]  /*9d90*/  ULDC UR7, c[0x0][0x224] ;  /* 0x0000890000077ab9 */ /* 0x000fe20000000800 */
[-C--:B------:R-:W-:Y:S01]  /*9da0*/  ISETP.GE.AND P5, PT, R6, R39.reuse, PT ;  /* 0x000000270600720c */ /* 0x080fe20003fa6270 */
[----:B------:R-:W-:Y:S01]  /*9db0*/  UISETP.GE.AND UP0, UPT, UR6, UR7, UPT ;  /* 0x000000070600728c */ /* 0x000fe2000bf06270 */
[----:B------:R-:W-:Y:S01]  /*9dc0*/  ISETP.GE.AND P6, PT, R9, R39, PT ;  /* 0x000000270900720c */ /* 0x000fe20003fc6270 */
[----:B------:R-:W-:Y:S01]  /*9dd0*/  IMAD R5, R75, UR11, R4 ;  /* 0x0000000b4b057c24 */ /* 0x000fe2000f8e0204 */
[----:B------:R-:W-:Y:S01]  /*9de0*/  IADD3 R4, P0, R2, UR14, RZ ;  /* 0x0000000e02047c10 */ /* 0x000fe2000ff1e0ff */
[----:B------:R-:W-:Y:S01]  /*9df0*/  UIADD3.X UR9, URZ, UR9, URZ, UP1, !UPT ;  /* 0x000000093f097290 */ /* 0x000fe20008ffe43f */
[----:B------:R-:W-:-:S02]  /*9e00*/  IADD3 R2, P1, R38, UR12, RZ ;  /* 0x0000000c26027c10 */ /* 0x000fc4000ff3e0ff */
[----:B------:R-:W-:Y:S02]  /*9e10*/  IADD3.X R3, R5, UR20, R3, P0, !PT ;  /* 0x0000001405037c10 */ /* 0x000fe400087fe403 */
[----:B------:R-:W-:Y:S02]  /*9e20*/  IADD3.X R37, R37, UR13, RZ, P1, !PT ;  /* 0x0000000d25257c10 */ /* 0x000fe40008ffe4ff */
[C---:B------:R-:W-:Y:S02]  /*9e30*/  LEA R2, P0, R4.reuse, R2, 0x2 ;  /* 0x0000000204027211 */ /* 0x040fe400078010ff */
[----:B------:R-:W-:Y:S02]  /*9e40*/  ISETP.GE.AND P1, PT, R11, R39, PT ;  /* 0x000000270b00720c */ /* 0x000fe40003f26270 */
[----:B------:R-:W-:Y:S02]  /*9e50*/  LEA.HI.X R3, R4, R37, R3, 0x2, P0 ;  /* 0x0000002504037211 */ /* 0x000fe400000f1403 */
[----:B------:R-:W-:-:S02]  /*9e60*/  ISETP.GE.AND P2, PT, R12, R39, PT ;  /* 0x000000270c00720c */ /* 0x000fc40003f46270 */
        /* <DEDUP_REMOVED lines=20> */
[----:B------:R4:W-:Y:S01]  /*9fb0*/  @!P0 STG.E desc[UR16][R2.64+0x200], R153 ;  /* 0x0002009902008986 */ /* 0x0009e2000c101910 */
[----:B------:R-:W-:-:S03]  /*9fc0*/  ISETP.GE.AND P0, PT, R17, R39, PT ;  /* 0x000000271100720c */ /* 0x000fc60003f06270 */
[----:B------:R4:W-:Y:S01]  /*9fd0*/  @!P2 STG.E desc[UR16][R2.64+0x680], R33 ;  /* 0x000680210200a986 */ /* 0x0009e2000c101910 */
[----:B------:R-:W-:-:S09]  /*9fe0*/  PLOP3.LUT P2, PT, PT, PT, UP0, 0x80, 0x0 ;  /* 0x000000000000781c */ /* 0x000fd20003f4f008 */
[----:B------:R4:W-:Y:S01]  /*9ff0*/  @!P0 STG.E desc[UR16][R2.64+0x580], R31 ;  /* 0x0005801f02008986 */ /* 0x0009e2000c101910 */
[----:B------:R-:W-:-:S04]  /*a000*/  IADD3 R71, P0, R71, 0x4000, RZ ;  /* 0x0000400047477810 */ /* 0x000fc80007f1e0ff */
[----:B------:R-:W-:Y:S02]  /*a010*/  IADD3.X R70, RZ, R70, RZ, P0, !PT ;  /* 0x00000046ff467210 */ /* 0x000fe400007fe4ff */
[----:B--2---:R-:W-:-:S04]  /*a020*/  IADD3 R19, P1, R19, 0x2000, RZ ;  /* 0x0000200013137810 */ /* 0x004fc80007f3e0ff */
[----:B---3--:R-:W-:Y:S01]  /*a030*/  IADD3.X R18, RZ, R18, RZ, P1, !PT ;  /* 0x00000012ff127210 */ /* 0x008fe20000ffe4ff */
[----:B------:R4:W-:Y:S04]  /*a040*/  STL [R1+0x4], R19 ;  /* 0x0000041301007387 */ /* 0x0009e80000100800 */
[----:B------:R4:W-:Y:S01]  /*a050*/  STL [R1], R18 ;  /* 0x0000001201007387 */ /* 0x0009e20000100800 */
[----:B------:R-:W-:Y:S05]  /*a060*/  @!P2 BRA `(.L_x_262) ;  /* 0xffffff640088a947 */ /* 0x000fea000383ffff */
[----:B------:R-:W-:Y:S05]  /*a070*/  EXIT ;  /* 0x000000000000794d */ /* 0x000fea0003800000 */
.L_x_263:
        /* <DEDUP_REMOVED lines=16> */
.L_x_5165:


//--------------------- .text._Z25selective_scan_fwd_kernelI32Selective_Scan_fwd_kernel_traitsILi128ELi16ELi1ELb0ELb1ELb1ELb0EfN3c107complexIfEEEEv13SSMParamsBase --------------------------
	.section	.text._Z25selective_scan_fwd_kernelI32Selective_Scan_fwd_kernel_traitsILi128ELi16ELi1ELb0ELb1ELb1ELb0EfN3c107complexIfEEEEv13SSMParamsBase,"ax",@progbits
	.align	128
        .global         _Z25selective_scan_fwd_kernelI32Selective_Scan_fwd_kernel_traitsILi128ELi16ELi1ELb0ELb1ELb1ELb0EfN3c107complexIfEEEEv13SSMParamsBase
        .type           _Z25selective_scan_fwd_kernelI32Selective_Scan_fwd_kernel_traitsILi128ELi16ELi1ELb0ELb1ELb1ELb0EfN3c107complexIfEEEEv13SSMParamsBase,@function
        .size           _Z25selective_scan_fwd_kernelI32Selective_Scan_fwd_kernel_traitsILi128ELi16ELi1ELb0ELb1ELb1ELb0EfN3c107complexIfEEEEv13SSMParamsBase,(.L_x_5166 - _Z25selective_scan_fwd_kernelI32Selective_Scan_fwd_kernel_traitsILi128ELi16ELi1ELb0ELb1ELb1ELb0EfN3c107complexIfEEEEv13SSMParamsBase)
        .other          _Z25selective_scan_fwd_kernelI32Selective_Scan_fwd_kernel_traitsILi128ELi16ELi1ELb0ELb1ELb1ELb0EfN3c107complexIfEEEEv13SSMParamsBase,@"STO_CUDA_ENTRY STV_DEFAULT"
_Z25selective_scan_fwd_kernelI32Selective_Scan_fwd_kernel_traitsILi128ELi16ELi1ELb0ELb1ELb1ELb0EfN3c107complexIfEEEEv13SSMParamsBase:
.text._Z25selective_scan_fwd_kernelI32Selective_Scan_fwd_kernel_traitsILi128ELi16ELi1ELb0ELb1ELb1ELb0EfN3c107complexIfEEEEv13SSMParamsBase:
        /* <DEDUP_REMOVED lines=38> */
[----:B------:R-:W-:-:S03]  /*0260*/  UMOV UR4, URZ ;  /* 0x0000003f00047c82 */ /* 0x000fc60008000000 */
[----:B------:R-:W-:-:S07]  /*0270*/  R2UR UR24, R66 ;  /* 0x00000000421872ca */ /* 0x000fce00000e0000 */
[----:B------:R-:W-:-:S04]  /*0280*/  UIADD3 UR7, URZ, -UR5, URZ ;  /* 0x800000053f077290 */ /* 0x000fc8000fffe03f */
[----:B------:R-:W-:-:S04]  /*0290*/  UIMAD UR7, UR7, UR31, URZ ;  /* 0x0000001f070772a4 */ /* 0x000fc8000f8e023f */
[----:B------:R-:W-:-:S04]  /*02a0*/  UIMAD.WIDE.U32 UR4, UR5, UR7, UR4 ;  /* 0x00000007050472a5 */ /* 0x000fc8000f8e0004 */
[----:B------:R-:W-:Y:S01]  /*02b0*/  UIMAD.WIDE.U32 UR4, UR5, UR15, URZ ;  /* 0x0000000f050472a5 */ /* 0x000fe2000f8e003f */
[----:B------:R-:W-:Y:S01]  /*02c0*/  R2UR UR23, R66 ;  /* 0x00000000421772ca */ /* 0x000fe200000e0000 */
[----:B------:R-:W-:-:S05]  /*02d0*/  USHF.R.S32.HI UR22, URZ, 0x1f, UR24 ;  /* 0x0000001f3f167899 */ /* 0x000fca0008011418 */
[----:B------:R-:W-:Y:S01]  /*02e0*/  UMOV UR14, UR5 ;  /* 0x00000005000e7c82 */ /* 0x000fe20008000000 */
[----:B------:R-:W-:Y:S02]  /*02f0*/  UIMAD UR6, UR22, UR10, URZ ;  /* 0x0000000a160672a4 */ /* 0x000fe4000f8e023f */
[----:B------:R-:W-:Y:S02]  /*0300*/  UIADD3 UR17, -UR14, URZ, URZ ;  /* 0x0000003f0e117290 */ /* 0x000fe4000fffe13f */
[----:B------:R-:W-:Y:S02]  /*0310*/  UIMAD UR16, UR24, UR11, UR6 ;  /* 0x0000000b181072a4 */ /* 0x000fe4000f8e0206 */
[----:B------:R-:W-:Y:S01]  /*0320*/  UIMAD UR15, UR31, UR17, UR15 ;  /* 0x000000111f0f72a4 */ /* 0x000fe2000f8e020f */
[----:B------:R-:W-:Y:S01]  /*0330*/  ULDC.64 UR6, c[0x0][0x290] ;  /* 0x0000a40000067ab9 */ /* 0x000fe20000000a00 */
[----:B------:R-:W-:Y:S02]  /*0340*/  UIMAD.WIDE.U32 UR8, UR23, UR10, URZ ;  /* 0x0000000a170872a5 */ /* 0x000fe4000f8e003f */
[----:B------:R-:W-:-:S02]  /*0350*/  UISETP.GT.U32.AND UP1, UPT, UR31, UR15, UPT ;  /* 0x0000000f1f00728c */ /* 0x000fc4000bf24070 */
[----:B------:R-:W-:Y:S02]  /*0360*/  UIMAD.WIDE.U32 UR10, UR23, UR6, URZ ;  /* 0x00000006170a72a5 */ /* 0x000fe4000f8e003f */
[----:B------:R-:W-:Y:S02]  /*0370*/  UIMAD UR6, UR22, UR6, URZ ;  /* 0x00000006160672a4 */ /* 0x000fe4000f8e023f */
[----:B------:R-:W-:Y:S02]  /*0380*/  UIMAD UR12, UR22, UR26, URZ ;  /* 0x0000001a160c72a4 */ /* 0x000fe4000f8e023f */
[----:B------:R-:W-:Y:S02]  /*0390*/  UIMAD UR20, UR24, UR7, UR6 ;  /* 0x00000007181472a4 */ /* 0x000fe4000f8e0206 */
[----:B------:R-:W-:Y:S02]  /*03a0*/  UIMAD.WIDE.U32 UR6, UR23, UR26, URZ ;  /* 0x0000001a170672a5 */ /* 0x000fe4000f8e003f */
[----:B------:R-:W-:Y:S01]  /*03b0*/  UIMAD UR12, UR24, UR27, UR12 ;  /* 0x0000001b180c72a4 */ /* 0x000fe2000f8e020c */
[----:B------:R-:W-:-:S02]  /*03c0*/  R2UR UR30, R67 ;  /* 0x00000000431e72ca */ /* 0x000fc400000e0000 */
[----:B------:R-:W-:Y:S01]  /*03d0*/  ULDC.64 UR26, c[0x0][0x260] ;  /* 0x00009800001a7ab9 */ /* 0x000fe20000000a00 */
[----:B------:R-:W-:Y:S02]  /*03e0*/  @!UP1 UIADD3 UR15, UR15, -UR31, URZ ;  /* 0x8000001f0f0f9290 */ /* 0x000fe4000fffe03f */
[----:B------:R-:W-:Y:S02]  /*03f0*/  UIMAD UR17, UR22, UR26, URZ ;  /* 0x0000001a161172a4 */ /* 0x000fe4000f8e023f */
[----:B------:R-:W-:Y:S02]  /*0400*/  UIMAD.WIDE.U32 UR4, UR23, UR26, URZ ;  /* 0x0000001a170472a5 */ /* 0x000fe4000f8e003f */
[----:B------:R-:W-:Y:S02]  /*0410*/  UIMAD UR24, UR24, UR27, UR17 ;  /* 0x0000001b181872a4 */ /* 0x000fe4000f8e0211 */
[----:B------:R-:W-:Y:S01]  /*0420*/  UISETP.GE.U32.AND UP0, UPT, UR15, UR31, UPT ;  /* 0x0000001f0f00728c */ /* 0x000fe2000bf06070 */
[----:B------:R-:W-:Y:S01]  /*0430*/  ULDC.64 UR26, c[0x0][0x288] ;  /* 0x0000a200001a7ab9 */ /* 0x000fe20000000a00 */
[----:B------:R-:W-:-:S02]  /*0440*/  UIMAD UR23, UR21, UR28, URZ ;  /* 0x0000001c151772a4 */ /* 0x000fc4000f8e023f */
[----:B------:R-:W-:Y:S02]  /*0450*/  UIMAD UR17, UR21, UR26, URZ ;  /* 0x0000001a151172a4 */ /* 0x000fe4000f8e023f */
[----:B------:R-:W-:Y:S02]  /*0460*/  UIADD3 UR9, UR9, UR16, URZ ;  /* 0x0000001009097290 */ /* 0x000fe4000fffe03f */
[----:B------:R-:W-:Y:S02]  /*0470*/  UIMAD UR17, UR13, UR27, UR17 ;  /* 0x0000001b0d1172a4 */ /* 0x000fe4000f8e0211 */
[----:B------:R-:W-:Y:S02]  /*0480*/  UIMAD UR16, UR13, UR29, UR23 ;  /* 0x0000001d0d1072a4 */ /* 0x000fe4000f8e0217 */
[----:B------:R-:W-:Y:S02]  /*0490*/  ULOP3.LUT UR13, UR30, UR25, URZ, 0x3c, !UPT ;  /* 0x000000191e0d7292 */ /* 0x000fe4000f8e3c3f */
[----:B------:R-:W-:-:S02]  /*04a0*/  @!UP1 UIADD3 UR14, UR14, 0x1, URZ ;  /* 0x000000010e0e9890 */ /* 0x000fc4000fffe03f */
[----:B------:R-:W-:Y:S02]  /*04b0*/  UISETP.GE.AND UP1, UPT, UR13, URZ, UPT ;  /* 0x0000003f0d00728c */ /* 0x000fe4000bf26270 */
[----:B------:R-:W-:Y:S02]  /*04c0*/  @UP0 UIADD3 UR14, UR14, 0x1, URZ ;  /* 0x000000010e0e0890 */ /* 0x000fe4000fffe03f */
[----:B------:R-:W-:Y:S02]  /*04d0*/  UISETP.NE.AND UP0, UPT, UR25, URZ, UPT ;  /* 0x0000003f1900728c */ /* 0x000fe4000bf05270 */
[----:B------:R-:W-:Y:S01]  /*04e0*/  UIADD3 UR11, UR11, UR20, URZ ;  /* 0x000000140b0b7290 */ /* 0x000fe2000fffe03f */
[----:B-1----:R-:W-:Y:S01]  /*04f0*/  ISETP.GE.AND P2, PT, R0, 0x1, PT ;  /* 0x000000010000780c */ /* 0x002fe20003f46270 */
[----:B------:R-:W-:Y:S02]  /*0500*/  UIMAD.WIDE.U32 UR8, UR30, UR26, UR8 ;  /* 0x0000001a1e0872a5 */ /* 0x000fe4000f8e0008 */
[----:B------:R-:W-:Y:S01]  /*0510*/  UIMAD.WIDE.U32 UR10, UR30, UR28, UR10 ;  /* 0x0000001c1e0a72a5 */ /* 0x000fe2000f8e000a */
[----:B------:R-:W-:-:S02]  /*0520*/  ULDC.64 UR26, c[0x0][0x2f0] ;  /* 0x0000bc00001a7ab9 */ /* 0x000fc40000000a00 */
[----:B------:R-:W-:Y:S01]  /*0530*/  ULDC.64 UR28, c[0x0][0x2f8] ;  /* 0x0000be00001c7ab9 */ /* 0x000fe20000000a00 */
[----:B------:R-:W-:Y:S02]  /*0540*/  UIADD3 UR20, UR9, UR17, URZ ;  /* 0x0000001109147290 */ /* 0x000fe4000fffe03f */
[----:B------:R-:W-:Y:S02]  /*0550*/  UIADD3 UR16, UR11, UR16, URZ ;  /* 0x000000100b107290 */ /* 0x000fe4000fffe03f */
[----:B------:R-:W-:Y:S02]  /*0560*/  ULEA UR17, UP2, UR8, UR26, 0x2 ;  /* 0x0000001a08117291 */ /* 0x000fe4000f84103f */
[----:B------:R-:W-:Y:S02]  /*0570*/  ULEA UR11, UP3, UR10, UR28, 0x2 ;  /* 0x0000001c0a0b7291 */ /* 0x000fe4000f86103f */
[----:B------:R-:W-:Y:S02]  /*0580*/  @!UP1 UIADD3 UR14, -UR14, URZ, URZ ;  /* 0x0000003f0e0e9290 */ /* 0x000fe4000fffe13f */
[----:B------:R-:W-:-:S02]  /*0590*/  @!UP0 ULOP3.LUT UR14, URZ, UR25, URZ, 0x33, !UPT ;  /* 0x000000193f0e8292 */ /* 0x000fc4000f8e333f */
[----:B------:R-:W-:Y:S02]  /*05a0*/  ULEA.HI.X UR20, UR8, UR27, UR20, 0x2, UP2 ;  /* 0x0000001b08147291 */ /* 0x000fe400090f1414 */
[----:B------:R-:W-:Y:S01]  /*05b0*/  ULEA.HI.X UR16, UR10, UR29, UR16, 0x2, UP3 ;  /* 0x0000001d0a107291 */ /* 0x000fe200098f1410 */
[----:B------:R-:W-:Y:S02]  /*05c0*/  ULDC.64 UR26, c[0x0][0x258] ;  /* 0x00009600001a7ab9 */ /* 0x000fe40000000a00 */
[----:B------:R-:W-:Y:S01]  /*05d0*/  ULDC.64 UR28, c[0x0][0x278] ;  /* 0x00009e00001c7ab9 */ /* 0x000fe20000000a00 */
[----:B------:R-:W-:Y:S02]  /*05e0*/  UIADD3 UR12, UR7, UR12, URZ ;  /* 0x0000000c070c7290 */ /* 0x000fe4000fffe03f */
[----:B------:R-:W-:Y:S01]  /*05f0*/  USHF.R.S32.HI UR8, URZ, 0x1f, UR14 ;  /* 0x0000001f3f087899 */ /* 0x000fe2000801140e */
[----:B------:R-:W-:Y:S11]  /*0600*/  @!P2 EXIT ;  /* 0x000000000000a94d */ /* 0x000ff60003800000 */
[----:B------:R-:W0:Y:S01]  /*0610*/  S2R R65, SR_LANEID ;  /* 0x0000000000417919 */ /* 0x000e220000000000 */
[----:B------:R-:W-:Y:S02]  /*0620*/  UIADD3 UR5, UR5, UR24, URZ ;  /* 0x0000001805057290 */ /* 0x000fe4000fffe03f */
[----:B------:R-:W-:Y:S01]  /*0630*/  UIMAD UR9, UR8, UR26, URZ ;  /* 0x0000001a080972a4 */ /* 0x000fe2000f8e023f */
[----:B------:R-:W-:Y:S01]  /*0640*/  UMOV UR7, UR12 ;  /* 0x0000000c00077c82 */ /* 0x000fe20008000000 */
[----:B------:R-:W-:Y:S02]  /*0650*/  UIMAD UR12, UR8, UR28, URZ ;  /* 0x0000001c080c72a4 */ /* 0x000fe4000f8e023f */
[----:B------:R-:W-:Y:S02]  /*0660*/  UIMAD UR10, UR14, UR27, UR9 ;  /* 0x0000001b0e0a72a4 */ /* 0x000fe4000f8e0209 */
[----:B------:R-:W-:Y:S02]  /*0670*/  UIMAD.WIDE.U32 UR8, UR14, UR28, UR4 ;  /* 0x0000001c0e0872a5 */ /* 0x000fe4000f8e0004 */
[----:B------:R-:W-:Y:S01]  /*0680*/  UIMAD.WIDE.U32 UR6, UR14, UR26, UR6 ;  /* 0x0000001a0e0672a5 */ /* 0x000fe2000f8e0006 */
[----:B------:R-:W-:Y:S01]  /*0690*/  UMOV UR4, URZ ;  /* 0x0000003f00047c82 */ /* 0x000fe20008000000 */
[----:B------:R-:W-:Y:S01]  /*06a0*/  UMOV UR5, URZ ;  /* 0x0000003f00057c82 */ /* 0x000fe20008000000 */
[----:B-----5:R-:W-:Y:S01]  /*06b0*/  @P0 R2UR UR4, R2 ;  /* 0x00000000020402ca */ /* 0x020fe200000e0000 */
[----:B------:R-:W-:Y:S01]  /*06c0*/  UIMAD UR15, UR14, UR29, UR12 ;  /* 0x0000001d0e0f72a4 */ /* 0x000fe2000f8e020c */
[----:B------:R-:W-:Y:S01]  /*06d0*/  @P1 R2UR UR5, R4 ;  /* 0x00000000040512ca */ /* 0x000fe200000e0000 */
[----:B------:R-:W-:Y:S01]  /*06e0*/  ULDC.64 UR24, c[0x0][0x2d8] ;  /* 0x0000b60000187ab9 */ /* 0x000fe20000000a00 */
[----:B------:R-:W-:Y:S01]  /*06f0*/  ULDC.64 UR26, c[0x0][0x2e0] ;  /* 0x0000b800001a7ab9 */ /* 0x000fe20000000a00 */
[----:B------:R-:W-:-:S02]  /*0700*/  ULEA UR12, UP0, UR6, UR24, 0x2 ;  /* 0x00000018060c7291 */ /* 0x000fc4000f80103f */
[----:B------:R-:W-:Y:S02]  /*0710*/  ULEA UR13, UP1, UR8, UR26, 0x2 ;  /* 0x0000001a080d7291 */ /* 0x000fe4000f82103f */
[----:B------:R-:W-:Y:S02]  /*0720*/  UIADD3 UR14, UR7, UR10, URZ ;  /* 0x0000000a070e7290 */ /* 0x000fe4000fffe03f */
[----:B------:R-:W-:Y:S02]  /*0730*/  UIADD3 UR15, UR9, UR15, URZ ;  /* 0x0000000f090f7290 */ /* 0x000fe4000fffe03f */
[----:B------:R-:W-:Y:S02]  /*0740*/  ULEA.HI.X UR14, UR6, UR25, UR14, 0x2, UP0 ;  /* 0x00000019060e7291 */ /* 0x000fe400080f140e */
[----:B------:R-:W-:Y:S01]  /*0750*/  ULEA.HI.X UR15, UR8, UR27, UR15, 0x2, UP1 ;  /* 0x0000001b080f7291 */ /* 0x000fe200088f140f */
[----:B------:R-:W-:Y:S01]  /*0760*/  UMOV UR9, UR11 ;  /* 0x0000000b00097c82 */ /* 0x000fe20008000000 */
[----:B------:R-:W-:Y:S01]  /*0770*/  UMOV UR6, URZ ;  /* 0x0000003f00067c82 */ /* 0x000fe20008000000 */
[----:B------:R-:W-:Y:S01]  /*0780*/  UMOV UR8, UR17 ;  /* 0x0000001100087c82 */ /* 0x000fe20008000000 */
[----:B------:R-:W-:Y:S01]  /*0790*/  UMOV UR10, UR20 ;  /* 0x00000014000a7c82 */ /* 0x000fe20008000000 */
[----:B0-----:R-:W-:-:S07]  /*07a0*/  UMOV UR11, UR16 ;  /* 0x00000010000b7c82 */ /* 0x001fce0008000000 */
.L_x_305:
[----:B------:R-:W0:Y:S01]  /*07b0*/  S2R R11, SR_TID.X ;  /* 0x00000000000b7919 */ /* 0x000e220000002100 */
[----:B------:R-:W-:Y:S01]  /*07c0*/  ULDC UR16, c[0x0][0x218] ;  /* 0x0000860000107ab9 */ /* 0x000fe20000000800 */
[----:B------:R-:W-:Y:S01]  /*07d0*/  MOV R2, UR8 ;  /* 0x0000000800027c02 */ /* 0x000fe20008000f00 */
[----:B------:R-:W-:Y:S01]  /*07e0*/  UIMAD UR16, UR6, -0x800, UR16 ;  /* 0xfffff800061078a4 */ /* 0x000fe2000f8e0210 */
[----:B------:R-:W-:Y:S01]  /*07f0*/  MOV R3, UR10 ;  /* 0x0000000a00037c02 */ /* 0x000fe20008000f00 */
[----:B------:R-:W-:Y:S01]  /*0800*/  HFMA2.MMA R0, -RZ, RZ, 0, 0 ;  /* 0x00000000ff007435 */ /* 0x000fe200000001ff */
[----:B------:R-:W-:Y:S02]  /*0810*/  CS2R R4, SRZ ;  /* 0x0000000000047805 */ /* 0x000fe4000001ff00 */
[----:B------:R-:W-:Y:S02]  /*0820*/  CS2R R6, SRZ ;  /* 0x0000000000067805 */ /* 0x000fe4000001ff00 */
[----:B------:R-:W-:-:S02]  /*0830*/  CS2R R12, SRZ ;  /* 0x00000000000c7805 */ /* 0x000fc4000001ff00 */
[----:B------:R-:W-:Y:S02]  /*0840*/  CS2R R14, SRZ ;  /* 0x00000000000e7805 */ /* 0x000fe4000001ff00 */
[----:B0-----:R-:W-:-:S04]  /*0850*/  SHF.L.U32 R9, R11, 0x4, RZ ;  /* 0x000000040b097819 */ /* 0x001fc800000006ff */
[----:B------:R-:W-:Y:S02]  /*0860*/  LOP3.LUT R45, R9, 0xfffffe00, RZ, 0xc0, !PT ;  /* 0xfffffe00092d7812 */ /* 0x000fe400078ec0ff */
[----:B------:R-:W-:Y:S02]  /*0870*/  CS2R R8, SRZ ;  /* 0x0000000000087805 */ /* 0x000fe4000001ff00 */
[----:B------:R-:W-:Y:S02]  /*0880*/  LOP3.LUT R47, R45, 0x1f, R11, 0xf8, !PT ;  /* 0x0000001f2d2f7812 */ /* 0x000fe400078ef80b */
[----:B------:R-:W-:Y:S02]  /*0890*/  CS2R R10, SRZ ;  /* 0x00000000000a7805 */ /* 0x000fe4000001ff00 */
[C---:B------:R-:W-:Y:S01]  /*08a0*/  LOP3.LUT R17, R47.reuse, 0x20, RZ, 0xfc, !PT ;  /* 0x000000202f117812 */ /* 0x040fe200078efcff */
[C---:B------:R-:W-:Y:S01]  /*08b0*/  IMAD.WIDE R2, R47.reuse, 0x4, R2 ;  /* 0x000000042f027825 */ /* 0x040fe200078e0202 */
[----:B------:R-:W-:Y:S01]  /*08c0*/  ISETP.GE.AND P2, PT, R47, UR16, PT ;  /* 0x000000102f007c0c */ /* 0x000fe2000bf46270 */
[----:B------:R-:W-:Y:S01]  /*08d0*/  BAR.SYNC.DEFER_BLOCKING 0x0 ;  /* 0x0000000000007b1d */ /* 0x000fe20000010000 */
[----:B------:R-:W-:-:S02]  /*08e0*/  ISETP.GE.AND P1, PT, R17, UR16, PT ;  /* 0x0000001011007c0c */ /* 0x000fc4000bf26270 */
[C---:B------:R-:W-:Y:S02]  /*08f0*/  LOP3.LUT R20, R47.reuse, 0x40, RZ, 0xfc, !PT ;  /* 0x000000402f147812 */ /* 0x040fe400078efcff */
[C---:B------:R-:W-:Y:S02]  /*0900*/  LOP3.LUT R21, R47.reuse, 0x60, RZ, 0xfc, !PT ;  /* 0x000000602f157812 */ /* 0x040fe400078efcff */
[C---:B------:R-:W-:Y:S02]  /*0910*/  LOP3.LUT R22, R47.reuse, 0x80, RZ, 0xfc, !PT ;  /* 0x000000802f167812 */ /* 0x040fe400078efcff */
[C---:B------:R-:W-:Y:S02]  /*0920*/  LOP3.LUT R23, R47.reuse, 0xa0, RZ, 0xfc, !PT ;  /* 0x000000a02f177812 */ /* 0x040fe400078efcff */
[----:B------:R-:W-:Y:S02]  /*0930*/  LOP3.LUT R24, R47, 0xc0, RZ, 0xfc, !PT ;  /* 0x000000c02f187812 */ /* 0x000fe400078efcff */
[----:B------:R-:W-:-:S02]  /*0940*/  ISETP.GE.AND P4, PT, R20, UR16, PT ;  /* 0x0000001014007c0c */ /* 0x000fc4000bf86270 */
[----:B------:R-:W-:Y:S02]  /*0950*/  LOP3.LUT R25, R47, 0xe0, RZ, 0xfc, !PT ;  /* 0x000000e02f197812 */ /* 0x000fe400078efcff */
        /* <DEDUP_REMOVED lines=15> */
[----:B------:R-:W-:Y:S01]  /*0a50*/  LOP3.LUT R37, R47, 0x1a0, RZ, 0xfc, !PT ;  /* 0x000001a02f257812 */ /* 0x000fe200078efcff */
        /* <DEDUP_REMOVED lines=14> */
[----:B------:R-:W-:Y:S02]  /*0b40*/  MOV R16, RZ ;  /* 0x000000ff00107202 */ /* 0x000fe40000000f00 */
        /* <DEDUP_REMOVED lines=14> */
[C---:B------:R-:W-:Y:S02]  /*0c30*/  IADD3 R20, R17.reuse, 0x20, RZ ;  /* 0x0000002011147810 */ /* 0x040fe40007ffe0ff */
[----:B------:R-:W-:Y:S02]  /*0c40*/  ISETP.GE.AND P2, PT, R24, UR16, PT ;  /* 0x0000001018007c0c */ /* 0x000fe4000bf46270 */
[----:B------:R-:W-:-:S02]  /*0c50*/  IADD3 R22, R17, 0x40, RZ ;  /* 0x0000004011167810 */ /* 0x000fc40007ffe0ff */
[C---:B------:R-:W-:Y:S02]  /*0c60*/  IADD3 R24, R17.reuse, 0x60, RZ ;  /* 0x0000006011187810 */ /* 0x040fe40007ffe0ff */
[CC--:B0-----:R-:W-:Y:S02]  /*0c70*/  LEA.HI.SX32 R2, R17.reuse, R17.reuse, 0x1b ;  /* 0x0000001111027211 */ /* 0x0c1fe400078fdaff */
[C---:B------:R-:W-:Y:S02]  /*0c80*/  IADD3 R26, R17.reuse, 0x80, RZ ;  /* 0x00000080111a7810 */ /* 0x040fe40007ffe0ff */
[C---:B------:R-:W-:Y:S01]  /*0c90*/  IADD3 R28, R17.reuse, 0xa0, RZ ;  /* 0x000000a0111c7810 */ /* 0x040fe20007ffe0ff */
[----:B-1----:R-:W-:Y:S01]  /*0ca0*/  ULEA UR17, UR17, UR7, 0x18 ;  /* 0x0000000711117291 */ /* 0x002fe2000f8ec03f */
        /* <DEDUP_REMOVED lines=41> */
[----:B------:R-:W-:Y:S02]  /*0f40*/  MOV R2, UR9 ;  /* 0x0000000900027c02 */ /* 0x000fe40008000f00 */
[----:B------:R-:W-:Y:S02]  /*0f50*/  MOV R3, UR11 ;  /* 0x0000000b00037c02 */ /* 0x000fe40008000f00 */
[----:B------:R-:W-:-:S02]  /*0f60*/  ISETP.GE.AND P1, PT, R21, UR16, PT ;  /* 0x0000001015007c0c */ /* 0x000fc4000bf26270 */
[----:B------:R-:W-:Y:S02]  /*0f70*/  CS2R R20, SRZ ;  /* 0x0000000000147805 */ /* 0x000fe4000001ff00 */
[----:B------:R-:W-:Y:S02]  /*0f80*/  ISETP.GE.AND P0, PT, R47, UR16, PT ;  /* 0x000000102f007c0c */ /* 0x000fe4000bf06270 */
[----:B------:R-:W-:Y:S02]  /*0f90*/  ISETP.GE.AND P6, PT, R23, UR16, PT ;  /* 0x0000001017007c0c */ /* 0x000fe4000bfc6270 */
[----:B------:R-:W-:Y:S01]  /*0fa0*/  CS2R R22, SRZ ;  /* 0x0000000000167805 */ /* 0x000fe2000001ff00 */
[----:B--2---:R-:W-:Y:S04]  /*0fb0*/  STS [R68], R4 ;  /* 0x0000000444007388 */ /* 0x004fe80000000800 */
[----:B---3--:R0:W-:Y:S04]  /*0fc0*/  STS [R63+0x80], R0 ;  /* 0x000080003f007388 */ /* 0x0081e80000000800 */
[----:B----4-:R-:W-:Y:S04]  /*0fd0*/  STS [R62+0x100], R6 ;  /* 0x000100063e007388 */ /* 0x010fe80000000800 */
[----:B-----5:R-:W-:Y:S01]  /*0fe0*/  STS [R61+0x180], R5 ;  /* 0x000180053d007388 */ /* 0x020fe20000000800 */
[----:B0-----:R-:W-:-:S03]  /*0ff0*/  LEA R0, R65, R45, 0x4 ;  /* 0x0000002d41007211 */ /* 0x001fc600078e20ff */
[----:B------:R-:W-:Y:S04]  /*1000*/  STS [R60+0x200], R8 ;  /* 0x000200083c007388 */ /* 0x000fe80000000800 */
[----:B------:R-:W-:Y:S01]  /*1010*/  STS [R59+0x280], R7 ;  /* 0x000280073b007388 */ /* 0x000fe20000000800 */
[----:B------:R-:W-:-:S03]  /*1020*/  LEA.HI.SX32 R64, R0, R0, 0x1b ;  /* 0x0000000000407211 */ /* 0x000fc600078fdaff */
[----:B------:R-:W-:Y:S04]  /*1030*/  STS [R58+0x300], R10 ;  /* 0x0003000a3a007388 */ /* 0x000fe80000000800 */
[----:B------:R-:W-:Y:S04]  /*1040*/  STS [R57+0x380], R9 ;  /* 0x0003800939007388 */ /* 0x000fe80000000800 */
[----:B------:R-:W-:Y:S01]  /*1050*/  STS [R56+0x400], R12 ;  /* 0x0004000c38007388 */ /* 0x000fe20000000800 */
[----:B------:R-:W-:-:S03]  /*1060*/  LEA R64, R64, UR17, 0x2 ;  /* 0x0000001140407c11 */ /* 0x000fc6000f8e10ff */
[----:B------:R-:W-:Y:S04]  /*1070*/  STS [R55+0x480], R11 ;  /* 0x0004800b37007388 */ /* 0x000fe80000000800 */
[----:B------:R-:W-:Y:S04]  /*1080*/  STS [R54+0x500], R14 ;  /* 0x0005000e36007388 */ /* 0x000fe80000000800 */
[----:B------:R-:W-:Y:S04]  /*1090*/  STS [R53+0x580], R13 ;  /* 0x0005800d35007388 */ /* 0x000fe80000000800 */
[----:B------:R0:W-:Y:S04]  /*10a0*/  STS [R52+0x600], R16 ;  /* 0x0006001034007388 */ /* 0x0001e80000000800 */
[----:B------:R-:W-:Y:S04]  /*10b0*/  STS [R51+0x680], R15 ;  /* 0x0006800f33007388 */ /* 0x000fe80000000800 */
[----:B------:R-:W-:Y:S01]  /*10c0*/  STS [R50+0x700], R19 ;  /* 0x0007001332007388 */ /* 0x000fe20000000800 */
[----:B0-----:R-:W-:-:S03]  /*10d0*/  IMAD.WIDE R16, R47, 0x4, R2 ;  /* 0x000000042f107825 */ /* 0x001fc600078e0202 */
        /* <DEDUP_REMOVED lines=19> */
[----:B0-----:R-:W-:-:S05]  /*1210*/  CS2R R18, SRZ ;  /* 0x0000000000127805 */ /* 0x001fca000001ff00 */
        /* <DEDUP_REMOVED lines=20> */
[----:B------:R-:W-:Y:S02]  /*1360*/  CS2R R28, SRZ ;  /* 0x00000000001c7805 */ /* 0x000fe4000001ff00 */
[----:B------:R-:W-:Y:S02]  /*1370*/  CS2R R30, SRZ ;  /* 0x00000000001e7805 */ /* 0x000fe4000001ff00 */
[----:B------:R-:W-:Y:S01]  /*1380*/  CS2R R32, SRZ ;  /* 0x0000000000207805 */ /* 0x000fe2000001ff00 */
[----:B------:R-:W3:Y:S04]  /*1390*/  @!P0 LDG.E R27, desc[UR18][R16.64+0x400] ;  /* 0x00040012101b8981 */ /* 0x000ee8000c1e1900 */
[----:B------:R-:W3:Y:S04]  /*13a0*/  @!P4 LDG.E R29, desc[UR18][R16.64+0x500] ;  /* 0x00050012101dc981 */ /* 0x000ee8000c1e1900 */
[----:B------:R-:W3:Y:S04]  /*13b0*/  @!P6 LDG.E R28, desc[UR18][R16.64+0x580] ;  /* 0x00058012101ce981 */ /* 0x000ee8000c1e1900 */
[----:B------:R-:W3:Y:S04]  /*13c0*/  @!P5 LDG.E R31, desc[UR18][R16.64+0x600] ;  /* 0x00060012101fd981 */ /* 0x000ee8000c1e1900 */
[----:B------:R-:W3:Y:S04]  /*13d0*/  @!P3 LDG.E R30, desc[UR18][R16.64+0x680] ;  /* 0x00068012101eb981 */ /* 0x000ee8000c1e1900 */
[----:B------:R-:W3:Y:S04]  /*13e0*/  @!P2 LDG.E R33, desc[UR18][R16.64+0x700] ;  /* 0x000700121021a981 */ /* 0x000ee8000c1e1900 */
[----:B------:R0:W3:Y:S04]  /*13f0*/  @!P1 LDG.E R32, desc[UR18][R16.64+0x780] ;  /* 0x0007801210209981 */ /* 0x0000e8000c1e1900 */
[----:B------:R-:W-:Y:S04]  /*1400*/  STL [R1+0x60], R68 ;  /* 0x0000604401007387 */ /* 0x000fe80000100800 */
[----:B------:R-:W-:Y:S01]  /*1410*/  STL [R1+0x5c], R63 ;  /* 0x00005c3f01007387 */ /* 0x000fe20000100800 */
[----:B0-----:R-:W0:Y:S03]  /*1420*/  LDC R16, c[0x0][0x21c] ;  /* 0x00008700ff107b82 */ /* 0x001e260000000800 */
        /* <DEDUP_REMOVED lines=14> */
[----:B------:R-:W-:Y:S01]  /*1510*/  STL [R1+0x24], R49 ;  /* 0x0000243101007387 */ /* 0x000fe20000100800 */
[----:B------:R-:W-:Y:S03]  /*1520*/  BSSY B0, `(.L_x_264) ;  /* 0x0000052000007945 */ /* 0x000fe60003800000 */
        /* <DEDUP_REMOVED lines=81> */
.L_x_265:
[----:B------:R-:W-:Y:S05]  /*1a40*/  BSYNC B0 ;  /* 0x0000000000007941 */ /* 0x000fea0003800000 */
.L_x_264:
        /* <DEDUP_REMOVED lines=37> */
.L_x_267:
[----:B------:R-:W-:Y:S05]  /*1ca0*/  BSYNC B0 ;  /* 0x0000000000007941 */ /* 0x000fea0003800000 */
.L_x_266:
        /* <DEDUP_REMOVED lines=35> */
.L_x_269:
[----:B------:R-:W-:Y:S05]  /*1ee0*/  BSYNC B0 ;  /* 0x0000000000007941 */ /* 0x000fea0003800000 */
.L_x_268:
        /* <DEDUP_REMOVED lines=37> */
.L_x_271:
[----:B------:R-:W-:Y:S05]  /*2140*/  BSYNC B0 ;  /* 0x0000000000007941 */ /* 0x000fea0003800000 */
.L_x_270:
        /* <DEDUP_REMOVED lines=35> */
.L_x_273:
[----:B------:R-:W-:Y:S05]  /*2380*/  BSYNC B0 ;  /* 0x0000000000007941 */ /* 0x000fea0003800000 */
.L_x_272:
        /* <DEDUP_REMOVED lines=37> */
.L_x_275:
[----:B------:R-:W-:Y:S05]  /*25e0*/  BSYNC B0 ;  /* 0x0000000000007941 */ /* 0x000fea0003800000 */
.L_x_274:
        /* <DEDUP_REMOVED lines=35> */
.L_x_277:
[----:B------:R-:W-:Y:S05]  /*2820*/  BSYNC B0 ;  /* 0x0000000000007941 */ /* 0x000fea0003800000 */
.L_x_276:
        /* <DEDUP_REMOVED lines=37> */
.L_x_279:
[----:B------:R-:W-:Y:S05]  /*2a80*/  BSYNC B0 ;  /* 0x0000000000007941 */ /* 0x000fea0003800000 */
.L_x_278:
        /* <DEDUP_REMOVED lines=35> */
.L_x_281:
[----:B------:R-:W-:Y:S05]  /*2cc0*/  BSYNC B0 ;  /* 0x0000000000007941 */ /* 0x000fea0003800000 */
.L_x_280:
        /* <DEDUP_REMOVED lines=41> */
.L_x_283:
[----:B------:R-:W-:Y:S05]  /*2f60*/  BSYNC B0 ;  /* 0x0000000000007941 */ /* 0x000fea0003800000 */
.L_x_282:
        /* <DEDUP_REMOVED lines=33> */
.L_x_285:
[----:B------:R-:W-:Y:S05]  /*3180*/  BSYNC B0 ;  /* 0x0000000000007941 */ /* 0x000fea0003800000 */
.L_x_284:
        /* <DEDUP_REMOVED lines=33> */
.L_x_287:
[----:B------:R-:W-:Y:S05]  /*33a0*/  BSYNC B0 ;  /* 0x0000000000007941 */ /* 0x000fea0003800000 */
.L_x_286:
        /* <DEDUP_REMOVED lines=33> */
.L_x_289:
[----:B------:R-:W-:Y:S05]  /*35c0*/  BSYNC B0 ;  /* 0x0000000000007941 */ /* 0x000fea0003800000 */
.L_x_288:
        /* <DEDUP_REMOVED lines=33> */
.L_x_291:
[----:B------:R-:W-:Y:S05]  /*37e0*/  BSYNC B0 ;  /* 0x0000000000007941 */ /* 0x000fea0003800000 */
.L_x_290:
        /* <DEDUP_REMOVED lines=33> */
.L_x_293:
[----:B------:R-:W-:Y:S05]  /*3a00*/  BSYNC B0 ;  /* 0x0000000000007941 */ /* 0x000fea0003800000 */
.L_x_292:
        /* <DEDUP_REMOVED lines=33> */
.L_x_295:
[----:B------:R-:W-:Y:S05]  /*3c20*/  BSYNC B0 ;  /* 0x0000000000007941 */ /* 0x000fea0003800000 */
.L_x_294:
        /* <DEDUP_REMOVED lines=20> */
[----:B------:R-:W-:Y:S01]  /*3d70*/  IADD3 R42, R45, R47, RZ ;  /* 0x0000002f2d2a7210 */ /* 0x000fe20007ffe0ff */
[----:B------:R-:W-:Y:S02]  /*3d80*/  UIMAD UR7, UR21, UR24, URZ ;  /* 0x00000018150772a4 */ /* 0x000fe4000f8e023f */
[----:B------:R-:W-:-:S04]  /*3d90*/  IMAD.WIDE.U32 R44, R67, UR24, RZ ;  /* 0x00000018432c7c25 */ /* 0x000fc8000f8e00ff */
[----:B------:R-:W-:Y:S01]  /*3da0*/  FMUL.FTZ R0, R0, R63 ;  /* 0x0000003f00007220 */ /* 0x000fe20000410000 */
[----:B------:R-:W-:Y:S01]  /*3db0*/  USHF.L.U32 UR17, UR16, 0x1, URZ ;  /* 0x0000000110117899 */ /* 0x000fe2000800063f */
[----:B------:R-:W-:Y:S01]  /*3dc0*/  FMUL.FTZ R15, R15, R62 ;  /* 0x0000003e0f0f7220 */ /* 0x000fe20000410000 */
[----:B------:R-:W-:Y:S01]  /*3dd0*/  FMUL.FTZ R14, R14, R61 ;  /* 0x0000003d0e0e7220 */ /* 0x000fe20000410000 */
[----:B------:R-:W-:Y:S01]  /*3de0*/  MOV R40, UR7 ;  /* 0x0000000700287c02 */ /* 0x000fe20008000f00 */
[----:B------:R-:W-:Y:S01]  /*3df0*/  STL.64 [R1+0x18], R44 ;  /* 0x0000182c01007387 */ /* 0x000fe20000100a00 */
[----:B------:R-:W-:Y:S01]  /*3e00*/  FMUL.FTZ R13, R13, R60 ;  /* 0x0000003c0d0d7220 */ /* 0x000fe20000410000 */
[----:B------:R-:W-:Y:S01]  /*3e10*/  ISETP.GE.AND P1, PT, R42, UR17, PT ;  /* 0x000000112a007c0c */ /* 0x000fe2000bf26270 */
[----:B------:R-:W-:Y:S01]  /*3e20*/  FMUL.FTZ R12, R12, R59 ;  /* 0x0000003b0c0c7220 */ /* 0x000fe20000410000 */
[----:B------:R-:W-:Y:S01]  /*3e30*/  IMAD R40, R67, UR25, R40 ;  /* 0x0000001943287c24 */ /* 0x000fe2000f8e0228 */
[----:B------:R0:W-:Y:S01]  /*3e40*/  STL [R1+0x14], R0 ;  /* 0x0000140001007387 */ /* 0x0001e20000100800 */
[----:B------:R-:W-:Y:S01]  /*3e50*/  FMUL.FTZ R11, R11, R58 ;  /* 0x0000003a0b0b7220 */ /* 0x000fe20000410000 */
[----:B------:R-:W-:Y:S01]  /*3e60*/  FMUL.FTZ R10, R10, R57 ;  /* 0x000000390a0a7220 */ /* 0x000fe20000410000 */
[----:B------:R-:W-:Y:S01]  /*3e70*/  FMUL.FTZ R9, R9, R56 ;  /* 0x0000003809097220 */ /* 0x000fe20000410000 */
[----:B------:R-:W-:Y:S01]  /*3e80*/  IADD3 R40, R45, R40, RZ ;  /* 0x000000282d287210 */ /* 0x000fe20007ffe0ff */
[----:B------:R-:W-:Y:S01]  /*3e90*/  FMUL.FTZ R8, R8, R39 ;  /* 0x0000002708087220 */ /* 0x000fe20000410000 */
[----:B------:R-:W-:Y:S01]  /*3ea0*/  FMUL.FTZ R7, R7, R38 ;  /* 0x0000002607077220 */ /* 0x000fe20000410000 */
[----:B------:R-:W-:Y:S01]  /*3eb0*/  FMUL.FTZ R6, R6, R37 ;  /* 0x0000002506067220 */ /* 0x000fe20000410000 */
[----:B------:R-:W-:Y:S01]  /*3ec0*/  FMUL.FTZ R5, R5, R36 ;  /* 0x0000002405057220 */ /* 0x000fe20000410000 */
[----:B------:R1:W-:Y:S01]  /*3ed0*/  STL [R1+0x20], R40 ;  /* 0x0000202801007387 */ /* 0x0003e20000100800 */
[----:B------:R-:W-:Y:S01]  /*3ee0*/  FMUL.FTZ R4, R4, R35 ;  /* 0x0000002304047220 */ /* 0x000fe20000410000 */
[----:B------:R-:W-:Y:S01]  /*3ef0*/  FMUL.FTZ R3, R3, R34 ;  /* 0x0000002203037220 */ /* 0x000fe20000410000 */
[----:B------:R-:W-:Y:S01]  /*3f00*/  FMUL.FTZ R2, R2, R33 ;  /* 0x0000002102027220 */ /* 0x000fe20000410000 */
[----:B0-----:R-:W-:Y:S01]  /*3f10*/  FMUL.FTZ R0, R41, R32 ;  /* 0x0000002029007220 */ /* 0x001fe20000410000 */
[----:B------:R-:W-:Y:S01]  /*3f20*/  UMOV UR7, URZ ;  /* 0x0000003f00077c82 */ /* 0x000fe20008000000 */
[----:B------:R-:W-:Y:S01]  /*3f30*/  ULDC UR37, c[0x0][0x224] ;  /* 0x0000890000257ab9 */ /* 0x000fe20000000800 */
[----:B------:R-:W-:Y:S01]  /*3f40*/  ULDC UR38, c[0x0][0x21c] ;  /* 0x0000870000267ab9 */ /* 0x000fe20000000800 */
[----:B------:R-:W-:Y:S01]  /*3f50*/  ULDC UR25, c[0x0][0x214] ;  /* 0x0000850000197ab9 */ /* 0x000fe20000000800 */
[----:B------:R-:W-:Y:S01]  /*3f60*/  ULDC.64 UR26, c[0x0][0x238] ;  /* 0x00008e00001a7ab9 */ /* 0x000fe20000000a00 */
[----:B------:R-:W-:Y:S01]  /*3f70*/  ULDC.64 UR28, c[0x0][0x2d0] ;  /* 0x0000b400001c7ab9 */ /* 0x000fe20000000a00 */
[----:B------:R-:W-:Y:S01]  /*3f80*/  ULDC.64 UR30, c[0x0][0x250] ;  /* 0x00009400001e7ab9 */ /* 0x000fe20000000a00 */
[----:B------:R-:W-:Y:S01]  /*3f90*/  ULDC.64 UR32, c[0x0][0x270] ;  /* 0x00009c0000207ab9 */ /* 0x000fe20000000a00 */
[----:B-1----:R-:W-:-:S05]  /*3fa0*/  ULDC.64 UR34, c[0x0][0x310] ;  /* 0x0000c40000227ab9 */ /* 0x002fca0000000a00 */
.L_x_302:
[----:B------:R-:W0:Y:S01]  /*3fb0*/  S2R R40, SR_TID.X ;  /* 0x0000000000287919 */ /* 0x000e220000002100 */
[----:B------:R-:W-:Y:S01]  /*3fc0*/  USHF.R.S32.HI UR20, URZ, 0x1f, UR7 ;  /* 0x0000001f3f147899 */ /* 0x000fe20008011407 */
[----:B------:R-:W-:Y:S01]  /*3fd0*/  MOV R43, UR30 ;  /* 0x0000001e002b7c02 */ /* 0x000fe20008000f00 */
[----:B------:R-:W2:Y:S02]  /*3fe0*/  LDL R48, [R1+0x20] ;  /* 0x0000200001307983 */ /* 0x000ea40000100800 */
[----:B------:R-:W-:Y:S02]  /*3ff0*/  UIMAD UR17, UR20, UR30, URZ ;  /* 0x0000001e141172a4 */ /* 0x000fe4000f8e023f */
[----:B------:R-:W3:Y:S01]  /*4000*/  LDL.64 R120, [R1+0x18] ;  /* 0x0000180001787983 */ /* 0x000ee20000100a00 */
[----:B0-----:R-:W-:-:S04]  /*4010*/  SHF.L.U32 R41, R40, 0x4, RZ ;  /* 0x0000000428297819 */ /* 0x001fc800000006ff */
[----:B------:R-:W-:-:S04]  /*4020*/  LOP3.LUT R41, R41, 0xfffffe00, RZ, 0xc0, !PT ;  /* 0xfffffe0029297812 */ /* 0x000fc800078ec0ff */
[----:B------:R-:W-:Y:S02]  /*4030*/  LOP3.LUT R41, R41, 0x1f, R40, 0xf8, !PT ;  /* 0x0000001f29297812 */ /* 0x000fe400078ef828 */
[----:B------:R-:W-:-:S04]  /*4040*/  SHF.L.U32 R40, R40, 0x4, RZ ;  /* 0x0000000428287819 */ /* 0x000fc800000006ff */
[----:B------:R-:W-:-:S04]  /*4050*/  LOP3.LUT R40, R40, 0xfffffe00, RZ, 0xc0, !PT ;  /* 0xfffffe0028287812 */ /* 0x000fc800078ec0ff */
[----:B------:R-:W-:-:S04]  /*4060*/  IADD3 R44, R40, R41, RZ ;  /* 0x00000029282c7210 */ /* 0x000fc80007ffe0ff */
[--C-:B------:R-:W-:Y:S01]  /*4070*/  SHF.R.S32.HI R45, RZ, 0x1f, R44.reuse ;  /* 0x0000001fff2d7819 */ /* 0x100fe2000001142c */
[----:B------:R-:W-:Y:S02]  /*4080*/  UIMAD UR17, UR7, UR31, UR17 ;  /* 0x0000001f071172a4 */ /* 0x000fe4000f8e0211 */
[----:B------:R-:W-:Y:S01]  /*4090*/  IMAD.WIDE.U32 R42, R43, UR7, R44 ;  /* 0x000000072b2a7c25 */ /* 0x000fe2000f8e002c */
[----:B------:R-:W-:-:S04]  /*40a0*/  IADD3 R106, R44, 0x20, RZ ;  /* 0x000000202c6a7810 */ /* 0x000fc80007ffe0ff */
[----:B------:R-:W-:Y:S01]  /*40b0*/  IADD3 R41, R43, UR17, RZ ;  /* 0x000000112b297c10 */ /* 0x000fe2000fffe0ff */
[----:B------:R-:W-:Y:S01]  /*40c0*/  USHF.L.U32 UR17, UR16, 0x1, URZ ;  /* 0x0000000110117899 */ /* 0x000fe2000800063f */
[C---:B------:R-:W-:Y:S02]  /*40d0*/  IADD3 R107, R44.reuse, 0x40, RZ ;  /* 0x000000402c6b7810 */ /* 0x040fe40007ffe0ff */
[----:B------:R-:W-:-:S03]  /*40e0*/  IADD3 R84, R44, 0x60, RZ ;  /* 0x000000602c547810 */ /* 0x000fc60007ffe0ff */
[----:B------:R-:W-:Y:S01]  /*40f0*/  ISETP.GE.AND P6, PT, R106, UR17, PT ;  /* 0x000000116a007c0c */ /* 0x000fe2000bfc6270 */
[----:B------:R-:W-:Y:S01]  /*4100*/  HFMA2.MMA R75, -RZ, RZ, 0, 0 ;  /* 0x00000000ff4b7435 */ /* 0x000fe200000001ff */
[----:B------:R-:W-:Y:S02]  /*4110*/  LEA R40, P0, R42, UR12, 0x2 ;  /* 0x0000000c2a287c11 */ /* 0x000fe4000f8010ff */
[----:B------:R-:W-:Y:S02]  /*4120*/  ISETP.GE.AND P5, PT, R107, UR17, PT ;  /* 0x000000116b007c0c */ /* 0x000fe4000bfa6270 */
[----:B------:R-:W-:Y:S01]  /*4130*/  ISETP.GE.AND P2, PT, R84, UR17, PT ;  /* 0x0000001154007c0c */ /* 0x000fe2000bf46270 */
[----:B------:R-:W-:Y:S01]  /*4140*/  HFMA2.MMA R71, -RZ, RZ, 0, 0 ;  /* 0x00000000ff477435 */ /* 0x000fe200000001ff */
[----:B------:R-:W-:Y:S02]  /*4150*/  IADD3 R104, R44, 0x80, RZ ;  /* 0x000000802c687810 */ /* 0x000fe40007ffe0ff */
[----:B------:R-:W-:-:S02]  /*4160*/  LEA.HI.X R41, R42, UR14, R41, 0x2, P0 ;  /* 0x0000000e2a297c11 */ /* 0x000fc400080f1429 */
[C---:B------:R-:W-:Y:S02]  /*4170*/  IADD3 R105, R44.reuse, 0xa0, RZ ;  /* 0x000000a02c697810 */ /* 0x040fe40007ffe0ff */
[C---:B------:R-:W-:Y:S01]  /*4180*/  IADD3 R103, R44.reuse, 0xc0, RZ ;  /* 0x000000c02c677810 */ /* 0x040fe20007ffe0ff */
[----:B------:R-:W4:Y:S01]  /*4190*/  @!P6 LDG.E R75, desc[UR18][R40.64+0x80] ;  /* 0x00008012284be981 */ /* 0x000f22000c1e1900 */
[----:B------:R-:W-:Y:S02]  /*41a0*/  IADD3 R101, R44, 0xe0, RZ ;  /* 0x000000e02c657810 */ /* 0x000fe40007ffe0ff */
[----:B------:R-:W-:Y:S01]  /*41b0*/  MOV R68, RZ ;  /* 0x000000ff00447202 */ /* 0x000fe20000000f00 */
[----:B------:R-:W-:Y:S01]  /*41c0*/  HFMA2.MMA R96, -RZ, RZ, 0, 0 ;  /* 0x00000000ff607435 */ /* 0x000fe200000001ff */
[----:B------:R-:W-:Y:S01]  /*41d0*/  ISETP.GE.AND P0, PT, R104, UR17, PT ;  /* 0x0000001168007c0c */ /* 0x000fe2000bf06270 */
[----:B------:R-:W5:Y:S01]  /*41e0*/  @!P2 LDG.E R71, desc[UR18][R40.64+0x180] ;  /* 0x000180122847a981 */ /* 0x000f62000c1e1900 */
[----:B------:R-:W-:-:S02]  /*41f0*/  ISETP.GE.AND P4, PT, R105, UR17, PT ;  /* 0x0000001169007c0c */ /* 0x000fc4000bf86270 */
[----:B------:R-:W-:Y:S01]  /*4200*/  ISETP.GE.AND P3, PT, R103, UR17, PT ;  /* 0x0000001167007c0c */ /* 0x000fe2000bf66270 */
[----:B------:R-:W5:Y:S01]  /*4210*/  @!P5 LDG.E R68, desc[UR18][R40.64+0x100] ;  /* 0x000100122844d981 */ /* 0x000f62000c1e1900 */
[C---:B------:R-:W-:Y:S02]  /*4220*/  IADD3 R100, R44.reuse, 0x100, RZ ;  /* 0x000001002c647810 */ /* 0x040fe40007ffe0ff */
[----:B------:R-:W-:Y:S02]  /*4230*/  ISETP.GE.AND P6, PT, R101, UR17, PT ;  /* 0x0000001165007c0c */ /* 0x000fe4000bfc6270 */
[----:B------:R-:W-:Y:S02]  /*4240*/  IADD3 R99, R44, 0x120, RZ ;  /* 0x000001202c637810 */ /* 0x000fe40007ffe0ff */
[----:B------:R-:W-:Y:S02]  /*4250*/  MOV R102, RZ ;  /* 0x000000ff00667202 */ /* 0x000fe40000000f00 */
[----:B------:R-:W-:-:S02]  /*4260*/  ISETP.GE.AND P5, PT, R100, UR17, PT ;  /* 0x0000001164007c0c */ /* 0x000fc4000bfa6270 */
[----:B------:R-:W-:Y:S02]  /*4270*/  CS2R R126, SRZ ;  /* 0x00000000007e7805 */ /* 0x000fe4000001ff00 */
[----:B------:R-:W-:Y:S01]  /*4280*/  ISETP.GE.AND P2, PT, R99, UR17, PT ;  /* 0x0000001163007c0c */ /* 0x000fe2000bf46270 */
[----:B------:R-:W5:Y:S01]  /*4290*/  @!P4 LDG.E R96, desc[UR18][R40.64+0x280] ;  /* 0x000280122860c981 */ /* 0x000f62000c1e1900 */
[----:B------:R-:W-:Y:S02]  /*42a0*/  MOV R72, RZ ;  /* 0x000000ff00487202 */ /* 0x000fe40000000f00 */
[C---:B------:R-:W-:Y:S01]  /*42b0*/  IADD3 R98, R44.reuse, 0x140, RZ ;  /* 0x000001402c627810 */ /* 0x040fe20007ffe0ff */
[----:B------:R-:W5:Y:S01]  /*42c0*/  @!P0 LDG.E R102, desc[UR18][R40.64+0x200] ;  /* 0x0002001228668981 */ /* 0x000f62000c1e1900 */
[C---:B------:R-:W-:Y:S02]  /*42d0*/  IADD3 R76, R44.reuse, 0x160, RZ ;  /* 0x000001602c4c7810 */ /* 0x040fe40007ffe0ff */
[----:B------:R-:W-:-:S02]  /*42e0*/  IADD3 R94, R44, 0x180, RZ ;  /* 0x000001802c5e7810 */ /* 0x000fc40007ffe0ff */
[----:B------:R-:W-:Y:S02]  /*42f0*/  CS2R R128, SRZ ;  /* 0x0000000000807805 */ /* 0x000fe4000001ff00 */
[----:B------:R-:W-:Y:S01]  /*4300*/  IADD3 R95, R44, 0x1a0, RZ ;  /* 0x000001a02c5f7810 */ /* 0x000fe20007ffe0ff */
[----:B------:R-:W5:Y:S01]  /*4310*/  @!P3 LDG.E R72, desc[UR18][R40.64+0x300] ;  /* 0x000300122848b981 */ /* 0x000f62000c1e1900 */
[----:B------:R-:W-:Y:S02]  /*4320*/  ISETP.GE.AND P0, PT, R98, UR17, PT ;  /* 0x0000001162007c0c */ /* 0x000fe4000bf06270 */
[----:B------:R-:W-:Y:S01]  /*4330*/  ISETP.GE.AND P4, PT, R76, UR17, PT ;  /* 0x000000114c007c0c */ /* 0x000fe2000bf86270 */
[----:B------:R-:W5:Y:S01]  /*4340*/  @!P6 LDG.E R126, desc[UR18][R40.64+0x380] ;  /* 0x00038012287ee981 */ /* 0x000f62000c1e1900 */
[----:B------:R-:W-:Y:S01]  /*4350*/  ISETP.GE.AND P3, PT, R94, UR17, PT ;  /* 0x000000115e007c0c */ /* 0x000fe2000bf66270 */
[----:B------:R-:W-:Y:S01]  /*4360*/  HFMA2.MMA R130, -RZ, RZ, 0, 0 ;  /* 0x00000000ff827435 */ /* 0x000fe200000001ff */
[C---:B------:R-:W-:Y:S01]  /*4370*/  IADD3 R90, R44.reuse, 0x1c0, RZ ;  /* 0x000001c02c5a7810 */ /* 0x040fe20007ffe0ff */
[----:B------:R-:W-:Y:S01]  /*4380*/  HFMA2.MMA R79, -RZ, RZ, 0, 0 ;  /* 0x00000000ff4f7435 */ /* 0x000fe200000001ff */
[----:B------:R-:W-:Y:S01]  /*4390*/  ISETP.GE.AND P6, PT, R95, UR17, PT ;  /* 0x000000115f007c0c */ /* 0x000fe2000bfc6270 */
[----:B------:R-:W5:Y:S01]  /*43a0*/  @!P5 LDG.E R127, desc[UR18][R40.64+0x400] ;  /* 0x00040012287fd981 */ /* 0x000f62000c1e1900 */
[----:B------:R-:W-:-:S02]  /*43b0*/  IADD3 R97, R44, 0x1e0, RZ ;  /* 0x000001e02c617810 */ /* 0x000fc40007ffe0ff */
[----:B------:R-:W-:Y:S01]  /*43c0*/  ISETP.GE.AND P5, PT, R90, UR17, PT ;  /* 0x000000115a007c0c */ /* 0x000fe2000bfa6270 */
[----:B------:R-:W5:Y:S01]  /*43d0*/  @!P2 LDG.E R128, desc[UR18][R40.64+0x480] ;  /* 0x000480122880a981 */ /* 0x000f62000c1e1900 */
[----:B------:R-:W-:Y:S02]  /*43e0*/  ISETP.GE.AND P2, PT, R97, UR17, PT ;  /* 0x0000001161007c0c */ /* 0x000fe4000bf46270 */
[----:B------:R-:W-:Y:S02]  /*43f0*/  CS2R R124, SRZ ;  /* 0x00000000007c7805 */ /* 0x000fe4000001ff00 */
[----:B------:R-:W-:Y:S01]  /*4400*/  MOV R47, RZ ;  /* 0x000000ff002f7202 */ /* 0x000fe20000000f00 */
[----:B------:R-:W5:Y:S01]  /*4410*/  @!P0 LDG.E R129, desc[UR18][R40.64+0x500] ;  /* 0x0005001228818981 */ /* 0x000f62000c1e1900 */
[C---:B------:R-:W-:Y:S02]  /*4420*/  IADD3 R93, R44.reuse, 0x200, RZ ;  /* 0x000002002c5d7810 */ /* 0x040fe40007ffe0ff */
[C---:B------:R-:W-:Y:S01]  /*4430*/  IADD3 R86, R44.reuse, 0x220, RZ ;  /* 0x000002202c567810 */ /* 0x040fe20007ffe0ff */
[----:B------:R-:W5:Y:S01]  /*4440*/  @!P4 LDG.E R130, desc[UR18][R40.64+0x580] ;  /* 0x000580122882c981 */ /* 0x000f62000c1e1900 */
[----:B------:R-:W-:-:S02]  /*4450*/  IADD3 R89, R44, 0x240, RZ ;  /* 0x000002402c597810 */ /* 0x000fc40007ffe0ff */
[----:B------:R-:W-:Y:S02]  /*4460*/  IADD3 R46, R44, 0x260, RZ ;  /* 0x000002602c2e7810 */ /* 0x000fe40007ffe0ff */
[----:B------:R-:W-:Y:S02]  /*4470*/  CS2R R122, SRZ ;  /* 0x00000000007a7805 */ /* 0x000fe4000001ff00 */
[----:B------:R-:W-:Y:S01]  /*4480*/  ISETP.GE.AND P0, PT, R93, UR17, PT ;  /* 0x000000115d007c0c */ /* 0x000fe2000bf06270 */
[----:B------:R-:W5:Y:S01]  /*4490*/  @!P3 LDG.E R47, desc[UR18][R40.64+0x600] ;  /* 0x00060012282fb981 */ /* 0x000f62000c1e1900 */
[----:B------:R-:W-:Y:S02]  /*44a0*/  ISETP.GE.AND P4, PT, R86, UR17, PT ;  /* 0x0000001156007c0c */ /* 0x000fe4000bf86270 */
[----:B------:R-:W-:Y:S01]  /*44b0*/  ISETP.GE.AND P3, PT, R89, UR17, PT ;  /* 0x0000001159007c0c */ /* 0x000fe2000bf66270 */
[----:B------:R-:W4:Y:S01]  /*44c0*/  @!P1 LDG.E R79, desc[UR18][R40.64] ;  /* 0x00000012284f9981 */ /* 0x000f22000c1e1900 */
[----:B------:R-:W-:-:S03]  /*44d0*/  IADD3 R42, R44, 0x280, RZ ;  /* 0x000002802c2a7810 */ /* 0x000fc60007ffe0ff */
[----:B------:R-:W5:Y:S01]  /*44e0*/  @!P6 LDG.E R125, desc[UR18][R40.64+0x680] ;  /* 0x00068012287de981 */ /* 0x000f62000c1e1900 */
[----:B------:R-:W-:Y:S02]  /*44f0*/  ISETP.GE.AND P6, PT, R46, UR17, PT ;  /* 0x000000112e007c0c */ /* 0x000fe4000bfc6270 */
[----:B------:R-:W-:Y:S01]  /*4500*/  IADD3 R82, R44, 0x2a0, RZ ;  /* 0x000002a02c527810 */ /* 0x000fe20007ffe0ff */
[----:B------:R-:W5:Y:S01]  /*4510*/  @!P5 LDG.E R124, desc[UR18][R40.64+0x700] ;  /* 0x00070012287cd981 */ /* 0x000f62000c1e1900 */
[----:B------:R-:W-:Y:S02]  /*4520*/  ISETP.GE.AND P5, PT, R42, UR17, PT ;  /* 0x000000112a007c0c */ /* 0x000fe4000bfa6270 */
[----:B------:R-:W-:Y:S01]  /*4530*/  CS2R R114, SRZ ;  /* 0x0000000000727805 */ /* 0x000fe2000001ff00 */
[----:B------:R-:W5:Y:S01]  /*4540*/  @!P2 LDG.E R123, desc[UR18][R40.64+0x780] ;  /* 0x00078012287ba981 */ /* 0x000f62000c1e1900 */
[----:B------:R-:W-:Y:S02]  /*4550*/  ISETP.GE.AND P2, PT, R82, UR17, PT ;  /* 0x0000001152007c0c */ /* 0x000fe4000bf46270 */
[----:B------:R-:W-:-:S02]  /*4560*/  CS2R R116, SRZ ;  /* 0x0000000000747805 */ /* 0x000fc4000001ff00 */
[C---:B------:R-:W-:Y:S01]  /*4570*/  IADD3 R85, R44.reuse, 0x2c0, RZ ;  /* 0x000002c02c557810 */ /* 0x040fe20007ffe0ff */
[----:B------:R-:W-:Y:S01]  /*4580*/  HFMA2.MMA R118, -RZ, RZ, 0, 0 ;  /* 0x00000000ff767435 */ /* 0x000fe200000001ff */
[C---:B------:R-:W-:Y:S01]  /*4590*/  IADD3 R81, R44.reuse, 0x2e0, RZ ;  /* 0x000002e02c517810 */ /* 0x040fe20007ffe0ff */
[----:B------:R-:W5:Y:S01]  /*45a0*/  @!P0 LDG.E R122, desc[UR18][R40.64+0x800] ;  /* 0x00080012287a8981 */ /* 0x000f62000c1e1900 */
[C---:B------:R-:W-:Y:S02]  /*45b0*/  IADD3 R78, R44.reuse, 0x300, RZ ;  /* 0x000003002c4e7810 */ /* 0x040fe40007ffe0ff */
[----:B------:R-:W-:Y:S01]  /*45c0*/  IADD3 R74, R44, 0x320, RZ ;  /* 0x000003202c4a7810 */ /* 0x000fe20007ffe0ff */
[----:B------:R-:W5:Y:S01]  /*45d0*/  @!P4 LDG.E R114, desc[UR18][R40.64+0x880] ;  /* 0x000880122872c981 */ /* 0x000f62000c1e1900 */
[----:B------:R-:W-:Y:S02]  /*45e0*/  ISETP.GE.AND P0, PT, R85, UR17, PT ;  /* 0x0000001155007c0c */ /* 0x000fe4000bf06270 */
[----:B------:R-:W-:Y:S01]  /*45f0*/  ISETP.GE.AND P4, PT, R81, UR17, PT ;  /* 0x0000001151007c0c */ /* 0x000fe2000bf86270 */
[----:B------:R-:W5:Y:S01]  /*4600*/  @!P3 LDG.E R115, desc[UR18][R40.64+0x900] ;  /* 0x000900122873b981 */ /* 0x000f62000c1e1900 */
[----:B------:R-:W-:Y:S01]  /*4610*/  ISETP.GE.AND P3, PT, R78, UR17, PT ;  /* 0x000000114e007c0c */ /* 0x000fe2000bf66270 */
[----:B------:R-:W-:Y:S01]  /*4620*/  HFMA2.MMA R112, -RZ, RZ, 0, 0 ;  /* 0x00000000ff707435 */ /* 0x000fe200000001ff */
[----:B------:R-:W-:Y:S01]  /*4630*/  IADD3 R77, R44, 0x340, RZ ;  /* 0x000003402c4d7810 */ /* 0x000fe20007ffe0ff */
[----:B------:R-:W5:Y:S01]  /*4640*/  @!P6 LDG.E R116, desc[UR18][R40.64+0x980] ;  /* 0x000980122874e981 */ /* 0x000f62000c1e1900 */
[----:B------:R-:W-:-:S02]  /*4650*/  ISETP.GE.AND P6, PT, R74, UR17, PT ;  /* 0x000000114a007c0c */ /* 0x000fc4000bfc6270 */
[C---:B------:R-:W-:Y:S01]  /*4660*/  IADD3 R73, R44.reuse, 0x360, RZ ;  /* 0x000003602c497810 */ /* 0x040fe20007ffe0ff */
[----:B------:R-:W-:Y:S01]  /*4670*/  HFMA2.MMA R53, -RZ, RZ, 0, 0 ;  /* 0x00000000ff357435 */ /* 0x000fe200000001ff */
[----:B------:R-:W5:Y:S01]  /*4680*/  @!P5 LDG.E R117, desc[UR18][R40.64+0xa00] ;  /* 0x000a00122875d981 */ /* 0x000f62000c1e1900 */
[----:B------:R-:W-:Y:S02]  /*4690*/  MOV R43, RZ ;  /* 0x000000ff002b7202 */ /* 0x000fe40000000f00 */
[----:B------:R-:W-:Y:S01]  /*46a0*/  ISETP.GE.AND P5, PT, R77, UR17, PT ;  /* 0x000000114d007c0c */ /* 0x000fe2000bfa6270 */
[----:B------:R-:W5:Y:S01]  /*46b0*/  @!P2 LDG.E R118, desc[UR18][R40.64+0xa80] ;  /* 0x000a80122876a981 */ /* 0x000f62000c1e1900 */
[----:B------:R-:W-:Y:S02]  /*46c0*/  ISETP.GE.AND P2, PT, R73, UR17, PT ;  /* 0x0000001149007c0c */ /* 0x000fe4000bf46270 */
[----:B------:R-:W-:Y:S01]  /*46d0*/  MOV R54, RZ ;  /* 0x000000ff00367202 */ /* 0x000fe20000000f00 */
[----:B------:R-:W5:Y:S01]  /*46e0*/  @!P0 LDG.E R43, desc[UR18][R40.64+0xb00] ;  /* 0x000b0012282b8981 */ /* 0x000f62000c1e1900 */
[----:B------:R-:W-:-:S02]  /*46f0*/  IADD3 R70, R44, 0x380, RZ ;  /* 0x000003802c467810 */ /* 0x000fc40007ffe0ff */
[C---:B------:R-:W-:Y:S01]  /*4700*/  IADD3 R55, R44.reuse, 0x3a0, RZ ;  /* 0x000003a02c377810 */ /* 0x040fe20007ffe0ff */
[----:B------:R-:W5:Y:S01]  /*4710*/  @!P4 LDG.E R112, desc[UR18][R40.64+0xb80] ;  /* 0x000b80122870c981 */ /* 0x000f62000c1e1900 */
[C---:B------:R-:W-:Y:S02]  /*4720*/  IADD3 R69, R44.reuse, 0x3c0, RZ ;  /* 0x000003c02c457810 */ /* 0x040fe40007ffe0ff */
[----:B------:R-:W-:Y:S01]  /*4730*/  IADD3 R52, R44, 0x3e0, RZ ;  /* 0x000003e02c347810 */ /* 0x000fe20007ffe0ff */
[----:B------:R-:W5:Y:S01]  /*4740*/  @!P3 LDG.E R54, desc[UR18][R40.64+0xc00] ;  /* 0x000c00122836b981 */ /* 0x000f62000c1e1900 */
[----:B------:R-:W-:Y:S02]  /*4750*/  MOV R49, RZ ;  /* 0x000000ff00317202 */ /* 0x000fe40000000f00 */
[----:B------:R-:W-:Y:S01]  /*4760*/  ISETP.GE.AND P0, PT, R70, UR17, PT ;  /* 0x0000001146007c0c */ /* 0x000fe2000bf06270 */
[----:B------:R-:W5:Y:S01]  /*4770*/  @!P6 LDG.E R53, desc[UR18][R40.64+0xc80] ;  /* 0x000c80122835e981 */ /* 0x000f62000c1e1900 */
[----:B------:R-:W-:-:S02]  /*4780*/  ISETP.GE.AND P4, PT, R55, UR17, PT ;  /* 0x0000001137007c0c */ /* 0x000fc4000bf86270 */
[----:B------:R-:W-:Y:S01]  /*4790*/  MOV R91, RZ ;  /* 0x000000ff005b7202 */ /* 0x000fe20000000f00 */
[----:B------:R-:W5:Y:S01]  /*47a0*/  @!P5 LDG.E R49, desc[UR18][R40.64+0xd00] ;  /* 0x000d00122831d981 */ /* 0x000f62000c1e1900 */
[----:B------:R-:W-:Y:S02]  /*47b0*/  ISETP.GE.AND P3, PT, R69, UR17, PT ;  /* 0x0000001145007c0c */ /* 0x000fe4000bf66270 */
[----:B------:R-:W-:Y:S02]  /*47c0*/  ISETP.GE.AND P6, PT, R52, UR17, PT ;  /* 0x0000001134007c0c */ /* 0x000fe4000bfc6270 */
[----:B------:R-:W-:Y:S01]  /*47d0*/  CS2R R108, SRZ ;  /* 0x00000000006c7805 */ /* 0x000fe2000001ff00 */
[----:B------:R-:W5:Y:S01]  /*47e0*/  @!P2 LDG.E R91, desc[UR18][R40.64+0xd80] ;  /* 0x000d8012285ba981 */ /* 0x000f62000c1e1900 */
[----:B------:R-:W-:-:S04]  /*47f0*/  CS2R R110, SRZ ;  /* 0x00000000006e7805 */ /* 0x000fc8000001ff00 */
[----:B------:R-:W5:Y:S04]  /*4800*/  @!P0 LDG.E R108, desc[UR18][R40.64+0xe00] ;  /* 0x000e0012286c8981 */ /* 0x000f68000c1e1900 */
[----:B------:R-:W5:Y:S04]  /*4810*/  @!P4 LDG.E R109, desc[UR18][R40.64+0xe80] ;  /* 0x000e8012286dc981 */ /* 0x000f68000c1e1900 */
[----:B------:R-:W5:Y:S04]  /*4820*/  @!P3 LDG.E R110, desc[UR18][R40.64+0xf00] ;  /* 0x000f0012286eb981 */ /* 0x000f68000c1e1900 */
[----:B------:R2:W5:Y:S01]  /*4830*/  @!P6 LDG.E R111, desc[UR18][R40.64+0xf80] ;  /* 0x000f8012286fe981 */ /* 0x000562000c1e1900 */
[----:B------:R-:W0:Y:S01]  /*4840*/  S2R R161, SR_TID.X ;  /* 0x0000000000a17919 */ /* 0x000e220000002100 */
[----:B------:R-:W1:Y:S01]  /*4850*/  S2UR UR24, SR_CgaCtaId ;  /* 0x00000000001879c3 */ /* 0x000e620000008800 */
[----:B------:R-:W-:Y:S01]  /*4860*/  MOV R51, UR26 ;  /* 0x0000001a00337c02 */ /* 0x000fe20008000f00 */
[----:B------:R-:W-:-:S02]  /*4870*/  UIMAD UR17, UR20, UR26, URZ ;  /* 0x0000001a141172a4 */ /* 0x000fc4000f8e023f */
[----:B------:R-:W-:Y:S02]  /*4880*/  USHF.L.U32 UR36, UR16, 0x1, URZ ;  /* 0x0000000110247899 */ /* 0x000fe4000800063f */
[----:B------:R-:W-:Y:S01]  /*4890*/  UIMAD UR17, UR7, UR27, UR17 ;  /* 0x0000001b071172a4 */ /* 0x000fe2000f8e0211 */
[----:B------:R-:W-:Y:S01]  /*48a0*/  MOV R83, UR32 ;  /* 0x0000002000537c02 */ /* 0x000fe20008000f00 */
[----:B------:R-:W-:Y:S02]  /*48b0*/  UMOV UR23, 0x400 ;  /* 0x0000040000177882 */ /* 0x000fe40000000000 */
[----:B------:R-:W-:Y:S02]  /*48c0*/  ISETP.GE.AND P0, PT, R44, UR36, PT ;  /* 0x000000242c007c0c */ /* 0x000fe4000bf06270 */
[----:B------:R-:W-:Y:S01]  /*48d0*/  IMAD.WIDE.U32 R44, R83, UR7, R44 ;  /* 0x00000007532c7c25 */ /* 0x000fe2000f8e002c */
[----:B------:R-:W-:-:S04]  /*48e0*/  UIMAD UR20, UR20, UR32, URZ ;  /* 0x00000020141472a4 */ /* 0x000fc8000f8e023f */
[----:B------:R-:W-:-:S06]  /*48f0*/  UIMAD UR20, UR7, UR33, UR20 ;  /* 0x00000021071472a4 */ /* 0x000fcc000f8e0214 */
[----:B------:R-:W-:Y:S02]  /*4900*/  IADD3 R45, R45, UR20, RZ ;  /* 0x000000142d2d7c10 */ /* 0x000fe4000fffe0ff */
[----:B--2---:R-:W-:Y:S02]  /*4910*/  MOV R41, R48 ;  /* 0x0000003000297202 */ /* 0x004fe40000000f00 */
[----:B0-----:R-:W-:Y:S02]  /*4920*/  SHF.L.U32 R48, R161, 0x5, RZ ;  /* 0x00000005a1307819 */ /* 0x001fe400000006ff */
[----:B---3--:R-:W-:Y:S02]  /*4930*/  MOV R40, R120 ;  /* 0x0000007800287202 */ /* 0x008fe40000000f00 */
[----:B------:R-:W-:-:S03]  /*4940*/  LOP3.LUT R48, R48, 0xfffffc00, RZ, 0xc0, !PT ;  /* 0xfffffc0030307812 */ /* 0x000fc600078ec0ff */
[----:B------:R-:W-:Y:S01]  /*4950*/  IMAD.WIDE.U32 R50, R51, UR7, R40 ;  /* 0x0000000733327c25 */ /* 0x000fe2000f8e0028 */
[----:B------:R-:W-:-:S04]  /*4960*/  IADD3 R113, R48, R65, RZ ;  /* 0x0000004130717210 */ /* 0x000fc80007ffe0ff */
[----:B------:R-:W-:Y:S01]  /*4970*/  IADD3 R41, R51, UR17, RZ ;  /* 0x0000001133297c10 */ /* 0x000fe2000fffe0ff */
[----:B-1----:R-:W-:Y:S01]  /*4980*/  ULEA UR17, UR24, UR23, 0x18 ;  /* 0x0000001718117291 */ /* 0x002fe2000f8ec03f */
[C---:B------:R-:W-:Y:S02]  /*4990*/  IADD3 R88, R113.reuse, 0x20, RZ ;  /* 0x0000002071587810 */ /* 0x040fe40007ffe0ff */
[C---:B------:R-:W-:Y:S02]  /*49a0*/  IADD3 R87, R113.reuse, 0x40, RZ ;  /* 0x0000004071577810 */ /* 0x040fe40007ffe0ff */
[C---:B------:R-:W-:Y:S02]  /*49b0*/  LEA.HI.SX32 R92, R113.reuse, R113, 0x1b ;  /* 0x00000071715c7211 */ /* 0x040fe400078fdaff */
[C---:B------:R-:W-:Y:S02]  /*49c0*/  IADD3 R83, R113.reuse, 0x60, RZ ;  /* 0x0000006071537810 */ /* 0x040fe40007ffe0ff */
[----:B------:R-:W-:-:S02]  /*49d0*/  IADD3 R80, R113, 0x80, RZ ;  /* 0x0000008071507810 */ /* 0x000fc40007ffe0ff */
[-C--:B------:R-:W-:Y:S02]  /*49e0*/  LEA.HI.SX32 R88, R88, R113.reuse, 0x1b ;  /* 0x0000007158587211 */ /* 0x080fe400078fdaff */
[C---:B------:R-:W-:Y:S02]  /*49f0*/  IADD3 R149, R113.reuse, 0xa0, RZ ;  /* 0x000000a071957810 */ /* 0x040fe40007ffe0ff */
[----:B------:R-:W-:Y:S02]  /*4a00*/  IADD3 R147, R113, 0xc0, RZ ;  /* 0x000000c071937810 */ /* 0x000fe40007ffe0ff */
[-C--:B------:R-:W-:Y:S02]  /*4a10*/  LEA.HI.SX32 R87, R87, R113.reuse, 0x1b ;  /* 0x0000007157577211 */ /* 0x080fe400078fdaff */
[----:B------:R-:W-:Y:S02]  /*4a20*/  LEA R92, R92, UR17, 0x2 ;  /* 0x000000115c5c7c11 */ /* 0x000fe4000f8e10ff */
[----:B------:R-:W-:-:S02]  /*4a30*/  LEA.HI.SX32 R83, R83, R113, 0x1b ;  /* 0x0000007153537211 */ /* 0x000fc400078fdaff */
[-C--:B------:R-:W-:Y:S02]  /*4a40*/  LEA.HI.SX32 R80, R80, R113.reuse, 0x1b ;  /* 0x0000007150507211 */ /* 0x080fe400078fdaff */
[----:B------:R-:W-:Y:S02]  /*4a50*/  LEA R88, R88, UR17, 0x2 ;  /* 0x0000001158587c11 */ /* 0x000fe4000f8e10ff */
[-C--:B------:R-:W-:Y:S02]  /*4a60*/  LEA.HI.SX32 R149, R149, R113.reuse, 0x1b ;  /* 0x0000007195957211 */ /* 0x080fe400078fdaff */
[----:B------:R-:W-:Y:S02]  /*4a70*/  LEA.HI.SX32 R147, R147, R113, 0x1b ;  /* 0x0000007193937211 */ /* 0x000fe400078fdaff */
[----:B------:R-:W-:Y:S02]  /*4a80*/  LEA R87, R87, UR17, 0x2 ;  /* 0x0000001157577c11 */ /* 0x000fe4000f8e10ff */
[----:B------:R-:W-:-:S02]  /*4a90*/  LEA R83, R83, UR17, 0x2 ;  /* 0x0000001153537c11 */ /* 0x000fc4000f8e10ff */
[C---:B------:R-:W-:Y:S02]  /*4aa0*/  IADD3 R145, R113.reuse, 0xe0, RZ ;  /* 0x000000e071917810 */ /* 0x040fe40007ffe0ff */
[----:B------:R-:W-:Y:S02]  /*4ab0*/  LEA R80, R80, UR17, 0x2 ;  /* 0x0000001150507c11 */ /* 0x000fe4000f8e10ff */
[C---:B------:R-:W-:Y:S02]  /*4ac0*/  IADD3 R143, R113.reuse, 0x100, RZ ;  /* 0x00000100718f7810 */ /* 0x040fe40007ffe0ff */
[C---:B------:R-:W-:Y:S02]  /*4ad0*/  IADD3 R141, R113.reuse, 0x120, RZ ;  /* 0x00000120718d7810 */ /* 0x040fe40007ffe0ff */
[C---:B------:R-:W-:Y:S02]  /*4ae0*/  IADD3 R139, R113.reuse, 0x140, RZ ;  /* 0x00000140718b7810 */ /* 0x040fe40007ffe0ff */
[----:B------:R-:W-:-:S02]  /*4af0*/  IADD3 R137, R113, 0x160, RZ ;  /* 0x0000016071897810 */ /* 0x000fc40007ffe0ff */
[-C--:B------:R-:W-:Y:S02]  /*4b00*/  LEA.HI.SX32 R145, R145, R113.reuse, 0x1b ;  /* 0x0000007191917211 */ /* 0x080fe400078fdaff */
[----:B------:R-:W-:Y:S02]  /*4b10*/  IADD3 R151, R113, 0x180, RZ ;  /* 0x0000018071977810 */ /* 0x000fe40007ffe0ff */
[-C--:B------:R-:W-:Y:S02]  /*4b20*/  LEA.HI.SX32 R143, R143, R113.reuse, 0x1b ;  /* 0x000000718f8f7211 */ /* 0x080fe400078fdaff */
[----:B------:R-:W-:Y:S02]  /*4b30*/  IADD3 R152, R113, 0x1a0, RZ ;  /* 0x000001a071987810 */ /* 0x000fe40007ffe0ff */
[----:B------:R-:W-:Y:S02]  /*4b40*/  LEA.HI.SX32 R141, R141, R113, 0x1b ;  /* 0x000000718d8d7211 */ /* 0x000fe400078fdaff */
[----:B------:R-:W-:-:S02]  /*4b50*/  LEA R40, P2, R50, UR28, 0x3 ;  /* 0x0000001c32287c11 */ /* 0x000fc4000f8418ff */
[----:B------:R-:W-:Y:S02]  /*4b60*/  IADD3 R150, R113, 0x1c0, RZ ;  /* 0x000001c071967810 */ /* 0x000fe40007ffe0ff */
[-C--:B------:R-:W-:Y:S02]  /*4b70*/  LEA.HI.SX32 R139, R139, R113.reuse, 0x1b ;  /* 0x000000718b8b7211 */ /* 0x080fe400078fdaff */
[----:B------:R-:W-:Y:S02]  /*4b80*/  IADD3 R156, R113, 0x1e0, RZ ;  /* 0x000001e0719c7810 */ /* 0x000fe40007ffe0ff */
[-C--:B------:R-:W-:Y:S02]  /*4b90*/  LEA.HI.SX32 R137, R137, R113.reuse, 0x1b ;  /* 0x0000007189897211 */ /* 0x080fe400078fdaff */
[----:B------:R-:W-:Y:S02]  /*4ba0*/  IADD3 R135, R113, 0x200, RZ ;  /* 0x0000020071877810 */ /* 0x000fe40007ffe0ff */
[----:B------:R-:W-:-:S02]  /*4bb0*/  LEA.HI.SX32 R151, R151, R113, 0x1b ;  /* 0x0000007197977211 */ /* 0x000fc400078fdaff */
[C---:B------:R-:W-:Y:S02]  /*4bc0*/  IADD3 R133, R113.reuse, 0x220, RZ ;  /* 0x0000022071857810 */ /* 0x040fe40007ffe0ff */
[C---:B------:R-:W-:Y:S02]  /*4bd0*/  IADD3 R131, R113.reuse, 0x240, RZ ;  /* 0x0000024071837810 */ /* 0x040fe40007ffe0ff */
[C---:B------:R-:W-:Y:S02]  /*4be0*/  IADD3 R148, R113.reuse, 0x260, RZ ;  /* 0x0000026071947810 */ /* 0x040fe40007ffe0ff */
[C---:B------:R-:W-:Y:S02]  /*4bf0*/  IADD3 R146, R113.reuse, 0x280, RZ ;  /* 0x0000028071927810 */ /* 0x040fe40007ffe0ff */
[C---:B------:R-:W-:Y:S02]  /*4c00*/  IADD3 R144, R113.reuse, 0x2a0, RZ ;  /* 0x000002a071907810 */ /* 0x040fe40007ffe0ff */
[----:B------:R-:W-:-:S02]  /*4c10*/  IADD3 R142, R113, 0x2c0, RZ ;  /* 0x000002c0718e7810 */ /* 0x000fc40007ffe0ff */
        /* <DEDUP_REMOVED lines=8> */
[-C--:B------:R-:W-:Y:S02]  /*4ca0*/  LEA.HI.SX32 R152, R152, R113.reuse, 0x1b ;  /* 0x0000007198987211 */ /* 0x080fe400078fdaff */
[----:B------:R-:W-:Y:S02]  /*4cb0*/  LEA.HI.X R41, R50, UR29, R41, 0x3, P2 ;  /* 0x0000001d32297c11 */ /* 0x000fe400090f1c29 */
[----:B------:R-:W-:Y:S02]  /*4cc0*/  IADD3 R51, R113, 0x3e0, RZ ;  /* 0x000003e071337810 */ /* 0x000fe40007ffe0ff */
[----:B------:R-:W-:-:S02]  /*4cd0*/  LEA.HI.SX32 R150, R150, R113, 0x1b ;  /* 0x0000007196967211 */ /* 0x000fc400078fdaff */
[-C--:B------:R-:W-:Y:S01]  /*4ce0*/  LEA.HI.SX32 R156, R156, R113.reuse, 0x1b ;  /* 0x000000719c9c7211 */ /* 0x080fe200078fdaff */
[----:B------:R-:W2:Y:S01]  /*4cf0*/  LDG.E.64 R40, desc[UR18][R40.64] ;  /* 0x0000001228287981 */ /* 0x000ea2000c1e1b00 */
[----:B------:R-:W-:Y:S02]  /*4d00*/  LEA R50, P2, R44, UR13, 0x2 ;  /* 0x0000000d2c327c11 */ /* 0x000fe4000f8410ff */
[-C--:B------:R-:W-:Y:S02]  /*4d10*/  LEA.HI.SX32 R135, R135, R113.reuse, 0x1b ;  /* 0x0000007187877211 */ /* 0x080fe400078fdaff */
[----:B------:R-:W-:Y:S02]  /*4d20*/  LEA R151, R151, UR17, 0x2 ;  /* 0x0000001197977c11 */ /* 0x000fe4000f8e10ff */
[-C--:B------:R-:W-:Y:S02]  /*4d30*/  LEA.HI.SX32 R133, R133, R113.reuse, 0x1b ;  /* 0x0000007185857211 */ /* 0x080fe400078fdaff */
[----:B------:R-:W-:Y:S01]  /*4d40*/  LEA.HI.SX32 R131, R131, R113, 0x1b ;  /* 0x0000007183837211 */ /* 0x000fe200078fdaff */
[----:B----4-:R0:W-:Y:S04]  /*4d50*/  STS [R92], R79 ;  /* 0x0000004f5c007388 */ /* 0x0101e80000000800 */
[----:B------:R1:W-:Y:S04]  /*4d60*/  STS [R88+0x80], R75 ;  /* 0x0000804b58007388 */ /* 0x0003e80000000800 */
[----:B-----5:R3:W-:Y:S01]  /*4d70*/  STS [R87+0x100], R68 ;  /* 0x0001004457007388 */ /* 0x0207e20000000800 */
[----:B0-----:R-:W-:-:S03]  /*4d80*/  LEA R79, R149, UR17, 0x2 ;  /* 0x00000011954f7c11 */ /* 0x001fc6000f8e10ff */
[----:B------:R0:W-:Y:S01]  /*4d90*/  STS [R83+0x180], R71 ;  /* 0x0001804753007388 */ /* 0x0001e20000000800 */
[----:B-1----:R-:W-:-:S03]  /*4da0*/  LEA R75, R147, UR17, 0x2 ;  /* 0x00000011934b7c11 */ /* 0x002fc6000f8e10ff */
[----:B------:R1:W-:Y:S04]  /*4db0*/  STS [R80+0x200], R102 ;  /* 0x0002006650007388 */ /* 0x0003e80000000800 */
[----:B------:R4:W-:Y:S01]  /*4dc0*/  STS [R79+0x280], R96 ;  /* 0x000280604f007388 */ /* 0x0009e20000000800 */
[----:B---3--:R-:W-:-:S03]  /*4dd0*/  LEA R68, R141, UR17, 0x2 ;  /* 0x000000118d447c11 */ /* 0x008fc6000f8e10ff */
[----:B------:R3:W-:Y:S01]  /*4de0*/  STS [R75+0x300], R72 ;  /* 0x000300484b007388 */ /* 0x0007e20000000800 */
[----:B0-----:R-:W-:Y:S02]  /*4df0*/  LEA R71, R143, UR17, 0x2 ;  /* 0x000000118f477c11 */ /* 0x001fe4000f8e10ff */
[----:B-1----:R-:W-:Y:S02]  /*4e00*/  LEA R102, R137, UR17, 0x2 ;  /* 0x0000001189667c11 */ /* 0x002fe4000f8e10ff */
[----:B----4-:R-:W-:Y:S02]  /*4e10*/  LEA R96, R139, UR17, 0x2 ;  /* 0x000000118b607c11 */ /* 0x010fe4000f8e10ff */
[----:B---3--:R-:W-:Y:S02]  /*4e20*/  LEA R72, R145, UR17, 0x2 ;  /* 0x0000001191487c11 */ /* 0x008fe4000f8e10ff */
[-C--:B------:R-:W-:Y:S02]  /*4e30*/  LEA.HI.SX32 R148, R148, R113.reuse, 0x1b ;  /* 0x0000007194947211 */ /* 0x080fe400078fdaff */
[-C--:B------:R-:W-:Y:S01]  /*4e40*/  LEA.HI.SX32 R146, R146, R113.reuse, 0x1b ;  /* 0x0000007192927211 */ /* 0x080fe200078fdaff */
[----:B------:R-:W-:Y:S01]  /*4e50*/  STS [R72+0x380], R126 ;  /* 0x0003807e48007388 */ /* 0x000fe20000000800 */
[----:B------:R-:W-:-:S02]  /*4e60*/  LEA.HI.SX32 R144, R144, R113, 0x1b ;  /* 0x0000007190907211 */ /* 0x000fc400078fdaff */
[-C--:B------:R-:W-:Y:S01]  /*4e70*/  LEA.HI.SX32 R142, R142, R113.reuse, 0x1b ;  /* 0x000000718e8e7211 */ /* 0x080fe200078fdaff */
[----:B------:R-:W-:Y:S01]  /*4e80*/  STS [R71+0x400], R127 ;  /* 0x0004007f47007388 */ /* 0x000fe20000000800 */
[-C--:B------:R-:W-:Y:S02]  /*4e90*/  LEA.HI.SX32 R140, R140, R113.reuse, 0x1b ;  /* 0x000000718c8c7211 */ /* 0x080fe400078fdaff */
[-C--:B------:R-:W-:Y:S01]  /*4ea0*/  LEA.HI.SX32 R138, R138, R113.reuse, 0x1b ;  /* 0x000000718a8a7211 */ /* 0x080fe200078fdaff */
[----:B------:R-:W-:Y:S01]  /*4eb0*/  STS [R68+0x480], R128 ;  /* 0x0004808044007388 */ /* 0x000fe20000000800 */
[-C--:B------:R-:W-:Y:S02]  /*4ec0*/  LEA.HI.SX32 R136, R136, R113.reuse, 0x1b ;  /* 0x0000007188887211 */ /* 0x080fe400078fdaff */
[-C--:B------:R-:W-:Y:S02]  /*4ed0*/  LEA.HI.SX32 R134, R134, R113.reuse, 0x1b ;  /* 0x0000007186867211 */ /* 0x080fe400078fdaff */
[----:B------:R-:W-:-:S02]  /*4ee0*/  LEA.HI.SX32 R132, R132, R113, 0x1b ;  /* 0x0000007184847211 */ /* 0x000fc400078fdaff */
[-C--:B------:R-:W-:Y:S02]  /*4ef0*/  LEA.HI.SX32 R121, R121, R113.reuse, 0x1b ;  /* 0x0000007179797211 */ /* 0x080fe400078fdaff */
[-C--:B------:R-:W-:Y:S02]  /*4f00*/  LEA.HI.SX32 R120, R120, R113.reuse, 0x1b ;  /* 0x0000007178787211 */ /* 0x080fe400078fdaff */
[-C--:B------:R-:W-:Y:S02]  /*4f10*/  LEA.HI.SX32 R119, R119, R113.reuse, 0x1b ;  /* 0x0000007177777211 */ /* 0x080fe400078fdaff */
[----:B------:R-:W-:Y:S01]  /*4f20*/  LEA R152, R152, UR17, 0x2 ;  /* 0x0000001198987c11 */ /* 0x000fe2000f8e10ff */
[----:B------:R-:W-:Y:S01]  /*4f30*/  STS [R96+0x500], R129 ;  /* 0x0005008160007388 */ /* 0x000fe20000000800 */
[----:B------:R-:W-:Y:S02]  /*4f40*/  LEA.HI.SX32 R113, R51, R113, 0x1b ;  /* 0x0000007133717211 */ /* 0x000fe400078fdaff */
[----:B------:R-:W-:Y:S01]  /*4f50*/  LEA R150, R150, UR17, 0x2 ;  /* 0x0000001196967c11 */ /* 0x000fe2000f8e10ff */
[----:B------:R-:W-:Y:S01]  /*4f60*/  STS [R102+0x580], R130 ;  /* 0x0005808266007388 */ /* 0x000fe20000000800 */
[----:B------:R-:W-:-:S02]  /*4f70*/  LEA.HI.X R51, R44, UR15, R45, 0x2, P2 ;  /* 0x0000000f2c337c11 */ /* 0x000fc400090f142d */
[----:B------:R-:W-:Y:S01]  /*4f80*/  LEA R156, R156, UR17, 0x2 ;  /* 0x000000119c9c7c11 */ /* 0x000fe2000f8e10ff */
[----:B------:R0:W-:Y:S01]  /*4f90*/  STS [R151+0x600], R47 ;  /* 0x0006002f97007388 */ /* 0x0001e20000000800 */
[----:B------:R-:W-:Y:S02]  /*4fa0*/  LEA R45, R135, UR17, 0x2 ;  /* 0x00000011872d7c11 */ /* 0x000fe4000f8e10ff */
[----:B------:R-:W-:Y:S01]  /*4fb0*/  LEA R44, R133, UR17, 0x2 ;  /* 0x00000011852c7c11 */ /* 0x000fe2000f8e10ff */
[----:B------:R-:W-:Y:S01]  /*4fc0*/  STS [R152+0x680], R125 ;  /* 0x0006807d98007388 */ /* 0x000fe20000000800 */
[----:B------:R-:W-:Y:S02]  /*4fd0*/  LEA R148, R148, UR17, 0x2 ;  /* 0x0000001194947c11 */ /* 0x000fe4000f8e10ff */
[----:B------:R-:W-:Y:S01]  /*4fe0*/  LEA R146, R146, UR17, 0x2 ;  /* 0x0000001192927c11 */ /* 0x000fe2000f8e10ff */
[----:B------:R-:W-:Y:S01]  /*4ff0*/  STS [R150+0x700], R124 ;  /* 0x0007007c96007388 */ /* 0x000fe20000000800 */
[----:B0-----:R-:W-:-:S03]  /*5000*/  LEA R47, R131, UR17, 0x2 ;  /* 0x00000011832f7c11 */ /* 0x001fc6000f8e10ff */
[----:B------:R-:W-:Y:S01]  /*5010*/  STS [R156+0x780], R123 ;  /* 0x0007807b9c007388 */ /* 0x000fe20000000800 */
[----:B------:R-:W-:Y:S02]  /*5020*/  LEA R144, R144, UR17, 0x2 ;  /* 0x0000001190907c11 */ /* 0x000fe4000f8e10ff */
[----:B------:R-:W-:Y:S01]  /*5030*/  LEA R142, R142, UR17, 0x2 ;  /* 0x000000118e8e7c11 */ /* 0x000fe2000f8e10ff */
[----:B------:R-:W-:Y:S01]  /*5040*/  STS [R45+0x800], R122 ;  /* 0x0008007a2d007388 */ /* 0x000fe20000000800 */
[----:B------:R-:W-:-:S03]  /*5050*/  LEA R140, R140, UR17, 0x2 ;  /* 0x000000118c8c7c11 */ /* 0x000fc6000f8e10ff */
        /* <DEDUP_REMOVED lines=8> */
[----:B------:R-:W-:Y:S04]  /*50e0*/  STS [R144+0xa80], R118 ;  /* 0x000a807690007388 */ /* 0x000fe80000000800 */
[----:B------:R-:W-:Y:S04]  /*50f0*/  STS [R142+0xb00], R43 ;  /* 0x000b002b8e007388 */ /* 0x000fe80000000800 */
[----:B------:R-:W-:Y:S04]  /*5100*/  STS [R140+0xb80], R112 ;  /* 0x000b80708c007388 */ /* 0x000fe80000000800 */
[----:B------:R0:W-:Y:S04]  /*5110*/  STS [R138+0xc00], R54 ;  /* 0x000c00368a007388 */ /* 0x0001e80000000800 */
[----:B------:R1:W-:Y:S04]  /*5120*/  STS [R136+0xc80], R53 ;  /* 0x000c803588007388 */ /* 0x0003e80000000800 */
[----:B------:R3:W-:Y:S01]  /*5130*/  STS [R134+0xd00], R49 ;  /* 0x000d003186007388 */ /* 0x0007e20000000800 */
[----:B0-----:R-:W-:-:S03]  /*5140*/  LEA R54, R121, UR17, 0x2 ;  /* 0x0000001179367c11 */ /* 0x001fc6000f8e10ff */
[----:B------:R0:W-:Y:S01]  /*5150*/  STS [R132+0xd80], R91 ;  /* 0x000d805b84007388 */ /* 0x0001e20000000800 */
[----:B-1----:R-:W-:Y:S02]  /*5160*/  LEA R53, R120, UR17, 0x2 ;  /* 0x0000001178357c11 */ /* 0x002fe4000f8e10ff */
[----:B------:R-:W-:Y:S02]  /*5170*/  LEA R43, R113, UR17, 0x2 ;  /* 0x00000011712b7c11 */ /* 0x000fe4000f8e10ff */
[----:B---3--:R-:W-:Y:S01]  /*5180*/  LEA R49, R119, UR17, 0x2 ;  /* 0x0000001177317c11 */ /* 0x008fe2000f8e10ff */
[----:B0-----:R-:W-:Y:S01]  /*5190*/  HFMA2.MMA R91, -RZ, RZ, 0, 0 ;  /* 0x00000000ff5b7435 */ /* 0x001fe200000001ff */
[----:B------:R-:W-:Y:S04]  /*51a0*/  STS [R54+0xe00], R108 ;  /* 0x000e006c36007388 */ /* 0x000fe80000000800 */
[----:B------:R0:W-:Y:S04]  /*51b0*/  STS [R53+0xe80], R109 ;  /* 0x000e806d35007388 */ /* 0x0001e80000000800 */
[----:B------:R-:W-:Y:S04]  /*51c0*/  STS [R49+0xf00], R110 ;  /* 0x000f006e31007388 */ /* 0x000fe80000000800 */
[----:B------:R-:W-:Y:S01]  /*51d0*/  STS [R43+0xf80], R111 ;  /* 0x000f806f2b007388 */ /* 0x000fe20000000800 */
[----:B------:R-:W-:-:S03]  /*51e0*/  NOP ;  /* 0x0000000000007918 */ /* 0x000fc60000000000 */
[----:B------:R-:W3:Y:S01]  /*51f0*/  @!P0 LDG.E R91, desc[UR18][R50.64] ;  /* 0x00000012325b8981 */ /* 0x000ee2000c1e1900 */
[----:B------:R-:W-:Y:S02]  /*5200*/  ISETP.GE.AND P0, PT, R106, UR36, PT ;  /* 0x000000246a007c0c */ /* 0x000fe4000bf06270 */
[----:B------:R-:W-:-:S11]  /*5210*/  MOV R118, RZ ;  /* 0x000000ff00767202 */ /* 0x000fd60000000f00 */
[----:B------:R-:W4:Y:S01]  /*5220*/  @!P0 LDG.E R118, desc[UR18][R50.64+0x80] ;  /* 0x0000801232768981 */ /* 0x000f22000c1e1900 */
[----:B------:R-:W-:Y:S01]  /*5230*/  ISETP.GE.AND P0, PT, R84, UR36, PT ;  /* 0x0000002454007c0c */ /* 0x000fe2000bf06270 */
[----:B------:R-:W-:Y:S01]  /*5240*/  HFMA2.MMA R84, -RZ, RZ, 0, 0 ;  /* 0x00000000ff547435 */ /* 0x000fe200000001ff */
[----:B------:R-:W-:-:S11]  /*5250*/  CS2R R116, SRZ ;  /* 0x0000000000747805 */ /* 0x000fd6000001ff00 */
[----:B------:R-:W5:Y:S01]  /*5260*/  @!P0 LDG.E R84, desc[UR18][R50.64+0x180] ;  /* 0x0001801232548981 */ /* 0x000f62000c1e1900 */
[----:B------:R-:W-:Y:S01]  /*5270*/  ISETP.GE.AND P0, PT, R104, UR36, PT ;  /* 0x0000002468007c0c */ /* 0x000fe2000bf06270 */
[----:B------:R-:W-:-:S12]  /*5280*/  HFMA2.MMA R113, -RZ, RZ, 0, 0 ;  /* 0x00000000ff717435 */ /* 0x000fd800000001ff */
[----:B------:R-:W5:Y:S01]  /*5290*/  @!P0 LDG.E R116, desc[UR18][R50.64+0x200] ;  /* 0x0002001232748981 */ /* 0x000f62000c1e1900 */
[----:B------:R-:W-:Y:S02]  /*52a0*/  ISETP.GE.AND P0, PT, R103, UR36, PT ;  /* 0x0000002467007c0c */ /* 0x000fe4000bf06270 */
[----:B------:R-:W-:Y:S02]  /*52b0*/  ISETP.GE.AND P2, PT, R107, UR36, PT ;  /* 0x000000246b007c0c */ /* 0x000fe4000bf46270 */
[----:B------:R-:W-:-:S09]  /*52c0*/  MOV R122, RZ ;  /* 0x000000ff007a7202 */ /* 0x000fd20000000f00 */
[----:B------:R-:W5:Y:S01]  /*52d0*/  @!P0 LDG.E R113, desc[UR18][R50.64+0x300] ;  /* 0x0003001232718981 */ /* 0x000f62000c1e1900 */
[----:B------:R-:W-:-:S03]  /*52e0*/  ISETP.GE.AND P0, PT, R101, UR36, PT ;  /* 0x0000002465007c0c */ /* 0x000fc6000bf06270 */
[----:B------:R-:W5:Y:S01]  /*52f0*/  @!P2 LDG.E R117, desc[UR18][R50.64+0x100] ;  /* 0x000100123275a981 */ /* 0x000f62000c1e1900 */
[----:B0-----:R-:W-:-:S09]  /*5300*/  MOV R109, RZ ;  /* 0x000000ff006d7202 */ /* 0x001fd20000000f00 */
[----:B------:R-:W5:Y:S01]  /*5310*/  @!P0 LDG.E R122, desc[UR18][R50.64+0x380] ;  /* 0x00038012327a8981 */ /* 0x000f62000c1e1900 */
[----:B------:R-:W-:Y:S02]  /*5320*/  ISETP.GE.AND P0, PT, R99, UR36, PT ;  /* 0x0000002463007c0c */ /* 0x000fe4000bf06270 */
[----:B------:R-:W-:Y:S01]  /*5330*/  ISETP.GE.AND P2, PT, R105, UR36, PT ;  /* 0x0000002469007c0c */ /* 0x000fe2000bf46270 */
[----:B------:R-:W-:Y:S01]  /*5340*/  HFMA2.MMA R120, -RZ, RZ, 0, 0 ;  /* 0x00000000ff787435 */ /* 0x000fe200000001ff */
[----:B------:R-:W-:-:S09]  /*5350*/  MOV R115, RZ ;  /* 0x000000ff00737202 */ /* 0x000fd20000000f00 */
[----:B------:R-:W5:Y:S01]  /*5360*/  @!P0 LDG.E R109, desc[UR18][R50.64+0x480] ;  /* 0x00048012326d8981 */ /* 0x000f62000c1e1900 */
[----:B------:R-:W-:-:S03]  /*5370*/  ISETP.GE.AND P0, PT, R98, UR36, PT ;  /* 0x0000002462007c0c */ /* 0x000fc6000bf06270 */
[----:B------:R-:W5:Y:S01]  /*5380*/  @!P2 LDG.E R115, desc[UR18][R50.64+0x280] ;  /* 0x000280123273a981 */ /* 0x000f62000c1e1900 */
[----:B------:R-:W-:Y:S01]  /*5390*/  ISETP.GE.AND P2, PT, R100, UR36, PT ;  /* 0x0000002464007c0c */ /* 0x000fe2000bf46270 */
[----:B------:R-:W-:-:S08]  /*53a0*/  HFMA2.MMA R112, -RZ, RZ, 0, 0 ;  /* 0x00000000ff707435 */ /* 0x000fd000000001ff */
[----:B------:R-:W5:Y:S01]  /*53b0*/  @!P0 LDG.E R120, desc[UR18][R50.64+0x500] ;  /* 0x0005001232788981 */ /* 0x000f62000c1e1900 */
[----:B------:R-:W-:Y:S02]  /*53c0*/  ISETP.GE.AND P0, PT, R76, UR36, PT ;  /* 0x000000244c007c0c */ /* 0x000fe4000bf06270 */
[----:B------:R-:W-:Y:S01]  /*53d0*/  MOV R76, RZ ;  /* 0x000000ff004c7202 */ /* 0x000fe20000000f00 */
[----:B------:R-:W5:Y:S10]  /*53e0*/  @!P2 LDG.E R112, desc[UR18][R50.64+0x400] ;  /* 0x000400123270a981 */ /* 0x000f74000c1e1900 */
[----:B------:R-:W5:Y:S01]  /*53f0*/  @!P0 LDG.E R76, desc[UR18][R50.64+0x580] ;  /* 0x00058012324c8981 */ /* 0x000f62000c1e1900 */
[----:B------:R-:W-:-:S02]  /*5400*/  ISETP.GE.AND P0, PT, R95, UR36, PT ;  /* 0x000000245f007c0c */ /* 0x000fc4000bf06270 */
[----:B------:R-:W-:Y:S01]  /*5410*/  ISETP.GE.AND P6, PT, R94, UR36, PT ;  /* 0x000000245e007c0c */ /* 0x000fe2000bfc6270 */
[----:B------:R-:W-:Y:S01]  /*5420*/  HFMA2.MMA R153, -RZ, RZ, 0, 0 ;  /* 0x00000000ff997435 */ /* 0x000fe200000001ff */
[----:B------:R-:W-:Y:S02]  /*5430*/  ISETP.GE.AND P2, PT, R97, UR36, PT ;  /* 0x0000002461007c0c */ /* 0x000fe4000bf46270 */
[----:B------:R-:W-:Y:S02]  /*5440*/  CS2R R154, SRZ ;  /* 0x00000000009a7805 */ /* 0x000fe4000001ff00 */
[----:B------:R-:W-:Y:S02]  /*5450*/  ISETP.GE.AND P3, PT, R90, UR36, PT ;  /* 0x000000245a007c0c */ /* 0x000fe4000bf66270 */
[----:B------:R-:W-:Y:S02]  /*5460*/  ISETP.GE.AND P5, PT, R93, UR36, PT ;  /* 0x000000245d007c0c */ /* 0x000fe4000bfa6270 */
[----:B------:R-:W-:Y:S01]  /*5470*/  ISETP.GE.AND P4, PT, R86, UR36, PT ;  /* 0x0000002456007c0c */ /* 0x000fe2000bf86270 */
[----:B------:R-:W5:Y:S01]  /*5480*/  @!P0 LDG.E R154, desc[UR18][R50.64+0x680] ;  /* 0x00068012329a8981 */ /* 0x000f62000c1e1900 */
[----:B------:R-:W-:-:S03]  /*5490*/  ISETP.GE.AND P0, PT, R89, UR36, PT ;  /* 0x0000002459007c0c */ /* 0x000fc6000bf06270 */
[----:B------:R-:W5:Y:S01]  /*54a0*/  @!P6 LDG.E R153, desc[UR18][R50.64+0x600] ;  /* 0x000600123299e981 */ /* 0x000f62000c1e1900 */
[----:B------:R-:W-:Y:S01]  /*54b0*/  ISETP.GE.AND P6, PT, R46, UR36, PT ;  /* 0x000000242e007c0c */ /* 0x000fe2000bfc6270 */
[----:B------:R-:W-:Y:S02]  /*54c0*/  HFMA2.MMA R149, -RZ, RZ, 0, 0 ;  /* 0x00000000ff957435 */ /* 0x000fe400000001ff */
[----:B------:R-:W5:Y:S01]  /*54d0*/  @!P2 LDG.E R155, desc[UR18][R50.64+0x780] ;  /* 0x00078012329ba981 */ /* 0x000f62000c1e1900 */
[----:B------:R-:W-:Y:S01]  /*54e0*/  ISETP.GE.AND P2, PT, R42, UR36, PT ;  /* 0x000000242a007c0c */ /* 0x000fe2000bf46270 */
[----:B------:R-:W-:Y:S01]  /*54f0*/  HFMA2.MMA R42, -RZ, RZ, 0, 0 ;  /* 0x00000000ff2a7435 */ /* 0x000fe200000001ff */
[----:B------:R-:W-:Y:S02]  /*5500*/  CS2R R158, SRZ ;  /* 0x00000000009e7805 */ /* 0x000fe4000001ff00 */
[----:B------:R-:W-:Y:S02]  /*5510*/  MOV R46, RZ ;  /* 0x000000ff002e7202 */ /* 0x000fe40000000f00 */
[----:B------:R-:W-:Y:S01]  /*5520*/  MOV R147, RZ ;  /* 0x000000ff00937202 */ /* 0x000fe20000000f00 */
        /* <DEDUP_REMOVED lines=11> */
[----:B------:R-:W-:Y:S02]  /*55e0*/  HFMA2.MMA R141, -RZ, RZ, 0, 0 ;  /* 0x00000000ff8d7435 */ /* 0x000fe400000001ff */
[----:B------:R-:W-:Y:S01]  /*55f0*/  HFMA2.MMA R137, -RZ, RZ, 0, 0 ;  /* 0x00000000ff897435 */ /* 0x000fe200000001ff */
[----:B------:R-:W-:Y:S02]  /*5600*/  MOV R143, RZ ;  /* 0x000000ff008f7202 */ /* 0x000fe40000000f00 */
        /* <DEDUP_REMOVED lines=14> */
[----:B------:R-:W-:Y:S01]  /*56f0*/  LEA R48, R65, R48, 0x5 ;  /* 0x0000003041307211 */ /* 0x000fe200078e28ff */
[----:B------:R-:W-:Y:S01]  /*5700*/  HFMA2.MMA R133, -RZ, RZ, 0, 0 ;  /* 0x00000000ff857435 */ /* 0x000fe200000001ff */
[----:B--2---:R-:W-:Y:S01]  /*5710*/  FMUL.FTZ R73, R41, R63 ;  /* 0x0000003f29497220 */ /* 0x004fe20000410000 */
[----:B------:R-:W-:Y:S01]  /*5720*/  HFMA2.MMA R160, -RZ, RZ, 0, 0 ;  /* 0x00000000ffa07435 */ /* 0x000fe200000001ff */
[----:B------:R-:W-:Y:S01]  /*5730*/  LEA.HI.SX32 R157, R48, R48, 0x1b ;  /* 0x00000030309d7211 */ /* 0x000fe200078fdaff */
[----:B------:R-:W-:Y:S01]  /*5740*/  FMUL.FTZ R103, R40, 1.4426950216293334961 ;  /* 0x3fb8aa3b28677820 */ /* 0x000fe20000410000 */
[----:B------:R-:W-:Y:S01]  /*5750*/  MOV R55, RZ ;  /* 0x000000ff00377202 */ /* 0x000fe20000000f00 */
[----:B------:R-:W-:Y:S01]  /*5760*/  FMUL.RZ R73, R73, 0.15915493667125701904 ;  /* 0x3e22f98349497820 */ /* 0x000fe2000040c000 */
[----:B------:R-:W-:Y:S01]  /*5770*/  MOV R52, RZ ;  /* 0x000000ff00347202 */ /* 0x000fe20000000f00 */
[----:B------:R-:W2:Y:S01]  /*5780*/  @!P0 LDG.E R159, desc[UR18][R50.64+0xf00] ;  /* 0x000f0012329f8981 */ /* 0x000ea2000c1e1900 */
[----:B------:R-:W-:-:S02]  /*5790*/  MOV R40, RZ ;  /* 0x000000ff00287202 */ /* 0x000fc40000000f00 */
[----:B------:R-:W-:Y:S01]  /*57a0*/  LEA R157, R157, UR17, 0x2 ;  /* 0x000000119d9d7c11 */ /* 0x000fe2000f8e10ff */
[----:B------:R-:W-:Y:S01]  /*57b0*/  MUFU.SIN R99, R73 ;  /* 0x0000004900637308 */ /* 0x000fe20000000400 */
[----:B------:R-:W2:Y:S04]  /*57c0*/  @!P2 LDG.E R55, desc[UR18][R50.64+0xd80] ;  /* 0x000d80123237a981 */ /* 0x000ea8000c1e1900 */
[----:B------:R-:W2:Y:S03]  /*57d0*/  @!P3 LDG.E R133, desc[UR18][R50.64+0xd00] ;  /* 0x000d00123285b981 */ /* 0x000ea6000c1e1900 */
[----:B------:R0:W-:Y:S01]  /*57e0*/  MUFU.COS R121, R73 ;  /* 0x0000004900797308 */ /* 0x0001e20000000000 */
[----:B------:R-:W2:Y:S04]  /*57f0*/  @!P4 LDG.E R52, desc[UR18][R50.64+0xe80] ;  /* 0x000e80123234c981 */ /* 0x000ea8000c1e1900 */
[----:B------:R-:W2:Y:S04]  /*5800*/  @!P5 LDG.E R160, desc[UR18][R50.64+0xe00] ;  /* 0x000e001232a0d981 */ /* 0x000ea8000c1e1900 */
[----:B------:R1:W2:Y:S04]  /*5810*/  @!P6 LDG.E R40, desc[UR18][R50.64+0xf80] ;  /* 0x000f80123228e981 */ /* 0x0002a8000c1e1900 */
[----:B------:R-:W-:Y:S04]  /*5820*/  LDS R98, [R157] ;  /* 0x000000009d627984 */ /* 0x000fe80000000800 */
[----:B------:R-:W-:Y:S04]  /*5830*/  LDS R97, [R157+0x4] ;  /* 0x000004009d617984 */ /* 0x000fe80000000800 */
[----:B------:R-:W5:Y:S04]  /*5840*/  LDS R94, [R157+0x8] ;  /* 0x000008009d5e7984 */ /* 0x000f680000000800 */
[----:B------:R-:W5:Y:S04]  /*5850*/  LDS R93, [R157+0xc] ;  /* 0x00000c009d5d7984 */ /* 0x000f680000000800 */
[----:B------:R-:W2:Y:S04]  /*5860*/  LDS R90, [R157+0x10] ;  /* 0x000010009d5a7984 */ /* 0x000ea80000000800 */
        /* <DEDUP_REMOVED lines=8> */
[----:B0-----:R-:W0:Y:S04]  /*58f0*/  LDS R73, [R157+0x34] ;  /* 0x000034009d497984 */ /* 0x001e280000000800 */
[----:B------:R-:W0:Y:S04]  /*5900*/  LDS R70, [R157+0x38] ;  /* 0x000038009d467984 */ /* 0x000e280000000800 */
[----:B------:R-:W0:Y:S04]  /*5910*/  LDS R69, [R157+0x3c] ;  /* 0x00003c009d457984 */ /* 0x000e280000000800 */
[----:B------:R-:W-:Y:S04]  /*5920*/  LDS R130, [R157+0x40] ;  /* 0x000040009d827984 */ /* 0x000fe80000000800 */
[----:B------:R-:W0:Y:S04]  /*5930*/  LDS R129, [R157+0x44] ;  /* 0x000044009d817984 */ /* 0x000e280000000800 */
[----:B------:R-:W0:Y:S04]  /*5940*/  LDS R126, [R157+0x48] ;  /* 0x000048009d7e7984 */ /* 0x000e280000000800 */
[----:B------:R-:W0:Y:S04]  /*5950*/  LDS R125, [R157+0x4c] ;  /* 0x00004c009d7d7984 */ /* 0x000e280000000800 */
[----:B------:R-:W0:Y:S04]  /*5960*/  LDS R101, [R157+0x50] ;  /* 0x000050009d657984 */ /* 0x000e280000000800 */
[----:B------:R-:W0:Y:S04]  /*5970*/  LDS R114, [R157+0x54] ;  /* 0x000054009d727984 */ /* 0x000e280000000800 */
[----:B------:R-:W0:Y:S04]  /*5980*/  LDS R111, [R157+0x58] ;  /* 0x000058009d6f7984 */ /* 0x000e280000000800 */
[----:B------:R-:W0:Y:S04]  /*5990*/  LDS R110, [R157+0x5c] ;  /* 0x00005c009d6e7984 */ /* 0x000e280000000800 */
[----:B------:R-:W-:Y:S04]  /*59a0*/  LDS R107, [R157+0x60] ;  /* 0x000060009d6b7984 */ /* 0x000fe80000000800 */
[----:B------:R-:W0:Y:S04]  /*59b0*/  LDS R106, [R157+0x64] ;  /* 0x000064009d6a7984 */ /* 0x000e280000000800 */
[----:B------:R-:W0:Y:S04]  /*59c0*/  LDS R105, [R157+0x68] ;  /* 0x000068009d697984 */ /* 0x000e280000000800 */
[----:B------:R-:W0:Y:S04]  /*59d0*/  LDS R104, [R157+0x6c] ;  /* 0x00006c009d687984 */ /* 0x000e280000000800 */
[----:B-1----:R-:W1:Y:S04]  /*59e0*/  LDS R51, [R157+0x70] ;  /* 0x000070009d337984 */ /* 0x002e680000000800 */
[----:B------:R-:W1:Y:S04]  /*59f0*/  LDS R100, [R157+0x74] ;  /* 0x000074009d647984 */ /* 0x000e680000000800 */
[----:B------:R-:W-:Y:S04]  /*5a00*/  LDS R48, [R157+0x78] ;  /* 0x000078009d307984 */ /* 0x000fe80000000800 */
[----:B------:R-:W1:Y:S04]  /*5a10*/  LDS R50, [R157+0x7c] ;  /* 0x00007c009d327984 */ /* 0x000e680000000800 */
[----:B---3--:R-:W-:Y:S04]  /*5a20*/  STS [R92+0x4200], R91 ;  /* 0x0042005b5c007388 */ /* 0x008fe80000000800 */
[----:B----4-:R-:W-:Y:S04]  /*5a30*/  STS [R88+0x4280], R118 ;  /* 0x0042807658007388 */ /* 0x010fe80000000800 */
[----:B-----5:R3:W-:Y:S02]  /*5a40*/  STS [R87+0x4300], R117 ;  /* 0x0043007557007388 */ /* 0x0207e40000000800 */
[----:B---3--:R-:W-:-:S02]  /*5a50*/  FMUL.FTZ R117, R41, R60 ;  /* 0x0000003c29757220 */ /* 0x008fc40000410000 */
[----:B------:R3:W-:Y:S02]  /*5a60*/  STS [R83+0x4380], R84 ;  /* 0x0043805453007388 */ /* 0x0007e40000000800 */
[----:B------:R-:W-:-:S04]  /*5a70*/  FMUL.RZ R117, R117, 0.15915493667125701904 ;  /* 0x3e22f98375757820 */ /* 0x000fc8000040c000 */
[----:B------:R-:W-:Y:S08]  /*5a80*/  MUFU.SIN R87, R117 ;  /* 0x0000007500577308 */ /* 0x000ff00000000400 */
[----:B---3--:R3:W-:Y:S02]  /*5a90*/  MUFU.COS R84, R117 ;  /* 0x0000007500547308 */ /* 0x0087e40000000000 */
[----:B---3--:R-:W-:-:S06]  /*5aa0*/  FMUL.FTZ R117, R103, R60 ;  /* 0x0000003c67757220 */ /* 0x008fcc0000410000 */
[----:B------:R-:W3:Y:S01]  /*5ab0*/  MUFU.EX2 R117, R117 ;  /* 0x0000007500757308 */ /* 0x000ee20000000800 */
[----:B------:R-:W-:Y:S04]  /*5ac0*/  STS [R80+0x4400], R116 ;  /* 0x0044007450007388 */ /* 0x000fe80000000800 */
[----:B------:R-:W-:Y:S04]  /*5ad0*/  STS [R79+0x4480], R115 ;  /* 0x004480734f007388 */ /* 0x000fe80000000800 */
[----:B------:R-:W-:Y:S04]  /*5ae0*/  STS [R75+0x4500], R113 ;  /* 0x004500714b007388 */ /* 0x000fe80000000800 */
[----:B------:R-:W-:Y:S01]  /*5af0*/  STS [R72+0x4580], R122 ;  /* 0x0045807a48007388 */ /* 0x000fe20000000800 */
[C---:B---3--:R-:W-:Y:S01]  /*5b00*/  FMUL.FTZ R84, R117.reuse, R84 ;  /* 0x0000005475547220 */ /* 0x048fe20000410000 */
[----:B------:R-:W-:Y:S01]  /*5b10*/  FMUL.FTZ R87, R117, R87 ;  /* 0x0000005775577220 */ /* 0x000fe20000410000 */
[C---:B------:R-:W-:Y:S01]  /*5b20*/  FMUL.FTZ R117, R103.reuse, R38 ;  /* 0x0000002667757220 */ /* 0x040fe20000410000 */
[----:B------:R-:W-:Y:S04]  /*5b30*/  STS [R71+0x4600], R112 ;  /* 0x0046007047007388 */ /* 0x000fe80000000800 */
[----:B------:R-:W-:Y:S04]  /*5b40*/  STS [R68+0x4680], R109 ;  /* 0x0046806d44007388 */ /* 0x000fe80000000800 */
[----:B------:R-:W-:Y:S04]  /*5b50*/  STS [R96+0x4700], R120 ;  /* 0x0047007860007388 */ /* 0x000fe80000000800 */
[----:B------:R3:W-:Y:S02]  /*5b60*/  STS [R102+0x4780], R76 ;  /* 0x0047804c66007388 */ /* 0x0007e40000000800 */
[----:B---3--:R3:W-:Y:S02]  /*5b70*/  MUFU.EX2 R102, R117 ;  /* 0x0000007500667308 */ /* 0x0087e40000000800 */
[----:B---3--:R-:W3:Y:S01]  /*5b80*/  LDL R117, [R1+0x14] ;  /* 0x0000140001757983 */ /* 0x008ee20000100800 */
[----:B------:R-:W-:Y:S01]  /*5b90*/  FMUL.FTZ R108, R103, R63 ;  /* 0x0000003f676c7220 */ /* 0x000fe20000410000 */
[C---:B------:R-:W-:Y:S01]  /*5ba0*/  FMUL.FTZ R119, R41.reuse, R62 ;  /* 0x0000003e29777220 */ /* 0x040fe20000410000 */
[C---:B------:R-:W-:Y:S01]  /*5bb0*/  FMUL.FTZ R115, R41.reuse, R58 ;  /* 0x0000003a29737220 */ /* 0x040fe20000410000 */
[----:B------:R-:W-:-:S03]  /*5bc0*/  FMUL.FTZ R124, R41, R38 ;  /* 0x00000026297c7220 */ /* 0x000fc60000410000 */
[----:B------:R-:W4:Y:S01]  /*5bd0*/  MUFU.EX2 R108, R108 ;  /* 0x0000006c006c7308 */ /* 0x000f220000000800 */
[----:B------:R-:W-:Y:S01]  /*5be0*/  FMUL.RZ R119, R119, 0.15915493667125701904 ;  /* 0x3e22f98377777820 */ /* 0x000fe2000040c000 */
[-C--:B------:R-:W-:Y:S01]  /*5bf0*/  FMUL.FTZ R123, R41, R61.reuse ;  /* 0x0000003d297b7220 */ /* 0x080fe20000410000 */
[----:B------:R-:W-:Y:S01]  /*5c00*/  FMUL.RZ R115, R115, 0.15915493667125701904 ;  /* 0x3e22f98373737820 */ /* 0x000fe2000040c000 */
[----:B------:R-:W-:Y:S01]  /*5c10*/  FMUL.FTZ R113, R103, R58 ;  /* 0x0000003a67717220 */ /* 0x000fe20000410000 */
[----:B------:R-:W-:Y:S01]  /*5c20*/  FMUL.RZ R124, R124, 0.15915493667125701904 ;  /* 0x3e22f9837c7c7820 */ /* 0x000fe2000040c000 */
[----:B------:R-:W-:Y:S02]  /*5c30*/  FMUL.RZ R123, R123, 0.15915493667125701904 ;  /* 0x3e22f9837b7b7820 */ /* 0x000fe4000040c000 */
[----:B------:R-:W-:Y:S01]  /*5c40*/  MUFU.SIN R95, R119 ;  /* 0x00000077005f7308 */ /* 0x000fe20000000400 */
[----:B------:R-:W-:-:S07]  /*5c50*/  FMUL.FTZ R118, R103, R61 ;  /* 0x0000003d67767220 */ /* 0x000fce0000410000 */
[----:B------:R5:W-:Y:S01]  /*5c60*/  MUFU.COS R92, R119 ;  /* 0x00000077005c7308 */ /* 0x000be20000000000 */
[----:B------:R-:W-:-:S07]  /*5c70*/  FMUL.FTZ R128, R41, R39 ;  /* 0x0000002729807220 */ /* 0x000fce0000410000 */
[----:B------:R-:W-:Y:S01]  /*5c80*/  MUFU.SIN R79, R115 ;  /* 0x00000073004f7308 */ /* 0x000fe20000000400 */
[----:B-----5:R-:W-:-:S07]  /*5c90*/  FMUL.FTZ R119, R103, R62 ;  /* 0x0000003e67777220 */ /* 0x020fce0000410000 */
[----:B------:R-:W-:Y:S08]  /*5ca0*/  MUFU.SIN R127, R124 ;  /* 0x0000007c007f7308 */ /* 0x000ff00000000400 */
[----:B------:R-:W-:Y:S08]  /*5cb0*/  MUFU.COS R115, R115 ;  /* 0x0000007300737308 */ /* 0x000ff00000000000 */
[----:B------:R-:W5:Y:S08]  /*5cc0*/  MUFU.EX2 R113, R113 ;  /* 0x0000007100717308 */ /* 0x000f700000000800 */
[----:B------:R-:W0:Y:S01]  /*5cd0*/  MUFU.COS R124, R124 ;  /* 0x0000007c007c7308 */ /* 0x000e220000000000 */
[C---:B----4-:R-:W-:Y:S01]  /*5ce0*/  FMUL.FTZ R96, R108.reuse, R121 ;  /* 0x000000796c607220 */ /* 0x050fe20000410000 */
[----:B------:R-:W-:-:S06]  /*5cf0*/  FMUL.FTZ R99, R108, R99 ;  /* 0x000000636c637220 */ /* 0x000fcc0000410000 */
[----:B------:R-:W-:Y:S01]  /*5d00*/  MUFU.SIN R91, R123 ;  /* 0x0000007b005b7308 */ /* 0x000fe20000000400 */
[----:B------:R-:W-:-:S07]  /*5d10*/  FMUL.RZ R128, R128, 0.15915493667125701904 ;  /* 0x3e22f98380807820 */ /* 0x000fce000040c000 */
[----:B------:R4:W-:Y:S01]  /*5d20*/  MUFU.COS R88, R123 ;  /* 0x0000007b00587308 */ /* 0x0009e20000000000 */
[----:B------:R-:W-:-:S07]  /*5d30*/  FMUL.FTZ R108, R103, R39 ;  /* 0x00000027676c7220 */ /* 0x000fce0000410000 */
[----:B------:R-:W1:Y:S01]  /*5d40*/  MUFU.EX2 R119, R119 ;  /* 0x0000007700777308 */ /* 0x000e620000000800 */
[----:B----4-:R-:W-:-:S04]  /*5d50*/  FMUL.FTZ R123, R41, R59 ;  /* 0x0000003b297b7220 */ /* 0x010fc80000410000 */
[----:B------:R-:W-:-:S03]  /*5d60*/  FMUL.RZ R123, R123, 0.15915493667125701904 ;  /* 0x3e22f9837b7b7820 */ /* 0x000fc6000040c000 */
[----:B------:R-:W4:Y:S01]  /*5d70*/  MUFU.EX2 R118, R118 ;  /* 0x0000007600767308 */ /* 0x000f220000000800 */
[----:B------:R-:W-:Y:S01]  /*5d80*/  FMUL.FTZ R116, R103, R59 ;  /* 0x0000003b67747220 */ /* 0x000fe20000410000 */
[----:B------:R-:W-:Y:S01]  /*5d90*/  SHF.L.U32 R163, R161, 0x4, RZ ;  /* 0x00000004a1a37819 */ /* 0x000fe200000006ff */
[----:B------:R-:W-:Y:S01]  /*5da0*/  FMUL.FTZ R112, R103, R57 ;  /* 0x0000003967707220 */ /* 0x000fe20000410000 */
[----:B------:R-:W-:-:S04]  /*5db0*/  FMUL.FTZ R122, R41, R56 ;  /* 0x00000038297a7220 */ /* 0x000fc80000410000 */
[----:B------:R-:W-:Y:S01]  /*5dc0*/  MUFU.SIN R83, R123 ;  /* 0x0000007b00537308 */ /* 0x000fe20000000400 */
[----:B------:R-:W-:Y:S01]  /*5dd0*/  FMUL.FTZ R109, R103, R56 ;  /* 0x00000038676d7220 */ /* 0x000fe20000410000 */
[----:B-----5:R-:W-:-:S06]  /*5de0*/  FMUL.FTZ R76, R113, R115 ;  /* 0x00000073714c7220 */ /* 0x020fcc0000410000 */
[----:B------:R5:W-:Y:S01]  /*5df0*/  MUFU.COS R80, R123 ;  /* 0x0000007b00507308 */ /* 0x000be20000000000 */
[----:B------:R-:W-:Y:S01]  /*5e00*/  FMUL.FTZ R79, R113, R79 ;  /* 0x0000004f714f7220 */ /* 0x000fe20000410000 */
[C---:B0-----:R-:W-:Y:S01]  /*5e10*/  FMUL.FTZ R124, R102.reuse, R124 ;  /* 0x0000007c667c7220 */ /* 0x041fe20000410000 */
[----:B------:R-:W-:Y:S01]  /*5e20*/  FMUL.FTZ R127, R102, R127 ;  /* 0x0000007f667f7220 */ /* 0x000fe20000410000 */
[----:B------:R-:W-:Y:S01]  /*5e30*/  ISETP.GE.U32.AND P2, PT, R163, UR16, PT ;  /* 0x00000010a3007c0c */ /* 0x000fe2000bf46070 */
[----:B-----5:R-:W-:-:S03]  /*5e40*/  FMUL.FTZ R123, R41, R57 ;  /* 0x00000039297b7220 */ /* 0x020fc60000410000 */
[----:B------:R-:W-:Y:S01]  /*5e50*/  MUFU.SIN R131, R128 ;  /* 0x0000008000837308 */ /* 0x000fe20000000400 */
[----:B------:R-:W-:Y:S01]  /*5e60*/  FMUL.RZ R122, R122, 0.15915493667125701904 ;  /* 0x3e22f9837a7a7820 */ /* 0x000fe2000040c000 */
[----:B------:R-:W-:Y:S01]  /*5e70*/  FMUL.RZ R123, R123, 0.15915493667125701904 ;  /* 0x3e22f9837b7b7820 */ /* 0x000fe2000040c000 */
[----:B------:R-:W-:-:S05]  /*5e80*/  IADD3 R113, R163, 0x1, RZ ;  /* 0x00000001a3717810 */ /* 0x000fca0007ffe0ff */
[----:B------:R-:W-:Y:S01]  /*5e90*/  MUFU.COS R128, R128 ;  /* 0x0000008000807308 */ /* 0x000fe20000000000 */
[----:B------:R-:W-:Y:S01]  /*5ea0*/  IADD3 R102, R163, 0x6, RZ ;  /* 0x00000006a3667810 */ /* 0x000fe20007ffe0ff */
[----:B-1----:R-:W-:-:S06]  /*5eb0*/  FMUL.FTZ R92, R119, R92 ;  /* 0x0000005c775c7220 */ /* 0x002fcc0000410000 */
[----:B------:R-:W0:Y:S01]  /*5ec0*/  MUFU.EX2 R108, R108 ;  /* 0x0000006c006c7308 */ /* 0x000e220000000800 */
[----:B------:R-:W-:Y:S01]  /*5ed0*/  FMUL.FTZ R95, R119, R95 ;  /* 0x0000005f775f7220 */ /* 0x000fe20000410000 */
[----:B------:R-:W-:Y:S01]  /*5ee0*/  FSEL R99, R99, RZ, !P2 ;  /* 0x000000ff63637208 */ /* 0x000fe20005000000 */
[C---:B------:R-:W-:Y:S01]  /*5ef0*/  FMUL.FTZ R94, R15.reuse, R94 ;  /* 0x0000005e0f5e7220 */ /* 0x040fe20000410000 */
[----:B------:R-:W-:Y:S01]  /*5f00*/  FSEL R96, R96, 1, !P2 ;  /* 0x3f80000060607808 */ /* 0x000fe20005000000 */
[----:B------:R-:W-:-:S03]  /*5f10*/  FMUL.FTZ R93, R15, R93 ;  /* 0x0000005d0f5d7220 */ /* 0x000fc60000410000 */
[----:B------:R-:W1:Y:S01]  /*5f20*/  MUFU.EX2 R116, R116 ;  /* 0x0000007400747308 */ /* 0x000e620000000800 */
[----:B------:R-:W-:Y:S02]  /*5f30*/  ISETP.GE.U32.AND P3, PT, R113, UR16, PT ;  /* 0x0000001071007c0c */ /* 0x000fe4000bf66070 */
[----:B------:R-:W-:-:S05]  /*5f40*/  IADD3 R115, R163, 0x2, RZ ;  /* 0x00000002a3737810 */ /* 0x000fca0007ffe0ff */
[----:B------:R-:W-:Y:S01]  /*5f50*/  MUFU.SIN R75, R123 ;  /* 0x0000007b004b7308 */ /* 0x000fe20000000400 */
[C---:B----4-:R-:W-:Y:S01]  /*5f60*/  FMUL.FTZ R88, R118.reuse, R88 ;  /* 0x0000005876587220 */ /* 0x050fe20000410000 */
[----:B------:R-:W-:-:S06]  /*5f70*/  FMUL.FTZ R91, R118, R91 ;  /* 0x0000005b765b7220 */ /* 0x000fcc0000410000 */
[----:B------:R-:W-:Y:S01]  /*5f80*/  MUFU.COS R72, R123 ;  /* 0x0000007b00487308 */ /* 0x000fe20000000000 */
[----:B------:R-:W-:Y:S01]  /*5f90*/  FSEL R95, R95, RZ, !P3 ;  /* 0x000000ff5f5f7208 */ /* 0x000fe20005800000 */
[----:B--2---:R-:W-:-:S06]  /*5fa0*/  FMUL.FTZ R90, R14, R90 ;  /* 0x0000005a0e5a7220 */ /* 0x004fcc0000410000 */
[----:B------:R-:W2:Y:S01]  /*5fb0*/  MUFU.EX2 R112, R112 ;  /* 0x0000007000707308 */ /* 0x000ea20000000800 */
[----:B------:R-:W-:Y:S01]  /*5fc0*/  FSEL R94, R94, RZ, !P3 ;  /* 0x000000ff5e5e7208 */ /* 0x000fe20005800000 */
[----:B------:R-:W-:Y:S01]  /*5fd0*/  FMUL.FTZ R89, R14, R89 ;  /* 0x000000590e597220 */ /* 0x000fe20000410000 */
[----:B------:R-:W-:-:S05]  /*5fe0*/  FSEL R93, R93, RZ, !P3 ;  /* 0x000000ff5d5d7208 */ /* 0x000fca0005800000 */
[----:B------:R-:W-:Y:S01]  /*5ff0*/  MUFU.SIN R71, R122 ;  /* 0x0000007a00477308 */ /* 0x000fe20000000400 */
[----:B------:R-:W-:Y:S02]  /*6000*/  FSEL R92, R92, 1, !P3 ;  /* 0x3f8000005c5c7808 */ /* 0x000fe40005800000 */
[----:B------:R-:W-:-:S05]  /*6010*/  ISETP.GE.U32.AND P4, PT, R115, UR16, PT ;  /* 0x0000001073007c0c */ /* 0x000fca000bf86070 */
[----:B------:R-:W-:Y:S01]  /*6020*/  MUFU.COS R68, R122 ;  /* 0x0000007a00447308 */ /* 0x000fe20000000000 */
[----:B------:R-:W-:-:S07]  /*6030*/  IADD3 R113, R163, 0x3, RZ ;  /* 0x00000003a3717810 */ /* 0x000fce0007ffe0ff */
[----:B------:R-:W4:Y:S01]  /*6040*/  MUFU.EX2 R109, R109 ;  /* 0x0000006d006d7308 */ /* 0x000f220000000800 */
[----:B------:R-:W-:Y:S01]  /*6050*/  FSEL R91, R91, RZ, !P4 ;  /* 0x000000ff5b5b7208 */ /* 0x000fe20006000000 */
[C---:B------:R-:W-:Y:S01]  /*6060*/  FMUL.FTZ R86, R13.reuse, R86 ;  /* 0x000000560d567220 */ /* 0x040fe20000410000 */
[----:B------:R-:W-:Y:S01]  /*6070*/  FSEL R90, R90, RZ, !P4 ;  /* 0x000000ff5a5a7208 */ /* 0x000fe20006000000 */
[----:B------:R-:W-:Y:S01]  /*6080*/  FMUL.FTZ R85, R13, R85 ;  /* 0x000000550d557220 */ /* 0x000fe20000410000 */
[----:B------:R-:W-:Y:S01]  /*6090*/  FSEL R89, R89, RZ, !P4 ;  /* 0x000000ff59597208 */ /* 0x000fe20006000000 */
[----:B0-----:R-:W-:Y:S01]  /*60a0*/  FMUL.FTZ R128, R108, R128 ;  /* 0x000000806c807220 */ /* 0x001fe20000410000 */
[----:B------:R-:W-:Y:S01]  /*60b0*/  FSEL R88, R88, 1, !P4 ;  /* 0x3f80000058587808 */ /* 0x000fe20006000000 */
[----:B------:R-:W-:Y:S01]  /*60c0*/  FMUL.FTZ R131, R108, R131 ;  /* 0x000000836c837220 */ /* 0x000fe20000410000 */
[----:B------:R-:W-:Y:S02]  /*60d0*/  ISETP.GE.U32.AND P5, PT, R113, UR16, PT ;  /* 0x0000001071007c0c */ /* 0x000fe4000bfa6070 */
[----:B------:R-:W-:Y:S01]  /*60e0*/  IADD3 R108, R163, 0x4, RZ ;  /* 0x00000004a36c7810 */ /* 0x000fe20007ffe0ff */
[C---:B-1----:R-:W-:Y:S01]  /*60f0*/  FMUL.FTZ R80, R116.reuse, R80 ;  /* 0x0000005074507220 */ /* 0x042fe20000410000 */
[----:B------:R-:W-:Y:S01]  /*6100*/  FMUL.FTZ R83, R116, R83 ;  /* 0x0000005374537220 */ /* 0x000fe20000410000 */
[----:B------:R-:W-:Y:S01]  /*6110*/  FSEL R87, R87, RZ, !P5 ;  /* 0x000000ff57577208 */ /* 0x000fe20006800000 */
[----:B------:R-:W-:Y:S01]  /*6120*/  FMUL.FTZ R82, R12, R82 ;  /* 0x000000520c527220 */ /* 0x000fe20000410000 */
[----:B------:R-:W-:Y:S01]  /*6130*/  FSEL R86, R86, RZ, !P5 ;  /* 0x000000ff56567208 */ /* 0x000fe20006800000 */
[----:B------:R-:W-:Y:S01]  /*6140*/  FMUL.FTZ R81, R12, R81 ;  /* 0x000000510c517220 */ /* 0x000fe20000410000 */
[----:B------:R-:W-:Y:S01]  /*6150*/  FSEL R85, R85, RZ, !P5 ;  /* 0x000000ff55557208 */ /* 0x000fe20006800000 */
[----:B--2---:R-:W-:Y:S01]  /*6160*/  FMUL.FTZ R72, R112, R72 ;  /* 0x0000004870487220 */ /* 0x004fe20000410000 */
[----:B------:R-:W-:Y:S01]  /*6170*/  FSEL R84, R84, 1, !P5 ;  /* 0x3f80000054547808 */ /* 0x000fe20006800000 */
[----:B------:R-:W-:Y:S01]  /*6180*/  FMUL.FTZ R75, R112, R75 ;  /* 0x0000004b704b7220 */ /* 0x000fe20000410000 */
[----:B------:R-:W-:Y:S01]  /*6190*/  ISETP.GE.U32.AND P6, PT, R108, UR16, PT ;  /* 0x000000106c007c0c */ /* 0x000fe2000bfc6070 */
[----:B------:R-:W-:Y:S01]  /*61a0*/  FMUL.FTZ R116, R41, R37 ;  /* 0x0000002529747220 */ /* 0x000fe20000410000 */
[----:B------:R-:W-:Y:S01]  /*61b0*/  IADD3 R112, R163, 0x5, RZ ;  /* 0x00000005a3707810 */ /* 0x000fe20007ffe0ff */
[C---:B----4-:R-:W-:Y:S01]  /*61c0*/  FMUL.FTZ R68, R109.reuse, R68 ;  /* 0x000000446d447220 */ /* 0x050fe20000410000 */
[----:B------:R-:W-:Y:S01]  /*61d0*/  FMUL.FTZ R71, R109, R71 ;  /* 0x000000476d477220 */ /* 0x000fe20000410000 */
[----:B------:R-:W-:Y:S01]  /*61e0*/  FMUL.FTZ R109, R41, R36 ;  /* 0x00000024296d7220 */ /* 0x000fe20000410000 */
[----:B------:R-:W-:Y:S01]  /*61f0*/  FSEL R83, R83, RZ, !P6 ;  /* 0x000000ff53537208 */ /* 0x000fe20007000000 */
[C---:B------:R-:W-:Y:S01]  /*6200*/  FMUL.FTZ R78, R11.reuse, R78 ;  /* 0x0000004e0b4e7220 */ /* 0x040fe20000410000 */
[----:B------:R-:W-:Y:S01]  /*6210*/  FSEL R82, R82, RZ, !P6 ;  /* 0x000000ff52527208 */ /* 0x000fe20007000000 */
[----:B------:R-:W-:Y:S01]  /*6220*/  FMUL.FTZ R77, R11, R77 ;  /* 0x0000004d0b4d7220 */ /* 0x000fe20000410000 */
[----:B------:R-:W-:Y:S01]  /*6230*/  FSEL R81, R81, RZ, !P6 ;  /* 0x000000ff51517208 */ /* 0x000fe20007000000 */
[----:B------:R-:W-:Y:S01]  /*6240*/  FMUL.RZ R116, R116, 0.15915493667125701904 ;  /* 0x3e22f98374747820 */ /* 0x000fe2000040c000 */
[----:B------:R-:W-:-:S02]  /*6250*/  FSEL R80, R80, 1, !P6 ;  /* 0x3f80000050507808 */ /* 0x000fc40007000000 */
[----:B------:R-:W-:Y:S01]  /*6260*/  ISETP.GE.U32.AND P0, PT, R112, UR16, PT ;  /* 0x0000001070007c0c */ /* 0x000fe2000bf06070 */
[----:B------:R-:W-:Y:S01]  /*6270*/  FMUL.RZ R109, R109, 0.15915493667125701904 ;  /* 0x3e22f9836d6d7820 */ /* 0x000fe2000040c000 */
[----:B------:R-:W-:Y:S01]  /*6280*/  FMUL.FTZ R161, R103, R36 ;  /* 0x0000002467a17220 */ /* 0x000fe20000410000 */
[----:B------:R-:W-:Y:S01]  /*6290*/  FMUL.FTZ R112, R41, R34 ;  /* 0x0000002229707220 */ /* 0x000fe20000410000 */
[----:B------:R-:W-:Y:S01]  /*62a0*/  FMUL.FTZ R123, R103, R37 ;  /* 0x00000025677b7220 */ /* 0x000fe20000410000 */
[----:B------:R-:W-:Y:S01]  /*62b0*/  FMUL.FTZ R118, R41, R33 ;  /* 0x0000002129767220 */ /* 0x000fe20000410000 */
[----:B------:R-:W-:Y:S01]  /*62c0*/  MUFU.SIN R162, R116 ;  /* 0x0000007400a27308 */ /* 0x000fe20000000400 */
[----:B------:R-:W-:Y:S01]  /*62d0*/  FSEL R79, R79, RZ, !P0 ;  /* 0x000000ff4f4f7208 */ /* 0x000fe20004000000 */
[----:B------:R-:W-:Y:S01]  /*62e0*/  FMUL.FTZ R74, R10, R74 ;  /* 0x0000004a0a4a7220 */ /* 0x000fe20000410000 */
[----:B------:R-:W-:Y:S01]  /*62f0*/  FSEL R78, R78, RZ, !P0 ;  /* 0x000000ff4e4e7208 */ /* 0x000fe20004000000 */
[----:B------:R-:W-:Y:S01]  /*6300*/  FMUL.FTZ R73, R10, R73 ;  /* 0x000000490a497220 */ /* 0x000fe20000410000 */
[----:B------:R-:W-:-:S02]  /*6310*/  FSEL R77, R77, RZ, !P0 ;  /* 0x000000ff4d4d7208 */ /* 0x000fc40004000000 */
[----:B------:R-:W-:Y:S01]  /*6320*/  FSEL R76, R76, 1, !P0 ;  /* 0x3f8000004c4c7808 */ /* 0x000fe20004000000 */
[----:B------:R0:W-:Y:S01]  /*6330*/  MUFU.COS R122, R116 ;  /* 0x00000074007a7308 */ /* 0x0001e20000000000 */
[----:B------:R-:W-:Y:S01]  /*6340*/  FMUL.RZ R112, R112, 0.15915493667125701904 ;  /* 0x3e22f98370707820 */ /* 0x000fe2000040c000 */
[C---:B------:R-:W-:Y:S01]  /*6350*/  FMUL.FTZ R108, R103.reuse, R34 ;  /* 0x00000022676c7220 */ /* 0x040fe20000410000 */
[----:B------:R-:W-:Y:S01]  /*6360*/  FMUL.RZ R118, R118, 0.15915493667125701904 ;  /* 0x3e22f98376767820 */ /* 0x000fe2000040c000 */
[----:B------:R-:W-:Y:S01]  /*6370*/  FMUL.FTZ R119, R103, R35 ;  /* 0x0000002367777220 */ /* 0x000fe20000410000 */
[C---:B------:R-:W-:Y:S01]  /*6380*/  FMUL.FTZ R70, R9.reuse, R70 ;  /* 0x0000004609467220 */ /* 0x040fe20000410000 */
[----:B------:R-:W-:Y:S02]  /*6390*/  FMUL.FTZ R69, R9, R69 ;  /* 0x0000004509457220 */ /* 0x000fe40000410000 */
[----:B------:R-:W-:Y:S01]  /*63a0*/  MUFU.SIN R121, R109 ;  /* 0x0000006d00797308 */ /* 0x000fe20000000400 */
[C---:B0-----:R-:W-:Y:S01]  /*63b0*/  FMUL.FTZ R116, R41.reuse, R35 ;  /* 0x0000002329747220 */ /* 0x041fe20000410000 */
[----:B------:R-:W-:Y:S01]  /*63c0*/  FMUL.FTZ R41, R41, R32 ;  /* 0x0000002029297220 */ /* 0x000fe20000410000 */
[----:B------:R-:W-:-:S05]  /*63d0*/  IADD3 R115, R163, 0xd, RZ ;  /* 0x0000000da3737810 */ /* 0x000fca0007ffe0ff */
[----:B------:R0:W-:Y:S01]  /*63e0*/  MUFU.COS R120, R109 ;  /* 0x0000006d00787308 */ /* 0x0001e20000000000 */
[----:B------:R-:W-:Y:S01]  /*63f0*/  FMUL.RZ R41, R41, 0.15915493667125701904 ;  /* 0x3e22f98329297820 */ /* 0x000fe2000040c000 */
[C---:B---3--:R-:W-:Y:S01]  /*6400*/  FMUL.FTZ R98, R117.reuse, R98 ;  /* 0x0000006275627220 */ /* 0x048fe20000410000 */
[----:B------:R-:W-:-:S04]  /*6410*/  FMUL.FTZ R97, R117, R97 ;  /* 0x0000006175617220 */ /* 0x000fc80000410000 */
[----:B------:R-:W-:Y:S02]  /*6420*/  FSEL R98, R98, RZ, !P2 ;  /* 0x000000ff62627208 */ /* 0x000fe40005000000 */
[----:B------:R-:W-:Y:S02]  /*6430*/  FSEL R97, R97, RZ, !P2 ;  /* 0x000000ff61617208 */ /* 0x000fe40005000000 */
[----:B------:R-:W-:Y:S02]  /*6440*/  ISETP.GE.U32.AND P2, PT, R102, UR16, PT ;  /* 0x0000001066007c0c */ /* 0x000fe4000bf46070 */
[----:B------:R-:W-:-:S04]  /*6450*/  IADD3 R102, R163, 0x7, RZ ;  /* 0x00000007a3667810 */ /* 0x000fc80007ffe0ff */
[----:B------:R-:W-:Y:S02]  /*6460*/  ISETP.GE.U32.AND P3, PT, R102, UR16, PT ;  /* 0x0000001066007c0c */ /* 0x000fe4000bf66070 */
[----:B------:R-:W-:-:S04]  /*6470*/  IADD3 R102, R163, 0x8, RZ ;  /* 0x00000008a3667810 */ /* 0x000fc80007ffe0ff */
[----:B------:R-:W-:Y:S02]  /*6480*/  ISETP.GE.U32.AND P4, PT, R102, UR16, PT ;  /* 0x0000001066007c0c */ /* 0x000fe4000bf86070 */
[----:B------:R-:W-:-:S04]  /*6490*/  IADD3 R102, R163, 0x9, RZ ;  /* 0x00000009a3667810 */ /* 0x000fc80007ffe0ff */
[----:B------:R-:W-:Y:S02]  /*64a0*/  ISETP.GE.U32.AND P5, PT, R102, UR16, PT ;  /* 0x0000001066007c0c */ /* 0x000fe4000bfa6070 */
[----:B------:R-:W-:-:S04]  /*64b0*/  IADD3 R102, R163, 0xa, RZ ;  /* 0x0000000aa3667810 */ /* 0x000fc80007ffe0ff */
[----:B------:R-:W-:Y:S02]  /*64c0*/  ISETP.GE.U32.AND P6, PT, R102, UR16, PT ;  /* 0x0000001066007c0c */ /* 0x000fe4000bfc6070 */
[----:B------:R-:W-:Y:S01]  /*64d0*/  IADD3 R102, R163, 0xb, RZ ;  /* 0x0000000ba3667810 */ /* 0x000fe20007ffe0ff */
[----:B0-----:R-:W-:-:S03]  /*64e0*/  FMUL.FTZ R109, R103, R33 ;  /* 0x00000021676d7220 */ /* 0x001fc60000410000 */
[----:B------:R-:W-:Y:S02]  /*64f0*/  ISETP.GE.U32.AND P0, PT, R102, UR16, PT ;  /* 0x0000001066007c0c */ /* 0x000fe4000bf06070 */
[----:B------:R-:W-:Y:S01]  /*6500*/  IADD3 R102, R163, 0xc, RZ ;  /* 0x0000000ca3667810 */ /* 0x000fe20007ffe0ff */
[----:B------:R-:W0:Y:S01]  /*6510*/  MUFU.EX2 R161, R161 ;  /* 0x000000a100a17308 */ /* 0x000e220000000800 */
[----:B------:R-:W-:Y:S01]  /*6520*/  FMUL.FTZ R103, R103, R32 ;  /* 0x0000002067677220 */ /* 0x000fe20000410000 */
[----:B------:R-:W-:Y:S02]  /*6530*/  FSEL R75, R75, RZ, !P2 ;  /* 0x000000ff4b4b7208 */ /* 0x000fe40005000000 */
[----:B------:R-:W-:Y:S02]  /*6540*/  FSEL R74, R74, RZ, !P2 ;  /* 0x000000ff4a4a7208 */ /* 0x000fe40005000000 */
[----:B------:R-:W-:Y:S02]  /*6550*/  FSEL R73, R73, RZ, !P2 ;  /* 0x000000ff49497208 */ /* 0x000fe40005000000 */
[----:B------:R-:W1:Y:S01]  /*6560*/  MUFU.EX2 R123, R123 ;  /* 0x0000007b007b7308 */ /* 0x000e620000000800 */
[----:B------:R-:W-:-:S02]  /*6570*/  FSEL R72, R72, 1, !P2 ;  /* 0x3f80000048487808 */ /* 0x000fc40005000000 */
[----:B------:R-:W-:Y:S02]  /*6580*/  ISETP.GE.U32.AND P2, PT, R102, UR16, PT ;  /* 0x0000001066007c0c */ /* 0x000fe4000bf46070 */
[----:B------:R-:W-:-:S03]  /*6590*/  FSEL R71, R71, RZ, !P3 ;  /* 0x000000ff47477208 */ /* 0x000fc60005800000 */
[----:B------:R-:W-:Y:S01]  /*65a0*/  MUFU.SIN R113, R112 ;  /* 0x0000007000717308 */ /* 0x000fe20000000400 */
[----:B------:R-:W-:Y:S02]  /*65b0*/  FSEL R70, R70, RZ, !P3 ;  /* 0x000000ff46467208 */ /* 0x000fe40005800000 */
[----:B------:R-:W-:Y:S02]  /*65c0*/  FSEL R69, R69, RZ, !P3 ;  /* 0x000000ff45457208 */ /* 0x000fe40005800000 */
[----:B------:R-:W-:-:S03]  /*65d0*/  FSEL R68, R68, 1, !P3 ;  /* 0x3f80000044447808 */ /* 0x000fc60005800000 */
[----:B------:R-:W-:Y:S01]  /*65e0*/  MUFU.COS R112, R112 ;  /* 0x0000007000707308 */ /* 0x000fe20000000000 */
[----:B------:R-:W-:-:S07]  /*65f0*/  ISETP.GE.U32.AND P3, PT, R115, UR16, PT ;  /* 0x0000001073007c0c */ /* 0x000fce000bf66070 */
[----:B------:R-:W2:Y:S08]  /*6600*/  MUFU.EX2 R108, R108 ;  /* 0x0000006c006c7308 */ /* 0x000eb00000000800 */
[----:B------:R-:W-:Y:S08]  /*6610*/  MUFU.SIN R102, R118 ;  /* 0x0000007600667308 */ /* 0x000ff00000000400 */
[----:B------:R-:W-:Y:S08]  /*6620*/  MUFU.EX2 R109, R109 ;  /* 0x0000006d006d7308 */ /* 0x000ff00000000800 */
[----:B------:R-:W3:Y:S08]  /*6630*/  MUFU.COS R118, R118 ;  /* 0x0000007600767308 */ /* 0x000ef00000000000 */
[----:B------:R-:W-:Y:S08]  /*6640*/  MUFU.EX2 R103, R103 ;  /* 0x0000006700677308 */ /* 0x000ff00000000800 */
[----:B------:R-:W4:Y:S08]  /*6650*/  MUFU.COS R115, R41 ;  /* 0x0000002900737308 */ /* 0x000f300000000000 */
[----:B------:R-:W5:Y:S01]  /*6660*/  MUFU.SIN R41, R41 ;  /* 0x0000002900297308 */ /* 0x000f620000000400 */
[C---:B0-----:R-:W-:Y:S01]  /*6670*/  FMUL.FTZ R120, R161.reuse, R120 ;  /* 0x00000078a1787220 */ /* 0x041fe20000410000 */
[----:B------:R-:W-:Y:S01]  /*6680*/  FMUL.FTZ R121, R161, R121 ;  /* 0x00000079a1797220 */ /* 0x000fe20000410000 */
[----:B-1----:R-:W-:Y:S01]  /*6690*/  FMUL.FTZ R122, R123, R122 ;  /* 0x0000007a7b7a7220 */ /* 0x002fe20000410000 */
[-C--:B------:R-:W-:Y:S01]  /*66a0*/  FMUL.FTZ R161, R99, R95.reuse ;  /* 0x0000005f63a17220 */ /* 0x080fe20000410000 */
[----:B------:R-:W-:Y:S01]  /*66b0*/  FMUL.FTZ R123, R123, R162 ;  /* 0x000000a27b7b7220 */ /* 0x000fe20000410000 */
[----:B------:R-:W-:Y:S01]  /*66c0*/  FMUL.FTZ R162, R96, R95 ;  /* 0x0000005f60a27220 */ /* 0x000fe20000410000 */
[----:B------:R-:W-:Y:S01]  /*66d0*/  FMUL.RZ R116, R116, 0.15915493667125701904 ;  /* 0x3e22f98374747820 */ /* 0x000fe2000040c000 */
[C---:B--2---:R-:W-:Y:S01]  /*66e0*/  FMUL.FTZ R112, R108.reuse, R112 ;  /* 0x000000706c707220 */ /* 0x044fe20000410000 */
[----:B------:R-:W-:Y:S01]  /*66f0*/  FMUL.FTZ R113, R108, R113 ;  /* 0x000000716c717220 */ /* 0x000fe20000410000 */
[C---:B---3--:R-:W-:Y:S01]  /*6700*/  FMUL.FTZ R108, R109.reuse, R118 ;  /* 0x000000766d6c7220 */ /* 0x048fe20000410000 */
[----:B------:R-:W-:Y:S01]  /*6710*/  FFMA.FTZ R161, R96, R92, -R161 ;  /* 0x0000005c60a17223 */ /* 0x000fe200000108a1 */
[----:B------:R-:W-:Y:S01]  /*6720*/  FMUL.FTZ R109, R109, R102 ;  /* 0x000000666d6d7220 */ /* 0x000fe20000410000 */
[----:B----4-:R-:W-:Y:S01]  /*6730*/  FMUL.FTZ R102, R103, R115 ;  /* 0x0000007367667220 */ /* 0x010fe20000410000 */
[----:B------:R-:W-:Y:S01]  /*6740*/  FFMA.FTZ R162, R99, R92, R162 ;  /* 0x0000005c63a27223 */ /* 0x000fe200000100a2 */
[----:B------:R-:W-:Y:S01]  /*6750*/  MUFU.SIN R117, R116 ;  /* 0x0000007400757308 */ /* 0x000fe20000000400 */
[----:B-----5:R-:W-:Y:S01]  /*6760*/  FMUL.FTZ R103, R103, R41 ;  /* 0x0000002967677220 */ /* 0x020fe20000410000 */
[C---:B------:R-:W-:Y:S01]  /*6770*/  FMUL.FTZ R41, R91.reuse, R161 ;  /* 0x000000a15b297220 */ /* 0x040fe20000410000 */
[----:B------:R-:W-:-:S05]  /*6780*/  FMUL.FTZ R115, R91, R162 ;  /* 0x000000a25b737220 */ /* 0x000fca0000410000 */
[----:B------:R-:W-:Y:S01]  /*6790*/  MUFU.COS R116, R116 ;  /* 0x0000007400747308 */ /* 0x000fe20000000000 */
[C---:B------:R-:W-:Y:S01]  /*67a0*/  FFMA.FTZ R162, R88.reuse, R162, R41 ;  /* 0x000000a258a27223 */ /* 0x040fe20000010029 */
[----:B------:R-:W-:Y:S01]  /*67b0*/  FMUL.FTZ R41, R97, R95 ;  /* 0x0000005f61297220 */ /* 0x000fe20000410000 */
[----:B------:R-:W-:-:S05]  /*67c0*/  FFMA.FTZ R161, R88, R161, -R115 ;  /* 0x000000a158a17223 */ /* 0x000fca0000010873 */
[----:B------:R-:W0:Y:S01]  /*67d0*/  MUFU.EX2 R119, R119 ;  /* 0x0000007700777308 */ /* 0x000e220000000800 */
[C---:B------:R-:W-:Y:S01]  /*67e0*/  FMUL.FTZ R115, R98.reuse, R95 ;  /* 0x0000005f62737220 */ /* 0x040fe20000410000 */
[----:B------:R-:W-:-:S03]  /*67f0*/  FFMA.FTZ R41, R98, R92, -R41 ;  /* 0x0000005c62297223 */ /* 0x000fc60000010829 */
[----:B------:R-:W-:Y:S01]  /*6800*/  FFMA.FTZ R115, R97, R92, R115 ;  /* 0x0000005c61737223 */ /* 0x000fe20000010073 */
[----:B------:R-:W-:-:S03]  /*6810*/  FADD.FTZ R41, R94, R41 ;  /* 0x000000295e297221 */ /* 0x000fc60000010000 */
[----:B------:R-:W-:Y:S01]  /*6820*/  FADD.FTZ R115, R93, R115 ;  /* 0x000000735d737221 */ /* 0x000fe20000010000 */
[----:B------:R-:W-:Y:S01]  /*6830*/  FMUL.FTZ R118, R91, R41 ;  /* 0x000000295b767220 */ /* 0x000fe20000410000 */
[C---:B0-----:R-:W-:Y:S01]  /*6840*/  FMUL.FTZ R116, R119.reuse, R116 ;  /* 0x0000007477747220 */ /* 0x041fe20000410000 */
[----:B------:R-:W-:Y:S01]  /*6850*/  FMUL.FTZ R117, R119, R117 ;  /* 0x0000007577757220 */ /* 0x000fe20000410000 */
[-C--:B------:R-:W-:Y:S01]  /*6860*/  FMUL.FTZ R119, R91, R115.reuse ;  /* 0x000000735b777220 */ /* 0x080fe20000410000 */
[----:B------:R-:W-:-:S03]  /*6870*/  FFMA.FTZ R115, R88, R115, R118 ;  /* 0x0000007358737223 */ /* 0x000fc60000010076 */
[----:B------:R-:W-:Y:S01]  /*6880*/  FFMA.FTZ R41, R88, R41, -R119 ;  /* 0x0000002958297223 */ /* 0x000fe20000010877 */
[-C--:B------:R-:W-:Y:S01]  /*6890*/  FMUL.FTZ R119, R87, R162.reuse ;  /* 0x000000a257777220 */ /* 0x080fe20000410000 */
[----:B------:R-:W-:Y:S01]  /*68a0*/  FADD.FTZ R115, R89, R115 ;  /* 0x0000007359737221 */ /* 0x000fe20000010000 */
[CC--:B------:R-:W-:Y:S01]  /*68b0*/  FMUL.FTZ R118, R87.reuse, R161.reuse ;  /* 0x000000a157767220 */ /* 0x0c0fe20000410000 */
[----:B------:R-:W-:Y:S01]  /*68c0*/  FADD.FTZ R41, R90, R41 ;  /* 0x000000295a297221 */ /* 0x000fe20000010000 */
[C---:B------:R-:W-:Y:S01]  /*68d0*/  FFMA.FTZ R161, R84.reuse, R161, -R119 ;  /* 0x000000a154a17223 */ /* 0x040fe20000010877 */
[C---:B------:R-:W-:Y:S01]  /*68e0*/  FMUL.FTZ R119, R87.reuse, R115 ;  /* 0x0000007357777220 */ /* 0x040fe20000410000 */
[C---:B------:R-:W-:Y:S01]  /*68f0*/  FFMA.FTZ R162, R84.reuse, R162, R118 ;  /* 0x000000a254a27223 */ /* 0x040fe20000010076 */
[-C--:B------:R-:W-:Y:S02]  /*6900*/  FMUL.FTZ R118, R87, R41.reuse ;  /* 0x0000002957767220 */ /* 0x080fe40000410000 */
[----:B------:R-:W-:-:S02]  /*6910*/  FFMA.FTZ R41, R84, R41, -R119 ;  /* 0x0000002954297223 */ /* 0x000fc40000010877 */
[----:B------:R-:W-:Y:S01]  /*6920*/  FFMA.FTZ R115, R84, R115, R118 ;  /* 0x0000007354737223 */ /* 0x000fe20000010076 */
[C---:B------:R-:W-:Y:S01]  /*6930*/  FMUL.FTZ R118, R83.reuse, R161 ;  /* 0x000000a153767220 */ /* 0x040fe20000410000 */
[----:B------:R-:W-:Y:S01]  /*6940*/  FADD.FTZ R41, R86, R41 ;  /* 0x0000002956297221 */ /* 0x000fe20000010000 */
[-C--:B------:R-:W-:Y:S01]  /*6950*/  FMUL.FTZ R119, R83, R162.reuse ;  /* 0x000000a253777220 */ /* 0x080fe20000410000 */
[----:B------:R-:W-:Y:S01]  /*6960*/  FADD.FTZ R115, R85, R115 ;  /* 0x0000007355737221 */ /* 0x000fe20000010000 */
[C---:B------:R-:W-:Y:S01]  /*6970*/  FFMA.FTZ R162, R80.reuse, R162, R118 ;  /* 0x000000a250a27223 */ /* 0x040fe20000010076 */
[C---:B------:R-:W-:Y:S01]  /*6980*/  FMUL.FTZ R118, R83.reuse, R41 ;  /* 0x0000002953767220 */ /* 0x040fe20000410000 */
[C---:B------:R-:W-:Y:S01]  /*6990*/  FFMA.FTZ R161, R80.reuse, R161, -R119 ;  /* 0x000000a150a17223 */ /* 0x040fe20000010877 */
[-C--:B------:R-:W-:Y:S02]  /*69a0*/  FMUL.FTZ R119, R83, R115.reuse ;  /* 0x0000007353777220 */ /* 0x080fe40000410000 */
[----:B------:R-:W-:-:S02]  /*69b0*/  FFMA.FTZ R115, R80, R115, R118 ;  /* 0x0000007350737223 */ /* 0x000fc40000010076 */
        /* <DEDUP_REMOVED lines=26> */
[----:B------:R-:W-:Y:S01]  /*6b60*/  FMUL.FTZ R119, R71, R115 ;  /* 0x0000007347777220 */ /* 0x000fe20000410000 */
[C---:B------:R-:W-:Y:S01]  /*6b70*/  FFMA.FTZ R162, R68.reuse, R162, R118 ;  /* 0x000000a244a27223 */ /* 0x040fe20000010076 */
[----:B------:R-:W-:Y:S01]  /*6b80*/  FSEL R131, R131, RZ, !P4 ;  /* 0x000000ff83837208 */ /* 0x000fe20006000000 */
[-C--:B------:R-:W-:Y:S01]  /*6b90*/  FMUL.FTZ R118, R71, R41.reuse ;  /* 0x0000002947767220 */ /* 0x080fe20000410000 */
[----:B------:R-:W-:Y:S01]  /*6ba0*/  FFMA.FTZ R41, R68, R41, -R119 ;  /* 0x0000002944297223 */ /* 0x000fe20000010877 */
[----:B------:R-:W-:-:S02]  /*6bb0*/  FSEL R128, R128, 1, !P4 ;  /* 0x3f80000080807808 */ /* 0x000fc40006000000 */
[----:B------:R-:W-:Y:S01]  /*6bc0*/  FFMA.FTZ R115, R68, R115, R118 ;  /* 0x0000007344737223 */ /* 0x000fe20000010076 */
[C---:B------:R-:W-:Y:S01]  /*6bd0*/  FMUL.FTZ R118, R131.reuse, R161 ;  /* 0x000000a183767220 */ /* 0x040fe20000410000 */
[----:B------:R-:W-:Y:S01]  /*6be0*/  FADD.FTZ R41, R70, R41 ;  /* 0x0000002946297221 */ /* 0x000fe20000010000 */
[-C--:B------:R-:W-:Y:S01]  /*6bf0*/  FMUL.FTZ R119, R131, R162.reuse ;  /* 0x000000a283777220 */ /* 0x080fe20000410000 */
[----:B------:R-:W-:Y:S01]  /*6c00*/  FMUL.FTZ R129, R8, R129 ;  /* 0x0000008108817220 */ /* 0x000fe20000410000 */
[----:B------:R-:W-:Y:S01]  /*6c10*/  FADD.FTZ R115, R69, R115 ;  /* 0x0000007345737221 */ /* 0x000fe20000010000 */
[----:B------:R-:W-:Y:S01]  /*6c20*/  FFMA.FTZ R162, R128, R162, R118 ;  /* 0x000000a280a27223 */ /* 0x000fe20000010076 */
[----:B------:R-:W-:Y:S01]  /*6c30*/  FMUL.FTZ R130, R8, R130 ;  /* 0x0000008208827220 */ /* 0x000fe20000410000 */
[----:B------:R-:W-:Y:S01]  /*6c40*/  FMUL.FTZ R118, R131, R41 ;  /* 0x0000002983767220 */ /* 0x000fe20000410000 */
[C---:B------:R-:W-:Y:S01]  /*6c50*/  FFMA.FTZ R161, R128.reuse, R161, -R119 ;  /* 0x000000a180a17223 */ /* 0x040fe20000010877 */
[----:B------:R-:W-:Y:S01]  /*6c60*/  FSEL R127, R127, RZ, !P5 ;  /* 0x000000ff7f7f7208 */ /* 0x000fe20006800000 */
[-C--:B------:R-:W-:Y:S01]  /*6c70*/  FMUL.FTZ R119, R131, R115.reuse ;  /* 0x0000007383777220 */ /* 0x080fe20000410000 */
[----:B------:R-:W-:Y:S01]  /*6c80*/  FSEL R129, R129, RZ, !P4 ;  /* 0x000000ff81817208 */ /* 0x000fe20006000000 */
[----:B------:R-:W-:Y:S01]  /*6c90*/  FFMA.FTZ R115, R128, R115, R118 ;  /* 0x0000007380737223 */ /* 0x000fe20000010076 */
[----:B------:R-:W-:Y:S01]  /*6ca0*/  FSEL R130, R130, RZ, !P4 ;  /* 0x000000ff82827208 */ /* 0x000fe20006000000 */
[----:B------:R-:W-:Y:S01]  /*6cb0*/  FFMA.FTZ R41, R128, R41, -R119 ;  /* 0x0000002980297223 */ /* 0x000fe20000010877 */
[----:B------:R-:W-:Y:S01]  /*6cc0*/  FSEL R124, R124, 1, !P5 ;  /* 0x3f8000007c7c7808 */ /* 0x000fe20006800000 */
[----:B------:R-:W-:Y:S01]  /*6cd0*/  FMUL.FTZ R119, R127, R162 ;  /* 0x000000a27f777220 */ /* 0x000fe20000410000 */
[----:B------:R-:W-:Y:S01]  /*6ce0*/  FADD.FTZ R115, R129, R115 ;  /* 0x0000007381737221 */ /* 0x000fe20000010000 */
[-C--:B------:R-:W-:Y:S01]  /*6cf0*/  FMUL.FTZ R118, R127, R161.reuse ;  /* 0x000000a17f767220 */ /* 0x080fe20000410000 */
[C---:B------:R-:W-:Y:S01]  /*6d00*/  FMUL.FTZ R126, R7.reuse, R126 ;  /* 0x0000007e077e7220 */ /* 0x040fe20000410000 */
[----:B------:R-:W-:Y:S01]  /*6d10*/  FADD.FTZ R41, R130, R41 ;  /* 0x0000002982297221 */ /* 0x000fe20000010000 */
[C---:B------:R-:W-:Y:S01]  /*6d20*/  FFMA.FTZ R161, R124.reuse, R161, -R119 ;  /* 0x000000a17ca17223 */ /* 0x040fe20000010877 */
[----:B------:R-:W-:Y:S01]  /*6d30*/  FMUL.FTZ R125, R7, R125 ;  /* 0x0000007d077d7220 */ /* 0x000fe20000410000 */
[----:B------:R-:W-:Y:S01]  /*6d40*/  FMUL.FTZ R119, R127, R115 ;  /* 0x000000737f777220 */ /* 0x000fe20000410000 */
[----:B------:R-:W-:Y:S01]  /*6d50*/  FFMA.FTZ R162, R124, R162, R118 ;  /* 0x000000a27ca27223 */ /* 0x000fe20000010076 */
[----:B------:R-:W-:Y:S01]  /*6d60*/  FSEL R123, R123, RZ, !P6 ;  /* 0x000000ff7b7b7208 */ /* 0x000fe20007000000 */
[-C--:B------:R-:W-:Y:S01]  /*6d70*/  FMUL.FTZ R118, R127, R41.reuse ;  /* 0x000000297f767220 */ /* 0x080fe20000410000 */
[----:B------:R-:W-:Y:S01]  /*6d80*/  FSEL R126, R126, RZ, !P5 ;  /* 0x000000ff7e7e7208 */ /* 0x000fe20006800000 */
[C---:B------:R-:W-:Y:S01]  /*6d90*/  FFMA.FTZ R41, R124.reuse, R41, -R119 ;  /* 0x000000297c297223 */ /* 0x040fe20000010877 */
[----:B------:R-:W-:Y:S01]  /*6da0*/  FSEL R125, R125, RZ, !P5 ;  /* 0x000000ff7d7d7208 */ /* 0x000fe20006800000 */
[----:B------:R-:W-:Y:S01]  /*6db0*/  FFMA.FTZ R115, R124, R115, R118 ;  /* 0x000000737c737223 */ /* 0x000fe20000010076 */
[----:B------:R-:W-:Y:S01]  /*6dc0*/  FSEL R122, R122, 1, !P6 ;  /* 0x3f8000007a7a7808 */ /* 0x000fe20007000000 */
[C---:B------:R-:W-:Y:S01]  /*6dd0*/  FMUL.FTZ R118, R123.reuse, R161 ;  /* 0x000000a17b767220 */ /* 0x040fe20000410000 */
[----:B------:R-:W-:Y:S01]  /*6de0*/  FADD.FTZ R41, R126, R41 ;  /* 0x000000297e297221 */ /* 0x000fe20000010000 */
[-C--:B------:R-:W-:Y:S01]  /*6df0*/  FMUL.FTZ R119, R123, R162.reuse ;  /* 0x000000a27b777220 */ /* 0x080fe20000410000 */
[----:B------:R-:W-:Y:S01]  /*6e00*/  FADD.FTZ R115, R125, R115 ;  /* 0x000000737d737221 */ /* 0x000fe20000010000 */
[----:B------:R-:W-:Y:S01]  /*6e10*/  FFMA.FTZ R162, R122, R162, R118 ;  /* 0x000000a27aa27223 */ /* 0x000fe20000010076 */
[C---:B------:R-:W-:Y:S01]  /*6e20*/  FMUL.FTZ R118, R123.reuse, R41 ;  /* 0x000000297b767220 */ /* 0x040fe20000410000 */
[----:B------:R-:W-:Y:S01]  /*6e30*/  FMUL.FTZ R101, R6, R101 ;  /* 0x0000006506657220 */ /* 0x000fe20000410000 */
[----:B------:R-:W-:Y:S01]  /*6e40*/  FFMA.FTZ R161, R122, R161, -R119 ;  /* 0x000000a17aa17223 */ /* 0x000fe20000010877 */
[-C--:B------:R-:W-:Y:S01]  /*6e50*/  FMUL.FTZ R119, R123, R115.reuse ;  /* 0x000000737b777220 */ /* 0x080fe20000410000 */
[----:B------:R-:W-:Y:S01]  /*6e60*/  FMUL.FTZ R114, R6, R114 ;  /* 0x0000007206727220 */ /* 0x000fe20000410000 */
[C---:B------:R-:W-:Y:S01]  /*6e70*/  FFMA.FTZ R115, R122.reuse, R115, R118 ;  /* 0x000000737a737223 */ /* 0x040fe20000010076 */
[----:B------:R-:W-:Y:S01]  /*6e80*/  FSEL R121, R121, RZ, !P0 ;  /* 0x000000ff79797208 */ /* 0x000fe20004000000 */
[----:B------:R-:W-:Y:S01]  /*6e90*/  FFMA.FTZ R41, R122, R41, -R119 ;  /* 0x000000297a297223 */ /* 0x000fe20000010877 */
[----:B------:R-:W-:-:S02]  /*6ea0*/  FSEL R118, R101, RZ, !P6 ;  /* 0x000000ff65767208 */ /* 0x000fc40007000000 */
[----:B------:R-:W-:Y:S01]  /*6eb0*/  FSEL R119, R114, RZ, !P6 ;  /* 0x000000ff72777208 */ /* 0x000fe20007000000 */
[C---:B------:R-:W-:Y:S01]  /*6ec0*/  FMUL.FTZ R101, R121.reuse, R161 ;  /* 0x000000a179657220 */ /* 0x040fe20000410000 */
[----:B------:R-:W-:Y:S01]  /*6ed0*/  FSEL R120, R120, 1, !P0 ;  /* 0x3f80000078787808 */ /* 0x000fe20004000000 */
[----:B------:R-:W-:Y:S01]  /*6ee0*/  FADD.FTZ R41, R118, R41 ;  /* 0x0000002976297221 */ /* 0x000fe20000010000 */
[-C--:B------:R-:W-:Y:S01]  /*6ef0*/  FMUL.FTZ R114, R121, R162.reuse ;  /* 0x000000a279727220 */ /* 0x080fe20000410000 */
[----:B------:R-:W-:Y:S01]  /*6f00*/  FADD.FTZ R115, R119, R115 ;  /* 0x0000007377737221 */ /* 0x000fe20000010000 */
[----:B------:R-:W-:Y:S01]  /*6f10*/  FMUL.FTZ R111, R5, R111 ;  /* 0x0000006f056f7220 */ /* 0x000fe20000410000 */
[C---:B------:R-:W-:Y:S01]  /*6f20*/  FFMA.FTZ R162, R120.reuse, R162, R101 ;  /* 0x000000a278a27223 */ /* 0x040fe20000010065 */
[C---:B------:R-:W-:Y:S01]  /*6f30*/  FMUL.FTZ R101, R121.reuse, R41 ;  /* 0x0000002979657220 */ /* 0x040fe20000410000 */
[C---:B------:R-:W-:Y:S01]  /*6f40*/  FFMA.FTZ R161, R120.reuse, R161, -R114 ;  /* 0x000000a178a17223 */ /* 0x040fe20000010872 */
[-C--:B------:R-:W-:Y:S01]  /*6f50*/  FMUL.FTZ R114, R121, R115.reuse ;  /* 0x0000007379727220 */ /* 0x080fe20000410000 */
[----:B------:R-:W-:Y:S01]  /*6f60*/  FMUL.FTZ R110, R5, R110 ;  /* 0x0000006e056e7220 */ /* 0x000fe20000410000 */
[C---:B------:R-:W-:Y:S01]  /*6f70*/  FFMA.FTZ R101, R120.reuse, R115, R101 ;  /* 0x0000007378657223 */ /* 0x040fe20000010065 */
[----:B------:R-:W-:Y:S01]  /*6f80*/  FSEL R117, R117, RZ, !P2 ;  /* 0x000000ff75757208 */ /* 0x000fe20005000000 */
[----:B------:R-:W-:Y:S01]  /*6f90*/  FFMA.FTZ R41, R120, R41, -R114 ;  /* 0x0000002978297223 */ /* 0x000fe20000010872 */
[----:B------:R-:W-:-:S02]  /*6fa0*/  FSEL R115, R111, RZ, !P0 ;  /* 0x000000ff6f737208 */ /* 0x000fc40004000000 */
[----:B------:R-:W-:Y:S01]  /*6fb0*/  FSEL R114, R110, RZ, !P0 ;  /* 0x000000ff6e727208 */ /* 0x000fe20004000000 */
[----:B------:R-:W-:Y:S01]  /*6fc0*/  FMUL.FTZ R110, R117, R161 ;  /* 0x000000a1756e7220 */ /* 0x000fe20000410000 */
[----:B------:R-:W-:Y:S01]  /*6fd0*/  FSEL R116, R116, 1, !P2 ;  /* 0x3f80000074747808 */ /* 0x000fe20005000000 */
[----:B------:R-:W-:Y:S01]  /*6fe0*/  FADD.FTZ R41, R115, R41 ;  /* 0x0000002973297221 */ /* 0x000fe20000010000 */
[C---:B------:R-:W-:Y:S01]  /*6ff0*/  FMUL.FTZ R111, R117.reuse, R162 ;  /* 0x000000a2756f7220 */ /* 0x040fe20000410000 */
[----:B------:R-:W-:Y:S01]  /*7000*/  FADD.FTZ R101, R114, R101 ;  /* 0x0000006572657221 */ /* 0x000fe20000010000 */
[----:B------:R-:W-:Y:S01]  /*7010*/  FMUL.FTZ R106, R4, R106 ;  /* 0x0000006a046a7220 */ /* 0x000fe20000410000 */
[C---:B------:R-:W-:Y:S01]  /*7020*/  FFMA.FTZ R162, R116.reuse, R162, R110 ;  /* 0x000000a274a27223 */ /* 0x040fe2000001006e */
[C---:B------:R-:W-:Y:S01]  /*7030*/  FMUL.FTZ R110, R117.reuse, R41 ;  /* 0x00000029756e7220 */ /* 0x040fe20000410000 */
[----:B------:R-:W-:Y:S01]  /*7040*/  FFMA.FTZ R161, R116, R161, -R111 ;  /* 0x000000a174a17223 */ /* 0x000fe2000001086f */
[----:B------:R-:W-:Y:S01]  /*7050*/  FMUL.FTZ R111, R117, R101 ;  /* 0x00000065756f7220 */ /* 0x000fe20000410000 */
[----:B------:R-:W-:Y:S01]  /*7060*/  FMUL.FTZ R107, R4, R107 ;  /* 0x0000006b046b7220 */ /* 0x000fe20000410000 */
[C---:B------:R-:W-:Y:S01]  /*7070*/  FFMA.FTZ R101, R116.reuse, R101, R110 ;  /* 0x0000006574657223 */ /* 0x040fe2000001006e */
[----:B------:R-:W-:Y:S01]  /*7080*/  FSEL R113, R113, RZ, !P3 ;  /* 0x000000ff71717208 */ /* 0x000fe20005800000 */
[----:B------:R-:W-:Y:S01]  /*7090*/  FFMA.FTZ R41, R116, R41, -R111 ;  /* 0x0000002974297223 */ /* 0x000fe2000001086f */
[----:B------:R-:W-:-:S02]  /*70a0*/  FSEL R110, R106, RZ, !P2 ;  /* 0x000000ff6a6e7208 */ /* 0x000fc40005000000 */
[----:B------:R-:W-:Y:S01]  /*70b0*/  FSEL R111, R107, RZ, !P2 ;  /* 0x000000ff6b6f7208 */ /* 0x000fe20005000000 */
[-C--:B------:R-:W-:Y:S01]  /*70c0*/  FMUL.FTZ R107, R113, R162.reuse ;  /* 0x000000a2716b7220 */ /* 0x080fe20000410000 */
[----:B------:R-:W-:Y:S01]  /*70d0*/  FSEL R112, R112, 1, !P3 ;  /* 0x3f80000070707808 */ /* 0x000fe20005800000 */
[----:B------:R-:W-:Y:S01]  /*70e0*/  FADD.FTZ R101, R110, R101 ;  /* 0x000000656e657221 */ /* 0x000fe20000010000 */
[----:B------:R-:W-:Y:S01]  /*70f0*/  IADD3 R164, R163, 0xe, RZ ;  /* 0x0000000ea3a47810 */ /* 0x000fe20007ffe0ff */
[-C--:B------:R-:W-:Y:S01]  /*7100*/  FMUL.FTZ R106, R113, R161.reuse ;  /* 0x000000a1716a7220 */ /* 0x080fe20000410000 */
[----:B------:R-:W-:Y:S01]  /*7110*/  FADD.FTZ R41, R111, R41 ;  /* 0x000000296f297221 */ /* 0x000fe20000010000 */
[----:B------:R-:W-:Y:S01]  /*7120*/  FFMA.FTZ R161, R112, R161, -R107 ;  /* 0x000000a170a17223 */ /* 0x000fe2000001086b */
[----:B------:R-:W-:Y:S01]  /*7130*/  ISETP.GE.U32.AND P4, PT, R164, UR16, PT ;  /* 0x00000010a4007c0c */ /* 0x000fe2000bf86070 */
[----:B------:R-:W-:Y:S01]  /*7140*/  FMUL.FTZ R107, R113, R101 ;  /* 0x00000065716b7220 */ /* 0x000fe20000410000 */
[----:B------:R-:W-:Y:S01]  /*7150*/  FMUL.FTZ R105, R3, R105 ;  /* 0x0000006903697220 */ /* 0x000fe20000410000 */
[C---:B------:R-:W-:Y:S01]  /*7160*/  FFMA.FTZ R162, R112.reuse, R162, R106 ;  /* 0x000000a270a27223 */ /* 0x040fe2000001006a */
[-C--:B------:R-:W-:Y:S01]  /*7170*/  FMUL.FTZ R106, R113, R41.reuse ;  /* 0x00000029716a7220 */ /* 0x080fe20000410000 */
[----:B------:R-:W-:Y:S01]  /*7180*/  FMUL.FTZ R104, R3, R104 ;  /* 0x0000006803687220 */ /* 0x000fe20000410000 */
[C---:B------:R-:W-:Y:S01]  /*7190*/  FFMA.FTZ R41, R112.reuse, R41, -R107 ;  /* 0x0000002970297223 */ /* 0x040fe2000001086b */
[----:B------:R-:W-:Y:S01]  /*71a0*/  FSEL R109, R109, RZ, !P4 ;  /* 0x000000ff6d6d7208 */ /* 0x000fe20006000000 */
[----:B------:R-:W-:Y:S01]  /*71b0*/  FFMA.FTZ R101, R112, R101, R106 ;  /* 0x0000006570657223 */ /* 0x000fe2000001006a */
[----:B------:R-:W-:-:S02]  /*71c0*/  FSEL R107, R105, RZ, !P3 ;  /* 0x000000ff696b7208 */ /* 0x000fc40005800000 */
[----:B------:R-:W-:Y:S01]  /*71d0*/  FSEL R106, R104, RZ, !P3 ;  /* 0x000000ff686a7208 */ /* 0x000fe20005800000 */
[----:B------:R-:W-:Y:S01]  /*71e0*/  FMUL.FTZ R104, R109, R161 ;  /* 0x000000a16d687220 */ /* 0x000fe20000410000 */
[----:B------:R-:W-:Y:S01]  /*71f0*/  FSEL R108, R108, 1, !P4 ;  /* 0x3f8000006c6c7808 */ /* 0x000fe20006000000 */
[----:B------:R-:W-:Y:S01]  /*7200*/  FADD.FTZ R41, R107, R41 ;  /* 0x000000296b297221 */ /* 0x000fe20000010000 */
[CC--:B------:R-:W-:Y:S01]  /*7210*/  FMUL.FTZ R105, R109.reuse, R162.reuse ;  /* 0x000000a26d697220 */ /* 0x0c0fe20000410000 */
[----:B------:R-:W-:Y:S01]  /*7220*/  FADD.FTZ R101, R106, R101 ;  /* 0x000000656a657221 */ /* 0x000fe20000010000 */
[----:B------:R-:W-:Y:S01]  /*7230*/  FMUL.FTZ R51, R2, R51 ;  /* 0x0000003302337220 */ /* 0x000fe20000410000 */
[C---:B------:R-:W-:Y:S01]  /*7240*/  FFMA.FTZ R162, R108.reuse, R162, R104 ;  /* 0x000000a26ca27223 */ /* 0x040fe20000010068 */
[----:B------:R-:W-:Y:S01]  /*7250*/  FMUL.FTZ R104, R109, R41 ;  /* 0x000000296d687220 */ /* 0x000fe20000410000 */
[----:B------:R-:W-:Y:S01]  /*7260*/  IADD3 R163, R163, 0xf, RZ ;  /* 0x0000000fa3a37810 */ /* 0x000fe20007ffe0ff */
[----:B------:R-:W-:Y:S01]  /*7270*/  FFMA.FTZ R161, R108, R161, -R105 ;  /* 0x000000a16ca17223 */ /* 0x000fe20000010869 */
[-C--:B------:R-:W-:Y:S01]  /*7280*/  FMUL.FTZ R105, R109, R101.reuse ;  /* 0x000000656d697220 */ /* 0x080fe20000410000 */
[----:B------:R-:W-:Y:S01]  /*7290*/  FMUL.FTZ R100, R2, R100 ;  /* 0x0000006402647220 */ /* 0x000fe20000410000 */
[C---:B------:R-:W-:Y:S01]  /*72a0*/  FFMA.FTZ R101, R108.reuse, R101, R104 ;  /* 0x000000656c657223 */ /* 0x040fe20000010068 */
[----:B------:R-:W-:Y:S01]  /*72b0*/  ISETP.GE.U32.AND P5, PT, R163, UR16, PT ;  /* 0x00000010a3007c0c */ /* 0x000fe2000bfa6070 */
[----:B------:R-:W-:Y:S01]  /*72c0*/  FFMA.FTZ R41, R108, R41, -R105 ;  /* 0x000000296c297223 */ /* 0x000fe20000010869 */
[----:B------:R-:W-:-:S02]  /*72d0*/  FSEL R104, R51, RZ, !P4 ;  /* 0x000000ff33687208 */ /* 0x000fc40006000000 */
[----:B------:R-:W-:Y:S02]  /*72e0*/  FSEL R105, R100, RZ, !P4 ;  /* 0x000000ff64697208 */ /* 0x000fe40006000000 */
[----:B------:R-:W-:Y:S01]  /*72f0*/  FSEL R103, R103, RZ, !P5 ;  /* 0x000000ff67677208 */ /* 0x000fe20006800000 */
[----:B------:R-:W-:Y:S01]  /*7300*/  FADD.FTZ R41, R104, R41 ;  /* 0x0000002968297221 */ /* 0x000fe20000010000 */
[----:B------:R-:W-:Y:S01]  /*7310*/  FSEL R102, R102, 1, !P5 ;  /* 0x3f80000066667808 */ /* 0x000fe20006800000 */
[----:B------:R-:W-:Y:S01]  /*7320*/  FADD.FTZ R101, R105, R101 ;  /* 0x0000006569657221 */ /* 0x000fe20000010000 */
[C---:B------:R-:W-:Y:S01]  /*7330*/  FMUL.FTZ R50, R0.reuse, R50 ;  /* 0x0000003200327220 */ /* 0x040fe20000410000 */
[C---:B------:R-:W-:Y:S01]  /*7340*/  FMUL.FTZ R51, R103.reuse, R41 ;  /* 0x0000002967337220 */ /* 0x040fe20000410000 */
[----:B------:R-:W-:Y:S01]  /*7350*/  FMUL.FTZ R48, R0, R48 ;  /* 0x0000003000307220 */ /* 0x000fe20000410000 */
[-C--:B------:R-:W-:Y:S02]  /*7360*/  FMUL.FTZ R100, R103, R101.reuse ;  /* 0x0000006567647220 */ /* 0x080fe40000410000 */
[----:B------:R-:W-:Y:S01]  /*7370*/  FFMA.FTZ R51, R102, R101, R51 ;  /* 0x0000006566337223 */ /* 0x000fe20000010033 */
[----:B------:R-:W-:Y:S01]  /*7380*/  FSEL R101, R50, RZ, !P5 ;  /* 0x000000ff32657208 */ /* 0x000fe20006800000 */
[----:B------:R-:W-:Y:S01]  /*7390*/  FFMA.FTZ R41, R102, R41, -R100 ;  /* 0x0000002966297223 */ /* 0x000fe20000010864 */
[----:B------:R-:W-:-:S03]  /*73a0*/  FSEL R100, R48, RZ, !P5 ;  /* 0x000000ff30647208 */ /* 0x000fc60006800000 */
[----:B------:R-:W-:Y:S01]  /*73b0*/  FADD.FTZ R51, R101, R51 ;  /* 0x0000003365337221 */ /* 0x000fe20000010000 */
[----:B------:R-:W-:Y:S01]  /*73c0*/  FMUL.FTZ R48, R103, R162 ;  /* 0x000000a267307220 */ /* 0x000fe20000410000 */
[----:B------:R-:W-:-:S03]  /*73d0*/  FADD.FTZ R50, R100, R41 ;  /* 0x0000002964327221 */ /* 0x000fc60000010000 */
[----:B------:R-:W0:Y:S01]  /*73e0*/  SHFL.UP PT, R164, R51, 0x1, RZ ;  /* 0x0420000033a47989 */ /* 0x000e2200000e00ff */
[CC--:B------:R-:W-:Y:S01]  /*73f0*/  FFMA.FTZ R48, R102.reuse, R161.reuse, -R48 ;  /* 0x000000a166307223 */ /* 0x0c0fe20000010830 */
[----:B------:R-:W-:Y:S02]  /*7400*/  FMUL.FTZ R161, R103, R161 ;  /* 0x000000a167a17220 */ /* 0x000fe40000410000 */
[----:B------:R-:W1:Y:S02]  /*7410*/  SHFL.UP PT, R41, R50, 0x1, RZ ;  /* 0x0420000032297989 */ /* 0x000e6400000e00ff */
[----:B------:R-:W-:Y:S02]  /*7420*/  FFMA.FTZ R161, R102, R162, R161 ;  /* 0x000000a266a17223 */ /* 0x000fe400000100a1 */
[----:B------:R-:W2:Y:S04]  /*7430*/  SHFL.UP PT, R163, R48, 0x1, RZ ;  /* 0x0420000030a37989 */ /* 0x000ea800000e00ff */
[----:B------:R-:W3:Y:S01]  /*7440*/  SHFL.UP PT, R162, R161, 0x1, RZ ;  /* 0x04200000a1a27989 */ /* 0x000ee200000e00ff */
[----:B------:R-:W-:Y:S01]  /*7450*/  ISETP.GE.AND P0, PT, R65, 0x1, PT ;  /* 0x000000014100780c */ /* 0x000fe20003f06270 */
[----:B0-----:R-:W-:-:S04]  /*7460*/  FMUL.FTZ R165, R161, R164 ;  /* 0x000000a4a1a57220 */ /* 0x001fc80000410000 */
[-C--:B-1----:R-:W-:Y:S01]  /*7470*/  FFMA.FTZ R165, R48, R41.reuse, -R165 ;  /* 0x0000002930a57223 */ /* 0x082fe200000108a5 */
[----:B------:R-:W-:-:S04]  /*7480*/  FMUL.FTZ R41, R161, R41 ;  /* 0x00000029a1297220 */ /* 0x000fc80000410000 */
[----:B------:R-:W-:Y:S01]  /*7490*/  FFMA.FTZ R41, R48, R164, R41 ;  /* 0x000000a430297223 */ /* 0x000fe20000010029 */
[-C--:B--2---:R-:W-:Y:S02]  /*74a0*/  FMUL.FTZ R164, R161, R163.reuse ;  /* 0x000000a3a1a47220 */ /* 0x084fe40000410000 */
[----:B------:R-:W-:Y:S01]  /*74b0*/  @P0 FADD.FTZ R50, R50, R165 ;  /* 0x000000a532320221 */ /* 0x000fe20000010000 */
[----:B------:R-:W-:Y:S01]  /*74c0*/  @P0 FADD.FTZ R51, R51, R41 ;  /* 0x0000002933330221 */ /* 0x000fe20000010000 */
[CC--:B---3--:R-:W-:Y:S01]  /*74d0*/  FFMA.FTZ R164, R48.reuse, R162.reuse, R164 ;  /* 0x000000a230a47223 */ /* 0x0c8fe200000100a4 */
[C---:B------:R-:W-:Y:S02]  /*74e0*/  FMUL.FTZ R162, R161.reuse, R162 ;  /* 0x000000a2a1a27220 */ /* 0x040fe40000410000 */
[----:B------:R-:W0:Y:S02]  /*74f0*/  SHFL.UP PT, R165, R50, 0x2, RZ ;  /* 0x0440000032a57989 */ /* 0x000e2400000e00ff */
[----:B------:R-:W-:Y:S01]  /*7500*/  FSEL R161, R161, R164, !P0 ;  /* 0x000000a4a1a17208 */ /* 0x000fe20004000000 */
[----:B------:R-:W-:Y:S01]  /*7510*/  @P0 FFMA.FTZ R48, R48, R163, -R162 ;  /* 0x000000a330300223 */ /* 0x000fe200000108a2 */
[----:B------:R-:W1:Y:S04]  /*7520*/  SHFL.UP PT, R164, R51, 0x2, RZ ;  /* 0x0440000033a47989 */ /* 0x000e6800000e00ff */
[----:B------:R-:W2:Y:S04]  /*7530*/  SHFL.UP PT, R162, R48, 0x2, RZ ;  /* 0x0440000030a27989 */ /* 0x000ea800000e00ff */
[----:B------:R-:W3:Y:S01]  /*7540*/  SHFL.UP PT, R41, R161, 0x2, RZ ;  /* 0x04400000a1297989 */ /* 0x000ee200000e00ff */
[----:B------:R-:W-:Y:S01]  /*7550*/  ISETP.GE.AND P0, PT, R65, 0x2, PT ;  /* 0x000000024100780c */ /* 0x000fe20003f06270 */
[----:B0-----:R-:W-:-:S04]  /*7560*/  FMUL.FTZ R163, R161, R165 ;  /* 0x000000a5a1a37220 */ /* 0x001fc80000410000 */
[-C--:B-1----:R-:W-:Y:S01]  /*7570*/  FFMA.FTZ R163, R48, R164.reuse, R163 ;  /* 0x000000a430a37223 */ /* 0x082fe200000100a3 */
[----:B------:R-:W-:-:S07]  /*7580*/  FMUL.FTZ R164, R161, R164 ;  /* 0x000000a4a1a47220 */ /* 0x000fce0000410000 */
[----:B------:R-:W-:Y:S01]  /*7590*/  @P0 FADD.FTZ R51, R51, R163 ;  /* 0x000000a333330221 */ /* 0x000fe20000010000 */
[----:B------:R-:W-:Y:S01]  /*75a0*/  FFMA.FTZ R165, R48, R165, -R164 ;  /* 0x000000a530a57223 */ /* 0x000fe200000108a4 */
[CC--:B--2---:R-:W-:Y:S01]  /*75b0*/  FMUL.FTZ R164, R161.reuse, R162.reuse ;  /* 0x000000a2a1a47220 */ /* 0x0c4fe20000410000 */
[CC--:B---3--:R-:W-:Y:S02]  /*75c0*/  FMUL.FTZ R163, R161.reuse, R41.reuse ;  /* 0x00000029a1a37220 */ /* 0x0c8fe40000410000 */
[----:B------:R-:W-:Y:S01]  /*75d0*/  @P0 FADD.FTZ R50, R50, R165 ;  /* 0x000000a532320221 */ /* 0x000fe20000010000 */
[C---:B------:R-:W-:Y:S01]  /*75e0*/  FFMA.FTZ R41, R48.reuse, R41, R164 ;  /* 0x0000002930297223 */ /* 0x040fe200000100a4 */
[----:B------:R-:W-:Y:S02]  /*75f0*/  @P0 FFMA.FTZ R48, R48, R162, -R163 ;  /* 0x000000a230300223 */ /* 0x000fe400000108a3 */
[----:B------:R-:W0:Y:S04]  /*7600*/  SHFL.UP PT, R162, R51, 0x4, RZ ;  /* 0x0480000033a27989 */ /* 0x000e2800000e00ff */
[----:B------:R-:W1:Y:S01]  /*7610*/  SHFL.UP PT, R163, R50, 0x4, RZ ;  /* 0x0480000032a37989 */ /* 0x000e6200000e00ff */
[----:B------:R-:W-:-:S03]  /*7620*/  FSEL R41, R161, R41, !P0 ;  /* 0x00000029a1297208 */ /* 0x000fc60004000000 */
[----:B------:R-:W2:Y:S04]  /*7630*/  SHFL.UP PT, R164, R48, 0x4, RZ ;  /* 0x0480000030a47989 */ /* 0x000ea800000e00ff */
[----:B------:R-:W3:Y:S01]  /*7640*/  SHFL.UP PT, R161, R41, 0x4, RZ ;  /* 0x0480000029a17989 */ /* 0x000ee200000e00ff */
[----:B------:R-:W-:Y:S01]  /*7650*/  ISETP.GE.AND P0, PT, R65, 0x4, PT ;  /* 0x000000044100780c */ /* 0x000fe20003f06270 */
[----:B0-----:R-:W-:-:S04]  /*7660*/  FMUL.FTZ R165, R41, R162 ;  /* 0x000000a229a57220 */ /* 0x001fc80000410000 */
[-C--:B-1----:R-:W-:Y:S01]  /*7670*/  FFMA.FTZ R165, R48, R163.reuse, -R165 ;  /* 0x000000a330a57223 */ /* 0x082fe200000108a5 */
[----:B------:R-:W-:-:S04]  /*7680*/  FMUL.FTZ R163, R41, R163 ;  /* 0x000000a329a37220 */ /* 0x000fc80000410000 */
[----:B------:R-:W-:Y:S01]  /*7690*/  FFMA.FTZ R163, R48, R162, R163 ;  /* 0x000000a230a37223 */ /* 0x000fe200000100a3 */
[C---:B--2---:R-:W-:Y:S02]  /*76a0*/  FMUL.FTZ R162, R41.reuse, R164 ;  /* 0x000000a429a27220 */ /* 0x044fe40000410000 */
[----:B------:R-:W-:Y:S02]  /*76b0*/  @P0 FADD.FTZ R50, R50, R165 ;  /* 0x000000a532320221 */ /* 0x000fe40000010000 */
[-C--:B---3--:R-:W-:Y:S01]  /*76c0*/  FFMA.FTZ R162, R48, R161.reuse, R162 ;  /* 0x000000a130a27223 */ /* 0x088fe200000100a2 */
[----:B------:R-:W-:Y:S01]  /*76d0*/  FMUL.FTZ R161, R41, R161 ;  /* 0x000000a129a17220 */ /* 0x000fe20000410000 */
[----:B------:R-:W-:-:S03]  /*76e0*/  @P0 FADD.FTZ R51, R51, R163 ;  /* 0x000000a333330221 */ /* 0x000fc60000010000 */
[----:B------:R-:W-:Y:S01]  /*76f0*/  @P0 FFMA.FTZ R48, R48, R164, -R161 ;  /* 0x000000a430300223 */ /* 0x000fe200000108a1 */
[----:B------:R-:W-:Y:S02]  /*7700*/  FSEL R41, R41, R162, !P0 ;  /* 0x000000a229297208 */ /* 0x000fe40004000000 */
[----:B------:R-:W-:Y:S04]  /*7710*/  SHFL.UP PT, R162, R50, 0x8, RZ ;  /* 0x0500000032a27989 */ /* 0x000fe800000e00ff */
[----:B------:R-:W0:Y:S04]  /*7720*/  SHFL.UP PT, R163, R48, 0x8, RZ ;  /* 0x0500000030a37989 */ /* 0x000e2800000e00ff */
[----:B------:R-:W1:Y:S04]  /*7730*/  SHFL.UP PT, R161, R51, 0x8, RZ ;  /* 0x0500000033a17989 */ /* 0x000e6800000e00ff */
[----:B------:R-:W2:Y:S01]  /*7740*/  SHFL.UP PT, R164, R41, 0x8, RZ ;  /* 0x0500000029a47989 */ /* 0x000ea200000e00ff */
[----:B------:R-:W-:-:S03]  /*7750*/  ISETP.GE.AND P0, PT, R65, 0x8, PT ;  /* 0x000000084100780c */ /* 0x000fc60003f06270 */
[----:B------:R-:W-:Y:S04]  /*7760*/  STS [R151+0x4800], R153 ;  /* 0x0048009997007388 */ /* 0x000fe80000000800 */
[----:B------:R0:W-:Y:S04]  /*7770*/  STS [R152+0x4880], R154 ;  /* 0x0048809a98007388 */ /* 0x0001e80000000800 */
[----:B------:R3:W-:Y:S01]  /*7780*/  STS [R150+0x4900], R158 ;  /* 0x0049009e96007388 */ /* 0x0007e20000000800 */
[C---:B0-----:R-:W-:Y:S01]  /*7790*/  FMUL.FTZ R152, R41.reuse, R163 ;  /* 0x000000a329987220 */ /* 0x041fe20000410000 */
[C---:B---3--:R-:W-:Y:S01]  /*77a0*/  FMUL.FTZ R150, R41.reuse, R162 ;  /* 0x000000a229967220 */ /* 0x048fe20000410000 */
[----:B-1----:R-:W-:-:S03]  /*77b0*/  FMUL.FTZ R151, R41, R161 ;  /* 0x000000a129977220 */ /* 0x002fc60000410000 */
[C---:B------:R-:W-:Y:S01]  /*77c0*/  FFMA.FTZ R150, R48.reuse, R161, R150 ;  /* 0x000000a130967223 */ /* 0x040fe20000010096 */
[C---:B--2---:R-:W-:Y:S01]  /*77d0*/  FFMA.FTZ R152, R48.reuse, R164, R152 ;  /* 0x000000a430987223 */ /* 0x044fe20000010098 */
[----:B------:R-:W-:Y:S01]  /*77e0*/  FFMA.FTZ R151, R48, R162, -R151 ;  /* 0x000000a230977223 */ /* 0x000fe20000010897 */
[----:B------:R-:W-:Y:S01]  /*77f0*/  FMUL.FTZ R153, R41, R164 ;  /* 0x000000a429997220 */ /* 0x000fe20000410000 */
[----:B------:R-:W-:Y:S02]  /*7800*/  @P0 FADD.FTZ R51, R51, R150 ;  /* 0x0000009633330221 */ /* 0x000fe40000010000 */
[----:B------:R-:W-:Y:S01]  /*7810*/  @P0 FADD.FTZ R50, R50, R151 ;  /* 0x0000009732320221 */ /* 0x000fe20000010000 */
[----:B------:R-:W-:Y:S01]  /*7820*/  @P0 FFMA.FTZ R48, R48, R163, -R153 ;  /* 0x000000a330300223 */ /* 0x000fe20000010899 */
[----:B------:R-:W-:Y:S02]  /*7830*/  FSEL R152, R41, R152, !P0 ;  /* 0x0000009829987208 */ /* 0x000fe40004000000 */
[----:B------:R-:W-:Y:S04]  /*7840*/  SHFL.UP PT, R41, R51, 0x10, RZ ;  /* 0x0600000033297989 */ /* 0x000fe800000e00ff */
[----:B------:R-:W-:Y:S04]  /*7850*/  STS [R156+0x4980], R155 ;  /* 0x0049809b9c007388 */ /* 0x000fe80000000800 */
[----:B------:R-:W-:Y:S04]  /*7860*/  STS [R45+0x4a00], R42 ;  /* 0x004a002a2d007388 */ /* 0x000fe80000000800 */
[----:B------:R-:W0:Y:S04]  /*7870*/  SHFL.UP PT, R42, R50, 0x10, RZ ;  /* 0x06000000322a7989 */ /* 0x000e2800000e00ff */
[----:B------:R-:W1:Y:S04]  /*7880*/  SHFL.UP PT, R45, R48, 0x10, RZ ;  /* 0x06000000302d7989 */ /* 0x000e6800000e00ff */
[----:B------:R-:W2:Y:S01]  /*7890*/  SHFL.UP PT, R150, R152, 0x10, RZ ;  /* 0x0600000098967989 */ /* 0x000ea200000e00ff */
[----:B------:R-:W-:-:S03]  /*78a0*/  ISETP.GE.AND P2, PT, R65, 0x10, PT ;  /* 0x000000104100780c */ /* 0x000fc60003f46270 */
[----:B------:R0:W-:Y:S04]  /*78b0*/  STS [R44+0x4a80], R46 ;  /* 0x004a802e2c007388 */ /* 0x0001e80000000800 */
[----:B------:R-:W-:Y:S04]  /*78c0*/  STS [R47+0x4b00], R149 ;  /* 0x004b00952f007388 */ /* 0x000fe80000000800 */
[----:B------:R-:W-:Y:S04]  /*78d0*/  STS [R148+0x4b80], R147 ;  /* 0x004b809394007388 */ /* 0x000fe80000000800 */
[----:B------:R-:W-:Y:S04]  /*78e0*/  STS [R146+0x4c00], R145 ;  /* 0x004c009192007388 */ /* 0x000fe80000000800 */
[----:B------:R-:W-:Y:S04]  /*78f0*/  STS [R144+0x4c80], R143 ;  /* 0x004c808f90007388 */ /* 0x000fe80000000800 */
[----:B------:R-:W-:Y:S04]  /*7900*/  STS [R142+0x4d00], R141 ;  /* 0x004d008d8e007388 */ /* 0x000fe80000000800 */
[----:B------:R3:W-:Y:S04]  /*7910*/  STS [R140+0x4d80], R139 ;  /* 0x004d808b8c007388 */ /* 0x0007e80000000800 */
[----:B------:R-:W-:Y:S01]  /*7920*/  STS [R138+0x4e00], R137 ;  /* 0x004e00898a007388 */ /* 0x000fe20000000800 */
[----:B0-----:R-:W-:-:S03]  /*7930*/  FMUL.FTZ R44, R152, R42 ;  /* 0x0000002a982c7220 */ /* 0x001fc60000410000 */
[----:B------:R-:W-:Y:S01]  /*7940*/  STS [R136+0x4e80], R135 ;  /* 0x004e808788007388 */ /* 0x000fe20000000800 */
[----:B---3--:R-:W-:-:S03]  /*7950*/  FMUL.FTZ R139, R152, R41 ;  /* 0x00000029988b7220 */ /* 0x008fc60000410000 */
[----:B------:R-:W-:Y:S01]  /*7960*/  STS [R134+0x4f00], R133 ;  /* 0x004f008586007388 */ /* 0x000fe20000000800 */
[----:B-1----:R-:W-:Y:S01]  /*7970*/  FMUL.FTZ R47, R152, R45 ;  /* 0x0000002d982f7220 */ /* 0x002fe20000410000 */
[----:B------:R-:W-:Y:S02]  /*7980*/  FFMA.FTZ R139, R48, R42, -R139 ;  /* 0x0000002a308b7223 */ /* 0x000fe4000001088b */
[----:B------:R-:W-:Y:S01]  /*7990*/  STS [R132+0x4f80], R55 ;  /* 0x004f803784007388 */ /* 0x000fe20000000800 */
[----:B--2---:R-:W-:Y:S01]  /*79a0*/  FMUL.FTZ R42, R152, R150 ;  /* 0x00000096982a7220 */ /* 0x004fe20000410000 */
[----:B------:R-:W0:Y:S02]  /*79b0*/  S2R R158, SR_TID.X ;  /* 0x00000000009e7919 */ /* 0x000e240000002100 */
[----:B------:R-:W-:Y:S01]  /*79c0*/  STS [R54+0x5000], R160 ;  /* 0x005000a036007388 */ /* 0x000fe20000000800 */
[----:B------:R-:W-:-:S03]  /*79d0*/  FFMA.FTZ R44, R48, R41, R44 ;  /* 0x00000029302c7223 */ /* 0x000fc6000001002c */
[----:B------:R-:W-:Y:S01]  /*79e0*/  STS [R53+0x5080], R52 ;  /* 0x0050803435007388 */ /* 0x000fe20000000800 */
[----:B------:R-:W-:-:S03]  /*79f0*/  FFMA.FTZ R47, R48, R150, R47 ;  /* 0x00000096302f7223 */ /* 0x000fc6000001002f */
[----:B------:R1:W-:Y:S01]  /*7a00*/  STS [R49+0x5100], R159 ;  /* 0x0051009f31007388 */ /* 0x0003e20000000800 */
[----:B------:R-:W-:-:S03]  /*7a10*/  @P2 FFMA.FTZ R48, R48, R45, -R42 ;  /* 0x0000002d30302223 */ /* 0x000fc6000001082a */
[----:B------:R2:W-:Y:S01]  /*7a20*/  STS [R43+0x5180], R40 ;  /* 0x005180282b007388 */ /* 0x0005e20000000800 */
[----:B------:R-:W-:-:S03]  /*7a30*/  NOP ;  /* 0x0000000000007918 */ /* 0x000fc60000000000 */
[----:B------:R-:W3:Y:S04]  /*7a40*/  LDS R46, [R157+0x4200] ;  /* 0x004200009d2e7984 */ /* 0x000ee80000000800 */
[----:B------:R-:W4:Y:S01]  /*7a50*/  LDS R45, [R157+0x4204] ;  /* 0x004204009d2d7984 */ /* 0x000f220000000800 */
[----:B0-----:R-:W-:Y:S02]  /*7a60*/  LOP3.LUT P0, RZ, R158, 0x1f, RZ, 0xc0, !PT ;  /* 0x0000001f9eff7812 */ /* 0x001fe4000780c0ff */
[----:B------:R-:W-:Y:S02]  /*7a70*/  ISETP.NE.AND P3, PT, R65, 0x1f, PT ;  /* 0x0000001f4100780c */ /* 0x000fe40003f65270 */
[----:B-1----:R-:W-:Y:S01]  /*7a80*/  FSEL R49, R152, R47, !P2 ;  /* 0x0000002f98317208 */ /* 0x002fe20005000000 */
[----:B------:R-:W-:Y:S01]  /*7a90*/  HFMA2.MMA R41, -RZ, RZ, 0, 0 ;  /* 0x00000000ff297435 */ /* 0x000fe200000001ff */
[----:B------:R-:W-:Y:S01]  /*7aa0*/  ISETP.EQ.OR P0, PT, RZ, UR6, P0 ;  /* 0x00000006ff007c0c */ /* 0x000fe20008702670 */
[----:B------:R-:W0:Y:S01]  /*7ab0*/  LDS R47, [R157+0x4208] ;  /* 0x004208009d2f7984 */ /* 0x000e220000000800 */
[----:B------:R-:W-:Y:S01]  /*7ac0*/  @P2 FADD.FTZ R51, R51, R44 ;  /* 0x0000002c33332221 */ /* 0x000fe20000010000 */
[----:B--2---:R-:W-:-:S02]  /*7ad0*/  MOV R40, 0x3f800000 ;  /* 0x3f80000000287802 */ /* 0x004fc40000000f00 */
[----:B------:R-:W-:Y:S01]  /*7ae0*/  CS2R R42, SRZ ;  /* 0x00000000002a7805 */ /* 0x000fe2000001ff00 */
[----:B------:R-:W-:Y:S01]  /*7af0*/  @P2 FADD.FTZ R50, R50, R139 ;  /* 0x0000008b32322221 */ /* 0x000fe20000010000 */
[----:B------:R-:W-:Y:S04]  /*7b00*/  LDS R165, [R157+0x4214] ;  /* 0x004214009da57984 */ /* 0x000fe80000000800 */
[----:B------:R-:W-:Y:S02]  /*7b10*/  LDS R163, [R157+0x4218] ;  /* 0x004218009da37984 */ /* 0x000fe40000000800 */
[----:B------:R-:W-:Y:S01]  /*7b20*/  VOTEU.ALL UP0, P0 ;  /* 0x00000000003f7886 */ /* 0x000fe20000000000 */
[----:B------:R-:W-:Y:S01]  /*7b30*/  @!P3 SHF.R.U32.HI R44, RZ, 0x1, R158 ;  /* 0x00000001ff2cb819 */ /* 0x000fe2000001169e */
[----:B------:R-:W-:Y:S04]  /*7b40*/  LDS R156, [R157+0x421c] ;  /* 0x00421c009d9c7984 */ /* 0x000fe80000000800 */
[----:B------:R-:W-:Y:S04]  /*7b50*/  LDS R155, [R157+0x4220] ;  /* 0x004220009d9b7984 */ /* 0x000fe80000000800 */
[----:B------:R-:W-:Y:S04]  /*7b60*/  LDS R154, [R157+0x4224] ;  /* 0x004224009d9a7984 */ /* 0x000fe80000000800 */
[----:B---3--:R-:W-:Y:S04]  /*7b70*/  STL [R1+0x10], R46 ;  /* 0x0000102e01007387 */ /* 0x008fe80000100800 */
[----:B------:R-:W1:Y:S04]  /*7b80*/  LDS R46, [R157+0x420c] ;  /* 0x00420c009d2e7984 */ /* 0x000e680000000800 */
[----:B----4-:R-:W-:Y:S04]  /*7b90*/  STL [R1+0xc], R45 ;  /* 0x00000c2d01007387 */ /* 0x010fe80000100800 */
[----:B------:R-:W2:Y:S01]  /*7ba0*/  LDS R45, [R157+0x4210] ;  /* 0x004210009d2d7984 */ /* 0x000ea20000000800 */
[----:B------:R-:W-:Y:S01]  /*7bb0*/  @!UP0 ULEA UR20, UR7, UR17, 0x4 ;  /* 0x0000001107148291 */ /* 0x000fe2000f8e203f */
[----:B------:R-:W-:-:S02]  /*7bc0*/  @!P3 LOP3.LUT R44, R44, 0x7ffffff0, RZ, 0xc0, !PT ;  /* 0x7ffffff02c2cb812 */ /* 0x000fc400078ec0ff */
        /* <DEDUP_REMOVED lines=23> */
[----:B------:R-:W-:Y:S01]  /*7d40*/  @!P3 STS.128 [R44+UR17+0x8400], R48 ;  /* 0x008400302c00b988 */ /* 0x000fe20008000c11 */
[----:B------:R-:W-:Y:S06]  /*7d50*/  BAR.SYNC.DEFER_BLOCKING 0x0 ;  /* 0x0000000000007b1d */ /* 0x000fec0000010000 */
[----:B0-----:R-:W-:Y:S04]  /*7d60*/  STL [R1+0x8], R47 ;  /* 0x0000082f01007387 */ /* 0x001fe80000100800 */
[----:B-1----:R-:W-:Y:S04]  /*7d70*/  STL [R1+0x4], R46 ;  /* 0x0000042e01007387 */ /* 0x002fe80000100800 */
[----:B--2---:R-:W-:Y:S04]  /*7d80*/  STL [R1], R45 ;  /* 0x0000002d01007387 */ /* 0x004fe80000100800 */
        /* <DEDUP_REMOVED lines=72> */
.L_x_298:
        /* <DEDUP_REMOVED lines=16> */
.L_x_299:
[----:B------:R-:W-:Y:S05]  /*8310*/  BSYNC B0 ;  /* 0x0000000000007941 */ /* 0x000fea0003800000 */
.L_x_297:
[----:B------:R-:W1:Y:S01]  /*8320*/  S2R R157, SR_TID.X ;  /* 0x00000000009d7919 */ /* 0x000e620000002100 */
[----:B------:R-:W-:Y:S01]  /*8330*/  BSSY B0, `(.L_x_300) ;  /* 0x000007f000007945 */ /* 0x000fe20003800000 */
[----:B------:R-:W-:Y:S01]  /*8340*/  BAR.SYNC.DEFER_BLOCKING 0x0 ;  /* 0x0000000000007b1d */ /* 0x000fe20000010000 */
[----:B-1----:R-:W-:-:S13]  /*8350*/  ISETP.NE.AND P0, PT, R157, RZ, PT ;  /* 0x000000ff9d00720c */ /* 0x002fda0003f05270 */
        /* <DEDUP_REMOVED lines=12> */
[----:B------:R-:W-:-:S03]  /*8420*/  FADD.FTZ R97, R97, R40 ;  /* 0x0000002861617221 */ /* 0x000fc60000010000 */
[----:B------:R-:W-:Y:S01]  /*8430*/  FADD.FTZ R99, R98, R99 ;  /* 0x0000006362637221 */ /* 0x000fe20000010000 */
[----:B------:R-:W-:-:S03]  /*8440*/  FMUL.FTZ R40, R95, R97 ;  /* 0x000000615f287220 */ /* 0x000fc60000410000 */
[-C--:B------:R-:W-:Y:S01]  /*8450*/  FMUL.FTZ R95, R95, R99.reuse ;  /* 0x000000635f5f7220 */ /* 0x080fe20000410000 */
[----:B------:R-:W-:-:S03]  /*8460*/  FFMA.FTZ R40, R92, R99, -R40 ;  /* 0x000000635c287223 */ /* 0x000fc60000010828 */
[----:B------:R-:W-:Y:S01]  /*8470*/  FFMA.FTZ R95, R92, R97, R95 ;  /* 0x000000615c5f7223 */ /* 0x000fe2000001005f */
[----:B------:R-:W-:-:S03]  /*8480*/  FADD.FTZ R94, R94, R40 ;  /* 0x000000285e5e7221 */ /* 0x000fc60000010000 */
[----:B------:R-:W-:Y:S01]  /*8490*/  FADD.FTZ R95, R93, R95 ;  /* 0x0000005f5d5f7221 */ /* 0x000fe20000010000 */
[----:B------:R-:W-:-:S03]  /*84a0*/  FMUL.FTZ R40, R91, R94 ;  /* 0x0000005e5b287220 */ /* 0x000fc60000410000 */
        /* <DEDUP_REMOVED lines=103> */
.L_x_301:
[----:B------:R-:W-:Y:S05]  /*8b20*/  BSYNC B0 ;  /* 0x0000000000007941 */ /* 0x000fea0003800000 */
.L_x_300:
[----:B0-----:R-:W2:Y:S04]  /*8b30*/  LDL.LU R40, [R1+0xc] ;  /* 0x00000c0001287983 */ /* 0x001ea80000300800 */
[----:B------:R-:W3:Y:S04]  /*8b40*/  LDL.LU R44, [R1+0x4] ;  /* 0x00000400012c7983 */ /* 0x000ee80000300800 */
[----:B------:R-:W4:Y:S04]  /*8b50*/  LDL.LU R46, [R1+0x10] ;  /* 0x00001000012e7983 */ /* 0x000f280000300800 */
[----:B------:R-:W5:Y:S04]  /*8b60*/  LDL.LU R45, [R1+0x8] ;  /* 0x00000800012d7983 */ /* 0x000f680000300800 */
[----:B------:R-:W5:Y:S01]  /*8b70*/  LDL.LU R41, [R1] ;  /* 0x0000000001297983 */ /* 0x000f620000300800 */
[----:B------:R-:W-:Y:S01]  /*8b80*/  UIADD3 UR7, UR7, 0x1, URZ ;  /* 0x0000000107077890 */ /* 0x000fe2000fffe03f */
[----:B------:R-:W-:Y:S01]  /*8b90*/  FMUL.FTZ R156, R156, R87 ;  /* 0x000000579c9c7220 */ /* 0x000fe20000410000 */
[----:B------:R-:W-:Y:S01]  /*8ba0*/  FMUL.FTZ R154, R154, R81 ;  /* 0x000000519a9a7220 */ /* 0x000fe20000410000 */
[----:B------:R-:W-:Y:S01]  /*8bb0*/  FMUL.FTZ R152, R152, R77 ;  /* 0x0000004d98987220 */ /* 0x000fe20000410000 */
[----:B------:R-:W-:Y:S01]  /*8bc0*/  UISETP.GE.AND UP0, UPT, UR7, UR38, UPT ;  /* 0x000000260700728c */ /* 0x000fe2000bf06270 */
[----:B------:R-:W-:Y:S01]  /*8bd0*/  FMUL.FTZ R133, R133, R42 ;  /* 0x0000002a85857220 */ /* 0x000fe20000410000 */
[----:B------:R-:W-:Y:S01]  /*8be0*/  FMUL.FTZ R135, R135, R48 ;  /* 0x0000003087877220 */ /* 0x000fe20000410000 */
[----:B------:R-:W-:Y:S01]  /*8bf0*/  FMUL.FTZ R137, R137, R50 ;  /* 0x0000003289897220 */ /* 0x000fe20000410000 */
[----:B------:R-:W-:Y:S01]  /*8c00*/  FMUL.FTZ R139, R139, R52 ;  /* 0x000000348b8b7220 */ /* 0x000fe20000410000 */
[----:B------:R-:W-:Y:S01]  /*8c10*/  FMUL.FTZ R141, R141, R54 ;  /* 0x000000368d8d7220 */ /* 0x000fe20000410000 */
[----:B------:R-:W-:Y:S01]  /*8c20*/  PLOP3.LUT P0, PT, PT, PT, UP0, 0x80, 0x0 ;  /* 0x000000000000781c */ /* 0x000fe20003f0f008 */
        /* <DEDUP_REMOVED lines=31> */
[----:B--2---:R-:W-:Y:S01]  /*8e20*/  FMUL.FTZ R40, R40, R97 ;  /* 0x0000006128287220 */ /* 0x004fe20000410000 */
[----:B---3--:R-:W-:Y:S01]  /*8e30*/  FMUL.FTZ R95, R44, R95 ;  /* 0x0000005f2c5f7220 */ /* 0x008fe20000410000 */
[----:B------:R-:W-:-:S02]  /*8e40*/  FMUL.FTZ R44, R165, R89 ;  /* 0x00000059a52c7220 */ /* 0x000fc40000410000 */
[----:B----4-:R-:W-:Y:S01]  /*8e50*/  FFMA.FTZ R40, R46, R99, -R40 ;  /* 0x000000632e287223 */ /* 0x010fe20000010828 */
[----:B-----5:R-:W-:-:S03]  /*8e60*/  FFMA.FTZ R95, R45, R94, -R95 ;  /* 0x0000005e2d5f7223 */ /* 0x020fc6000001085f */
[----:B------:R-:W-:Y:S01]  /*8e70*/  FFMA.FTZ R31, R40, 2, R31 ;  /* 0x40000000281f7823 */ /* 0x000fe2000001001f */
[----:B------:R-:W-:Y:S01]  /*8e80*/  FFMA.FTZ R44, R41, R91, -R44 ;  /* 0x0000005b292c7223 */ /* 0x000fe2000001082c */
[----:B------:R-:W-:-:S03]  /*8e90*/  FFMA.FTZ R30, R95, 2, R30 ;  /* 0x400000005f1e7823 */ /* 0x000fc6000001001e */
[----:B------:R-:W-:Y:S01]  /*8ea0*/  FFMA.FTZ R29, R44, 2, R29 ;  /* 0x400000002c1d7823 */ /* 0x000fe2000001001d */
[----:B------:R-:W-:Y:S06]  /*8eb0*/  @!P0 BRA `(.L_x_302) ;  /* 0xffffffb0003c8947 */ /* 0x000fec000383ffff */
.L_x_296:
        /* <DEDUP_REMOVED lines=15> */
[----:B------:R-:W5:Y:S01]  /*8fb0*/  LDL.LU R41, [R1+0x24] ;  /* 0x0000240001297983 */ /* 0x000f620000300800 */
[----:B------:R-:W-:Y:S01]  /*8fc0*/  MOV R3, UR6 ;  /* 0x0000000600037c02 */ /* 0x000fe20008000f00 */
[----:B------:R-:W-:Y:S01]  /*8fd0*/  BSSY B0, `(.L_x_303) ;  /* 0x0000046000007945 */ /* 0x000fe20003800000 */
[----:B------:R-:W0:Y:S01]  /*8fe0*/  S2R R40, SR_TID.X ;  /* 0x0000000000287919 */ /* 0x000e220000002100 */
[----:B------:R-:W-:Y:S06]  /*8ff0*/  BAR.SYNC.DEFER_BLOCKING 0x0 ;  /* 0x0000000000007b1d */ /* 0x000fec0000010000 */
[----:B------:R-:W-:Y:S01]  /*9000*/  STS [R64], R31 ;  /* 0x0000001f40007388 */ /* 0x000fe20000000800 */
[----:B0-----:R-:W-:-:S03]  /*9010*/  ISETP.NE.AND P0, PT, R40, RZ, PT ;  /* 0x000000ff2800720c */ /* 0x001fc60003f05270 */
[----:B------:R-:W-:Y:S01]  /*9020*/  STS [R64+0x4], R30 ;  /* 0x0000041e40007388 */ /* 0x000fe20000000800 */
[----:B------:R-:W-:-:S03]  /*9030*/  SHF.L.U32 R2, R40, 0x4, RZ ;  /* 0x0000000428027819 */ /* 0x000fc600000006ff */
[----:B------:R-:W-:Y:S01]  /*9040*/  STS [R64+0x8], R29 ;  /* 0x0000081d40007388 */ /* 0x000fe20000000800 */
[----:B------:R-:W-:-:S03]  /*9050*/  LOP3.LUT R2, R2, 0xfffffe00, RZ, 0xc0, !PT ;  /* 0xfffffe0002027812 */ /* 0x000fc600078ec0ff */
[----:B------:R-:W-:Y:S02]  /*9060*/  STS [R64+0xc], R28 ;  /* 0x00000c1c40007388 */ /* 0x000fe40000000800 */
[----:B------:R-:W0:Y:S02]  /*9070*/  @!P0 LDC R0, c[0x0][0x218] ;  /* 0x00008600ff008b82 */ /* 0x000e240000000800 */
[----:B------:R-:W-:Y:S04]  /*9080*/  STS [R64+0x10], R27 ;  /* 0x0000101b40007388 */ /* 0x000fe80000000800 */
[----:B------:R-:W-:Y:S04]  /*9090*/  STS [R64+0x14], R26 ;  /* 0x0000141a40007388 */ /* 0x000fe80000000800 */
[----:B------:R-:W-:Y:S04]  /*90a0*/  STS [R64+0x18], R25 ;  /* 0x0000181940007388 */ /* 0x000fe80000000800 */
        /* <DEDUP_REMOVED lines=9> */
[----:B------:R-:W-:Y:S01]  /*9140*/  STS [R64+0x3c], R16 ;  /* 0x00003c1040007388 */ /* 0x000fe20000000800 */
[----:B------:R-:W-:-:S03]  /*9150*/  NOP ;  /* 0x0000000000007918 */ /* 0x000fc60000000000 */
        /* <DEDUP_REMOVED lines=13> */
[----:B------:R0:W-:Y:S04]  /*9230*/  LDS R35, [R43+0x680] ;  /* 0x000680002b237984 */ /* 0x0001e80000000800 */
[----:B------:R-:W-:Y:S04]  /*9240*/  LDS R37, [R42+0x700] ;  /* 0x000700002a257984 */ /* 0x000fe80000000800 */
[----:B------:R1:W-:Y:S01]  /*9250*/  LDS R39, [R41+0x780] ;  /* 0x0007800029277984 */ /* 0x0003e20000000800 */
[----:B0-----:R-:W-:-:S03]  /*9260*/  LOP3.LUT R43, R2, 0x1f, R40, 0xf8, !PT ;  /* 0x0000001f022b7812 */ /* 0x001fc600078ef828 */
[----:B------:R-:W-:Y:S01]  /*9270*/  @!P0 STS [UR17+0x2100], R4 ;  /* 0x00210004ff008988 */ /* 0x000fe20008000811 */
[----:B------:R-:W-:Y:S01]  /*9280*/  SHF.R.S32.HI R8, RZ, 0x1f, R43 ;  /* 0x0000001fff087819 */ /* 0x000fe2000001142b */
[----:B------:R-:W-:Y:S06]  /*9290*/  BAR.SYNC.DEFER_BLOCKING 0x0 ;  /* 0x0000000000007b1d */ /* 0x000fec0000010000 */
[----:B------:R-:W0:Y:S01]  /*92a0*/  LDS R0, [UR17+0x2100] ;  /* 0x00210011ff007984 */ /* 0x000e220008000800 */
[----:B------:R-:W-:Y:S02]  /*92b0*/  ULDC.64 UR16, c[0x0][0x2b0] ;  /* 0x0000ac0000107ab9 */ /* 0x000fe40000000a00 */
[----:B------:R-:W-:-:S02]  /*92c0*/  UIMAD UR7, UR22, UR16, URZ ;  /* 0x00000010160772a4 */ /* 0x000fc4000f8e023f */
[----:B------:R-:W-:-:S04]  /*92d0*/  IMAD.WIDE.U32 R2, R66, UR16, RZ ;  /* 0x0000001042027c25 */ /* 0x000fc8000f8e00ff */
[----:B------:R-:W-:-:S05]  /*92e0*/  MOV R7, UR7 ;  /* 0x0000000700077c02 */ /* 0x000fca0008000f00 */
[----:B------:R-:W-:-:S05]  /*92f0*/  IMAD R7, R66, UR17, R7 ;  /* 0x0000001142077c24 */ /* 0x000fca000f8e0207 */
[----:B-1----:R-:W-:Y:S02]  /*9300*/  IADD3 R41, R3, R7, RZ ;  /* 0x0000000703297210 */ /* 0x002fe40007ffe0ff */
        /* <DEDUP_REMOVED lines=18> */
.L_x_304:
[----:B------:R-:W-:Y:S05]  /*9430*/  BSYNC B0 ;  /* 0x0000000000007941 */ /* 0x000fea0003800000 */
.L_x_303:
        /* <DEDUP_REMOVED lines=24> */
[----:B------:R-:W-:Y:S01]  /*95c0*/  UIADD3 UR8, UP4, UR8, 0x2000, URZ ;  /* 0x0000200008087890 */ /* 0x000fe2000ff9e03f */
[----:B------:R-:W-:Y:S01]  /*95d0*/  IADD3.X R3, R7, UR20, R3, P1, !PT ;  /* 0x0000001407037c10 */ /* 0x000fe20008ffe403 */
[----:B------:R-:W-:Y:S01]  /*95e0*/  UIADD3.X UR14, URZ, UR14, URZ, UP1, !UPT ;  /* 0x0000000e3f0e7290 */ /* 0x000fe20008ffe43f */
[----:B------:R-:W-:Y:S01]  /*95f0*/  LEA R2, P0, R4, R5, 0x2 ;  /* 0x0000000504027211 */ /* 0x000fe200078010ff */
[----:B------:R-:W-:Y:S01]  /*9600*/  UIADD3.X UR15, URZ, UR15, URZ, UP2, !UPT ;  /* 0x0000000f3f0f7290 */ /* 0x000fe200097fe43f */
[-C--:B------:R-:W-:Y:S01]  /*9610*/  ISETP.GE.AND P5, PT, R9, R0.reuse, PT ;  /* 0x000000000900720c */ /* 0x080fe20003fa6270 */
[----:B------:R-:W-:Y:S01]  /*9620*/  UIADD3.X UR11, URZ, UR11, URZ, UP3, !UPT ;  /* 0x0000000b3f0b7290 */ /* 0x000fe20009ffe43f */
[----:B------:R-:W-:Y:S01]  /*9630*/  ISETP.GE.AND P6, PT, R41, R0, PT ;  /* 0x000000002900720c */ /* 0x000fe20003fc6270 */
[----:B------:R-:W-:Y:S01]  /*9640*/  UIADD3.X UR10, URZ, UR10, URZ, UP4, !UPT ;  /* 0x0000000a3f0a7290 */ /* 0x000fe2000a7fe43f */
[----:B------:R-:W-:-:S02]  /*9650*/  LOP3.LUT R5, R43, 0xa0, RZ, 0xfc, !PT ;  /* 0x000000a02b057812 */ /* 0x000fc400078efcff */
[----:B------:R-:W-:Y:S02]  /*9660*/  LOP3.LUT R7, R43, 0xc0, RZ, 0xfc, !PT ;  /* 0x000000c02b077812 */ /* 0x000fe400078efcff */
[----:B------:R-:W-:Y:S02]  /*9670*/  LEA.HI.X R3, R4, R8, R3, 0x2, P0 ;  /* 0x0000000804037211 */ /* 0x000fe400000f1403 */
[-C--:B------:R-:W-:Y:S02]  /*9680*/  ISETP.GE.AND P0, PT, R5, R0.reuse, PT ;  /* 0x000000000500720c */ /* 0x080fe40003f06270 */
[----:B------:R-:W-:Y:S01]  /*9690*/  ISETP.GE.AND P1, PT, R7, R0, PT ;  /* 0x000000000700720c */ /* 0x000fe20003f26270 */
[----:B------:R0:W-:Y:S01]  /*96a0*/  @!P3 STG.E desc[UR18][R2.64+0x80], R11 ;  /* 0x0000800b0200b986 */ /* 0x0001e2000c101912 */
[C---:B------:R-:W-:Y:S02]  /*96b0*/  LOP3.LUT R5, R43.reuse, 0x100, RZ, 0xfc, !PT ;  /* 0x000001002b057812 */ /* 0x040fe400078efcff */
[C---:B------:R-:W-:Y:S01]  /*96c0*/  LOP3.LUT R7, R43.reuse, 0x120, RZ, 0xfc, !PT ;  /* 0x000001202b077812 */ /* 0x040fe200078efcff */
[----:B------:R0:W-:Y:S01]  /*96d0*/  @!P4 STG.E desc[UR18][R2.64+0x100], R13 ;  /* 0x0001000d0200c986 */ /* 0x0001e2000c101912 */
[----:B------:R-:W-:-:S02]  /*96e0*/  LOP3.LUT R9, R43, 0xe0, RZ, 0xfc, !PT ;  /* 0x000000e02b097812 */ /* 0x000fc400078efcff */
[-C--:B------:R-:W-:Y:S01]  /*96f0*/  ISETP.GE.AND P3, PT, R5, R0.reuse, PT ;  /* 0x000000000500720c */ /* 0x080fe20003f66270 */
        /* <DEDUP_REMOVED lines=30> */
.L_x_306:
        /* <DEDUP_REMOVED lines=10> */
.L_x_5166:


//--------------------- .text._Z25selective_scan_fwd_kernelI32Selective_Scan_fwd_kernel_traitsILi128ELi16ELi1ELb0ELb1ELb1ELb1EfN3c107complexIfEEEEv13SSMParamsBase --------------------------
	.section	.text._Z25selective_scan_fwd_kernelI32Selective_Scan_fwd_kernel_traitsILi128ELi16ELi1ELb0ELb1ELb1ELb1EfN3c107complexIfEEEEv13SSMParamsBase,"ax",@progbits
	.align	128
        .global         _Z25selective_scan_fwd_kernelI32Selective_Scan_fwd_kernel_traitsILi128ELi16ELi1ELb0ELb1ELb1ELb1EfN3c107complexIfEEEEv13SSMParamsBase
        .type           _Z25selective_scan_fwd_kernelI32Selective_Scan_fwd_kernel_traitsILi128ELi16ELi1ELb0ELb1ELb1ELb1EfN3c107complexIfEEEEv13SSMParamsBase,@function
        .size           _Z25selective_scan_fwd_kernelI32Selective_Scan_fwd_kernel_traitsILi128ELi16ELi1ELb0ELb1ELb1ELb1EfN3c107complexIfEEEEv13SSMParamsBase,(.L_x_5167 - _Z25selective_scan_fwd_kernelI32Selective_Scan_fwd_kernel_traitsILi128ELi16ELi1ELb0ELb1ELb1ELb1EfN3c107complexIfEEEEv13SSMParamsBase)
        .other          _Z25selective_scan_fwd_kernelI32Selective_Scan_fwd_kernel_traitsILi128ELi16ELi1ELb0ELb1ELb1ELb1EfN3c107complexIfEEEEv13SSMParamsBase,@"STO_CUDA_ENTRY STV_DEFAULT"
_Z25selective_scan_fwd_kernelI32Selective_Scan_fwd_kernel_traitsILi128ELi16ELi1ELb0ELb1ELb1ELb1EfN3c107complexIfEEEEv13SSMParamsBase:
.text._Z25selective_scan_fwd_kernelI32Selective_Scan_fwd_kernel_traitsILi128ELi16ELi1ELb0ELb1ELb1ELb1EfN3c107complexIfEEEEv13SSMParamsBase:
        /* <DEDUP_REMOVED lines=123> */
.L_x_350:
[----:B0-----:R-:W0:Y:S01]  /*07b0*/  S2R R11, SR_TID.X ;  /* 0x00000000000b7919 */ /* 0x001e220000002100 */
        /* <DEDUP_REMOVED lines=66> */
[----:B------:R-:W-:Y:S01]  /*0be0*/  ISETP.GE.AND P3, PT, R17, UR17, PT ;  /* 0x0000001111007c0c */ /* 0x000fe2000bf66270 */
[----:B------:R-:W-:Y:S01]  /*0bf0*/  IMAD.IADD R17, R45, 0x1, R65 ;  /* 0x000000012d117824 */ /* 0x000fe200078e0241 */
[----:B------:R-:W-:Y:S01]  /*0c00*/  ISETP.GE.AND P4, PT, R20, UR17, PT ;  /* 0x0000001114007c0c */ /* 0x000fe2000bf86270 */
[----:B------:R-:W-:Y:S01]  /*0c10*/  UMOV UR16, 0x400 ;  /* 0x0000040000107882 */ /* 0x000fe20000000000 */
[----:B------:R-:W-:-:S02]  /*0c20*/  ISETP.GE.AND P5, PT, R22, UR17, PT ;  /* 0x0000001116007c0c */ /* 0x000fc4000bfa6270 */
[C---:B------:R-:W-:Y:S02]  /*0c30*/  IADD3 R20, R17.reuse, 0x20, RZ ;  /* 0x0000002011147810 */ /* 0x040fe40007ffe0ff */
[----:B------:R-:W-:Y:S02]  /*0c40*/  ISETP.GE.AND P2, PT, R24, UR17, PT ;  /* 0x0000001118007c0c */ /* 0x000fe4000bf46270 */
[C---:B------:R-:W-:Y:S02]  /*0c50*/  IADD3 R22, R17.reuse, 0x40, RZ ;  /* 0x0000004011167810 */ /* 0x040fe40007ffe0ff */
[C---:B------:R-:W-:Y:S02]  /*0c60*/  IADD3 R24, R17.reuse, 0x60, RZ ;  /* 0x0000006011187810 */ /* 0x040fe40007ffe0ff */
[C---:B0-----:R-:W-:Y:S02]  /*0c70*/  LEA.HI.SX32 R2, R17.reuse, R17, 0x1b ;  /* 0x0000001111027211 */ /* 0x041fe400078fdaff */
[----:B------:R-:W-:-:S02]  /*0c80*/  IADD3 R26, R17, 0x80, RZ ;  /* 0x00000080111a7810 */ /* 0x000fc40007ffe0ff */
[C---:B------:R-:W-:Y:S02]  /*0c90*/  IADD3 R28, R17.reuse, 0xa0, RZ ;  /* 0x000000a0111c7810 */ /* 0x040fe40007ffe0ff */
[-C--:B------:R-:W-:Y:S01]  /*0ca0*/  LEA.HI.SX32 R20, R20, R17.reuse, 0x1b ;  /* 0x0000001114147211 */ /* 0x080fe200078fdaff */
[----:B-1----:R-:W-:Y:S01]  /*0cb0*/  ULEA UR16, UR7, UR16, 0x18 ;  /* 0x0000001007107291 */ /* 0x002fe2000f8ec03f */
[C---:B------:R-:W-:Y:S02]  /*0cc0*/  IADD3 R30, R17.reuse, 0xc0, RZ ;  /* 0x000000c0111e7810 */ /* 0x040fe40007ffe0ff */
[-C--:B------:R-:W-:Y:S02]  /*0cd0*/  LEA.HI.SX32 R22, R22, R17.reuse, 0x1b ;  /* 0x0000001116167211 */ /* 0x080fe400078fdaff */
[----:B------:R-:W-:Y:S02]  /*0ce0*/  IADD3 R32, R17, 0xe0, RZ ;  /* 0x000000e011207810 */ /* 0x000fe40007ffe0ff */
[----:B------:R-:W-:-:S02]  /*0cf0*/  LEA.HI.SX32 R24, R24, R17, 0x1b ;  /* 0x0000001118187211 */ /* 0x000fc400078fdaff */
[C---:B------:R-:W-:Y:S02]  /*0d00*/  IADD3 R34, R17.reuse, 0x100, RZ ;  /* 0x0000010011227810 */ /* 0x040fe40007ffe0ff */
[----:B------:R-:W-:Y:S02]  /*0d10*/  LEA R68, R2, UR16, 0x2 ;  /* 0x0000001002447c11 */ /* 0x000fe4000f8e10ff */
[-C--:B------:R-:W-:Y:S02]  /*0d20*/  LEA.HI.SX32 R26, R26, R17.reuse, 0x1b ;  /* 0x000000111a1a7211 */ /* 0x080fe400078fdaff */
[C---:B------:R-:W-:Y:S02]  /*0d30*/  IADD3 R36, R17.reuse, 0x120, RZ ;  /* 0x0000012011247810 */ /* 0x040fe40007ffe0ff */
[----:B------:R-:W-:Y:S02]  /*0d40*/  LEA.HI.SX32 R28, R28, R17, 0x1b ;  /* 0x000000111c1c7211 */ /* 0x000fe400078fdaff */
[----:B------:R-:W-:Y:S01]  /*0d50*/  LEA R63, R20, UR16, 0x2 ;  /* 0x00000010143f7c11 */ /* 0x000fe2000f8e10ff */
[C---:B------:R-:W-:Y:S01]  /*0d60*/  VIADD R42, R17.reuse, 0x180 ;  /* 0x00000180112a7836 */ /* 0x040fe20000000000 */
[----:B------:R-:W-:-:S02]  /*0d70*/  IADD3 R38, R17, 0x140, RZ ;  /* 0x0000014011267810 */ /* 0x000fc40007ffe0ff */
[-C--:B------:R-:W-:Y:S02]  /*0d80*/  LEA.HI.SX32 R30, R30, R17.reuse, 0x1b ;  /* 0x000000111e1e7211 */ /* 0x080fe400078fdaff */
[----:B------:R-:W-:Y:S02]  /*0d90*/  LEA R62, R22, UR16, 0x2 ;  /* 0x00000010163e7c11 */ /* 0x000fe4000f8e10ff */
[----:B------:R-:W-:Y:S02]  /*0da0*/  IADD3 R40, R17, 0x160, RZ ;  /* 0x0000016011287810 */ /* 0x000fe40007ffe0ff */
[-C--:B------:R-:W-:Y:S02]  /*0db0*/  LEA.HI.SX32 R32, R32, R17.reuse, 0x1b ;  /* 0x0000001120207211 */ /* 0x080fe400078fdaff */
[----:B------:R-:W-:Y:S02]  /*0dc0*/  LEA R61, R24, UR16, 0x2 ;  /* 0x00000010183d7c11 */ /* 0x000fe4000f8e10ff */
        /* <DEDUP_REMOVED lines=22> */
[----:B------:R-:W-:Y:S02]  /*0f30*/  LEA R49, R48, UR16, 0x2 ;  /* 0x0000001030317c11 */ /* 0x000fe4000f8e10ff */
[----:B------:R-:W-:Y:S02]  /*0f40*/  MOV R2, UR9 ;  /* 0x0000000900027c02 */ /* 0x000fe40008000f00 */
[----:B------:R-:W-:-:S02]  /*0f50*/  MOV R3, UR11 ;  /* 0x0000000b00037c02 */ /* 0x000fc40008000f00 */
[----:B------:R-:W-:Y:S02]  /*0f60*/  ISETP.GE.AND P1, PT, R21, UR17, PT ;  /* 0x0000001115007c0c */ /* 0x000fe4000bf26270 */
        /* <DEDUP_REMOVED lines=173> */
.L_x_308:
[----:B------:R-:W-:Y:S05]  /*1a40*/  BSYNC B0 ;  /* 0x0000000000007941 */ /* 0x000fea0003800000 */
.L_x_307:
        /* <DEDUP_REMOVED lines=11> */
[----:B------:R-:W-:-:S03]  /*1b00*/  ISETP.GE.U32.AND P4, PT, R20, 0x7f800000, PT ;  /* 0x7f8000001400780c */ /* 0x000fc60003f86070 */
[----:B------:R-:W-:-:S05]  /*1b10*/  VIADD R17, R17, 0xc0c00000 ;  /* 0xc0c0000011117836 */ /* 0x000fca0000000000 */
        /* <DEDUP_REMOVED lines=24> */
.L_x_310:
[----:B------:R-:W-:Y:S05]  /*1ca0*/  BSYNC B0 ;  /* 0x0000000000007941 */ /* 0x000fea0003800000 */
.L_x_309:
        /* <DEDUP_REMOVED lines=35> */
.L_x_312:
[----:B------:R-:W-:Y:S05]  /*1ee0*/  BSYNC B0 ;  /* 0x0000000000007941 */ /* 0x000fea0003800000 */
.L_x_311:
        /* <DEDUP_REMOVED lines=14> */
[----:B------:R-:W-:Y:S01]  /*1fd0*/  IADD3 R19, -R17, 0x40800000, RZ ;  /* 0x4080000011137810 */ /* 0x000fe20007ffe1ff */
[----:B------:R-:W-:Y:S01]  /*1fe0*/  IMAD.IADD R18, R20, 0x1, -R17 ;  /* 0x0000000114127824 */ /* 0x000fe200078e0a11 */
[----:B------:R-:W-:-:S03]  /*1ff0*/  I2FP.F32.S32 R17, R17 ;  /* 0x0000001100117245 */ /* 0x000fc60000201400 */
[----:B------:R-:W-:Y:S02]  /*2000*/  FFMA.FTZ R19, R19, R22, -1 ;  /* 0xbf80000013137423 */ /* 0x000fe40000010016 */
[----:B------:R-:W-:Y:S02]  /*2010*/  FMUL.FTZ R17, R17, 1.1920928955078125e-07 ;  /* 0x3400000011117820 */ /* 0x000fe40000410000 */
[----:B------:R-:W-:-:S04]  /*2020*/  FADD.FTZ R18, R18, R19 ;  /* 0x0000001312127221 */ /* 0x000fc80000010000 */
        /* <DEDUP_REMOVED lines=17> */
.L_x_314:
[----:B------:R-:W-:Y:S05]  /*2140*/  BSYNC B0 ;  /* 0x0000000000007941 */ /* 0x000fea0003800000 */
.L_x_313:
        /* <DEDUP_REMOVED lines=35> */
.L_x_316:
[----:B------:R-:W-:Y:S05]  /*2380*/  BSYNC B0 ;  /* 0x0000000000007941 */ /* 0x000fea0003800000 */
.L_x_315:
        /* <DEDUP_REMOVED lines=33> */
[----:B------:R-:W-:-:S04]  /*25a0*/  @P0 IMAD.MOV.U32 R17, RZ, RZ, 0x7f800000 ;  /* 0x7f800000ff110424 */ /* 0x000fc800078e00ff */
[C---:B------:R-:W-:Y:S01]  /*25b0*/  @P0 FFMA.FTZ R58, R20.reuse, R17, +INF ;  /* 0x7f800000143a0423 */ /* 0x040fe20000010011 */
[----:B------:R-:W-:-:S04]  /*25c0*/  FSETP.NEU.FTZ.AND P0, PT, R20, RZ, PT ;  /* 0x000000ff1400720b */ /* 0x000fc80003f1d000 */
[----:B------:R-:W-:-:S09]  /*25d0*/  FSEL R58, R58, -RZ, P0 ;  /* 0x800000ff3a3a7208 */ /* 0x000fd20000000000 */
.L_x_318:
[----:B------:R-:W-:Y:S05]  /*25e0*/  BSYNC B0 ;  /* 0x0000000000007941 */ /* 0x000fea0003800000 */
.L_x_317:
        /* <DEDUP_REMOVED lines=35> */
.L_x_320:
[----:B------:R-:W-:Y:S05]  /*2820*/  BSYNC B0 ;  /* 0x0000000000007941 */ /* 0x000fea0003800000 */
.L_x_319:
        /* <DEDUP_REMOVED lines=37> */
.L_x_322:
[----:B------:R-:W-:Y:S05]  /*2a80*/  BSYNC B0 ;  /* 0x0000000000007941 */ /* 0x000fea0003800000 */
.L_x_321:
[----:B------:R-:W-:Y:S01]  /*2a90*/  BSSY B0, `(.L_x_323) ;  /* 0x0000023000007945 */ /* 0x000fe20003800000 */
[----:B------:R-:W-:Y:S01]  /*2aa0*/  FSETP.GTU.FTZ.AND P5, PT, R33, 20, PT ;  /* 0x41a000002100780b */ /* 0x000fe20003fbc000 */
[----:B------:R-:W-:Y:S02]  /*2ab0*/  FADD.FTZ R32, R32, UR5 ;  /* 0x0000000520207e21 */ /* 0x000fe40008010000 */
[----:B------:R-:W-:Y:S10]  /*2ac0*/  @P4 BRA `(.L_x_324) ;  /* 0x00000000007c4947 */ /* 0x000ff40003800000 */
[----:B------:R-:W-:Y:S01]  /*2ad0*/  FMUL.FTZ R39, R39, 1.4426950216293334961 ;  /* 0x3fb8aa3b27277820 */ /* 0x000fe20000410000 */
[----:B------:R-:W-:Y:S01]  /*2ae0*/  IMAD.MOV.U32 R22, RZ, RZ, 0x3e800000 ;  /* 0x3e800000ff167424 */ /* 0x000fe200078e00ff */
[----:B------:R-:W-:Y:S02]  /*2af0*/  HFMA2.MMA R21, -RZ, RZ, 1.3056640625, -1.8671875 ;  /* 0x3d39bf78ff157435 */ /* 0x000fe400000001ff */
        /* <DEDUP_REMOVED lines=28> */
.L_x_324:
[----:B------:R-:W-:Y:S05]  /*2cc0*/  BSYNC B0 ;  /* 0x0000000000007941 */ /* 0x000fea0003800000 */
.L_x_323:
        /* <DEDUP_REMOVED lines=11> */
[----:B------:R-:W-:Y:S01]  /*2d80*/  MOV R22, 0x3e800000 ;  /* 0x3e80000000167802 */ /* 0x000fe20000000f00 */
        /* <DEDUP_REMOVED lines=29> */
.L_x_326:
[----:B------:R-:W-:Y:S05]  /*2f60*/  BSYNC B0 ;  /* 0x0000000000007941 */ /* 0x000fea0003800000 */
.L_x_325:
[----:B------:R-:W-:Y:S04]  /*2f70*/  BSSY B0, `(.L_x_327) ;  /* 0x0000021000007945 */ /* 0x000fe80003800000 */
[----:B------:R-:W-:Y:S05]  /*2f80*/  @P2 BRA `(.L_x_328) ;  /* 0x00000000007c2947 */ /* 0x000fea0003800000 */
[----:B------:R-:W-:Y:S01]  /*2f90*/  FMUL.FTZ R37, R37, 1.4426950216293334961 ;  /* 0x3fb8aa3b25257820 */ /* 0x000fe20000410000 */
[----:B------:R-:W-:Y:S01]  /*2fa0*/  MOV R22, 0x3e800000 ;  /* 0x3e80000000167802 */ /* 0x000fe20000000f00 */
[----:B------:R-:W-:Y:S02]  /*2fb0*/  IMAD.MOV.U32 R21, RZ, RZ, 0x3d39bf78 ;  /* 0x3d39bf78ff157424 */ /* 0x000fe400078e00ff */
        /* <DEDUP_REMOVED lines=28> */
.L_x_328:
[----:B------:R-:W-:Y:S05]  /*3180*/  BSYNC B0 ;  /* 0x0000000000007941 */ /* 0x000fea0003800000 */
.L_x_327:
        /* <DEDUP_REMOVED lines=33> */
.L_x_330:
[----:B------:R-:W-:Y:S05]  /*33a0*/  BSYNC B0 ;  /* 0x0000000000007941 */ /* 0x000fea0003800000 */
.L_x_329:
        /* <DEDUP_REMOVED lines=33> */
.L_x_332:
[----:B------:R-:W-:Y:S05]  /*35c0*/  BSYNC B0 ;  /* 0x0000000000007941 */ /* 0x000fea0003800000 */
.L_x_331:
[----:B------:R-:W-:Y:S04]  /*35d0*/  BSSY B0, `(.L_x_333) ;  /* 0x0000021000007945 */ /* 0x000fe80003800000 */
        /* <DEDUP_REMOVED lines=32> */
.L_x_334:
[----:B------:R-:W-:Y:S05]  /*37e0*/  BSYNC B0 ;  /* 0x0000000000007941 */ /* 0x000fea0003800000 */
.L_x_333:
        /* <DEDUP_REMOVED lines=33> */
.L_x_336:
[----:B------:R-:W-:Y:S05]  /*3a00*/  BSYNC B0 ;  /* 0x0000000000007941 */ /* 0x000fea0003800000 */
.L_x_335:
        /* <DEDUP_REMOVED lines=33> */
.L_x_338:
[----:B------:R-:W-:Y:S05]  /*3c20*/  BSYNC B0 ;  /* 0x0000000000007941 */ /* 0x000fea0003800000 */
.L_x_337:
        /* <DEDUP_REMOVED lines=56> */
.L_x_345:
        /* <DEDUP_REMOVED lines=24> */
[----:B------:R-:W-:Y:S02]  /*4130*/  ISETP.GE.AND P2, PT, R84, UR16, PT ;  /* 0x0000001054007c0c */ /* 0x000fe4000bf46270 */
[----:B------:R-:W-:Y:S02]  /*4140*/  IADD3 R104, R44, 0x80, RZ ;  /* 0x000000802c687810 */ /* 0x000fe40007ffe0ff */
[----:B------:R-:W-:-:S02]  /*4150*/  LEA.HI.X R41, R42, UR14, R41, 0x2, P0 ;  /* 0x0000000e2a297c11 */ /* 0x000fc400080f1429 */
[C---:B------:R-:W-:Y:S02]  /*4160*/  IADD3 R105, R44.reuse, 0xa0, RZ ;  /* 0x000000a02c697810 */ /* 0x040fe40007ffe0ff */
[C---:B------:R-:W-:Y:S01]  /*4170*/  IADD3 R103, R44.reuse, 0xc0, RZ ;  /* 0x000000c02c677810 */ /* 0x040fe20007ffe0ff */
[----:B------:R-:W-:Y:S01]  /*4180*/  IMAD.MOV.U32 R68, RZ, RZ, RZ ;  /* 0x000000ffff447224 */ /* 0x000fe200078e00ff */
[----:B------:R-:W-:Y:S01]  /*4190*/  IADD3 R101, R44, 0xe0, RZ ;  /* 0x000000e02c657810 */ /* 0x000fe20007ffe0ff */
[----:B------:R-:W4:Y:S01]  /*41a0*/  @!P6 LDG.E R75, desc[UR18][R40.64+0x80] ;  /* 0x00008012284be981 */ /* 0x000f22000c1e1900 */
[----:B------:R-:W-:Y:S02]  /*41b0*/  ISETP.GE.AND P0, PT, R104, UR16, PT ;  /* 0x0000001068007c0c */ /* 0x000fe4000bf06270 */
[----:B------:R-:W-:Y:S01]  /*41c0*/  MOV R71, RZ ;  /* 0x000000ff00477202 */ /* 0x000fe20000000f00 */
[----:B------:R-:W-:Y:S01]  /*41d0*/  HFMA2.MMA R102, -RZ, RZ, 0, 0 ;  /* 0x00000000ff667435 */ /* 0x000fe200000001ff */
[----:B------:R-:W-:Y:S01]  /*41e0*/  ISETP.GE.AND P4, PT, R105, UR16, PT ;  /* 0x0000001069007c0c */ /* 0x000fe2000bf86270 */
[----:B------:R-:W-:Y:S01]  /*41f0*/  HFMA2.MMA R72, -RZ, RZ, 0, 0 ;  /* 0x00000000ff487435 */ /* 0x000fe200000001ff */
[----:B------:R-:W-:Y:S01]  /*4200*/  ISETP.GE.AND P3, PT, R103, UR16, PT ;  /* 0x0000001067007c0c */ /* 0x000fe2000bf66270 */
[----:B------:R-:W5:Y:S01]  /*4210*/  @!P5 LDG.E R68, desc[UR18][R40.64+0x100] ;  /* 0x000100122844d981 */ /* 0x000f62000c1e1900 */
[----:B------:R-:W-:-:S02]  /*4220*/  IADD3 R100, R44, 0x100, RZ ;  /* 0x000001002c647810 */ /* 0x000fc40007ffe0ff */
[----:B------:R-:W-:Y:S01]  /*4230*/  ISETP.GE.AND P6, PT, R101, UR16, PT ;  /* 0x0000001065007c0c */ /* 0x000fe2000bfc6270 */
[----:B------:R-:W5:Y:S01]  /*4240*/  @!P2 LDG.E R71, desc[UR18][R40.64+0x180] ;  /* 0x000180122847a981 */ /* 0x000f62000c1e1900 */
[----:B------:R-:W-:Y:S02]  /*4250*/  IADD3 R99, R44, 0x120, RZ ;  /* 0x000001202c637810 */ /* 0x000fe40007ffe0ff */
[----:B------:R-:W-:Y:S02]  /*4260*/  ISETP.GE.AND P5, PT, R100, UR16, PT ;  /* 0x0000001064007c0c */ /* 0x000fe4000bfa6270 */
[----:B------:R-:W-:Y:S02]  /*4270*/  MOV R96, RZ ;  /* 0x000000ff00607202 */ /* 0x000fe40000000f00 */
[----:B------:R-:W-:Y:S02]  /*4280*/  CS2R R126, SRZ ;  /* 0x00000000007e7805 */ /* 0x000fe4000001ff00 */
[----:B------:R-:W-:Y:S01]  /*4290*/  ISETP.GE.AND P2, PT, R99, UR16, PT ;  /* 0x0000001063007c0c */ /* 0x000fe2000bf46270 */
[C---:B------:R-:W-:Y:S01]  /*42a0*/  VIADD R76, R44.reuse, 0x160 ;  /* 0x000001602c4c7836 */ /* 0x040fe20000000000 */
[C---:B------:R-:W-:Y:S01]  /*42b0*/  IADD3 R98, R44.reuse, 0x140, RZ ;  /* 0x000001402c627810 */ /* 0x040fe20007ffe0ff */
[----:B------:R-:W5:Y:S01]  /*42c0*/  @!P0 LDG.E R102, desc[UR18][R40.64+0x200] ;  /* 0x0002001228668981 */ /* 0x000f62000c1e1900 */
[----:B------:R-:W-:-:S02]  /*42d0*/  IADD3 R94, R44, 0x180, RZ ;  /* 0x000001802c5e7810 */ /* 0x000fc40007ffe0ff */
[----:B------:R-:W-:Y:S01]  /*42e0*/  IADD3 R95, R44, 0x1a0, RZ ;  /* 0x000001a02c5f7810 */ /* 0x000fe20007ffe0ff */
[----:B------:R-:W5:Y:S01]  /*42f0*/  @!P4 LDG.E R96, desc[UR18][R40.64+0x280] ;  /* 0x000280122860c981 */ /* 0x000f62000c1e1900 */
[----:B------:R-:W-:Y:S02]  /*4300*/  ISETP.GE.AND P0, PT, R98, UR16, PT ;  /* 0x0000001062007c0c */ /* 0x000fe4000bf06270 */
[----:B------:R-:W-:Y:S02]  /*4310*/  CS2R R128, SRZ ;  /* 0x0000000000807805 */ /* 0x000fe4000001ff00 */
[----:B------:R-:W-:Y:S01]  /*4320*/  ISETP.GE.AND P4, PT, R76, UR16, PT ;  /* 0x000000104c007c0c */ /* 0x000fe2000bf86270 */
[----:B------:R-:W5:Y:S01]  /*4330*/  @!P3 LDG.E R72, desc[UR18][R40.64+0x300] ;  /* 0x000300122848b981 */ /* 0x000f62000c1e1900 */
[----:B------:R-:W-:Y:S02]  /*4340*/  ISETP.GE.AND P3, PT, R94, UR16, PT ;  /* 0x000000105e007c0c */ /* 0x000fe4000bf66270 */
[C---:B------:R-:W-:Y:S01]  /*4350*/  IADD3 R90, R44.reuse, 0x1c0, RZ ;  /* 0x000001c02c5a7810 */ /* 0x040fe20007ffe0ff */
[----:B------:R-:W5:Y:S01]  /*4360*/  @!P6 LDG.E R126, desc[UR18][R40.64+0x380] ;  /* 0x00038012287ee981 */ /* 0x000f62000c1e1900 */
[----:B------:R-:W-:Y:S01]  /*4370*/  ISETP.GE.AND P6, PT, R95, UR16, PT ;  /* 0x000000105f007c0c */ /* 0x000fe2000bfc6270 */
[----:B------:R-:W-:Y:S01]  /*4380*/  HFMA2.MMA R47, -RZ, RZ, 0, 0 ;  /* 0x00000000ff2f7435 */ /* 0x000fe200000001ff */
[----:B------:R-:W-:Y:S01]  /*4390*/  IADD3 R97, R44, 0x1e0, RZ ;  /* 0x000001e02c617810 */ /* 0x000fe20007ffe0ff */
[----:B------:R-:W-:Y:S01]  /*43a0*/  HFMA2.MMA R79, -RZ, RZ, 0, 0 ;  /* 0x00000000ff4f7435 */ /* 0x000fe200000001ff */
[----:B------:R-:W5:Y:S01]  /*43b0*/  @!P5 LDG.E R127, desc[UR18][R40.64+0x400] ;  /* 0x00040012287fd981 */ /* 0x000f62000c1e1900 */
[----:B------:R-:W-:-:S02]  /*43c0*/  ISETP.GE.AND P5, PT, R90, UR16, PT ;  /* 0x000000105a007c0c */ /* 0x000fc4000bfa6270 */
[----:B------:R-:W-:Y:S01]  /*43d0*/  MOV R130, RZ ;  /* 0x000000ff00827202 */ /* 0x000fe20000000f00 */
[----:B------:R-:W5:Y:S01]  /*43e0*/  @!P2 LDG.E R128, desc[UR18][R40.64+0x480] ;  /* 0x000480122880a981 */ /* 0x000f62000c1e1900 */
[----:B------:R-:W-:Y:S02]  /*43f0*/  ISETP.GE.AND P2, PT, R97, UR16, PT ;  /* 0x0000001061007c0c */ /* 0x000fe4000bf46270 */
[----:B------:R-:W-:Y:S02]  /*4400*/  CS2R R124, SRZ ;  /* 0x00000000007c7805 */ /* 0x000fe4000001ff00 */
[C---:B------:R-:W-:Y:S01]  /*4410*/  IADD3 R93, R44.reuse, 0x200, RZ ;  /* 0x000002002c5d7810 */ /* 0x040fe20007ffe0ff */
[----:B------:R-:W5:Y:S01]  /*4420*/  @!P0 LDG.E R129, desc[UR18][R40.64+0x500] ;  /* 0x0005001228818981 */ /* 0x000f62000c1e1900 */
[C---:B------:R-:W-:Y:S02]  /*4430*/  IADD3 R86, R44.reuse, 0x220, RZ ;  /* 0x000002202c567810 */ /* 0x040fe40007ffe0ff */
[C---:B------:R-:W-:Y:S01]  /*4440*/  IADD3 R89, R44.reuse, 0x240, RZ ;  /* 0x000002402c597810 */ /* 0x040fe20007ffe0ff */
[----:B------:R-:W5:Y:S01]  /*4450*/  @!P4 LDG.E R130, desc[UR18][R40.64+0x580] ;  /* 0x000580122882c981 */ /* 0x000f62000c1e1900 */
[----:B------:R-:W-:-:S02]  /*4460*/  IADD3 R46, R44, 0x260, RZ ;  /* 0x000002602c2e7810 */ /* 0x000fc40007ffe0ff */
        /* <DEDUP_REMOVED lines=17> */
[C---:B------:R-:W-:Y:S01]  /*4580*/  VIADD R78, R44.reuse, 0x300 ;  /* 0x000003002c4e7836 */ /* 0x040fe20000000000 */
[C---:B------:R-:W-:Y:S01]  /*4590*/  IADD3 R81, R44.reuse, 0x2e0, RZ ;  /* 0x000002e02c517810 */ /* 0x040fe20007ffe0ff */
[----:B------:R-:W5:Y:S01]  /*45a0*/  @!P0 LDG.E R122, desc[UR18][R40.64+0x800] ;  /* 0x00080012287a8981 */ /* 0x000f62000c1e1900 */
[----:B------:R-:W-:Y:S02]  /*45b0*/  IADD3 R74, R44, 0x320, RZ ;  /* 0x000003202c4a7810 */ /* 0x000fe40007ffe0ff */
[----:B------:R-:W-:Y:S01]  /*45c0*/  ISETP.GE.AND P0, PT, R85, UR16, PT ;  /* 0x0000001055007c0c */ /* 0x000fe2000bf06270 */
[----:B------:R-:W5:Y:S01]  /*45d0*/  @!P4 LDG.E R114, desc[UR18][R40.64+0x880] ;  /* 0x000880122872c981 */ /* 0x000f62000c1e1900 */
[----:B------:R-:W-:Y:S02]  /*45e0*/  MOV R118, RZ ;  /* 0x000000ff00767202 */ /* 0x000fe40000000f00 */
[----:B------:R-:W-:Y:S01]  /*45f0*/  ISETP.GE.AND P4, PT, R81, UR16, PT ;  /* 0x0000001051007c0c */ /* 0x000fe2000bf86270 */
[----:B------:R-:W5:Y:S01]  /*4600*/  @!P3 LDG.E R115, desc[UR18][R40.64+0x900] ;  /* 0x000900122873b981 */ /* 0x000f62000c1e1900 */
[----:B------:R-:W-:Y:S01]  /*4610*/  ISETP.GE.AND P3, PT, R78, UR16, PT ;  /* 0x000000104e007c0c */ /* 0x000fe2000bf66270 */
[----:B------:R-:W-:Y:S01]  /*4620*/  HFMA2.MMA R43, -RZ, RZ, 0, 0 ;  /* 0x00000000ff2b7435 */ /* 0x000fe200000001ff */
[----:B------:R-:W-:Y:S01]  /*4630*/  IADD3 R77, R44, 0x340, RZ ;  /* 0x000003402c4d7810 */ /* 0x000fe20007ffe0ff */
[----:B------:R-:W5:Y:S01]  /*4640*/  @!P6 LDG.E R116, desc[UR18][R40.64+0x980] ;  /* 0x000980122874e981 */ /* 0x000f62000c1e1900 */
[----:B------:R-:W-:Y:S01]  /*4650*/  ISETP.GE.AND P6, PT, R74, UR16, PT ;  /* 0x000000104a007c0c */ /* 0x000fe2000bfc6270 */
[----:B------:R-:W-:Y:S01]  /*4660*/  HFMA2.MMA R54, -RZ, RZ, 0, 0 ;  /* 0x00000000ff367435 */ /* 0x000fe200000001ff */
[----:B------:R-:W-:Y:S01]  /*4670*/  IADD3 R73, R44, 0x360, RZ ;  /* 0x000003602c497810 */ /* 0x000fe20007ffe0ff */
[----:B------:R-:W5:Y:S01]  /*4680*/  @!P5 LDG.E R117, desc[UR18][R40.64+0xa00] ;  /* 0x000a00122875d981 */ /* 0x000f62000c1e1900 */
[----:B------:R-:W-:-:S02]  /*4690*/  ISETP.GE.AND P5, PT, R77, UR16, PT ;  /* 0x000000104d007c0c */ /* 0x000fc4000bfa6270 */
[----:B------:R-:W-:Y:S01]  /*46a0*/  MOV R112, RZ ;  /* 0x000000ff00707202 */ /* 0x000fe20000000f00 */
[----:B------:R-:W5:Y:S01]  /*46b0*/  @!P2 LDG.E R118, desc[UR18][R40.64+0xa80] ;  /* 0x000a80122876a981 */ /* 0x000f62000c1e1900 */
[----:B------:R-:W-:Y:S02]  /*46c0*/  ISETP.GE.AND P2, PT, R73, UR16, PT ;  /* 0x0000001049007c0c */ /* 0x000fe4000bf46270 */
[----:B------:R-:W-:Y:S01]  /*46d0*/  MOV R53, RZ ;  /* 0x000000ff00357202 */ /* 0x000fe20000000f00 */
[----:B------:R-:W5:Y:S01]  /*46e0*/  @!P0 LDG.E R43, desc[UR18][R40.64+0xb00] ;  /* 0x000b0012282b8981 */ /* 0x000f62000c1e1900 */
[C---:B------:R-:W-:Y:S02]  /*46f0*/  IADD3 R70, R44.reuse, 0x380, RZ ;  /* 0x000003802c467810 */ /* 0x040fe40007ffe0ff */
[C---:B------:R-:W-:Y:S01]  /*4700*/  IADD3 R55, R44.reuse, 0x3a0, RZ ;  /* 0x000003a02c377810 */ /* 0x040fe20007ffe0ff */
[----:B------:R-:W-:Y:S01]  /*4710*/  IMAD.MOV.U32 R49, RZ, RZ, RZ ;  /* 0x000000ffff317224 */ /* 0x000fe200078e00ff */
[C---:B------:R-:W-:Y:S01]  /*4720*/  IADD3 R69, R44.reuse, 0x3c0, RZ ;  /* 0x000003c02c457810 */ /* 0x040fe20007ffe0ff */
[----:B------:R-:W5:Y:S01]  /*4730*/  @!P4 LDG.E R112, desc[UR18][R40.64+0xb80] ;  /* 0x000b80122870c981 */ /* 0x000f62000c1e1900 */
[----:B------:R-:W-:-:S02]  /*4740*/  IADD3 R52, R44, 0x3e0, RZ ;  /* 0x000003e02c347810 */ /* 0x000fc40007ffe0ff */
[----:B------:R-:W-:Y:S01]  /*4750*/  ISETP.GE.AND P0, PT, R70, UR16, PT ;  /* 0x0000001046007c0c */ /* 0x000fe2000bf06270 */
[----:B------:R-:W5:Y:S01]  /*4760*/  @!P3 LDG.E R54, desc[UR18][R40.64+0xc00] ;  /* 0x000c00122836b981 */ /* 0x000f62000c1e1900 */
[----:B------:R-:W-:Y:S02]  /*4770*/  ISETP.GE.AND P4, PT, R55, UR16, PT ;  /* 0x0000001037007c0c */ /* 0x000fe4000bf86270 */
[----:B------:R-:W-:Y:S01]  /*4780*/  MOV R91, RZ ;  /* 0x000000ff005b7202 */ /* 0x000fe20000000f00 */
[----:B------:R-:W5:Y:S01]  /*4790*/  @!P6 LDG.E R53, desc[UR18][R40.64+0xc80] ;  /* 0x000c80122835e981 */ /* 0x000f62000c1e1900 */
[----:B------:R-:W-:Y:S02]  /*47a0*/  ISETP.GE.AND P3, PT, R69, UR16, PT ;  /* 0x0000001045007c0c */ /* 0x000fe4000bf66270 */
[----:B------:R-:W-:Y:S01]  /*47b0*/  ISETP.GE.AND P6, PT, R52, UR16, PT ;  /* 0x0000001034007c0c */ /* 0x000fe2000bfc6270 */
[----:B------:R-:W5:Y:S01]  /*47c0*/  @!P5 LDG.E R49, desc[UR18][R40.64+0xd00] ;  /* 0x000d00122831d981 */ /* 0x000f62000c1e1900 */
[----:B------:R-:W-:-:S02]  /*47d0*/  CS2R R108, SRZ ;  /* 0x00000000006c7805 */ /* 0x000fc4000001ff00 */
[----:B------:R-:W-:Y:S01]  /*47e0*/  CS2R R110, SRZ ;  /* 0x00000000006e7805 */ /* 0x000fe2000001ff00 */
[----:B------:R-:W5:Y:S04]  /*47f0*/  @!P2 LDG.E R91, desc[UR18][R40.64+0xd80] ;  /* 0x000d8012285ba981 */ /* 0x000f68000c1e1900 */
        /* <DEDUP_REMOVED lines=17> */
[----:B--2---:R-:W-:Y:S01]  /*4910*/  MOV R41, R48 ;  /* 0x0000003000297202 */ /* 0x004fe20000000f00 */
[----:B0-----:R-:W-:Y:S01]  /*4920*/  IMAD.SHL.U32 R48, R161, 0x20, RZ ;  /* 0x00000020a1307824 */ /* 0x001fe200078e00ff */
[----:B---3--:R-:W-:-:S04]  /*4930*/  MOV R40, R120 ;  /* 0x0000007800287202 */ /* 0x008fc80000000f00 */
[----:B------:R-:W-:Y:S01]  /*4940*/  LOP3.LUT R48, R48, 0xfffffc00, RZ, 0xc0, !PT ;  /* 0xfffffc0030307812 */ /* 0x000fe200078ec0ff */
[----:B------:R-:W-:-:S03]  /*4950*/  IMAD.WIDE.U32 R50, R51, UR7, R40 ;  /* 0x0000000733327c25 */ /* 0x000fc6000f8e0028 */
[----:B------:R-:W-:Y:S02]  /*4960*/  IADD3 R113, R48, R65, RZ ;  /* 0x0000004130717210 */ /* 0x000fe40007ffe0ff */
[----:B------:R-:W-:Y:S01]  /*4970*/  IADD3 R41, R51, UR16, RZ ;  /* 0x0000001033297c10 */ /* 0x000fe2000fffe0ff */
[----:B-1----:R-:W-:Y:S01]  /*4980*/  ULEA UR16, UR24, UR23, 0x18 ;  /* 0x0000001718107291 */ /* 0x002fe2000f8ec03f */
[C---:B------:R-:W-:Y:S02]  /*4990*/  IADD3 R88, R113.reuse, 0x20, RZ ;  /* 0x0000002071587810 */ /* 0x040fe40007ffe0ff */
[C---:B------:R-:W-:Y:S02]  /*49a0*/  IADD3 R87, R113.reuse, 0x40, RZ ;  /* 0x0000004071577810 */ /* 0x040fe40007ffe0ff */
[C---:B------:R-:W-:Y:S02]  /*49b0*/  LEA.HI.SX32 R92, R113.reuse, R113, 0x1b ;  /* 0x00000071715c7211 */ /* 0x040fe400078fdaff */
[----:B------:R-:W-:-:S02]  /*49c0*/  IADD3 R83, R113, 0x60, RZ ;  /* 0x0000006071537810 */ /* 0x000fc40007ffe0ff */
[C---:B------:R-:W-:Y:S02]  /*49d0*/  IADD3 R80, R113.reuse, 0x80, RZ ;  /* 0x0000008071507810 */ /* 0x040fe40007ffe0ff */
[-C--:B------:R-:W-:Y:S02]  /*49e0*/  LEA.HI.SX32 R88, R88, R113.reuse, 0x1b ;  /* 0x0000007158587211 */ /* 0x080fe400078fdaff */
[C---:B------:R-:W-:Y:S02]  /*49f0*/  IADD3 R149, R113.reuse, 0xa0, RZ ;  /* 0x000000a071957810 */ /* 0x040fe40007ffe0ff */
[----:B------:R-:W-:Y:S02]  /*4a00*/  IADD3 R147, R113, 0xc0, RZ ;  /* 0x000000c071937810 */ /* 0x000fe40007ffe0ff */
[----:B------:R-:W-:Y:S02]  /*4a10*/  LEA.HI.SX32 R87, R87, R113, 0x1b ;  /* 0x0000007157577211 */ /* 0x000fe400078fdaff */
[----:B------:R-:W-:-:S02]  /*4a20*/  LEA R92, R92, UR16, 0x2 ;  /* 0x000000105c5c7c11 */ /* 0x000fc4000f8e10ff */
[-C--:B------:R-:W-:Y:S02]  /*4a30*/  LEA.HI.SX32 R83, R83, R113.reuse, 0x1b ;  /* 0x0000007153537211 */ /* 0x080fe400078fdaff */
[-C--:B------:R-:W-:Y:S02]  /*4a40*/  LEA.HI.SX32 R80, R80, R113.reuse, 0x1b ;  /* 0x0000007150507211 */ /* 0x080fe400078fdaff */
[----:B------:R-:W-:Y:S02]  /*4a50*/  LEA R88, R88, UR16, 0x2 ;  /* 0x0000001058587c11 */ /* 0x000fe4000f8e10ff */
[-C--:B------:R-:W-:Y:S02]  /*4a60*/  LEA.HI.SX32 R149, R149, R113.reuse, 0x1b ;  /* 0x0000007195957211 */ /* 0x080fe400078fdaff */
[----:B------:R-:W-:Y:S02]  /*4a70*/  LEA.HI.SX32 R147, R147, R113, 0x1b ;  /* 0x0000007193937211 */ /* 0x000fe400078fdaff */
[----:B------:R-:W-:-:S02]  /*4a80*/  LEA R87, R87, UR16, 0x2 ;  /* 0x0000001057577c11 */ /* 0x000fc4000f8e10ff */
[----:B------:R-:W-:Y:S02]  /*4a90*/  LEA R83, R83, UR16, 0x2 ;  /* 0x0000001053537c11 */ /* 0x000fe4000f8e10ff */
[C---:B------:R-:W-:Y:S02]  /*4aa0*/  IADD3 R145, R113.reuse, 0xe0, RZ ;  /* 0x000000e071917810 */ /* 0x040fe40007ffe0ff */
[----:B------:R-:W-:Y:S02]  /*4ab0*/  LEA R80, R80, UR16, 0x2 ;  /* 0x0000001050507c11 */ /* 0x000fe4000f8e10ff */
[C---:B------:R-:W-:Y:S01]  /*4ac0*/  IADD3 R143, R113.reuse, 0x100, RZ ;  /* 0x00000100718f7810 */ /* 0x040fe20007ffe0ff */
[C---:B------:R-:W-:Y:S01]  /*4ad0*/  VIADD R137, R113.reuse, 0x160 ;  /* 0x0000016071897836 */ /* 0x040fe20000000000 */
        /* <DEDUP_REMOVED lines=9> */
[-C--:B------:R-:W-:Y:S01]  /*4b70*/  LEA.HI.SX32 R139, R139, R113.reuse, 0x1b ;  /* 0x000000718b8b7211 */ /* 0x080fe200078fdaff */
[C---:B------:R-:W-:Y:S01]  /*4b80*/  VIADD R138, R113.reuse, 0x300 ;  /* 0x00000300718a7836 */ /* 0x040fe20000000000 */
        /* <DEDUP_REMOVED lines=17> */
[-C--:B------:R-:W-:Y:S02]  /*4ca0*/  LEA.HI.SX32 R152, R152, R113.reuse, 0x1b ;  /* 0x0000007198987211 */ /* 0x080fe400078fdaff */
[----:B------:R-:W-:Y:S02]  /*4cb0*/  LEA.HI.X R41, R50, UR29, R41, 0x3, P2 ;  /* 0x0000001d32297c11 */ /* 0x000fe400090f1c29 */
[----:B------:R-:W-:Y:S02]  /*4cc0*/  IADD3 R51, R113, 0x3e0, RZ ;  /* 0x000003e071337810 */ /* 0x000fe40007ffe0ff */
[-C--:B------:R-:W-:Y:S02]  /*4cd0*/  LEA.HI.SX32 R150, R150, R113.reuse, 0x1b ;  /* 0x0000007196967211 */ /* 0x080fe400078fdaff */
[----:B------:R-:W-:Y:S01]  /*4ce0*/  LEA.HI.SX32 R156, R156, R113, 0x1b ;  /* 0x000000719c9c7211 */ /* 0x000fe200078fdaff */
[----:B------:R-:W2:Y:S01]  /*4cf0*/  LDG.E.64 R40, desc[UR18][R40.64] ;  /* 0x0000001228287981 */ /* 0x000ea2000c1e1b00 */
[----:B------:R-:W-:-:S02]  /*4d00*/  LEA R50, P2, R44, UR13, 0x2 ;  /* 0x0000000d2c327c11 */ /* 0x000fc4000f8410ff */
        /* <DEDUP_REMOVED lines=87> */
[----:B------:R-:W-:-:S12]  /*5280*/  IMAD.MOV.U32 R113, RZ, RZ, RZ ;  /* 0x000000ffff717224 */ /* 0x000fd800078e00ff */
[----:B------:R-:W5:Y:S01]  /*5290*/  @!P0 LDG.E R116, desc[UR18][R50.64+0x200] ;  /* 0x0002001232748981 */ /* 0x000f62000c1e1900 */
[----:B------:R-:W-:Y:S01]  /*52a0*/  ISETP.GE.AND P0, PT, R103, UR36, PT ;  /* 0x0000002467007c0c */ /* 0x000fe2000bf06270 */
[----:B------:R-:W-:Y:S01]  /*52b0*/  HFMA2.MMA R122, -RZ, RZ, 0, 0 ;  /* 0x00000000ff7a7435 */ /* 0x000fe200000001ff */
[----:B------:R-:W-:-:S11]  /*52c0*/  ISETP.GE.AND P2, PT, R107, UR36, PT ;  /* 0x000000246b007c0c */ /* 0x000fd6000bf46270 */
[----:B------:R-:W5:Y:S01]  /*52d0*/  @!P0 LDG.E R113, desc[UR18][R50.64+0x300] ;  /* 0x0003001232718981 */ /* 0x000f62000c1e1900 */
[----:B------:R-:W-:Y:S01]  /*52e0*/  ISETP.GE.AND P0, PT, R101, UR36, PT ;  /* 0x0000002465007c0c */ /* 0x000fe2000bf06270 */
[----:B0-----:R-:W-:Y:S02]  /*52f0*/  HFMA2.MMA R109, -RZ, RZ, 0, 0 ;  /* 0x00000000ff6d7435 */ /* 0x001fe400000001ff */
[----:B------:R-:W5:Y:S10]  /*5300*/  @!P2 LDG.E R117, desc[UR18][R50.64+0x100] ;  /* 0x000100123275a981 */ /* 0x000f74000c1e1900 */
[----:B------:R-:W5:Y:S01]  /*5310*/  @!P0 LDG.E R122, desc[UR18][R50.64+0x380] ;  /* 0x00038012327a8981 */ /* 0x000f62000c1e1900 */
[----:B------:R-:W-:-:S02]  /*5320*/  ISETP.GE.AND P0, PT, R99, UR36, PT ;  /* 0x0000002463007c0c */ /* 0x000fc4000bf06270 */
[----:B------:R-:W-:Y:S02]  /*5330*/  ISETP.GE.AND P2, PT, R105, UR36, PT ;  /* 0x0000002469007c0c */ /* 0x000fe4000bf46270 */
[----:B------:R-:W-:-:S09]  /*5340*/  MOV R115, RZ ;  /* 0x000000ff00737202 */ /* 0x000fd20000000f00 */
[----:B------:R-:W5:Y:S01]  /*5350*/  @!P0 LDG.E R109, desc[UR18][R50.64+0x480] ;  /* 0x00048012326d8981 */ /* 0x000f62000c1e1900 */
[----:B------:R-:W-:Y:S02]  /*5360*/  ISETP.GE.AND P0, PT, R98, UR36, PT ;  /* 0x0000002462007c0c */ /* 0x000fe4000bf06270 */
[----:B------:R-:W-:Y:S01]  /*5370*/  MOV R120, RZ ;  /* 0x000000ff00787202 */ /* 0x000fe20000000f00 */
[----:B------:R-:W5:Y:S01]  /*5380*/  @!P2 LDG.E R115, desc[UR18][R50.64+0x280] ;  /* 0x000280123273a981 */ /* 0x000f62000c1e1900 */
[----:B------:R-:W-:Y:S02]  /*5390*/  ISETP.GE.AND P2, PT, R100, UR36, PT ;  /* 0x0000002464007c0c */ /* 0x000fe4000bf46270 */
[----:B------:R-:W-:-:S07]  /*53a0*/  MOV R112, RZ ;  /* 0x000000ff00707202 */ /* 0x000fce0000000f00 */
[----:B------:R-:W5:Y:S01]  /*53b0*/  @!P0 LDG.E R120, desc[UR18][R50.64+0x500] ;  /* 0x0005001232788981 */ /* 0x000f62000c1e1900 */
[----:B------:R-:W-:Y:S01]  /*53c0*/  ISETP.GE.AND P0, PT, R76, UR36, PT ;  /* 0x000000244c007c0c */ /* 0x000fe2000bf06270 */
[----:B------:R-:W-:Y:S02]  /*53d0*/  HFMA2.MMA R76, -RZ, RZ, 0, 0 ;  /* 0x00000000ff4c7435 */ /* 0x000fe400000001ff */
[----:B------:R-:W5:Y:S10]  /*53e0*/  @!P2 LDG.E R112, desc[UR18][R50.64+0x400] ;  /* 0x000400123270a981 */ /* 0x000f74000c1e1900 */
[----:B------:R-:W5:Y:S01]  /*53f0*/  @!P0 LDG.E R76, desc[UR18][R50.64+0x580] ;  /* 0x00058012324c8981 */ /* 0x000f62000c1e1900 */
[----:B------:R-:W-:-:S02]  /*5400*/  ISETP.GE.AND P0, PT, R95, UR36, PT ;  /* 0x000000245f007c0c */ /* 0x000fc4000bf06270 */
[----:B------:R-:W-:Y:S02]  /*5410*/  ISETP.GE.AND P6, PT, R94, UR36, PT ;  /* 0x000000245e007c0c */ /* 0x000fe4000bfc6270 */
[----:B------:R-:W-:Y:S02]  /*5420*/  CS2R R154, SRZ ;  /* 0x00000000009a7805 */ /* 0x000fe4000001ff00 */
[----:B------:R-:W-:Y:S02]  /*5430*/  ISETP.GE.AND P2, PT, R97, UR36, PT ;  /* 0x0000002461007c0c */ /* 0x000fe4000bf46270 */
[----:B------:R-:W-:Y:S02]  /*5440*/  MOV R153, RZ ;  /* 0x000000ff00997202 */ /* 0x000fe40000000f00 */
[----:B------:R-:W-:Y:S02]  /*5450*/  ISETP.GE.AND P3, PT, R90, UR36, PT ;  /* 0x000000245a007c0c */ /* 0x000fe4000bf66270 */
[----:B------:R-:W-:-:S02]  /*5460*/  ISETP.GE.AND P5, PT, R93, UR36, PT ;  /* 0x000000245d007c0c */ /* 0x000fc4000bfa6270 */
[----:B------:R-:W-:Y:S01]  /*5470*/  ISETP.GE.AND P4, PT, R86, UR36, PT ;  /* 0x0000002456007c0c */ /* 0x000fe2000bf86270 */
[----:B------:R-:W5:Y:S01]  /*5480*/  @!P0 LDG.E R154, desc[UR18][R50.64+0x680] ;  /* 0x00068012329a8981 */ /* 0x000f62000c1e1900 */
[----:B------:R-:W-:-:S03]  /*5490*/  ISETP.GE.AND P0, PT, R89, UR36, PT ;  /* 0x0000002459007c0c */ /* 0x000fc6000bf06270 */
[----:B------:R-:W5:Y:S01]  /*54a0*/  @!P6 LDG.E R153, desc[UR18][R50.64+0x600] ;  /* 0x000600123299e981 */ /* 0x000f62000c1e1900 */
[----:B------:R-:W-:Y:S01]  /*54b0*/  ISETP.GE.AND P6, PT, R46, UR36, PT ;  /* 0x000000242e007c0c */ /* 0x000fe2000bfc6270 */
[----:B------:R-:W-:Y:S02]  /*54c0*/  HFMA2.MMA R46, -RZ, RZ, 0, 0 ;  /* 0x00000000ff2e7435 */ /* 0x000fe400000001ff */
[----:B------:R-:W-:Y:S01]  /*54d0*/  HFMA2.MMA R147, -RZ, RZ, 0, 0 ;  /* 0x00000000ff937435 */ /* 0x000fe200000001ff */
[----:B------:R-:W5:Y:S01]  /*54e0*/  @!P2 LDG.E R155, desc[UR18][R50.64+0x780] ;  /* 0x00078012329ba981 */ /* 0x000f62000c1e1900 */
[----:B------:R-:W-:Y:S02]  /*54f0*/  ISETP.GE.AND P2, PT, R42, UR36, PT ;  /* 0x000000242a007c0c */ /* 0x000fe4000bf46270 */
[----:B------:R-:W-:Y:S02]  /*5500*/  CS2R R158, SRZ ;  /* 0x00000000009e7805 */ /* 0x000fe4000001ff00 */
[----:B------:R-:W-:-:S02]  /*5510*/  MOV R42, RZ ;  /* 0x000000ff002a7202 */ /* 0x000fc40000000f00 */
        /* <DEDUP_REMOVED lines=14> */
[----:B------:R-:W-:Y:S01]  /*5600*/  MOV R145, RZ ;  /* 0x000000ff00917202 */ /* 0x000fe20000000f00 */
[----:B------:R-:W-:Y:S01]  /*5610*/  IMAD.MOV.U32 R139, RZ, RZ, RZ ;  /* 0x000000ffff8b7224 */ /* 0x000fe200078e00ff */
[----:B------:R-:W-:-:S03]  /*5620*/  MOV R135, RZ ;  /* 0x000000ff00877202 */ /* 0x000fc60000000f00 */
        /* <DEDUP_REMOVED lines=157> */
[----:B------:R-:W-:Y:S01]  /*6000*/  FSEL R92, R92, 1, !P3 ;  /* 0x3f8000005c5c7808 */ /* 0x000fe20005800000 */
[----:B------:R-:W-:Y:S01]  /*6010*/  VIADD R113, R163, 0x3 ;  /* 0x00000003a3717836 */ /* 0x000fe20000000000 */
[----:B------:R-:W-:-:S05]  /*6020*/  ISETP.GE.U32.AND P4, PT, R115, UR17, PT ;  /* 0x0000001173007c0c */ /* 0x000fca000bf86070 */
[----:B------:R-:W-:Y:S08]  /*6030*/  MUFU.COS R68, R122 ;  /* 0x0000007a00447308 */ /* 0x000ff00000000000 */
        /* <DEDUP_REMOVED lines=9> */
[----:B------:R-:W-:-:S02]  /*60d0*/  ISETP.GE.U32.AND P5, PT, R113, UR17, PT ;  /* 0x0000001171007c0c */ /* 0x000fc4000bfa6070 */
        /* <DEDUP_REMOVED lines=411> */
[----:B--2---:R-:W-:Y:S01]  /*7a90*/  HFMA2.MMA R40, -RZ, RZ, 1.875, 0 ;  /* 0x3f800000ff287435 */ /* 0x004fe200000001ff */
[----:B------:R-:W-:Y:S01]  /*7aa0*/  ISETP.EQ.OR P0, PT, RZ, UR6, P0 ;  /* 0x00000006ff007c0c */ /* 0x000fe20008702670 */
[----:B------:R-:W0:Y:S01]  /*7ab0*/  LDS R47, [R157+0x4208] ;  /* 0x004208009d2f7984 */ /* 0x000e220000000800 */
[----:B------:R-:W-:Y:S01]  /*7ac0*/  @P2 FADD.FTZ R51, R51, R44 ;  /* 0x0000002c33332221 */ /* 0x000fe20000010000 */
[----:B------:R-:W-:Y:S01]  /*7ad0*/  IMAD.MOV.U32 R41, RZ, RZ, RZ ;  /* 0x000000ffff297224 */ /* 0x000fe200078e00ff */
[----:B------:R-:W-:Y:S01]  /*7ae0*/  CS2R R42, SRZ ;  /* 0x00000000002a7805 */ /* 0x000fe2000001ff00 */
[----:B------:R-:W-:Y:S01]  /*7af0*/  @P2 FADD.FTZ R50, R50, R139 ;  /* 0x0000008b32322221 */ /* 0x000fe20000010000 */
[----:B------:R-:W-:Y:S04]  /*7b00*/  LDS R165, [R157+0x4214] ;  /* 0x004214009da57984 */ /* 0x000fe80000000800 */
[----:B------:R-:W-:Y:S03]  /*7b10*/  LDS R163, [R157+0x4218] ;  /* 0x004218009da37984 */ /* 0x000fe60000000800 */
        /* <DEDUP_REMOVED lines=111> */
.L_x_341:
        /* <DEDUP_REMOVED lines=11> */
[----:B------:R-:W-:Y:S01]  /*82c0*/  @!P0 MOV R48, R40 ;  /* 0x0000002800308202 */ /* 0x000fe20000000f00 */
[----:B------:R-:W-:Y:S01]  /*82d0*/  @!P0 IMAD.MOV.U32 R51, RZ, RZ, R43 ;  /* 0x000000ffff338224 */ /* 0x000fe200078e002b */
[----:B------:R-:W-:Y:S01]  /*82e0*/  @!P0 MOV R49, R41 ;  /* 0x0000002900318202 */ /* 0x000fe20000000f00 */
[----:B------:R-:W-:Y:S01]  /*82f0*/  FADD.FTZ R47, R47, R158 ;  /* 0x0000009e2f2f7221 */ /* 0x000fe20000010000 */
[----:B------:R-:W-:-:S07]  /*8300*/  @!P0 MOV R50, R42 ;  /* 0x0000002a00328202 */ /* 0x000fce0000000f00 */
.L_x_342:
[----:B------:R-:W-:Y:S05]  /*8310*/  BSYNC B0 ;  /* 0x0000000000007941 */ /* 0x000fea0003800000 */
.L_x_340:
        /* <DEDUP_REMOVED lines=128> */
.L_x_344:
[----:B------:R-:W-:Y:S05]  /*8b20*/  BSYNC B0 ;  /* 0x0000000000007941 */ /* 0x000fea0003800000 */
.L_x_343:
        /* <DEDUP_REMOVED lines=57> */
.L_x_339:
        /* <DEDUP_REMOVED lines=15> */
[----:B------:R-:W5:Y:S01]  /*8fb0*/  LDL R94, [R1+0x24] ;  /* 0x00002400015e7983 */ /* 0x000f620000100800 */
[----:B------:R-:W0:Y:S01]  /*8fc0*/  S2R R40, SR_TID.X ;  /* 0x0000000000287919 */ /* 0x000e220000002100 */
[----:B------:R-:W-:Y:S01]  /*8fd0*/  MOV R3, UR6 ;  /* 0x0000000600037c02 */ /* 0x000fe20008000f00 */
[----:B------:R-:W-:Y:S01]  /*8fe0*/  ULDC.64 UR24, c[0x0][0x2b0] ;  /* 0x0000ac0000187ab9 */ /* 0x000fe20000000a00 */
[----:B------:R-:W-:Y:S01]  /*8ff0*/  BAR.SYNC.DEFER_BLOCKING 0x0 ;  /* 0x0000000000007b1d */ /* 0x000fe20000010000 */
[----:B0-----:R-:W-:-:S13]  /*9000*/  ISETP.NE.AND P0, PT, R40, RZ, PT ;  /* 0x000000ff2800720c */ /* 0x001fda0003f05270 */
[----:B------:R-:W0:Y:S01]  /*9010*/  @!P0 LDC R0, c[0x0][0x218] ;  /* 0x00008600ff008b82 */ /* 0x000e220000000800 */
[----:B------:R-:W-:Y:S04]  /*9020*/  STS [R64], R31 ;  /* 0x0000001f40007388 */ /* 0x000fe80000000800 */
        /* <DEDUP_REMOVED lines=16> */
[----:B------:R-:W-:Y:S01]  /*9130*/  NOP ;  /* 0x0000000000007918 */ /* 0x000fe20000000000 */
[----:B------:R-:W-:-:S04]  /*9140*/  SHF.L.U32 R2, R40, 0x4, RZ ;  /* 0x0000000428027819 */ /* 0x000fc800000006ff */
[----:B------:R-:W-:-:S04]  /*9150*/  LOP3.LUT R70, R2, 0xfffffe00, RZ, 0xc0, !PT ;  /* 0xfffffe0002467812 */ /* 0x000fc800078ec0ff */
[----:B------:R-:W-:Y:S01]  /*9160*/  LOP3.LUT R5, R70, 0x1f, R40, 0xf8, !PT ;  /* 0x0000001f46057812 */ /* 0x000fe200078ef828 */
[----:B------:R-:W-:Y:S02]  /*9170*/  UIMAD UR7, UR22, UR24, URZ ;  /* 0x00000018160772a4 */ /* 0x000fe4000f8e023f */
[----:B------:R-:W-:-:S04]  /*9180*/  USHF.L.U32 UR20, UR6, 0xb, URZ ;  /* 0x0000000b06147899 */ /* 0x000fc8000800063f */
[----:B------:R-:W-:Y:S01]  /*9190*/  MOV R39, UR7 ;  /* 0x0000000700277c02 */ /* 0x000fe20008000f00 */
[----:B------:R-:W-:Y:S01]  /*91a0*/  USHF.R.S32.HI UR23, URZ, 0x1f, UR20 ;  /* 0x0000001f3f177899 */ /* 0x000fe20008011414 */
[----:B------:R-:W-:Y:S01]  /*91b0*/  SHF.R.S32.HI R44, RZ, 0x1f, R5 ;  /* 0x0000001fff2c7819 */ /* 0x000fe20000011405 */
[----:B------:R-:W-:Y:S01]  /*91c0*/  BSSY B0, `(.L_x_346) ;  /* 0x0000026000007945 */ /* 0x000fe20003800000 */
[C---:B------:R-:W-:Y:S01]  /*91d0*/  IADD3 R2, P2, R5.reuse, UR20, RZ ;  /* 0x0000001405027c10 */ /* 0x040fe2000ff5e0ff */
[C---:B------:R-:W-:Y:S02]  /*91e0*/  IMAD R39, R66.reuse, UR25, R39 ;  /* 0x0000001942277c24 */ /* 0x040fe4000f8e0227 */
[----:B------:R-:W-:Y:S01]  /*91f0*/  IMAD.WIDE.U32 R6, R66, UR24, RZ ;  /* 0x0000001842067c25 */ /* 0x000fe2000f8e00ff */
[----:B------:R-:W-:Y:S01]  /*9200*/  IADD3.X R3, R44, UR23, RZ, P2, !PT ;  /* 0x000000172c037c10 */ /* 0x000fe200097fe4ff */
        /* <DEDUP_REMOVED lines=33> */
.L_x_347:
[----:B------:R-:W-:Y:S05]  /*9420*/  BSYNC B0 ;  /* 0x0000000000007941 */ /* 0x000fea0003800000 */
.L_x_346:
[----:B------:R-:W-:Y:S01]  /*9430*/  ULDC.64 UR24, c[0x0][0x2b8] ;  /* 0x0000ae0000187ab9 */ /* 0x000fe20000000a00 */
[----:B------:R-:W-:Y:S01]  /*9440*/  IADD3 R7, R7, R39, RZ ;  /* 0x0000002707077210 */ /* 0x000fe20007ffe0ff */
[----:B------:R-:W-:Y:S01]  /*9450*/  UIMAD UR7, UR21, UR24, URZ ;  /* 0x00000018150772a4 */ /* 0x000fe2000f8e023f */
[C---:B------:R-:W-:Y:S01]  /*9460*/  LOP3.LUT R4, R5.reuse, 0x60, RZ, 0xfc, !PT ;  /* 0x0000006005047812 */ /* 0x040fe200078efcff */
[----:B------:R-:W-:Y:S01]  /*9470*/  IMAD.U32 R40, RZ, RZ, UR20 ;  /* 0x00000014ff287e24 */ /* 0x000fe2000f8e00ff */
[----:B0-----:R-:W-:Y:S01]  /*9480*/  LOP3.LUT R13, R5, 0x140, RZ, 0xfc, !PT ;  /* 0x00000140050d7812 */ /* 0x001fe200078efcff */
[----:B------:R-:W-:Y:S01]  /*9490*/  IMAD.WIDE.U32 R6, R67, UR24, R6 ;  /* 0x0000001843067c25 */ /* 0x000fe2000f8e0006 */
[----:B------:R-:W-:Y:S02]  /*94a0*/  ISETP.GE.AND P3, PT, R4, R69, PT ;  /* 0x000000450400720c */ /* 0x000fe40003f66270 */
        /* <DEDUP_REMOVED lines=12> */
[----:B------:R-:W-:Y:S01]  /*9570*/  LEA R38, P4, R8, R39, 0x2 ;  /* 0x0000002708267211 */ /* 0x000fe200078810ff */
        /* <DEDUP_REMOVED lines=9> */
[----:B------:R-:W-:Y:S01]  /*9610*/  @!P1 STG.E desc[UR18][R38.64+0x80], R15 ;  /* 0x0000800f26009986 */ /* 0x000fe2000c101912 */
[----:B------:R-:W-:-:S02]  /*9620*/  LOP3.LUT R9, R5, 0xc0, RZ, 0xfc, !PT ;  /* 0x000000c005097812 */ /* 0x000fc400078efcff */
[C---:B------:R-:W-:Y:S02]  /*9630*/  LOP3.LUT R10, R5.reuse, 0xe0, RZ, 0xfc, !PT ;  /* 0x000000e0050a7812 */ /* 0x040fe400078efcff */
[C---:B------:R-:W-:Y:S02]  /*9640*/  LOP3.LUT R11, R5.reuse, 0x100, RZ, 0xfc, !PT ;  /* 0x00000100050b7812 */ /* 0x040fe400078efcff */
[----:B------:R-:W-:Y:S01]  /*9650*/  LOP3.LUT R12, R5, 0x120, RZ, 0xfc, !PT ;  /* 0x00000120050c7812 */ /* 0x000fe200078efcff */
[----:B------:R0:W-:Y:S01]  /*9660*/  @!P5 STG.E desc[UR18][R38.64+0x200], R37 ;  /* 0x000200252600d986 */ /* 0x0001e2000c101912 */
[-C--:B------:R-:W-:Y:S02]  /*9670*/  ISETP.GE.AND P5, PT, R13, R69.reuse, PT ;  /* 0x000000450d00720c */ /* 0x080fe40003fa6270 */
[----:B------:R-:W-:Y:S01]  /*9680*/  ISETP.GE.AND P1, PT, R9, R69, PT ;  /* 0x000000450900720c */ /* 0x000fe20003f26270 */
[----:B------:R-:W-:Y:S01]  /*9690*/  @!P6 STG.E desc[UR18][R38.64+0x280], R43 ;  /* 0x0002802b2600e986 */ /* 0x000fe2000c101912 */
[----:B------:R-:W-:-:S02]  /*96a0*/  ISETP.GE.AND P6, PT, R5, UR7, PT ;  /* 0x0000000705007c0c */ /* 0x000fc4000bfc6270 */
[-C--:B------:R-:W-:Y:S01]  /*96b0*/  ISETP.GE.AND P3, PT, R11, R69.reuse, PT ;  /* 0x000000450b00720c */ /* 0x080fe20003f66270 */
[----:B------:R1:W-:Y:S01]  /*96c0*/  @!P2 STG.E desc[UR18][R38.64+0x100], R33 ;  /* 0x000100212600a986 */ /* 0x0003e2000c101912 */
[-C--:B------:R-:W-:Y:S02]  /*96d0*/  ISETP.GE.AND P2, PT, R10, R69.reuse, PT ;  /* 0x000000450a00720c */ /* 0x080fe40003f46270 */
[-C--:B------:R-:W-:Y:S01]  /*96e0*/  ISETP.GE.AND P4, PT, R12, R69.reuse, PT ;  /* 0x000000450c00720c */ /* 0x080fe20003f86270 */
[----:B0-----:R-:W-:Y:S01]  /*96f0*/  IMAD.WIDE.U32 R36, R66, UR24, RZ ;  /* 0x0000001842247c25 */ /* 0x001fe2000f8e00ff */
[C---:B------:R-:W-:Y:S01]  /*9700*/  LOP3.LUT R14, R5.reuse, 0x160, RZ, 0xfc, !PT ;  /* 0x00000160050e7812 */ /* 0x040fe200078efcff */
[----:B------:R-:W-:Y:S01]  /*9710*/  @!P5 STG.E desc[UR18][R38.64+0x500], R53 ;  /* 0x000500352600d986 */ /* 0x000fe2000c101912 */
[----:B------:R-:W-:Y:S02]  /*9720*/  MOV R41, UR23 ;  /* 0x0000001700297c02 */ /* 0x000fe40008000f00 */
[----:B------:R-:W-:Y:S01]  /*9730*/  MOV R35, UR17 ;  /* 0x0000001100237c02 */ /* 0x000fe20008000f00 */
[----:B------:R0:W-:Y:S01]  /*9740*/  @!P1 STG.E desc[UR18][R38.64+0x300], R45 ;  /* 0x0003002d26009986 */ /* 0x0001e2000c101912 */
[-C--:B------:R-:W-:Y:S01]  /*9750*/  ISETP.GE.AND P5, PT, R14, R69.reuse, PT ;  /* 0x000000450e00720c */ /* 0x080fe20003fa6270 */
[C---:B------:R-:W-:Y:S01]  /*9760*/  @!P6 IMAD.WIDE.U32 R40, R66.reuse, UR24, R40 ;  /* 0x000000184228ec25 */ /* 0x040fe2000f8e0028 */
[C---:B------:R-:W-:Y:S01]  /*9770*/  LOP3.LUT R15, R5.reuse, 0x180, RZ, 0xfc, !PT ;  /* 0x00000180050f7812 */ /* 0x040fe200078efcff */
[----:B------:R-:W-:Y:S01]  /*9780*/  @!P2 STG.E desc[UR18][R38.64+0x380], R47 ;  /* 0x0003802f2600a986 */ /* 0x000fe2000c101912 */
[C---:B------:R-:W-:Y:S01]  /*9790*/  LOP3.LUT R32, R5.reuse, 0x1a0, RZ, 0xfc, !PT ;  /* 0x000001a005207812 */ /* 0x040fe200078efcff */
[----:B------:R-:W-:Y:S01]  /*97a0*/  IMAD R35, R66, UR25, R35 ;  /* 0x0000001942237c24 */ /* 0x000fe2000f8e0223 */
[C---:B-1----:R-:W-:Y:S01]  /*97b0*/  LOP3.LUT R33, R5.reuse, 0x1c0, RZ, 0xfc, !PT ;  /* 0x000001c005217812 */ /* 0x042fe200078efcff */
        /* <DEDUP_REMOVED lines=8> */
[----:B------:R-:W-:Y:S01]  /*9840*/  @!P5 STG.E desc[UR18][R38.64+0x580], R55 ;  /* 0x000580372600d986 */ /* 0x000fe2000c101912 */
[----:B------:R-:W-:-:S02]  /*9850*/  ISETP.GE.AND P1, PT, R34, R69, PT ;  /* 0x000000452200720c */ /* 0x000fc40003f26270 */
[----:B------:R-:W-:Y:S02]  /*9860*/  IADD3 R37, R37, R35, RZ ;  /* 0x0000002325257210 */ /* 0x000fe40007ffe0ff */
        /* <DEDUP_REMOVED lines=19> */
[----:B------:R-:W-:Y:S02]  /*99a0*/  IADD3.X R37, R35, UR25, RZ, P5, !PT ;  /* 0x0000001923257c10 */ /* 0x000fe4000affe4ff */
[----:B------:R-:W-:-:S02]  /*99b0*/  LEA R42, P3, R45, R42, 0x2 ;  /* 0x0000002a2d2a7211 */ /* 0x000fc400078610ff */
[----:B------:R-:W-:Y:S02]  /*99c0*/  @!P6 LEA R40, P2, R47, UR24, 0x2 ;  /* 0x000000182f28ec11 */ /* 0x000fe4000f8410ff */
[----:B------:R-:W-:Y:S01]  /*99d0*/  LEA.HI.X R43, R45, R37, R46, 0x2, P3 ;  /* 0x000000252d2b7211 */ /* 0x000fe200018f142e */
[----:B------:R-:W-:Y:S01]  /*99e0*/  HFMA2.MMA R37, -RZ, RZ, 0, 0 ;  /* 0x00000000ff257435 */ /* 0x000fe200000001ff */
[----:B------:R-:W-:Y:S01]  /*99f0*/  ISETP.GE.AND P4, PT, R0, UR7, PT ;  /* 0x0000000700007c0c */ /* 0x000fe2000bf86270 */
[----:B------:R-:W-:Y:S01]  /*9a00*/  BAR.SYNC.DEFER_BLOCKING 0x0 ;  /* 0x0000000000007b1d */ /* 0x000fe20000010000 */
[----:B------:R-:W-:Y:S02]  /*9a10*/  @!P6 LEA.HI.X R41, R47, UR25, R44, 0x2, P2 ;  /* 0x000000192f29ec11 */ /* 0x000fe400090f142c */
[----:B------:R-:W-:Y:S02]  /*9a20*/  ISETP.GE.AND P3, PT, R6, UR7, PT ;  /* 0x0000000706007c0c */ /* 0x000fe4000bf66270 */
[----:B------:R-:W-:-:S02]  /*9a30*/  ISETP.GE.AND P2, PT, R4, UR7, PT ;  /* 0x0000000704007c0c */ /* 0x000fc4000bf46270 */
[----:B------:R-:W-:Y:S02]  /*9a40*/  MOV R44, RZ ;  /* 0x000000ff002c7202 */ /* 0x000fe40000000f00 */
[----:B------:R-:W-:Y:S02]  /*9a50*/  CS2R R46, SRZ ;  /* 0x00000000002e7805 */ /* 0x000fe4000001ff00 */
[----:B------:R-:W-:Y:S02]  /*9a60*/  MOV R45, RZ ;  /* 0x000000ff002d7202 */ /* 0x000fe40000000f00 */
[----:B------:R-:W-:Y:S02]  /*9a70*/  ISETP.GE.AND P1, PT, R7, UR7, PT ;  /* 0x0000000707007c0c */ /* 0x000fe4000bf26270 */
[----:B------:R-:W-:Y:S02]  /*9a80*/  ISETP.GE.AND P5, PT, R9, UR7, PT ;  /* 0x0000000709007c0c */ /* 0x000fe4000bfa6270 */
[----:B0-----:R-:W-:-:S02]  /*9a90*/  CS2R R38, SRZ ;  /* 0x0000000000267805 */ /* 0x001fc4000001ff00 */
        /* <DEDUP_REMOVED lines=20> */
[----:B------:R-:W-:-:S03]  /*9be0*/  ISETP.GE.AND P3, PT, R33, UR7, PT ;  /* 0x0000000721007c0c */ /* 0x000fc6000bf66270 */
[----:B------:R-:W5:Y:S01]  /*9bf0*/  @!P2 LDG.E R40, desc[UR18][R42.64+0x400] ;  /* 0x000400122a28a981 */ /* 0x000f62000c1e1900 */
[----:B------:R-:W-:Y:S02]  /*9c00*/  ISETP.GE.AND P2, PT, R34, UR7, PT ;  /* 0x0000000722007c0c */ /* 0x000fe4000bf46270 */
[----:B------:R-:W-:Y:S02]  /*9c10*/  CS2R R50, SRZ ;  /* 0x0000000000327805 */ /* 0x000fe4000001ff00 */
[----:B------:R-:W-:Y:S01]  /*9c20*/  MOV R54, RZ ;  /* 0x000000ff00367202 */ /* 0x000fe20000000f00 */
[----:B------:R-:W-:Y:S01]  /*9c30*/  IMAD.MOV.U32 R56, RZ, RZ, RZ ;  /* 0x000000ffff387224 */ /* 0x000fe200078e00ff */
[----:B------:R-:W5:Y:S04]  /*9c40*/  @!P6 LDG.E R49, desc[UR18][R42.64+0x500] ;  /* 0x000500122a31e981 */ /* 0x000f68000c1e1900 */
        /* <DEDUP_REMOVED lines=45> */
[C---:B------:R-:W-:Y:S02]  /*9f20*/  IADD3 R41, R70.reuse, 0x5, RZ ;  /* 0x0000000546297810 */ /* 0x040fe40007ffe0ff */
[C---:B------:R-:W-:Y:S01]  /*9f30*/  IADD3 R45, R70.reuse, 0x9, RZ ;  /* 0x00000009462d7810 */ /* 0x040fe20007ffe0ff */
[----:B------:R-:W4:Y:S01]  /*9f40*/  LDS R50, [R40+0x10] ;  /* 0x0000100028327984 */ /* 0x000f220000000800 */
[-C--:B------:R-:W-:Y:S02]  /*9f50*/  LEA.HI.SX32 R41, R41, R70.reuse, 0x1b ;  /* 0x0000004629297211 */ /* 0x080fe400078fdaff */
[C---:B------:R-:W-:Y:S02]  /*9f60*/  IADD3 R44, R70.reuse, 0x8, RZ ;  /* 0x00000008462c7810 */ /* 0x040fe40007ffe0ff */
[C---:B------:R-:W-:Y:S01]  /*9f70*/  IADD3 R46, R70.reuse, 0xa, RZ ;  /* 0x0000000a462e7810 */ /* 0x040fe20007ffe0ff */
[----:B------:R-:W-:Y:S01]  /*9f80*/  VIADD R48, R70, 0xc ;  /* 0x0000000c46307836 */ /* 0x000fe20000000000 */
[----:B------:R-:W-:Y:S01]  /*9f90*/  LEA.HI.SX32 R45, R45, R70, 0x1b ;  /* 0x000000462d2d7211 */ /* 0x000fe200078fdaff */
[----:B------:R-:W-:Y:S01]  /*9fa0*/  LDS R59, [R42+0x18] ;  /* 0x000018002a3b7984 */ /* 0x000fe20000000800 */
[----:B------:R-:W-:-:S02]  /*9fb0*/  LEA R41, R41, UR16, 0x2 ;  /* 0x0000001029297c11 */ /* 0x000fc4000f8e10ff */
[----:B------:R-:W-:Y:S01]  /*9fc0*/  IADD3 R47, R70, 0xb, RZ ;  /* 0x0000000b462f7810 */ /* 0x000fe20007ffe0ff */
[----:B------:R-:W-:Y:S01]  /*9fd0*/  LDS R61, [R43+0x1c] ;  /* 0x00001c002b3d7984 */ /* 0x000fe20000000800 */
[-C--:B------:R-:W-:Y:S02]  /*9fe0*/  LEA.HI.SX32 R44, R44, R70.reuse, 0x1b ;  /* 0x000000462c2c7211 */ /* 0x080fe400078fdaff */
[----:B------:R-:W-:Y:S01]  /*9ff0*/  LEA.HI.SX32 R46, R46, R70, 0x1b ;  /* 0x000000462e2e7211 */ /* 0x000fe200078fdaff */
[----:B------:R-:W5:Y:S01]  /*a000*/  LDS R53, [R41+0x14] ;  /* 0x0000140029357984 */ /* 0x000f620000000800 */
[----:B-1----:R-:W-:Y:S01]  /*a010*/  FMUL.FTZ R49, R55, -1.4426950216293334961 ;  /* 0xbfb8aa3b37317820 */ /* 0x002fe20000410000 */
[----:B0-----:R-:W-:-:S03]  /*a020*/  FMUL.FTZ R51, R52, -1.4426950216293334961 ;  /* 0xbfb8aa3b34337820 */ /* 0x001fc60000410000 */
[----:B------:R0:W-:Y:S01]  /*a030*/  MUFU.EX2 R72, R49 ;  /* 0x0000003100487308 */ /* 0x0001e20000000800 */
[----:B--2---:R-:W-:Y:S01]  /*a040*/  FMUL.FTZ R56, R54, -1.4426950216293334961 ;  /* 0xbfb8aa3b36387820 */ /* 0x004fe20000410000 */
[----:B------:R-:W-:Y:S02]  /*a050*/  LEA R45, R45, UR16, 0x2 ;  /* 0x000000102d2d7c11 */ /* 0x000fe4000f8e10ff */
[----:B0-----:R-:W-:-:S04]  /*a060*/  IADD3 R49, R70, 0xd, RZ ;  /* 0x0000000d46317810 */ /* 0x001fc80007ffe0ff */
[----:B------:R0:W-:Y:S01]  /*a070*/  MUFU.EX2 R73, R51 ;  /* 0x0000003300497308 */ /* 0x0001e20000000800 */
[-C--:B------:R-:W-:Y:S01]  /*a080*/  LEA.HI.SX32 R47, R47, R70.reuse, 0x1b ;  /* 0x000000462f2f7211 */ /* 0x080fe200078fdaff */
[----:B---3--:R-:W-:Y:S01]  /*a090*/  FMUL.FTZ R68, R57, -1.4426950216293334961 ;  /* 0xbfb8aa3b39447820 */ /* 0x008fe20000410000 */
[----:B------:R-:W-:Y:S01]  /*a0a0*/  LEA.HI.SX32 R49, R49, R70, 0x1b ;  /* 0x0000004631317211 */ /* 0x000fe200078fdaff */
[----:B------:R-:W1:Y:S01]  /*a0b0*/  LDS R60, [R45+0x24] ;  /* 0x000024002d3c7984 */ /* 0x000e620000000800 */
[----:B------:R-:W-:-:S03]  /*a0c0*/  LEA R44, R44, UR16, 0x2 ;  /* 0x000000102c2c7c11 */ /* 0x000fc6000f8e10ff */
[----:B------:R2:W3:Y:S01]  /*a0d0*/  MUFU.EX2 R74, R56 ;  /* 0x00000038004a7308 */ /* 0x0004e20000000800 */
[----:B0-----:R-:W-:Y:S01]  /*a0e0*/  IADD3 R51, R70, 0xe, RZ ;  /* 0x0000000e46337810 */ /* 0x001fe20007ffe0ff */
[----:B------:R-:W0:Y:S01]  /*a0f0*/  LDS R58, [R44+0x20] ;  /* 0x000020002c3a7984 */ /* 0x000e220000000800 */
[----:B------:R-:W-:Y:S02]  /*a100*/  LEA R46, R46, UR16, 0x2 ;  /* 0x000000102e2e7c11 */ /* 0x000fe4000f8e10ff */
[-C--:B------:R-:W-:Y:S02]  /*a110*/  LEA.HI.SX32 R48, R48, R70.reuse, 0x1b ;  /* 0x0000004630307211 */ /* 0x080fe400078fdaff */
[----:B--2---:R-:W-:Y:S01]  /*a120*/  IADD3 R56, R70, 0xf, RZ ;  /* 0x0000000f46387810 */ /* 0x004fe20007ffe0ff */
[----:B------:R-:W2:Y:S01]  /*a130*/  LDS R63, [R46+0x28] ;  /* 0x000028002e3f7984 */ /* 0x000ea20000000800 */
[----:B------:R-:W-:Y:S02]  /*a140*/  LEA.HI.SX32 R51, R51, R70, 0x1b ;  /* 0x0000004633337211 */ /* 0x000fe400078fdaff */
[----:B------:R-:W-:-:S02]  /*a150*/  LEA R47, R47, UR16, 0x2 ;  /* 0x000000102f2f7c11 */ /* 0x000fc4000f8e10ff */
[----:B------:R-:W-:Y:S02]  /*a160*/  LEA R49, R49, UR16, 0x2 ;  /* 0x0000001031317c11 */ /* 0x000fe4000f8e10ff */
[----:B------:R-:W-:Y:S01]  /*a170*/  LEA.HI.SX32 R56, R56, R70, 0x1b ;  /* 0x0000004638387211 */ /* 0x000fe200078fdaff */
[----:B----4-:R-:W-:Y:S01]  /*a180*/  FMUL.FTZ R69, R50, -1.4426950216293334961 ;  /* 0xbfb8aa3b32457820 */ /* 0x010fe20000410000 */
[----:B------:R-:W-:Y:S01]  /*a190*/  LEA R48, R48, UR16, 0x2 ;  /* 0x0000001030307c11 */ /* 0x000fe2000f8e10ff */
[----:B------:R4:W3:Y:S01]  /*a1a0*/  MUFU.EX2 R75, R68 ;  /* 0x00000044004b7308 */ /* 0x0008e20000000800 */
[----:B------:R-:W-:Y:S01]  /*a1b0*/  LEA R51, R51, UR16, 0x2 ;  /* 0x0000001033337c11 */ /* 0x000fe2000f8e10ff */
[----:B------:R-:W3:Y:S01]  /*a1c0*/  LDS R71, [R47+0x2c] ;  /* 0x00002c002f477984 */ /* 0x000ee20000000800 */
[----:B------:R-:W-:-:S03]  /*a1d0*/  LEA R56, R56, UR16, 0x2 ;  /* 0x0000001038387c11 */ /* 0x000fc6000f8e10ff */
[----:B------:R-:W3:Y:S04]  /*a1e0*/  LDS R62, [R48+0x30] ;  /* 0x00003000303e7984 */ /* 0x000ee80000000800 */
[----:B----4-:R-:W4:Y:S01]  /*a1f0*/  LDS R68, [R49+0x34] ;  /* 0x0000340031447984 */ /* 0x010f220000000800 */
[----:B------:R5:W-:Y:S03]  /*a200*/  MUFU.EX2 R76, R69 ;  /* 0x00000045004c7308 */ /* 0x000be60000000800 */
[----:B------:R-:W4:Y:S04]  /*a210*/  LDS R70, [R51+0x38] ;  /* 0x0000380033467984 */ /* 0x000f280000000800 */
[----:B-----5:R-:W5:Y:S01]  /*a220*/  LDS R69, [R56+0x3c] ;  /* 0x00003c0038457984 */ /* 0x020f620000000800 */
[----:B------:R-:W-:Y:S01]  /*a230*/  FMUL.FTZ R77, R53, -1.4426950216293334961 ;  /* 0xbfb8aa3b354d7820 */ /* 0x000fe20000410000 */
[----:B------:R-:W-:Y:S01]  /*a240*/  FMUL.FTZ R78, R59, -1.4426950216293334961 ;  /* 0xbfb8aa3b3b4e7820 */ /* 0x000fe20000410000 */
[----:B-1----:R-:W-:Y:S01]  /*a250*/  FMUL.FTZ R81, R60, -1.4426950216293334961 ;  /* 0xbfb8aa3b3c517820 */ /* 0x002fe20000410000 */
[----:B------:R-:W-:Y:S01]  /*a260*/  FMUL.FTZ R79, R61, -1.4426950216293334961 ;  /* 0xbfb8aa3b3d4f7820 */ /* 0x000fe20000410000 */
[----:B0-----:R-:W-:-:S02]  /*a270*/  FMUL.FTZ R80, R58, -1.4426950216293334961 ;  /* 0xbfb8aa3b3a507820 */ /* 0x001fc40000410000 */
[----:B------:R-:W0:Y:S01]  /*a280*/  MUFU.EX2 R77, R77 ;  /* 0x0000004d004d7308 */ /* 0x000e220000000800 */
[----:B--2---:R-:W-:-:S07]  /*a290*/  FMUL.FTZ R82, R63, -1.4426950216293334961 ;  /* 0xbfb8aa3b3f527820 */ /* 0x004fce0000410000 */
[----:B------:R-:W1:Y:S01]  /*a2a0*/  MUFU.EX2 R78, R78 ;  /* 0x0000004e004e7308 */ /* 0x000e620000000800 */
[----:B---3--:R-:W-:Y:S01]  /*a2b0*/  FADD.FTZ R74, R74, 1 ;  /* 0x3f8000004a4a7421 */ /* 0x008fe20000010000 */
[----:B------:R-:W-:Y:S01]  /*a2c0*/  FADD.FTZ R72, R72, 1 ;  /* 0x3f80000048487421 */ /* 0x000fe20000010000 */
[----:B------:R-:W-:-:S05]  /*a2d0*/  FMUL.FTZ R83, R71, -1.4426950216293334961 ;  /* 0xbfb8aa3b47537820 */ /* 0x000fca0000410000 */
[----:B------:R-:W2:Y:S01]  /*a2e0*/  MUFU.EX2 R81, R81 ;  /* 0x0000005100517308 */ /* 0x000ea20000000800 */
[----:B------:R-:W-:Y:S01]  /*a2f0*/  FMUL.FTZ R84, R62, -1.4426950216293334961 ;  /* 0xbfb8aa3b3e547820 */ /* 0x000fe20000410000 */
[----:B----4-:R-:W-:-:S06]  /*a300*/  FMUL.FTZ R85, R68, -1.4426950216293334961 ;  /* 0xbfb8aa3b44557820 */ /* 0x010fcc0000410000 */
[----:B------:R-:W3:Y:S01]  /*a310*/  MUFU.EX2 R79, R79 ;  /* 0x0000004f004f7308 */ /* 0x000ee20000000800 */
[----:B------:R-:W-:Y:S01]  /*a320*/  FMUL.FTZ R86, R70, -1.4426950216293334961 ;  /* 0xbfb8aa3b46567820 */ /* 0x000fe20000410000 */
[----:B------:R-:W-:-:S06]  /*a330*/  FADD.FTZ R73, R73, 1 ;  /* 0x3f80000049497421 */ /* 0x000fcc0000010000 */
[----:B------:R-:W4:Y:S01]  /*a340*/  MUFU.EX2 R80, R80 ;  /* 0x0000005000507308 */ /* 0x000f220000000800 */
[----:B-----5:R-:W-:-:S07]  /*a350*/  FMUL.FTZ R87, R69, -1.4426950216293334961 ;  /* 0xbfb8aa3b45577820 */ /* 0x020fce0000410000 */
[----:B------:R-:W5:Y:S08]  /*a360*/  MUFU.EX2 R82, R82 ;  /* 0x0000005200527308 */ /* 0x000f700000000800 */
[----:B------:R-:W5:Y:S08]  /*a370*/  MUFU.EX2 R83, R83 ;  /* 0x0000005300537308 */ /* 0x000f700000000800 */
[----:B------:R-:W5:Y:S08]  /*a380*/  MUFU.EX2 R85, R85 ;  /* 0x0000005500557308 */ /* 0x000f700000000800 */
[----:B------:R-:W5:Y:S01]  /*a390*/  MUFU.EX2 R84, R84 ;  /* 0x0000005400547308 */ /* 0x000f620000000800 */
[----:B------:R-:W-:-:S07]  /*a3a0*/  FADD.FTZ R75, R75, 1 ;  /* 0x3f8000004b4b7421 */ /* 0x000fce0000010000 */
[----:B------:R-:W5:Y:S01]  /*a3b0*/  MUFU.RCP R89, R74 ;  /* 0x0000004a00597308 */ /* 0x000f620000001000 */
[----:B0-----:R-:W-:-:S07]  /*a3c0*/  FADD.FTZ R77, R77, 1 ;  /* 0x3f8000004d4d7421 */ /* 0x001fce0000010000 */
[----:B------:R-:W0:Y:S01]  /*a3d0*/  MUFU.EX2 R86, R86 ;  /* 0x0000005600567308 */ /* 0x000e220000000800 */
[----:B------:R-:W-:Y:S01]  /*a3e0*/  FADD.FTZ R76, R76, 1 ;  /* 0x3f8000004c4c7421 */ /* 0x000fe20000010000 */
[----:B-1----:R-:W-:-:S06]  /*a3f0*/  FADD.FTZ R78, R78, 1 ;  /* 0x3f8000004e4e7421 */ /* 0x002fcc0000010000 */
[----:B------:R-:W1:Y:S01]  /*a400*/  MUFU.EX2 R87, R87 ;  /* 0x0000005700577308 */ /* 0x000e620000000800 */
[----:B--2---:R-:W-:-:S07]  /*a410*/  FADD.FTZ R81, R81, 1 ;  /* 0x3f80000051517421 */ /* 0x004fce0000010000 */
[----:B------:R-:W2:Y:S01]  /*a420*/  MUFU.RCP R72, R72 ;  /* 0x0000004800487308 */ /* 0x000ea20000001000 */
[----:B---3--:R-:W-:-:S07]  /*a430*/  FADD.FTZ R79, R79, 1 ;  /* 0x3f8000004f4f7421 */ /* 0x008fce0000010000 */
[----:B------:R-:W3:Y:S01]  /*a440*/  MUFU.RCP R73, R73 ;  /* 0x0000004900497308 */ /* 0x000ee20000001000 */
[----:B----4-:R-:W-:Y:S01]  /*a450*/  FADD.FTZ R80, R80, 1 ;  /* 0x3f80000050507421 */ /* 0x010fe20000010000 */
[----:B-----5:R-:W-:Y:S01]  /*a460*/  FADD.FTZ R82, R82, 1 ;  /* 0x3f80000052527421 */ /* 0x020fe20000010000 */
[----:B------:R-:W-:Y:S01]  /*a470*/  FADD.FTZ R83, R83, 1 ;  /* 0x3f80000053537421 */ /* 0x000fe20000010000 */
[----:B------:R-:W-:-:S04]  /*a480*/  FADD.FTZ R85, R85, 1 ;  /* 0x3f80000055557421 */ /* 0x000fc80000010000 */
[----:B------:R-:W4:Y:S01]  /*a490*/  MUFU.RCP R88, R75 ;  /* 0x0000004b00587308 */ /* 0x000f220000001000 */
[----:B------:R-:W-:Y:S01]  /*a4a0*/  FADD.FTZ R84, R84, 1 ;  /* 0x3f80000054547421 */ /* 0x000fe20000010000 */
[----:B------:R-:W-:-:S06]  /*a4b0*/  FMUL.FTZ R54, R54, R89 ;  /* 0x0000005936367220 */ /* 0x000fcc0000410000 */
[----:B------:R-:W5:Y:S01]  /*a4c0*/  MUFU.RCP R90, R77 ;  /* 0x0000004d005a7308 */ /* 0x000f620000001000 */
[----:B0-----:R-:W-:-:S07]  /*a4d0*/  FADD.FTZ R86, R86, 1 ;  /* 0x3f80000056567421 */ /* 0x001fce0000010000 */
[----:B------:R-:W0:Y:S01]  /*a4e0*/  MUFU.RCP R91, R76 ;  /* 0x0000004c005b7308 */ /* 0x000e220000001000 */
[----:B-1----:R-:W-:Y:S01]  /*a4f0*/  FADD.FTZ R87, R87, 1 ;  /* 0x3f80000057577421 */ /* 0x002fe20000010000 */
[----:B--2---:R-:W-:-:S06]  /*a500*/  FMUL.FTZ R72, R55, R72 ;  /* 0x0000004837487220 */ /* 0x004fcc0000410000 */
[----:B------:R-:W1:Y:S01]  /*a510*/  MUFU.RCP R78, R78 ;  /* 0x0000004e004e7308 */ /* 0x000e620000001000 */
[----:B---3--:R-:W-:-:S07]  /*a520*/  FMUL.FTZ R55, R52, R73 ;  /* 0x0000004934377220 */ /* 0x008fce0000410000 */
[----:B------:R-:W2:Y:S01]  /*a530*/  MUFU.RCP R92, R79 ;  /* 0x0000004f005c7308 */ /* 0x000ea20000001000 */
[----:B------:R-:W-:-:S07]  /*a540*/  FMUL.FTZ R29, R54, R29 ;  /* 0x0000001d361d7220 */ /* 0x000fce0000410000 */
[----:B------:R-:W3:Y:S08]  /*a550*/  MUFU.RCP R93, R80 ;  /* 0x00000050005d7308 */ /* 0x000ef00000001000 */
[----:B------:R-:W3:Y:S08]  /*a560*/  MUFU.RCP R81, R81 ;  /* 0x0000005100517308 */ /* 0x000ef00000001000 */
[----:B------:R-:W3:Y:S08]  /*a570*/  MUFU.RCP R82, R82 ;  /* 0x0000005200527308 */ /* 0x000ef00000001000 */
[----:B------:R-:W3:Y:S08]  /*a580*/  MUFU.RCP R74, R83 ;  /* 0x00000053004a7308 */ /* 0x000ef00000001000 */
[----:B------:R-:W3:Y:S01]  /*a590*/  MUFU.RCP R75, R84 ;  /* 0x00000054004b7308 */ /* 0x000ee20000001000 */
[----:B----4-:R-:W-:-:S07]  /*a5a0*/  FMUL.FTZ R57, R57, R88 ;  /* 0x0000005839397220 */ /* 0x010fce0000410000 */
[----:B------:R-:W4:Y:S01]  /*a5b0*/  MUFU.RCP R85, R85 ;  /* 0x0000005500557308 */ /* 0x000f220000001000 */
[----:B-----5:R-:W-:-:S07]  /*a5c0*/  FMUL.FTZ R53, R53, R90 ;  /* 0x0000005a35357220 */ /* 0x020fce0000410000 */
[----:B------:R-:W5:Y:S01]  /*a5d0*/  MUFU.RCP R73, R86 ;  /* 0x0000005600497308 */ /* 0x000f620000001000 */
[----:B------:R-:W-:Y:S01]  /*a5e0*/  FMUL.FTZ R31, R72, R31 ;  /* 0x0000001f481f7220 */ /* 0x000fe20000410000 */
[----:B------:R-:W-:Y:S06]  /*a5f0*/  BAR.SYNC.DEFER_BLOCKING 0x0 ;  /* 0x0000000000007b1d */ /* 0x000fec0000010000 */
[----:B------:R-:W5:Y:S01]  /*a600*/  MUFU.RCP R54, R87 ;  /* 0x0000005700367308 */ /* 0x000f620000001000 */
[----:B0-----:R-:W-:Y:S01]  /*a610*/  FMUL.FTZ R50, R50, R91 ;  /* 0x0000005b32327220 */ /* 0x001fe20000410000 */
[----:B------:R-:W-:Y:S01]  /*a620*/  FMUL.FTZ R30, R55, R30 ;  /* 0x0000001e371e7220 */ /* 0x000fe20000410000 */
[----:B-1----:R-:W-:Y:S01]  /*a630*/  FMUL.FTZ R52, R59, R78 ;  /* 0x0000004e3b347220 */ /* 0x002fe20000410000 */
[----:B------:R-:W-:Y:S01]  /*a640*/  FMUL.FTZ R28, R57, R28 ;  /* 0x0000001c391c7220 */ /* 0x000fe20000410000 */
[----:B--2---:R-:W-:Y:S01]  /*a650*/  FMUL.FTZ R61, R61, R92 ;  /* 0x0000005c3d3d7220 */ /* 0x004fe20000410000 */
[----:B------:R-:W-:Y:S01]  /*a660*/  FMUL.FTZ R26, R53, R26 ;  /* 0x0000001a351a7220 */ /* 0x000fe20000410000 */
[----:B------:R-:W-:Y:S01]  /*a670*/  FMUL.FTZ R27, R50, R27 ;  /* 0x0000001b321b7220 */ /* 0x000fe20000410000 */
[----:B---3--:R-:W-:Y:S01]  /*a680*/  FMUL.FTZ R58, R58, R93 ;  /* 0x0000005d3a3a7220 */ /* 0x008fe20000410000 */
        /* <DEDUP_REMOVED lines=8> */
[----:B------:R-:W-:-:S03]  /*a710*/  FMUL.FTZ R62, R62, R75 ;  /* 0x0000004b3e3e7220 */ /* 0x000fc60000410000 */
[----:B------:R-:W-:Y:S01]  /*a720*/  STS [R37+0x4], R30 ;  /* 0x0000041e25007388 */ /* 0x000fe20000000800 */
[----:B----4-:R-:W-:-:S03]  /*a730*/  FMUL.FTZ R53, R68, R85 ;  /* 0x0000005544357220 */ /* 0x010fc60000410000 */
[----:B------:R-:W-:Y:S01]  /*a740*/  STS [R38+0x8], R29 ;  /* 0x0000081d26007388 */ /* 0x000fe20000000800 */
[----:B------:R-:W-:Y:S01]  /*a750*/  FMUL.FTZ R21, R50, R21 ;  /* 0x0000001532157220 */ /* 0x000fe20000410000 */
[----:B-----5:R-:W-:Y:S02]  /*a760*/  FMUL.FTZ R70, R70, R73 ;  /* 0x0000004946467220 */ /* 0x020fe40000410000 */
        /* <DEDUP_REMOVED lines=16> */
[----:B------:R0:W-:Y:S04]  /*a870*/  STS [R48+0x30], R19 ;  /* 0x0000301330007388 */ /* 0x0001e80000000800 */
        /* <DEDUP_REMOVED lines=44> */
.L_x_349:
[----:B------:R-:W-:Y:S05]  /*ab40*/  BSYNC B0 ;  /* 0x0000000000007941 */ /* 0x000fea0003800000 */
.L_x_348:
[----:B------:R-:W-:Y:S01]  /*ab50*/  ULDC.64 UR16, c[0x0][0x2c8] ;  /* 0x0000b20000107ab9 */ /* 0x000fe20000000a00 */
[----:B------:R-:W-:Y:S01]  /*ab60*/  MOV R2, R16 ;  /* 0x0000001000027202 */ /* 0x000fe20000000f00 */
[----:B------:R-:W-:Y:S01]  /*ab70*/  UIMAD UR7, UR21, UR16, URZ ;  /* 0x00000010150772a4 */ /* 0x000fe2000f8e023f */
[----:B------:R-:W-:Y:S01]  /*ab80*/  MOV R3, R5 ;  /* 0x0000000500037202 */ /* 0x000fe20000000f00 */
[----:B------:R-:W-:Y:S01]  /*ab90*/  ULDC.64 UR24, c[0x0][0x320] ;  /* 0x0000c80000187ab9 */ /* 0x000fe20000000a00 */
[-C--:B------:R-:W-:Y:S01]  /*aba0*/  ISETP.GE.AND P3, PT, R0, R57.reuse, PT ;  /* 0x000000390000720c */ /* 0x080fe20003f66270 */
[----:B------:R-:W-:Y:S01]  /*abb0*/  UIADD3 UR6, UR6, 0x1, URZ ;  /* 0x0000000106067890 */ /* 0x000fe2000fffe03f */
[-C--:B------:R-:W-:Y:S01]  /*abc0*/  ISETP.GE.AND P4, PT, R6, R57.reuse, PT ;  /* 0x000000390600720c */ /* 0x080fe20003f86270 */
[C---:B------:R-:W-:Y:S01]  /*abd0*/  IMAD.WIDE.U32 R2, R67.reuse, UR16, R2 ;  /* 0x0000001043027c25 */ /* 0x040fe2000f8e0002 */
[----:B------:R-:W-:Y:S01]  /*abe0*/  MOV R16, UR7 ;  /* 0x0000000700107c02 */ /* 0x000fe20008000f00 */
[----:B------:R-:W-:Y:S01]  /*abf0*/  ULDC UR7, c[0x0][0x224] ;  /* 0x0000890000077ab9 */ /* 0x000fe20000000800 */
[-C--:B------:R-:W-:Y:S01]  /*ac00*/  ISETP.GE.AND P5, PT, R4, R57.reuse, PT ;  /* 0x000000390400720c */ /* 0x080fe20003fa6270 */
[----:B------:R-:W-:Y:S01]  /*ac10*/  UISETP.GE.AND UP0, UPT, UR6, UR7, UPT ;  /* 0x000000070600728c */ /* 0x000fe2000bf06270 */
[----:B------:R-:W-:Y:S01]  /*ac20*/  IADD3 R5, P0, R2, UR20, RZ ;  /* 0x0000001402057c10 */ /* 0x000fe2000ff1e0ff */
[----:B------:R-:W-:Y:S01]  /*ac30*/  IMAD R17, R67, UR17, R16 ;  /* 0x0000001143117c24 */ /* 0x000fe2000f8e0210 */
[----:B------:R-:W-:Y:S01]  /*ac40*/  IADD3 R2, P1, R36, UR24, RZ ;  /* 0x0000001824027c10 */ /* 0x000fe2000ff3e0ff */
[----:B------:R-:W-:Y:S01]  /*ac50*/  UIADD3 UR12, UP1, UR12, 0x4000, URZ ;  /* 0x000040000c0c7890 */ /* 0x000fe2000ff3e03f */
[-C--:B------:R-:W-:Y:S01]  /*ac60*/  ISETP.GE.AND P6, PT, R7, R57.reuse, PT ;  /* 0x000000390700720c */ /* 0x080fe20003fc6270 */
[----:B------:R-:W-:Y:S01]  /*ac70*/  UIADD3 UR13, UP2, UR13, 0x4000, URZ ;  /* 0x000040000d0d7890 */ /* 0x000fe2000ff5e03f */
[----:B------:R-:W-:Y:S01]  /*ac80*/  IADD3.X R0, R17, UR23, R3, P0, !PT ;  /* 0x0000001711007c10 */ /* 0x000fe200087fe403 */
[----:B------:R-:W-:Y:S01]  /*ac90*/  UIADD3 UR8, UP3, UR8, 0x2000, URZ ;  /* 0x0000200008087890 */ /* 0x000fe2000ff7e03f */
[----:B------:R-:W-:Y:S01]  /*aca0*/  IADD3.X R35, R35, UR25, RZ, P1, !PT ;  /* 0x0000001923237c10 */ /* 0x000fe20008ffe4ff */
[----:B------:R-:W-:Y:S01]  /*acb0*/  UIADD3 UR9, UP4, UR9, 0x2000, URZ ;  /* 0x0000200009097890 */ /* 0x000fe2000ff9e03f */
[----:B------:R-:W-:Y:S01]  /*acc0*/  LEA R2, P0, R5, R2, 0x2 ;  /* 0x0000000205027211 */ /* 0x000fe200078010ff */
[----:B------:R-:W-:Y:S01]  /*acd0*/  UIADD3.X UR14, URZ, UR14, URZ, UP1, !UPT ;  /* 0x0000000e3f0e7290 */ /* 0x000fe20008ffe43f */
[----:B------:R-:W-:Y:S01]  /*ace0*/  ISETP.GE.AND P1, PT, R9, R57, PT ;  /* 0x000000390900720c */ /* 0x000fe20003f26270 */
[----:B------:R-:W-:Y:S01]  /*acf0*/  UIADD3.X UR15, URZ, UR15, URZ, UP2, !UPT ;  /* 0x0000000f3f0f7290 */ /* 0x000fe200097fe43f */
[----:B------:R-:W-:Y:S01]  /*ad00*/  LEA.HI.X R3, R5, R35, R0, 0x2, P0 ;  /* 0x0000002305037211 */ /* 0x000fe200000f1400 */
[----:B------:R-:W-:Y:S01]  /*ad10*/  UIADD3.X UR10, URZ, UR10, URZ, UP3, !UPT ;  /* 0x0000000a3f0a7290 */ /* 0x000fe20009ffe43f */
[-C--:B------:R-:W-:Y:S01]  /*ad20*/  ISETP.GE.AND P2, PT, R10, R57.reuse, PT ;  /* 0x000000390a00720c */ /* 0x080fe20003f46270 */
[----:B------:R-:W-:Y:S01]  /*ad30*/  UIADD3.X UR11, URZ, UR11, URZ, UP4, !UPT ;  /* 0x0000000b3f0b7290 */ /* 0x000fe2000a7fe43f */
        /* <DEDUP_REMOVED lines=25> */
[----:B-1----:R-:W-:Y:S05]  /*aed0*/  @!P0 BRA `(.L_x_350) ;  /* 0xffffff5800348947 */ /* 0x002fea000383ffff */
[----:B------:R-:W-:Y:S05]  /*aee0*/  EXIT ;  /* 0x000000000000794d */ /* 0x000fea0003800000 */
.L_x_351:
        /* <DEDUP_REMOVED lines=9> */
.L_x_5167:


//--------------------- .text._Z25selective_scan_fwd_kernelI32Selective_Scan_fwd_kernel_traitsILi128ELi16ELi1ELb1ELb0ELb0ELb0EfN3c107complexIfEEEEv13SSMParamsBase --------------------------
	.section	.text._Z25selective_scan_fwd_kernelI32Selective_Scan_fwd_kernel_traitsILi128ELi16ELi1ELb1ELb0ELb0ELb0EfN3c107complexIfEEEEv13SSMParamsBase,"ax",@progbits
	.align	128
        .global         _Z25selective_scan_fwd_kernelI32Selective_Scan_fwd_kernel_traitsILi128ELi16ELi1ELb1ELb0ELb0ELb0EfN3c107complexIfEEEEv13SSMParamsBase
        .type           _Z25selective_scan_fwd_kernelI32Selective_Scan_fwd_kernel_traitsILi128ELi16ELi1ELb1ELb0ELb0ELb0EfN3c107complexIfEEEEv13SSMParamsBase,@function
        .size           _Z25selective_scan_fwd_kernelI32Selective_Scan_fwd_kernel_traitsILi128ELi16ELi1ELb1ELb0ELb0ELb0EfN3c107complexIfEEEEv13SSMParamsBase,(.L_x_5168 - _Z25selective_scan_fwd_kernelI32Selective_Scan_fwd_kernel_traitsILi128ELi16ELi1ELb1ELb0ELb0ELb0EfN3c107complexIfEEEEv13SSMParamsBase)
        .other          _Z25selective_scan_fwd_kernelI32Selective_Scan_fwd_kernel_traitsILi128ELi16ELi1ELb1ELb0ELb0ELb0EfN3c107complexIfEEEEv13SSMParamsBase,@"STO_CUDA_ENTRY STV_DEFAULT"
_Z25selective_scan_fwd_kernelI32Selective_Scan_fwd_kernel_traitsILi128ELi16ELi1ELb1ELb0ELb0ELb0EfN3c107complexIfEEEEv13SSMParamsBase:
.text._Z25selective_scan_fwd_kernelI32Selective_Scan_fwd_kernel_traitsILi128ELi16ELi1ELb1ELb0ELb0ELb0EfN3c107complexIfEEEEv13SSMParamsBase:
[----:B------:R-:W-:Y:S08]  /*0000*/  LDC R1, c[0x0][0x28] ;  /* 0x00000a00ff017b82 */ /* 0x000ff00000000800 */
[----:B------:R-:W0:Y:S01]  /*0010*/  S2UR UR8, SR_CTAID.Y ;  /* 0x00000000000879c3 */ /* 0x000e220000002600 */
[----:B------:R-:W-:Y:S01]  /*0020*/  ULDC.64 UR6, c[0x0][0x300] ;  /* 0x0000c00000067ab9 */ /* 0x000fe20000000a00 */
[----:B------:R-:W-:Y:S01]  /*0030*/  MOV R73, RZ ;  /* 0x000000ff00497202 */ /* 0x000fe20000000f00 */
[----:B------:R-:W-:Y:S01]  /*0040*/  ULDC.64 UR4, c[0x0][0x2e8] ;  /* 0x0000ba0000047ab9 */ /* 0x000fe20000000a00 */
[----:B------:R-:W-:Y:S01]  /*0050*/  ISETP.NE.U32.AND P1, PT, RZ, UR6, PT ;  /* 0x00000006ff007c0c */ /* 0x000fe2000bf25070 */
[----:B------:R-:W-:Y:S01]  /*0060*/  HFMA2.MMA R74, -RZ, RZ, 0, 0 ;  /* 0x00000000ff4a7435 */ /* 0x000fe200000001ff */
[----:B------:R-:W-:-:S02]  /*0070*/  ISETP.NE.U32.AND P0, PT, RZ, UR4, PT ;  /* 0x00000004ff007c0c */ /* 0x000fc4000bf05070 */
[----:B------:R-:W-:Y:S01]  /*0080*/  ISETP.NE.AND.EX P1, PT, RZ, UR7, PT, P1 ;  /* 0x00000007ff007c0c */ /* 0x000fe2000bf25310 */
[----:B------:R-:W1:Y:S01]  /*0090*/  LDC R0, c[0x0][0x224] ;  /* 0x00008900ff007b82 */ /* 0x000e620000000800 */
[----:B------:R-:W-:Y:S02]  /*00a0*/  ISETP.NE.AND.EX P0, PT, RZ, UR5, PT, P0 ;  /* 0x00000005ff007c0c */ /* 0x000fe4000bf05300 */
[----:B0-----:R-:W-:Y:S01]  /*00b0*/  MOV R76, UR8 ;  /* 0x00000008004c7c02 */ /* 0x001fe20008000f00 */
[----:B------:R-:W-:-:S03]  /*00c0*/  ULDC.64 UR8, c[0x0][0x208] ;  /* 0x0000820000087ab9 */ /* 0x000fc60000000a00 */
[----:B------:R-:W-:-:S05]  /*00d0*/  SHF.R.S32.HI R75, RZ, 0x1f, R76 ;  /* 0x0000001fff4b7819 */ /* 0x000fca000001144c */
[C---:B------:R-:W-:Y:S02]  /*00e0*/  @P1 LEA R4, P3, R76.reuse, UR6, 0x2 ;  /* 0x000000064c041c11 */ /* 0x040fe4000f8610ff */
[C---:B------:R-:W-:Y:S02]  /*00f0*/  @P0 LEA R2, P2, R76.reuse, UR4, 0x2 ;  /* 0x000000044c020c11 */ /* 0x040fe4000f8410ff */
[C-C-:B------:R-:W-:Y:S01]  /*0100*/  @P1 LEA.HI.X R5, R76.reuse, UR7, R75.reuse, 0x2, P3 ;  /* 0x000000074c051c11 */ /* 0x140fe200098f144b */
[----:B------:R-:W0:Y:S01]  /*0110*/  S2UR UR4, SR_CTAID.X ;  /* 0x00000000000479c3 */ /* 0x000e220000002500 */
[----:B------:R-:W-:-:S03]  /*0120*/  @P0 LEA.HI.X R3, R76, UR5, R75, 0x2, P2 ;  /* 0x000000054c030c11 */ /* 0x000fc600090f144b */
[----:B------:R2:W5:Y:S04]  /*0130*/  @P1 LDG.E R73, desc[UR8][R4.64] ;  /* 0x0000000804491981 */ /* 0x000568000c1e1900 */
[----:B------:R2:W5:Y:S01]  /*0140*/  @P0 LDG.E R74, desc[UR8][R2.64] ;  /* 0x00000008024a0981 */ /* 0x000562000c1e1900 */
[----:B-1----:R-:W-:Y:S02]  /*0150*/  ISETP.GE.AND P0, PT, R0, 0x1, PT ;  /* 0x000000010000780c */ /* 0x002fe40003f06270 */
[----:B0-----:R-:W-:-:S11]  /*0160*/  MOV R72, UR4 ;  /* 0x0000000400487c02 */ /* 0x001fd60008000f00 */
[----:B--2---:R-:W-:Y:S05]  /*0170*/  @!P0 EXIT ;  /* 0x000000000000894d */ /* 0x004fea0003800000 */
[----:B------:R-:W0:Y:S01]  /*0180*/  S2R R70, SR_TID.X ;  /* 0x0000000000467919 */ /* 0x000e220000002100 */
[----:B------:R-:W-:Y:S01]  /*0190*/  SHF.R.S32.HI R71, RZ, 0x1f, R72 ;  /* 0x0000001fff477819 */ /* 0x000fe20000011448 */
[----:B------:R-:W1:Y:S01]  /*01a0*/  LDC.64 R10, c[0x0][0x2f0] ;  /* 0x0000bc00ff0a7b82 */ /* 0x000e620000000a00 */
[----:B------:R-:W-:Y:S01]  /*01b0*/  ULDC.64 UR4, c[0x0][0x280] ;  /* 0x0000a00000047ab9 */ /* 0x000fe20000000a00 */
[----:B------:R-:W-:Y:S01]  /*01c0*/  ULDC.64 UR6, c[0x0][0x290] ;  /* 0x0000a40000067ab9 */ /* 0x000fe20000000a00 */
[----:B------:R-:W-:Y:S01]  /*01d0*/  IMAD.WIDE.U32 R2, R72, UR4, RZ ;  /* 0x0000000448027c25 */ /* 0x000fe2000f8e00ff */
[----:B------:R-:W2:Y:S03]  /*01e0*/  S2R R69, SR_LANEID ;  /* 0x0000000000457919 */ /* 0x000ea60000000000 */
[C---:B------:R-:W-:Y:S01]  /*01f0*/  IMAD R5, R71.reuse, UR4, RZ ;  /* 0x0000000447057c24 */ /* 0x040fe2000f8e02ff */
[----:B------:R-:W3:Y:S01]  /*0200*/  LDC.64 R12, c[0x0][0x2f8] ;  /* 0x0000be00ff0c7b82 */ /* 0x000ee20000000a00 */
[----:B------:R-:W-:-:S02]  /*0210*/  IMAD R9, R71, UR6, RZ ;  /* 0x0000000647097c24 */ /* 0x000fc4000f8e02ff */
[C---:B------:R-:W-:Y:S01]  /*0220*/  IMAD R7, R72.reuse, UR5, R5 ;  /* 0x0000000548077c24 */ /* 0x040fe2000f8e0205 */
[----:B------:R-:W-:Y:S01]  /*0230*/  ULDC.64 UR4, c[0x0][0x288] ;  /* 0x0000a20000047ab9 */ /* 0x000fe20000000a00 */
[----:B------:R-:W-:-:S03]  /*0240*/  IMAD.WIDE.U32 R4, R72, UR6, RZ ;  /* 0x0000000648047c25 */ /* 0x000fc6000f8e00ff */
[----:B------:R-:W-:Y:S01]  /*0250*/  IADD3 R3, R3, R7, RZ ;  /* 0x0000000703037210 */ /* 0x000fe20007ffe0ff */
[----:B------:R-:W-:Y:S01]  /*0260*/  IMAD R9, R72, UR7, R9 ;  /* 0x0000000748097c24 */ /* 0x000fe2000f8e0209 */
[----:B------:R-:W-:Y:S01]  /*0270*/  ULDC.64 UR6, c[0x0][0x298] ;  /* 0x0000a60000067ab9 */ /* 0x000fe20000000a00 */
[----:B------:R-:W-:Y:S02]  /*0280*/  IMAD R7, R75, UR4, RZ ;  /* 0x000000044b077c24 */ /* 0x000fe4000f8e02ff */
[----:B------:R-:W-:Y:S01]  /*0290*/  IMAD.WIDE.U32 R2, R76, UR4, R2 ;  /* 0x000000044c027c25 */ /* 0x000fe2000f8e0002 */
[----:B------:R-:W-:Y:S01]  /*02a0*/  IADD3 R5, R5, R9, RZ ;  /* 0x0000000905057210 */ /* 0x000fe20007ffe0ff */
[----:B------:R-:W-:Y:S02]  /*02b0*/  UMOV UR4, URZ ;  /* 0x0000003f00047c82 */ /* 0x000fe40008000000 */
[----:B------:R-:W-:Y:S01]  /*02c0*/  IMAD R9, R75, UR6, RZ ;  /* 0x000000064b097c24 */ /* 0x000fe2000f8e02ff */
[----:B-1----:R-:W-:Y:S01]  /*02d0*/  LEA R66, P0, R2, R10, 0x2 ;  /* 0x0000000a02427211 */ /* 0x002fe200078010ff */
[----:B------:R-:W-:-:S02]  /*02e0*/  IMAD R7, R76, UR5, R7 ;  /* 0x000000054c077c24 */ /* 0x000fc4000f8e0207 */
[----:B------:R-:W-:Y:S01]  /*02f0*/  IMAD R9, R76, UR7, R9 ;  /* 0x000000074c097c24 */ /* 0x000fe2000f8e0209 */
[----:B0-----:R-:W-:Y:S01]  /*0300*/  SHF.L.U32 R0, R70, 0x2, RZ ;  /* 0x0000000246007819 */ /* 0x001fe200000006ff */
[----:B------:R-:W-:Y:S01]  /*0310*/  IMAD.WIDE.U32 R4, R76, UR6, R4 ;  /* 0x000000064c047c25 */ /* 0x000fe2000f8e0004 */
[----:B------:R-:W-:Y:S02]  /*0320*/  IADD3 R67, R3, R7, RZ ;  /* 0x0000000703437210 */ /* 0x000fe40007ffe0ff */
[----:B------:R-:W-:Y:S02]  /*0330*/  LOP3.LUT R3, R0, 0xffffff80, RZ, 0xc0, !PT ;  /* 0xffffff8000037812 */ /* 0x000fe400078ec0ff */
[----:B------:R-:W-:Y:S02]  /*0340*/  IADD3 R65, R5, R9, RZ ;  /* 0x0000000905417210 */ /* 0x000fe40007ffe0ff */
[----:B---3--:R-:W-:Y:S02]  /*0350*/  LEA R64, P1, R4, R12, 0x2 ;  /* 0x0000000c04407211 */ /* 0x008fe400078210ff */
[----:B------:R-:W-:-:S02]  /*0360*/  LEA.HI.X R67, R2, R11, R67, 0x2, P0 ;  /* 0x0000000b02437211 */ /* 0x000fc400000f1443 */
[----:B------:R-:W-:Y:S02]  /*0370*/  LEA.HI.X R65, R4, R13, R65, 0x2, P1 ;  /* 0x0000000d04417211 */ /* 0x000fe400008f1441 */
[----:B------:R-:W-:Y:S02]  /*0380*/  LOP3.LUT R122, R70, 0x1f, RZ, 0xc0, !PT ;  /* 0x0000001f467a7812 */ /* 0x000fe400078ec0ff */
[----:B--2---:R-:W-:-:S07]  /*0390*/  LOP3.LUT R68, R3, 0x1f, R70, 0xf8, !PT ;  /* 0x0000001f03447812 */ /* 0x004fce00078ef846 */
.L_x_391:
[----:B------:R-:W-:Y:S01]  /*03a0*/  BAR.SYNC.DEFER_BLOCKING 0x0 ;  /* 0x0000000000007b1d */ /* 0x000fe20000010000 */
[----:B0-----:R-:W-:-:S07]  /*03b0*/  IMAD.WIDE R2, R68, 0x10, R66 ;  /* 0x0000001044027825 */ /* 0x001fce00078e0242 */
[----:B------:R-:W0:Y:S01]  /*03c0*/  S2UR UR6, SR_CgaCtaId ;  /* 0x00000000000679c3 */ /* 0x000e220000008800 */
[----:B------:R-:W-:Y:S01]  /*03d0*/  SHF.L.U32 R0, R70, 0x2, RZ ;  /* 0x0000000246007819 */ /* 0x000fe200000006ff */
[----:B------:R-:W-:-:S06]  /*03e0*/  UMOV UR5, 0x400 ;  /* 0x0000040000057882 */ /* 0x000fcc0000000000 */
[----:B------:R-:W1:Y:S01]  /*03f0*/  LDC R33, c[0x0][0x21c] ;  /* 0x00008700ff217b82 */ /* 0x000e620000000800 */
[----:B------:R-:W2:Y:S04]  /*0400*/  LDG.E.128 R4, desc[UR8][R2.64] ;  /* 0x0000000802047981 */ /* 0x000ea8000c1e1d00 */
[----:B------:R-:W3:Y:S04]  /*0410*/  LDG.E.128 R16, desc[UR8][R2.64+0x200] ;  /* 0x0002000802107981 */ /* 0x000ee8000c1e1d00 */
[----:B------:R-:W4:Y:S04]  /*0420*/  LDG.E.128 R24, desc[UR8][R2.64+0x400] ;  /* 0x0004000802187981 */ /* 0x000f28000c1e1d00 */
[----:B------:R0:W4:Y:S01]  /*0430*/  LDG.E.128 R28, desc[UR8][R2.64+0x600] ;  /* 0x00060008021c7981 */ /* 0x000122000c1e1d00 */
[----:B------:R-:W-:Y:S01]  /*0440*/  LOP3.LUT R0, R0, 0xffffff80, RZ, 0xc0, !PT ;  /* 0xffffff8000007812 */ /* 0x000fe200078ec0ff */
[----:B0-----:R-:W-:-:S03]  /*0450*/  ULEA UR5, UR6, UR5, 0x18 ;  /* 0x0000000506057291 */ /* 0x001fc6000f8ec03f */
[----:B------:R-:W-:-:S04]  /*0460*/  IADD3 R0, R0, R69, RZ ;  /* 0x0000004500007210 */ /* 0x000fc80007ffe0ff */
[----:B------:R-:W-:Y:S01]  /*0470*/  LEA R32, R0, UR5, 0x4 ;  /* 0x0000000500207c11 */ /* 0x000fe2000f8e20ff */
[----:B------:R-:W-:Y:S02]  /*0480*/  IMAD R0, R69, 0x3, R0 ;  /* 0x0000000345007824 */ /* 0x000fe400078e0200 */
[----:B------:R-:W-:-:S03]  /*0490*/  IMAD.WIDE R2, R68, 0x10, R64 ;  /* 0x0000001044027825 */ /* 0x000fc600078e0240 */
[----:B------:R-:W-:Y:S01]  /*04a0*/  LEA R0, R0, UR5, 0x4 ;  /* 0x0000000500007c11 */ /* 0x000fe2000f8e20ff */
[----:B--2---:R-:W-:Y:S04]  /*04b0*/  STS.128 [R32], R4 ;  /* 0x0000000420007388 */ /* 0x004fe80000000c00 */
[----:B---3--:R-:W-:Y:S04]  /*04c0*/  STS.128 [R32+0x200], R16 ;  /* 0x0002001020007388 */ /* 0x008fe80000000c00 */
[----:B----4-:R-:W-:Y:S04]  /*04d0*/  STS.128 [R32+0x400], R24 ;  /* 0x0004001820007388 */ /* 0x010fe80000000c00 */
[----:B------:R-:W-:Y:S01]  /*04e0*/  STS.128 [R32+0x600], R28 ;  /* 0x0006001c20007388 */ /* 0x000fe20000000c00 */
[----:B------:R-:W-:-:S03]  /*04f0*/  NOP ;  /* 0x0000000000007918 */ /* 0x000fc60000000000 */
[----:B------:R-:W-:Y:S04]  /*0500*/  LDS.128 R8, [R0+0x10] ;  /* 0x0000100000087984 */ /* 0x000fe80000000c00 */
[----:B------:R-:W-:Y:S04]  /*0510*/  LDS.128 R12, [R0+0x20] ;  /* 0x00002000000c7984 */ /* 0x000fe80000000c00 */
[----:B------:R-:W-:Y:S04]  /*0520*/  LDS.128 R20, [R0+0x30] ;  /* 0x0000300000147984 */ /* 0x000fe80000000c00 */
[----:B------:R-:W-:Y:S01]  /*0530*/  LDS.128 R16, [R0] ;  /* 0x0000000000107984 */ /* 0x000fe20000000c00 */
[----:B------:R-:W-:Y:S06]  /*0540*/  BAR.SYNC.DEFER_BLOCKING 0x0 ;  /* 0x0000000000007b1d */ /* 0x000fec0000010000 */
[----:B------:R-:W2:Y:S04]  /*0550*/  LDG.E.128 R36, desc[UR8][R2.64] ;  /* 0x0000000802247981 */ /* 0x000ea8000c1e1d00 */
[----:B------:R-:W3:Y:S04]  /*0560*/  LDG.E.128 R40, desc[UR8][R2.64+0x200] ;  /* 0x0002000802287981 */ /* 0x000ee8000c1e1d00 */
[----:B------:R-:W4:Y:S04]  /*0570*/  LDG.E.128 R44, desc[UR8][R2.64+0x400] ;  /* 0x00040008022c7981 */ /* 0x000f28000c1e1d00 */
[----:B------:R-:W4:Y:S01]  /*0580*/  LDG.E.128 R48, desc[UR8][R2.64+0x600] ;  /* 0x0006000802307981 */ /* 0x000f22000c1e1d00 */
[----:B------:R-:W-:Y:S01]  /*0590*/  ULDC.U8 UR6, c[0x0][0x22e] ;  /* 0x00008b8000067ab9 */ /* 0x000fe20000000000 */
[----:B------:R-:W-:Y:S01]  /*05a0*/  BSSY B0, `(.L_x_352) ;  /* 0x000003a000007945 */ /* 0x000fe20003800000 */
[----:B-1----:R-:W-:Y:S01]  /*05b0*/  ISETP.GE.AND P6, PT, R33, 0x1, PT ;  /* 0x000000012100780c */ /* 0x002fe20003fc6270 */
[----:B--2---:R-:W-:Y:S04]  /*05c0*/  STS.128 [R32], R36 ;  /* 0x0000002420007388 */ /* 0x004fe80000000c00 */
[----:B---3--:R-:W-:Y:S04]  /*05d0*/  STS.128 [R32+0x200], R40 ;  /* 0x0002002820007388 */ /* 0x008fe80000000c00 */
[----:B----4-:R-:W-:Y:S04]  /*05e0*/  STS.128 [R32+0x400], R44 ;  /* 0x0004002c20007388 */ /* 0x010fe80000000c00 */
[----:B------:R-:W-:Y:S01]  /*05f0*/  STS.128 [R32+0x600], R48 ;  /* 0x0006003020007388 */ /* 0x000fe20000000c00 */
[----:B------:R-:W-:-:S03]  /*0600*/  NOP ;  /* 0x0000000000007918 */ /* 0x000fc60000000000 */
[----:B------:R-:W0:Y:S04]  /*0610*/  LDS.128 R52, [R0] ;  /* 0x0000000000347984 */ /* 0x000e280000000c00 */
[----:B------:R-:W1:Y:S04]  /*0620*/  LDS.128 R28, [R0+0x10] ;  /* 0x00001000001c7984 */ /* 0x000e680000000c00 */
[----:B------:R2:W3:Y:S04]  /*0630*/  LDS.128 R24, [R0+0x20] ;  /* 0x0000200000187984 */ /* 0x0004e80000000c00 */
[----:B------:R2:W4:Y:S01]  /*0640*/  LDS.128 R4, [R0+0x30] ;  /* 0x0000300000047984 */ /* 0x0005220000000c00 */
[--C-:B0----5:R-:W-:Y:S01]  /*0650*/  FADD.FTZ R63, R52, R73.reuse ;  /* 0x00000049343f7221 */ /* 0x121fe20000010000 */
[--C-:B------:R-:W-:Y:S01]  /*0660*/  FADD.FTZ R62, R53, R73.reuse ;  /* 0x00000049353e7221 */ /* 0x100fe20000010000 */
[--C-:B------:R-:W-:Y:S01]  /*0670*/  FADD.FTZ R61, R54, R73.reuse ;  /* 0x00000049363d7221 */ /* 0x100fe20000010000 */
[--C-:B------:R-:W-:Y:S01]  /*0680*/  FADD.FTZ R60, R55, R73.reuse ;  /* 0x00000049373c7221 */ /* 0x100fe20000010000 */
[--C-:B-1----:R-:W-:Y:S01]  /*0690*/  FADD.FTZ R59, R28, R73.reuse ;  /* 0x000000491c3b7221 */ /* 0x102fe20000010000 */
[----:B------:R-:W-:Y:S01]  /*06a0*/  FSETP.GTU.FTZ.AND P4, PT, R63, 20, PT ;  /* 0x41a000003f00780b */ /* 0x000fe20003f9c000 */
[--C-:B------:R-:W-:Y:S01]  /*06b0*/  FADD.FTZ R58, R29, R73.reuse ;  /* 0x000000491d3a7221 */ /* 0x100fe20000010000 */
[----:B------:R-:W-:Y:S01]  /*06c0*/  FSETP.GTU.FTZ.AND P5, PT, R62, 20, PT ;  /* 0x41a000003e00780b */ /* 0x000fe20003fbc000 */
[----:B------:R-:W-:Y:S01]  /*06d0*/  FADD.FTZ R57, R30, R73 ;  /* 0x000000491e397221 */ /* 0x000fe20000010000 */
[----:B------:R-:W-:-:S02]  /*06e0*/  ISETP.EQ.OR P4, PT, RZ, UR6, P4 ;  /* 0x00000006ff007c0c */ /* 0x000fc4000a782670 */
[----:B------:R-:W-:Y:S02]  /*06f0*/  FSETP.GTU.FTZ.AND P3, PT, R61, 20, PT ;  /* 0x41a000003d00780b */ /* 0x000fe40003f7c000 */
[----:B------:R-:W-:Y:S02]  /*0700*/  FSETP.GTU.FTZ.AND P2, PT, R60, 20, PT ;  /* 0x41a000003c00780b */ /* 0x000fe40003f5c000 */
[----:B------:R-:W-:Y:S02]  /*0710*/  FSETP.GTU.FTZ.AND P1, PT, R59, 20, PT ;  /* 0x41a000003b00780b */ /* 0x000fe40003f3c000 */
[----:B------:R-:W-:Y:S02]  /*0720*/  FSETP.GTU.FTZ.AND P0, PT, R58, 20, PT ;  /* 0x41a000003a00780b */ /* 0x000fe40003f1c000 */
[----:B------:R-:W-:-:S03]  /*0730*/  ISETP.EQ.OR P5, PT, RZ, UR6, P5 ;  /* 0x00000006ff007c0c */ /* 0x000fc6000afa2670 */
[----:B--234-:R-:W-:Y:S10]  /*0740*/  @P4 BRA `(.L_x_353) ;  /* 0x00000000007c4947 */ /* 0x01cff40003800000 */
        /* <DEDUP_REMOVED lines=31> */
.L_x_353:
[----:B------:R-:W-:Y:S05]  /*0940*/  BSYNC B0 ;  /* 0x0000000000007941 */ /* 0x000fea0003800000 */
.L_x_352:
[----:B------:R-:W-:Y:S01]  /*0950*/  BSSY B0, `(.L_x_354) ;  /* 0x0000023000007945 */ /* 0x000fe20003800000 */
[----:B------:R-:W-:Y:S01]  /*0960*/  FSETP.GTU.FTZ.AND P4, PT, R57, 20, PT ;  /* 0x41a000003900780b */ /* 0x000fe20003f9c000 */
[----:B------:R-:W-:Y:S02]  /*0970*/  FADD.FTZ R56, R31, R73 ;  /* 0x000000491f387221 */ /* 0x000fe40000010000 */
        /* <DEDUP_REMOVED lines=32> */
.L_x_355:
[----:B------:R-:W-:Y:S05]  /*0b80*/  BSYNC B0 ;  /* 0x0000000000007941 */ /* 0x000fea0003800000 */
.L_x_354:
[----:B------:R-:W-:Y:S01]  /*0b90*/  ISETP.EQ.OR P3, PT, RZ, UR6, P3 ;  /* 0x00000006ff007c0c */ /* 0x000fe20009f62670 */
[----:B------:R-:W-:Y:S01]  /*0ba0*/  BSSY B0, `(.L_x_356) ;  /* 0x0000024000007945 */ /* 0x000fe20003800000 */
[----:B------:R-:W-:Y:S01]  /*0bb0*/  FSETP.GTU.FTZ.AND P5, PT, R56, 20, PT ;  /* 0x41a000003800780b */ /* 0x000fe20003fbc000 */
[----:B------:R-:W-:Y:S01]  /*0bc0*/  FADD.FTZ R55, R24, R73 ;  /* 0x0000004918377221 */ /* 0x000fe20000010000 */
        /* <DEDUP_REMOVED lines=33> */
.L_x_357:
[----:B------:R-:W-:Y:S05]  /*0de0*/  BSYNC B0 ;  /* 0x0000000000007941 */ /* 0x000fea0003800000 */
.L_x_356:
        /* <DEDUP_REMOVED lines=35> */
.L_x_359:
[----:B------:R-:W-:Y:S05]  /*1020*/  BSYNC B0 ;  /* 0x0000000000007941 */ /* 0x000fea0003800000 */
.L_x_358:
        /* <DEDUP_REMOVED lines=37> */
.L_x_361:
[----:B------:R-:W-:Y:S05]  /*1280*/  BSYNC B0 ;  /* 0x0000000000007941 */ /* 0x000fea0003800000 */
.L_x_360:
        /* <DEDUP_REMOVED lines=35> */
.L_x_363:
[----:B------:R-:W-:Y:S05]  /*14c0*/  BSYNC B0 ;  /* 0x0000000000007941 */ /* 0x000fea0003800000 */
.L_x_362:
        /* <DEDUP_REMOVED lines=37> */
.L_x_365:
[----:B------:R-:W-:Y:S05]  /*1720*/  BSYNC B0 ;  /* 0x0000000000007941 */ /* 0x000fea0003800000 */
.L_x_364:
        /* <DEDUP_REMOVED lines=35> */
.L_x_367:
[----:B------:R-:W-:Y:S05]  /*1960*/  BSYNC B0 ;  /* 0x0000000000007941 */ /* 0x000fea0003800000 */
.L_x_366:
        /* <DEDUP_REMOVED lines=37> */
.L_x_369:
[----:B------:R-:W-:Y:S05]  /*1bc0*/  BSYNC B0 ;  /* 0x0000000000007941 */ /* 0x000fea0003800000 */
.L_x_368:
[----:B------:R-:W-:Y:S01]  /*1bd0*/  BSSY B0, `(.L_x_370) ;  /* 0x0000026000007945 */ /* 0x000fe20003800000 */
[----:B------:R-:W-:Y:S01]  /*1be0*/  FSETP.GTU.FTZ.AND P3, PT, R49, 20, PT ;  /* 0x41a000003100780b */ /* 0x000fe20003f7c000 */
[----:B------:R-:W-:Y:S01]  /*1bf0*/  FADD.FTZ R48, R7, R73 ;  /* 0x0000004907307221 */ /* 0x000fe20000010000 */
[-C--:B------:R-:W-:Y:S01]  /*1c00*/  FMUL.FTZ R4, R8, R74.reuse ;  /* 0x0000004a08047220 */ /* 0x080fe20000410000 */
[-C--:B------:R-:W-:Y:S01]  /*1c10*/  FMUL.FTZ R5, R9, R74.reuse ;  /* 0x0000004a09057220 */ /* 0x080fe20000410000 */
[----:B------:R-:W-:Y:S01]  /*1c20*/  FMUL.FTZ R6, R10, R74 ;  /* 0x0000004a0a067220 */ /* 0x000fe20000410000 */
[----:B------:R-:W-:Y:S08]  /*1c30*/  @P2 BRA `(.L_x_371) ;  /* 0x00000000007c2947 */ /* 0x000ff00003800000 */
        /* <DEDUP_REMOVED lines=31> */
.L_x_371:
[----:B------:R-:W-:Y:S05]  /*1e30*/  BSYNC B0 ;  /* 0x0000000000007941 */ /* 0x000fea0003800000 */
.L_x_370:
[----:B------:R-:W-:Y:S01]  /*1e40*/  ISETP.EQ.OR P1, PT, RZ, UR6, P1 ;  /* 0x00000006ff007c0c */ /* 0x000fe20008f22670 */
[----:B------:R-:W-:Y:S01]  /*1e50*/  BSSY B0, `(.L_x_372) ;  /* 0x0000031000007945 */ /* 0x000fe20003800000 */
[----:B------:R-:W-:Y:S01]  /*1e60*/  FSETP.GTU.FTZ.AND P2, PT, R48, 20, PT ;  /* 0x41a000003000780b */ /* 0x000fe20003f5c000 */
[----:B------:R-:W-:Y:S01]  /*1e70*/  FMUL.FTZ R77, R8, R59 ;  /* 0x0000003b084d7220 */ /* 0x000fe20000410000 */
[----:B------:R-:W-:Y:S01]  /*1e80*/  FMUL.FTZ R78, R9, R58 ;  /* 0x0000003a094e7220 */ /* 0x000fe20000410000 */
[----:B------:R-:W-:Y:S01]  /*1e90*/  FMUL.FTZ R80, R10, R57 ;  /* 0x000000390a507220 */ /* 0x000fe20000410000 */
[----:B------:R-:W-:Y:S01]  /*1ea0*/  ISETP.EQ.OR P0, PT, RZ, UR6, P0 ;  /* 0x00000006ff007c0c */ /* 0x000fe20008702670 */
[C---:B------:R-:W-:Y:S01]  /*1eb0*/  FMUL.FTZ R79, R11.reuse, R56 ;  /* 0x000000380b4f7220 */ /* 0x040fe20000410000 */
[----:B------:R-:W-:Y:S01]  /*1ec0*/  ISETP.EQ.OR P4, PT, RZ, UR6, P4 ;  /* 0x00000006ff007c0c */ /* 0x000fe2000a782670 */
[-C--:B------:R-:W-:Y:S01]  /*1ed0*/  FMUL.FTZ R7, R11, R74.reuse ;  /* 0x0000004a0b077220 */ /* 0x080fe20000410000 */
[----:B------:R-:W-:Y:S01]  /*1ee0*/  ISETP.EQ.OR P5, PT, RZ, UR6, P5 ;  /* 0x00000006ff007c0c */ /* 0x000fe2000afa2670 */
[-C--:B------:R-:W-:Y:S01]  /*1ef0*/  FMUL.FTZ R8, R12, R74.reuse ;  /* 0x0000004a0c087220 */ /* 0x080fe20000410000 */
[----:B------:R-:W-:Y:S01]  /*1f00*/  ISETP.EQ.OR P3, PT, RZ, UR6, P3 ;  /* 0x00000006ff007c0c */ /* 0x000fe20009f62670 */
[CC--:B------:R-:W-:Y:S01]  /*1f10*/  FMUL.FTZ R9, R13.reuse, R74.reuse ;  /* 0x0000004a0d097220 */ /* 0x0c0fe20000410000 */
[----:B------:R-:W-:Y:S01]  /*1f20*/  ISETP.EQ.OR P2, PT, RZ, UR6, P2 ;  /* 0x00000006ff007c0c */ /* 0x000fe20009742670 */
[----:B------:R-:W-:Y:S01]  /*1f30*/  FMUL.FTZ R10, R14, R74 ;  /* 0x0000004a0e0a7220 */ /* 0x000fe20000410000 */
[----:B------:R-:W-:Y:S01]  /*1f40*/  FMUL.FTZ R81, R12, R55 ;  /* 0x000000370c517220 */ /* 0x000fe20000410000 */
[----:B------:R-:W-:Y:S01]  /*1f50*/  FMUL.FTZ R82, R13, R54 ;  /* 0x000000360d527220 */ /* 0x000fe20000410000 */
[----:B------:R-:W-:Y:S09]  /*1f60*/  @P1 BRA `(.L_x_373) ;  /* 0x00000000007c1947 */ /* 0x000ff20003800000 */
        /* <DEDUP_REMOVED lines=31> */
.L_x_373:
[----:B------:R-:W-:Y:S05]  /*2160*/  BSYNC B0 ;  /* 0x0000000000007941 */ /* 0x000fea0003800000 */
.L_x_372:
[----:B------:R-:W-:Y:S01]  /*2170*/  BSSY B0, `(.L_x_374) ;  /* 0x0000022000007945 */ /* 0x000fe20003800000 */
[----:B------:R-:W-:-:S03]  /*2180*/  FMUL.FTZ R83, R14, R53 ;  /* 0x000000350e537220 */ /* 0x000fc60000410000 */
        /* <DEDUP_REMOVED lines=32> */
.L_x_375:
[----:B------:R-:W-:Y:S05]  /*2390*/  BSYNC B0 ;  /* 0x0000000000007941 */ /* 0x000fea0003800000 */
.L_x_374:
        /* <DEDUP_REMOVED lines=33> */
.L_x_377:
[----:B------:R-:W-:Y:S05]  /*25b0*/  BSYNC B0 ;  /* 0x0000000000007941 */ /* 0x000fea0003800000 */
.L_x_376:
        /* <DEDUP_REMOVED lines=33> */
.L_x_379:
[----:B------:R-:W-:Y:S05]  /*27d0*/  BSYNC B0 ;  /* 0x0000000000007941 */ /* 0x000fea0003800000 */
.L_x_378:
        /* <DEDUP_REMOVED lines=33> */
.L_x_381:
[----:B------:R-:W-:Y:S05]  /*29f0*/  BSYNC B0 ;  /* 0x0000000000007941 */ /* 0x000fea0003800000 */
.L_x_380:
        /* <DEDUP_REMOVED lines=33> */
.L_x_383:
[----:B------:R-:W-:Y:S05]  /*2c10*/  BSYNC B0 ;  /* 0x0000000000007941 */ /* 0x000fea0003800000 */
.L_x_382:
[----:B------:R-:W-:Y:S01]  /*2c20*/  BAR.SYNC.DEFER_BLOCKING 0x0 ;  /* 0x0000000000007b1d */ /* 0x000fe20000010000 */
[C---:B------:R-:W-:Y:S01]  /*2c30*/  FMUL.FTZ R84, R15.reuse, R52 ;  /* 0x000000340f547220 */ /* 0x040fe20000410000 */
[-C--:B------:R-:W-:Y:S01]  /*2c40*/  FMUL.FTZ R11, R15, R74.reuse ;  /* 0x0000004a0f0b7220 */ /* 0x080fe20000410000 */
[-C--:B------:R-:W-:Y:S01]  /*2c50*/  FMUL.FTZ R12, R16, R74.reuse ;  /* 0x0000004a100c7220 */ /* 0x080fe20000410000 */
[CC--:B------:R-:W-:Y:S01]  /*2c60*/  FMUL.FTZ R13, R17.reuse, R74.reuse ;  /* 0x0000004a110d7220 */ /* 0x0c0fe20000410000 */
[----:B------:R-:W-:Y:S01]  /*2c70*/  FMUL.FTZ R14, R18, R74 ;  /* 0x0000004a120e7220 */ /* 0x000fe20000410000 */
[----:B------:R-:W-:Y:S01]  /*2c80*/  FMUL.FTZ R85, R16, R63 ;  /* 0x0000003f10557220 */ /* 0x000fe20000410000 */
[----:B------:R-:W-:Y:S01]  /*2c90*/  FMUL.FTZ R86, R17, R62 ;  /* 0x0000003e11567220 */ /* 0x000fe20000410000 */
[----:B------:R-:W-:Y:S01]  /*2ca0*/  FMUL.FTZ R87, R18, R61 ;  /* 0x0000003d12577220 */ /* 0x000fe20000410000 */
[C---:B------:R-:W-:Y:S01]  /*2cb0*/  FMUL.FTZ R88, R19.reuse, R60 ;  /* 0x0000003c13587220 */ /* 0x040fe20000410000 */
[-C--:B------:R-:W-:Y:S01]  /*2cc0*/  FMUL.FTZ R15, R19, R74.reuse ;  /* 0x0000004a130f7220 */ /* 0x080fe20000410000 */
[-C--:B------:R-:W-:Y:S01]  /*2cd0*/  FMUL.FTZ R16, R20, R74.reuse ;  /* 0x0000004a14107220 */ /* 0x080fe20000410000 */
[-C--:B------:R-:W-:Y:S01]  /*2ce0*/  FMUL.FTZ R17, R21, R74.reuse ;  /* 0x0000004a15117220 */ /* 0x080fe20000410000 */
[-C--:B------:R-:W-:Y:S01]  /*2cf0*/  FMUL.FTZ R18, R22, R74.reuse ;  /* 0x0000004a16127220 */ /* 0x080fe20000410000 */
[----:B------:R-:W-:Y:S01]  /*2d00*/  FMUL.FTZ R19, R23, R74 ;  /* 0x0000004a17137220 */ /* 0x000fe20000410000 */
[----:B------:R-:W-:Y:S01]  /*2d10*/  FMUL.FTZ R89, R20, R51 ;  /* 0x0000003314597220 */ /* 0x000fe20000410000 */
[----:B------:R-:W-:Y:S01]  /*2d20*/  FMUL.FTZ R90, R21, R50 ;  /* 0x00000032155a7220 */ /* 0x000fe20000410000 */
[----:B------:R-:W-:Y:S01]  /*2d30*/  FMUL.FTZ R91, R22, R49 ;  /* 0x00000031165b7220 */ /* 0x000fe20000410000 */
[----:B------:R-:W-:Y:S06]  /*2d40*/  @!P6 BRA `(.L_x_384) ;  /* 0x0000002800d8e947 */ /* 0x000fec0003800000 */
[----:B------:R-:W0:Y:S01]  /*2d50*/  LDC R92, c[0x0][0x224] ;  /* 0x00008900ff5c7b82 */ /* 0x000e220000000800 */
[----:B------:R-:W-:Y:S01]  /*2d60*/  HFMA2.MMA R96, -RZ, RZ, 0, 0 ;  /* 0x00000000ff607435 */ /* 0x000fe200000001ff */
[----:B------:R-:W-:Y:S01]  /*2d70*/  FMUL.FTZ R94, R23, R48 ;  /* 0x00000030175e7220 */ /* 0x000fe20000410000 */
[----:B------:R-:W-:Y:S01]  /*2d80*/  ULDC UR28, c[0x0][0x21c] ;  /* 0x00008700001c7ab9 */ /* 0x000fe20000000800 */
[----:B------:R-:W-:Y:S01]  /*2d90*/  ULDC UR7, c[0x0][0x214] ;  /* 0x0000850000077ab9 */ /* 0x000fe20000000800 */
[----:B------:R-:W-:Y:S01]  /*2da0*/  ULDC.64 UR10, c[0x0][0x230] ;  /* 0x00008c00000a7ab9 */ /* 0x000fe20000000a00 */
[----:B------:R-:W-:Y:S01]  /*2db0*/  ULDC.64 UR12, c[0x0][0x238] ;  /* 0x00008e00000c7ab9 */ /* 0x000fe20000000a00 */
[----:B------:R-:W-:Y:S01]  /*2dc0*/  ULDC.64 UR14, c[0x0][0x2d0] ;  /* 0x0000b400000e7ab9 */ /* 0x000fe20000000a00 */
[----:B------:R-:W1:Y:S01]  /*2dd0*/  LDC R93, c[0x0][0x21c] ;  /* 0x00008700ff5d7b82 */ /* 0x000e620000000800 */
[----:B------:R-:W-:Y:S01]  /*2de0*/  ULDC.64 UR16, c[0x0][0x248] ;  /* 0x0000920000107ab9 */ /* 0x000fe20000000a00 */
[----:B------:R-:W-:Y:S01]  /*2df0*/  ULDC.64 UR18, c[0x0][0x250] ;  /* 0x0000940000127ab9 */ /* 0x000fe20000000a00 */
[----:B------:R-:W-:Y:S01]  /*2e00*/  ULDC.64 UR20, c[0x0][0x268] ;  /* 0x00009a0000147ab9 */ /* 0x000fe20000000a00 */
[----:B------:R-:W-:Y:S01]  /*2e10*/  ULDC.64 UR22, c[0x0][0x270] ;  /* 0x00009c0000167ab9 */ /* 0x000fe20000000a00 */
[----:B------:R-:W-:Y:S01]  /*2e20*/  ULDC.64 UR24, c[0x0][0x2d8] ;  /* 0x0000b60000187ab9 */ /* 0x000fe20000000a00 */
[----:B------:R-:W-:-:S02]  /*2e30*/  ULDC.64 UR26, c[0x0][0x2e0] ;  /* 0x0000b800001a7ab9 */ /* 0x000fc40000000a00 */
[----:B------:R-:W2:Y:S03]  /*2e40*/  LDC.64 R2, c[0x0][0x310] ;  /* 0x0000c400ff027b82 */ /* 0x000ea60000000a00 */
.L_x_390:
[----:B------:R-:W-:Y:S01]  /*2e50*/  IMAD R23, R75, UR10, RZ ;  /* 0x0000000a4b177c24 */ /* 0x000fe2000f8e02ff */
[----:B------:R-:W-:Y:S01]  /*2e60*/  SHF.R.S32.HI R26, RZ, 0x1f, R96 ;  /* 0x0000001fff1a7819 */ /* 0x000fe20000011460 */
[----:B------:R-:W-:-:S04]  /*2e70*/  IMAD.WIDE.U32 R20, R76, UR10, RZ ;  /* 0x0000000a4c147c25 */ /* 0x000fc8000f8e00ff */
[----:B------:R-:W-:Y:S02]  /*2e80*/  IMAD R23, R76, UR11, R23 ;  /* 0x0000000b4c177c24 */ /* 0x000fe4000f8e0217 */
[----:B------:R-:W-:-:S03]  /*2e90*/  IMAD R25, R26, UR12, RZ ;  /* 0x0000000c1a197c24 */ /* 0x000fc6000f8e02ff */
[----:B------:R-:W-:Y:S01]  /*2ea0*/  IADD3 R21, R21, R23, RZ ;  /* 0x0000001715157210 */ /* 0x000fe20007ffe0ff */
[C---:B------:R-:W-:Y:S02]  /*2eb0*/  IMAD R25, R96.reuse, UR13, R25 ;  /* 0x0000000d60197c24 */ /* 0x040fe4000f8e0219 */
[----:B------:R-:W-:-:S05]  /*2ec0*/  IMAD.WIDE.U32 R20, R96, UR12, R20 ;  /* 0x0000000c60147c25 */ /* 0x000fca000f8e0014 */
[----:B------:R-:W-:Y:S02]  /*2ed0*/  IADD3 R21, R21, R25, RZ ;  /* 0x0000001915157210 */ /* 0x000fe40007ffe0ff */
[----:B------:R-:W-:-:S04]  /*2ee0*/  LEA R22, P0, R20, UR14, 0x3 ;  /* 0x0000000e14167c11 */ /* 0x000fc8000f8018ff */
[----:B------:R-:W-:-:S05]  /*2ef0*/  LEA.HI.X R23, R20, UR15, R21, 0x3, P0 ;  /* 0x0000000f14177c11 */ /* 0x000fca00080f1c15 */
[----:B------:R-:W3:Y:S01]  /*2f00*/  LDG.E.64 R20, desc[UR8][R22.64] ;  /* 0x0000000816147981 */ /* 0x000ee2000c1e1b00 */
[----:B------:R-:W-:-:S04]  /*2f10*/  IMAD R47, R75, UR20, RZ ;  /* 0x000000144b2f7c24 */ /* 0x000fc8000f8e02ff */
[----:B------:R-:W-:Y:S02]  /*2f20*/  IMAD R47, R76, UR21, R47 ;  /* 0x000000154c2f7c24 */ /* 0x000fe4000f8e022f */
[C---:B---3--:R-:W-:Y:S01]  /*2f30*/  FMUL.FTZ R0, R21.reuse, R63 ;  /* 0x0000003f15007220 */ /* 0x048fe20000410000 */
[C---:B------:R-:W-:Y:S01]  /*2f40*/  FMUL.FTZ R22, R21.reuse, R61 ;  /* 0x0000003d15167220 */ /* 0x040fe20000410000 */
[C---:B------:R-:W-:Y:S01]  /*2f50*/  FMUL.FTZ R24, R21.reuse, R62 ;  /* 0x0000003e15187220 */ /* 0x040fe20000410000 */
[----:B------:R-:W-:Y:S01]  /*2f60*/  FMUL.FTZ R20, R20, 1.4426950216293334961 ;  /* 0x3fb8aa3b14147820 */ /* 0x000fe20000410000 */
[----:B------:R-:W-:Y:S01]  /*2f70*/  FMUL.RZ R25, R0, 0.15915493667125701904 ;  /* 0x3e22f98300197820 */ /* 0x000fe2000040c000 */
[----:B------:R-:W-:Y:S01]  /*2f80*/  FMUL.RZ R23, R22, 0.15915493667125701904 ;  /* 0x3e22f98316177820 */ /* 0x000fe2000040c000 */
[C---:B------:R-:W-:Y:S01]  /*2f90*/  FMUL.FTZ R22, R21.reuse, R60 ;  /* 0x0000003c15167220 */ /* 0x040fe20000410000 */
[----:B------:R-:W-:Y:S01]  /*2fa0*/  FMUL.RZ R24, R24, 0.15915493667125701904 ;  /* 0x3e22f98318187820 */ /* 0x000fe2000040c000 */
[----:B------:R-:W-:Y:S01]  /*2fb0*/  MUFU.SIN R103, R25 ;  /* 0x0000001900677308 */ /* 0x000fe20000000400 */
[C---:B------:R-:W-:Y:S01]  /*2fc0*/  FMUL.FTZ R41, R20.reuse, R62 ;  /* 0x0000003e14297220 */ /* 0x040fe20000410000 */
[C---:B------:R-:W-:Y:S01]  /*2fd0*/  FMUL.FTZ R0, R20.reuse, R63 ;  /* 0x0000003f14007220 */ /* 0x040fe20000410000 */
        /* <DEDUP_REMOVED lines=9> */
[C---:B------:R-:W-:Y:S01]  /*3070*/  FMUL.FTZ R29, R20.reuse, R54 ;  /* 0x00000036141d7220 */ /* 0x040fe20000410000 */
[C---:B------:R-:W-:Y:S01]  /*3080*/  FMUL.FTZ R31, R20.reuse, R53 ;  /* 0x00000035141f7220 */ /* 0x040fe20000410000 */
[C---:B------:R-:W-:Y:S01]  /*3090*/  FMUL.FTZ R32, R20.reuse, R51 ;  /* 0x0000003314207220 */ /* 0x040fe20000410000 */
[----:B------:R-:W-:Y:S01]  /*30a0*/  FMUL.FTZ R125, R20, R49 ;  /* 0x00000031147d7220 */ /* 0x000fe20000410000 */
[----:B------:R-:W-:Y:S01]  /*30b0*/  MUFU.SIN R102, R24 ;  /* 0x0000001800667308 */ /* 0x000fe20000000400 */
[----:B---3--:R-:W-:Y:S01]  /*30c0*/  FMUL.RZ R25, R22, 0.15915493667125701904 ;  /* 0x3e22f98316197820 */ /* 0x008fe2000040c000 */
[----:B------:R-:W-:Y:S01]  /*30d0*/  FMUL.FTZ R22, R21, R59 ;  /* 0x0000003b15167220 */ /* 0x000fe20000410000 */
[----:B------:R-:W-:-:S05]  /*30e0*/  FMUL.FTZ R127, R20, R48 ;  /* 0x00000030147f7220 */ /* 0x000fca0000410000 */
[----:B------:R3:W-:Y:S08]  /*30f0*/  MUFU.COS R42, R24 ;  /* 0x00000018002a7308 */ /* 0x0007f00000000000 */
[----:B------:R-:W-:Y:S01]  /*3100*/  MUFU.SIN R99, R23 ;  /* 0x0000001700637308 */ /* 0x000fe20000000400 */
[----:B---3--:R-:W-:Y:S01]  /*3110*/  FMUL.RZ R24, R22, 0.15915493667125701904 ;  /* 0x3e22f98316187820 */ /* 0x008fe2000040c000 */
[----:B------:R-:W-:-:S06]  /*3120*/  FMUL.FTZ R22, R21, R58 ;  /* 0x0000003a15167220 */ /* 0x000fcc0000410000 */
        /* <DEDUP_REMOVED lines=23> */
[----:B------:R-:W-:-:S04]  /*32a0*/  FMUL.FTZ R22, R21, R52 ;  /* 0x0000003415167220 */ /* 0x000fc80000410000 */
[----:B------:R-:W-:Y:S01]  /*32b0*/  FMUL.RZ R27, R22, 0.15915493667125701904 ;  /* 0x3e22f983161b7820 */ /* 0x000fe2000040c000 */
[----:B------:R-:W-:Y:S01]  /*32c0*/  FMUL.FTZ R22, R21, R51 ;  /* 0x0000003315167220 */ /* 0x000fe20000410000 */
[----:B------:R3:W-:Y:S03]  /*32d0*/  MUFU.COS R111, R23 ;  /* 0x00000017006f7308 */ /* 0x0007e60000000000 */
[----:B------:R-:W-:-:S05]  /*32e0*/  FMUL.RZ R44, R22, 0.15915493667125701904 ;  /* 0x3e22f983162c7820 */ /* 0x000fca000040c000 */
[----:B------:R-:W-:Y:S01]  /*32f0*/  MUFU.SIN R114, R25 ;  /* 0x0000001900727308 */ /* 0x000fe20000000400 */
[----:B---3--:R-:W-:-:S04]  /*3300*/  IMAD R23, R75, UR16, RZ ;  /* 0x000000104b177c24 */ /* 0x008fc8000f8e02ff */
[C---:B------:R-:W-:Y:S02]  /*3310*/  IMAD R45, R76.reuse, UR17, R23 ;  /* 0x000000114c2d7c24 */ /* 0x040fe4000f8e0217 */
[C---:B------:R-:W-:Y:S01]  /*3320*/  IMAD.WIDE.U32 R22, R76.reuse, UR20, RZ ;  /* 0x000000144c167c25 */ /* 0x040fe2000f8e00ff */
[----:B------:R-:W-:Y:S08]  /*3330*/  MUFU.COS R30, R25 ;  /* 0x00000019001e7308 */ /* 0x000ff00000000000 */
[----:B------:R-:W-:Y:S08]  /*3340*/  MUFU.SIN R116, R24 ;  /* 0x0000001800747308 */ /* 0x000ff00000000400 */
[----:B------:R3:W-:Y:S08]  /*3350*/  MUFU.COS R115, R24 ;  /* 0x0000001800737308 */ /* 0x0007f00000000000 */
[----:B------:R-:W4:Y:S01]  /*3360*/  MUFU.EX2 R41, R41 ;  /* 0x0000002900297308 */ /* 0x000f220000000800 */
[----:B---3--:R-:W-:-:S05]  /*3370*/  IMAD.WIDE.U32 R24, R76, UR16, RZ ;  /* 0x000000104c187c25 */ /* 0x008fca000f8e00ff */
[----:B------:R-:W-:Y:S01]  /*3380*/  IADD3 R25, R25, R45, RZ ;  /* 0x0000002d19197210 */ /* 0x000fe20007ffe0ff */
[----:B------:R-:W-:Y:S01]  /*3390*/  IMAD R45, R26, UR18, RZ ;  /* 0x000000121a2d7c24 */ /* 0x000fe2000f8e02ff */
[----:B------:R-:W3:Y:S03]  /*33a0*/  MUFU.EX2 R0, R0 ;  /* 0x0000000000007308 */ /* 0x000ee60000000800 */
[----:B------:R-:W-:-:S05]  /*33b0*/  IMAD R45, R96, UR19, R45 ;  /* 0x00000013602d7c24 */ /* 0x000fca000f8e022d */
[----:B------:R-:W-:Y:S01]  /*33c0*/  MUFU.SIN R118, R27 ;  /* 0x0000001b00767308 */ /* 0x000fe20000000400 */
[C---:B----4-:R-:W-:Y:S01]  /*33d0*/  FMUL.FTZ R102, R41.reuse, R102 ;  /* 0x0000006629667220 */ /* 0x050fe20000410000 */
[----:B------:R-:W-:-:S06]  /*33e0*/  FMUL.FTZ R101, R41, R42 ;  /* 0x0000002a29657220 */ /* 0x000fcc0000410000 */
[----:B------:R4:W-:Y:S01]  /*33f0*/  MUFU.COS R117, R27 ;  /* 0x0000001b00757308 */ /* 0x0009e20000000000 */
[C---:B---3--:R-:W-:Y:S01]  /*3400*/  FMUL.FTZ R104, R0.reuse, R43 ;  /* 0x0000002b00687220 */ /* 0x048fe20000410000 */
[----:B------:R-:W-:Y:S01]  /*3410*/  FMUL.FTZ R103, R0, R103 ;  /* 0x0000006700677220 */ /* 0x000fe20000410000 */
[----:B------:R-:W-:-:S05]  /*3420*/  FMUL.FTZ R0, R85, R102 ;  /* 0x0000006655007220 */ /* 0x000fca0000410000 */
[----:B------:R-:W3:Y:S01]  /*3430*/  MUFU.EX2 R98, R98 ;  /* 0x0000006200627308 */ /* 0x000ee20000000800 */
[----:B----4-:R-:W-:Y:S01]  /*3440*/  IADD3 R27, R23, R47, RZ ;  /* 0x0000002f171b7210 */ /* 0x010fe20007ffe0ff */
[----:B------:R-:W-:Y:S01]  /*3450*/  FMUL.FTZ R23, R21, R50 ;  /* 0x0000003215177220 */ /* 0x000fe20000410000 */
[----:B------:R-:W-:Y:S01]  /*3460*/  IMAD R47, R26, UR22, RZ ;  /* 0x000000161a2f7c24 */ /* 0x000fe2000f8e02ff */
[----:B------:R-:W-:Y:S02]  /*3470*/  MOV R26, R22 ;  /* 0x00000016001a7202 */ /* 0x000fe40000000f00 */
[----:B------:R-:W-:Y:S01]  /*3480*/  FMUL.RZ R109, R23, 0.15915493667125701904 ;  /* 0x3e22f983176d7820 */ /* 0x000fe2000040c000 */
[C---:B------:R-:W-:Y:S01]  /*3490*/  IMAD.WIDE.U32 R22, R96.reuse, UR18, R24 ;  /* 0x0000001260167c25 */ /* 0x040fe2000f8e0018 */
[----:B------:R-:W4:Y:S03]  /*34a0*/  MUFU.EX2 R126, R126 ;  /* 0x0000007e007e7308 */ /* 0x000f260000000800 */
[----:B------:R-:W-:-:S02]  /*34b0*/  IMAD R47, R96, UR23, R47 ;  /* 0x00000017602f7c24 */ /* 0x000fc4000f8e022f */
[----:B------:R-:W-:Y:S01]  /*34c0*/  IMAD.WIDE.U32 R24, R96, UR22, R26 ;  /* 0x0000001660187c25 */ /* 0x000fe2000f8e001a */
[----:B------:R-:W-:Y:S02]  /*34d0*/  IADD3 R27, R23, R45, RZ ;  /* 0x0000002d171b7210 */ /* 0x000fe40007ffe0ff */
[----:B------:R-:W5:Y:S01]  /*34e0*/  MUFU.EX2 R35, R35 ;  /* 0x0000002300237308 */ /* 0x000f620000000800 */
[----:B---3--:R-:W-:Y:S01]  /*34f0*/  FMUL.FTZ R99, R98, R99 ;  /* 0x0000006362637220 */ /* 0x008fe20000410000 */
[----:B------:R-:W-:Y:S01]  /*3500*/  IADD3 R23, R25, R47, RZ ;  /* 0x0000002f19177210 */ /* 0x000fe20007ffe0ff */
[----:B------:R-:W-:Y:S01]  /*3510*/  FFMA.FTZ R25, RZ, R101, R0 ;  /* 0x00000065ff197223 */ /* 0x000fe20000010000 */
[----:B------:R-:W-:Y:S01]  /*3520*/  LEA R46, P1, R24, UR26, 0x3 ;  /* 0x0000001a182e7c11 */ /* 0x000fe2000f8218ff */
[----:B------:R-:W-:Y:S02]  /*3530*/  FMUL.FTZ R100, R98, R100 ;  /* 0x0000006462647220 */ /* 0x000fe40000410000 */
[----:B------:R-:W-:Y:S01]  /*3540*/  FADD.FTZ R25, RZ, R25 ;  /* 0x00000019ff197221 */ /* 0x000fe20000010000 */
[----:B------:R-:W-:Y:S01]  /*3550*/  LEA.HI.X R47, R24, UR27, R23, 0x3, P1 ;  /* 0x0000001b182f7c11 */ /* 0x000fe200088f1c17 */
[----:B------:R-:W-:Y:S01]  /*3560*/  FMUL.FTZ R24, RZ, R102 ;  /* 0x00000066ff187220 */ /* 0x000fe20000410000 */
[----:B------:R-:W-:Y:S01]  /*3570*/  MUFU.SIN R120, R44 ;  /* 0x0000002c00787308 */ /* 0x000fe20000000400 */
[C---:B----4-:R-:W-:Y:S01]  /*3580*/  FMUL.FTZ R97, R126.reuse, R97 ;  /* 0x000000617e617220 */ /* 0x050fe20000410000 */
[----:B------:R-:W-:Y:S01]  /*3590*/  FMUL.FTZ R98, R126, R105 ;  /* 0x000000697e627220 */ /* 0x000fe20000410000 */
[----:B------:R-:W-:Y:S01]  /*35a0*/  FFMA.FTZ R23, R85, R101, -R24 ;  /* 0x0000006555177223 */ /* 0x000fe20000010818 */
[----:B------:R-:W3:Y:S03]  /*35b0*/  LDG.E.64 R46, desc[UR8][R46.64] ;  /* 0x000000082e2e7981 */ /* 0x000ee6000c1e1b00 */
[----:B------:R-:W-:Y:S01]  /*35c0*/  FADD.FTZ R23, R86, R23 ;  /* 0x0000001756177221 */ /* 0x000fe20000010000 */
[----:B------:R4:W-:Y:S01]  /*35d0*/  MUFU.COS R119, R44 ;  /* 0x0000002c00777308 */ /* 0x0009e20000000000 */
[----:B-----5:R-:W-:-:S02]  /*35e0*/  FMUL.FTZ R110, R35, R110 ;  /* 0x0000006e236e7220 */ /* 0x020fc40000410000 */
[----:B------:R-:W-:-:S04]  /*35f0*/  FMUL.FTZ R26, R99, R23 ;  /* 0x00000017631a7220 */ /* 0x000fc80000410000 */
[-C--:B------:R-:W-:Y:S01]  /*3600*/  FFMA.FTZ R26, R100, R25.reuse, R26 ;  /* 0x00000019641a7223 */ /* 0x080fe2000001001a */
[----:B------:R-:W5:Y:S01]  /*3610*/  MUFU.EX2 R40, R40 ;  /* 0x0000002800287308 */ /* 0x000f620000000800 */
[C---:B----4-:R-:W-:Y:S02]  /*3620*/  LEA R44, P0, R22.reuse, UR24, 0x3 ;  /* 0x00000018162c7c11 */ /* 0x050fe4000f8018ff */
[----:B------:R-:W-:Y:S02]  /*3630*/  FADD.FTZ R26, RZ, R26 ;  /* 0x0000001aff1a7221 */ /* 0x000fe40000010000 */
[----:B------:R-:W-:Y:S01]  /*3640*/  LEA.HI.X R45, R22, UR25, R27, 0x3, P0 ;  /* 0x00000019162d7c11 */ /* 0x000fe200080f1c1b */
[----:B------:R-:W-:Y:S01]  /*3650*/  FMUL.FTZ R27, R99, R25 ;  /* 0x00000019631b7220 */ /* 0x000fe20000410000 */
[----:B------:R-:W-:Y:S01]  /*3660*/  FMUL.FTZ R22, R20, R50 ;  /* 0x0000003214167220 */ /* 0x000fe20000410000 */
[----:B------:R-:W4:Y:S01]  /*3670*/  MUFU.EX2 R37, R37 ;  /* 0x0000002500257308 */ /* 0x000f220000000800 */
[C---:B------:R-:W-:Y:S01]  /*3680*/  FMUL.FTZ R20, R21.reuse, R49 ;  /* 0x0000003115147220 */ /* 0x040fe20000410000 */
[----:B------:R-:W-:Y:S01]  /*3690*/  FFMA.FTZ R24, R100, R23, -R27 ;  /* 0x0000001764187223 */ /* 0x000fe2000001081b */
[----:B------:R-:W-:Y:S01]  /*36a0*/  FMUL.FTZ R21, R21, R48 ;  /* 0x0000003015157220 */ /* 0x000fe20000410000 */
[----:B------:R-:W3:Y:S01]  /*36b0*/  LDG.E.64 R44, desc[UR8][R44.64] ;  /* 0x000000082c2c7981 */ /* 0x000ee2000c1e1b00 */
[----:B------:R-:W-:Y:S01]  /*36c0*/  FMUL.RZ R27, R20, 0.15915493667125701904 ;  /* 0x3e22f983141b7820 */ /* 0x000fe2000040c000 */
[----:B------:R-:W-:-:S02]  /*36d0*/  FADD.FTZ R23, R87, R24 ;  /* 0x0000001857177221 */ /* 0x000fc40000010000 */
[----:B------:R-:W-:Y:S01]  /*36e0*/  MUFU.SIN R124, R109 ;  /* 0x0000006d007c7308 */ /* 0x000fe20000000400 */
[C---:B-----5:R-:W-:Y:S01]  /*36f0*/  FMUL.FTZ R0, R40.reuse, R39 ;  /* 0x0000002728007220 */ /* 0x060fe20000410000 */
[----:B------:R-:W-:Y:S01]  /*3700*/  FMUL.FTZ R25, R97, R23 ;  /* 0x0000001761197220 */ /* 0x000fe20000410000 */
[----:B------:R-:W-:-:S03]  /*3710*/  FMUL.FTZ R95, R40, R95 ;  /* 0x0000005f285f7220 */ /* 0x000fc60000410000 */
[----:B------:R-:W-:Y:S02]  /*3720*/  FFMA.FTZ R25, R98, R26, R25 ;  /* 0x0000001a62197223 */ /* 0x000fe40000010019 */
[----:B------:R5:W-:Y:S01]  /*3730*/  MUFU.COS R121, R109 ;  /* 0x0000006d00797308 */ /* 0x000be20000000000 */
[C---:B----4-:R-:W-:Y:S01]  /*3740*/  FMUL.FTZ R105, R37.reuse, R36 ;  /* 0x0000002425697220 */ /* 0x050fe20000410000 */
[----:B------:R-:W-:Y:S01]  /*3750*/  FADD.FTZ R25, RZ, R25 ;  /* 0x00000019ff197221 */ /* 0x000fe20000010000 */
[----:B------:R-:W-:-:S05]  /*3760*/  FMUL.FTZ R106, R37, R106 ;  /* 0x0000006a256a7220 */ /* 0x000fca0000410000 */
[----:B------:R-:W4:Y:S01]  /*3770*/  MUFU.EX2 R28, R28 ;  /* 0x0000001c001c7308 */ /* 0x000f220000000800 */
[----:B-----5:R-:W-:Y:S01]  /*3780*/  FMUL.FTZ R109, R35, R34 ;  /* 0x00000022236d7220 */ /* 0x020fe20000410000 */
[----:B------:R-:W-:Y:S01]  /*3790*/  FMUL.FTZ R34, R97, R26 ;  /* 0x0000001a61227220 */ /* 0x000fe20000410000 */
[----:B------:R-:W-:-:S03]  /*37a0*/  FMUL.RZ R35, R21, 0.15915493667125701904 ;  /* 0x3e22f98315237820 */ /* 0x000fc6000040c000 */
[----:B------:R-:W-:Y:S01]  /*37b0*/  FFMA.FTZ R23, R98, R23, -R34 ;  /* 0x0000001762177223 */ /* 0x000fe20000010822 */
[----:B------:R-:W-:Y:S01]  /*37c0*/  FMUL.FTZ R34, R0, R25 ;  /* 0x0000001900227220 */ /* 0x000fe20000410000 */
[----:B------:R-:W5:Y:S02]  /*37d0*/  MUFU.EX2 R38, R38 ;  /* 0x0000002600267308 */ /* 0x000f640000000800 */
[----:B------:R-:W-:-:S04]  /*37e0*/  FADD.FTZ R23, R88, R23 ;  /* 0x0000001758177221 */ /* 0x000fc80000010000 */
[-C--:B------:R-:W-:Y:S01]  /*37f0*/  FMUL.FTZ R36, R0, R23.reuse ;  /* 0x0000001700247220 */ /* 0x080fe20000410000 */
[C---:B------:R-:W-:Y:S01]  /*3800*/  FFMA.FTZ R34, R95.reuse, R23, -R34 ;  /* 0x000000175f227223 */ /* 0x040fe20000010822 */
[----:B------:R-:W-:Y:S01]  /*3810*/  MUFU.EX2 R125, R125 ;  /* 0x0000007d007d7308 */ /* 0x000fe20000000800 */
[C---:B----4-:R-:W-:Y:S01]  /*3820*/  FMUL.FTZ R117, R28.reuse, R117 ;  /* 0x000000751c757220 */ /* 0x050fe20000410000 */
[----:B------:R-:W-:Y:S01]  /*3830*/  FFMA.FTZ R36, R95, R25, R36 ;  /* 0x000000195f247223 */ /* 0x000fe20000010024 */
[----:B------:R-:W-:Y:S01]  /*3840*/  FADD.FTZ R34, R77, R34 ;  /* 0x000000224d227221 */ /* 0x000fe20000010000 */
[----:B------:R-:W-:Y:S02]  /*3850*/  FMUL.FTZ R118, R28, R118 ;  /* 0x000000761c767220 */ /* 0x000fe40000410000 */
[----:B------:R-:W-:Y:S01]  /*3860*/  FADD.FTZ R36, RZ, R36 ;  /* 0x00000024ff247221 */ /* 0x000fe20000010000 */
[----:B------:R-:W-:Y:S01]  /*3870*/  FMUL.FTZ R28, R106, R34 ;  /* 0x000000226a1c7220 */ /* 0x000fe20000410000 */
[----:B------:R-:W4:Y:S01]  /*3880*/  MUFU.COS R24, R27 ;  /* 0x0000001b00187308 */ /* 0x000f220000000000 */
[----:B-----5:R-:W-:Y:S01]  /*3890*/  FMUL.FTZ R108, R38, R108 ;  /* 0x0000006c266c7220 */ /* 0x020fe20000410000 */
[-C--:B------:R-:W-:Y:S01]  /*38a0*/  FMUL.FTZ R21, R106, R36.reuse ;  /* 0x000000246a157220 */ /* 0x080fe20000410000 */
[----:B------:R-:W-:Y:S01]  /*38b0*/  FFMA.FTZ R28, R105, R36, R28 ;  /* 0x00000024691c7223 */ /* 0x000fe2000001001c */
[----:B------:R-:W-:-:S02]  /*38c0*/  FMUL.FTZ R107, R38, R107 ;  /* 0x0000006b266b7220 */ /* 0x000fc40000410000 */
[----:B------:R-:W-:Y:S01]  /*38d0*/  FFMA.FTZ R21, R105, R34, -R21 ;  /* 0x0000002269157223 */ /* 0x000fe20000010815 */
[----:B------:R-:W-:Y:S01]  /*38e0*/  FADD.FTZ R28, RZ, R28 ;  /* 0x0000001cff1c7221 */ /* 0x000fe20000010000 */
[----:B------:R-:W5:Y:S02]  /*38f0*/  MUFU.SIN R20, R27 ;  /* 0x0000001b00147308 */ /* 0x000f640000000400 */
[----:B------:R-:W-:-:S04]  /*3900*/  FADD.FTZ R21, R78, R21 ;  /* 0x000000154e157221 */ /* 0x000fc80000010000 */
[----:B------:R-:W-:Y:S02]  /*3910*/  FMUL.FTZ R25, R108, R21 ;  /* 0x000000156c197220 */ /* 0x000fe40000410000 */
[----:B------:R-:W0:Y:S01]  /*3920*/  MUFU.EX2 R22, R22 ;  /* 0x0000001600167308 */ /* 0x000e220000000800 */
[----:B----4-:R-:W-:Y:S01]  /*3930*/  FMUL.FTZ R123, R125, R24 ;  /* 0x000000187d7b7220 */ /* 0x010fe20000410000 */
[----:B------:R-:W-:-:S04]  /*3940*/  FFMA.FTZ R25, R107, R28, R25 ;  /* 0x0000001c6b197223 */ /* 0x000fc80000010019 */
[----:B------:R-:W-:Y:S02]  /*3950*/  FADD.FTZ R24, RZ, R25 ;  /* 0x00000019ff187221 */ /* 0x000fe40000010000 */
[----:B------:R-:W-:Y:S01]  /*3960*/  MUFU.EX2 R127, R127 ;  /* 0x0000007f007f7308 */ /* 0x000fe20000000800 */
[----:B-----5:R-:W-:Y:S01]  /*3970*/  FMUL.FTZ R125, R125, R20 ;  /* 0x000000147d7d7220 */ /* 0x020fe20000410000 */
[----:B------:R-:W-:Y:S01]  /*3980*/  FMUL.FTZ R20, R108, R28 ;  /* 0x0000001c6c147220 */ /* 0x000fe20000410000 */
[----:B------:R-:W-:-:S03]  /*3990*/  FMUL.FTZ R27, R110, R24 ;  /* 0x000000186e1b7220 */ /* 0x000fc60000410000 */
[----:B------:R-:W-:Y:S01]  /*39a0*/  FFMA.FTZ R23, R107, R21, -R20 ;  /* 0x000000156b177223 */ /* 0x000fe20000010814 */
[-C--:B------:R-:W-:Y:S01]  /*39b0*/  FMUL.FTZ R20, R104, R102.reuse ;  /* 0x0000006668147220 */ /* 0x080fe20000410000 */
[----:B------:R-:W4:Y:S01]  /*39c0*/  MUFU.COS R126, R35 ;  /* 0x00000023007e7308 */ /* 0x000f220000000000 */
[C---:B------:R-:W-:Y:S01]  /*39d0*/  FMUL.FTZ R21, R103.reuse, R102 ;  /* 0x0000006667157220 */ /* 0x040fe20000410000 */
[C---:B0-----:R-:W-:Y:S01]  /*39e0*/  FMUL.FTZ R121, R22.reuse, R121 ;  /* 0x0000007916797220 */ /* 0x041fe20000410000 */
[----:B------:R-:W-:Y:S01]  /*39f0*/  FMUL.FTZ R124, R22, R124 ;  /* 0x0000007c167c7220 */ /* 0x000fe20000410000 */
[----:B------:R-:W-:Y:S01]  /*3a00*/  FADD.FTZ R22, R80, R23 ;  /* 0x0000001750167221 */ /* 0x000fe20000010000 */
[-C--:B------:R-:W-:Y:S01]  /*3a10*/  FFMA.FTZ R20, R103, R101.reuse, R20 ;  /* 0x0000006567147223 */ /* 0x080fe20000010014 */
[----:B------:R-:W-:Y:S02]  /*3a20*/  FFMA.FTZ R21, R104, R101, -R21 ;  /* 0x0000006568157223 */ /* 0x000fe40000010815 */
[----:B------:R-:W0:Y:S01]  /*3a30*/  MUFU.SIN R26, R35 ;  /* 0x00000023001a7308 */ /* 0x000e220000000400 */
[C---:B------:R-:W-:Y:S01]  /*3a40*/  FMUL.FTZ R23, R99.reuse, R20 ;  /* 0x0000001463177220 */ /* 0x040fe20000410000 */
[----:B------:R-:W-:-:S03]  /*3a50*/  FMUL.FTZ R25, R99, R21 ;  /* 0x0000001563197220 */ /* 0x000fc60000410000 */
[C---:B------:R-:W-:Y:S01]  /*3a60*/  FFMA.FTZ R23, R100.reuse, R21, -R23 ;  /* 0x0000001564177223 */ /* 0x040fe20000010817 */
[----:B------:R-:W-:Y:S02]  /*3a70*/  FFMA.FTZ R25, R100, R20, R25 ;  /* 0x0000001464197223 */ /* 0x000fe40000010019 */
[----:B------:R-:W5:Y:S01]  /*3a80*/  MUFU.EX2 R33, R33 ;  /* 0x0000002100217308 */ /* 0x000f620000000800 */
[----:B----4-:R-:W-:Y:S01]  /*3a90*/  FMUL.FTZ R126, R127, R126 ;  /* 0x0000007e7f7e7220 */ /* 0x010fe20000410000 */
[C---:B------:R-:W-:Y:S01]  /*3aa0*/  FMUL.FTZ R21, R97.reuse, R23 ;  /* 0x0000001761157220 */ /* 0x040fe20000410000 */
[----:B------:R-:W-:-:S03]  /*3ab0*/  FMUL.FTZ R20, R97, R25 ;  /* 0x0000001961147220 */ /* 0x000fc60000410000 */
[C---:B------:R-:W-:Y:S01]  /*3ac0*/  FFMA.FTZ R21, R98.reuse, R25, R21 ;  /* 0x0000001962157223 */ /* 0x040fe20000010015 */
[----:B------:R-:W-:Y:S01]  /*3ad0*/  FFMA.FTZ R20, R98, R23, -R20 ;  /* 0x0000001762147223 */ /* 0x000fe20000010814 */
[----:B------:R-:W4:Y:S01]  /*3ae0*/  MUFU.EX2 R29, R29 ;  /* 0x0000001d001d7308 */ /* 0x000f220000000800 */
[----:B0-----:R-:W-:Y:S01]  /*3af0*/  FMUL.FTZ R127, R127, R26 ;  /* 0x0000001a7f7f7220 */ /* 0x001fe20000410000 */
[-C--:B------:R-:W-:Y:S01]  /*3b00*/  FMUL.FTZ R26, R110, R22.reuse ;  /* 0x000000166e1a7220 */ /* 0x080fe20000410000 */
[----:B------:R-:W-:-:S03]  /*3b10*/  FFMA.FTZ R22, R109, R22, -R27 ;  /* 0x000000166d167223 */ /* 0x000fc6000001081b */
[----:B------:R-:W-:Y:S01]  /*3b20*/  FFMA.FTZ R26, R109, R24, R26 ;  /* 0x000000186d1a7223 */ /* 0x000fe2000001001a */
[----:B------:R-:W-:Y:S01]  /*3b30*/  FADD.FTZ R22, R79, R22 ;  /* 0x000000164f167221 */ /* 0x000fe20000010000 */
[----:B------:R-:W0:Y:S01]  /*3b40*/  MUFU.EX2 R31, R31 ;  /* 0x0000001f001f7308 */ /* 0x000e220000000800 */
[C---:B-----5:R-:W-:Y:S01]  /*3b50*/  FMUL.FTZ R112, R33.reuse, R112 ;  /* 0x0000007021707220 */ /* 0x060fe20000410000 */
[----:B------:R-:W-:Y:S01]  /*3b60*/  FADD.FTZ R26, RZ, R26 ;  /* 0x0000001aff1a7221 */ /* 0x000fe20000010000 */
[----:B------:R-:W-:Y:S02]  /*3b70*/  FMUL.FTZ R111, R33, R111 ;  /* 0x0000006f216f7220 */ /* 0x000fe40000410000 */
[C---:B------:R-:W-:Y:S01]  /*3b80*/  FMUL.FTZ R27, R112.reuse, R22 ;  /* 0x00000016701b7220 */ /* 0x040fe20000410000 */
[-C--:B------:R-:W-:Y:S02]  /*3b90*/  FMUL.FTZ R24, R112, R26.reuse ;  /* 0x0000001a70187220 */ /* 0x080fe40000410000 */
[----:B------:R-:W5:Y:S01]  /*3ba0*/  MUFU.EX2 R32, R32 ;  /* 0x0000002000207308 */ /* 0x000f620000000800 */
[C---:B------:R-:W-:Y:S01]  /*3bb0*/  FFMA.FTZ R27, R111.reuse, R26, R27 ;  /* 0x0000001a6f1b7223 */ /* 0x040fe2000001001b */
[----:B------:R-:W-:Y:S01]  /*3bc0*/  FFMA.FTZ R28, R111, R22, -R24 ;  /* 0x000000166f1c7223 */ /* 0x000fe20000010818 */
[CC--:B------:R-:W-:Y:S01]  /*3bd0*/  FMUL.FTZ R22, R0.reuse, R21.reuse ;  /* 0x0000001500167220 */ /* 0x0c0fe20000410000 */
[----:B------:R-:W-:Y:S01]  /*3be0*/  FMUL.FTZ R24, R0, R20 ;  /* 0x0000001400187220 */ /* 0x000fe20000410000 */
[----:B----4-:R-:W-:Y:S01]  /*3bf0*/  FMUL.FTZ R114, R29, R114 ;  /* 0x000000721d727220 */ /* 0x010fe20000410000 */
[----:B------:R-:W-:Y:S01]  /*3c00*/  FADD.FTZ R28, R81, R28 ;  /* 0x0000001c511c7221 */ /* 0x000fe20000010000 */
[----:B------:R-:W-:Y:S01]  /*3c10*/  FADD.FTZ R27, RZ, R27 ;  /* 0x0000001bff1b7221 */ /* 0x000fe20000010000 */
[C---:B------:R-:W-:Y:S01]  /*3c20*/  FFMA.FTZ R22, R95.reuse, R20, -R22 ;  /* 0x000000145f167223 */ /* 0x040fe20000010816 */
[----:B------:R-:W-:Y:S01]  /*3c30*/  FFMA.FTZ R24, R95, R21, R24 ;  /* 0x000000155f187223 */ /* 0x000fe20000010018 */
[----:B------:R-:W-:Y:S01]  /*3c40*/  FMUL.FTZ R113, R29, R30 ;  /* 0x0000001e1d717220 */ /* 0x000fe20000410000 */
[C---:B------:R-:W-:Y:S01]  /*3c50*/  FMUL.FTZ R26, R114.reuse, R28 ;  /* 0x0000001c721a7220 */ /* 0x040fe20000410000 */
[-C--:B------:R-:W-:Y:S01]  /*3c60*/  FMUL.FTZ R23, R114, R27.reuse ;  /* 0x0000001b72177220 */ /* 0x080fe20000410000 */
[C---:B------:R-:W-:Y:S01]  /*3c70*/  FMUL.FTZ R20, R106.reuse, R22 ;  /* 0x000000166a147220 */ /* 0x040fe20000410000 */
[----:B------:R-:W-:Y:S01]  /*3c80*/  FMUL.FTZ R21, R106, R24 ;  /* 0x000000186a157220 */ /* 0x000fe20000410000 */
[C---:B------:R-:W-:Y:S01]  /*3c90*/  FFMA.FTZ R26, R113.reuse, R27, R26 ;  /* 0x0000001b711a7223 */ /* 0x040fe2000001001a */
[----:B------:R-:W-:Y:S01]  /*3ca0*/  FFMA.FTZ R23, R113, R28, -R23 ;  /* 0x0000001c71177223 */ /* 0x000fe20000010817 */
[C---:B------:R-:W-:Y:S01]  /*3cb0*/  FFMA.FTZ R20, R105.reuse, R24, R20 ;  /* 0x0000001869147223 */ /* 0x040fe20000010014 */
[----:B------:R-:W-:Y:S01]  /*3cc0*/  FFMA.FTZ R21, R105, R22, -R21 ;  /* 0x0000001669157223 */ /* 0x000fe20000010815 */
[C---:B0-----:R-:W-:Y:S01]  /*3cd0*/  FMUL.FTZ R116, R31.reuse, R116 ;  /* 0x000000741f747220 */ /* 0x041fe20000410000 */
[----:B------:R-:W-:Y:S01]  /*3ce0*/  FADD.FTZ R26, RZ, R26 ;  /* 0x0000001aff1a7221 */ /* 0x000fe20000010000 */
[----:B------:R-:W-:Y:S01]  /*3cf0*/  FADD.FTZ R24, R82, R23 ;  /* 0x0000001752187221 */ /* 0x000fe20000010000 */
[C---:B------:R-:W-:Y:S01]  /*3d00*/  FMUL.FTZ R22, R108.reuse, R20 ;  /* 0x000000146c167220 */ /* 0x040fe20000410000 */
[----:B------:R-:W-:Y:S01]  /*3d10*/  FMUL.FTZ R23, R108, R21 ;  /* 0x000000156c177220 */ /* 0x000fe20000410000 */
[----:B------:R-:W-:Y:S01]  /*3d20*/  FMUL.FTZ R115, R31, R115 ;  /* 0x000000731f737220 */ /* 0x000fe20000410000 */
[C---:B------:R-:W-:Y:S01]  /*3d30*/  FMUL.FTZ R28, R116.reuse, R26 ;  /* 0x0000001a741c7220 */ /* 0x040fe20000410000 */
[----:B------:R-:W-:Y:S01]  /*3d40*/  FMUL.FTZ R25, R116, R24 ;  /* 0x0000001874197220 */ /* 0x000fe20000410000 */
[C---:B------:R-:W-:Y:S01]  /*3d50*/  FFMA.FTZ R22, R107.reuse, R21, -R22 ;  /* 0x000000156b167223 */ /* 0x040fe20000010816 */
[----:B------:R-:W-:Y:S01]  /*3d60*/  FFMA.FTZ R23, R107, R20, R23 ;  /* 0x000000146b177223 */ /* 0x000fe20000010017 */
[C---:B------:R-:W-:Y:S01]  /*3d70*/  FFMA.FTZ R28, R115.reuse, R24, -R28 ;  /* 0x00000018731c7223 */ /* 0x040fe2000001081c */
[----:B------:R-:W-:Y:S01]  /*3d80*/  FFMA.FTZ R25, R115, R26, R25 ;  /* 0x0000001a73197223 */ /* 0x000fe20000010019 */
[CC--:B------:R-:W-:Y:S01]  /*3d90*/  FMUL.FTZ R24, R110.reuse, R22.reuse ;  /* 0x000000166e187220 */ /* 0x0c0fe20000410000 */
[-C--:B------:R-:W-:Y:S01]  /*3da0*/  FMUL.FTZ R20, R110, R23.reuse ;  /* 0x000000176e147220 */ /* 0x080fe20000410000 */
[----:B------:R-:W-:Y:S01]  /*3db0*/  FADD.FTZ R28, R83, R28 ;  /* 0x0000001c531c7221 */ /* 0x000fe20000010000 */
[----:B------:R-:W-:Y:S01]  /*3dc0*/  FADD.FTZ R25, RZ, R25 ;  /* 0x00000019ff197221 */ /* 0x000fe20000010000 */
[C---:B------:R-:W-:Y:S01]  /*3dd0*/  FFMA.FTZ R24, R109.reuse, R23, R24 ;  /* 0x000000176d187223 */ /* 0x040fe20000010018 */
[----:B------:R-:W-:Y:S01]  /*3de0*/  FFMA.FTZ R20, R109, R22, -R20 ;  /* 0x000000166d147223 */ /* 0x000fe20000010814 */
[C---:B------:R-:W-:Y:S01]  /*3df0*/  FMUL.FTZ R30, R118.reuse, R28 ;  /* 0x0000001c761e7220 */ /* 0x040fe20000410000 */
[-C--:B------:R-:W-:Y:S01]  /*3e00*/  FMUL.FTZ R26, R118, R25.reuse ;  /* 0x00000019761a7220 */ /* 0x080fe20000410000 */
[C---:B------:R-:W-:Y:S01]  /*3e10*/  FMUL.FTZ R21, R112.reuse, R24 ;  /* 0x0000001870157220 */ /* 0x040fe20000410000 */
[----:B------:R-:W-:Y:S01]  /*3e20*/  FMUL.FTZ R22, R112, R20 ;  /* 0x0000001470167220 */ /* 0x000fe20000410000 */
[C---:B------:R-:W-:Y:S01]  /*3e30*/  FFMA.FTZ R30, R117.reuse, R25, R30 ;  /* 0x00000019751e7223 */ /* 0x040fe2000001001e */
[----:B------:R-:W-:Y:S01]  /*3e40*/  FFMA.FTZ R27, R117, R28, -R26 ;  /* 0x0000001c751b7223 */ /* 0x000fe2000001081a */
[C---:B------:R-:W-:Y:S01]  /*3e50*/  FFMA.FTZ R21, R111.reuse, R20, -R21 ;  /* 0x000000146f157223 */ /* 0x040fe20000010815 */
[----:B------:R-:W-:Y:S01]  /*3e60*/  FFMA.FTZ R22, R111, R24, R22 ;  /* 0x000000186f167223 */ /* 0x000fe20000010016 */
[----:B-----5:R-:W-:Y:S01]  /*3e70*/  FMUL.FTZ R120, R32, R120 ;  /* 0x0000007820787220 */ /* 0x020fe20000410000 */
[----:B------:R-:W-:Y:S01]  /*3e80*/  FADD.FTZ R27, R84, R27 ;  /* 0x0000001b541b7221 */ /* 0x000fe20000010000 */
[C---:B------:R-:W-:Y:S01]  /*3e90*/  FMUL.FTZ R23, R114.reuse, R21 ;  /* 0x0000001572177220 */ /* 0x040fe20000410000 */
[-C--:B------:R-:W-:Y:S01]  /*3ea0*/  FMUL.FTZ R20, R114, R22.reuse ;  /* 0x0000001672147220 */ /* 0x080fe20000410000 */
[----:B------:R-:W-:Y:S01]  /*3eb0*/  FADD.FTZ R30, RZ, R30 ;  /* 0x0000001eff1e7221 */ /* 0x000fe20000010000 */
[----:B------:R-:W-:Y:S01]  /*3ec0*/  FMUL.FTZ R119, R32, R119 ;  /* 0x0000007720777220 */ /* 0x000fe20000410000 */
        /* <DEDUP_REMOVED lines=11> */
[----:B------:R-:W-:Y:S01]  /*3f80*/  FADD.FTZ R24, R89, R24 ;  /* 0x0000001859187221 */ /* 0x000fe20000010000 */
[CC--:B------:R-:W-:Y:S01]  /*3f90*/  FMUL.FTZ R23, R118.reuse, R21.reuse ;  /* 0x0000001576177220 */ /* 0x0c0fe20000410000 */
[----:B------:R-:W-:Y:S01]  /*3fa0*/  FMUL.FTZ R20, R118, R22 ;  /* 0x0000001676147220 */ /* 0x000fe20000410000 */
[C---:B------:R-:W-:Y:S01]  /*3fb0*/  FMUL.FTZ R28, R124.reuse, R26 ;  /* 0x0000001a7c1c7220 */ /* 0x040fe20000410000 */
[----:B------:R-:W-:Y:S01]  /*3fc0*/  FMUL.FTZ R27, R124, R24 ;  /* 0x000000187c1b7220 */ /* 0x000fe20000410000 */
[C---:B------:R-:W-:Y:S01]  /*3fd0*/  FFMA.FTZ R23, R117.reuse, R22, R23 ;  /* 0x0000001675177223 */ /* 0x040fe20000010017 */
[----:B------:R-:W-:Y:S01]  /*3fe0*/  FFMA.FTZ R20, R117, R21, -R20 ;  /* 0x0000001575147223 */ /* 0x000fe20000010814 */
[C---:B------:R-:W-:Y:S01]  /*3ff0*/  FFMA.FTZ R25, R121.reuse, R24, -R28 ;  /* 0x0000001879197223 */ /* 0x040fe2000001081c */
[----:B------:R-:W-:Y:S01]  /*4000*/  FFMA.FTZ R27, R121, R26, R27 ;  /* 0x0000001a791b7223 */ /* 0x000fe2000001001b */
[CC--:B------:R-:W-:Y:S01]  /*4010*/  FMUL.FTZ R21, R120.reuse, R23.reuse ;  /* 0x0000001778157220 */ /* 0x0c0fe20000410000 */
[-C--:B------:R-:W-:Y:S01]  /*4020*/  FMUL.FTZ R22, R120, R20.reuse ;  /* 0x0000001478167220 */ /* 0x080fe20000410000 */
[----:B------:R-:W-:Y:S01]  /*4030*/  FADD.FTZ R24, R90, R25 ;  /* 0x000000195a187221 */ /* 0x000fe20000010000 */
[----:B------:R-:W-:Y:S01]  /*4040*/  FADD.FTZ R26, RZ, R27 ;  /* 0x0000001bff1a7221 */ /* 0x000fe20000010000 */
[C---:B------:R-:W-:Y:S01]  /*4050*/  FFMA.FTZ R21, R119.reuse, R20, -R21 ;  /* 0x0000001477157223 */ /* 0x040fe20000010815 */
[----:B------:R-:W-:Y:S01]  /*4060*/  FFMA.FTZ R22, R119, R23, R22 ;  /* 0x0000001777167223 */ /* 0x000fe20000010016 */
[C---:B------:R-:W-:Y:S01]  /*4070*/  FMUL.FTZ R28, R125.reuse, R24 ;  /* 0x000000187d1c7220 */ /* 0x040fe20000410000 */
[----:B------:R-:W-:Y:S01]  /*4080*/  FMUL.FTZ R25, R125, R26 ;  /* 0x0000001a7d197220 */ /* 0x000fe20000410000 */
[CC--:B------:R-:W-:Y:S01]  /*4090*/  FMUL.FTZ R23, R124.reuse, R21.reuse ;  /* 0x000000157c177220 */ /* 0x0c0fe20000410000 */
[----:B------:R-:W-:Y:S01]  /*40a0*/  FMUL.FTZ R20, R124, R22 ;  /* 0x000000167c147220 */ /* 0x000fe20000410000 */
[C---:B------:R-:W-:Y:S01]  /*40b0*/  FFMA.FTZ R28, R123.reuse, R26, R28 ;  /* 0x0000001a7b1c7223 */ /* 0x040fe2000001001c */
[----:B------:R-:W-:Y:S01]  /*40c0*/  FFMA.FTZ R24, R123, R24, -R25 ;  /* 0x000000187b187223 */ /* 0x000fe20000010819 */
[C---:B------:R-:W-:Y:S01]  /*40d0*/  FFMA.FTZ R22, R121.reuse, R22, R23 ;  /* 0x0000001679167223 */ /* 0x040fe20000010017 */
[----:B------:R-:W-:Y:S01]  /*40e0*/  FFMA.FTZ R20, R121, R21, -R20 ;  /* 0x0000001579147223 */ /* 0x000fe20000010814 */
[----:B------:R-:W-:Y:S01]  /*40f0*/  FADD.FTZ R28, RZ, R28 ;  /* 0x0000001cff1c7221 */ /* 0x000fe20000010000 */
[----:B------:R-:W-:-:S02]  /*4100*/  FADD.FTZ R23, R91, R24 ;  /* 0x000000185b177221 */ /* 0x000fc40000010000 */
[----:B------:R-:W-:Y:S01]  /*4110*/  FMUL.FTZ R24, R125, R20 ;  /* 0x000000147d187220 */ /* 0x000fe20000410000 */
[C---:B------:R-:W-:Y:S01]  /*4120*/  FMUL.FTZ R25, R127.reuse, R28 ;  /* 0x0000001c7f197220 */ /* 0x040fe20000410000 */
[-C--:B------:R-:W-:Y:S01]  /*4130*/  FMUL.FTZ R29, R127, R23.reuse ;  /* 0x000000177f1d7220 */ /* 0x080fe20000410000 */
[-C--:B------:R-:W-:Y:S01]  /*4140*/  FMUL.FTZ R21, R125, R22.reuse ;  /* 0x000000167d157220 */ /* 0x080fe20000410000 */
[C---:B------:R-:W-:Y:S01]  /*4150*/  FFMA.FTZ R22, R123.reuse, R22, R24 ;  /* 0x000000167b167223 */ /* 0x040fe20000010018 */
[C---:B------:R-:W-:Y:S01]  /*4160*/  FFMA.FTZ R27, R126.reuse, R23, -R25 ;  /* 0x000000177e1b7223 */ /* 0x040fe20000010819 */
[----:B------:R-:W-:Y:S01]  /*4170*/  FFMA.FTZ R29, R126, R28, R29 ;  /* 0x0000001c7e1d7223 */ /* 0x000fe2000001001d */
[----:B------:R-:W-:Y:S01]  /*4180*/  FFMA.FTZ R21, R123, R20, -R21 ;  /* 0x000000147b157223 */ /* 0x000fe20000010815 */
[C---:B------:R-:W-:Y:S01]  /*4190*/  FMUL.FTZ R23, R127.reuse, R22 ;  /* 0x000000167f177220 */ /* 0x040fe20000410000 */
[----:B------:R-:W-:Y:S01]  /*41a0*/  FADD.FTZ R26, R94, R27 ;  /* 0x0000001b5e1a7221 */ /* 0x000fe20000010000 */
[----:B------:R-:W-:Y:S01]  /*41b0*/  FADD.FTZ R27, RZ, R29 ;  /* 0x0000001dff1b7221 */ /* 0x000fe20000010000 */
[-C--:B------:R-:W-:Y:S01]  /*41c0*/  FMUL.FTZ R25, R127, R21.reuse ;  /* 0x000000157f197220 */ /* 0x080fe20000410000 */
[----:B------:R-:W-:-:S03]  /*41d0*/  FFMA.FTZ R24, R126, R21, -R23 ;  /* 0x000000157e187223 */ /* 0x000fc60000010817 */
[----:B------:R-:W0:Y:S01]  /*41e0*/  SHFL.UP PT, R23, R27, 0x1, RZ ;  /* 0x042000001b177989 */ /* 0x000e2200000e00ff */
[----:B------:R-:W-:-:S03]  /*41f0*/  FFMA.FTZ R25, R126, R22, R25 ;  /* 0x000000167e197223 */ /* 0x000fc60000010019 */
[----:B------:R-:W4:Y:S04]  /*4200*/  SHFL.UP PT, R22, R26, 0x1, RZ ;  /* 0x042000001a167989 */ /* 0x000f2800000e00ff */
[----:B------:R-:W5:Y:S04]  /*4210*/  SHFL.UP PT, R20, R24, 0x1, RZ ;  /* 0x0420000018147989 */ /* 0x000f6800000e00ff */
[----:B------:R-:W1:Y:S01]  /*4220*/  SHFL.UP PT, R21, R25, 0x1, RZ ;  /* 0x0420000019157989 */ /* 0x000e6200000e00ff */
[----:B------:R-:W-:Y:S01]  /*4230*/  ISETP.GE.AND P0, PT, R69, 0x1, PT ;  /* 0x000000014500780c */ /* 0x000fe20003f06270 */
[C---:B0-----:R-:W-:Y:S01]  /*4240*/  FMUL.FTZ R29, R25.reuse, R23 ;  /* 0x00000017191d7220 */ /* 0x041fe20000410000 */
[----:B----4-:R-:W-:-:S03]  /*4250*/  FMUL.FTZ R31, R25, R22 ;  /* 0x00000016191f7220 */ /* 0x010fc60000410000 */
[C---:B------:R-:W-:Y:S01]  /*4260*/  FFMA.FTZ R29, R24.reuse, R22, -R29 ;  /* 0x00000016181d7223 */ /* 0x040fe2000001081d */
[----:B-----5:R-:W-:Y:S01]  /*4270*/  FMUL.FTZ R28, R25, R20 ;  /* 0x00000014191c7220 */ /* 0x020fe20000410000 */
[----:B------:R-:W-:-:S06]  /*4280*/  FFMA.FTZ R30, R24, R23, R31 ;  /* 0x00000017181e7223 */ /* 0x000fcc000001001f */
[----:B------:R-:W-:Y:S01]  /*4290*/  @P0 FADD.FTZ R26, R26, R29 ;  /* 0x0000001d1a1a0221 */ /* 0x000fe20000010000 */
[-C--:B-1----:R-:W-:Y:S01]  /*42a0*/  FFMA.FTZ R28, R24, R21.reuse, R28 ;  /* 0x00000015181c7223 */ /* 0x082fe2000001001c */
[----:B------:R-:W-:Y:S01]  /*42b0*/  FMUL.FTZ R21, R25, R21 ;  /* 0x0000001519157220 */ /* 0x000fe20000410000 */
[----:B------:R-:W-:-:S03]  /*42c0*/  @P0 FADD.FTZ R27, R27, R30 ;  /* 0x0000001e1b1b0221 */ /* 0x000fc60000010000 */
[----:B------:R-:W-:Y:S01]  /*42d0*/  @P0 FFMA.FTZ R24, R24, R20, -R21 ;  /* 0x0000001418180223 */ /* 0x000fe20000010815 */
[----:B------:R-:W-:Y:S02]  /*42e0*/  FSEL R28, R25, R28, !P0 ;  /* 0x0000001c191c7208 */ /* 0x000fe40004000000 */
[----:B------:R-:W0:Y:S04]  /*42f0*/  SHFL.UP PT, R25, R26, 0x2, RZ ;  /* 0x044000001a197989 */ /* 0x000e2800000e00ff */
[----:B------:R-:W1:Y:S04]  /*4300*/  SHFL.UP PT, R29, R27, 0x2, RZ ;  /* 0x044000001b1d7989 */ /* 0x000e6800000e00ff */
[----:B------:R-:W4:Y:S04]  /*4310*/  SHFL.UP PT, R21, R24, 0x2, RZ ;  /* 0x0440000018157989 */ /* 0x000f2800000e00ff */
[----:B------:R-:W5:Y:S01]  /*4320*/  SHFL.UP PT, R23, R28, 0x2, RZ ;  /* 0x044000001c177989 */ /* 0x000f6200000e00ff */
[----:B------:R-:W-:Y:S01]  /*4330*/  ISETP.GE.AND P0, PT, R69, 0x2, PT ;  /* 0x000000024500780c */ /* 0x000fe20003f06270 */
[C---:B0-----:R-:W-:Y:S01]  /*4340*/  FMUL.FTZ R20, R28.reuse, R25 ;  /* 0x000000191c147220 */ /* 0x041fe20000410000 */
[----:B-1----:R-:W-:-:S03]  /*4350*/  FMUL.FTZ R31, R28, R29 ;  /* 0x0000001d1c1f7220 */ /* 0x002fc60000410000 */
[----:B------:R-:W-:Y:S01]  /*4360*/  FFMA.FTZ R30, R24, R29, R20 ;  /* 0x0000001d181e7223 */ /* 0x000fe20000010014 */
[----:B----4-:R-:W-:Y:S01]  /*4370*/  FMUL.FTZ R22, R28, R21 ;  /* 0x000000151c167220 */ /* 0x010fe20000410000 */
[----:B------:R-:W-:Y:S01]  /*4380*/  FFMA.FTZ R31, R24, R25, -R31 ;  /* 0x00000019181f7223 */ /* 0x000fe2000001081f */
[-C--:B-----5:R-:W-:Y:S02]  /*4390*/  FMUL.FTZ R20, R28, R23.reuse ;  /* 0x000000171c147220 */ /* 0x0a0fe40000410000 */
[----:B------:R-:W-:-:S03]  /*43a0*/  FFMA.FTZ R23, R24, R23, R22 ;  /* 0x0000001718177223 */ /* 0x000fc60000010016 */
[----:B------:R-:W-:Y:S01]  /*43b0*/  @P0 FADD.FTZ R26, R26, R31 ;  /* 0x0000001f1a1a0221 */ /* 0x000fe20000010000 */
[----:B------:R-:W-:Y:S01]  /*43c0*/  @P0 FADD.FTZ R27, R27, R30 ;  /* 0x0000001e1b1b0221 */ /* 0x000fe20000010000 */
        /* <DEDUP_REMOVED lines=8> */
[C---:B-1----:R-:W-:Y:S01]  /*4450*/  FMUL.FTZ R28, R23.reuse, R20 ;  /* 0x00000014171c7220 */ /* 0x042fe20000410000 */
[----:B----4-:R-:W-:-:S02]  /*4460*/  FMUL.FTZ R29, R23, R25 ;  /* 0x00000019171d7220 */ /* 0x010fc40000410000 */
[C---:B------:R-:W-:Y:S01]  /*4470*/  FFMA.FTZ R30, R24.reuse, R25, R31 ;  /* 0x00000019181e7223 */ /* 0x040fe2000001001f */
[CC--:B-----5:R-:W-:Y:S01]  /*4480*/  FFMA.FTZ R28, R24.reuse, R21.reuse, R28 ;  /* 0x00000015181c7223 */ /* 0x0e0fe2000001001c */
[----:B------:R-:W-:Y:S01]  /*4490*/  FFMA.FTZ R29, R24, R22, -R29 ;  /* 0x00000016181d7223 */ /* 0x000fe2000001081d */
[----:B------:R-:W-:-:S05]  /*44a0*/  FMUL.FTZ R21, R23, R21 ;  /* 0x0000001517157220 */ /* 0x000fca0000410000 */
        /* <DEDUP_REMOVED lines=8> */
[----:B------:R-:W-:-:S02]  /*4530*/  ISETP.NE.AND P2, PT, R69, 0x1f, PT ;  /* 0x0000001f4500780c */ /* 0x000fc40003f45270 */
[----:B------:R-:W-:Y:S01]  /*4540*/  ISETP.GE.AND P0, PT, R69, 0x8, PT ;  /* 0x000000084500780c */ /* 0x000fe20003f06270 */
[----:B0-----:R-:W-:-:S10]  /*4550*/  FMUL.FTZ R31, R28, R29 ;  /* 0x0000001d1c1f7220 */ /* 0x001fd40000410000 */
[----:B------:R-:W0:Y:S01]  /*4560*/  @!P2 S2R R32, SR_CgaCtaId ;  /* 0x000000000020a919 */ /* 0x000e220000008800 */
[C---:B-1----:R-:W-:Y:S01]  /*4570*/  FMUL.FTZ R30, R28.reuse, R25 ;  /* 0x000000191c1e7220 */ /* 0x042fe20000410000 */
[----:B----4-:R-:W-:Y:S01]  /*4580*/  FMUL.FTZ R22, R28, R21 ;  /* 0x000000151c167220 */ /* 0x010fe20000410000 */
[C---:B------:R-:W-:Y:S02]  /*4590*/  FFMA.FTZ R31, R24.reuse, R25, -R31 ;  /* 0x00000019181f7223 */ /* 0x040fe4000001081f */
[----:B------:R-:W-:Y:S01]  /*45a0*/  FFMA.FTZ R30, R24, R29, R30 ;  /* 0x0000001d181e7223 */ /* 0x000fe2000001001e */
[-C--:B-----5:R-:W-:Y:S01]  /*45b0*/  FMUL.FTZ R20, R28, R23.reuse ;  /* 0x000000171c147220 */ /* 0x0a0fe20000410000 */
[----:B------:R-:W-:Y:S02]  /*45c0*/  FFMA.FTZ R23, R24, R23, R22 ;  /* 0x0000001718177223 */ /* 0x000fe40000010016 */
[----:B------:R-:W-:Y:S01]  /*45d0*/  @P0 FADD.FTZ R27, R27, R30 ;  /* 0x0000001e1b1b0221 */ /* 0x000fe20000010000 */
[----:B------:R-:W-:Y:S01]  /*45e0*/  @P0 FADD.FTZ R26, R26, R31 ;  /* 0x0000001f1a1a0221 */ /* 0x000fe20000010000 */
[----:B------:R-:W-:Y:S01]  /*45f0*/  @P0 FFMA.FTZ R24, R24, R21, -R20 ;  /* 0x0000001518180223 */ /* 0x000fe20000010814 */
[----:B------:R-:W-:Y:S01]  /*4600*/  FSEL R25, R28, R23, !P0 ;  /* 0x000000171c197208 */ /* 0x000fe20004000000 */
[----:B------:R-:W1:Y:S01]  /*4610*/  S2UR UR6, SR_CgaCtaId ;  /* 0x00000000000679c3 */ /* 0x000e620000008800 */
[----:B------:R-:W4:Y:S04]  /*4620*/  SHFL.UP PT, R23, R27, 0x10, RZ ;  /* 0x060000001b177989 */ /* 0x000f2800000e00ff */
[----:B------:R-:W5:Y:S04]  /*4630*/  SHFL.UP PT, R20, R24, 0x10, RZ ;  /* 0x0600000018147989 */ /* 0x000f6800000e00ff */
[----:B------:R-:W2:Y:S04]  /*4640*/  SHFL.UP PT, R22, R26, 0x10, RZ ;  /* 0x060000001a167989 */ /* 0x000ea800000e00ff */
[----:B------:R-:W3:Y:S01]  /*4650*/  SHFL.UP PT, R21, R25, 0x10, RZ ;  /* 0x0600000019157989 */ /* 0x000ee200000e00ff */
[----:B------:R-:W-:-:S02]  /*4660*/  ISETP.NE.AND P0, PT, R122, RZ, PT ;  /* 0x000000ff7a00720c */ /* 0x000fc40003f05270 */
[----:B------:R-:W-:Y:S02]  /*4670*/  @!P2 MOV R29, 0x400 ;  /* 0x00000400001da802 */ /* 0x000fe40000000f00 */
[----:B------:R-:W-:Y:S02]  /*4680*/  @!P2 SHF.R.U32.HI R28, RZ, 0x1, R70 ;  /* 0x00000001ff1ca819 */ /* 0x000fe40000011646 */
[----:B------:R-:W-:Y:S02]  /*4690*/  ISETP.GE.AND P1, PT, R69, 0x10, PT ;  /* 0x000000104500780c */ /* 0x000fe40003f26270 */
[----:B------:R-:W-:Y:S02]  /*46a0*/  ISETP.EQ.OR P0, PT, RZ, UR4, P0 ;  /* 0x00000004ff007c0c */ /* 0x000fe40008702670 */
[----:B0-----:R-:W-:Y:S02]  /*46b0*/  @!P2 LEA R29, R32, R29, 0x18 ;  /* 0x0000001d201da211 */ /* 0x001fe400078ec0ff */
[----:B------:R-:W-:Y:S01]  /*46c0*/  @!P2 LOP3.LUT R28, R28, 0x7ffffff0, RZ, 0xc0, !PT ;  /* 0x7ffffff01c1ca812 */ /* 0x000fe200078ec0ff */
[----:B------:R-:W-:Y:S01]  /*46d0*/  UMOV UR5, 0x400 ;  /* 0x0000040000057882 */ /* 0x000fe20000000000 */
[C---:B----4-:R-:W-:Y:S01]  /*46e0*/  FMUL.FTZ R33, R25.reuse, R23 ;  /* 0x0000001719217220 */ /* 0x050fe20000410000 */
[----:B-----5:R-:W-:Y:S01]  /*46f0*/  FMUL.FTZ R31, R25, R20 ;  /* 0x00000014191f7220 */ /* 0x020fe20000410000 */
[----:B------:R-:W-:Y:S01]  /*4700*/  @!P2 IADD3 R131, R29, R28, RZ ;  /* 0x0000001c1d83a210 */ /* 0x000fe20007ffe0ff */
[----:B-1----:R-:W-:Y:S01]  /*4710*/  ULEA UR5, UR6, UR5, 0x18 ;  /* 0x0000000506057291 */ /* 0x002fe2000f8ec03f */
[CC--:B--2---:R-:W-:Y:S01]  /*4720*/  FMUL.FTZ R28, R25.reuse, R22.reuse ;  /* 0x00000016191c7220 */ /* 0x0c4fe20000410000 */
[C---:B------:R-:W-:Y:S01]  /*4730*/  FFMA.FTZ R33, R24.reuse, R22, -R33 ;  /* 0x0000001618217223 */ /* 0x040fe20000010821 */
[-C--:B---3--:R-:W-:Y:S01]  /*4740*/  FMUL.FTZ R29, R25, R21.reuse ;  /* 0x00000015191d7220 */ /* 0x088fe20000410000 */
[C---:B------:R-:W-:Y:S01]  /*4750*/  FFMA.FTZ R30, R24.reuse, R21, R31 ;  /* 0x00000015181e7223 */ /* 0x040fe2000001001f */
[C---:B------:R-:W-:Y:S01]  /*4760*/  FFMA.FTZ R28, R24.reuse, R23, R28 ;  /* 0x00000017181c7223 */ /* 0x040fe2000001001c */
[----:B------:R-:W-:Y:S01]  /*4770*/  MOV R21, RZ ;  /* 0x000000ff00157202 */ /* 0x000fe20000000f00 */
[----:B------:R-:W-:Y:S01]  /*4780*/  @P1 FFMA.FTZ R24, R24, R20, -R29 ;  /* 0x0000001418181223 */ /* 0x000fe2000001081d */
[----:B------:R-:W-:-:S02]  /*4790*/  MOV R20, 0x3f800000 ;  /* 0x3f80000000147802 */ /* 0x000fc40000000f00 */
[----:B------:R-:W-:Y:S02]  /*47a0*/  CS2R R22, SRZ ;  /* 0x0000000000167805 */ /* 0x000fe4000001ff00 */
[----:B------:R-:W-:Y:S01]  /*47b0*/  @!P0 LEA R130, R96, UR5, 0x4 ;  /* 0x0000000560828c11 */ /* 0x000fe2000f8e20ff */
[----:B------:R-:W-:Y:S01]  /*47c0*/  @P1 FADD.FTZ R26, R26, R33 ;  /* 0x000000211a1a1221 */ /* 0x000fe20000010000 */
[----:B------:R-:W-:Y:S01]  /*47d0*/  @P1 FADD.FTZ R27, R27, R28 ;  /* 0x0000001c1b1b1221 */ /* 0x000fe20000010000 */
[----:B------:R-:W-:Y:S02]  /*47e0*/  FSEL R25, R25, R30, !P1 ;  /* 0x0000001e19197208 */ /* 0x000fe40004800000 */
[----:B------:R-:W-:Y:S04]  /*47f0*/  @!P0 LDS.128 R20, [R130+0x2170] ;  /* 0x0021700082148984 */ /* 0x000fe80000000c00 */
[----:B------:R-:W-:Y:S01]  /*4800*/  @!P2 STS.128 [R131+0x2110], R24 ;  /* 0x002110188300a388 */ /* 0x000fe20000000c00 */
[----:B------:R-:W-:Y:S06]  /*4810*/  BAR.SYNC.DEFER_BLOCKING 0x0 ;  /* 0x0000000000007b1d */ /* 0x000fec0000010000 */
[----:B------:R-:W-:Y:S04]  /*4820*/  LDS.128 R28, [UR5+0x2110] ;  /* 0x00211005ff1c7984 */ /* 0x000fe80008000c00 */
[----:B------:R-:W0:Y:S04]  /*4830*/  LDS.128 R32, [UR5+0x2120] ;  /* 0x00212005ff207984 */ /* 0x000e280008000c00 */
[----:B------:R-:W1:Y:S04]  /*4840*/  LDS.128 R36, [UR5+0x2130] ;  /* 0x00213005ff247984 */ /* 0x000e680008000c00 */
[----:B------:R-:W2:Y:S01]  /*4850*/  LDS.128 R40, [UR5+0x2140] ;  /* 0x00214005ff287984 */ /* 0x000ea20008000c00 */
[-C--:B------:R-:W-:Y:S01]  /*4860*/  FMUL.FTZ R129, R45, R47.reuse ;  /* 0x0000002f2d817220 */ /* 0x080fe20000410000 */
[----:B------:R-:W-:-:S03]  /*4870*/  FMUL.FTZ R128, R44, R47 ;  /* 0x0000002f2c807220 */ /* 0x000fc60000410000 */
[-C--:B------:R-:W-:Y:S01]  /*4880*/  FFMA.FTZ R44, R44, R46.reuse, -R129 ;  /* 0x0000002e2c2c7223 */ /* 0x080fe20000010881 */
[----:B------:R-:W-:Y:S01]  /*4890*/  FFMA.FTZ R45, R45, R46, R128 ;  /* 0x0000002e2d2d7223 */ /* 0x000fe20000010080 */
[----:B------:R-:W-:-:S04]  /*48a0*/  SHF.R.U32.HI R132, RZ, 0x5, R70 ;  /* 0x00000005ff847819 */ /* 0x000fc80000011646 */
[----:B------:R-:W-:Y:S01]  /*48b0*/  ISETP.NE.AND P1, PT, R132, 0x2, PT ;  /* 0x000000028400780c */ /* 0x000fe20003f25270 */
[-C--:B0-----:R-:W-:Y:S01]  /*48c0*/  FMUL.FTZ R46, R28, R33.reuse ;  /* 0x000000211c2e7220 */ /* 0x081fe20000410000 */
[-C--:B------:R-:W-:Y:S01]  /*48d0*/  FMUL.FTZ R129, R31, R33.reuse ;  /* 0x000000211f817220 */ /* 0x080fe20000410000 */
[CC--:B------:R-:W-:Y:S01]  /*48e0*/  FMUL.FTZ R47, R29.reuse, R33.reuse ;  /* 0x000000211d2f7220 */ /* 0x0c0fe20000410000 */
[C---:B------:R-:W-:Y:S01]  /*48f0*/  FMUL.FTZ R128, R30.reuse, R33 ;  /* 0x000000211e807220 */ /* 0x040fe20000410000 */
[-C--:B------:R-:W-:Y:S01]  /*4900*/  FFMA.FTZ R46, R29, R32.reuse, R46 ;  /* 0x000000201d2e7223 */ /* 0x080fe2000001002e */
[-C--:B------:R-:W-:Y:S01]  /*4910*/  FFMA.FTZ R129, R30, R32.reuse, -R129 ;  /* 0x000000201e817223 */ /* 0x080fe20000010881 */
[-C--:B------:R-:W-:Y:S01]  /*4920*/  FFMA.FTZ R47, R28, R32.reuse, -R47 ;  /* 0x000000201c2f7223 */ /* 0x080fe2000001082f */
[----:B------:R-:W-:Y:S01]  /*4930*/  FFMA.FTZ R128, R31, R32, R128 ;  /* 0x000000201f807223 */ /* 0x000fe20000010080 */
[----:B-1----:R-:W-:Y:S01]  /*4940*/  FMUL.FTZ R130, R46, R37 ;  /* 0x000000252e827220 */ /* 0x002fe20000410000 */
[----:B------:R-:W-:-:S02]  /*4950*/  FADD.FTZ R129, R34, R129 ;  /* 0x0000008122817221 */ /* 0x000fc40000010000 */
[----:B------:R-:W-:Y:S01]  /*4960*/  FADD.FTZ R128, R35, R128 ;  /* 0x0000008023807221 */ /* 0x000fe20000010000 */
[C---:B------:R-:W-:Y:S01]  /*4970*/  FSEL R28, R47.reuse, R28, !P1 ;  /* 0x0000001c2f1c7208 */ /* 0x040fe20004800000 */
[CC--:B------:R-:W-:Y:S01]  /*4980*/  FFMA.FTZ R35, R47.reuse, R36.reuse, -R130 ;  /* 0x000000242f237223 */ /* 0x0c0fe20000010882 */
[-C--:B------:R-:W-:Y:S01]  /*4990*/  FMUL.FTZ R47, R47, R37.reuse ;  /* 0x000000252f2f7220 */ /* 0x080fe20000410000 */
[----:B------:R0:W1:Y:S01]  /*49a0*/  SHFL.UP PT, R32, R24, 0x1, RZ ;  /* 0x0420000018207989 */ /* 0x00006200000e00ff */
[C---:B------:R-:W-:Y:S01]  /*49b0*/  FMUL.FTZ R131, R129.reuse, R37 ;  /* 0x0000002581837220 */ /* 0x040fe20000410000 */
[C---:B------:R-:W-:Y:S01]  /*49c0*/  FSEL R29, R46.reuse, R29, !P1 ;  /* 0x0000001d2e1d7208 */ /* 0x040fe20004800000 */
[----:B------:R-:W-:Y:S01]  /*49d0*/  FFMA.FTZ R46, R46, R36, R47 ;  /* 0x000000242e2e7223 */ /* 0x000fe2000001002f */
[----:B------:R-:W-:Y:S01]  /*49e0*/  FSEL R30, R129, R30, !P1 ;  /* 0x0000001e811e7208 */ /* 0x000fe20004800000 */
[C---:B------:R-:W-:Y:S01]  /*49f0*/  FFMA.FTZ R34, R128.reuse, R36, R131 ;  /* 0x0000002480227223 */ /* 0x040fe20000010083 */
[----:B0-----:R-:W-:Y:S01]  /*4a00*/  FMUL.FTZ R24, R128, R37 ;  /* 0x0000002580187220 */ /* 0x001fe20000410000 */
[----:B------:R-:W-:-:S03]  /*4a10*/  ISETP.NE.AND P2, PT, R132, RZ, PT ;  /* 0x000000ff8400720c */ /* 0x000fc60003f45270 */
[----:B------:R-:W-:Y:S01]  /*4a20*/  FFMA.FTZ R129, R129, R36, -R24 ;  /* 0x0000002481817223 */ /* 0x000fe20000010818 */
[----:B------:R-:W-:Y:S01]  /*4a30*/  ISETP.NE.AND P0, PT, R132, 0x3, PT ;  /* 0x000000038400780c */ /* 0x000fe20003f05270 */
[----:B--2---:R-:W-:Y:S01]  /*4a40*/  FMUL.FTZ R24, R46, R41 ;  /* 0x000000292e187220 */ /* 0x004fe20000410000 */
[----:B------:R-:W-:Y:S01]  /*4a50*/  FADD.FTZ R34, R39, R34 ;  /* 0x0000002227227221 */ /* 0x000fe20000010000 */
[----:B------:R-:W-:Y:S01]  /*4a60*/  FADD.FTZ R129, R38, R129 ;  /* 0x0000008126817221 */ /* 0x000fe20000010000 */
[C---:B------:R-:W-:Y:S01]  /*4a70*/  FSEL R28, R35.reuse, R28, !P0 ;  /* 0x0000001c231c7208 */ /* 0x040fe20004000000 */
[C---:B------:R-:W-:Y:S01]  /*4a80*/  FFMA.FTZ R24, R35.reuse, R40, -R24 ;  /* 0x0000002823187223 */ /* 0x040fe20000010818 */
[----:B------:R-:W-:Y:S01]  /*4a90*/  FSEL R31, R128, R31, !P1 ;  /* 0x0000001f801f7208 */ /* 0x000fe20004800000 */
[CC--:B------:R-:W-:Y:S01]  /*4aa0*/  FMUL.FTZ R36, R34.reuse, R41.reuse ;  /* 0x0000002922247220 */ /* 0x0c0fe20000410000 */
[-C--:B------:R-:W-:Y:S01]  /*4ab0*/  FMUL.FTZ R35, R35, R41.reuse ;  /* 0x0000002923237220 */ /* 0x080fe20000410000 */
[C---:B------:R-:W-:Y:S01]  /*4ac0*/  FMUL.FTZ R41, R129.reuse, R41 ;  /* 0x0000002981297220 */ /* 0x040fe20000410000 */
[C---:B------:R-:W-:Y:S01]  /*4ad0*/  FSEL R30, R129.reuse, R30, !P0 ;  /* 0x0000001e811e7208 */ /* 0x040fe20004000000 */
[-C--:B------:R-:W-:Y:S01]  /*4ae0*/  FFMA.FTZ R129, R129, R40.reuse, -R36 ;  /* 0x0000002881817223 */ /* 0x080fe20000010824 */
[C---:B------:R-:W-:Y:S01]  /*4af0*/  FSEL R31, R34.reuse, R31, !P0 ;  /* 0x0000001f221f7208 */ /* 0x040fe20004000000 */
[----:B------:R-:W-:Y:S01]  /*4b00*/  FFMA.FTZ R34, R34, R40, R41 ;  /* 0x0000002822227223 */ /* 0x000fe20000010029 */
[----:B------:R-:W0:Y:S01]  /*4b10*/  SHFL.UP PT, R26, R26, 0x1, RZ ;  /* 0x042000001a1a7989 */ /* 0x000e2200000e00ff */
[----:B------:R-:W-:Y:S03]  /*4b20*/  BSSY B0, `(.L_x_385) ;  /* 0x0000028000007945 */ /* 0x000fe60003800000 */
[----:B------:R-:W2:Y:S01]  /*4b30*/  SHFL.UP PT, R27, R27, 0x1, RZ ;  /* 0x042000001b1b7989 */ /* 0x000ea200000e00ff */
[----:B------:R-:W-:-:S03]  /*4b40*/  FSEL R29, R46, R29, !P0 ;  /* 0x0000001d2e1d7208 */ /* 0x000fc60004000000 */
[----:B------:R3:W4:Y:S01]  /*4b50*/  SHFL.UP PT, R33, R25, 0x1, RZ ;  /* 0x0420000019217989 */ /* 0x00072200000e00ff */
[----:B------:R-:W-:Y:S01]  /*4b60*/  FFMA.FTZ R35, R46, R40, R35 ;  /* 0x000000282e237223 */ /* 0x000fe20000010023 */
[----:B------:R-:W-:Y:S01]  /*4b70*/  FADD.FTZ R42, R42, R129 ;  /* 0x000000812a2a7221 */ /* 0x000fe20000010000 */
[----:B------:R-:W-:Y:S01]  /*4b80*/  FADD.FTZ R34, R43, R34 ;  /* 0x000000222b227221 */ /* 0x000fe20000010000 */
[----:B-1----:R-:W-:Y:S06]  /*4b90*/  @!P2 BRA `(.L_x_386) ;  /* 0x000000000040a947 */ /* 0x002fec0003800000 */
[----:B------:R-:W-:Y:S01]  /*4ba0*/  ISETP.NE.AND P0, PT, R69, RZ, PT ;  /* 0x000000ff4500720c */ /* 0x000fe20003f05270 */
[C---:B----4-:R-:W-:Y:S01]  /*4bb0*/  FMUL.FTZ R35, R33.reuse, R31 ;  /* 0x0000001f21237220 */ /* 0x050fe20000410000 */
[C---:B------:R-:W-:Y:S01]  /*4bc0*/  FMUL.FTZ R34, R33.reuse, R30 ;  /* 0x0000001e21227220 */ /* 0x040fe20000410000 */
[C---:B---3--:R-:W-:Y:S01]  /*4bd0*/  FMUL.FTZ R25, R33.reuse, R29 ;  /* 0x0000001d21197220 */ /* 0x048fe20000410000 */
[----:B------:R-:W-:Y:S01]  /*4be0*/  FMUL.FTZ R24, R33, R28 ;  /* 0x0000001c21187220 */ /* 0x000fe20000410000 */
[C---:B------:R-:W-:Y:S01]  /*4bf0*/  FFMA.FTZ R35, R32.reuse, R30, -R35 ;  /* 0x0000001e20237223 */ /* 0x040fe20000010823 */
[----:B------:R-:W-:-:S07]  /*4c00*/  FFMA.FTZ R34, R32, R31, R34 ;  /* 0x0000001f20227223 */ /* 0x000fce0000010022 */
[C---:B------:R-:W-:Y:S01]  /*4c10*/  @P0 FFMA.FTZ R28, R32.reuse, R28, -R25 ;  /* 0x0000001c201c0223 */ /* 0x040fe20000010819 */
[----:B------:R-:W-:Y:S01]  /*4c20*/  @P0 FFMA.FTZ R29, R32, R29, R24 ;  /* 0x0000001d201d0223 */ /* 0x000fe20000010018 */
[----:B0-----:R-:W-:Y:S01]  /*4c30*/  @P0 FADD.FTZ R30, R26, R35 ;  /* 0x000000231a1e0221 */ /* 0x001fe20000010000 */
[----:B--2---:R-:W-:Y:S02]  /*4c40*/  @P0 FADD.FTZ R31, R27, R34 ;  /* 0x000000221b1f0221 */ /* 0x004fe40000010000 */
[----:B------:R-:W-:Y:S02]  /*4c50*/  MOV R32, R28 ;  /* 0x0000001c00207202 */ /* 0x000fe40000000f00 */
[----:B------:R-:W-:Y:S02]  /*4c60*/  MOV R33, R29 ;  /* 0x0000001d00217202 */ /* 0x000fe40000000f00 */
[----:B------:R-:W-:Y:S02]  /*4c70*/  MOV R26, R30 ;  /* 0x0000001e001a7202 */ /* 0x000fe40000000f00 */
[----:B------:R-:W-:Y:S01]  /*4c80*/  MOV R27, R31 ;  /* 0x0000001f001b7202 */ /* 0x000fe20000000f00 */
[----:B------:R-:W-:Y:S06]  /*4c90*/  BRA `(.L_x_387) ;  /* 0x0000000000407947 */ /* 0x000fec0003800000 */
.L_x_386:
[----:B------:R-:W-:Y:S01]  /*4ca0*/  ISETP.NE.AND P0, PT, R69, RZ, PT ;  /* 0x000000ff4500720c */ /* 0x000fe20003f05270 */
[C---:B---3--:R-:W-:Y:S01]  /*4cb0*/  FMUL.FTZ R25, R35.reuse, R21 ;  /* 0x0000001523197220 */ /* 0x048fe20000410000 */
[C---:B------:R-:W-:Y:S01]  /*4cc0*/  FMUL.FTZ R29, R35.reuse, R23 ;  /* 0x00000017231d7220 */ /* 0x040fe20000410000 */
[C---:B------:R-:W-:Y:S01]  /*4cd0*/  FMUL.FTZ R30, R35.reuse, R22 ;  /* 0x00000016231e7220 */ /* 0x040fe20000410000 */
[----:B------:R-:W-:Y:S02]  /*4ce0*/  FMUL.FTZ R28, R35, R20 ;  /* 0x00000014231c7220 */ /* 0x000fe40000410000 */
[----:B------:R-:W-:-:S07]  /*4cf0*/  FFMA.FTZ R29, R24, R22, -R29 ;  /* 0x00000016181d7223 */ /* 0x000fce000001081d */
[----:B------:R1:W-:Y:S01]  /*4d00*/  @!P0 STS.128 [UR5+0x2160], R20 ;  /* 0x00216014ff008988 */ /* 0x0003e20008000c05 */
[----:B------:R-:W-:Y:S02]  /*4d10*/  @!P0 MOV R32, R20 ;  /* 0x0000001400208202 */ /* 0x000fe40000000f00 */
[----:B0-----:R-:W-:Y:S02]  /*4d20*/  @!P0 MOV R26, R22 ;  /* 0x00000016001a8202 */ /* 0x001fe40000000f00 */
[----:B----4-:R-:W-:Y:S02]  /*4d30*/  @!P0 MOV R33, R21 ;  /* 0x0000001500218202 */ /* 0x010fe40000000f00 */
[-C--:B--2---:R-:W-:Y:S01]  /*4d40*/  @!P0 MOV R27, R23.reuse ;  /* 0x00000017001b8202 */ /* 0x084fe20000000f00 */
[C---:B-1----:R-:W-:Y:S01]  /*4d50*/  FFMA.FTZ R20, R24.reuse, R20, -R25 ;  /* 0x0000001418147223 */ /* 0x042fe20000010819 */
[C---:B------:R-:W-:Y:S01]  /*4d60*/  FFMA.FTZ R25, R24.reuse, R23, R30 ;  /* 0x0000001718197223 */ /* 0x040fe2000001001e */
[----:B------:R-:W-:Y:S01]  /*4d70*/  FFMA.FTZ R21, R24, R21, R28 ;  /* 0x0000001518157223 */ /* 0x000fe2000001001c */
[----:B------:R-:W-:-:S02]  /*4d80*/  FADD.FTZ R22, R42, R29 ;  /* 0x0000001d2a167221 */ /* 0x000fc40000010000 */
[----:B------:R-:W-:-:S07]  /*4d90*/  FADD.FTZ R23, R34, R25 ;  /* 0x0000001922177221 */ /* 0x000fce0000010000 */
.L_x_387:
[----:B------:R-:W-:Y:S05]  /*4da0*/  BSYNC B0 ;  /* 0x0000000000007941 */ /* 0x000fea0003800000 */
.L_x_385:
        /* <DEDUP_REMOVED lines=111> */
[----:B------:R-:W-:-:S04]  /*54a0*/  IMAD R25, R72, UR7, R76 ;  /* 0x0000000748197c24 */ /* 0x000fc8000f8e024c */
[----:B------:R-:W-:-:S04]  /*54b0*/  IMAD R24, R25, R92, RZ ;  /* 0x0000005c19187224 */ /* 0x000fc800078e02ff */
[----:B------:R-:W-:Y:S02]  /*54c0*/  IMAD R25, R24, R93, RZ ;  /* 0x0000005d18197224 */ /* 0x000fe400078e02ff */
[----:B------:R-:W-:-:S03]  /*54d0*/  IMAD R24, R93, UR4, R96 ;  /* 0x000000045d187c24 */ /* 0x000fc6000f8e0260 */
[----:B------:R-:W-:Y:S02]  /*54e0*/  SHF.R.S32.HI R97, RZ, 0x1f, R25 ;  /* 0x0000001fff617819 */ /* 0x000fe40000011419 */
[----:B------:R-:W-:-:S04]  /*54f0*/  IADD3 R25, P0, R24, R25, RZ ;  /* 0x0000001918197210 */ /* 0x000fc80007f1e0ff */
[----:B------:R-:W-:Y:S02]  /*5500*/  LEA.HI.X.SX32 R46, R24, R97, 0x1, P0 ;  /* 0x00000061182e7211 */ /* 0x000fe400000f0eff */
[C---:B------:R-:W-:Y:S02]  /*5510*/  LEA R24, P0, R25.reuse, R2, 0x4 ;  /* 0x0000000219187211 */ /* 0x040fe400078020ff */
[----:B------:R-:W-:Y:S02]  /*5520*/  LEA R97, R96, UR5, 0x4 ;  /* 0x0000000560617c11 */ /* 0x000fe4000f8e20ff */
[----:B------:R-:W-:-:S03]  /*5530*/  LEA.HI.X R25, R25, R3, R46, 0x4, P0 ;  /* 0x0000000319197211 */ /* 0x000fc600000f242e */
[----:B------:R0:W-:Y:S04]  /*5540*/  STS.128 [R97+0x2170], R20 ;  /* 0x0021701461007388 */ /* 0x0001e80000000c00 */
[----:B------:R0:W-:Y:S02]  /*5550*/  STG.E.128 desc[UR8][R24.64], R20 ;  /* 0x0000001418007986 */ /* 0x0001e4000c101d08 */
.L_x_389:
[----:B------:R-:W-:Y:S05]  /*5560*/  BSYNC B0 ;  /* 0x0000000000007941 */ /* 0x000fea0003800000 */
.L_x_388:
[C---:B0-----:R-:W-:Y:S01]  /*5570*/  FMUL.FTZ R21, R45.reuse, R26 ;  /* 0x0000001a2d157220 */ /* 0x041fe20000410000 */
[----:B------:R-:W-:Y:S01]  /*5580*/  IADD3 R96, R96, 0x1, RZ ;  /* 0x0000000160607810 */ /* 0x000fe20007ffe0ff */
[C---:B------:R-:W-:Y:S01]  /*5590*/  FMUL.FTZ R23, R45.reuse, R0 ;  /* 0x000000002d177220 */ /* 0x040fe20000410000 */
[C---:B------:R-:W-:Y:S01]  /*55a0*/  FMUL.FTZ R0, R45.reuse, R99 ;  /* 0x000000632d007220 */ /* 0x040fe20000410000 */
[----:B------:R-:W-:Y:S01]  /*55b0*/  FFMA.FTZ R21, R44, R27, -R21 ;  /* 0x0000001b2c157223 */ /* 0x000fe20000010815 */
[----:B------:R-:W-:Y:S01]  /*55c0*/  ISETP.GE.AND P0, PT, R96, UR28, PT ;  /* 0x0000001c60007c0c */ /* 0x000fe2000bf06270 */
[C---:B------:R-:W-:Y:S01]  /*55d0*/  FMUL.FTZ R28, R45.reuse, R28 ;  /* 0x0000001c2d1c7220 */ /* 0x040fe20000410000 */
[C---:B------:R-:W-:Y:S01]  /*55e0*/  FMUL.FTZ R32, R45.reuse, R32 ;  /* 0x000000202d207220 */ /* 0x040fe20000410000 */
[C---:B------:R-:W-:Y:S01]  /*55f0*/  FMUL.FTZ R27, R45.reuse, R118 ;  /* 0x000000762d1b7220 */ /* 0x040fe20000410000 */
[----:B------:R-:W-:Y:S01]  /*5600*/  FADD.FTZ R20, RZ, R127 ;  /* 0x0000007fff147221 */ /* 0x000fe20000010000 */
[C---:B------:R-:W-:Y:S01]  /*5610*/  FFMA.FTZ R95, R44.reuse, R95, -R0 ;  /* 0x0000005f2c5f7223 */ /* 0x040fe20000010800 */
[C---:B------:R-:W-:Y:S01]  /*5620*/  FFMA.FTZ R28, R44.reuse, R29, -R28 ;  /* 0x0000001d2c1c7223 */ /* 0x040fe2000001081c */
[C---:B------:R-:W-:Y:S01]  /*5630*/  FFMA.FTZ R32, R44.reuse, R33, -R32 ;  /* 0x000000212c207223 */ /* 0x040fe20000010820 */
[C---:B------:R-:W-:Y:S01]  /*5640*/  FFMA.FTZ R0, R44.reuse, R101, -R27 ;  /* 0x000000652c007223 */ /* 0x040fe2000001081b */
        /* <DEDUP_REMOVED lines=38> */
.L_x_384:
[----:B------:R-:W-:Y:S01]  /*58b0*/  BAR.SYNC.DEFER_BLOCKING 0x0 ;  /* 0x0000000000007b1d */ /* 0x000fe20000010000 */
[----:B------:R-:W-:Y:S01]  /*58c0*/  SHF.L.U32 R0, R70, 0x2, RZ ;  /* 0x0000000246007819 */ /* 0x000fe200000006ff */
[----:B------:R-:W-:Y:S01]  /*58d0*/  USHF.L.U32 UR6, UR4, 0xb, URZ ;  /* 0x0000000b04067899 */ /* 0x000fe2000800063f */
[----:B------:R-:W-:Y:S01]  /*58e0*/  IADD3 R66, P1, R66, 0x2000, RZ ;  /* 0x0000200042427810 */ /* 0x000fe20007f3e0ff */
[----:B------:R-:W-:Y:S01]  /*58f0*/  UIADD3 UR4, UR4, 0x1, URZ ;  /* 0x0000000104047890 */ /* 0x000fe2000fffe03f */
[----:B------:R-:W-:-:S03]  /*5900*/  LOP3.LUT R2, R0, 0xffffff80, RZ, 0xc0, !PT ;  /* 0xffffff8000027812 */ /* 0x000fc600078ec0ff */
[----:B------:R-:W0:Y:S01]  /*5910*/  LDC.64 R32, c[0x0][0x2b0] ;  /* 0x0000ac00ff207b82 */ /* 0x000e220000000a00 */
[----:B------:R-:W-:Y:S01]  /*5920*/  USHF.R.S32.HI UR7, URZ, 0x1f, UR6 ;  /* 0x0000001f3f077899 */ /* 0x000fe20008011406 */
[----:B------:R-:W-:Y:S02]  /*5930*/  IADD3 R64, P2, R64, 0x2000, RZ ;  /* 0x0000200040407810 */ /* 0x000fe40007f5e0ff */
[----:B------:R-:W-:Y:S02]  /*5940*/  LEA R0, R69, R2, 0x2 ;  /* 0x0000000245007211 */ /* 0x000fe400078e10ff */
[----:B------:R-:W-:Y:S02]  /*5950*/  IADD3 R3, R2, R69, RZ ;  /* 0x0000004502037210 */ /* 0x000fe40007ffe0ff */
[----:B------:R-:W-:Y:S02]  /*5960*/  LEA R0, R0, UR5, 0x4 ;  /* 0x0000000500007c11 */ /* 0x000fe4000f8e20ff */
[----:B------:R-:W-:-:S02]  /*5970*/  LEA R34, R3, UR5, 0x4 ;  /* 0x0000000503227c11 */ /* 0x000fc4000f8e20ff */
[----:B------:R-:W-:Y:S02]  /*5980*/  IADD3.X R67, RZ, R67, RZ, P1, !PT ;  /* 0x00000043ff437210 */ /* 0x000fe40000ffe4ff */
[----:B------:R-:W-:Y:S01]  /*5990*/  IADD3.X R65, RZ, R65, RZ, P2, !PT ;  /* 0x00000041ff417210 */ /* 0x000fe200017fe4ff */
[----:B------:R-:W-:Y:S04]  /*59a0*/  STS.128 [R0], R12 ;  /* 0x0000000c00007388 */ /* 0x000fe80000000c00 */
[----:B------:R1:W-:Y:S01]  /*59b0*/  STS.128 [R0+0x10], R4 ;  /* 0x0000100400007388 */ /* 0x0003e20000000c00 */
[----:B0-----:R-:W-:-:S03]  /*59c0*/  IMAD R2, R71, R32, RZ ;  /* 0x0000002047027224 */ /* 0x001fc600078e02ff */
[----:B------:R-:W-:Y:S04]  /*59d0*/  STS.128 [R0+0x20], R8 ;  /* 0x0000200800007388 */ /* 0x000fe80000000c00 */
[----:B------:R0:W-:Y:S01]  /*59e0*/  STS.128 [R0+0x30], R16 ;  /* 0x0000301000007388 */ /* 0x0001e20000000c00 */
[----:B------:R-:W-:-:S03]  /*59f0*/  NOP ;  /* 0x0000000000007918 */ /* 0x000fc60000000000 */
[----:B------:R-:W2:Y:S01]  /*5a00*/  LDS.128 R20, [R34] ;  /* 0x0000000022147984 */ /* 0x000ea20000000c00 */
[C---:B-1----:R-:W-:Y:S02]  /*5a10*/  IMAD R5, R72.reuse, R33, R2 ;  /* 0x0000002148057224 */ /* 0x042fe400078e0202 */
[----:B------:R-:W-:Y:S01]  /*5a20*/  IMAD.WIDE.U32 R2, R72, R32, UR6 ;  /* 0x0000000648027e25 */ /* 0x000fe2000f8e0020 */
[----:B------:R-:W1:Y:S01]  /*5a30*/  LDS.128 R12, [R34+0x200] ;  /* 0x00020000220c7984 */ /* 0x000e620000000c00 */
[----:B------:R-:W-:-:S03]  /*5a40*/  ULDC.64 UR6, c[0x0][0x2b8] ;  /* 0x0000ae0000067ab9 */ /* 0x000fc60000000a00 */
[----:B------:R-:W3:Y:S01]  /*5a50*/  LDS.128 R24, [R34+0x400] ;  /* 0x0004000022187984 */ /* 0x000ee20000000c00 */
[----:B------:R-:W-:Y:S01]  /*5a60*/  IADD3 R3, R3, R5, RZ ;  /* 0x0000000503037210 */ /* 0x000fe20007ffe0ff */
[----:B------:R-:W-:Y:S01]  /*5a70*/  IMAD R5, R75, UR6, RZ ;  /* 0x000000064b057c24 */ /* 0x000fe2000f8e02ff */
[----:B0-----:R-:W0:Y:S01]  /*5a80*/  LDC R0, c[0x0][0x224] ;  /* 0x00008900ff007b82 */ /* 0x001e220000000800 */
[----:B------:R-:W4:Y:S02]  /*5a90*/  LDS.128 R28, [R34+0x600] ;  /* 0x00060000221c7984 */ /* 0x000f240000000c00 */
[C---:B------:R-:W-:Y:S02]  /*5aa0*/  IMAD R5, R76.reuse, UR7, R5 ;  /* 0x000000074c057c24 */ /* 0x040fe4000f8e0205 */
[----:B------:R-:W-:Y:S01]  /*5ab0*/  IMAD.WIDE.U32 R2, R76, UR6, R2 ;  /* 0x000000064c027c25 */ /* 0x000fe2000f8e0002 */
[----:B------:R-:W-:-:S04]  /*5ac0*/  ULDC.64 UR6, c[0x0][0x308] ;  /* 0x0000c20000067ab9 */ /* 0x000fc80000000a00 */
[----:B------:R-:W-:Y:S02]  /*5ad0*/  IADD3 R3, R3, R5, RZ ;  /* 0x0000000503037210 */ /* 0x000fe40007ffe0ff */
[----:B------:R-:W-:-:S04]  /*5ae0*/  LEA R4, P0, R2, UR6, 0x2 ;  /* 0x0000000602047c11 */ /* 0x000fc8000f8010ff */
[----:B------:R-:W-:-:S03]  /*5af0*/  LEA.HI.X R5, R2, UR7, R3, 0x2, P0 ;  /* 0x0000000702057c11 */ /* 0x000fc600080f1403 */
[----:B------:R-:W-:Y:S01]  /*5b00*/  IMAD.WIDE R2, R68, 0x10, R4 ;  /* 0x0000001044027825 */ /* 0x000fe200078e0204 */
[----:B0-----:R-:W-:-:S04]  /*5b10*/  ISETP.LE.AND P0, PT, R0, UR4, PT ;  /* 0x0000000400007c0c */ /* 0x001fc8000bf03270 */
[----:B--2---:R0:W-:Y:S04]  /*5b20*/  STG.E.128 desc[UR8][R2.64], R20 ;  /* 0x0000001402007986 */ /* 0x0041e8000c101d08 */
[----:B-1----:R0:W-:Y:S04]  /*5b30*/  STG.E.128 desc[UR8][R2.64+0x200], R12 ;  /* 0x0002000c02007986 */ /* 0x0021e8000c101d08 */
[----:B---3--:R0:W-:Y:S04]  /*5b40*/  STG.E.128 desc[UR8][R2.64+0x400], R24 ;  /* 0x0004001802007986 */ /* 0x0081e8000c101d08 */
[----:B----4-:R0:W-:Y:S01]  /*5b50*/  STG.E.128 desc[UR8][R2.64+0x600], R28 ;  /* 0x0006001c02007986 */ /* 0x0101e2000c101d08 */
[----:B------:R-:W-:Y:S05]  /*5b60*/  @!P0 BRA `(.L_x_391) ;  /* 0xffffffa8000c8947 */ /* 0x000fea000383ffff */
[----:B------:R-:W-:Y:S05]  /*5b70*/  EXIT ;  /* 0x000000000000794d */ /* 0x000fea0003800000 */
.L_x_392:
        /* <DEDUP_REMOVED lines=16> */
.L_x_5168:


//--------------------- .text._Z25selective_scan_fwd_kernelI32Selective_Scan_fwd_kernel_traitsILi128ELi16ELi1ELb1ELb0ELb0ELb1EfN3c107complexIfEEEEv13SSMParamsBase --------------------------
	.section	.text._Z25selective_scan_fwd_kernelI32Selective_Scan_fwd_kernel_traitsILi128ELi16ELi1ELb1ELb0ELb0ELb1EfN3c107complexIfEEEEv13SSMParamsBase,"ax",@progbits
	.align	128
        .global         _Z25selective_scan_fwd_kernelI32Selective_Scan_fwd_kernel_traitsILi128ELi16ELi1ELb1ELb0ELb0ELb1EfN3c107complexIfEEEEv13SSMParamsBase
        .type           _Z25selective_scan_fwd_kernelI32Selective_Scan_fwd_kernel_traitsILi128ELi16ELi1ELb1ELb0ELb0ELb1EfN3c107complexIfEEEEv13SSMParamsBase,@function
        .size           _Z25selective_scan_fwd_kernelI32Selective_Scan_fwd_kernel_traitsILi128ELi16ELi1ELb1ELb0ELb0ELb1EfN3c107complexIfEEEEv13SSMParamsBase,(.L_x_5169 - _Z25selective_scan_fwd_kernelI32Selective_Scan_fwd_kernel_traitsILi128ELi16ELi1ELb1ELb0ELb0ELb1EfN3c107complexIfEEEEv13SSMParamsBase)
        .other          _Z25selective_scan_fwd_kernelI32Selective_Scan_fwd_kernel_traitsILi128ELi16ELi1ELb1ELb0ELb0ELb1EfN3c107complexIfEEEEv13SSMParamsBase,@"STO_CUDA_ENTRY STV_DEFAULT"
_Z25selective_scan_fwd_kernelI32Selective_Scan_fwd_kernel_traitsILi128ELi16ELi1ELb1ELb0ELb0ELb1EfN3c107complexIfEEEEv13SSMParamsBase:
.text._Z25selective_scan_fwd_kernelI32Selective_Scan_fwd_kernel_traitsILi128ELi16ELi1ELb1ELb0ELb0ELb1EfN3c107complexIfEEEEv13SSMParamsBase:
        /* <DEDUP_REMOVED lines=58> */
.L_x_432:
[----:B------:R-:W-:Y:S01]  /*03a0*/  BAR.SYNC.DEFER_BLOCKING 0x0 ;  /* 0x0000000000007b1d */ /* 0x000fe20000010000 */
[----:B-1----:R-:W-:-:S07]  /*03b0*/  IMAD.WIDE R2, R68, 0x10, R66 ;  /* 0x0000001044027825 */ /* 0x002fce00078e0242 */
        /* <DEDUP_REMOVED lines=88> */
.L_x_394:
[----:B------:R-:W-:Y:S05]  /*0940*/  BSYNC B0 ;  /* 0x0000000000007941 */ /* 0x000fea0003800000 */
.L_x_393:
        /* <DEDUP_REMOVED lines=35> */
.L_x_396:
[----:B------:R-:W-:Y:S05]  /*0b80*/  BSYNC B0 ;  /* 0x0000000000007941 */ /* 0x000fea0003800000 */
.L_x_395:
        /* <DEDUP_REMOVED lines=37> */
.L_x_398:
[----:B------:R-:W-:Y:S05]  /*0de0*/  BSYNC B0 ;  /* 0x0000000000007941 */ /* 0x000fea0003800000 */
.L_x_397:
        /* <DEDUP_REMOVED lines=35> */
.L_x_400:
[----:B------:R-:W-:Y:S05]  /*1020*/  BSYNC B0 ;  /* 0x0000000000007941 */ /* 0x000fea0003800000 */
.L_x_399:
        /* <DEDUP_REMOVED lines=37> */
.L_x_402:
[----:B------:R-:W-:Y:S05]  /*1280*/  BSYNC B0 ;  /* 0x0000000000007941 */ /* 0x000fea0003800000 */
.L_x_401:
        /* <DEDUP_REMOVED lines=35> */
.L_x_404:
[----:B------:R-:W-:Y:S05]  /*14c0*/  BSYNC B0 ;  /* 0x0000000000007941 */ /* 0x000fea0003800000 */
.L_x_403:
        /* <DEDUP_REMOVED lines=37> */
.L_x_406:
[----:B------:R-:W-:Y:S05]  /*1720*/  BSYNC B0 ;  /* 0x0000000000007941 */ /* 0x000fea0003800000 */
.L_x_405:
        /* <DEDUP_REMOVED lines=35> */
.L_x_408:
[----:B------:R-:W-:Y:S05]  /*1960*/  BSYNC B0 ;  /* 0x0000000000007941 */ /* 0x000fea0003800000 */
.L_x_407:
        /* <DEDUP_REMOVED lines=37> */
.L_x_410:
[----:B------:R-:W-:Y:S05]  /*1bc0*/  BSYNC B0 ;  /* 0x0000000000007941 */ /* 0x000fea0003800000 */
.L_x_409:
        /* <DEDUP_REMOVED lines=38> */
.L_x_412:
[----:B------:R-:W-:Y:S05]  /*1e30*/  BSYNC B0 ;  /* 0x0000000000007941 */ /* 0x000fea0003800000 */
.L_x_411:
        /* <DEDUP_REMOVED lines=50> */
.L_x_414:
[----:B------:R-:W-:Y:S05]  /*2160*/  BSYNC B0 ;  /* 0x0000000000007941 */ /* 0x000fea0003800000 */
.L_x_413:
        /* <DEDUP_REMOVED lines=34> */
.L_x_416:
[----:B------:R-:W-:Y:S05]  /*2390*/  BSYNC B0 ;  /* 0x0000000000007941 */ /* 0x000fea0003800000 */
.L_x_415:
        /* <DEDUP_REMOVED lines=33> */
.L_x_418:
[----:B------:R-:W-:Y:S05]  /*25b0*/  BSYNC B0 ;  /* 0x0000000000007941 */ /* 0x000fea0003800000 */
.L_x_417:
        /* <DEDUP_REMOVED lines=33> */
.L_x_420:
[----:B------:R-:W-:Y:S05]  /*27d0*/  BSYNC B0 ;  /* 0x0000000000007941 */ /* 0x000fea0003800000 */
.L_x_419:
        /* <DEDUP_REMOVED lines=33> */
.L_x_422:
[----:B------:R-:W-:Y:S05]  /*29f0*/  BSYNC B0 ;  /* 0x0000000000007941 */ /* 0x000fea0003800000 */
.L_x_421:
        /* <DEDUP_REMOVED lines=33> */
.L_x_424:
[----:B------:R-:W-:Y:S05]  /*2c10*/  BSYNC B0 ;  /* 0x0000000000007941 */ /* 0x000fea0003800000 */
.L_x_423:
        /* <DEDUP_REMOVED lines=35> */
.L_x_431:
        /* <DEDUP_REMOVED lines=485> */
.L_x_427:
        /* <DEDUP_REMOVED lines=16> */
.L_x_428:
[----:B------:R-:W-:Y:S05]  /*4da0*/  BSYNC B0 ;  /* 0x0000000000007941 */ /* 0x000fea0003800000 */
.L_x_426:
        /* <DEDUP_REMOVED lines=123> */
.L_x_430:
[----:B------:R-:W-:Y:S05]  /*5560*/  BSYNC B0 ;  /* 0x0000000000007941 */ /* 0x000fea0003800000 */
.L_x_429:
        /* <DEDUP_REMOVED lines=52> */
.L_x_425:
[----:B------:R-:W0:Y:S01]  /*58b0*/  LDC.64 R36, c[0x0][0x2b0] ;  /* 0x0000ac00ff247b82 */ /* 0x000e220000000a00 */
[----:B------:R-:W-:Y:S01]  /*58c0*/  SHF.L.U32 R0, R70, 0x2, RZ ;  /* 0x0000000246007819 */ /* 0x000fe200000006ff */
[----:B------:R-:W-:Y:S01]  /*58d0*/  USHF.L.U32 UR6, UR4, 0xb, URZ ;  /* 0x0000000b04067899 */ /* 0x000fe2000800063f */
[----:B------:R-:W-:Y:S02]  /*58e0*/  ULDC.64 UR10, c[0x0][0x2b8] ;  /* 0x0000ae00000a7ab9 */ /* 0x000fe40000000a00 */
[----:B------:R-:W-:Y:S01]  /*58f0*/  LOP3.LUT R20, R0, 0xffffff80, RZ, 0xc0, !PT ;  /* 0xffffff8000147812 */ /* 0x000fe200078ec0ff */
[----:B------:R-:W-:Y:S02]  /*5900*/  USHF.R.S32.HI UR7, URZ, 0x1f, UR6 ;  /* 0x0000001f3f077899 */ /* 0x000fe40008011406 */
[----:B------:R-:W1:Y:S01]  /*5910*/  LDC.64 R40, c[0x0][0x2a0] ;  /* 0x0000a800ff287b82 */ /* 0x000e620000000a00 */
[----:B------:R-:W-:Y:S01]  /*5920*/  LEA R2, R69, R20, 0x2 ;  /* 0x0000001445027211 */ /* 0x000fe200078e10ff */
[----:B------:R-:W-:Y:S01]  /*5930*/  ULDC.64 UR12, c[0x0][0x2a8] ;  /* 0x0000aa00000c7ab9 */ /* 0x000fe20000000a00 */
[----:B------:R-:W-:-:S02]  /*5940*/  IADD3 R56, R20, R69, RZ ;  /* 0x0000004514387210 */ /* 0x000fc40007ffe0ff */
[----:B------:R-:W-:-:S03]  /*5950*/  LEA R2, R2, UR5, 0x4 ;  /* 0x0000000502027c11 */ /* 0x000fc6000f8e20ff */
[----:B------:R-:W-:Y:S01]  /*5960*/  BAR.SYNC.DEFER_BLOCKING 0x0 ;  /* 0x0000000000007b1d */ /* 0x000fe20000010000 */
[----:B0-----:R-:W-:-:S04]  /*5970*/  IMAD R0, R71, R36, RZ ;  /* 0x0000002447007224 */ /* 0x001fc800078e02ff */
[----:B------:R-:W-:Y:S01]  /*5980*/  IMAD R3, R72, R37, R0 ;  /* 0x0000002548037224 */ /* 0x000fe200078e0200 */
[----:B------:R-:W-:Y:S01]  /*5990*/  LEA R0, R56, UR5, 0x4 ;  /* 0x0000000538007c11 */ /* 0x000fe2000f8e20ff */
[----:B------:R-:W-:-:S04]  /*59a0*/  IMAD.WIDE.U32 R36, R72, R36, UR6 ;  /* 0x0000000648247e25 */ /* 0x000fc8000f8e0024 */
[-C--:B-1----:R-:W-:Y:S01]  /*59b0*/  IMAD R38, R71, R40.reuse, RZ ;  /* 0x0000002847267224 */ /* 0x082fe200078e02ff */
[----:B------:R-:W-:Y:S01]  /*59c0*/  IADD3 R37, R37, R3, RZ ;  /* 0x0000000325257210 */ /* 0x000fe20007ffe0ff */
[----:B------:R-:W-:Y:S01]  /*59d0*/  IMAD R3, R75, UR10, RZ ;  /* 0x0000000a4b037c24 */ /* 0x000fe2000f8e02ff */
[----:B------:R-:W-:Y:S01]  /*59e0*/  STS.128 [R2], R12 ;  /* 0x0000000c02007388 */ /* 0x000fe20000000c00 */
[C---:B------:R-:W-:Y:S02]  /*59f0*/  IMAD R41, R72.reuse, R41, R38 ;  /* 0x0000002948297224 */ /* 0x040fe400078e0226 */
[----:B------:R-:W-:Y:S01]  /*5a00*/  IMAD.WIDE.U32 R38, R72, R40, UR6 ;  /* 0x0000000648267e25 */ /* 0x000fe2000f8e0028 */
[----:B------:R-:W-:Y:S03]  /*5a10*/  STS.128 [R2+0x10], R4 ;  /* 0x0000100402007388 */ /* 0x000fe60000000c00 */
[C---:B------:R-:W-:Y:S01]  /*5a20*/  IMAD R3, R76.reuse, UR11, R3 ;  /* 0x0000000b4c037c24 */ /* 0x040fe2000f8e0203 */
[----:B------:R-:W-:Y:S01]  /*5a30*/  STS.128 [R2+0x20], R8 ;  /* 0x0000200802007388 */ /* 0x000fe20000000c00 */
[----:B------:R-:W-:Y:S01]  /*5a40*/  IMAD.WIDE.U32 R36, R76, UR10, R36 ;  /* 0x0000000a4c247c25 */ /* 0x000fe2000f8e0024 */
[----:B------:R-:W-:Y:S01]  /*5a50*/  IADD3 R41, R39, R41, RZ ;  /* 0x0000002927297210 */ /* 0x000fe20007ffe0ff */
[----:B------:R-:W-:Y:S01]  /*5a60*/  ULDC.64 UR10, c[0x0][0x308] ;  /* 0x0000c200000a7ab9 */ /* 0x000fe20000000a00 */
[----:B------:R-:W-:Y:S01]  /*5a70*/  STS.128 [R2+0x30], R16 ;  /* 0x0000301002007388 */ /* 0x000fe20000000c00 */
[----:B------:R-:W-:-:S03]  /*5a80*/  NOP ;  /* 0x0000000000007918 */ /* 0x000fc60000000000 */
[----:B------:R-:W0:Y:S01]  /*5a90*/  LDS.128 R32, [R0] ;  /* 0x0000000000207984 */ /* 0x000e220000000c00 */
[----:B------:R-:W-:Y:S01]  /*5aa0*/  IMAD R39, R75, UR12, RZ ;  /* 0x0000000c4b277c24 */ /* 0x000fe2000f8e02ff */
[----:B------:R-:W-:Y:S02]  /*5ab0*/  MOV R40, R38 ;  /* 0x0000002600287202 */ /* 0x000fe40000000f00 */
[----:B------:R-:W1:Y:S01]  /*5ac0*/  LDS.128 R28, [R0+0x200] ;  /* 0x00020000001c7984 */ /* 0x000e620000000c00 */
[----:B------:R-:W-:Y:S01]  /*5ad0*/  IADD3 R3, R37, R3, RZ ;  /* 0x0000000325037210 */ /* 0x000fe20007ffe0ff */
[----:B------:R-:W-:Y:S01]  /*5ae0*/  IMAD R43, R76, UR13, R39 ;  /* 0x0000000d4c2b7c24 */ /* 0x000fe2000f8e0227 */
[----:B------:R-:W-:Y:S01]  /*5af0*/  LEA R38, P0, R36, UR10, 0x2 ;  /* 0x0000000a24267c11 */ /* 0x000fe2000f8010ff */
[----:B------:R-:W2:Y:S01]  /*5b00*/  LDS.128 R24, [R0+0x400] ;  /* 0x0004000000187984 */ /* 0x000ea20000000c00 */
[----:B------:R-:W-:Y:S02]  /*5b10*/  IMAD.WIDE.U32 R40, R76, UR12, R40 ;  /* 0x0000000c4c287c25 */ /* 0x000fe4000f8e0028 */
[----:B------:R-:W-:Y:S01]  /*5b20*/  LEA.HI.X R39, R36, UR11, R3, 0x2, P0 ;  /* 0x0000000b24277c11 */ /* 0x000fe200080f1403 */
[----:B------:R-:W3:Y:S01]  /*5b30*/  LDS.128 R20, [R0+0x600] ;  /* 0x0006000000147984 */ /* 0x000ee20000000c00 */
[----:B------:R-:W-:Y:S01]  /*5b40*/  ULDC.64 UR10, c[0x0][0x318] ;  /* 0x0000c600000a7ab9 */ /* 0x000fe20000000a00 */
[----:B------:R-:W-:Y:S01]  /*5b50*/  IADD3 R3, R41, R43, RZ ;  /* 0x0000002b29037210 */ /* 0x000fe20007ffe0ff */
[----:B------:R-:W-:Y:S01]  /*5b60*/  IMAD.WIDE R36, R68, 0x10, R38 ;  /* 0x0000001044247825 */ /* 0x000fe200078e0226 */
[----:B------:R-:W-:-:S04]  /*5b70*/  LEA R42, P0, R40, UR10, 0x2 ;  /* 0x0000000a282a7c11 */ /* 0x000fc8000f8010ff */
[----:B------:R-:W-:-:S03]  /*5b80*/  LEA.HI.X R43, R40, UR11, R3, 0x2, P0 ;  /* 0x0000000b282b7c11 */ /* 0x000fc600080f1403 */
[----:B------:R-:W-:Y:S01]  /*5b90*/  IMAD.WIDE R38, R68, 0x10, R42 ;  /* 0x0000001044267825 */ /* 0x000fe200078e022a */
[----:B0-----:R-:W-:Y:S04]  /*5ba0*/  STG.E.128 desc[UR8][R36.64], R32 ;  /* 0x0000002024007986 */ /* 0x001fe8000c101d08 */
[----:B-1----:R-:W-:Y:S04]  /*5bb0*/  STG.E.128 desc[UR8][R36.64+0x200], R28 ;  /* 0x0002001c24007986 */ /* 0x002fe8000c101d08 */
[----:B--2---:R-:W-:Y:S04]  /*5bc0*/  STG.E.128 desc[UR8][R36.64+0x400], R24 ;  /* 0x0004001824007986 */ /* 0x004fe8000c101d08 */
[----:B---3--:R-:W-:Y:S01]  /*5bd0*/  STG.E.128 desc[UR8][R36.64+0x600], R20 ;  /* 0x0006001424007986 */ /* 0x008fe2000c101d08 */
[----:B------:R-:W-:Y:S06]  /*5be0*/  BAR.SYNC.DEFER_BLOCKING 0x0 ;  /* 0x0000000000007b1d */ /* 0x000fec0000010000 */
[----:B------:R-:W2:Y:S04]  /*5bf0*/  LDG.E.128 R40, desc[UR8][R38.64] ;  /* 0x0000000826287981 */ /* 0x000ea8000c1e1d00 */
[----:B------:R-:W3:Y:S04]  /*5c00*/  LDG.E.128 R44, desc[UR8][R38.64+0x200] ;  /* 0x00020008262c7981 */ /* 0x000ee8000c1e1d00 */
[----:B------:R-:W4:Y:S04]  /*5c10*/  LDG.E.128 R48, desc[UR8][R38.64+0x400] ;  /* 0x0004000826307981 */ /* 0x000f28000c1e1d00 */
[----:B------:R-:W5:Y:S01]  /*5c20*/  LDG.E.128 R52, desc[UR8][R38.64+0x600] ;  /* 0x0006000826347981 */ /* 0x000f62000c1e1d00 */
[----:B------:R-:W-:Y:S01]  /*5c30*/  IMAD R56, R69, 0x3, R56 ;  /* 0x0000000345387824 */ /* 0x000fe200078e0238 */
[----:B------:R-:W-:Y:S01]  /*5c40*/  UIADD3 UR4, UR4, 0x1, URZ ;  /* 0x0000000104047890 */ /* 0x000fe2000fffe03f */
[----:B------:R-:W-:-:S02]  /*5c50*/  IADD3 R66, P1, R66, 0x2000, RZ ;  /* 0x0000200042427810 */ /* 0x000fc40007f3e0ff */
[----:B------:R-:W-:Y:S02]  /*5c60*/  IADD3 R64, P2, R64, 0x2000, RZ ;  /* 0x0000200040407810 */ /* 0x000fe40007f5e0ff */
[----:B------:R-:W-:Y:S02]  /*5c70*/  LEA R56, R56, UR5, 0x4 ;  /* 0x0000000538387c11 */ /* 0x000fe4000f8e20ff */
[----:B------:R-:W-:Y:S02]  /*5c80*/  IADD3.X R67, RZ, R67, RZ, P1, !PT ;  /* 0x00000043ff437210 */ /* 0x000fe40000ffe4ff */
[----:B------:R-:W-:Y:S01]  /*5c90*/  IADD3.X R65, RZ, R65, RZ, P2, !PT ;  /* 0x00000041ff417210 */ /* 0x000fe200017fe4ff */
[----:B--2---:R-:W-:Y:S04]  /*5ca0*/  STS.128 [R0], R40 ;  /* 0x0000002800007388 */ /* 0x004fe80000000c00 */
[----:B---3--:R-:W-:Y:S04]  /*5cb0*/  STS.128 [R0+0x200], R44 ;  /* 0x0002002c00007388 */ /* 0x008fe80000000c00 */
[----:B----4-:R-:W-:Y:S04]  /*5cc0*/  STS.128 [R0+0x400], R48 ;  /* 0x0004003000007388 */ /* 0x010fe80000000c00 */
[----:B-----5:R-:W-:Y:S01]  /*5cd0*/  STS.128 [R0+0x600], R52 ;  /* 0x0006003400007388 */ /* 0x020fe20000000c00 */
[----:B------:R-:W-:-:S03]  /*5ce0*/  NOP ;  /* 0x0000000000007918 */ /* 0x000fc60000000000 */
[----:B------:R-:W0:Y:S04]  /*5cf0*/  LDS.128 R28, [R56] ;  /* 0x00000000381c7984 */ /* 0x000e280000000c00 */
[----:B------:R-:W1:Y:S04]  /*5d00*/  LDS.128 R24, [R56+0x10] ;  /* 0x0000100038187984 */ /* 0x000e680000000c00 */
[----:B------:R-:W2:Y:S04]  /*5d10*/  LDS.128 R20, [R56+0x20] ;  /* 0x0000200038147984 */ /* 0x000ea80000000c00 */
[----:B------:R-:W3:Y:S01]  /*5d20*/  LDS.128 R32, [R56+0x30] ;  /* 0x0000300038207984 */ /* 0x000ee20000000c00 */
[----:B0-----:R-:W-:Y:S01]  /*5d30*/  FMUL.FTZ R3, R28, -1.4426950216293334961 ;  /* 0xbfb8aa3b1c037820 */ /* 0x001fe20000410000 */
[----:B------:R-:W-:Y:S01]  /*5d40*/  FMUL.FTZ R36, R29, -1.4426950216293334961 ;  /* 0xbfb8aa3b1d247820 */ /* 0x000fe20000410000 */
[----:B------:R-:W-:Y:S01]  /*5d50*/  FMUL.FTZ R37, R30, -1.4426950216293334961 ;  /* 0xbfb8aa3b1e257820 */ /* 0x000fe20000410000 */
[----:B------:R-:W-:Y:S01]  /*5d60*/  FMUL.FTZ R38, R31, -1.4426950216293334961 ;  /* 0xbfb8aa3b1f267820 */ /* 0x000fe20000410000 */
[----:B-1----:R-:W-:Y:S01]  /*5d70*/  FMUL.FTZ R39, R24, -1.4426950216293334961 ;  /* 0xbfb8aa3b18277820 */ /* 0x002fe20000410000 */
[----:B------:R-:W-:Y:S01]  /*5d80*/  FMUL.FTZ R40, R25, -1.4426950216293334961 ;  /* 0xbfb8aa3b19287820 */ /* 0x000fe20000410000 */
[----:B------:R-:W0:Y:S01]  /*5d90*/  MUFU.EX2 R3, R3 ;  /* 0x0000000300037308 */ /* 0x000e220000000800 */
[----:B------:R-:W-:Y:S01]  /*5da0*/  FMUL.FTZ R41, R26, -1.4426950216293334961 ;  /* 0xbfb8aa3b1a297820 */ /* 0x000fe20000410000 */
[----:B--2---:R-:W-:Y:S01]  /*5db0*/  FMUL.FTZ R46, R23, -1.4426950216293334961 ;  /* 0xbfb8aa3b172e7820 */ /* 0x004fe20000410000 */
[----:B------:R-:W-:Y:S01]  /*5dc0*/  FMUL.FTZ R42, R27, -1.4426950216293334961 ;  /* 0xbfb8aa3b1b2a7820 */ /* 0x000fe20000410000 */
[----:B------:R-:W-:Y:S01]  /*5dd0*/  FMUL.FTZ R45, R22, -1.4426950216293334961 ;  /* 0xbfb8aa3b162d7820 */ /* 0x000fe20000410000 */
[----:B------:R-:W-:Y:S01]  /*5de0*/  FMUL.FTZ R44, R21, -1.4426950216293334961 ;  /* 0xbfb8aa3b152c7820 */ /* 0x000fe20000410000 */
[----:B------:R-:W-:Y:S01]  /*5df0*/  FMUL.FTZ R43, R20, -1.4426950216293334961 ;  /* 0xbfb8aa3b142b7820 */ /* 0x000fe20000410000 */
[----:B---3--:R-:W-:Y:S01]  /*5e00*/  FMUL.FTZ R47, R32, -1.4426950216293334961 ;  /* 0xbfb8aa3b202f7820 */ /* 0x008fe20000410000 */
[----:B------:R-:W1:Y:S01]  /*5e10*/  MUFU.EX2 R39, R39 ;  /* 0x0000002700277308 */ /* 0x000e620000000800 */
[----:B------:R-:W-:Y:S01]  /*5e20*/  FMUL.FTZ R48, R33, -1.4426950216293334961 ;  /* 0xbfb8aa3b21307820 */ /* 0x000fe20000410000 */
[----:B------:R-:W-:Y:S01]  /*5e30*/  FMUL.FTZ R49, R34, -1.4426950216293334961 ;  /* 0xbfb8aa3b22317820 */ /* 0x000fe20000410000 */
[----:B------:R-:W-:-:S05]  /*5e40*/  FMUL.FTZ R50, R35, -1.4426950216293334961 ;  /* 0xbfb8aa3b23327820 */ /* 0x000fca0000410000 */
[----:B------:R-:W2:Y:S01]  /*5e50*/  MUFU.EX2 R40, R40 ;  /* 0x0000002800287308 */ /* 0x000ea20000000800 */
[----:B0-----:R-:W-:-:S07]  /*5e60*/  FADD.FTZ R3, R3, 1 ;  /* 0x3f80000003037421 */ /* 0x001fce0000010000 */
[----:B------:R-:W0:Y:S01]  /*5e70*/  MUFU.EX2 R41, R41 ;  /* 0x0000002900297308 */ /* 0x000e220000000800 */
[----:B-1----:R-:W-:-:S07]  /*5e80*/  FADD.FTZ R39, R39, 1 ;  /* 0x3f80000027277421 */ /* 0x002fce0000010000 */
[----:B------:R-:W1:Y:S01]  /*5e90*/  MUFU.EX2 R46, R46 ;  /* 0x0000002e002e7308 */ /* 0x000e620000000800 */
[----:B--2---:R-:W-:-:S07]  /*5ea0*/  FADD.FTZ R40, R40, 1 ;  /* 0x3f80000028287421 */ /* 0x004fce0000010000 */
        /* <DEDUP_REMOVED lines=22> */
[----:B------:R-:W1:Y:S01]  /*6010*/  MUFU.RCP R3, R3 ;  /* 0x0000000300037308 */ /* 0x000e620000001000 */
[----:B--2---:R-:W-:-:S07]  /*6020*/  FADD.FTZ R49, R49, 1 ;  /* 0x3f80000031317421 */ /* 0x004fce0000010000 */
[----:B------:R-:W2:Y:S01]  /*6030*/  MUFU.RCP R39, R39 ;  /* 0x0000002700277308 */ /* 0x000ea20000001000 */
[----:B0-----:R-:W-:-:S07]  /*6040*/  FADD.FTZ R50, R50, 1 ;  /* 0x3f80000032327421 */ /* 0x001fce0000010000 */
[----:B------:R-:W0:Y:S01]  /*6050*/  MUFU.RCP R40, R40 ;  /* 0x0000002800287308 */ /* 0x000e220000001000 */
[----:B-1----:R-:W-:-:S04]  /*6060*/  FMUL.FTZ R3, R28, R3 ;  /* 0x000000031c037220 */ /* 0x002fc80000410000 */
[----:B------:R-:W-:-:S03]  /*6070*/  FMUL.FTZ R12, R3, R12 ;  /* 0x0000000c030c7220 */ /* 0x000fc60000410000 */
[----:B------:R-:W1:Y:S01]  /*6080*/  MUFU.RCP R41, R41 ;  /* 0x0000002900297308 */ /* 0x000e620000001000 */
[----:B--2---:R-:W-:-:S04]  /*6090*/  FMUL.FTZ R3, R24, R39 ;  /* 0x0000002718037220 */ /* 0x004fc80000410000 */
[----:B------:R-:W-:-:S03]  /*60a0*/  FMUL.FTZ R4, R3, R4 ;  /* 0x0000000403047220 */ /* 0x000fc60000410000 */
[----:B------:R-:W2:Y:S01]  /*60b0*/  MUFU.RCP R46, R46 ;  /* 0x0000002e002e7308 */ /* 0x000ea20000001000 */
[----:B0-----:R-:W-:-:S04]  /*60c0*/  FMUL.FTZ R24, R25, R40 ;  /* 0x0000002819187220 */ /* 0x001fc80000410000 */
[----:B------:R-:W-:-:S03]  /*60d0*/  FMUL.FTZ R5, R24, R5 ;  /* 0x0000000518057220 */ /* 0x000fc60000410000 */
[----:B------:R-:W0:Y:S01]  /*60e0*/  MUFU.RCP R42, R42 ;  /* 0x0000002a002a7308 */ /* 0x000e220000001000 */
[----:B-1----:R-:W-:Y:S02]  /*60f0*/  FMUL.FTZ R25, R26, R41 ;  /* 0x000000291a197220 */ /* 0x002fe40000410000 */
[----:B------:R-:W1:Y:S02]  /*6100*/  LDC.64 R40, c[0x0][0x2c0] ;  /* 0x0000b000ff287b82 */ /* 0x000e640000000a00 */
[----:B------:R-:W-:-:S03]  /*6110*/  FMUL.FTZ R6, R25, R6 ;  /* 0x0000000619067220 */ /* 0x000fc60000410000 */
[----:B------:R-:W3:Y:S01]  /*6120*/  MUFU.RCP R45, R45 ;  /* 0x0000002d002d7308 */ /* 0x000ee20000001000 */
[----:B--2---:R-:W-:-:S07]  /*6130*/  FMUL.FTZ R24, R23, R46 ;  /* 0x0000002e17187220 */ /* 0x004fce0000410000 */
[----:B------:R-:W2:Y:S01]  /*6140*/  MUFU.RCP R44, R44 ;  /* 0x0000002c002c7308 */ /* 0x000ea20000001000 */
[----:B0-----:R-:W-:Y:S01]  /*6150*/  FMUL.FTZ R26, R27, R42 ;  /* 0x0000002a1b1a7220 */ /* 0x001fe20000410000 */
[----:B------:R-:W-:-:S03]  /*6160*/  FMUL.FTZ R27, R24, R11 ;  /* 0x0000000b181b7220 */ /* 0x000fc60000410000 */
[----:B------:R-:W-:Y:S01]  /*6170*/  FMUL.FTZ R7, R26, R7 ;  /* 0x000000071a077220 */ /* 0x000fe20000410000 */
[----:B------:R-:W-:Y:S01]  /*6180*/  BAR.SYNC.DEFER_BLOCKING 0x0 ;  /* 0x0000000000007b1d */ /* 0x000fe20000010000 */
[----:B---3--:R-:W-:-:S05]  /*6190*/  FMUL.FTZ R23, R22, R45 ;  /* 0x0000002d16177220 */ /* 0x008fca0000410000 */
[----:B------:R-:W0:Y:S01]  /*61a0*/  MUFU.RCP R43, R43 ;  /* 0x0000002b002b7308 */ /* 0x000e220000001000 */
[----:B------:R-:W-:Y:S01]  /*61b0*/  FMUL.FTZ R26, R23, R10 ;  /* 0x0000000a171a7220 */ /* 0x000fe20000410000 */
[----:B--2---:R-:W-:-:S06]  /*61c0*/  FMUL.FTZ R22, R21, R44 ;  /* 0x0000002c15167220 */ /* 0x004fcc0000410000 */
[----:B------:R-:W2:Y:S01]  /*61d0*/  MUFU.RCP R36, R36 ;  /* 0x0000002400247308 */ /* 0x000ea20000001000 */
[----:B------:R-:W-:-:S07]  /*61e0*/  FMUL.FTZ R25, R22, R9 ;  /* 0x0000000916197220 */ /* 0x000fce0000410000 */
[----:B------:R-:W3:Y:S01]  /*61f0*/  MUFU.RCP R37, R37 ;  /* 0x0000002500257308 */ /* 0x000ee20000001000 */
[----:B0-----:R-:W-:Y:S01]  /*6200*/  FMUL.FTZ R3, R20, R43 ;  /* 0x0000002b14037220 */ /* 0x001fe20000410000 */
[----:B------:R0:W-:Y:S03]  /*6210*/  STS.128 [R2+0x10], R4 ;  /* 0x0000100402007388 */ /* 0x0001e60000000c00 */
[----:B------:R-:W-:-:S03]  /*6220*/  FMUL.FTZ R24, R3, R8 ;  /* 0x0000000803187220 */ /* 0x000fc60000410000 */
[----:B------:R-:W4:Y:S01]  /*6230*/  MUFU.RCP R38, R38 ;  /* 0x0000002600267308 */ /* 0x000f220000001000 */
[----:B--2---:R-:W-:Y:S01]  /*6240*/  FMUL.FTZ R28, R29, R36 ;  /* 0x000000241d1c7220 */ /* 0x004fe20000410000 */
[----:B------:R-:W-:Y:S03]  /*6250*/  STS.128 [R2+0x20], R24 ;  /* 0x0000201802007388 */ /* 0x000fe60000000c00 */
[----:B------:R-:W-:-:S03]  /*6260*/  FMUL.FTZ R13, R28, R13 ;  /* 0x0000000d1c0d7220 */ /* 0x000fc60000410000 */
[----:B------:R-:W2:Y:S01]  /*6270*/  MUFU.RCP R47, R47 ;  /* 0x0000002f002f7308 */ /* 0x000ea20000001000 */
[----:B---3--:R-:W-:-:S04]  /*6280*/  FMUL.FTZ R29, R30, R37 ;  /* 0x000000251e1d7220 */ /* 0x008fc80000410000 */
[----:B------:R-:W-:-:S03]  /*6290*/  FMUL.FTZ R14, R29, R14 ;  /* 0x0000000e1d0e7220 */ /* 0x000fc60000410000 */
[----:B------:R-:W3:Y:S01]  /*62a0*/  MUFU.RCP R48, R48 ;  /* 0x0000003000307308 */ /* 0x000ee20000001000 */
[----:B----4-:R-:W-:-:S04]  /*62b0*/  FMUL.FTZ R30, R31, R38 ;  /* 0x000000261f1e7220 */ /* 0x010fc80000410000 */
[----:B------:R-:W-:-:S03]  /*62c0*/  FMUL.FTZ R15, R30, R15 ;  /* 0x0000000f1e0f7220 */ /* 0x000fc60000410000 */
[----:B------:R-:W4:Y:S01]  /*62d0*/  MUFU.RCP R49, R49 ;  /* 0x0000003100317308 */ /* 0x000f220000001000 */
[----:B--2---:R-:W-:Y:S01]  /*62e0*/  FMUL.FTZ R3, R32, R47 ;  /* 0x0000002f20037220 */ /* 0x004fe20000410000 */
[----:B------:R-:W-:Y:S03]  /*62f0*/  STS.128 [R2], R12 ;  /* 0x0000000c02007388 */ /* 0x000fe60000000c00 */
[----:B------:R-:W-:Y:S01]  /*6300*/  FMUL.FTZ R16, R3, R16 ;  /* 0x0000001003107220 */ /* 0x000fe20000410000 */
[----:B-1----:R-:W-:Y:S02]  /*6310*/  IMAD R3, R71, R40, RZ ;  /* 0x0000002847037224 */ /* 0x002fe400078e02ff */
[----:B------:R-:W1:Y:S01]  /*6320*/  MUFU.RCP R50, R50 ;  /* 0x0000003200327308 */ /* 0x000e620000001000 */
[----:B---3--:R-:W-:Y:S01]  /*6330*/  FMUL.FTZ R8, R33, R48 ;  /* 0x0000003021087220 */ /* 0x008fe20000410000 */
[----:B------:R-:W-:-:S03]  /*6340*/  IMAD R3, R72, R41, R3 ;  /* 0x0000002948037224 */ /* 0x000fc600078e0203 */
[----:B------:R-:W-:Y:S01]  /*6350*/  FMUL.FTZ R17, R8, R17 ;  /* 0x0000001108117220 */ /* 0x000fe20000410000 */
[----:B----4-:R-:W-:-:S04]  /*6360*/  FMUL.FTZ R9, R34, R49 ;  /* 0x0000003122097220 */ /* 0x010fc80000410000 */
[----:B------:R-:W-:Y:S01]  /*6370*/  FMUL.FTZ R18, R9, R18 ;  /* 0x0000001209127220 */ /* 0x000fe20000410000 */
[----:B------:R-:W-:Y:S01]  /*6380*/  IMAD.WIDE.U32 R8, R72, R40, UR6 ;  /* 0x0000000648087e25 */ /* 0x000fe2000f8e0028 */
[----:B------:R-:W-:-:S03]  /*6390*/  ULDC.64 UR6, c[0x0][0x2c8] ;  /* 0x0000b20000067ab9 */ /* 0x000fc60000000a00 */
[----:B-1----:R-:W-:Y:S01]  /*63a0*/  FMUL.FTZ R10, R35, R50 ;  /* 0x00000032230a7220 */ /* 0x002fe20000410000 */
[----:B------:R-:W-:Y:S01]  /*63b0*/  IADD3 R9, R9, R3, RZ ;  /* 0x0000000309097210 */ /* 0x000fe20007ffe0ff */
[----:B------:R-:W-:Y:S02]  /*63c0*/  IMAD R3, R75, UR6, RZ ;  /* 0x000000064b037c24 */ /* 0x000fe4000f8e02ff */
[----:B------:R-:W-:Y:S02]  /*63d0*/  FMUL.FTZ R19, R10, R19 ;  /* 0x000000130a137220 */ /* 0x000fe40000410000 */
[----:B0-----:R-:W-:-:S03]  /*63e0*/  IMAD R5, R76, UR7, R3 ;  /* 0x000000074c057c24 */ /* 0x001fc6000f8e0203 */
[----:B------:R0:W-:Y:S01]  /*63f0*/  STS.128 [R2+0x30], R16 ;  /* 0x0000301002007388 */ /* 0x0001e20000000c00 */
[----:B------:R-:W-:-:S03]  /*6400*/  NOP ;  /* 0x0000000000007918 */ /* 0x000fc60000000000 */
[----:B------:R-:W1:Y:S04]  /*6410*/  LDS.128 R20, [R0] ;  /* 0x0000000000147984 */ /* 0x000e680000000c00 */
[----:B------:R-:W2:Y:S04]  /*6420*/  LDS.128 R28, [R0+0x200] ;  /* 0x00020000001c7984 */ /* 0x000ea80000000c00 */
[----:B------:R-:W3:Y:S01]  /*6430*/  LDS.128 R32, [R0+0x400] ;  /* 0x0004000000207984 */ /* 0x000ee20000000c00 */
[----:B0-----:R-:W-:Y:S01]  /*6440*/  IMAD.WIDE.U32 R2, R76, UR6, R8 ;  /* 0x000000064c027c25 */ /* 0x001fe2000f8e0008 */
[----:B------:R-:W-:-:S02]  /*6450*/  ULDC.64 UR6, c[0x0][0x320] ;  /* 0x0000c80000067ab9 */ /* 0x000fc40000000a00 */
[----:B------:R0:W4:Y:S02]  /*6460*/  LDS.128 R36, [R0+0x600] ;  /* 0x0006000000247984 */ /* 0x0001240000000c00 */
[----:B------:R-:W-:Y:S02]  /*6470*/  IADD3 R3, R3, R5, RZ ;  /* 0x0000000503037210 */ /* 0x000fe40007ffe0ff */
[C---:B------:R-:W-:Y:S01]  /*6480*/  LEA R4, P0, R2.reuse, UR6, 0x2 ;  /* 0x0000000602047c11 */ /* 0x040fe2000f8010ff */
[----:B0-----:R-:W0:Y:S03]  /*6490*/  LDC R0, c[0x0][0x224] ;  /* 0x00008900ff007b82 */ /* 0x001e260000000800 */
[----:B------:R-:W-:-:S03]  /*64a0*/  LEA.HI.X R5, R2, UR7, R3, 0x2, P0 ;  /* 0x0000000702057c11 */ /* 0x000fc600080f1403 */
[----:B------:R-:W-:-:S05]  /*64b0*/  IMAD.WIDE R2, R68, 0x10, R4 ;  /* 0x0000001044027825 */ /* 0x000fca00078e0204 */
[----:B-1----:R1:W-:Y:S04]  /*64c0*/  STG.E.128 desc[UR8][R2.64], R20 ;  /* 0x0000001402007986 */ /* 0x0023e8000c101d08 */
[----:B--2---:R1:W-:Y:S01]  /*64d0*/  STG.E.128 desc[UR8][R2.64+0x200], R28 ;  /* 0x0002001c02007986 */ /* 0x0043e2000c101d08 */
[----:B0-----:R-:W-:-:S03]  /*64e0*/  ISETP.LE.AND P0, PT, R0, UR4, PT ;  /* 0x0000000400007c0c */ /* 0x001fc6000bf03270 */
[----:B---3--:R1:W-:Y:S04]  /*64f0*/  STG.E.128 desc[UR8][R2.64+0x400], R32 ;  /* 0x0004002002007986 */ /* 0x0083e8000c101d08 */
[----:B----4-:R1:W-:Y:S06]  /*6500*/  STG.E.128 desc[UR8][R2.64+0x600], R36 ;  /* 0x0006002402007986 */ /* 0x0103ec000c101d08 */
[----:B------:R-:W-:Y:S05]  /*6510*/  @!P0 BRA `(.L_x_432) ;  /* 0xffffff9c00a08947 */ /* 0x000fea000383ffff */
[----:B------:R-:W-:Y:S05]  /*6520*/  EXIT ;  /* 0x000000000000794d */ /* 0x000fea0003800000 */
.L_x_433:
        /* <DEDUP_REMOVED lines=13> */
.L_x_5169:


//--------------------- .text._Z25selective_scan_fwd_kernelI32Selective_Scan_fwd_kernel_traitsILi128ELi16ELi1ELb1ELb0ELb1ELb0EfN3c107complexIfEEEEv13SSMParamsBase --------------------------
	.section	.text._Z25selective_scan_fwd_kernelI32Selective_Scan_fwd_kernel_traitsILi128ELi16ELi1ELb1ELb0ELb1ELb0EfN3c107complexIfEEEEv13SSMParamsBase,"ax",@progbits
	.align	128
        .global         _Z25selective_scan_fwd_kernelI32Selective_Scan_fwd_kernel_traitsILi128ELi16ELi1ELb1ELb0ELb1ELb0EfN3c107complexIfEEEEv13SSMParamsBase
        .type           _Z25selective_scan_fwd_kernelI32Selective_Scan_fwd_kernel_traitsILi128ELi16ELi1ELb1ELb0ELb1ELb0EfN3c107complexIfEEEEv13SSMParamsBase,@function
        .size           _Z25selective_scan_fwd_kernelI32Selective_Scan_fwd_kernel_traitsILi128ELi16ELi1ELb1ELb0ELb1ELb0EfN3c107complexIfEEEEv13SSMParamsBase,(.L_x_5170 - _Z25selective_scan_fwd_kernelI32Selective_Scan_fwd_kernel_traitsILi128ELi16ELi1ELb1ELb0ELb1ELb0EfN3c107complexIfEEEEv13SSMParamsBase)
        .other          _Z25selective_scan_fwd_kernelI32Selective_Scan_fwd_kernel_traitsILi128ELi16ELi1ELb1ELb0ELb1ELb0EfN3c107complexIfEEEEv13SSMParamsBase,@"STO_CUDA_ENTRY STV_DEFAULT"
_Z25selective_scan_fwd_kernelI32Selective_Scan_fwd_kernel_traitsILi128ELi16ELi1ELb1ELb0ELb1ELb0EfN3c107complexIfEEEEv13SSMParamsBase:
.text._Z25selective_scan_fwd_kernelI32Selective_Scan_fwd_kernel_traitsILi128ELi16ELi1ELb1ELb0ELb1ELb0EfN3c107complexIfEEEEv13SSMParamsBase:
[----:B------:R-:W-:Y:S08]  /*0000*/  LDC R1, c[0x0][0x28] ;  /* 0x00000a00ff017b82 */ /* 0x000ff00000000800 */
[----:B------:R-:W0:Y:S01]  /*0010*/  LDC R12, c[0x0][0x228] ;  /* 0x00008a00ff0c7b82 */ /* 0x000e220000000800 */
[----:B------:R-:W-:Y:S01]  /*0020*/  ULDC.64 UR4, c[0x0][0x2e8] ;  /* 0x0000ba0000047ab9 */ /* 0x000fe20000000a00 */
[----:B------:R-:W-:Y:S01]  /*0030*/  ULDC.64 UR6, c[0x0][0x300] ;  /* 0x0000c00000067ab9 */ /* 0x000fe20000000a00 */
[----:B------:R-:W-:Y:S01]  /*0040*/  ISETP.NE.U32.AND P0, PT, RZ, UR4, PT ;  /* 0x00000004ff007c0c */ /* 0x000fe2000bf05070 */
[----:B------:R-:W-:Y:S01]  /*0050*/  ULDC.64 UR12, c[0x0][0x208] ;  /* 0x00008200000c7ab9 */ /* 0x000fe20000000a00 */
[----:B------:R-:W-:-:S02]  /*0060*/  ISETP.NE.U32.AND P1, PT, RZ, UR6, PT ;  /* 0x00000006ff007c0c */ /* 0x000fc4000bf25070 */
[----:B------:R-:W-:Y:S01]  /*0070*/  ISETP.NE.AND.EX P0, PT, RZ, UR5, PT, P0 ;  /* 0x00000005ff007c0c */ /* 0x000fe2000bf05300 */
[----:B------:R-:W1:Y:S01]  /*0080*/  S2UR UR8, SR_CTAID.Y ;  /* 0x00000000000879c3 */ /* 0x000e620000002600 */
[----:B------:R-:W-:-:S07]  /*0090*/  ISETP.NE.AND.EX P1, PT, RZ, UR7, PT, P1 ;  /* 0x00000007ff007c0c */ /* 0x000fce000bf25310 */
[----:B------:R-:W2:Y:S01]  /*00a0*/  LDC.64 R22, c[0x0][0x2e0] ;  /* 0x0000b800ff167b82 */ /* 0x000ea20000000a00 */
[----:B0-----:R-:W-:-:S07]  /*00b0*/  IABS R9, R12 ;  /* 0x0000000c00097213 */ /* 0x001fce0000000000 */
[----:B------:R-:W0:Y:S01]  /*00c0*/  LDC.64 R98, c[0x0][0x2f0] ;  /* 0x0000bc00ff627b82 */ /* 0x000e220000000a00 */
[----:B------:R-:W3:Y:S01]  /*00d0*/  I2F.RP R0, R9 ;  /* 0x0000000900007306 */ /* 0x000ee20000209400 */
[----:B-1----:R-:W-:-:S04]  /*00e0*/  MOV R107, UR8 ;  /* 0x00000008006b7c02 */ /* 0x002fc80008000f00 */
[----:B------:R-:W-:Y:S02]  /*00f0*/  SHF.R.S32.HI R104, RZ, 0x1f, R107 ;  /* 0x0000001fff687819 */ /* 0x000fe4000001146b */
[C---:B------:R-:W-:Y:S02]  /*0100*/  @P0 LEA R2, P2, R107.reuse, UR4, 0x2 ;  /* 0x000000046b020c11 */ /* 0x040fe4000f8410ff */
[C---:B------:R-:W-:Y:S02]  /*0110*/  @P1 LEA R4, P3, R107.reuse, UR6, 0x2 ;  /* 0x000000066b041c11 */ /* 0x040fe4000f8610ff */
[C-C-:B------:R-:W-:Y:S01]  /*0120*/  @P0 LEA.HI.X R3, R107.reuse, UR5, R104.reuse, 0x2, P2 ;  /* 0x000000056b030c11 */ /* 0x140fe200090f1468 */
[----:B---3--:R-:W1:Y:S01]  /*0130*/  MUFU.RCP R0, R0 ;  /* 0x0000000000007308 */ /* 0x008e620000001000 */
[----:B------:R-:W-:Y:S01]  /*0140*/  @P1 LEA.HI.X R5, R107, UR7, R104, 0x2, P3 ;  /* 0x000000076b051c11 */ /* 0x000fe200098f1468 */
[----:B------:R-:W3:Y:S01]  /*0150*/  S2UR UR4, SR_CTAID.X ;  /* 0x00000000000479c3 */ /* 0x000ee20000002500 */
[----:B------:R-:W-:Y:S01]  /*0160*/  ULDC.64 UR6, c[0x0][0x260] ;  /* 0x0000980000067ab9 */ /* 0x000fe20000000a00 */
[----:B------:R4:W5:Y:S04]  /*0170*/  @P0 LDG.E R8, desc[UR12][R2.64] ;  /* 0x0000000c02080981 */ /* 0x000968000c1e1900 */
[----:B------:R2:W5:Y:S01]  /*0180*/  @P1 LDG.E R10, desc[UR12][R4.64] ;  /* 0x0000000c040a1981 */ /* 0x000562000c1e1900 */
[----:B----4-:R-:W-:-:S02]  /*0190*/  IABS R2, R107 ;  /* 0x0000006b00027213 */ /* 0x010fc40000000000 */
[----:B-1----:R-:W-:-:S04]  /*01a0*/  IADD3 R6, R0, 0xffffffe, RZ ;  /* 0x0ffffffe00067810 */ /* 0x002fc80007ffe0ff */
[----:B------:R1:W4:Y:S01]  /*01b0*/  F2I.FTZ.U32.TRUNC.NTZ R7, R6 ;  /* 0x0000000600077305 */ /* 0x000322000021f000 */
[----:B---3--:R-:W-:Y:S01]  /*01c0*/  MOV R102, UR4 ;  /* 0x0000000400667c02 */ /* 0x008fe20008000f00 */
[----:B------:R-:W-:Y:S01]  /*01d0*/  ULDC.64 UR4, c[0x0][0x280] ;  /* 0x0000a00000047ab9 */ /* 0x000fe20000000a00 */
[----:B-1----:R-:W-:Y:S02]  /*01e0*/  HFMA2.MMA R6, -RZ, RZ, 0, 0 ;  /* 0x00000000ff067435 */ /* 0x002fe400000001ff */
[----:B------:R-:W-:Y:S02]  /*01f0*/  SHF.R.S32.HI R105, RZ, 0x1f, R102 ;  /* 0x0000001fff697819 */ /* 0x000fe40000011466 */
[----:B----4-:R-:W-:-:S03]  /*0200*/  IADD3 R14, RZ, -R7, RZ ;  /* 0x80000007ff0e7210 */ /* 0x010fc60007ffe0ff */
[----:B--2---:R-:W-:Y:S02]  /*0210*/  IMAD R5, R105, UR4, RZ ;  /* 0x0000000469057c24 */ /* 0x004fe4000f8e02ff */
[----:B------:R-:W-:Y:S02]  /*0220*/  IMAD R3, R14, R9, RZ ;  /* 0x000000090e037224 */ /* 0x000fe400078e02ff */
[----:B------:R-:W-:Y:S02]  /*0230*/  IMAD R5, R102, UR5, R5 ;  /* 0x0000000566057c24 */ /* 0x000fe4000f8e0205 */
[----:B------:R-:W-:Y:S02]  /*0240*/  IMAD.HI.U32 R7, R7, R3, R6 ;  /* 0x0000000307077227 */ /* 0x000fe400078e0006 */
[----:B------:R-:W1:Y:S04]  /*0250*/  LDC R3, c[0x0][0x224] ;  /* 0x00008900ff037b82 */ /* 0x000e680000000800 */
[----:B------:R-:W-:-:S04]  /*0260*/  IMAD.HI.U32 R4, R7, R2, RZ ;  /* 0x0000000207047227 */ /* 0x000fc800078e00ff */
[----:B------:R-:W-:Y:S01]  /*0270*/  IMAD.WIDE.U32 R6, R102, UR6, RZ ;  /* 0x0000000666067c25 */ /* 0x000fe2000f8e00ff */
[----:B------:R-:W-:-:S05]  /*0280*/  IADD3 R0, -R4, RZ, RZ ;  /* 0x000000ff04007210 */ /* 0x000fca0007ffe1ff */
[----:B------:R-:W-:Y:S01]  /*0290*/  IMAD R0, R9, R0, R2 ;  /* 0x0000000009007224 */ /* 0x000fe200078e0202 */
[----:B------:R-:W-:-:S04]  /*02a0*/  LOP3.LUT R2, R107, R12, RZ, 0x3c, !PT ;  /* 0x0000000c6b027212 */ /* 0x000fc800078e3cff */
[----:B------:R-:W-:Y:S02]  /*02b0*/  ISETP.GT.U32.AND P3, PT, R9, R0, PT ;  /* 0x000000000900720c */ /* 0x000fe40003f64070 */
[----:B------:R-:W-:Y:S02]  /*02c0*/  ISETP.GE.AND P4, PT, R2, RZ, PT ;  /* 0x000000ff0200720c */ /* 0x000fe40003f86270 */
[----:B-1----:R-:W-:Y:S01]  /*02d0*/  ISETP.GE.AND P5, PT, R3, 0x1, PT ;  /* 0x000000010300780c */ /* 0x002fe20003fa6270 */
[----:B------:R-:W-:-:S04]  /*02e0*/  IMAD R3, R105, UR6, RZ ;  /* 0x0000000669037c24 */ /* 0x000fc8000f8e02ff */
[C---:B------:R-:W-:Y:S02]  /*02f0*/  IMAD R13, R102.reuse, UR7, R3 ;  /* 0x00000007660d7c24 */ /* 0x040fe4000f8e0203 */
[----:B------:R-:W-:Y:S02]  /*0300*/  IMAD.WIDE.U32 R2, R102, UR4, RZ ;  /* 0x0000000466027c25 */ /* 0x000fe4000f8e00ff */
[-C--:B------:R-:W-:Y:S01]  /*0310*/  @!P3 IADD3 R0, R0, -R9.reuse, RZ ;  /* 0x800000090000b210 */ /* 0x080fe20007ffe0ff */
[----:B------:R-:W-:Y:S01]  /*0320*/  ULDC.64 UR4, c[0x0][0x290] ;  /* 0x0000a40000047ab9 */ /* 0x000fe20000000a00 */
[----:B------:R-:W-:Y:S01]  /*0330*/  @!P3 IADD3 R4, R4, 0x1, RZ ;  /* 0x000000010404b810 */ /* 0x000fe20007ffe0ff */
[----:B------:R-:W-:Y:S01]  /*0340*/  IMAD R11, R105, UR4, RZ ;  /* 0x00000004690b7c24 */ /* 0x000fe2000f8e02ff */
[----:B------:R-:W-:-:S13]  /*0350*/  ISETP.GE.U32.AND P2, PT, R0, R9, PT ;  /* 0x000000090000720c */ /* 0x000fda0003f46070 */
[----:B------:R-:W-:Y:S02]  /*0360*/  @P2 IADD3 R4, R4, 0x1, RZ ;  /* 0x0000000104042810 */ /* 0x000fe40007ffe0ff */
[----:B------:R-:W-:Y:S02]  /*0370*/  ISETP.NE.AND P2, PT, R12, RZ, PT ;  /* 0x000000ff0c00720c */ /* 0x000fe40003f45270 */
[----:B------:R-:W-:Y:S01]  /*0380*/  MOV R9, R4 ;  /* 0x0000000400097202 */ /* 0x000fe20000000f00 */
[----:B0-----:R-:W-:Y:S10]  /*0390*/  @!P5 EXIT ;  /* 0x000000000000d94d */ /* 0x001ff40003800000 */
[----:B------:R-:W0:Y:S01]  /*03a0*/  S2R R103, SR_TID.X ;  /* 0x0000000000677919 */ /* 0x000e220000002100 */
[----:B------:R-:W-:Y:S01]  /*03b0*/  @!P4 IADD3 R9, -R9, RZ, RZ ;  /* 0x000000ff0909c210 */ /* 0x000fe20007ffe1ff */
[----:B------:R-:W1:Y:S01]  /*03c0*/  LDC.64 R14, c[0x0][0x2f8] ;  /* 0x0000be00ff0e7b82 */ /* 0x000e620000000a00 */
[----:B------:R-:W-:Y:S01]  /*03d0*/  @!P2 LOP3.LUT R9, RZ, R12, RZ, 0x33, !PT ;  /* 0x0000000cff09a212 */ /* 0x000fe200078e33ff */
[----:B------:R-:W-:Y:S01]  /*03e0*/  ULDC.64 UR6, c[0x0][0x278] ;  /* 0x00009e0000067ab9 */ /* 0x000fe20000000a00 */
[----:B------:R-:W-:Y:S01]  /*03f0*/  IADD3 R7, R7, R13, RZ ;  /* 0x0000000d07077210 */ /* 0x000fe20007ffe0ff */
[C---:B------:R-:W-:Y:S01]  /*0400*/  IMAD R11, R102.reuse, UR5, R11 ;  /* 0x00000005660b7c24 */ /* 0x040fe2000f8e020b */
[----:B------:R-:W-:Y:S01]  /*0410*/  SHF.R.S32.HI R0, RZ, 0x1f, R9 ;  /* 0x0000001fff007819 */ /* 0x000fe20000011409 */
[----:B------:R-:W2:Y:S01]  /*0420*/  S2R R101, SR_LANEID ;  /* 0x0000000000657919 */ /* 0x000ea20000000000 */
[----:B------:R-:W-:Y:S01]  /*0430*/  IADD3 R3, R3, R5, RZ ;  /* 0x0000000503037210 */ /* 0x000fe20007ffe0ff */
[----:B------:R-:W-:Y:S01]  /*0440*/  IMAD.WIDE.U32 R4, R102, UR4, RZ ;  /* 0x0000000466047c25 */ /* 0x000fe2000f8e00ff */
[----:B------:R-:W-:-:S03]  /*0450*/  ULDC.64 UR4, c[0x0][0x288] ;  /* 0x0000a20000047ab9 */ /* 0x000fc60000000a00 */
[----:B------:R-:W-:Y:S01]  /*0460*/  IMAD R12, R0, UR6, RZ ;  /* 0x00000006000c7c24 */ /* 0x000fe2000f8e02ff */
[----:B------:R-:W-:Y:S01]  /*0470*/  IADD3 R5, R5, R11, RZ ;  /* 0x0000000b05057210 */ /* 0x000fe20007ffe0ff */
[----:B------:R-:W-:Y:S02]  /*0480*/  IMAD R0, R104, UR4, RZ ;  /* 0x0000000468007c24 */ /* 0x000fe4000f8e02ff */
[----:B------:R-:W-:Y:S01]  /*0490*/  IMAD.WIDE.U32 R6, R9, UR6, R6 ;  /* 0x0000000609067c25 */ /* 0x000fe2000f8e0006 */
[----:B------:R-:W-:-:S03]  /*04a0*/  UMOV UR6, URZ ;  /* 0x0000003f00067c82 */ /* 0x000fc60008000000 */
[----:B------:R-:W-:Y:S01]  /*04b0*/  IMAD R21, R9, UR7, R12 ;  /* 0x0000000709157c24 */ /* 0x000fe2000f8e020c */
[----:B------:R-:W-:Y:S01]  /*04c0*/  LEA R22, P3, R6, R22, 0x2 ;  /* 0x0000001606167211 */ /* 0x000fe200078610ff */
[C---:B------:R-:W-:Y:S02]  /*04d0*/  IMAD R97, R107.reuse, UR5, R0 ;  /* 0x000000056b617c24 */ /* 0x040fe4000f8e0200 */
[----:B------:R-:W-:Y:S01]  /*04e0*/  IMAD.WIDE.U32 R2, R107, UR4, R2 ;  /* 0x000000046b027c25 */ /* 0x000fe2000f8e0002 */
[----:B------:R-:W-:Y:S01]  /*04f0*/  ULDC.64 UR4, c[0x0][0x298] ;  /* 0x0000a60000047ab9 */ /* 0x000fe20000000a00 */
[----:B------:R-:W-:Y:S02]  /*0500*/  IADD3 R21, R7, R21, RZ ;  /* 0x0000001507157210 */ /* 0x000fe40007ffe0ff */
[----:B------:R-:W-:Y:S01]  /*0510*/  IMAD R0, R104, UR4, RZ ;  /* 0x0000000468007c24 */ /* 0x000fe2000f8e02ff */
[----:B------:R-:W-:Y:S01]  /*0520*/  IADD3 R97, R3, R97, RZ ;  /* 0x0000006103617210 */ /* 0x000fe20007ffe0ff */
[----:B------:R-:W-:Y:S01]  /*0530*/  IMAD.WIDE.U32 R4, R107, UR4, R4 ;  /* 0x000000046b047c25 */ /* 0x000fe2000f8e0004 */
[----:B------:R-:W-:Y:S01]  /*0540*/  LEA.HI.X R21, R6, R23, R21, 0x2, P3 ;  /* 0x0000001706157211 */ /* 0x000fe200018f1415 */
[----:B------:R-:W-:Y:S01]  /*0550*/  UMOV UR4, URZ ;  /* 0x0000003f00047c82 */ /* 0x000fe20008000000 */
[----:B0-----:R-:W-:Y:S01]  /*0560*/  SHF.L.U32 R100, R103, 0x2, RZ ;  /* 0x0000000267647819 */ /* 0x001fe200000006ff */
[----:B------:R-:W-:Y:S01]  /*0570*/  IMAD R23, R107, UR5, R0 ;  /* 0x000000056b177c24 */ /* 0x000fe2000f8e0200 */
[----:B------:R-:W-:Y:S01]  /*0580*/  UMOV UR5, URZ ;  /* 0x0000003f00057c82 */ /* 0x000fe20008000000 */
[----:B-----5:R-:W-:-:S02]  /*0590*/  @P1 R2UR UR5, R10 ;  /* 0x000000000a0512ca */ /* 0x020fc400000e0000 */
[----:B------:R-:W-:Y:S02]  /*05a0*/  LEA R98, P2, R2, R98, 0x2 ;  /* 0x0000006202627211 */ /* 0x000fe400078410ff */
[----:B------:R-:W-:Y:S02]  /*05b0*/  @P0 R2UR UR4, R8 ;  /* 0x00000000080402ca */ /* 0x000fe400000e0000 */
[----:B------:R-:W-:Y:S02]  /*05c0*/  IADD3 R23, R5, R23, RZ ;  /* 0x0000001705177210 */ /* 0x000fe40007ffe0ff */
[----:B-1----:R-:W-:Y:S02]  /*05d0*/  LEA R96, P0, R4, R14, 0x2 ;  /* 0x0000000e04607211 */ /* 0x002fe400078010ff */
[----:B------:R-:W-:Y:S02]  /*05e0*/  LOP3.LUT R100, R100, 0xffffff80, RZ, 0xc0, !PT ;  /* 0xffffff8064647812 */ /* 0x000fe400078ec0ff */
[----:B------:R-:W-:-:S02]  /*05f0*/  LEA.HI.X R97, R2, R99, R97, 0x2, P2 ;  /* 0x0000006302617211 */ /* 0x000fc400010f1461 */
[----:B------:R-:W-:Y:S02]  /*0600*/  LEA.HI.X R23, R4, R15, R23, 0x2, P0 ;  /* 0x0000000f04177211 */ /* 0x000fe400000f1417 */
[----:B--2---:R-:W-:-:S07]  /*0610*/  LOP3.LUT R99, R100, 0x1f, R103, 0xf8, !PT ;  /* 0x0000001f64637812 */ /* 0x004fce00078ef867 */
.L_x_473:
[----:B------:R-:W-:Y:S01]  /*0620*/  BAR.SYNC.DEFER_BLOCKING 0x0 ;  /* 0x0000000000007b1d */ /* 0x000fe20000010000 */
[----:B-1----:R-:W-:Y:S02]  /*0630*/  MOV R2, R98 ;  /* 0x0000006200027202 */ /* 0x002fe40000000f00 */
[----:B------:R-:W-:-:S03]  /*0640*/  MOV R3, R97 ;  /* 0x0000006100037202 */ /* 0x000fc60000000f00 */
[----:B------:R-:W-:-:S05]  /*0650*/  IMAD.WIDE R2, R99, 0x10, R2 ;  /* 0x0000001063027825 */ /* 0x000fca00078e0202 */
[----:B------:R-:W2:Y:S04]  /*0660*/  LDG.E.128 R4, desc[UR12][R2.64] ;  /* 0x0000000c02047981 */ /* 0x000ea8000c1e1d00 */
[----:B------:R-:W3:Y:S04]  /*0670*/  LDG.E.128 R8, desc[UR12][R2.64+0x200] ;  /* 0x0002000c02087981 */ /* 0x000ee8000c1e1d00 */
[----:B------:R-:W4:Y:S04]  /*0680*/  LDG.E.128 R12, desc[UR12][R2.64+0x400] ;  /* 0x0004000c020c7981 */ /* 0x000f28000c1e1d00 */
[----:B------:R0:W5:Y:S01]  /*0690*/  LDG.E.128 R16, desc[UR12][R2.64+0x600] ;  /* 0x0006000c02107981 */ /* 0x000162000c1e1d00 */
[----:B------:R-:W1:Y:S01]  /*06a0*/  S2UR UR8, SR_CgaCtaId ;  /* 0x00000000000879c3 */ /* 0x000e620000008800 */
[----:B------:R-:W-:Y:S01]  /*06b0*/  UMOV UR7, 0x400 ;  /* 0x0000040000077882 */ /* 0x000fe20000000000 */
[----:B------:R-:W-:-:S02]  /*06c0*/  IADD3 R0, R100, R101, RZ ;  /* 0x0000006564007210 */ /* 0x000fc40007ffe0ff */
[----:B0-----:R-:W-:Y:S02]  /*06d0*/  MOV R2, R96 ;  /* 0x0000006000027202 */ /* 0x001fe40000000f00 */
[----:B------:R-:W-:-:S03]  /*06e0*/  MOV R3, R23 ;  /* 0x0000001700037202 */ /* 0x000fc60000000f00 */
[----:B------:R-:W-:Y:S01]  /*06f0*/  IMAD.WIDE R2, R99, 0x10, R2 ;  /* 0x0000001063027825 */ /* 0x000fe200078e0202 */
[----:B-1----:R-:W-:-:S06]  /*0700*/  ULEA UR8, UR8, UR7, 0x18 ;  /* 0x0000000708087291 */ /* 0x002fcc000f8ec03f */
[----:B------:R-:W-:Y:S01]  /*0710*/  LEA R44, R0, UR8, 0x4 ;  /* 0x00000008002c7c11 */ /* 0x000fe2000f8e20ff */
[----:B------:R-:W-:-:S05]  /*0720*/  IMAD R0, R101, 0x3, R0 ;  /* 0x0000000365007824 */ /* 0x000fca00078e0200 */
[----:B------:R-:W-:Y:S01]  /*0730*/  LEA R0, R0, UR8, 0x4 ;  /* 0x0000000800007c11 */ /* 0x000fe2000f8e20ff */
[----:B--2---:R-:W-:Y:S04]  /*0740*/  STS.128 [R44], R4 ;  /* 0x000000042c007388 */ /* 0x004fe80000000c00 */
[----:B---3--:R-:W-:Y:S04]  /*0750*/  STS.128 [R44+0x200], R8 ;  /* 0x000200082c007388 */ /* 0x008fe80000000c00 */
[----:B----4-:R-:W-:Y:S04]  /*0760*/  STS.128 [R44+0x400], R12 ;  /* 0x0004000c2c007388 */ /* 0x010fe80000000c00 */
[----:B-----5:R0:W-:Y:S01]  /*0770*/  STS.128 [R44+0x600], R16 ;  /* 0x000600102c007388 */ /* 0x0201e20000000c00 */
[----:B------:R-:W-:-:S03]  /*0780*/  NOP ;  /* 0x0000000000007918 */ /* 0x000fc60000000000 */
[----:B------:R-:W-:Y:S04]  /*0790*/  LDS.128 R28, [R0+0x10] ;  /* 0x00001000001c7984 */ /* 0x000fe80000000c00 */
[----:B------:R-:W-:Y:S04]  /*07a0*/  LDS.128 R32, [R0+0x20] ;  /* 0x0000200000207984 */ /* 0x000fe80000000c00 */
[----:B------:R-:W-:Y:S01]  /*07b0*/  LDS.128 R40, [R0+0x30] ;  /* 0x0000300000287984 */ /* 0x000fe20000000c00 */
[----:B0-----:R-:W0:Y:S03]  /*07c0*/  LDC R16, c[0x0][0x21c] ;  /* 0x00008700ff107b82 */ /* 0x001e260000000800 */
[----:B------:R-:W-:Y:S05]  /*07d0*/  LDS.128 R36, [R0] ;  /* 0x0000000000247984 */ /* 0x000fea0000000c00 */
[----:B------:R-:W-:Y:S06]  /*07e0*/  BAR.SYNC.DEFER_BLOCKING 0x0 ;  /* 0x0000000000007b1d */ /* 0x000fec0000010000 */
[----:B------:R-:W2:Y:S04]  /*07f0*/  LDG.E.128 R12, desc[UR12][R2.64] ;  /* 0x0000000c020c7981 */ /* 0x000ea8000c1e1d00 */
[----:B------:R-:W3:Y:S04]  /*0800*/  LDG.E.128 R48, desc[UR12][R2.64+0x200] ;  /* 0x0002000c02307981 */ /* 0x000ee8000c1e1d00 */
[----:B------:R-:W4:Y:S04]  /*0810*/  LDG.E.128 R52, desc[UR12][R2.64+0x400] ;  /* 0x0004000c02347981 */ /* 0x000f28000c1e1d00 */
[----:B------:R-:W5:Y:S01]  /*0820*/  LDG.E.128 R56, desc[UR12][R2.64+0x600] ;  /* 0x0006000c02387981 */ /* 0x000f62000c1e1d00 */
[----:B------:R-:W-:Y:S01]  /*0830*/  ULDC.U8 UR7, c[0x0][0x22e] ;  /* 0x00008b8000077ab9 */ /* 0x000fe20000000000 */
[----:B0-----:R-:W-:Y:S01]  /*0840*/  ISETP.GE.AND P6, PT, R16, 0x1, PT ;  /* 0x000000011000780c */ /* 0x001fe20003fc6270 */
[----:B------:R-:W-:Y:S01]  /*0850*/  BSSY B0, `(.L_x_434) ;  /* 0x0000039000007945 */ /* 0x000fe20003800000 */
[----:B--2---:R-:W-:Y:S04]  /*0860*/  STS.128 [R44], R12 ;  /* 0x0000000c2c007388 */ /* 0x004fe80000000c00 */
[----:B---3--:R-:W-:Y:S04]  /*0870*/  STS.128 [R44+0x200], R48 ;  /* 0x000200302c007388 */ /* 0x008fe80000000c00 */
[----:B----4-:R-:W-:Y:S04]  /*0880*/  STS.128 [R44+0x400], R52 ;  /* 0x000400342c007388 */ /* 0x010fe80000000c00 */
[----:B-----5:R-:W-:Y:S01]  /*0890*/  STS.128 [R44+0x600], R56 ;  /* 0x000600382c007388 */ /* 0x020fe20000000c00 */
[----:B------:R-:W-:-:S03]  /*08a0*/  NOP ;  /* 0x0000000000007918 */ /* 0x000fc60000000000 */
[----:B------:R-:W0:Y:S04]  /*08b0*/  LDS.128 R60, [R0] ;  /* 0x00000000003c7984 */ /* 0x000e280000000c00 */
[----:B------:R-:W1:Y:S04]  /*08c0*/  LDS.128 R8, [R0+0x10] ;  /* 0x0000100000087984 */ /* 0x000e680000000c00 */
[----:B------:R2:W3:Y:S04]  /*08d0*/  LDS.128 R4, [R0+0x20] ;  /* 0x0000200000047984 */ /* 0x0004e80000000c00 */
[----:B------:R2:W4:Y:S01]  /*08e0*/  LDS.128 R24, [R0+0x30] ;  /* 0x0000300000187984 */ /* 0x0005220000000c00 */
[----:B0-----:R-:W-:Y:S01]  /*08f0*/  FADD.FTZ R19, R60, UR5 ;  /* 0x000000053c137e21 */ /* 0x001fe20008010000 */
[----:B------:R-:W-:Y:S01]  /*0900*/  FADD.FTZ R20, R61, UR5 ;  /* 0x000000053d147e21 */ /* 0x000fe20008010000 */
[----:B------:R-:W-:Y:S01]  /*0910*/  FADD.FTZ R17, R62, UR5 ;  /* 0x000000053e117e21 */ /* 0x000fe20008010000 */
[----:B------:R-:W-:Y:S01]  /*0920*/  FADD.FTZ R18, R63, UR5 ;  /* 0x000000053f127e21 */ /* 0x000fe20008010000 */
[----:B-1----:R-:W-:Y:S01]  /*0930*/  FADD.FTZ R15, R8, UR5 ;  /* 0x00000005080f7e21 */ /* 0x002fe20008010000 */
[----:B------:R-:W-:Y:S01]  /*0940*/  FSETP.GTU.FTZ.AND P4, PT, R19, 20, PT ;  /* 0x41a000001300780b */ /* 0x000fe20003f9c000 */
[----:B------:R-:W-:Y:S01]  /*0950*/  FADD.FTZ R16, R9, UR5 ;  /* 0x0000000509107e21 */ /* 0x000fe20008010000 */
[----:B------:R-:W-:Y:S01]  /*0960*/  FSETP.GTU.FTZ.AND P5, PT, R20, 20, PT ;  /* 0x41a000001400780b */ /* 0x000fe20003fbc000 */
[----:B------:R-:W-:Y:S01]  /*0970*/  FADD.FTZ R13, R10, UR5 ;  /* 0x000000050a0d7e21 */ /* 0x000fe20008010000 */
        /* <DEDUP_REMOVED lines=38> */
.L_x_435:
[----:B------:R-:W-:Y:S05]  /*0be0*/  BSYNC B0 ;  /* 0x0000000000007941 */ /* 0x000fea0003800000 */
.L_x_434:
        /* <DEDUP_REMOVED lines=35> */
.L_x_437:
[----:B------:R-:W-:Y:S05]  /*0e20*/  BSYNC B0 ;  /* 0x0000000000007941 */ /* 0x000fea0003800000 */
.L_x_436:
        /* <DEDUP_REMOVED lines=37> */
.L_x_439:
[----:B------:R-:W-:Y:S05]  /*1080*/  BSYNC B0 ;  /* 0x0000000000007941 */ /* 0x000fea0003800000 */
.L_x_438:
        /* <DEDUP_REMOVED lines=35> */
.L_x_441:
[----:B------:R-:W-:Y:S05]  /*12c0*/  BSYNC B0 ;  /* 0x0000000000007941 */ /* 0x000fea0003800000 */
.L_x_440:
        /* <DEDUP_REMOVED lines=37> */
.L_x_443:
[----:B------:R-:W-:Y:S05]  /*1520*/  BSYNC B0 ;  /* 0x0000000000007941 */ /* 0x000fea0003800000 */
.L_x_442:
        /* <DEDUP_REMOVED lines=35> */
.L_x_445:
[----:B------:R-:W-:Y:S05]  /*1760*/  BSYNC B0 ;  /* 0x0000000000007941 */ /* 0x000fea0003800000 */
.L_x_444:
        /* <DEDUP_REMOVED lines=37> */
.L_x_447:
[----:B------:R-:W-:Y:S05]  /*19c0*/  BSYNC B0 ;  /* 0x0000000000007941 */ /* 0x000fea0003800000 */
.L_x_446:
        /* <DEDUP_REMOVED lines=35> */
.L_x_449:
[----:B------:R-:W-:Y:S05]  /*1c00*/  BSYNC B0 ;  /* 0x0000000000007941 */ /* 0x000fea0003800000 */
.L_x_448:
        /* <DEDUP_REMOVED lines=37> */
.L_x_451:
[----:B------:R-:W-:Y:S05]  /*1e60*/  BSYNC B0 ;  /* 0x0000000000007941 */ /* 0x000fea0003800000 */
.L_x_450:
[----:B------:R-:W-:Y:S01]  /*1e70*/  BSSY B0, `(.L_x_452) ;  /* 0x0000026000007945 */ /* 0x000fe20003800000 */
[----:B------:R-:W-:Y:S01]  /*1e80*/  FSETP.GTU.FTZ.AND P3, PT, R5, 20, PT ;  /* 0x41a000000500780b */ /* 0x000fe20003f7c000 */
[----:B------:R-:W-:Y:S01]  /*1e90*/  FADD.FTZ R6, R27, UR5 ;  /* 0x000000051b067e21 */ /* 0x000fe20008010000 */
[----:B------:R-:W-:Y:S01]  /*1ea0*/  FMUL.FTZ R24, R28, UR4 ;  /* 0x000000041c187c20 */ /* 0x000fe20008410000 */
[----:B------:R-:W-:Y:S01]  /*1eb0*/  FMUL.FTZ R25, R29, UR4 ;  /* 0x000000041d197c20 */ /* 0x000fe20008410000 */
[----:B------:R-:W-:Y:S01]  /*1ec0*/  FMUL.FTZ R26, R30, UR4 ;  /* 0x000000041e1a7c20 */ /* 0x000fe20008410000 */
        /* <DEDUP_REMOVED lines=32> */
.L_x_453:
[----:B------:R-:W-:Y:S05]  /*20d0*/  BSYNC B0 ;  /* 0x0000000000007941 */ /* 0x000fea0003800000 */
.L_x_452:
        /* <DEDUP_REMOVED lines=9> */
[----:B------:R-:W-:Y:S01]  /*2170*/  FMUL.FTZ R27, R31, UR4 ;  /* 0x000000041f1b7c20 */ /* 0x000fe20008410000 */
[----:B------:R-:W-:Y:S01]  /*2180*/  ISETP.EQ.OR P5, PT, RZ, UR7, P5 ;  /* 0x00000007ff007c0c */ /* 0x000fe2000afa2670 */
[----:B------:R-:W-:Y:S01]  /*2190*/  FMUL.FTZ R28, R32, UR4 ;  /* 0x00000004201c7c20 */ /* 0x000fe20008410000 */
[----:B------:R-:W-:Y:S01]  /*21a0*/  ISETP.EQ.OR P3, PT, RZ, UR7, P3 ;  /* 0x00000007ff007c0c */ /* 0x000fe20009f62670 */
[C---:B------:R-:W-:Y:S01]  /*21b0*/  FMUL.FTZ R29, R33.reuse, UR4 ;  /* 0x00000004211d7c20 */ /* 0x040fe20008410000 */
[----:B------:R-:W-:Y:S01]  /*21c0*/  ISETP.EQ.OR P2, PT, RZ, UR7, P2 ;  /* 0x00000007ff007c0c */ /* 0x000fe20009742670 */
[----:B------:R-:W-:Y:S01]  /*21d0*/  FMUL.FTZ R30, R34, UR4 ;  /* 0x00000004221e7c20 */ /* 0x000fe20008410000 */
        /* <DEDUP_REMOVED lines=34> */
.L_x_455:
[----:B------:R-:W-:Y:S05]  /*2400*/  BSYNC B0 ;  /* 0x0000000000007941 */ /* 0x000fea0003800000 */
.L_x_454:
        /* <DEDUP_REMOVED lines=34> */
.L_x_457:
[----:B------:R-:W-:Y:S05]  /*2630*/  BSYNC B0 ;  /* 0x0000000000007941 */ /* 0x000fea0003800000 */
.L_x_456:
        /* <DEDUP_REMOVED lines=33> */
.L_x_459:
[----:B------:R-:W-:Y:S05]  /*2850*/  BSYNC B0 ;  /* 0x0000000000007941 */ /* 0x000fea0003800000 */
.L_x_458:
        /* <DEDUP_REMOVED lines=33> */
.L_x_461:
[----:B------:R-:W-:Y:S05]  /*2a70*/  BSYNC B0 ;  /* 0x0000000000007941 */ /* 0x000fea0003800000 */
.L_x_460:
        /* <DEDUP_REMOVED lines=33> */
.L_x_463:
[----:B------:R-:W-:Y:S05]  /*2c90*/  BSYNC B0 ;  /* 0x0000000000007941 */ /* 0x000fea0003800000 */
.L_x_462:
        /* <DEDUP_REMOVED lines=33> */
.L_x_465:
[----:B------:R-:W-:Y:S05]  /*2eb0*/  BSYNC B0 ;  /* 0x0000000000007941 */ /* 0x000fea0003800000 */
.L_x_464:
[----:B------:R-:W-:Y:S01]  /*2ec0*/  BAR.SYNC.DEFER_BLOCKING 0x0 ;  /* 0x0000000000007b1d */ /* 0x000fe20000010000 */
[C---:B------:R-:W-:Y:S01]  /*2ed0*/  FMUL.FTZ R109, R35.reuse, R10 ;  /* 0x0000000a236d7220 */ /* 0x040fe20000410000 */
[----:B------:R-:W-:Y:S01]  /*2ee0*/  FMUL.FTZ R31, R35, UR4 ;  /* 0x00000004231f7c20 */ /* 0x000fe20008410000 */
[----:B------:R-:W-:Y:S01]  /*2ef0*/  FMUL.FTZ R32, R36, UR4 ;  /* 0x0000000424207c20 */ /* 0x000fe20008410000 */
[C---:B------:R-:W-:Y:S01]  /*2f00*/  FMUL.FTZ R33, R37.reuse, UR4 ;  /* 0x0000000425217c20 */ /* 0x040fe20008410000 */
[----:B------:R-:W-:Y:S01]  /*2f10*/  FMUL.FTZ R34, R38, UR4 ;  /* 0x0000000426227c20 */ /* 0x000fe20008410000 */
[----:B------:R-:W-:Y:S01]  /*2f20*/  FMUL.FTZ R111, R36, R19 ;  /* 0x00000013246f7220 */ /* 0x000fe20000410000 */
[----:B------:R-:W-:Y:S01]  /*2f30*/  FMUL.FTZ R112, R37, R20 ;  /* 0x0000001425707220 */ /* 0x000fe20000410000 */
[----:B------:R-:W-:Y:S01]  /*2f40*/  FMUL.FTZ R114, R38, R17 ;  /* 0x0000001126727220 */ /* 0x000fe20000410000 */
[C---:B------:R-:W-:Y:S01]  /*2f50*/  FMUL.FTZ R113, R39.reuse, R18 ;  /* 0x0000001227717220 */ /* 0x040fe20000410000 */
[----:B------:R-:W-:Y:S01]  /*2f60*/  FMUL.FTZ R35, R39, UR4 ;  /* 0x0000000427237c20 */ /* 0x000fe20008410000 */
[----:B------:R-:W-:Y:S01]  /*2f70*/  FMUL.FTZ R36, R40, UR4 ;  /* 0x0000000428247c20 */ /* 0x000fe20008410000 */
[----:B------:R-:W-:Y:S01]  /*2f80*/  FMUL.FTZ R37, R41, UR4 ;  /* 0x0000000429257c20 */ /* 0x000fe20008410000 */
[----:B------:R-:W-:Y:S01]  /*2f90*/  FMUL.FTZ R38, R42, UR4 ;  /* 0x000000042a267c20 */ /* 0x000fe20008410000 */
[----:B------:R-:W-:Y:S01]  /*2fa0*/  FMUL.FTZ R39, R43, UR4 ;  /* 0x000000042b277c20 */ /* 0x000fe20008410000 */
[----:B------:R-:W-:Y:S01]  /*2fb0*/  FMUL.FTZ R115, R40, R7 ;  /* 0x0000000728737220 */ /* 0x000fe20000410000 */
[----:B------:R-:W-:Y:S01]  /*2fc0*/  FMUL.FTZ R118, R41, R8 ;  /* 0x0000000829767220 */ /* 0x000fe20000410000 */
[----:B------:R-:W-:Y:S01]  /*2fd0*/  FMUL.FTZ R119, R42, R5 ;  /* 0x000000052a777220 */ /* 0x000fe20000410000 */
[----:B------:R-:W-:Y:S06]  /*2fe0*/  @!P6 BRA `(.L_x_466) ;  /* 0x0000003000f4e947 */ /* 0x000fec0003800000 */
[----:B------:R-:W-:Y:S01]  /*2ff0*/  FMUL.FTZ R120, R43, R6 ;  /* 0x000000062b787220 */ /* 0x000fe20000410000 */
        /* <DEDUP_REMOVED lines=12> */
.L_x_472:
        /* <DEDUP_REMOVED lines=13> */
[----:B------:R-:W-:Y:S02]  /*3190*/  UIMAD UR9, UR8, UR14, URZ ;  /* 0x0000000e080972a4 */ /* 0x000fe4000f8e023f */
[----:B------:R-:W-:Y:S02]  /*31a0*/  UIMAD.WIDE.U32 UR10, UR7, UR14, URZ ;  /* 0x0000000e070a72a5 */ /* 0x000fe4000f8e003f */
[----:B------:R-:W-:-:S04]  /*31b0*/  UIMAD UR9, UR7, UR15, UR9 ;  /* 0x0000000f070972a4 */ /* 0x000fc8000f8e0209 */
[----:B------:R-:W-:Y:S02]  /*31c0*/  MOV R41, UR11 ;  /* 0x0000000b00297c02 */ /* 0x000fe40008000f00 */
[----:B------:R-:W-:Y:S02]  /*31d0*/  MOV R40, UR10 ;  /* 0x0000000a00287c02 */ /* 0x000fe40008000f00 */
[----:B------:R-:W-:Y:S02]  /*31e0*/  MOV R41, UR9 ;  /* 0x0000000900297c02 */ /* 0x000fe40008000f00 */
[----:B------:R-:W-:Y:S02]  /*31f0*/  LEA R74, P0, R40, R22, 0x2 ;  /* 0x00000016284a7211 */ /* 0x000fe400078010ff */
[----:B------:R-:W-:-:S04]  /*3200*/  IADD3 R41, R41, UR11, RZ ;  /* 0x0000000b29297c10 */ /* 0x000fc8000fffe0ff */
[----:B------:R-:W-:Y:S02]  /*3210*/  LEA.HI.X R75, R40, R21, R41, 0x2, P0 ;  /* 0x00000015284b7211 */ /* 0x000fe400000f1429 */
[----:B------:R-:W-:-:S05]  /*3220*/  IADD3 R41, R100, R99, RZ ;  /* 0x0000006364297210 */ /* 0x000fca0007ffe0ff */
[----:B------:R-:W-:-:S05]  /*3230*/  IMAD.WIDE R74, R41, 0x10, R74 ;  /* 0x00000010294a7825 */ /* 0x000fca00078e024a */
[----:B------:R-:W3:Y:S04]  /*3240*/  LDG.E.128 R52, desc[UR12][R74.64] ;  /* 0x0000000c4a347981 */ /* 0x000ee8000c1e1d00 */
[----:B------:R-:W4:Y:S04]  /*3250*/  LDG.E.128 R56, desc[UR12][R74.64+0x200] ;  /* 0x0002000c4a387981 */ /* 0x000f28000c1e1d00 */
[----:B------:R-:W4:Y:S04]  /*3260*/  LDG.E.128 R60, desc[UR12][R74.64+0x400] ;  /* 0x0004000c4a3c7981 */ /* 0x000f28000c1e1d00 */
[----:B------:R-:W4:Y:S04]  /*3270*/  LDG.E.128 R64, desc[UR12][R74.64+0x600] ;  /* 0x0006000c4a407981 */ /* 0x000f28000c1e1d00 */
[----:B------:R-:W4:Y:S04]  /*3280*/  LDG.E.128 R68, desc[UR12][R74.64+0x800] ;  /* 0x0008000c4a447981 */ /* 0x000f28000c1e1d00 */
[----:B------:R-:W4:Y:S04]  /*3290*/  LDG.E.128 R44, desc[UR12][R74.64+0xc00] ;  /* 0x000c000c4a2c7981 */ /* 0x000f28000c1e1d00 */
[----:B------:R-:W4:Y:S01]  /*32a0*/  LDG.E.128 R48, desc[UR12][R74.64+0xe00] ;  /* 0x000e000c4a307981 */ /* 0x000f22000c1e1d00 */
[----:B------:R-:W0:Y:S01]  /*32b0*/  S2UR UR9, SR_CgaCtaId ;  /* 0x00000000000979c3 */ /* 0x000e220000008800 */
[----:B------:R-:W-:Y:S01]  /*32c0*/  IMAD R126, R104, UR22, RZ ;  /* 0x00000016687e7c24 */ /* 0x000fe2000f8e02ff */
[----:B------:R-:W-:Y:S01]  /*32d0*/  MOV R117, UR24 ;  /* 0x0000001800757c02 */ /* 0x000fe20008000f00 */
[----:B------:R-:W-:-:S04]  /*32e0*/  UIMAD UR8, UR8, UR24, URZ ;  /* 0x00000018080872a4 */ /* 0x000fc8000f8e023f */
[----:B------:R-:W-:Y:S01]  /*32f0*/  UIMAD UR8, UR7, UR25, UR8 ;  /* 0x00000019070872a4 */ /* 0x000fe2000f8e0208 */
[----:B--2---:R-:W-:Y:S01]  /*3300*/  FMUL.FTZ R40, R73, R19 ;  /* 0x0000001349287220 */ /* 0x004fe20000410000 */
[----:B------:R-:W-:-:S03]  /*3310*/  FMUL.FTZ R87, R72, 1.4426950216293334961 ;  /* 0x3fb8aa3b48577820 */ /* 0x000fc60000410000 */
[----:B------:R-:W-:Y:S01]  /*3320*/  FMUL.RZ R41, R40, 0.15915493667125701904 ;  /* 0x3e22f98328297820 */ /* 0x000fe2000040c000 */
[-C--:B------:R-:W-:Y:S01]  /*3330*/  FMUL.FTZ R40, R73, R20.reuse ;  /* 0x0000001449287220 */ /* 0x080fe20000410000 */
[C---:B------:R-:W-:Y:S01]  /*3340*/  FMUL.FTZ R95, R87.reuse, R20 ;  /* 0x00000014575f7220 */ /* 0x040fe20000410000 */
[-C--:B------:R-:W-:Y:S01]  /*3350*/  FMUL.FTZ R94, R87, R17.reuse ;  /* 0x00000011575e7220 */ /* 0x080fe20000410000 */
[----:B------:R-:W-:Y:S01]  /*3360*/  MUFU.SIN R133, R41 ;  /* 0x0000002900857308 */ /* 0x000fe20000000400 */
[----:B------:R-:W-:Y:S01]  /*3370*/  FMUL.RZ R42, R40, 0.15915493667125701904 ;  /* 0x3e22f983282a7820 */ /* 0x000fe2000040c000 */
[----:B------:R-:W-:Y:S01]  /*3380*/  FMUL.FTZ R40, R73, R17 ;  /* 0x0000001149287220 */ /* 0x000fe20000410000 */
[----:B------:R-:W-:Y:S01]  /*3390*/  FMUL.FTZ R129, R87, R18 ;  /* 0x0000001257817220 */ /* 0x000fe20000410000 */
[----:B------:R-:W-:Y:S01]  /*33a0*/  FMUL.FTZ R132, R73, R8 ;  /* 0x0000000849847220 */ /* 0x000fe20000410000 */
[----:B------:R-:W-:Y:S01]  /*33b0*/  FMUL.FTZ R90, R87, R15 ;  /* 0x0000000f575a7220 */ /* 0x000fe20000410000 */
[----:B------:R-:W-:Y:S01]  /*33c0*/  FMUL.RZ R43, R40, 0.15915493667125701904 ;  /* 0x3e22f983282b7820 */ /* 0x000fe2000040c000 */
[----:B------:R-:W-:Y:S01]  /*33d0*/  FMUL.FTZ R40, R73, R18 ;  /* 0x0000001249287220 */ /* 0x000fe20000410000 */
[----:B------:R1:W-:Y:S01]  /*33e0*/  MUFU.COS R135, R41 ;  /* 0x0000002900877308 */ /* 0x0003e20000000000 */
[C---:B------:R-:W-:Y:S01]  /*33f0*/  FMUL.FTZ R88, R87.reuse, R16 ;  /* 0x0000001057587220 */ /* 0x040fe20000410000 */
[C---:B------:R-:W-:Y:S01]  /*3400*/  FMUL.FTZ R86, R87.reuse, R13 ;  /* 0x0000000d57567220 */ /* 0x040fe20000410000 */
[C---:B------:R-:W-:Y:S01]  /*3410*/  FMUL.FTZ R124, R87.reuse, R19 ;  /* 0x00000013577c7220 */ /* 0x040fe20000410000 */
[----:B------:R-:W-:-:S04]  /*3420*/  FMUL.FTZ R121, R87, R14 ;  /* 0x0000000e57797220 */ /* 0x000fc80000410000 */
[----:B------:R-:W-:Y:S01]  /*3430*/  MUFU.SIN R134, R42 ;  /* 0x0000002a00867308 */ /* 0x000fe20000000400 */
[----:B-1----:R-:W-:Y:S01]  /*3440*/  FMUL.RZ R41, R40, 0.15915493667125701904 ;  /* 0x3e22f98328297820 */ /* 0x002fe2000040c000 */
[----:B------:R-:W-:-:S06]  /*3450*/  FMUL.FTZ R40, R73, R15 ;  /* 0x0000000f49287220 */ /* 0x000fcc0000410000 */
[----:B------:R1:W-:Y:S08]  /*3460*/  MUFU.COS R136, R42 ;  /* 0x0000002a00887308 */ /* 0x0003f00000000000 */
        /* <DEDUP_REMOVED lines=10> */
[----:B------:R-:W-:-:S04]  /*3510*/  FMUL.FTZ R40, R73, R14 ;  /* 0x0000000e49287220 */ /* 0x000fc80000410000 */
[----:B------:R-:W-:Y:S01]  /*3520*/  FMUL.RZ R72, R40, 0.15915493667125701904 ;  /* 0x3e22f98328487820 */ /* 0x000fe2000040c000 */
[----:B------:R-:W-:Y:S01]  /*3530*/  FMUL.FTZ R40, R73, R11 ;  /* 0x0000000b49287220 */ /* 0x000fe20000410000 */
[----:B------:R-:W-:Y:S03]  /*3540*/  MUFU.COS R91, R42 ;  /* 0x0000002a005b7308 */ /* 0x000fe60000000000 */
[----:B------:R-:W-:-:S05]  /*3550*/  FMUL.RZ R76, R40, 0.15915493667125701904 ;  /* 0x3e22f983284c7820 */ /* 0x000fca000040c000 */
[----:B------:R-:W-:Y:S08]  /*3560*/  MUFU.SIN R125, R43 ;  /* 0x0000002b007d7308 */ /* 0x000ff00000000400 */
[----:B------:R-:W-:Y:S08]  /*3570*/  MUFU.COS R89, R43 ;  /* 0x0000002b00597308 */ /* 0x000ff00000000000 */
[----:B------:R-:W-:Y:S08]  /*3580*/  MUFU.SIN R123, R41 ;  /* 0x00000029007b7308 */ /* 0x000ff00000000400 */
[----:B------:R1:W-:Y:S08]  /*3590*/  MUFU.COS R85, R41 ;  /* 0x0000002900557308 */ /* 0x0003f00000000000 */
[----:B------:R-:W-:Y:S01]  /*35a0*/  MUFU.SIN R82, R72 ;  /* 0x0000004800527308 */ /* 0x000fe20000000400 */
[----:B-1----:R1:W2:Y:S07]  /*35b0*/  LDG.E.128 R40, desc[UR12][R74.64+0xa00] ;  /* 0x000a000c4a287981 */ /* 0x0022ae000c1e1d00 */
[----:B------:R0:W-:Y:S08]  /*35c0*/  MUFU.COS R122, R72 ;  /* 0x00000048007a7308 */ /* 0x0001f00000000000 */
[----:B------:R-:W3:Y:S01]  /*35d0*/  MUFU.EX2 R95, R95 ;  /* 0x0000005f005f7308 */ /* 0x000ee20000000800 */
[----:B0-----:R-:W-:-:S04]  /*35e0*/  FMUL.FTZ R72, R73, R12 ;  /* 0x0000000c49487220 */ /* 0x001fc80000410000 */
[----:B------:R-:W-:Y:S01]  /*35f0*/  FMUL.RZ R79, R72, 0.15915493667125701904 ;  /* 0x3e22f983484f7820 */ /* 0x000fe2000040c000 */
[----:B------:R-:W-:Y:S01]  /*3600*/  FMUL.FTZ R72, R73, R9 ;  /* 0x0000000949487220 */ /* 0x000fe20000410000 */
[----:B-1----:R-:W-:Y:S01]  /*3610*/  IMAD.WIDE.U32 R74, R107, UR22, RZ ;  /* 0x000000166b4a7c25 */ /* 0x002fe2000f8e00ff */
[----:B------:R-:W0:Y:S03]  /*3620*/  MUFU.EX2 R94, R94 ;  /* 0x0000005e005e7308 */ /* 0x000e260000000800 */
[----:B------:R-:W-:Y:S01]  /*3630*/  FMUL.RZ R80, R72, 0.15915493667125701904 ;  /* 0x3e22f98348507820 */ /* 0x000fe2000040c000 */
[----:B------:R-:W-:-:S04]  /*3640*/  FMUL.FTZ R72, R73, R10 ;  /* 0x0000000a49487220 */ /* 0x000fc80000410000 */
[----:B------:R-:W-:Y:S08]  /*3650*/  MUFU.SIN R149, R79 ;  /* 0x0000004f00957308 */ /* 0x000ff00000000400 */
[----:B------:R1:W-:Y:S01]  /*3660*/  MUFU.COS R81, R79 ;  /* 0x0000004f00517308 */ /* 0x0003e20000000000 */
[----:B------:R-:W-:-:S07]  /*3670*/  FMUL.RZ R116, R72, 0.15915493667125701904 ;  /* 0x3e22f98348747820 */ /* 0x000fce000040c000 */
[----:B------:R-:W4:Y:S01]  /*3680*/  MUFU.EX2 R129, R129 ;  /* 0x0000008100817308 */ /* 0x000f220000000800 */
[----:B-1----:R-:W-:Y:S01]  /*3690*/  IMAD R79, R107, UR23, R126 ;  /* 0x000000176b4f7c24 */ /* 0x002fe2000f8e027e */
[----:B------:R-:W-:-:S04]  /*36a0*/  SHF.L.U32 R72, R103, 0x3, RZ ;  /* 0x0000000367487819 */ /* 0x000fc800000006ff */
[----:B------:R-:W-:Y:S02]  /*36b0*/  IADD3 R75, R75, R79, RZ ;  /* 0x0000004f4b4b7210 */ /* 0x000fe40007ffe0ff */
[----:B------:R-:W-:Y:S01]  /*36c0*/  MUFU.SIN R137, R80 ;  /* 0x0000005000897308 */ /* 0x000fe20000000400 */
[----:B------:R-:W-:Y:S01]  /*36d0*/  LOP3.LUT R72, R72, 0xffffff00, RZ, 0xc0, !PT ;  /* 0xffffff0048487812 */ /* 0x000fe200078ec0ff */
[----:B------:R-:W-:-:S06]  /*36e0*/  IMAD.WIDE.U32 R74, R117, UR7, R74 ;  /* 0x00000007754a7c25 */ /* 0x000fcc000f8e004a */
[----:B------:R1:W-:Y:S01]  /*36f0*/  MUFU.COS R77, R80 ;  /* 0x00000050004d7308 */ /* 0x0003e20000000000 */
[----:B------:R-:W-:Y:S01]  /*3700*/  IADD3 R75, R75, UR8, RZ ;  /* 0x000000084b4b7c10 */ /* 0x000fe2000fffe0ff */
[----:B------:R-:W-:Y:S01]  /*3710*/  UMOV UR8, 0x400 ;  /* 0x0000040000087882 */ /* 0x000fe20000000000 */
[----:B------:R-:W-:-:S05]  /*3720*/  FMUL.RZ R140, R132, 0.15915493667125701904 ;  /* 0x3e22f983848c7820 */ /* 0x000fca000040c000 */
[----:B------:R-:W4:Y:S01]  /*3730*/  MUFU.EX2 R90, R90 ;  /* 0x0000005a005a7308 */ /* 0x000f220000000800 */
[----:B-1----:R-:W-:Y:S01]  /*3740*/  FMUL.FTZ R80, R73, R7 ;  /* 0x0000000749507220 */ /* 0x002fe20000410000 */
[----:B------:R-:W-:-:S03]  /*3750*/  ULEA UR8, UR9, UR8, 0x18 ;  /* 0x0000000809087291 */ /* 0x000fc6000f8ec03f */
[----:B------:R-:W-:Y:S01]  /*3760*/  FMUL.RZ R128, R80, 0.15915493667125701904 ;  /* 0x3e22f98350807820 */ /* 0x000fe2000040c000 */
[----:B------:R-:W-:Y:S02]  /*3770*/  IADD3 R80, R72, R101, RZ ;  /* 0x0000006548507210 */ /* 0x000fe40007ffe0ff */
[----:B------:R-:W-:Y:S08]  /*3780*/  MUFU.SIN R139, R116 ;  /* 0x00000074008b7308 */ /* 0x000ff00000000400 */
[----:B------:R1:W-:Y:S08]  /*3790*/  MUFU.COS R138, R116 ;  /* 0x00000074008a7308 */ /* 0x0003f00000000000 */
[----:B------:R-:W4:Y:S01]  /*37a0*/  MUFU.EX2 R88, R88 ;  /* 0x0000005800587308 */ /* 0x000f220000000800 */
[----:B-1----:R-:W-:-:S04]  /*37b0*/  LEA R116, P0, R74, UR26, 0x3 ;  /* 0x0000001a4a747c11 */ /* 0x002fc8000f8018ff */
[----:B------:R-:W-:Y:S02]  /*37c0*/  LEA.HI.X R117, R74, UR27, R75, 0x3, P0 ;  /* 0x0000001b4a757c11 */ /* 0x000fe400080f1c4b */
[----:B------:R-:W-:Y:S01]  /*37d0*/  LEA.HI.SX32 R74, R80, R80, 0x1b ;  /* 0x00000050504a7211 */ /* 0x000fe200078fdaff */
[C---:B---3--:R-:W-:Y:S01]  /*37e0*/  FMUL.FTZ R134, R95.reuse, R134 ;  /* 0x000000865f867220 */ /* 0x048fe20000410000 */
[----:B------:R-:W1:Y:S02]  /*37f0*/  MUFU.EX2 R86, R86 ;  /* 0x0000005600567308 */ /* 0x000e640000000800 */
[----:B------:R-:W-:Y:S02]  /*3800*/  LEA R126, R74, UR8, 0x4 ;  /* 0x000000084a7e7c11 */ /* 0x000fe4000f8e20ff */
[----:B------:R-:W-:Y:S01]  /*3810*/  IADD3 R143, R80, 0x20, RZ ;  /* 0x00000020508f7810 */ /* 0x000fe20007ffe0ff */
[----:B------:R-:W-:Y:S02]  /*3820*/  FMUL.FTZ R136, R95, R136 ;  /* 0x000000885f887220 */ /* 0x000fe40000410000 */
[----:B------:R3:W-:Y:S01]  /*3830*/  STS.128 [R126], R52 ;  /* 0x000000347e007388 */ /* 0x0007e20000000c00 */
[----:B------:R-:W-:Y:S01]  /*3840*/  LEA.HI.SX32 R143, R143, R80, 0x1b ;  /* 0x000000508f8f7211 */ /* 0x000fe200078fdaff */
[----:B------:R-:W-:Y:S01]  /*3850*/  MUFU.SIN R141, R128 ;  /* 0x00000080008d7308 */ /* 0x000fe20000000400 */
[----:B0-----:R-:W-:-:S07]  /*3860*/  FMUL.FTZ R131, R94, R131 ;  /* 0x000000835e837220 */ /* 0x001fce0000410000 */
[----:B------:R0:W-:Y:S01]  /*3870*/  MUFU.COS R75, R128 ;  /* 0x00000080004b7308 */ /* 0x0001e20000000000 */
[-C--:B---3--:R-:W-:Y:S01]  /*3880*/  FMUL.FTZ R53, R111, R134.reuse ;  /* 0x000000866f357220 */ /* 0x088fe20000410000 */
[----:B------:R-:W-:-:S06]  /*3890*/  FMUL.FTZ R54, RZ, R134 ;  /* 0x00000086ff367220 */ /* 0x000fcc0000410000 */
[----:B------:R-:W3:Y:S01]  /*38a0*/  MUFU.EX2 R124, R124 ;  /* 0x0000007c007c7308 */ /* 0x000ee20000000800 */
[-C--:B------:R-:W-:Y:S01]  /*38b0*/  FFMA.FTZ R55, RZ, R136.reuse, R53 ;  /* 0x00000088ff377223 */ /* 0x080fe20000010035 */
[----:B0-----:R-:W-:Y:S01]  /*38c0*/  LEA R128, R143, UR8, 0x4 ;  /* 0x000000088f807c11 */ /* 0x001fe2000f8e20ff */
[----:B------:R-:W-:Y:S02]  /*38d0*/  FFMA.FTZ R53, R111, R136, -R54 ;  /* 0x000000886f357223 */ /* 0x000fe40000010836 */
[----:B------:R-:W-:Y:S02]  /*38e0*/  FADD.FTZ R55, RZ, R55 ;  /* 0x00000037ff377221 */ /* 0x000fe40000010000 */
[----:B------:R-:W-:Y:S01]  /*38f0*/  FADD.FTZ R53, R112, R53 ;  /* 0x0000003570357221 */ /* 0x000fe20000010000 */
[----:B----4-:R0:W-:Y:S01]  /*3900*/  STS.128 [R128+0x200], R56 ;  /* 0x0002003880007388 */ /* 0x0101e20000000c00 */
[----:B------:R-:W-:Y:S01]  /*3910*/  FMUL.FTZ R132, R94, R93 ;  /* 0x0000005d5e847220 */ /* 0x000fe20000410000 */
[----:B------:R-:W-:Y:S01]  /*3920*/  MUFU.EX2 R121, R121 ;  /* 0x0000007900797308 */ /* 0x000fe20000000800 */
[----:B------:R-:W-:Y:S01]  /*3930*/  FMUL.FTZ R54, R131, R53 ;  /* 0x0000003583367220 */ /* 0x000fe20000410000 */
[----:B------:R-:W-:-:S03]  /*3940*/  FMUL.FTZ R130, R129, R130 ;  /* 0x0000008281827220 */ /* 0x000fc60000410000 */
[-C--:B------:R-:W-:Y:S01]  /*3950*/  FFMA.FTZ R54, R132, R55.reuse, R54 ;  /* 0x0000003784367223 */ /* 0x080fe20000010036 */
[----:B0-----:R-:W-:-:S04]  /*3960*/  FMUL.FTZ R57, R131, R55 ;  /* 0x0000003783397220 */ /* 0x001fc80000410000 */
[----:B------:R-:W-:Y:S01]  /*3970*/  FFMA.FTZ R57, R132, R53, -R57 ;  /* 0x0000003584397223 */ /* 0x000fe20000010839 */
[----:B------:R-:W-:Y:S01]  /*3980*/  FMUL.FTZ R53, R73, R5 ;  /* 0x0000000549357220 */ /* 0x000fe20000410000 */
[----:B------:R-:W-:-:S03]  /*3990*/  FMUL.FTZ R129, R129, R92 ;  /* 0x0000005c81817220 */ /* 0x000fc60000410000 */
[----:B------:R-:W-:Y:S01]  /*39a0*/  FMUL.RZ R59, R53, 0.15915493667125701904 ;  /* 0x3e22f983353b7820 */ /* 0x000fe2000040c000 */
[----:B------:R-:W-:Y:S01]  /*39b0*/  FADD.FTZ R53, RZ, R54 ;  /* 0x00000036ff357221 */ /* 0x000fe20000010000 */
[----:B------:R-:W-:-:S03]  /*39c0*/  FADD.FTZ R57, R114, R57 ;  /* 0x0000003972397221 */ /* 0x000fc60000010000 */
[C---:B------:R-:W-:Y:S01]  /*39d0*/  FMUL.FTZ R56, R129.reuse, R53 ;  /* 0x0000003581387220 */ /* 0x040fe20000410000 */
[-C--:B------:R-:W-:Y:S01]  /*39e0*/  FMUL.FTZ R55, R129, R57.reuse ;  /* 0x0000003981377220 */ /* 0x080fe20000410000 */
[----:B------:R-:W-:Y:S02]  /*39f0*/  IADD3 R145, R80, 0x40, RZ ;  /* 0x0000004050917810 */ /* 0x000fe40007ffe0ff */
[----:B------:R-:W-:Y:S01]  /*3a00*/  FFMA.FTZ R56, R130, R57, -R56 ;  /* 0x0000003982387223 */ /* 0x000fe20000010838 */
[----:B------:R-:W-:Y:S01]  /*3a10*/  IADD3 R147, R80, 0x60, RZ ;  /* 0x0000006050937810 */ /* 0x000fe20007ffe0ff */
[----:B------:R-:W-:Y:S01]  /*3a20*/  FFMA.FTZ R55, R130, R53, R55 ;  /* 0x0000003582377223 */ /* 0x000fe20000010037 */
[-C--:B------:R-:W-:Y:S01]  /*3a30*/  LEA.HI.SX32 R145, R145, R80.reuse, 0x1b ;  /* 0x0000005091917211 */ /* 0x080fe200078fdaff */
[C---:B------:R-:W-:Y:S01]  /*3a40*/  FMUL.FTZ R127, R90.reuse, R127 ;  /* 0x0000007f5a7f7220 */ /* 0x040fe20000410000 */
[----:B------:R-:W-:Y:S01]  /*3a50*/  FADD.FTZ R56, R113, R56 ;  /* 0x0000003871387221 */ /* 0x000fe20000010000 */
[----:B------:R-:W-:Y:S01]  /*3a60*/  LEA.HI.SX32 R147, R147, R80, 0x1b ;  /* 0x0000005093937211 */ /* 0x000fe200078fdaff */
[----:B------:R-:W-:Y:S01]  /*3a70*/  FADD.FTZ R55, RZ, R55 ;  /* 0x00000037ff377221 */ /* 0x000fe20000010000 */
[----:B------:R-:W-:Y:S01]  /*3a80*/  LEA R145, R145, UR8, 0x4 ;  /* 0x0000000891917c11 */ /* 0x000fe2000f8e20ff */
[----:B------:R-:W-:Y:S01]  /*3a90*/  FMUL.FTZ R128, R90, R91 ;  /* 0x0000005b5a807220 */ /* 0x000fe20000410000 */
[----:B------:R-:W-:Y:S01]  /*3aa0*/  FMUL.FTZ R58, R127, R56 ;  /* 0x000000387f3a7220 */ /* 0x000fe20000410000 */
[----:B------:R-:W-:Y:S01]  /*3ab0*/  LEA R147, R147, UR8, 0x4 ;  /* 0x0000000893937c11 */ /* 0x000fe2000f8e20ff */
[-C--:B------:R-:W-:Y:S01]  /*3ac0*/  FMUL.FTZ R53, R127, R55.reuse ;  /* 0x000000377f357220 */ /* 0x080fe20000410000 */
[----:B------:R0:W-:Y:S01]  /*3ad0*/  STS.128 [R145+0x400], R60 ;  /* 0x0004003c91007388 */ /* 0x0001e20000000c00 */
[C---:B------:R-:W-:Y:S01]  /*3ae0*/  FFMA.FTZ R58, R128.reuse, R55, R58 ;  /* 0x00000037803a7223 */ /* 0x040fe2000001003a */
[----:B------:R-:W-:Y:S01]  /*3af0*/  FMUL.FTZ R73, R73, R6 ;  /* 0x0000000649497220 */ /* 0x000fe20000410000 */
[----:B------:R-:W-:Y:S01]  /*3b00*/  FFMA.FTZ R53, R128, R56, -R53 ;  /* 0x0000003880357223 */ /* 0x000fe20000010835 */
[----:B------:R4:W-:Y:S01]  /*3b10*/  STS.128 [R147+0x600], R64 ;  /* 0x0006004093007388 */ /* 0x0009e20000000c00 */
[----:B------:R-:W-:Y:S01]  /*3b20*/  FMUL.FTZ R125, R88, R125 ;  /* 0x0000007d587d7220 */ /* 0x000fe20000410000 */
[----:B------:R-:W-:Y:S01]  /*3b30*/  FADD.FTZ R58, RZ, R58 ;  /* 0x0000003aff3a7221 */ /* 0x000fe20000010000 */
[----:B------:R-:W-:Y:S01]  /*3b40*/  FMUL.FTZ R52, R87, R8 ;  /* 0x0000000857347220 */ /* 0x000fe20000410000 */
[----:B------:R-:W-:Y:S01]  /*3b50*/  FMUL.RZ R73, R73, 0.15915493667125701904 ;  /* 0x3e22f98349497820 */ /* 0x000fe2000040c000 */
[----:B------:R-:W-:Y:S01]  /*3b60*/  FADD.FTZ R53, R4, R53 ;  /* 0x0000003504357221 */ /* 0x000fe20000010000 */
[----:B------:R-:W-:Y:S01]  /*3b70*/  FMUL.FTZ R126, R88, R89 ;  /* 0x00000059587e7220 */ /* 0x000fe20000410000 */
[C---:B------:R-:W-:Y:S01]  /*3b80*/  FMUL.FTZ R55, R125.reuse, R58 ;  /* 0x0000003a7d377220 */ /* 0x040fe20000410000 */
[----:B------:R-:W-:Y:S01]  /*3b90*/  MUFU.COS R146, R73 ;  /* 0x0000004900927308 */ /* 0x000fe20000000000 */
[----:B------:R-:W-:Y:S01]  /*3ba0*/  FMUL.FTZ R57, R125, R53 ;  /* 0x000000357d397220 */ /* 0x000fe20000410000 */
[C---:B0-----:R-:W-:Y:S01]  /*3bb0*/  FMUL.FTZ R145, R87.reuse, R5 ;  /* 0x0000000557917220 */ /* 0x041fe20000410000 */
[----:B----4-:R-:W-:-:S05]  /*3bc0*/  FMUL.FTZ R147, R87, R6 ;  /* 0x0000000657937220 */ /* 0x010fca0000410000 */
[----:B------:R-:W-:Y:S01]  /*3bd0*/  MUFU.SIN R56, R73 ;  /* 0x0000004900387308 */ /* 0x000fe20000000400 */
[C---:B------:R-:W-:Y:S01]  /*3be0*/  FFMA.FTZ R60, R126.reuse, R53, -R55 ;  /* 0x000000357e3c7223 */ /* 0x040fe20000010837 */
[----:B------:R-:W-:-:S06]  /*3bf0*/  FFMA.FTZ R57, R126, R58, R57 ;  /* 0x0000003a7e397223 */ /* 0x000fcc0000010039 */
[----:B------:R-:W0:Y:S01]  /*3c00*/  MUFU.EX2 R147, R147 ;  /* 0x0000009300937308 */ /* 0x000e220000000800 */
[----:B-1----:R-:W-:Y:S01]  /*3c10*/  FMUL.FTZ R123, R86, R123 ;  /* 0x0000007b567b7220 */ /* 0x002fe20000410000 */
[----:B------:R-:W-:-:S06]  /*3c20*/  FADD.FTZ R60, R3, R60 ;  /* 0x0000003c033c7221 */ /* 0x000fcc0000010000 */
[----:B------:R-:W-:Y:S01]  /*3c30*/  MUFU.SIN R143, R140 ;  /* 0x0000008c008f7308 */ /* 0x000fe20000000400 */
[----:B------:R-:W-:-:S07]  /*3c40*/  FMUL.FTZ R84, R87, R11 ;  /* 0x0000000b57547220 */ /* 0x000fce0000410000 */
[----:B------:R-:W-:Y:S01]  /*3c50*/  MUFU.COS R142, R140 ;  /* 0x0000008c008e7308 */ /* 0x000fe20000000000 */
[----:B------:R-:W-:-:S07]  /*3c60*/  FADD.FTZ R57, RZ, R57 ;  /* 0x00000039ff397221 */ /* 0x000fce0000010000 */
[----:B------:R-:W1:Y:S01]  /*3c70*/  MUFU.EX2 R52, R52 ;  /* 0x0000003400347308 */ /* 0x000e620000000800 */
[C---:B---3--:R-:W-:Y:S01]  /*3c80*/  FMUL.FTZ R135, R124.reuse, R135 ;  /* 0x000000877c877220 */ /* 0x048fe20000410000 */
[----:B------:R-:W-:-:S06]  /*3c90*/  FMUL.FTZ R133, R124, R133 ;  /* 0x000000857c857220 */ /* 0x000fcc0000410000 */
[----:B------:R-:W-:Y:S01]  /*3ca0*/  MUFU.EX2 R145, R145 ;  /* 0x0000009100917308 */ /* 0x000fe20000000800 */
[----:B------:R-:W-:-:S07]  /*3cb0*/  FMUL.FTZ R124, R86, R85 ;  /* 0x00000055567c7220 */ /* 0x000fce0000410000 */
[----:B------:R-:W3:Y:S01]  /*3cc0*/  MUFU.COS R144, R59 ;  /* 0x0000003b00907308 */ /* 0x000ee20000000000 */
[----:B------:R-:W-:-:S07]  /*3cd0*/  FMUL.FTZ R55, R123, R60 ;  /* 0x0000003c7b377220 */ /* 0x000fce0000410000 */
[----:B------:R-:W4:Y:S01]  /*3ce0*/  MUFU.SIN R54, R59 ;  /* 0x0000003b00367308 */ /* 0x000f220000000400 */
[-C--:B------:R-:W-:Y:S01]  /*3cf0*/  FMUL.FTZ R53, R123, R57.reuse ;  /* 0x000000397b357220 */ /* 0x080fe20000410000 */
[C---:B------:R-:W-:Y:S01]  /*3d00*/  FFMA.FTZ R55, R124.reuse, R57, R55 ;  /* 0x000000397c377223 */ /* 0x040fe20000010037 */
[----:B0-----:R-:W-:Y:S01]  /*3d10*/  FMUL.FTZ R146, R147, R146 ;  /* 0x0000009293927220 */ /* 0x001fe20000410000 */
[----:B------:R-:W-:Y:S01]  /*3d20*/  FMUL.FTZ R122, R121, R122 ;  /* 0x0000007a797a7220 */ /* 0x000fe20000410000 */
[----:B------:R-:W-:-:S03]  /*3d30*/  FFMA.FTZ R53, R124, R60, -R53 ;  /* 0x0000003c7c357223 */ /* 0x000fc60000010835 */
[----:B------:R-:W-:Y:S01]  /*3d40*/  MUFU.SIN R151, R76 ;  /* 0x0000004c00977308 */ /* 0x000fe20000000400 */
[----:B------:R-:W-:Y:S01]  /*3d50*/  FMUL.FTZ R147, R147, R56 ;  /* 0x0000003893937220 */ /* 0x000fe20000410000 */
[----:B------:R-:W-:Y:S01]  /*3d60*/  FMUL.FTZ R121, R121, R82 ;  /* 0x0000005279797220 */ /* 0x000fe20000410000 */
[----:B-1----:R-:W-:-:S05]  /*3d70*/  FMUL.FTZ R142, R52, R142 ;  /* 0x0000008e348e7220 */ /* 0x002fca0000410000 */
[----:B------:R-:W0:Y:S01]  /*3d80*/  MUFU.EX2 R84, R84 ;  /* 0x0000005400547308 */ /* 0x000e220000000800 */
[----:B------:R-:W-:Y:S01]  /*3d90*/  FMUL.FTZ R143, R52, R143 ;  /* 0x0000008f348f7220 */ /* 0x000fe20000410000 */
[----:B------:R-:W-:Y:S01]  /*3da0*/  FADD.FTZ R56, RZ, R55 ;  /* 0x00000037ff387221 */ /* 0x000fe20000010000 */
[----:B------:R-:W-:Y:S01]  /*3db0*/  FMUL.FTZ R78, R87, R12 ;  /* 0x0000000c574e7220 */ /* 0x000fe20000410000 */
[----:B------:R-:W-:Y:S01]  /*3dc0*/  FMUL.FTZ R52, R133, R134 ;  /* 0x0000008685347220 */ /* 0x000fe20000410000 */
[----:B---3--:R-:W-:-:S03]  /*3dd0*/  FMUL.FTZ R144, R145, R144 ;  /* 0x0000009091907220 */ /* 0x008fc60000410000 */
[----:B------:R1:W3:Y:S01]  /*3de0*/  MUFU.COS R83, R76 ;  /* 0x0000004c00537308 */ /* 0x0002e20000000000 */
[----:B------:R-:W-:Y:S01]  /*3df0*/  FADD.FTZ R53, R2, R53 ;  /* 0x0000003502357221 */ /* 0x000fe20000010000 */
[----:B----4-:R-:W-:Y:S01]  /*3e00*/  FMUL.FTZ R145, R145, R54 ;  /* 0x0000003691917220 */ /* 0x010fe20000410000 */
[----:B------:R-:W-:Y:S01]  /*3e10*/  FMUL.FTZ R54, R135, R134 ;  /* 0x0000008687367220 */ /* 0x000fe20000410000 */
[----:B------:R-:W-:Y:S01]  /*3e20*/  FMUL.FTZ R55, R121, R56 ;  /* 0x0000003879377220 */ /* 0x000fe20000410000 */
[-C--:B------:R-:W-:Y:S01]  /*3e30*/  FFMA.FTZ R52, R135, R136.reuse, -R52 ;  /* 0x0000008887347223 */ /* 0x080fe20000010834 */
[-C--:B------:R-:W-:Y:S01]  /*3e40*/  FMUL.FTZ R59, R121, R53.reuse ;  /* 0x00000035793b7220 */ /* 0x080fe20000410000 */
[----:B------:R-:W-:Y:S01]  /*3e50*/  FFMA.FTZ R54, R133, R136, R54 ;  /* 0x0000008885367223 */ /* 0x000fe20000010036 */
[----:B------:R-:W4:Y:S01]  /*3e60*/  MUFU.EX2 R78, R78 ;  /* 0x0000004e004e7308 */ /* 0x000f220000000800 */
[C---:B------:R-:W-:Y:S01]  /*3e70*/  FFMA.FTZ R57, R122.reuse, R53, -R55 ;  /* 0x000000357a397223 */ /* 0x040fe20000010837 */
[C---:B------:R-:W-:Y:S01]  /*3e80*/  FMUL.FTZ R55, R131.reuse, R52 ;  /* 0x0000003483377220 */ /* 0x040fe20000410000 */
[----:B------:R-:W-:Y:S01]  /*3e90*/  FFMA.FTZ R59, R122, R56, R59 ;  /* 0x000000387a3b7223 */ /* 0x000fe2000001003b */
[----:B0-----:R-:W-:Y:S01]  /*3ea0*/  FMUL.FTZ R151, R84, R151 ;  /* 0x0000009754977220 */ /* 0x001fe20000410000 */
[-C--:B------:R-:W-:Y:S01]  /*3eb0*/  FMUL.FTZ R53, R131, R54.reuse ;  /* 0x0000003683357220 */ /* 0x080fe20000410000 */
[----:B------:R-:W-:Y:S01]  /*3ec0*/  FADD.FTZ R56, R0, R57 ;  /* 0x0000003900387221 */ /* 0x000fe20000010000 */
[----:B------:R-:W-:Y:S01]  /*3ed0*/  FFMA.FTZ R55, R132, R54, R55 ;  /* 0x0000003684377223 */ /* 0x000fe20000010037 */
[----:B------:R-:W-:Y:S01]  /*3ee0*/  FADD.FTZ R59, RZ, R59 ;  /* 0x0000003bff3b7221 */ /* 0x000fe20000010000 */
[----:B-1----:R-:W-:Y:S01]  /*3ef0*/  FMUL.FTZ R76, R87, R9 ;  /* 0x00000009574c7220 */ /* 0x002fe20000410000 */
[----:B---3--:R-:W-:Y:S01]  /*3f00*/  FMUL.FTZ R152, R84, R83 ;  /* 0x0000005354987220 */ /* 0x008fe20000410000 */
[----:B------:R-:W-:Y:S01]  /*3f10*/  FFMA.FTZ R53, R132, R52, -R53 ;  /* 0x0000003484357223 */ /* 0x000fe20000010835 */
[-C--:B------:R-:W-:Y:S01]  /*3f20*/  FMUL.FTZ R63, R151, R56.reuse ;  /* 0x00000038973f7220 */ /* 0x080fe20000410000 */
[----:B------:R-:W-:Y:S01]  /*3f30*/  FMUL.FTZ R57, R129, R55 ;  /* 0x0000003781397220 */ /* 0x000fe20000410000 */
[----:B------:R-:W-:Y:S01]  /*3f40*/  FMUL.FTZ R61, R151, R59 ;  /* 0x0000003b973d7220 */ /* 0x000fe20000410000 */
[----:B------:R-:W-:Y:S01]  /*3f50*/  FMUL.FTZ R52, R129, R53 ;  /* 0x0000003581347220 */ /* 0x000fe20000410000 */
[----:B------:R-:W-:Y:S01]  /*3f60*/  FFMA.FTZ R63, R152, R59, R63 ;  /* 0x0000003b983f7223 */ /* 0x000fe2000001003f */
[----:B------:R-:W0:Y:S01]  /*3f70*/  MUFU.EX2 R76, R76 ;  /* 0x0000004c004c7308 */ /* 0x000e220000000800 */
[----:B------:R-:W-:Y:S01]  /*3f80*/  FFMA.FTZ R57, R130, R53, -R57 ;  /* 0x0000003582397223 */ /* 0x000fe20000010839 */
[----:B------:R-:W-:Y:S01]  /*3f90*/  FFMA.FTZ R61, R152, R56, -R61 ;  /* 0x00000038983d7223 */ /* 0x000fe2000001083d */
[----:B----4-:R-:W-:Y:S01]  /*3fa0*/  FMUL.FTZ R149, R78, R149 ;  /* 0x000000954e957220 */ /* 0x010fe20000410000 */
[----:B------:R-:W-:Y:S01]  /*3fb0*/  FFMA.FTZ R52, R130, R55, R52 ;  /* 0x0000003782347223 */ /* 0x000fe20000010034 */
[----:B------:R-:W-:Y:S01]  /*3fc0*/  FADD.FTZ R63, RZ, R63 ;  /* 0x0000003fff3f7221 */ /* 0x000fe20000010000 */
[----:B------:R-:W-:Y:S01]  /*3fd0*/  FMUL.FTZ R53, R127, R57 ;  /* 0x000000397f357220 */ /* 0x000fe20000410000 */
[----:B------:R-:W-:Y:S01]  /*3fe0*/  FADD.FTZ R61, R106, R61 ;  /* 0x0000003d6a3d7221 */ /* 0x000fe20000010000 */
[----:B------:R-:W-:Y:S01]  /*3ff0*/  FMUL.FTZ R79, R87, R10 ;  /* 0x0000000a574f7220 */ /* 0x000fe20000410000 */
[----:B------:R-:W-:Y:S01]  /*4000*/  FMUL.FTZ R150, R78, R81 ;  /* 0x000000514e967220 */ /* 0x000fe20000410000 */
[-C--:B------:R-:W-:Y:S01]  /*4010*/  FMUL.FTZ R54, R127, R52.reuse ;  /* 0x000000347f367220 */ /* 0x080fe20000410000 */
[C---:B------:R-:W-:Y:S01]  /*4020*/  FMUL.FTZ R55, R149.reuse, R63 ;  /* 0x0000003f95377220 */ /* 0x040fe20000410000 */
[C---:B------:R-:W-:Y:S01]  /*4030*/  FFMA.FTZ R53, R128.reuse, R52, R53 ;  /* 0x0000003480357223 */ /* 0x040fe20000010035 */
[----:B------:R-:W-:Y:S01]  /*4040*/  FMUL.FTZ R52, R149, R61 ;  /* 0x0000003d95347220 */ /* 0x000fe20000410000 */
[----:B------:R-:W-:Y:S01]  /*4050*/  FFMA.FTZ R54, R128, R57, -R54 ;  /* 0x0000003980367223 */ /* 0x000fe20000010836 */
[C---:B------:R-:W-:Y:S01]  /*4060*/  FFMA.FTZ R61, R150.reuse, R61, -R55 ;  /* 0x0000003d963d7223 */ /* 0x040fe20000010837 */
[----:B------:R-:W1:Y:S01]  /*4070*/  MUFU.EX2 R79, R79 ;  /* 0x0000004f004f7308 */ /* 0x000e620000000800 */
[C---:B------:R-:W-:Y:S01]  /*4080*/  FMUL.FTZ R55, R125.reuse, R53 ;  /* 0x000000357d377220 */ /* 0x040fe20000410000 */
[----:B------:R-:W-:Y:S01]  /*4090*/  FFMA.FTZ R63, R150, R63, R52 ;  /* 0x0000003f963f7223 */ /* 0x000fe20000010034 */
[-C--:B------:R-:W-:Y:S01]  /*40a0*/  FMUL.FTZ R52, R125, R54.reuse ;  /* 0x000000367d347220 */ /* 0x080fe20000410000 */
[----:B0-----:R-:W-:Y:S01]  /*40b0*/  FMUL.FTZ R137, R76, R137 ;  /* 0x000000894c897220 */ /* 0x001fe20000410000 */
[C---:B------:R-:W-:Y:S01]  /*40c0*/  FFMA.FTZ R55, R126.reuse, R54, -R55 ;  /* 0x000000367e377223 */ /* 0x040fe20000010837 */
[----:B------:R-:W-:Y:S01]  /*40d0*/  FADD.FTZ R63, RZ, R63 ;  /* 0x0000003fff3f7221 */ /* 0x000fe20000010000 */
[----:B------:R-:W-:Y:S01]  /*40e0*/  FMUL.FTZ R74, R87, R7 ;  /* 0x00000007574a7220 */ /* 0x000fe20000410000 */
[----:B------:R-:W-:Y:S01]  /*40f0*/  FFMA.FTZ R52, R126, R53, R52 ;  /* 0x000000357e347223 */ /* 0x000fe20000010034 */
[----:B------:R-:W-:Y:S01]  /*4100*/  FADD.FTZ R61, R108, R61 ;  /* 0x0000003d6c3d7221 */ /* 0x000fe20000010000 */
[----:B------:R-:W-:Y:S01]  /*4110*/  FMUL.FTZ R53, R123, R55 ;  /* 0x000000377b357220 */ /* 0x000fe20000410000 */
[----:B------:R-:W-:Y:S01]  /*4120*/  FMUL.FTZ R148, R76, R77 ;  /* 0x0000004d4c947220 */ /* 0x000fe20000410000 */
[----:B------:R-:W-:Y:S01]  /*4130*/  FMUL.FTZ R56, R137, R63 ;  /* 0x0000003f89387220 */ /* 0x000fe20000410000 */
[-C--:B------:R-:W-:Y:S01]  /*4140*/  FMUL.FTZ R54, R123, R52.reuse ;  /* 0x000000347b367220 */ /* 0x080fe20000410000 */
[----:B------:R-:W0:Y:S01]  /*4150*/  MUFU.EX2 R74, R74 ;  /* 0x0000004a004a7308 */ /* 0x000e220000000800 */
[-C--:B------:R-:W-:Y:S01]  /*4160*/  FMUL.FTZ R57, R137, R61.reuse ;  /* 0x0000003d89397220 */ /* 0x080fe20000410000 */
[----:B------:R-:W-:Y:S01]  /*4170*/  FFMA.FTZ R53, R124, R52, R53 ;  /* 0x000000347c357223 */ /* 0x000fe20000010035 */
[----:B------:R-:W-:Y:S01]  /*4180*/  FFMA.FTZ R61, R148, R61, -R56 ;  /* 0x0000003d943d7223 */ /* 0x000fe20000010838 */
[----:B------:R-:W-:Y:S01]  /*4190*/  FFMA.FTZ R54, R124, R55, -R54 ;  /* 0x000000377c367223 */ /* 0x000fe20000010836 */
[----:B------:R-:W-:Y:S01]  /*41a0*/  FFMA.FTZ R57, R148, R63, R57 ;  /* 0x0000003f94397223 */ /* 0x000fe20000010039 */
[----:B------:R-:W-:Y:S01]  /*41b0*/  FMUL.FTZ R55, R121, R53 ;  /* 0x0000003579377220 */ /* 0x000fe20000410000 */
[----:B-1----:R-:W-:Y:S01]  /*41c0*/  FMUL.FTZ R139, R79, R139 ;  /* 0x0000008b4f8b7220 */ /* 0x002fe20000410000 */
[----:B------:R-:W-:Y:S01]  /*41d0*/  FADD.FTZ R61, R110, R61 ;  /* 0x0000003d6e3d7221 */ /* 0x000fe20000010000 */
[-C--:B------:R-:W-:Y:S01]  /*41e0*/  FMUL.FTZ R52, R121, R54.reuse ;  /* 0x0000003679347220 */ /* 0x080fe20000410000 */
[----:B------:R-:W-:Y:S01]  /*41f0*/  FADD.FTZ R57, RZ, R57 ;  /* 0x00000039ff397221 */ /* 0x000fe20000010000 */
[C---:B------:R-:W-:Y:S01]  /*4200*/  FFMA.FTZ R55, R122.reuse, R54, -R55 ;  /* 0x000000367a377223 */ /* 0x040fe20000010837 */
[----:B------:R-:W-:Y:S01]  /*4210*/  FMUL.FTZ R138, R79, R138 ;  /* 0x0000008a4f8a7220 */ /* 0x000fe20000410000 */
[C---:B------:R-:W-:Y:S01]  /*4220*/  FMUL.FTZ R54, R139.reuse, R61 ;  /* 0x0000003d8b367220 */ /* 0x040fe20000410000 */
[----:B------:R-:W-:Y:S01]  /*4230*/  FFMA.FTZ R52, R122, R53, R52 ;  /* 0x000000357a347223 */ /* 0x000fe20000010034 */
[----:B------:R-:W-:Y:S01]  /*4240*/  FMUL.FTZ R59, R139, R57 ;  /* 0x000000398b3b7220 */ /* 0x000fe20000410000 */
[C---:B------:R-:W-:Y:S01]  /*4250*/  FMUL.FTZ R53, R151.reuse, R55 ;  /* 0x0000003797357220 */ /* 0x040fe20000410000 */
[C---:B------:R-:W-:Y:S01]  /*4260*/  FFMA.FTZ R57, R138.reuse, R57, R54 ;  /* 0x000000398a397223 */ /* 0x040fe20000010036 */
[-C--:B------:R-:W-:Y:S01]  /*4270*/  FMUL.FTZ R54, R151, R52.reuse ;  /* 0x0000003497367220 */ /* 0x080fe20000410000 */
[----:B------:R-:W-:Y:S01]  /*4280*/  FFMA.FTZ R56, R138, R61, -R59 ;  /* 0x0000003d8a387223 */ /* 0x000fe2000001083b */
[----:B------:R-:W-:Y:S01]  /*4290*/  FFMA.FTZ R53, R152, R52, R53 ;  /* 0x0000003498357223 */ /* 0x000fe20000010035 */
[----:B0-----:R-:W-:Y:S01]  /*42a0*/  FMUL.FTZ R141, R74, R141 ;  /* 0x0000008d4a8d7220 */ /* 0x001fe20000410000 */
[----:B------:R-:W-:Y:S01]  /*42b0*/  FADD.FTZ R57, RZ, R57 ;  /* 0x00000039ff397221 */ /* 0x000fe20000010000 */
[----:B------:R-:W-:Y:S01]  /*42c0*/  FFMA.FTZ R54, R152, R55, -R54 ;  /* 0x0000003798367223 */ /* 0x000fe20000010836 */
[----:B------:R-:W-:Y:S01]  /*42d0*/  FADD.FTZ R56, R109, R56 ;  /* 0x000000386d387221 */ /* 0x000fe20000010000 */
[----:B------:R-:W-:Y:S01]  /*42e0*/  FMUL.FTZ R55, R149, R53 ;  /* 0x0000003595377220 */ /* 0x000fe20000410000 */
[----:B------:R-:W-:Y:S01]  /*42f0*/  FMUL.FTZ R140, R74, R75 ;  /* 0x0000004b4a8c7220 */ /* 0x000fe20000410000 */
[----:B------:R-:W-:Y:S01]  /*4300*/  FMUL.FTZ R59, R141, R57 ;  /* 0x000000398d3b7220 */ /* 0x000fe20000410000 */
[----:B------:R-:W-:Y:S01]  /*4310*/  FMUL.FTZ R52, R149, R54 ;  /* 0x0000003695347220 */ /* 0x000fe20000410000 */
[----:B------:R-:W-:Y:S01]  /*4320*/  FMUL.FTZ R61, R141, R56 ;  /* 0x000000388d3d7220 */ /* 0x000fe20000410000 */
[----:B------:R-:W-:Y:S01]  /*4330*/  FFMA.FTZ R55, R150, R54, -R55 ;  /* 0x0000003696377223 */ /* 0x000fe20000010837 */
[----:B------:R-:W-:Y:S01]  /*4340*/  FFMA.FTZ R56, R140, R56, -R59 ;  /* 0x000000388c387223 */ /* 0x000fe2000001083b */
[----:B------:R-:W-:Y:S01]  /*4350*/  FFMA.FTZ R52, R150, R53, R52 ;  /* 0x0000003596347223 */ /* 0x000fe20000010034 */
[----:B------:R-:W-:Y:S01]  /*4360*/  FFMA.FTZ R61, R140, R57, R61 ;  /* 0x000000398c3d7223 */ /* 0x000fe2000001003d */
[----:B------:R-:W-:Y:S01]  /*4370*/  FMUL.FTZ R53, R137, R55 ;  /* 0x0000003789357220 */ /* 0x000fe20000410000 */
[----:B------:R-:W-:Y:S01]  /*4380*/  FADD.FTZ R56, R115, R56 ;  /* 0x0000003873387221 */ /* 0x000fe20000010000 */
[-C--:B------:R-:W-:Y:S01]  /*4390*/  FMUL.FTZ R54, R137, R52.reuse ;  /* 0x0000003489367220 */ /* 0x080fe20000410000 */
[----:B------:R-:W-:Y:S01]  /*43a0*/  FADD.FTZ R61, RZ, R61 ;  /* 0x0000003dff3d7221 */ /* 0x000fe20000010000 */
[----:B------:R-:W-:Y:S01]  /*43b0*/  FFMA.FTZ R53, R148, R52, R53 ;  /* 0x0000003494357223 */ /* 0x000fe20000010035 */
[----:B------:R-:W-:-:S02]  /*43c0*/  FMUL.FTZ R52, R143, R56 ;  /* 0x000000388f347220 */ /* 0x000fc40000410000 */
[----:B------:R-:W-:Y:S01]  /*43d0*/  FMUL.FTZ R57, R143, R61 ;  /* 0x0000003d8f397220 */ /* 0x000fe20000410000 */
[----:B------:R-:W-:Y:S01]  /*43e0*/  FFMA.FTZ R54, R148, R55, -R54 ;  /* 0x0000003794367223 */ /* 0x000fe20000010836 */
[C---:B------:R-:W-:Y:S01]  /*43f0*/  FFMA.FTZ R61, R142.reuse, R61, R52 ;  /* 0x0000003d8e3d7223 */ /* 0x040fe20000010034 */
[CC--:B------:R-:W-:Y:S01]  /*4400*/  FMUL.FTZ R55, R139.reuse, R53.reuse ;  /* 0x000000358b377220 */ /* 0x0c0fe20000410000 */
[----:B------:R-:W-:Y:S01]  /*4410*/  FFMA.FTZ R57, R142, R56, -R57 ;  /* 0x000000388e397223 */ /* 0x000fe20000010839 */
[-C--:B------:R-:W-:Y:S01]  /*4420*/  FMUL.FTZ R52, R139, R54.reuse ;  /* 0x000000368b347220 */ /* 0x080fe20000410000 */
[----:B------:R-:W-:Y:S01]  /*4430*/  FADD.FTZ R61, RZ, R61 ;  /* 0x0000003dff3d7221 */ /* 0x000fe20000010000 */
[----:B------:R-:W-:Y:S01]  /*4440*/  FFMA.FTZ R55, R138, R54, -R55 ;  /* 0x000000368a377223 */ /* 0x000fe20000010837 */
[----:B------:R-:W-:Y:S01]  /*4450*/  FADD.FTZ R57, R118, R57 ;  /* 0x0000003976397221 */ /* 0x000fe20000010000 */
[----:B------:R-:W-:Y:S01]  /*4460*/  FFMA.FTZ R52, R138, R53, R52 ;  /* 0x000000358a347223 */ /* 0x000fe20000010034 */
[----:B------:R-:W-:Y:S01]  /*4470*/  FMUL.FTZ R56, R145, R61 ;  /* 0x0000003d91387220 */ /* 0x000fe20000410000 */
[----:B------:R-:W-:Y:S01]  /*4480*/  FMUL.FTZ R53, R141, R55 ;  /* 0x000000378d357220 */ /* 0x000fe20000410000 */
[-C--:B------:R-:W-:Y:S01]  /*4490*/  FMUL.FTZ R59, R145, R57.reuse ;  /* 0x00000039913b7220 */ /* 0x080fe20000410000 */
[-C--:B------:R-:W-:Y:S01]  /*44a0*/  FMUL.FTZ R54, R141, R52.reuse ;  /* 0x000000348d367220 */ /* 0x080fe20000410000 */
[----:B------:R-:W-:Y:S01]  /*44b0*/  FFMA.FTZ R56, R144, R57, -R56 ;  /* 0x0000003990387223 */ /* 0x000fe20000010838 */
[----:B------:R-:W-:Y:S01]  /*44c0*/  FFMA.FTZ R53, R140, R52, R53 ;  /* 0x000000348c357223 */ /* 0x000fe20000010035 */
[----:B------:R-:W-:Y:S01]  /*44d0*/  FFMA.FTZ R59, R144, R61, R59 ;  /* 0x0000003d903b7223 */ /* 0x000fe2000001003b */
[----:B------:R-:W-:Y:S01]  /*44e0*/  FFMA.FTZ R54, R140, R55, -R54 ;  /* 0x000000378c367223 */ /* 0x000fe20000010836 */
[----:B------:R-:W-:Y:S01]  /*44f0*/  FADD.FTZ R56, R119, R56 ;  /* 0x0000003877387221 */ /* 0x000fe20000010000 */
[C---:B------:R-:W-:Y:S01]  /*4500*/  FMUL.FTZ R55, R143.reuse, R53 ;  /* 0x000000358f377220 */ /* 0x040fe20000410000 */
[----:B------:R-:W-:Y:S01]  /*4510*/  FADD.FTZ R59, RZ, R59 ;  /* 0x0000003bff3b7221 */ /* 0x000fe20000010000 */
[----:B------:R-:W-:Y:S01]  /*4520*/  FMUL.FTZ R52, R143, R54 ;  /* 0x000000368f347220 */ /* 0x000fe20000410000 */
[C---:B------:R-:W-:Y:S01]  /*4530*/  FMUL.FTZ R58, R147.reuse, R56 ;  /* 0x00000038933a7220 */ /* 0x040fe20000410000 */
[----:B------:R-:W-:Y:S01]  /*4540*/  FFMA.FTZ R54, R142, R54, -R55 ;  /* 0x000000368e367223 */ /* 0x000fe20000010837 */
[----:B------:R-:W-:-:S02]  /*4550*/  FMUL.FTZ R57, R147, R59 ;  /* 0x0000003b93397220 */ /* 0x000fc40000410000 */
[----:B------:R-:W-:Y:S01]  /*4560*/  FFMA.FTZ R58, R146, R59, R58 ;  /* 0x0000003b923a7223 */ /* 0x000fe2000001003a */
[----:B------:R-:W-:Y:S01]  /*4570*/  FFMA.FTZ R52, R142, R53, R52 ;  /* 0x000000358e347223 */ /* 0x000fe20000010034 */
[C---:B------:R-:W-:Y:S01]  /*4580*/  FMUL.FTZ R59, R145.reuse, R54 ;  /* 0x00000036913b7220 */ /* 0x040fe20000410000 */
[----:B------:R-:W-:Y:S01]  /*4590*/  FFMA.FTZ R61, R146, R56, -R57 ;  /* 0x00000038923d7223 */ /* 0x000fe20000010839 */
[----:B------:R-:W-:Y:S02]  /*45a0*/  FADD.FTZ R79, RZ, R58 ;  /* 0x0000003aff4f7221 */ /* 0x000fe40000010000 */
[-C--:B------:R-:W-:Y:S01]  /*45b0*/  FFMA.FTZ R56, R144, R52.reuse, R59 ;  /* 0x0000003490387223 */ /* 0x080fe2000001003b */
[----:B------:R-:W-:Y:S01]  /*45c0*/  FADD.FTZ R78, R120, R61 ;  /* 0x0000003d784e7221 */ /* 0x000fe20000010000 */
[----:B------:R-:W-:Y:S01]  /*45d0*/  FMUL.FTZ R59, R145, R52 ;  /* 0x00000034913b7220 */ /* 0x000fe20000410000 */
[----:B------:R-:W0:Y:S01]  /*45e0*/  SHFL.UP PT, R60, R79, 0x1, RZ ;  /* 0x042000004f3c7989 */ /* 0x000e2200000e00ff */
[----:B------:R-:W-:-:S02]  /*45f0*/  FMUL.FTZ R61, R147, R56 ;  /* 0x00000038933d7220 */ /* 0x000fc40000410000 */
[----:B------:R-:W-:Y:S01]  /*4600*/  FFMA.FTZ R59, R144, R54, -R59 ;  /* 0x00000036903b7223 */ /* 0x000fe2000001083b */
[----:B------:R-:W1:Y:S03]  /*4610*/  SHFL.UP PT, R58, R78, 0x1, RZ ;  /* 0x042000004e3a7989 */ /* 0x000e6600000e00ff */
[-C--:B------:R-:W-:Y:S01]  /*4620*/  FMUL.FTZ R63, R147, R59.reuse ;  /* 0x0000003b933f7220 */ /* 0x080fe20000410000 */
[----:B------:R-:W-:Y:S01]  /*4630*/  FFMA.FTZ R76, R146, R59, -R61 ;  /* 0x0000003b924c7223 */ /* 0x000fe2000001083d */
[----:B------:R-:W-:Y:S02]  /*4640*/  IADD3 R153, R80, 0x80, RZ ;  /* 0x0000008050997810 */ /* 0x000fe40007ffe0ff */
[----:B------:R-:W-:Y:S02]  /*4650*/  FFMA.FTZ R63, R146, R56, R63 ;  /* 0x00000038923f7223 */ /* 0x000fe4000001003f */
[----:B------:R-:W3:Y:S01]  /*4660*/  SHFL.UP PT, R52, R76, 0x1, RZ ;  /* 0x042000004c347989 */ /* 0x000ee200000e00ff */
[----:B------:R-:W-:-:S02]  /*4670*/  IADD3 R53, R80, 0xa0, RZ ;  /* 0x000000a050357810 */ /* 0x000fc40007ffe0ff */
[-C--:B------:R-:W-:Y:S01]  /*4680*/  LEA.HI.SX32 R153, R153, R80.reuse, 0x1b ;  /* 0x0000005099997211 */ /* 0x080fe200078fdaff */
[----:B------:R-:W4:Y:S01]  /*4690*/  SHFL.UP PT, R54, R63, 0x1, RZ ;  /* 0x042000003f367989 */ /* 0x000f2200000e00ff */
[----:B------:R-:W-:Y:S02]  /*46a0*/  LEA.HI.SX32 R53, R53, R80, 0x1b ;  /* 0x0000005035357211 */ /* 0x000fe400078fdaff */
[----:B------:R-:W-:Y:S02]  /*46b0*/  ISETP.GE.AND P0, PT, R101, 0x1, PT ;  /* 0x000000016500780c */ /* 0x000fe40003f06270 */
[----:B------:R-:W-:Y:S02]  /*46c0*/  LEA R153, R153, UR8, 0x4 ;  /* 0x0000000899997c11 */ /* 0x000fe4000f8e20ff */
[----:B------:R-:W-:Y:S01]  /*46d0*/  LEA R53, R53, UR8, 0x4 ;  /* 0x0000000835357c11 */ /* 0x000fe2000f8e20ff */
[----:B0-----:R-:W-:Y:S01]  /*46e0*/  FMUL.FTZ R59, R63, R60 ;  /* 0x0000003c3f3b7220 */ /* 0x001fe20000410000 */
[----:B------:R-:W-:Y:S01]  /*46f0*/  IADD3 R55, R80, 0xc0, RZ ;  /* 0x000000c050377810 */ /* 0x000fe20007ffe0ff */
[----:B------:R-:W-:Y:S02]  /*4700*/  STS.128 [R153+0x800], R68 ;  /* 0x0008004499007388 */ /* 0x000fe40000000c00 */
[----:B-1----:R-:W-:Y:S01]  /*4710*/  FFMA.FTZ R59, R76, R58, -R59 ;  /* 0x0000003a4c3b7223 */ /* 0x002fe2000001083b */
[----:B------:R-:W-:Y:S01]  /*4720*/  LEA.HI.SX32 R55, R55, R80, 0x1b ;  /* 0x0000005037377211 */ /* 0x000fe200078fdaff */
[----:B--2---:R0:W-:Y:S02]  /*4730*/  STS.128 [R53+0xa00], R40 ;  /* 0x000a002835007388 */ /* 0x0041e40000000c00 */
[----:B------:R-:W-:Y:S01]  /*4740*/  @P0 FADD.FTZ R78, R78, R59 ;  /* 0x0000003b4e4e0221 */ /* 0x000fe20000010000 */
[----:B------:R-:W-:Y:S01]  /*4750*/  LEA R55, R55, UR8, 0x4 ;  /* 0x0000000837377c11 */ /* 0x000fe2000f8e20ff */
[----:B0-----:R-:W-:-:S04]  /*4760*/  FMUL.FTZ R41, R63, R58 ;  /* 0x0000003a3f297220 */ /* 0x001fc80000410000 */
[C---:B------:R-:W-:Y:S01]  /*4770*/  FFMA.FTZ R60, R76.reuse, R60, R41 ;  /* 0x0000003c4c3c7223 */ /* 0x040fe20000010029 */
[----:B---3--:R-:W-:Y:S01]  /*4780*/  FMUL.FTZ R41, R63, R52 ;  /* 0x000000343f297220 */ /* 0x008fe20000410000 */
[----:B------:R-:W-:Y:S02]  /*4790*/  STS.128 [R55+0xc00], R44 ;  /* 0x000c002c37007388 */ /* 0x000fe40000000c00 */
[----:B------:R-:W-:Y:S02]  /*47a0*/  @P0 FADD.FTZ R79, R79, R60 ;  /* 0x0000003c4f4f0221 */ /* 0x000fe40000010000 */
[----:B------:R-:W-:Y:S01]  /*47b0*/  SHFL.UP PT, R45, R78, 0x2, RZ ;  /* 0x044000004e2d7989 */ /* 0x000fe200000e00ff */
[CC--:B----4-:R-:W-:Y:S01]  /*47c0*/  FFMA.FTZ R40, R76.reuse, R54.reuse, R41 ;  /* 0x000000364c287223 */ /* 0x0d0fe20000010029 */
[C---:B------:R-:W-:Y:S02]  /*47d0*/  FMUL.FTZ R41, R63.reuse, R54 ;  /* 0x000000363f297220 */ /* 0x040fe40000410000 */
[----:B------:R-:W0:Y:S02]  /*47e0*/  SHFL.UP PT, R47, R79, 0x2, RZ ;  /* 0x044000004f2f7989 */ /* 0x000e2400000e00ff */
[----:B------:R-:W-:Y:S01]  /*47f0*/  @P0 FFMA.FTZ R76, R76, R52, -R41 ;  /* 0x000000344c4c0223 */ /* 0x000fe20000010829 */
[----:B------:R-:W-:-:S02]  /*4800*/  FSEL R40, R63, R40, !P0 ;  /* 0x000000283f287208 */ /* 0x000fc40004000000 */
[----:B------:R-:W-:Y:S02]  /*4810*/  IADD3 R57, R80, 0xe0, RZ ;  /* 0x000000e050397810 */ /* 0x000fe40007ffe0ff */
[----:B------:R-:W1:Y:S02]  /*4820*/  SHFL.UP PT, R41, R76, 0x2, RZ ;  /* 0x044000004c297989 */ /* 0x000e6400000e00ff */
[----:B------:R-:W-:Y:S02]  /*4830*/  LEA.HI.SX32 R57, R57, R80, 0x1b ;  /* 0x0000005039397211 */ /* 0x000fe400078fdaff */
[----:B------:R-:W2:Y:S01]  /*4840*/  SHFL.UP PT, R43, R40, 0x2, RZ ;  /* 0x04400000282b7989 */ /* 0x000ea200000e00ff */
[----:B------:R-:W-:Y:S02]  /*4850*/  ISETP.GE.AND P0, PT, R101, 0x2, PT ;  /* 0x000000026500780c */ /* 0x000fe40003f06270 */
[----:B------:R-:W-:-:S05]  /*4860*/  LEA R57, R57, UR8, 0x4 ;  /* 0x0000000839397c11 */ /* 0x000fca000f8e20ff */
[----:B------:R3:W-:Y:S01]  /*4870*/  STS.128 [R57+0xe00], R48 ;  /* 0x000e003039007388 */ /* 0x0007e20000000c00 */
[C---:B0-----:R-:W-:Y:S01]  /*4880*/  FMUL.FTZ R42, R40.reuse, R47 ;  /* 0x0000002f282a7220 */ /* 0x041fe20000410000 */
[C---:B------:R-:W-:Y:S01]  /*4890*/  ISETP.NE.AND P2, PT, R101.reuse, 0x1f, PT ;  /* 0x0000001f6500780c */ /* 0x040fe20003f45270 */
[C---:B------:R-:W-:Y:S01]  /*48a0*/  IMAD R80, R101.reuse, 0x7, R80 ;  /* 0x0000000765507824 */ /* 0x040fe200078e0250 */
[----:B------:R-:W-:Y:S01]  /*48b0*/  ISETP.GE.AND P1, PT, R101, 0x10, PT ;  /* 0x000000106500780c */ /* 0x000fe20003f26270 */
[----:B------:R-:W-:Y:S01]  /*48c0*/  NOP ;  /* 0x0000000000007918 */ /* 0x000fe20000000000 */
[-C--:B---3--:R-:W-:Y:S01]  /*48d0*/  FMUL.FTZ R49, R40, R45.reuse ;  /* 0x0000002d28317220 */ /* 0x088fe20000410000 */
[----:B------:R-:W-:Y:S01]  /*48e0*/  FFMA.FTZ R45, R76, R45, -R42 ;  /* 0x0000002d4c2d7223 */ /* 0x000fe2000001082a */
[----:B------:R-:W-:Y:S01]  /*48f0*/  IADD3 R48, R80, 0x4, RZ ;  /* 0x0000000450307810 */ /* 0x000fe20007ffe0ff */
[----:B------:R-:W5:Y:S01]  /*4900*/  LDG.E.64 R116, desc[UR12][R116.64] ;  /* 0x0000000c74747981 */ /* 0x000f62000c1e1b00 */
[----:B------:R-:W-:Y:S01]  /*4910*/  FFMA.FTZ R44, R76, R47, R49 ;  /* 0x0000002f4c2c7223 */ /* 0x000fe20000010031 */
[----:B------:R-:W-:-:S03]  /*4920*/  @P0 FADD.FTZ R78, R78, R45 ;  /* 0x0000002d4e4e0221 */ /* 0x000fc60000010000 */
[----:B------:R-:W-:Y:S01]  /*4930*/  @P0 FADD.FTZ R79, R79, R44 ;  /* 0x0000002c4f4f0221 */ /* 0x000fe20000010000 */
[C---:B-1----:R-:W-:Y:S01]  /*4940*/  FMUL.FTZ R45, R40.reuse, R41 ;  /* 0x00000029282d7220 */ /* 0x042fe20000410000 */
[----:B--2---:R-:W-:-:S03]  /*4950*/  FMUL.FTZ R42, R40, R43 ;  /* 0x0000002b282a7220 */ /* 0x004fc60000410000 */
[----:B------:R-:W0:Y:S01]  /*4960*/  SHFL.UP PT, R46, R79, 0x4, RZ ;  /* 0x048000004f2e7989 */ /* 0x000e2200000e00ff */
[C---:B------:R-:W-:Y:S01]  /*4970*/  FFMA.FTZ R45, R76.reuse, R43, R45 ;  /* 0x0000002b4c2d7223 */ /* 0x040fe2000001002d */
[----:B------:R-:W-:Y:S02]  /*4980*/  @P0 FFMA.FTZ R76, R76, R41, -R42 ;  /* 0x000000294c4c0223 */ /* 0x000fe4000001082a */
[----:B------:R-:W1:Y:S02]  /*4990*/  SHFL.UP PT, R44, R78, 0x4, RZ ;  /* 0x048000004e2c7989 */ /* 0x000e6400000e00ff */
[----:B------:R-:W-:Y:S02]  /*49a0*/  FSEL R45, R40, R45, !P0 ;  /* 0x0000002d282d7208 */ /* 0x000fe40004000000 */
        /* <DEDUP_REMOVED lines=11> */
[----:B------:R-:W0:Y:S01]  /*4a60*/  SHFL.UP PT, R47, R78, 0x8, RZ ;  /* 0x050000004e2f7989 */ /* 0x000e2200000e00ff */
[----:B------:R-:W-:-:S03]  /*4a70*/  FMUL.FTZ R41, R45, R41 ;  /* 0x000000292d297220 */ /* 0x000fc60000410000 */
[----:B------:R-:W1:Y:S01]  /*4a80*/  SHFL.UP PT, R49, R79, 0x8, RZ ;  /* 0x050000004f317989 */ /* 0x000e6200000e00ff */
[----:B------:R-:W-:Y:S01]  /*4a90*/  @P0 FFMA.FTZ R76, R76, R40, -R41 ;  /* 0x000000284c4c0223 */ /* 0x000fe20000010829 */
[----:B------:R-:W-:-:S04]  /*4aa0*/  FSEL R42, R45, R42, !P0 ;  /* 0x0000002a2d2a7208 */ /* 0x000fc80004000000 */
[----:B------:R-:W2:Y:S04]  /*4ab0*/  SHFL.UP PT, R41, R76, 0x8, RZ ;  /* 0x050000004c297989 */ /* 0x000ea800000e00ff */
[----:B------:R-:W3:Y:S01]  /*4ac0*/  SHFL.UP PT, R43, R42, 0x8, RZ ;  /* 0x050000002a2b7989 */ /* 0x000ee200000e00ff */
[----:B------:R-:W-:Y:S01]  /*4ad0*/  ISETP.GE.AND P0, PT, R101, 0x8, PT ;  /* 0x000000086500780c */ /* 0x000fe20003f06270 */
[C---:B0-----:R-:W-:Y:S01]  /*4ae0*/  FMUL.FTZ R45, R42.reuse, R47 ;  /* 0x0000002f2a2d7220 */ /* 0x041fe20000410000 */
[----:B-1----:R-:W-:-:S03]  /*4af0*/  FMUL.FTZ R40, R42, R49 ;  /* 0x000000312a287220 */ /* 0x002fc60000410000 */
[C---:B------:R-:W-:Y:S01]  /*4b00*/  FFMA.FTZ R44, R76.reuse, R49, R45 ;  /* 0x000000314c2c7223 */ /* 0x040fe2000001002d */
[----:B------:R-:W-:-:S07]  /*4b10*/  FFMA.FTZ R47, R76, R47, -R40 ;  /* 0x0000002f4c2f7223 */ /* 0x000fce0000010828 */
[----:B------:R-:W-:Y:S01]  /*4b20*/  @P0 FADD.FTZ R79, R79, R44 ;  /* 0x0000002c4f4f0221 */ /* 0x000fe20000010000 */
[----:B--2---:R-:W-:Y:S01]  /*4b30*/  FMUL.FTZ R45, R42, R41 ;  /* 0x000000292a2d7220 */ /* 0x004fe20000410000 */
[----:B------:R-:W-:Y:S01]  /*4b40*/  @P0 FADD.FTZ R78, R78, R47 ;  /* 0x0000002f4e4e0221 */ /* 0x000fe20000010000 */
[-C--:B---3--:R-:W-:Y:S02]  /*4b50*/  FMUL.FTZ R40, R42, R43.reuse ;  /* 0x0000002b2a287220 */ /* 0x088fe40000410000 */
[----:B------:R-:W0:Y:S01]  /*4b60*/  SHFL.UP PT, R46, R79, 0x10, RZ ;  /* 0x060000004f2e7989 */ /* 0x000e2200000e00ff */
[C---:B------:R-:W-:Y:S01]  /*4b70*/  FFMA.FTZ R45, R76.reuse, R43, R45 ;  /* 0x0000002b4c2d7223 */ /* 0x040fe2000001002d */
[----:B------:R-:W-:Y:S02]  /*4b80*/  @P0 FFMA.FTZ R76, R76, R41, -R40 ;  /* 0x000000294c4c0223 */ /* 0x000fe40000010828 */
[----:B------:R-:W1:Y:S02]  /*4b90*/  SHFL.UP PT, R44, R78, 0x10, RZ ;  /* 0x060000004e2c7989 */ /* 0x000e6400000e00ff */
[----:B------:R-:W-:-:S02]  /*4ba0*/  FSEL R77, R42, R45, !P0 ;  /* 0x0000002d2a4d7208 */ /* 0x000fc40004000000 */
[----:B------:R-:W2:Y:S04]  /*4bb0*/  SHFL.UP PT, R43, R76, 0x10, RZ ;  /* 0x060000004c2b7989 */ /* 0x000ea800000e00ff */
[----:B------:R-:W3:Y:S01]  /*4bc0*/  SHFL.UP PT, R51, R77, 0x10, RZ ;  /* 0x060000004d337989 */ /* 0x000ee200000e00ff */
[----:B------:R-:W-:-:S04]  /*4bd0*/  LOP3.LUT P0, RZ, R103, 0x1f, RZ, 0xc0, !PT ;  /* 0x0000001f67ff7812 */ /* 0x000fc8000780c0ff */
[----:B------:R-:W-:Y:S02]  /*4be0*/  ISETP.EQ.OR P0, PT, RZ, UR6, P0 ;  /* 0x00000006ff007c0c */ /* 0x000fe40008702670 */
[----:B------:R-:W-:Y:S01]  /*4bf0*/  IADD3 R40, R80, 0x1, RZ ;  /* 0x0000000150287810 */ /* 0x000fe20007ffe0ff */
[C---:B0-----:R-:W-:Y:S01]  /*4c00*/  FMUL.FTZ R41, R77.reuse, R46 ;  /* 0x0000002e4d297220 */ /* 0x041fe20000410000 */
[----:B-1----:R-:W-:-:S03]  /*4c10*/  FMUL.FTZ R45, R77, R44 ;  /* 0x0000002c4d2d7220 */ /* 0x002fc60000410000 */
[----:B------:R-:W-:Y:S01]  /*4c20*/  FFMA.FTZ R55, R76, R44, -R41 ;  /* 0x0000002c4c377223 */ /* 0x000fe20000010829 */
[----:B------:R-:W-:Y:S01]  /*4c30*/  LEA R41, R101, R72, 0x3 ;  /* 0x0000004865297211 */ /* 0x000fe200078e18ff */
[----:B--2---:R-:W-:Y:S01]  /*4c40*/  FMUL.FTZ R53, R77, R43 ;  /* 0x0000002b4d357220 */ /* 0x004fe20000410000 */
[----:B------:R-:W-:Y:S01]  /*4c50*/  IADD3 R44, R80, 0x3, RZ ;  /* 0x00000003502c7810 */ /* 0x000fe20007ffe0ff */
[----:B------:R-:W-:Y:S01]  /*4c60*/  FFMA.FTZ R56, R76, R46, R45 ;  /* 0x0000002e4c387223 */ /* 0x000fe2000001002d */
[C---:B------:R-:W-:Y:S01]  /*4c70*/  IADD3 R42, R80.reuse, 0x2, RZ ;  /* 0x00000002502a7810 */ /* 0x040fe20007ffe0ff */
[----:B------:R-:W-:Y:S01]  /*4c80*/  VOTEU.ALL UP0, P0 ;  /* 0x00000000003f7886 */ /* 0x000fe20000000000 */
[C---:B------:R-:W-:Y:S02]  /*4c90*/  IADD3 R50, R80.reuse, 0x5, RZ ;  /* 0x0000000550327810 */ /* 0x040fe40007ffe0ff */
[C---:B------:R-:W-:Y:S02]  /*4ca0*/  IADD3 R52, R80.reuse, 0x6, RZ ;  /* 0x0000000650347810 */ /* 0x040fe40007ffe0ff */
[----:B------:R-:W-:-:S02]  /*4cb0*/  IADD3 R54, R80, 0x7, RZ ;  /* 0x0000000750367810 */ /* 0x000fc40007ffe0ff */
[----:B------:R-:W-:Y:S01]  /*4cc0*/  LEA.HI.SX32 R45, R40, R41, 0x1b ;  /* 0x00000029282d7211 */ /* 0x000fe200078fdaff */
[----:B---3--:R-:W-:Y:S01]  /*4cd0*/  FFMA.FTZ R40, R76, R51, R53 ;  /* 0x000000334c287223 */ /* 0x008fe20000010035 */
[----:B------:R-:W-:Y:S01]  /*4ce0*/  LEA.HI.SX32 R47, R44, R41, 0x1b ;  /* 0x000000292c2f7211 */ /* 0x000fe200078fdaff */
[----:B------:R-:W-:Y:S01]  /*4cf0*/  FMUL.FTZ R53, R77, R51 ;  /* 0x000000334d357220 */ /* 0x000fe20000410000 */
[-C--:B------:R-:W-:Y:S02]  /*4d00*/  LEA.HI.SX32 R46, R42, R41.reuse, 0x1b ;  /* 0x000000292a2e7211 */ /* 0x080fe400078fdaff */
[-C--:B------:R-:W-:Y:S02]  /*4d10*/  LEA.HI.SX32 R49, R48, R41.reuse, 0x1b ;  /* 0x0000002930317211 */ /* 0x080fe400078fdaff */
[-C--:B------:R-:W-:Y:S02]  /*4d20*/  LEA.HI.SX32 R50, R50, R41.reuse, 0x1b ;  /* 0x0000002932327211 */ /* 0x080fe400078fdaff */
[----:B------:R-:W-:-:S02]  /*4d30*/  LEA.HI.SX32 R51, R52, R41, 0x1b ;  /* 0x0000002934337211 */ /* 0x000fc400078fdaff */
[----:B------:R-:W-:Y:S01]  /*4d40*/  LEA.HI.SX32 R54, R54, R41, 0x1b ;  /* 0x0000002936367211 */ /* 0x000fe200078fdaff */
[----:B------:R-:W-:Y:S01]  /*4d50*/  HFMA2.MMA R41, -RZ, RZ, 0, 0 ;  /* 0x00000000ff297435 */ /* 0x000fe200000001ff */
[----:B------:R-:W-:Y:S01]  /*4d60*/  @!P2 SHF.R.U32.HI R44, RZ, 0x1, R103 ;  /* 0x00000001ff2ca819 */ /* 0x000fe20000011667 */
[----:B------:R-:W-:Y:S01]  /*4d70*/  @!UP0 ULEA UR9, UR7, UR8, 0x4 ;  /* 0x0000000807098291 */ /* 0x000fe2000f8e203f */
[----:B------:R-:W-:Y:S01]  /*4d80*/  LEA.HI.SX32 R80, R80, R80, 0x1b ;  /* 0x0000005050507211 */ /* 0x000fe200078fdaff */
[----:B------:R-:W-:Y:S01]  /*4d90*/  @P1 FFMA.FTZ R76, R76, R43, -R53 ;  /* 0x0000002b4c4c1223 */ /* 0x000fe20000010835 */
[----:B------:R-:W-:Y:S01]  /*4da0*/  @P1 FADD.FTZ R79, R79, R56 ;  /* 0x000000384f4f1221 */ /* 0x000fe20000010000 */
[----:B------:R-:W-:Y:S02]  /*4db0*/  FSEL R77, R77, R40, !P1 ;  /* 0x000000284d4d7208 */ /* 0x000fe40004800000 */
[----:B------:R-:W-:Y:S02]  /*4dc0*/  CS2R R42, SRZ ;  /* 0x00000000002a7805 */ /* 0x000fe4000001ff00 */
[----:B------:R-:W-:-:S02]  /*4dd0*/  @!P2 LOP3.LUT R153, R44, 0x7ffffff0, RZ, 0xc0, !PT ;  /* 0x7ffffff02c99a812 */ /* 0x000fc400078ec0ff */
[----:B------:R-:W-:Y:S02]  /*4de0*/  MOV R40, 0x3f800000 ;  /* 0x3f80000000287802 */ /* 0x000fe40000000f00 */
[----:B------:R-:W-:Y:S02]  /*4df0*/  LEA R44, R80, UR8, 0x4 ;  /* 0x00000008502c7c11 */ /* 0x000fe4000f8e20ff */
[----:B------:R-:W-:Y:S02]  /*4e00*/  LEA R48, R45, UR8, 0x4 ;  /* 0x000000082d307c11 */ /* 0x000fe4000f8e20ff */
[----:B------:R-:W-:Y:S01]  /*4e10*/  LEA R52, R46, UR8, 0x4 ;  /* 0x000000082e347c11 */ /* 0x000fe2000f8e20ff */
[----:B------:R-:W-:Y:S01]  /*4e20*/  @P1 FADD.FTZ R78, R78, R55 ;  /* 0x000000374e4e1221 */ /* 0x000fe20000010000 */
[----:B------:R-:W-:Y:S01]  /*4e30*/  LEA R56, R47, UR8, 0x4 ;  /* 0x000000082f387c11 */ /* 0x000fe2000f8e20ff */
[----:B------:R-:W-:Y:S01]  /*4e40*/  @!P0 LDS.128 R40, [UR9+0x4260] ;  /* 0x00426009ff288984 */ /* 0x000fe20008000c00 */
[----:B------:R-:W-:-:S02]  /*4e50*/  LEA R60, R49, UR8, 0x4 ;  /* 0x00000008313c7c11 */ /* 0x000fc4000f8e20ff */
[----:B------:R-:W-:Y:S01]  /*4e60*/  LEA R64, R50, UR8, 0x4 ;  /* 0x0000000832407c11 */ /* 0x000fe2000f8e20ff */
[----:B------:R-:W-:Y:S01]  /*4e70*/  LDS.128 R44, [R44] ;  /* 0x000000002c2c7984 */ /* 0x000fe20000000c00 */
[----:B------:R-:W-:Y:S02]  /*4e80*/  LEA R68, R51, UR8, 0x4 ;  /* 0x0000000833447c11 */ /* 0x000fe4000f8e20ff */
[----:B------:R-:W-:Y:S01]  /*4e90*/  LEA R72, R54, UR8, 0x4 ;  /* 0x0000000836487c11 */ /* 0x000fe2000f8e20ff */
[----:B------:R-:W-:Y:S04]  /*4ea0*/  LDS.128 R48, [R48+0x10] ;  /* 0x0000100030307984 */ /* 0x000fe80000000c00 */
[----:B------:R-:W-:Y:S04]  /*4eb0*/  LDS.128 R52, [R52+0x20] ;  /* 0x0000200034347984 */ /* 0x000fe80000000c00 */
[----:B------:R-:W-:Y:S04]  /*4ec0*/  LDS.128 R56, [R56+0x30] ;  /* 0x0000300038387984 */ /* 0x000fe80000000c00 */
[----:B------:R-:W-:Y:S04]  /*4ed0*/  LDS.128 R60, [R60+0x40] ;  /* 0x000040003c3c7984 */ /* 0x000fe80000000c00 */
[----:B------:R-:W-:Y:S04]  /*4ee0*/  LDS.128 R64, [R64+0x50] ;  /* 0x0000500040407984 */ /* 0x000fe80000000c00 */
[----:B------:R-:W-:Y:S04]  /*4ef0*/  LDS.128 R68, [R68+0x60] ;  /* 0x0000600044447984 */ /* 0x000fe80000000c00 */
[----:B------:R-:W-:Y:S04]  /*4f00*/  LDS.128 R72, [R72+0x70] ;  /* 0x0000700048487984 */ /* 0x000fe80000000c00 */
[----:B------:R-:W-:Y:S01]  /*4f10*/  @!P2 STS.128 [R153+UR8+0x4200], R76 ;  /* 0x0042004c9900a988 */ /* 0x000fe20008000c08 */
[----:B------:R-:W-:Y:S06]  /*4f20*/  BAR.SYNC.DEFER_BLOCKING 0x0 ;  /* 0x0000000000007b1d */ /* 0x000fec0000010000 */
[----:B------:R-:W-:Y:S04]  /*4f30*/  LDS.128 R80, [UR8+0x4200] ;  /* 0x00420008ff507984 */ /* 0x000fe80008000c00 */
[----:B------:R-:W0:Y:S04]  /*4f40*/  LDS.128 R84, [UR8+0x4210] ;  /* 0x00421008ff547984 */ /* 0x000e280008000c00 */
[----:B------:R-:W1:Y:S04]  /*4f50*/  LDS.128 R88, [UR8+0x4220] ;  /* 0x00422008ff587984 */ /* 0x000e680008000c00 */
        /* <DEDUP_REMOVED lines=10> */
[-C--:B------:R-:W-:Y:S01]  /*5000*/  FFMA.FTZ R156, R83, R84.reuse, R156 ;  /* 0x00000054539c7223 */ /* 0x080fe2000001009c */
[-C--:B------:R-:W-:Y:S01]  /*5010*/  FFMA.FTZ R154, R81, R84.reuse, R154 ;  /* 0x00000054519a7223 */ /* 0x080fe2000001009a */
[----:B------:R-:W-:Y:S01]  /*5020*/  FFMA.FTZ R153, R80, R84, -R153 ;  /* 0x0000005450997223 */ /* 0x000fe20000010899 */
[----:B------:R-:W-:Y:S01]  /*5030*/  FADD.FTZ R155, R86, R155 ;  /* 0x0000009b569b7221 */ /* 0x000fe20000010000 */
[----:B------:R-:W-:Y:S01]  /*5040*/  FADD.FTZ R84, R87, R156 ;  /* 0x0000009c57547221 */ /* 0x000fe20000010000 */
[CC--:B-1----:R-:W-:Y:S01]  /*5050*/  FMUL.FTZ R86, R154.reuse, R89.reuse ;  /* 0x000000599a567220 */ /* 0x0c2fe20000410000 */
[----:B------:R-:W-:Y:S01]  /*5060*/  FMUL.FTZ R87, R153, R89 ;  /* 0x0000005999577220 */ /* 0x000fe20000410000 */
[----:B------:R-:W-:-:S02]  /*5070*/  FSEL R81, R154, R81, !P1 ;  /* 0x000000519a517208 */ /* 0x000fc40004800000 */
[-C--:B------:R-:W-:Y:S01]  /*5080*/  FFMA.FTZ R85, R153, R88.reuse, -R86 ;  /* 0x0000005899557223 */ /* 0x080fe20000010856 */
[----:B------:R-:W-:Y:S01]  /*5090*/  FFMA.FTZ R86, R154, R88, R87 ;  /* 0x000000589a567223 */ /* 0x000fe20000010057 */
[CC--:B------:R-:W-:Y:S01]  /*50a0*/  FMUL.FTZ R154, R84.reuse, R89.reuse ;  /* 0x00000059549a7220 */ /* 0x0c0fe20000410000 */
[C---:B------:R-:W-:Y:S01]  /*50b0*/  FMUL.FTZ R87, R155.reuse, R89 ;  /* 0x000000599b577220 */ /* 0x040fe20000410000 */
[C---:B------:R-:W-:Y:S02]  /*50c0*/  FSEL R89, R155.reuse, R82, !P1 ;  /* 0x000000529b597208 */ /* 0x040fe40004800000 */
[-C--:B------:R-:W-:Y:S01]  /*50d0*/  FFMA.FTZ R155, R155, R88.reuse, -R154 ;  /* 0x000000589b9b7223 */ /* 0x080fe2000001089a */
[----:B------:R-:W-:-:S03]  /*50e0*/  FFMA.FTZ R154, R84, R88, R87 ;  /* 0x00000058549a7223 */ /* 0x000fc60000010057 */
[----:B------:R-:W-:Y:S01]  /*50f0*/  FADD.FTZ R90, R90, R155 ;  /* 0x0000009b5a5a7221 */ /* 0x000fe20000010000 */
[----:B------:R-:W-:Y:S01]  /*5100*/  FADD.FTZ R91, R91, R154 ;  /* 0x0000009a5b5b7221 */ /* 0x000fe20000010000 */
[----:B------:R-:W-:Y:S01]  /*5110*/  FSEL R80, R153, R80, !P1 ;  /* 0x0000005099507208 */ /* 0x000fe20004800000 */
[-C--:B--2---:R-:W-:Y:S01]  /*5120*/  FMUL.FTZ R156, R86, R93.reuse ;  /* 0x0000005d569c7220 */ /* 0x084fe20000410000 */
[-C--:B------:R-:W-:Y:S01]  /*5130*/  FMUL.FTZ R154, R90, R93.reuse ;  /* 0x0000005d5a9a7220 */ /* 0x080fe20000410000 */
[----:B------:R-:W-:Y:S01]  /*5140*/  FMUL.FTZ R153, R91, R93 ;  /* 0x0000005d5b997220 */ /* 0x000fe20000410000 */
[----:B------:R-:W-:Y:S01]  /*5150*/  FSEL R84, R84, R83, !P1 ;  /* 0x0000005354547208 */ /* 0x000fe20004800000 */
[C---:B------:R-:W-:Y:S01]  /*5160*/  FFMA.FTZ R83, R85.reuse, R92, -R156 ;  /* 0x0000005c55537223 */ /* 0x040fe2000001089c */
[C---:B------:R-:W-:Y:S01]  /*5170*/  FSEL R80, R85.reuse, R80, !P0 ;  /* 0x0000005055507208 */ /* 0x040fe20004000000 */
[----:B------:R-:W-:Y:S01]  /*5180*/  FMUL.FTZ R85, R85, R93 ;  /* 0x0000005d55557220 */ /* 0x000fe20000410000 */
[CC--:B------:R-:W-:Y:S01]  /*5190*/  FFMA.FTZ R153, R90.reuse, R92.reuse, -R153 ;  /* 0x0000005c5a997223 */ /* 0x0c0fe20000010899 */
[----:B------:R-:W-:Y:S01]  /*51a0*/  FFMA.FTZ R154, R91, R92, R154 ;  /* 0x0000005c5b9a7223 */ /* 0x000fe2000001009a */
[----:B------:R-:W0:Y:S01]  /*51b0*/  SHFL.UP PT, R78, R78, 0x1, RZ ;  /* 0x042000004e4e7989 */ /* 0x000e2200000e00ff */
[----:B------:R-:W-:Y:S03]  /*51c0*/  BSSY B0, `(.L_x_467) ;  /* 0x000002b000007945 */ /* 0x000fe60003800000 */
[----:B------:R1:W2:Y:S01]  /*51d0*/  SHFL.UP PT, R82, R79, 0x1, RZ ;  /* 0x042000004f527989 */ /* 0x0002a200000e00ff */
[----:B------:R-:W-:-:S03]  /*51e0*/  FSEL R89, R90, R89, !P0 ;  /* 0x000000595a597208 */ /* 0x000fc60004000000 */
[----:B------:R1:W3:Y:S01]  /*51f0*/  SHFL.UP PT, R87, R76, 0x1, RZ ;  /* 0x042000004c577989 */ /* 0x0002e200000e00ff */
[----:B------:R-:W-:-:S03]  /*5200*/  FSEL R84, R91, R84, !P0 ;  /* 0x000000545b547208 */ /* 0x000fc60004000000 */
[----:B------:R1:W4:Y:S01]  /*5210*/  SHFL.UP PT, R88, R77, 0x1, RZ ;  /* 0x042000004d587989 */ /* 0x00032200000e00ff */
[C---:B------:R-:W-:Y:S01]  /*5220*/  FSEL R81, R86.reuse, R81, !P0 ;  /* 0x0000005156517208 */ /* 0x040fe20004000000 */
[----:B------:R-:W-:Y:S01]  /*5230*/  FFMA.FTZ R85, R86, R92, R85 ;  /* 0x0000005c56557223 */ /* 0x000fe20000010055 */
[----:B------:R-:W-:Y:S01]  /*5240*/  FADD.FTZ R94, R94, R153 ;  /* 0x000000995e5e7221 */ /* 0x000fe20000010000 */
[----:B------:R-:W-:Y:S01]  /*5250*/  FADD.FTZ R95, R95, R154 ;  /* 0x0000009a5f5f7221 */ /* 0x000fe20000010000 */
[----:B------:R-:W-:Y:S06]  /*5260*/  @!P2 BRA `(.L_x_468) ;  /* 0x000000000040a947 */ /* 0x000fec0003800000 */
[----:B------:R-:W-:Y:S01]  /*5270*/  ISETP.NE.AND P0, PT, R101, RZ, PT ;  /* 0x000000ff6500720c */ /* 0x000fe20003f05270 */
[C---:B----4-:R-:W-:Y:S01]  /*5280*/  FMUL.FTZ R86, R88.reuse, R84 ;  /* 0x0000005458567220 */ /* 0x050fe20000410000 */
[C---:B------:R-:W-:Y:S01]  /*5290*/  FMUL.FTZ R83, R88.reuse, R89 ;  /* 0x0000005958537220 */ /* 0x040fe20000410000 */
[C---:B-1----:R-:W-:Y:S01]  /*52a0*/  FMUL.FTZ R77, R88.reuse, R81 ;  /* 0x00000051584d7220 */ /* 0x042fe20000410000 */
[----:B------:R-:W-:Y:S01]  /*52b0*/  FMUL.FTZ R76, R88, R80 ;  /* 0x00000050584c7220 */ /* 0x000fe20000410000 */
[C---:B---3--:R-:W-:Y:S01]  /*52c0*/  FFMA.FTZ R79, R87.reuse, R89, -R86 ;  /* 0x00000059574f7223 */ /* 0x048fe20000010856 */
        /* <DEDUP_REMOVED lines=10> */
.L_x_468:
[----:B------:R-:W-:Y:S01]  /*5370*/  ISETP.NE.AND P0, PT, R101, RZ, PT ;  /* 0x000000ff6500720c */ /* 0x000fe20003f05270 */
[C---:B------:R-:W-:Y:S01]  /*5380*/  FMUL.FTZ R80, R85.reuse, R43 ;  /* 0x0000002b55507220 */ /* 0x040fe20000410000 */
[CC--:B------:R-:W-:Y:S01]  /*5390*/  FMUL.FTZ R84, R85.reuse, R42.reuse ;  /* 0x0000002a55547220 */ /* 0x0c0fe20000410000 */
[----:B-1----:R-:W-:Y:S02]  /*53a0*/  FMUL.FTZ R76, R85, R41 ;  /* 0x00000029554c7220 */ /* 0x002fe40000410000 */
[----:B------:R-:W-:Y:S01]  /*53b0*/  FFMA.FTZ R77, R83, R42, -R80 ;  /* 0x0000002a534d7223 */ /* 0x000fe20000010850 */
[----:B------:R-:W-:Y:S01]  /*53c0*/  FMUL.FTZ R80, R85, R40 ;  /* 0x0000002855507220 */ /* 0x000fe20000410000 */
[----:B------:R-:W-:-:S06]  /*53d0*/  FFMA.FTZ R84, R83, R43, R84 ;  /* 0x0000002b53547223 */ /* 0x000fcc0000010054 */
[----:B------:R1:W-:Y:S01]  /*53e0*/  @!P0 STS.128 [UR8+0x4250], R40 ;  /* 0x00425028ff008988 */ /* 0x0003e20008000c08 */
[----:B0-----:R-:W-:Y:S02]  /*53f0*/  @!P0 MOV R78, R42 ;  /* 0x0000002a004e8202 */ /* 0x001fe40000000f00 */
[-C--:B---3--:R-:W-:Y:S02]  /*5400*/  @!P0 MOV R87, R40.reuse ;  /* 0x0000002800578202 */ /* 0x088fe40000000f00 */
[----:B----4-:R-:W-:Y:S02]  /*5410*/  @!P0 MOV R88, R41 ;  /* 0x0000002900588202 */ /* 0x010fe40000000f00 */
[----:B--2---:R-:W-:Y:S01]  /*5420*/  @!P0 MOV R82, R43 ;  /* 0x0000002b00528202 */ /* 0x004fe20000000f00 */
[C---:B-1----:R-:W-:Y:S01]  /*5430*/  FFMA.FTZ R40, R83.reuse, R40, -R76 ;  /* 0x0000002853287223 */ /* 0x042fe2000001084c */
[----:B------:R-:W-:Y:S01]  /*5440*/  FFMA.FTZ R41, R83, R41, R80 ;  /* 0x0000002953297223 */ /* 0x000fe20000010050 */
[----:B------:R-:W-:Y:S01]  /*5450*/  FADD.FTZ R42, R94, R77 ;  /* 0x0000004d5e2a7221 */ /* 0x000fe20000010000 */
[----:B------:R-:W-:-:S07]  /*5460*/  FADD.FTZ R43, R95, R84 ;  /* 0x000000545f2b7221 */ /* 0x000fce0000010000 */
.L_x_469:
[----:B------:R-:W-:Y:S05]  /*5470*/  BSYNC B0 ;  /* 0x0000000000007941 */ /* 0x000fea0003800000 */
.L_x_467:
        /* <DEDUP_REMOVED lines=119> */
[----:B------:R-:W-:Y:S02]  /*5bf0*/  ULEA UR30, UP0, UR10, UR28, 0x4 ;  /* 0x0000001c0a1e7291 */ /* 0x000fe4000f80203f */
[----:B------:R-:W-:Y:S02]  /*5c00*/  ULEA UR9, UR7, UR8, 0x4 ;  /* 0x0000000807097291 */ /* 0x000fe4000f8e203f */
[----:B------:R-:W-:Y:S02]  /*5c10*/  ULEA.HI.X UR31, UR10, UR29, UR11, 0x4, UP0 ;  /* 0x0000001d0a1f7291 */ /* 0x000fe400080f240b */
[----:B------:R-:W-:-:S04]  /*5c20*/  MOV R76, UR30 ;  /* 0x0000001e004c7c02 */ /* 0x000fc80008000f00 */
[----:B------:R-:W-:Y:S01]  /*5c30*/  MOV R77, UR31 ;  /* 0x0000001f004d7c02 */ /* 0x000fe20008000f00 */
[----:B------:R0:W-:Y:S04]  /*5c40*/  STS.128 [UR9+0x4260], R40 ;  /* 0x00426028ff007988 */ /* 0x0001e80008000c09 */
[----:B------:R0:W-:Y:S02]  /*5c50*/  STG.E.128 desc[UR12][R76.64], R40 ;  /* 0x000000284c007986 */ /* 0x0001e4000c101d0c */
.L_x_471:
[----:B------:R-:W-:Y:S05]  /*5c60*/  BSYNC B0 ;  /* 0x0000000000007941 */ /* 0x000fea0003800000 */
.L_x_470:
[-C--:B0----5:R-:W-:Y:S01]  /*5c70*/  FMUL.FTZ R41, R45, R117.reuse ;  /* 0x000000752d297220 */ /* 0x0a1fe20000410000 */
[-C--:B------:R-:W-:Y:S01]  /*5c80*/  FMUL.FTZ R43, R47, R117.reuse ;  /* 0x000000752f2b7220 */ /* 0x080fe20000410000 */
[-C--:B------:R-:W-:Y:S01]  /*5c90*/  FMUL.FTZ R42, R45, R116.reuse ;  /* 0x000000742d2a7220 */ /* 0x080fe20000410000 */
[-C--:B------:R-:W-:Y:S01]  /*5ca0*/  FMUL.FTZ R77, R47, R116.reuse ;  /* 0x000000742f4d7220 */ /* 0x080fe20000410000 */
[-C--:B------:R-:W-:Y:S01]  /*5cb0*/  FFMA.FTZ R40, R44, R116.reuse, -R41 ;  /* 0x000000742c287223 */ /* 0x080fe20000010829 */
[-C--:B------:R-:W-:Y:S01]  /*5cc0*/  FFMA.FTZ R41, R46, R116.reuse, -R43 ;  /* 0x000000742e297223 */ /* 0x080fe2000001082b */
[-C--:B------:R-:W-:Y:S01]  /*5cd0*/  FFMA.FTZ R44, R44, R117.reuse, R42 ;  /* 0x000000752c2c7223 */ /* 0x080fe2000001002a */
[CC--:B------:R-:W-:Y:S01]  /*5ce0*/  FMUL.FTZ R43, R49.reuse, R117.reuse ;  /* 0x00000075312b7220 */ /* 0x0c0fe20000410000 */
[-C--:B------:R-:W-:Y:S01]  /*5cf0*/  FMUL.FTZ R42, R49, R116.reuse ;  /* 0x00000074312a7220 */ /* 0x080fe20000410000 */
[-C--:B------:R-:W-:Y:S01]  /*5d00*/  FMUL.FTZ R45, R51, R117.reuse ;  /* 0x00000075332d7220 */ /* 0x080fe20000410000 */
[-C--:B------:R-:W-:Y:S01]  /*5d10*/  FMUL.FTZ R47, R53, R117.reuse ;  /* 0x00000075352f7220 */ /* 0x080fe20000410000 */
[CC--:B------:R-:W-:Y:S01]  /*5d20*/  FFMA.FTZ R43, R48.reuse, R116.reuse, -R43 ;  /* 0x00000074302b7223 */ /* 0x0c0fe2000001082b */
[-C--:B------:R-:W-:Y:S01]  /*5d30*/  FFMA.FTZ R48, R48, R117.reuse, R42 ;  /* 0x0000007530307223 */ /* 0x080fe2000001002a */
[-C--:B------:R-:W-:Y:S01]  /*5d40*/  FMUL.FTZ R51, R51, R116.reuse ;  /* 0x0000007433337220 */ /* 0x080fe20000410000 */
[-C--:B------:R-:W-:Y:S01]  /*5d50*/  FMUL.FTZ R42, R53, R116.reuse ;  /* 0x00000074352a7220 */ /* 0x080fe20000410000 */
[-C--:B------:R-:W-:Y:S01]  /*5d60*/  FFMA.FTZ R45, R50, R116.reuse, -R45 ;  /* 0x00000074322d7223 */ /* 0x080fe2000001082d */
[-C--:B------:R-:W-:Y:S01]  /*5d70*/  FFMA.FTZ R47, R52, R116.reuse, -R47 ;  /* 0x00000074342f7223 */ /* 0x080fe2000001082f */
[-C--:B------:R-:W-:Y:S01]  /*5d80*/  FFMA.FTZ R50, R50, R117.reuse, R51 ;  /* 0x0000007532327223 */ /* 0x080fe20000010033 */
[-C--:B------:R-:W-:Y:S01]  /*5d90*/  FFMA.FTZ R52, R52, R117.reuse, R42 ;  /* 0x0000007534347223 */ /* 0x080fe2000001002a */
[CC--:B------:R-:W-:Y:S01]  /*5da0*/  FMUL.FTZ R51, R57.reuse, R117.reuse ;  /* 0x0000007539337220 */ /* 0x0c0fe20000410000 */
[-C--:B------:R-:W-:Y:S01]  /*5db0*/  FMUL.FTZ R76, R57, R116.reuse ;  /* 0x00000074394c7220 */ /* 0x080fe20000410000 */
[-C--:B------:R-:W-:Y:S01]  /*5dc0*/  FMUL.FTZ R42, R61, R116.reuse ;  /* 0x000000743d2a7220 */ /* 0x080fe20000410000 */
[-C--:B------:R-:W-:Y:S01]  /*5dd0*/  FMUL.FTZ R49, R55, R117.reuse ;  /* 0x0000007537317220 */ /* 0x080fe20000410000 */
[-C--:B------:R-:W-:Y:S01]  /*5de0*/  FMUL.FTZ R57, R63, R117.reuse ;  /* 0x000000753f397220 */ /* 0x080fe20000410000 */
[-C--:B------:R-:W-:Y:S01]  /*5df0*/  FMUL.FTZ R55, R55, R116.reuse ;  /* 0x0000007437377220 */ /* 0x080fe20000410000 */
[-C--:B------:R-:W-:Y:S01]  /*5e00*/  FFMA.FTZ R134, R60, R117.reuse, R42 ;  /* 0x000000753c867223 */ /* 0x080fe2000001002a */
[-C--:B------:R-:W-:Y:S01]  /*5e10*/  FFMA.FTZ R49, R54, R116.reuse, -R49 ;  /* 0x0000007436317223 */ /* 0x080fe20000010831 */
[CC--:B------:R-:W-:Y:S01]  /*5e20*/  FMUL.FTZ R53, R59.reuse, R117.reuse ;  /* 0x000000753b357220 */ /* 0x0c0fe20000410000 */
[-C--:B------:R-:W-:Y:S01]  /*5e30*/  FFMA.FTZ R42, R62, R116.reuse, -R57 ;  /* 0x000000743e2a7223 */ /* 0x080fe20000010839 */
[-C--:B------:R-:W-:Y:S01]  /*5e40*/  FFMA.FTZ R54, R54, R117.reuse, R55 ;  /* 0x0000007536367223 */ /* 0x080fe20000010037 */
[-C--:B------:R-:W-:Y:S01]  /*5e50*/  FMUL.FTZ R59, R59, R116.reuse ;  /* 0x000000743b3b7220 */ /* 0x080fe20000410000 */
[CC--:B------:R-:W-:Y:S01]  /*5e60*/  FFMA.FTZ R51, R56.reuse, R116.reuse, -R51 ;  /* 0x0000007438337223 */ /* 0x0c0fe20000010833 */
[-C--:B------:R-:W-:Y:S01]  /*5e70*/  FFMA.FTZ R76, R56, R117.reuse, R76 ;  /* 0x00000075384c7223 */ /* 0x080fe2000001004c */
[-C--:B------:R-:W-:Y:S01]  /*5e80*/  FMUL.FTZ R57, R65, R117.reuse ;  /* 0x0000007541397220 */ /* 0x080fe20000410000 */
[-C--:B------:R-:W-:Y:S01]  /*5e90*/  FMUL.FTZ R55, R61, R117.reuse ;  /* 0x000000753d377220 */ /* 0x080fe20000410000 */
[-C--:B------:R-:W-:Y:S01]  /*5ea0*/  FMUL.FTZ R56, R65, R116.reuse ;  /* 0x0000007441387220 */ /* 0x080fe20000410000 */
[-C--:B------:R-:W-:Y:S01]  /*5eb0*/  FMUL.FTZ R61, R67, R117.reuse ;  /* 0x00000075433d7220 */ /* 0x080fe20000410000 */
[-C--:B------:R-:W-:Y:S01]  /*5ec0*/  FFMA.FTZ R77, R46, R117.reuse, R77 ;  /* 0x000000752e4d7223 */ /* 0x080fe2000001004d */
[CC--:B------:R-:W-:Y:S01]  /*5ed0*/  FFMA.FTZ R53, R58.reuse, R116.reuse, -R53 ;  /* 0x000000743a357223 */ /* 0x0c0fe20000010835 */
[-C--:B------:R-:W-:Y:S01]  /*5ee0*/  FFMA.FTZ R58, R58, R117.reuse, R59 ;  /* 0x000000753a3a7223 */ /* 0x080fe2000001003b */
[-C--:B------:R-:W-:Y:S01]  /*5ef0*/  FFMA.FTZ R46, R64, R116.reuse, -R57 ;  /* 0x00000074402e7223 */ /* 0x080fe20000010839 */
[----:B------:R-:W-:Y:S01]  /*5f00*/  UIADD3 UR7, UR7, 0x1, URZ ;  /* 0x0000000107077890 */ /* 0x000fe2000fffe03f */
[-C--:B------:R-:W-:Y:S01]  /*5f10*/  FFMA.FTZ R55, R60, R116.reuse, -R55 ;  /* 0x000000743c377223 */ /* 0x080fe20000010837 */
[-C--:B------:R-:W-:Y:S01]  /*5f20*/  FFMA.FTZ R59, R64, R117.reuse, R56 ;  /* 0x00000075403b7223 */ /* 0x080fe20000010038 */
[CC--:B------:R-:W-:Y:S01]  /*5f30*/  FMUL.FTZ R57, R69.reuse, R117.reuse ;  /* 0x0000007545397220 */ /* 0x0c0fe20000410000 */
[-C--:B------:R-:W-:Y:S01]  /*5f40*/  FFMA.FTZ R56, R66, R116.reuse, -R61 ;  /* 0x0000007442387223 */ /* 0x080fe2000001083d */
[-C--:B------:R-:W-:Y:S01]  /*5f50*/  FMUL.FTZ R60, R69, R116.reuse ;  /* 0x00000074453c7220 */ /* 0x080fe20000410000 */
[-C--:B------:R-:W-:Y:S01]  /*5f60*/  FMUL.FTZ R61, R71, R117.reuse ;  /* 0x00000075473d7220 */ /* 0x080fe20000410000 */
[----:B------:R-:W-:Y:S01]  /*5f70*/  UISETP.GE.AND UP0, UPT, UR7, UR34, UPT ;  /* 0x000000220700728c */ /* 0x000fe2000bf06270 */
[CC--:B------:R-:W-:Y:S01]  /*5f80*/  FFMA.FTZ R57, R68.reuse, R116.reuse, -R57 ;  /* 0x0000007444397223 */ /* 0x0c0fe20000010839 */
[-C--:B------:R-:W-:Y:S01]  /*5f90*/  FFMA.FTZ R68, R68, R117.reuse, R60 ;  /* 0x0000007544447223 */ /* 0x080fe2000001003c */
[-C--:B------:R-:W-:Y:S01]  /*5fa0*/  FMUL.FTZ R63, R63, R116.reuse ;  /* 0x000000743f3f7220 */ /* 0x080fe20000410000 */
[-C--:B------:R-:W-:Y:S01]  /*5fb0*/  FFMA.FTZ R60, R70, R116.reuse, -R61 ;  /* 0x00000074463c7223 */ /* 0x080fe2000001083d */
[-C--:B------:R-:W-:Y:S01]  /*5fc0*/  FMUL.FTZ R61, R73, R117.reuse ;  /* 0x00000075493d7220 */ /* 0x080fe20000410000 */
[-C--:B------:R-:W-:Y:S01]  /*5fd0*/  FMUL.FTZ R65, R75, R117.reuse ;  /* 0x000000754b417220 */ /* 0x080fe20000410000 */
[-C--:B------:R-:W-:Y:S01]  /*5fe0*/  FMUL.FTZ R67, R67, R116.reuse ;  /* 0x0000007443437220 */ /* 0x080fe20000410000 */
[-C--:B------:R-:W-:Y:S01]  /*5ff0*/  FMUL.FTZ R71, R71, R116.reuse ;  /* 0x0000007447477220 */ /* 0x080fe20000410000 */
[-C--:B------:R-:W-:Y:S01]  /*6000*/  FMUL.FTZ R64, R73, R116.reuse ;  /* 0x0000007449407220 */ /* 0x080fe20000410000 */
[-C--:B------:R-:W-:Y:S01]  /*6010*/  FMUL.FTZ R75, R75, R116.reuse ;  /* 0x000000744b4b7220 */ /* 0x080fe20000410000 */
[----:B------:R-:W-:Y:S01]  /*6020*/  PLOP3.LUT P0, PT, PT, PT, UP0, 0x80, 0x0 ;  /* 0x000000000000781c */ /* 0x000fe20003f0f008 */
[-C--:B------:R-:W-:Y:S01]  /*6030*/  FFMA.FTZ R63, R62, R117.reuse, R63 ;  /* 0x000000753e3f7223 */ /* 0x080fe2000001003f */
[-C--:B------:R-:W-:Y:S01]  /*6040*/  FFMA.FTZ R62, R72, R116.reuse, -R61 ;  /* 0x00000074483e7223 */ /* 0x080fe2000001083d */
[-C--:B------:R-:W-:Y:S01]  /*6050*/  FFMA.FTZ R67, R66, R117.reuse, R67 ;  /* 0x0000007542437223 */ /* 0x080fe20000010043 */
[-C--:B------:R-:W-:Y:S01]  /*6060*/  FFMA.FTZ R71, R70, R117.reuse, R71 ;  /* 0x0000007546477223 */ /* 0x080fe20000010047 */
[-C--:B------:R-:W-:Y:S01]  /*6070*/  FFMA.FTZ R61, R72, R117.reuse, R64 ;  /* 0x00000075483d7223 */ /* 0x080fe20000010040 */
[C---:B------:R-:W-:Y:S01]  /*6080*/  FFMA.FTZ R75, R74.reuse, R117, R75 ;  /* 0x000000754a4b7223 */ /* 0x040fe2000001004b */
[----:B------:R-:W-:Y:S01]  /*6090*/  FADD.FTZ R146, RZ, R146 ;  /* 0x00000092ff927221 */ /* 0x000fe20000010000 */
        /* <DEDUP_REMOVED lines=50> */
.L_x_466:
[----:B------:R-:W-:Y:S01]  /*63c0*/  BAR.SYNC.DEFER_BLOCKING 0x0 ;  /* 0x0000000000007b1d */ /* 0x000fe20000010000 */
[----:B------:R-:W-:Y:S01]  /*63d0*/  LEA R0, R101, R100, 0x2 ;  /* 0x0000006465007211 */ /* 0x000fe200078e10ff */
[----:B------:R-:W-:Y:S01]  /*63e0*/  USHF.L.U32 UR10, UR6, 0xb, URZ ;  /* 0x0000000b060a7899 */ /* 0x000fe2000800063f */
[----:B------:R-:W-:Y:S01]  /*63f0*/  IADD3 R2, R100, R101, RZ ;  /* 0x0000006564027210 */ /* 0x000fe20007ffe0ff */
[----:B------:R-:W-:Y:S01]  /*6400*/  UIADD3 UR6, UR6, 0x1, URZ ;  /* 0x0000000106067890 */ /* 0x000fe2000fffe03f */
[----:B------:R-:W-:-:S03]  /*6410*/  LEA R0, R0, UR8, 0x4 ;  /* 0x0000000800007c11 */ /* 0x000fc6000f8e20ff */
[----:B------:R-:W0:Y:S01]  /*6420*/  LDC.64 R4, c[0x0][0x2b0] ;  /* 0x0000ac00ff047b82 */ /* 0x000e220000000a00 */
[----:B------:R-:W-:Y:S01]  /*6430*/  LEA R6, R2, UR8, 0x4 ;  /* 0x0000000802067c11 */ /* 0x000fe2000f8e20ff */
[----:B------:R-:W-:Y:S01]  /*6440*/  USHF.R.S32.HI UR11, URZ, 0x1f, UR10 ;  /* 0x0000001f3f0b7899 */ /* 0x000fe2000801140a */
[----:B------:R-:W-:Y:S01]  /*6450*/  IADD3 R22, P1, R22, 0x4000, RZ ;  /* 0x0000400016167810 */ /* 0x000fe20007f3e0ff */
[----:B------:R-:W-:Y:S01]  /*6460*/  ULDC.64 UR8, c[0x0][0x2b8] ;  /* 0x0000ae0000087ab9 */ /* 0x000fe20000000a00 */
[----:B------:R-:W-:Y:S02]  /*6470*/  IADD3 R98, P2, R98, 0x2000, RZ ;  /* 0x0000200062627810 */ /* 0x000fe40007f5e0ff */
[----:B------:R-:W-:Y:S02]  /*6480*/  IADD3 R96, P3, R96, 0x2000, RZ ;  /* 0x0000200060607810 */ /* 0x000fe40007f7e0ff */
[----:B------:R-:W-:Y:S02]  /*6490*/  IADD3.X R21, RZ, R21, RZ, P1, !PT ;  /* 0x00000015ff157210 */ /* 0x000fe40000ffe4ff */
[----:B------:R-:W-:-:S02]  /*64a0*/  IADD3.X R97, RZ, R97, RZ, P2, !PT ;  /* 0x00000061ff617210 */ /* 0x000fc400017fe4ff */
[----:B------:R-:W-:Y:S01]  /*64b0*/  IADD3.X R23, RZ, R23, RZ, P3, !PT ;  /* 0x00000017ff177210 */ /* 0x000fe20001ffe4ff */
[----:B------:R-:W-:Y:S04]  /*64c0*/  STS.128 [R0], R32 ;  /* 0x0000002000007388 */ /* 0x000fe80000000c00 */
[----:B------:R-:W-:Y:S01]  /*64d0*/  STS.128 [R0+0x10], R24 ;  /* 0x0000101800007388 */ /* 0x000fe20000000c00 */
[----:B0-----:R-:W-:-:S03]  /*64e0*/  IMAD R2, R105, R4, RZ ;  /* 0x0000000469027224 */ /* 0x001fc600078e02ff */
[----:B------:R-:W-:Y:S01]  /*64f0*/  STS.128 [R0+0x20], R28 ;  /* 0x0000201c00007388 */ /* 0x000fe20000000c00 */
[----:B------:R-:W-:-:S03]  /*6500*/  IMAD R5, R102, R5, R2 ;  /* 0x0000000566057224 */ /* 0x000fc600078e0202 */
[----:B------:R0:W-:Y:S01]  /*6510*/  STS.128 [R0+0x30], R36 ;  /* 0x0000302400007388 */ /* 0x0001e20000000c00 */
[----:B------:R-:W-:-:S03]  /*6520*/  NOP ;  /* 0x0000000000007918 */ /* 0x000fc60000000000 */
[----:B------:R-:W1:Y:S01]  /*6530*/  LDS.128 R8, [R6] ;  /* 0x0000000006087984 */ /* 0x000e620000000c00 */
[----:B------:R-:W-:-:S03]  /*6540*/  IMAD.WIDE.U32 R2, R102, R4, UR10 ;  /* 0x0000000a66027e25 */ /* 0x000fc6000f8e0004 */
[----:B------:R-:W2:Y:S02]  /*6550*/  LDS.128 R12, [R6+0x200] ;  /* 0x00020000060c7984 */ /* 0x000ea40000000c00 */
[----:B------:R-:W-:Y:S02]  /*6560*/  IADD3 R3, R3, R5, RZ ;  /* 0x0000000503037210 */ /* 0x000fe40007ffe0ff */
[----:B------:R-:W3:Y:S01]  /*6570*/  LDS.128 R16, [R6+0x400] ;  /* 0x0004000006107984 */ /* 0x000ee20000000c00 */
[----:B0-----:R-:W-:Y:S02]  /*6580*/  IMAD R0, R104, UR8, RZ ;  /* 0x0000000868007c24 */ /* 0x001fe4000f8e02ff */
[C---:B------:R-:W-:Y:S01]  /*6590*/  IMAD.WIDE.U32 R2, R107.reuse, UR8, R2 ;  /* 0x000000086b027c25 */ /* 0x040fe2000f8e0002 */
[----:B------:R-:W0:Y:S03]  /*65a0*/  LDS.128 R24, [R6+0x600] ;  /* 0x0006000006187984 */ /* 0x000e260000000c00 */
[----:B------:R-:W-:Y:S01]  /*65b0*/  IMAD R5, R107, UR9, R0 ;  /* 0x000000096b057c24 */ /* 0x000fe2000f8e0200 */
[----:B------:R-:W-:Y:S01]  /*65c0*/  ULDC.64 UR8, c[0x0][0x308] ;  /* 0x0000c20000087ab9 */ /* 0x000fe20000000a00 */
[----:B------:R-:W4:Y:S01]  /*65d0*/  LDC R0, c[0x0][0x224] ;  /* 0x00008900ff007b82 */ /* 0x000f220000000800 */
[----:B------:R-:W-:-:S02]  /*65e0*/  LEA R4, P0, R2, UR8, 0x2 ;  /* 0x0000000802047c11 */ /* 0x000fc4000f8010ff */
[----:B------:R-:W-:-:S04]  /*65f0*/  IADD3 R3, R3, R5, RZ ;  /* 0x0000000503037210 */ /* 0x000fc80007ffe0ff */
[----:B------:R-:W-:-:S03]  /*6600*/  LEA.HI.X R5, R2, UR9, R3, 0x2, P0 ;  /* 0x0000000902057c11 */ /* 0x000fc600080f1403 */
[----:B------:R-:W-:-:S05]  /*6610*/  IMAD.WIDE R2, R99, 0x10, R4 ;  /* 0x0000001063027825 */ /* 0x000fca00078e0204 */
[----:B-1----:R1:W-:Y:S01]  /*6620*/  STG.E.128 desc[UR12][R2.64], R8 ;  /* 0x0000000802007986 */ /* 0x0023e2000c101d0c */
[----:B----4-:R-:W-:-:S03]  /*6630*/  ISETP.LE.AND P0, PT, R0, UR6, PT ;  /* 0x0000000600007c0c */ /* 0x010fc6000bf03270 */
[----:B--2---:R1:W-:Y:S04]  /*6640*/  STG.E.128 desc[UR12][R2.64+0x200], R12 ;  /* 0x0002000c02007986 */ /* 0x0043e8000c101d0c */
[----:B---3--:R1:W-:Y:S04]  /*6650*/  STG.E.128 desc[UR12][R2.64+0x400], R16 ;  /* 0x0004001002007986 */ /* 0x0083e8000c101d0c */
[----:B0-----:R1:W-:Y:S02]  /*6660*/  STG.E.128 desc[UR12][R2.64+0x600], R24 ;  /* 0x0006001802007986 */ /* 0x0013e4000c101d0c */
[----:B------:R-:W-:Y:S05]  /*6670*/  @!P0 BRA `(.L_x_473) ;  /* 0xffffff9c00e88947 */ /* 0x000fea000383ffff */
[----:B------:R-:W-:Y:S05]  /*6680*/  EXIT ;  /* 0x000000000000794d */ /* 0x000fea0003800000 */
.L_x_474:
        /* <DEDUP_REMOVED lines=15> */
.L_x_5170:


//--------------------- .text._Z25selective_scan_fwd_kernelI32Selective_Scan_fwd_kernel_traitsILi128ELi16ELi1ELb1ELb0ELb1ELb1EfN3c107complexIfEEEEv13SSMParamsBase --------------------------
	.section	.text._Z25selective_scan_fwd_kernelI32Selective_Scan_fwd_kernel_traitsILi128ELi16ELi1ELb1ELb0ELb1ELb1EfN3c107complexIfEEEEv13SSMParamsBase,"ax",@progbits
	.align	128
        .global         _Z25selective_scan_fwd_kernelI32Selective_Scan_fwd_kernel_traitsILi128ELi16ELi1ELb1ELb0ELb1ELb1EfN3c107complexIfEEEEv13SSMParamsBase
        .type           _Z25selective_scan_fwd_kernelI32Selective_Scan_fwd_kernel_traitsILi128ELi16ELi1ELb1ELb0ELb1ELb1EfN3c107complexIfEEEEv13SSMParamsBase,@function
        .size           _Z25selective_scan_fwd_kernelI32Selective_Scan_fwd_kernel_traitsILi128ELi16ELi1ELb1ELb0ELb1ELb1EfN3c107complexIfEEEEv13SSMParamsBase,(.L_x_5171 - _Z25selective_scan_fwd_kernelI32Selective_Scan_fwd_kernel_traitsILi128ELi16ELi1ELb1ELb0ELb1ELb1EfN3c107complexIfEEEEv13SSMParamsBase)
        .other          _Z25selective_scan_fwd_kernelI32Selective_Scan_fwd_kernel_traitsILi128ELi16ELi1ELb1ELb0ELb1ELb1EfN3c107complexIfEEEEv13SSMParamsBase,@"STO_CUDA_ENTRY STV_DEFAULT"
_Z25selective_scan_fwd_kernelI32Selective_Scan_fwd_kernel_traitsILi128ELi16ELi1ELb1ELb0ELb1ELb1EfN3c107complexIfEEEEv13SSMParamsBase:
.text._Z25selective_scan_fwd_kernelI32Selective_Scan_fwd_kernel_traitsILi128ELi16ELi1ELb1ELb0ELb1ELb1EfN3c107complexIfEEEEv13SSMParamsBase:
        /* <DEDUP_REMOVED lines=98> */
.L_x_514:
        /* <DEDUP_REMOVED lines=92> */
.L_x_476:
[----:B------:R-:W-:Y:S05]  /*0be0*/  BSYNC B0 ;  /* 0x0000000000007941 */ /* 0x000fea0003800000 */
.L_x_475:
        /* <DEDUP_REMOVED lines=35> */
.L_x_478:
[----:B------:R-:W-:Y:S05]  /*0e20*/  BSYNC B0 ;  /* 0x0000000000007941 */ /* 0x000fea0003800000 */
.L_x_477:
        /* <DEDUP_REMOVED lines=37> */
.L_x_480:
[----:B------:R-:W-:Y:S05]  /*1080*/  BSYNC B0 ;  /* 0x0000000000007941 */ /* 0x000fea0003800000 */
.L_x_479:
        /* <DEDUP_REMOVED lines=35> */
.L_x_482:
[----:B------:R-:W-:Y:S05]  /*12c0*/  BSYNC B0 ;  /* 0x0000000000007941 */ /* 0x000fea0003800000 */
.L_x_481:
        /* <DEDUP_REMOVED lines=37> */
.L_x_484:
[----:B------:R-:W-:Y:S05]  /*1520*/  BSYNC B0 ;  /* 0x0000000000007941 */ /* 0x000fea0003800000 */
.L_x_483:
        /* <DEDUP_REMOVED lines=35> */
.L_x_486:
[----:B------:R-:W-:Y:S05]  /*1760*/  BSYNC B0 ;  /* 0x0000000000007941 */ /* 0x000fea0003800000 */
.L_x_485:
        /* <DEDUP_REMOVED lines=37> */
.L_x_488:
[----:B------:R-:W-:Y:S05]  /*19c0*/  BSYNC B0 ;  /* 0x0000000000007941 */ /* 0x000fea0003800000 */
.L_x_487:
        /* <DEDUP_REMOVED lines=35> */
.L_x_490:
[----:B------:R-:W-:Y:S05]  /*1c00*/  BSYNC B0 ;  /* 0x0000000000007941 */ /* 0x000fea0003800000 */
.L_x_489:
        /* <DEDUP_REMOVED lines=37> */
.L_x_492:
[----:B------:R-:W-:Y:S05]  /*1e60*/  BSYNC B0 ;  /* 0x0000000000007941 */ /* 0x000fea0003800000 */
.L_x_491:
        /* <DEDUP_REMOVED lines=38> */
.L_x_494:
[----:B------:R-:W-:Y:S05]  /*20d0*/  BSYNC B0 ;  /* 0x0000000000007941 */ /* 0x000fea0003800000 */
.L_x_493:
        /* <DEDUP_REMOVED lines=50> */
.L_x_496:
[----:B------:R-:W-:Y:S05]  /*2400*/  BSYNC B0 ;  /* 0x0000000000007941 */ /* 0x000fea0003800000 */
.L_x_495:
        /* <DEDUP_REMOVED lines=34> */
.L_x_498:
[----:B------:R-:W-:Y:S05]  /*2630*/  BSYNC B0 ;  /* 0x0000000000007941 */ /* 0x000fea0003800000 */
.L_x_497:
        /* <DEDUP_REMOVED lines=33> */
.L_x_500:
[----:B------:R-:W-:Y:S05]  /*2850*/  BSYNC B0 ;  /* 0x0000000000007941 */ /* 0x000fea0003800000 */
.L_x_499:
        /* <DEDUP_REMOVED lines=33> */
.L_x_502:
[----:B------:R-:W-:Y:S05]  /*2a70*/  BSYNC B0 ;  /* 0x0000000000007941 */ /* 0x000fea0003800000 */
.L_x_501:
        /* <DEDUP_REMOVED lines=33> */
.L_x_504:
[----:B------:R-:W-:Y:S05]  /*2c90*/  BSYNC B0 ;  /* 0x0000000000007941 */ /* 0x000fea0003800000 */
.L_x_503:
        /* <DEDUP_REMOVED lines=33> */
.L_x_506:
[----:B------:R-:W-:Y:S05]  /*2eb0*/  BSYNC B0 ;  /* 0x0000000000007941 */ /* 0x000fea0003800000 */
.L_x_505:
        /* <DEDUP_REMOVED lines=32> */
.L_x_513:
        /* <DEDUP_REMOVED lines=555> */
.L_x_509:
        /* <DEDUP_REMOVED lines=16> */
.L_x_510:
[----:B------:R-:W-:Y:S05]  /*5470*/  BSYNC B0 ;  /* 0x0000000000007941 */ /* 0x000fea0003800000 */
.L_x_508:
        /* <DEDUP_REMOVED lines=126> */
.L_x_512:
[----:B------:R-:W-:Y:S05]  /*5c60*/  BSYNC B0 ;  /* 0x0000000000007941 */ /* 0x000fea0003800000 */
.L_x_511:
        /* <DEDUP_REMOVED lines=117> */
.L_x_507:
[----:B------:R-:W0:Y:S01]  /*63c0*/  LDC.64 R40, c[0x0][0x2b0] ;  /* 0x0000ac00ff287b82 */ /* 0x000e220000000a00 */
[----:B------:R-:W-:Y:S01]  /*63d0*/  LEA R2, R101, R100, 0x2 ;  /* 0x0000006465027211 */ /* 0x000fe200078e10ff */
[----:B------:R-:W-:Y:S01]  /*63e0*/  USHF.L.U32 UR10, UR6, 0xb, URZ ;  /* 0x0000000b060a7899 */ /* 0x000fe2000800063f */
[----:B------:R-:W-:Y:S01]  /*63f0*/  IADD3 R60, R100, R101, RZ ;  /* 0x00000065643c7210 */ /* 0x000fe20007ffe0ff */
[----:B------:R-:W-:Y:S01]  /*6400*/  ULDC.64 UR14, c[0x0][0x2b8] ;  /* 0x0000ae00000e7ab9 */ /* 0x000fe20000000a00 */
[----:B------:R-:W-:-:S03]  /*6410*/  LEA R2, R2, UR8, 0x4 ;  /* 0x0000000802027c11 */ /* 0x000fc6000f8e20ff */
[----:B------:R-:W-:Y:S01]  /*6420*/  BAR.SYNC.DEFER_BLOCKING 0x0 ;  /* 0x0000000000007b1d */ /* 0x000fe20000010000 */
[----:B------:R-:W-:-:S07]  /*6430*/  USHF.R.S32.HI UR11, URZ, 0x1f, UR10 ;  /* 0x0000001f3f0b7899 */ /* 0x000fce000801140a */
[----:B------:R-:W1:Y:S01]  /*6440*/  LDC.64 R44, c[0x0][0x2a0] ;  /* 0x0000a800ff2c7b82 */ /* 0x000e620000000a00 */
[----:B------:R-:W-:Y:S01]  /*6450*/  ULDC.64 UR16, c[0x0][0x2a8] ;  /* 0x0000aa0000107ab9 */ /* 0x000fe20000000a00 */
[----:B0-----:R-:W-:-:S04]  /*6460*/  IMAD R0, R105, R40, RZ ;  /* 0x0000002869007224 */ /* 0x001fc800078e02ff */
[----:B------:R-:W-:Y:S01]  /*6470*/  IMAD R3, R102, R41, R0 ;  /* 0x0000002966037224 */ /* 0x000fe200078e0200 */
[----:B------:R-:W-:Y:S01]  /*6480*/  LEA R0, R60, UR8, 0x4 ;  /* 0x000000083c007c11 */ /* 0x000fe2000f8e20ff */
[----:B------:R-:W-:Y:S01]  /*6490*/  STS.128 [R2], R32 ;  /* 0x0000002002007388 */ /* 0x000fe20000000c00 */
[----:B------:R-:W-:-:S03]  /*64a0*/  IMAD.WIDE.U32 R40, R102, R40, UR10 ;  /* 0x0000000a66287e25 */ /* 0x000fc6000f8e0028 */
[----:B------:R-:W-:Y:S01]  /*64b0*/  STS.128 [R2+0x10], R24 ;  /* 0x0000101802007388 */ /* 0x000fe20000000c00 */
[-C--:B-1----:R-:W-:Y:S01]  /*64c0*/  IMAD R20, R105, R44.reuse, RZ ;  /* 0x0000002c69147224 */ /* 0x082fe200078e02ff */
[----:B------:R-:W-:Y:S02]  /*64d0*/  IADD3 R41, R41, R3, RZ ;  /* 0x0000000329297210 */ /* 0x000fe40007ffe0ff */
[----:B------:R-:W-:Y:S01]  /*64e0*/  STS.128 [R2+0x20], R28 ;  /* 0x0000201c02007388 */ /* 0x000fe20000000c00 */
[----:B------:R-:W-:-:S03]  /*64f0*/  IMAD.WIDE.U32 R42, R102, R44, UR10 ;  /* 0x0000000a662a7e25 */ /* 0x000fc6000f8e002c */
[----:B------:R-:W-:Y:S01]  /*6500*/  STS.128 [R2+0x30], R36 ;  /* 0x0000302402007388 */ /* 0x000fe20000000c00 */
[----:B------:R-:W-:-:S03]  /*6510*/  NOP ;  /* 0x0000000000007918 */ /* 0x000fc60000000000 */
[----:B------:R-:W0:Y:S01]  /*6520*/  LDS.128 R16, [R0] ;  /* 0x0000000000107984 */ /* 0x000e220000000c00 */
[----:B------:R-:W-:Y:S01]  /*6530*/  IMAD R45, R102, R45, R20 ;  /* 0x0000002d662d7224 */ /* 0x000fe200078e0214 */
[----:B------:R-:W-:Y:S01]  /*6540*/  MOV R44, R42 ;  /* 0x0000002a002c7202 */ /* 0x000fe20000000f00 */
[C---:B------:R-:W-:Y:S01]  /*6550*/  IMAD R20, R104.reuse, UR14, RZ ;  /* 0x0000000e68147c24 */ /* 0x040fe2000f8e02ff */
[----:B------:R-:W1:Y:S01]  /*6560*/  LDS.128 R12, [R0+0x200] ;  /* 0x00020000000c7984 */ /* 0x000e620000000c00 */
[----:B------:R-:W-:Y:S01]  /*6570*/  IMAD.WIDE.U32 R40, R107, UR14, R40 ;  /* 0x0000000e6b287c25 */ /* 0x000fe2000f8e0028 */
[----:B------:R-:W-:Y:S02]  /*6580*/  IADD3 R45, R43, R45, RZ ;  /* 0x0000002d2b2d7210 */ /* 0x000fe40007ffe0ff */
[----:B------:R-:W2:Y:S01]  /*6590*/  LDS.128 R8, [R0+0x400] ;  /* 0x0004000000087984 */ /* 0x000ea20000000c00 */
[C---:B------:R-:W-:Y:S01]  /*65a0*/  IMAD R3, R107.reuse, UR15, R20 ;  /* 0x0000000f6b037c24 */ /* 0x040fe2000f8e0214 */
[----:B------:R-:W-:Y:S01]  /*65b0*/  ULDC.64 UR14, c[0x0][0x308] ;  /* 0x0000c200000e7ab9 */ /* 0x000fe20000000a00 */
[----:B------:R-:W-:Y:S01]  /*65c0*/  IMAD R20, R104, UR16, RZ ;  /* 0x0000001068147c24 */ /* 0x000fe2000f8e02ff */
[----:B------:R-:W3:Y:S01]  /*65d0*/  LDS.128 R4, [R0+0x600] ;  /* 0x0006000000047984 */ /* 0x000ee20000000c00 */
[----:B------:R-:W-:Y:S01]  /*65e0*/  LEA R42, P0, R40, UR14, 0x2 ;  /* 0x0000000e282a7c11 */ /* 0x000fe2000f8010ff */
[----:B------:R-:W-:Y:S01]  /*65f0*/  IMAD.WIDE.U32 R44, R107, UR16, R44 ;  /* 0x000000106b2c7c25 */ /* 0x000fe2000f8e002c */
[----:B------:R-:W-:-:S03]  /*6600*/  IADD3 R3, R41, R3, RZ ;  /* 0x0000000329037210 */ /* 0x000fc60007ffe0ff */
[----:B------:R-:W-:Y:S01]  /*6610*/  IMAD R47, R107, UR17, R20 ;  /* 0x000000116b2f7c24 */ /* 0x000fe2000f8e0214 */
[----:B------:R-:W-:Y:S01]  /*6620*/  LEA.HI.X R43, R40, UR15, R3, 0x2, P0 ;  /* 0x0000000f282b7c11 */ /* 0x000fe200080f1403 */
[----:B------:R-:W-:Y:S02]  /*6630*/  ULDC.64 UR14, c[0x0][0x318] ;  /* 0x0000c600000e7ab9 */ /* 0x000fe40000000a00 */
[----:B------:R-:W-:Y:S01]  /*6640*/  LEA R46, P0, R44, UR14, 0x2 ;  /* 0x0000000e2c2e7c11 */ /* 0x000fe2000f8010ff */
[----:B------:R-:W-:Y:S01]  /*6650*/  IMAD.WIDE R40, R99, 0x10, R42 ;  /* 0x0000001063287825 */ /* 0x000fe200078e022a */
[----:B------:R-:W-:-:S04]  /*6660*/  IADD3 R3, R45, R47, RZ ;  /* 0x0000002f2d037210 */ /* 0x000fc80007ffe0ff */
        /* <DEDUP_REMOVED lines=15> */
[----:B------:R-:W-:Y:S01]  /*6760*/  LEA R60, R60, UR8, 0x4 ;  /* 0x000000083c3c7c11 */ /* 0x000fe2000f8e20ff */
[----:B------:R-:W-:Y:S01]  /*6770*/  ULDC.64 UR8, c[0x0][0x2c8] ;  /* 0x0000b20000087ab9 */ /* 0x000fe20000000a00 */
[----:B------:R-:W-:Y:S02]  /*6780*/  IADD3 R96, P3, R96, 0x2000, RZ ;  /* 0x0000200060607810 */ /* 0x000fe40007f7e0ff */
[----:B------:R-:W-:Y:S02]  /*6790*/  IADD3.X R21, RZ, R21, RZ, P1, !PT ;  /* 0x00000015ff157210 */ /* 0x000fe40000ffe4ff */
        /* <DEDUP_REMOVED lines=49> */
[----:B------:R-:W0:Y:S01]  /*6ab0*/  MUFU.EX2 R44, R44 ;  /* 0x0000002c002c7308 */ /* 0x000e220000000800 */
[----:B-1----:R-:W-:-:S04]  /*6ac0*/  FMUL.FTZ R3, R12, R3 ;  /* 0x000000030c037220 */ /* 0x002fc80000410000 */
[----:B------:R-:W-:-:S03]  /*6ad0*/  FMUL.FTZ R32, R3, R32 ;  /* 0x0000002003207220 */ /* 0x000fc60000410000 */
[----:B------:R-:W1:Y:S01]  /*6ae0*/  MUFU.EX2 R45, R45 ;  /* 0x0000002d002d7308 */ /* 0x000e620000000800 */
[----:B--2---:R-:W-:-:S04]  /*6af0*/  FMUL.FTZ R12, R13, R20 ;  /* 0x000000140d0c7220 */ /* 0x004fc80000410000 */
[----:B------:R-:W-:-:S03]  /*6b00*/  FMUL.FTZ R33, R12, R33 ;  /* 0x000000210c217220 */ /* 0x000fc60000410000 */
        /* <DEDUP_REMOVED lines=8> */
[----:B------:R-:W0:Y:S01]  /*6b90*/  MUFU.RCP R55, R40 ;  /* 0x0000002800377308 */ /* 0x000e220000001000 */
[----:B-1----:R-:W-:-:S07]  /*6ba0*/  FADD.FTZ R52, R52, 1 ;  /* 0x3f80000034347421 */ /* 0x002fce0000010000 */
[----:B------:R-:W1:Y:S01]  /*6bb0*/  MUFU.RCP R54, R41 ;  /* 0x0000002900367308 */ /* 0x000e620000001000 */
[----:B--2---:R-:W-:-:S07]  /*6bc0*/  FADD.FTZ R53, R53, 1 ;  /* 0x3f80000035357421 */ /* 0x004fce0000010000 */
[----:B------:R-:W2:Y:S01]  /*6bd0*/  MUFU.RCP R57, R42 ;  /* 0x0000002a00397308 */ /* 0x000ea20000001000 */
[----:B0-----:R-:W-:-:S04]  /*6be0*/  FMUL.FTZ R13, R14, R55 ;  /* 0x000000370e0d7220 */ /* 0x001fc80000410000 */
[----:B------:R-:W-:-:S03]  /*6bf0*/  FMUL.FTZ R34, R13, R34 ;  /* 0x000000220d227220 */ /* 0x000fc60000410000 */
[----:B------:R-:W0:Y:S01]  /*6c00*/  MUFU.RCP R56, R43 ;  /* 0x0000002b00387308 */ /* 0x000e220000001000 */
[----:B-1----:R-:W-:-:S04]  /*6c10*/  FMUL.FTZ R14, R15, R54 ;  /* 0x000000360f0e7220 */ /* 0x002fc80000410000 */
[----:B------:R-:W-:Y:S01]  /*6c20*/  FMUL.FTZ R35, R14, R35 ;  /* 0x000000230e237220 */ /* 0x000fe20000410000 */
[----:B------:R-:W-:Y:S01]  /*6c30*/  BAR.SYNC.DEFER_BLOCKING 0x0 ;  /* 0x0000000000007b1d */ /* 0x000fe20000010000 */
[----:B--2---:R-:W-:-:S05]  /*6c40*/  FMUL.FTZ R3, R8, R57 ;  /* 0x0000003908037220 */ /* 0x004fca0000410000 */
[----:B------:R-:W1:Y:S01]  /*6c50*/  MUFU.RCP R60, R49 ;  /* 0x00000031003c7308 */ /* 0x000e620000001000 */
[----:B------:R-:W-:Y:S01]  /*6c60*/  FMUL.FTZ R24, R3, R24 ;  /* 0x0000001803187220 */ /* 0x000fe20000410000 */
[----:B0-----:R-:W-:-:S06]  /*6c70*/  FMUL.FTZ R8, R9, R56 ;  /* 0x0000003809087220 */ /* 0x001fcc0000410000 */
[----:B------:R-:W0:Y:S01]  /*6c80*/  MUFU.RCP R61, R48 ;  /* 0x00000030003d7308 */ /* 0x000e220000001000 */
[----:B------:R-:W-:-:S07]  /*6c90*/  FMUL.FTZ R25, R8, R25 ;  /* 0x0000001908197220 */ /* 0x000fce0000410000 */
[----:B------:R-:W2:Y:S01]  /*6ca0*/  MUFU.RCP R40, R47 ;  /* 0x0000002f00287308 */ /* 0x000ea20000001000 */
[----:B-1----:R-:W-:Y:S01]  /*6cb0*/  FMUL.FTZ R8, R7, R60 ;  /* 0x0000003c07087220 */ /* 0x002fe20000410000 */
[----:B------:R-:W-:Y:S03]  /*6cc0*/  STS.128 [R2], R32 ;  /* 0x0000002002007388 */ /* 0x000fe60000000c00 */
[----:B------:R-:W-:-:S03]  /*6cd0*/  FMUL.FTZ R31, R8, R31 ;  /* 0x0000001f081f7220 */ /* 0x000fc60000410000 */
[----:B------:R-:W1:Y:S01]  /*6ce0*/  MUFU.RCP R41, R46 ;  /* 0x0000002e00297308 */ /* 0x000e620000001000 */
[----:B0-----:R-:W-:-:S04]  /*6cf0*/  FMUL.FTZ R7, R6, R61 ;  /* 0x0000003d06077220 */ /* 0x001fc80000410000 */
[----:B------:R-:W-:-:S03]  /*6d00*/  FMUL.FTZ R30, R7, R30 ;  /* 0x0000001e071e7220 */ /* 0x000fc60000410000 */
[----:B------:R-:W0:Y:S01]  /*6d10*/  MUFU.RCP R59, R44 ;  /* 0x0000002c003b7308 */ /* 0x000e220000001000 */
[----:B--2---:R-:W-:-:S04]  /*6d20*/  FMUL.FTZ R6, R5, R40 ;  /* 0x0000002805067220 */ /* 0x004fc80000410000 */
[----:B------:R-:W-:-:S03]  /*6d30*/  FMUL.FTZ R29, R6, R29 ;  /* 0x0000001d061d7220 */ /* 0x000fc60000410000 */
[----:B------:R2:W3:Y:S01]  /*6d40*/  MUFU.RCP R58, R45 ;  /* 0x0000002d003a7308 */ /* 0x0004e20000001000 */
[----:B-1----:R-:W-:-:S04]  /*6d50*/  FMUL.FTZ R3, R4, R41 ;  /* 0x0000002904037220 */ /* 0x002fc80000410000 */
[----:B------:R-:W-:-:S03]  /*6d60*/  FMUL.FTZ R28, R3, R28 ;  /* 0x0000001c031c7220 */ /* 0x000fc60000410000 */
[----:B------:R-:W1:Y:S01]  /*6d70*/  MUFU.RCP R43, R50 ;  /* 0x00000032002b7308 */ /* 0x000e620000001000 */
[----:B--2---:R-:W2:Y:S01]  /*6d80*/  LDC.64 R44, c[0x0][0x2c0] ;  /* 0x0000b000ff2c7b82 */ /* 0x004ea20000000a00 */
[----:B0-----:R-:W-:Y:S01]  /*6d90*/  FMUL.FTZ R9, R10, R59 ;  /* 0x0000003b0a097220 */ /* 0x001fe20000410000 */
[----:B------:R-:W-:Y:S03]  /*6da0*/  STS.128 [R2+0x20], R28 ;  /* 0x0000201c02007388 */ /* 0x000fe60000000c00 */
[----:B------:R-:W-:Y:S02]  /*6db0*/  FMUL.FTZ R26, R9, R26 ;  /* 0x0000001a091a7220 */ /* 0x000fe40000410000 */
[----:B------:R-:W0:Y:S01]  /*6dc0*/  MUFU.RCP R42, R51 ;  /* 0x00000033002a7308 */ /* 0x000e220000001000 */
[----:B---3--:R-:W-:-:S04]  /*6dd0*/  FMUL.FTZ R10, R11, R58 ;  /* 0x0000003a0b0a7220 */ /* 0x008fc80000410000 */
[----:B------:R-:W-:-:S03]  /*6de0*/  FMUL.FTZ R27, R10, R27 ;  /* 0x0000001b0a1b7220 */ /* 0x000fc60000410000 */
[----:B------:R-:W3:Y:S01]  /*6df0*/  MUFU.RCP R15, R52 ;  /* 0x00000034000f7308 */ /* 0x000ee20000001000 */
[----:B-1----:R-:W-:Y:S01]  /*6e00*/  FMUL.FTZ R3, R16, R43 ;  /* 0x0000002b10037220 */ /* 0x002fe20000410000 */
[----:B------:R-:W-:Y:S03]  /*6e10*/  STS.128 [R2+0x10], R24 ;  /* 0x0000101802007388 */ /* 0x000fe60000000c00 */
[----:B------:R-:W-:-:S03]  /*6e20*/  FMUL.FTZ R36, R3, R36 ;  /* 0x0000002403247220 */ /* 0x000fc60000410000 */
[----:B------:R-:W1:Y:S01]  /*6e30*/  MUFU.RCP R12, R53 ;  /* 0x00000035000c7308 */ /* 0x000e620000001000 */
[----:B0-----:R-:W-:Y:S01]  /*6e40*/  FMUL.FTZ R4, R17, R42 ;  /* 0x0000002a11047220 */ /* 0x001fe20000410000 */
[----:B--2---:R-:W-:-:S03]  /*6e50*/  IMAD R3, R105, R44, RZ ;  /* 0x0000002c69037224 */ /* 0x004fc600078e02ff */
[----:B------:R-:W-:Y:S01]  /*6e60*/  FMUL.FTZ R37, R4, R37 ;  /* 0x0000002504257220 */ /* 0x000fe20000410000 */
[----:B------:R-:W-:Y:S02]  /*6e70*/  IMAD R3, R102, R45, R3 ;  /* 0x0000002d66037224 */ /* 0x000fe400078e0203 */
[----:B---3--:R-:W-:-:S04]  /*6e80*/  FMUL.FTZ R5, R18, R15 ;  /* 0x0000000f12057220 */ /* 0x008fc80000410000 */
[----:B------:R-:W-:Y:S01]  /*6e90*/  FMUL.FTZ R38, R5, R38 ;  /* 0x0000002605267220 */ /* 0x000fe20000410000 */
[----:B------:R-:W-:-:S04]  /*6ea0*/  IMAD.WIDE.U32 R4, R102, R44, UR10 ;  /* 0x0000000a66047e25 */ /* 0x000fc8000f8e002c */
[----:B-1----:R-:W-:Y:S01]  /*6eb0*/  FMUL.FTZ R6, R19, R12 ;  /* 0x0000000c13067220 */ /* 0x002fe20000410000 */
[----:B------:R-:W-:-:S03]  /*6ec0*/  IADD3 R5, R5, R3, RZ ;  /* 0x0000000305057210 */ /* 0x000fc60007ffe0ff */
[----:B------:R-:W-:-:S05]  /*6ed0*/  FMUL.FTZ R39, R6, R39 ;  /* 0x0000002706277220 */ /* 0x000fca0000410000 */
[----:B------:R0:W-:Y:S01]  /*6ee0*/  STS.128 [R2+0x30], R36 ;  /* 0x0000302402007388 */ /* 0x0001e20000000c00 */
[----:B------:R-:W-:-:S03]  /*6ef0*/  NOP ;  /* 0x0000000000007918 */ /* 0x000fc60000000000 */
[----:B------:R-:W1:Y:S04]  /*6f00*/  LDS.128 R8, [R0] ;  /* 0x0000000000087984 */ /* 0x000e680000000c00 */
[----:B------:R-:W2:Y:S04]  /*6f10*/  LDS.128 R12, [R0+0x200] ;  /* 0x00020000000c7984 */ /* 0x000ea80000000c00 */
[----:B------:R-:W3:Y:S01]  /*6f20*/  LDS.128 R16, [R0+0x400] ;  /* 0x0004000000107984 */ /* 0x000ee20000000c00 */
[----:B0-----:R-:W-:-:S03]  /*6f30*/  IMAD R2, R104, UR8, RZ ;  /* 0x0000000868027c24 */ /* 0x001fc6000f8e02ff */
[----:B------:R0:W4:Y:S01]  /*6f40*/  LDS.128 R40, [R0+0x600] ;  /* 0x0006000000287984 */ /* 0x0001220000000c00 */
[C---:B------:R-:W-:Y:S02]  /*6f50*/  IMAD R7, R107.reuse, UR9, R2 ;  /* 0x000000096b077c24 */ /* 0x040fe4000f8e0202 */
[----:B------:R-:W-:Y:S01]  /*6f60*/  IMAD.WIDE.U32 R2, R107, UR8, R4 ;  /* 0x000000086b027c25 */ /* 0x000fe2000f8e0004 */
[----:B------:R-:W-:Y:S01]  /*6f70*/  ULDC.64 UR8, c[0x0][0x320] ;  /* 0x0000c80000087ab9 */ /* 0x000fe20000000a00 */
[----:B0-----:R-:W0:Y:S03]  /*6f80*/  LDC R0, c[0x0][0x224] ;  /* 0x00008900ff007b82 */ /* 0x001e260000000800 */
[----:B------:R-:W-:Y:S02]  /*6f90*/  IADD3 R3, R3, R7, RZ ;  /* 0x0000000703037210 */ /* 0x000fe40007ffe0ff */
[----:B------:R-:W-:-:S04]  /*6fa0*/  LEA R4, P0, R2, UR8, 0x2 ;  /* 0x0000000802047c11 */ /* 0x000fc8000f8010ff */
        /* <DEDUP_REMOVED lines=9> */
.L_x_515:
        /* <DEDUP_REMOVED lines=12> */
.L_x_5171:


//--------------------- .text._Z25selective_scan_fwd_kernelI32Selective_Scan_fwd_kernel_traitsILi128ELi16ELi1ELb1ELb1ELb0ELb0EfN3c107complexIfEEEEv13SSMParamsBase --------------------------
	.section	.text._Z25selective_scan_fwd_kernelI32Selective_Scan_fwd_kernel_traitsILi128ELi16ELi1ELb1ELb1ELb0ELb0EfN3c107complexIfEEEEv13SSMParamsBase,"ax",@progbits
	.align	128
        .global         _Z25selective_scan_fwd_kernelI32Selective_Scan_fwd_kernel_traitsILi128ELi16ELi1ELb1ELb1ELb0ELb0EfN3c107complexIfEEEEv13SSMParamsBase
        .type           _Z25selective_scan_fwd_kernelI32Selective_Scan_fwd_kernel_traitsILi128ELi16ELi1ELb1ELb1ELb0ELb0EfN3c107complexIfEEEEv13SSMParamsBase,@function
        .size           _Z25selective_scan_fwd_kernelI32Selective_Scan_fwd_kernel_traitsILi128ELi16ELi1ELb1ELb1ELb0ELb0EfN3c107complexIfEEEEv13SSMParamsBase,(.L_x_5172 - _Z25selective_scan_fwd_kernelI32Selective_Scan_fwd_kernel_traitsILi128ELi16ELi1ELb1ELb1ELb0ELb0EfN3c107complexIfEEEEv13SSMParamsBase)
        .other          _Z25selective_scan_fwd_kernelI32Selective_Scan_fwd_kernel_traitsILi128ELi16ELi1ELb1ELb1ELb0ELb0EfN3c107complexIfEEEEv13SSMParamsBase,@"STO_CUDA_ENTRY STV_DEFAULT"
_Z25selective_scan_fwd_kernelI32Selective_Scan_fwd_kernel_traitsILi128ELi16ELi1ELb1ELb1ELb0ELb0EfN3c107complexIfEEEEv13SSMParamsBase:
.text._Z25selective_scan_fwd_kernelI32Selective_Scan_fwd_kernel_traitsILi128ELi16ELi1ELb1ELb1ELb0ELb0EfN3c107complexIfEEEEv13SSMParamsBase:
        /* <DEDUP_REMOVED lines=98> */
.L_x_555:
[----:B------:R-:W-:Y:S01]  /*0620*/  BAR.SYNC.DEFER_BLOCKING 0x0 ;  /* 0x0000000000007b1d */ /* 0x000fe20000010000 */
[----:B--2---:R-:W-:Y:S02]  /*0630*/  MOV R2, R70 ;  /* 0x0000004600027202 */ /* 0x004fe40000000f00 */
        /* <DEDUP_REMOVED lines=18> */
[----:B----4-:R0:W-:Y:S04]  /*0760*/  STS.128 [R36+0x400], R12 ;  /* 0x0004000c24007388 */ /* 0x0101e80000000c00 */
[----:B-----5:R1:W-:Y:S01]  /*0770*/  STS.128 [R36+0x600], R16 ;  /* 0x0006001024007388 */ /* 0x0203e20000000c00 */
[----:B------:R-:W-:-:S03]  /*0780*/  NOP ;  /* 0x0000000000007918 */ /* 0x000fc60000000000 */
[----:B------:R-:W-:Y:S04]  /*0790*/  LDS.128 R32, [R0+0x10] ;  /* 0x0000100000207984 */ /* 0x000fe80000000c00 */
[----:B------:R-:W-:Y:S04]  /*07a0*/  LDS.128 R28, [R0+0x20] ;  /* 0x00002000001c7984 */ /* 0x000fe80000000c00 */
[----:B------:R-:W-:Y:S04]  /*07b0*/  LDS.128 R24, [R0+0x30] ;  /* 0x0000300000187984 */ /* 0x000fe80000000c00 */
[----:B------:R-:W-:Y:S01]  /*07c0*/  LDS.128 R20, [R0] ;  /* 0x0000000000147984 */ /* 0x000fe20000000c00 */
[----:B------:R-:W-:Y:S06]  /*07d0*/  BAR.SYNC.DEFER_BLOCKING 0x0 ;  /* 0x0000000000007b1d */ /* 0x000fec0000010000 */
[----:B0-----:R-:W2:Y:S04]  /*07e0*/  LDG.E.128 R12, desc[UR12][R2.64] ;  /* 0x0000000c020c7981 */ /* 0x001ea8000c1e1d00 */
[----:B-1----:R-:W3:Y:S04]  /*07f0*/  LDG.E.128 R16, desc[UR12][R2.64+0x200] ;  /* 0x0002000c02107981 */ /* 0x002ee8000c1e1d00 */
[----:B------:R-:W4:Y:S04]  /*0800*/  LDG.E.128 R40, desc[UR12][R2.64+0x400] ;  /* 0x0004000c02287981 */ /* 0x000f28000c1e1d00 */
[----:B------:R-:W5:Y:S01]  /*0810*/  LDG.E.128 R44, desc[UR12][R2.64+0x600] ;  /* 0x0006000c022c7981 */ /* 0x000f62000c1e1d00 */
[----:B------:R-:W-:Y:S01]  /*0820*/  ULDC.U8 UR7, c[0x0][0x22e] ;  /* 0x00008b8000077ab9 */ /* 0x000fe20000000000 */
[----:B------:R-:W-:Y:S02]  /*0830*/  BSSY B0, `(.L_x_516) ;  /* 0x000003b000007945 */ /* 0x000fe40003800000 */
[----:B--2---:R0:W-:Y:S04]  /*0840*/  STS.128 [R36], R12 ;  /* 0x0000000c24007388 */ /* 0x0041e80000000c00 */
[----:B---3--:R-:W-:Y:S04]  /*0850*/  STS.128 [R36+0x200], R16 ;  /* 0x0002001024007388 */ /* 0x008fe80000000c00 */
[----:B----4-:R-:W-:Y:S04]  /*0860*/  STS.128 [R36+0x400], R40 ;  /* 0x0004002824007388 */ /* 0x010fe80000000c00 */
[----:B-----5:R-:W-:Y:S01]  /*0870*/  STS.128 [R36+0x600], R44 ;  /* 0x0006002c24007388 */ /* 0x020fe20000000c00 */
[----:B------:R-:W-:-:S03]  /*0880*/  NOP ;  /* 0x0000000000007918 */ /* 0x000fc60000000000 */
[----:B------:R-:W1:Y:S01]  /*0890*/  LDS.128 R52, [R0] ;  /* 0x0000000000347984 */ /* 0x000e620000000c00 */
[----:B0-----:R-:W0:Y:S03]  /*08a0*/  LDC R12, c[0x0][0x21c] ;  /* 0x00008700ff0c7b82 */ /* 0x001e260000000800 */
[----:B------:R-:W2:Y:S04]  /*08b0*/  LDS.128 R48, [R0+0x10] ;  /* 0x0000100000307984 */ /* 0x000ea80000000c00 */
[----:B------:R3:W4:Y:S04]  /*08c0*/  LDS.128 R8, [R0+0x20] ;  /* 0x0000200000087984 */ /* 0x0007280000000c00 */
[----:B------:R3:W0:Y:S01]  /*08d0*/  LDS.128 R4, [R0+0x30] ;  /* 0x0000300000047984 */ /* 0x0006220000000c00 */
[----:B-1----:R-:W-:Y:S01]  /*08e0*/  FADD.FTZ R63, R52, UR5 ;  /* 0x00000005343f7e21 */ /* 0x002fe20008010000 */
[----:B------:R-:W-:Y:S01]  /*08f0*/  FADD.FTZ R64, R53, UR5 ;  /* 0x0000000535407e21 */ /* 0x000fe20008010000 */
[----:B------:R-:W-:Y:S01]  /*0900*/  FADD.FTZ R61, R54, UR5 ;  /* 0x00000005363d7e21 */ /* 0x000fe20008010000 */
[----:B------:R-:W-:Y:S01]  /*0910*/  FADD.FTZ R62, R55, UR5 ;  /* 0x00000005373e7e21 */ /* 0x000fe20008010000 */
[----:B--2---:R-:W-:Y:S01]  /*0920*/  FADD.FTZ R59, R48, UR5 ;  /* 0x00000005303b7e21 */ /* 0x004fe20008010000 */
[----:B------:R-:W-:Y:S01]  /*0930*/  FSETP.GTU.FTZ.AND P5, PT, R63, 20, PT ;  /* 0x41a000003f00780b */ /* 0x000fe20003fbc000 */
[----:B------:R-:W-:Y:S01]  /*0940*/  FADD.FTZ R60, R49, UR5 ;  /* 0x00000005313c7e21 */ /* 0x000fe20008010000 */
        /* <DEDUP_REMOVED lines=8> */
[----:B------:R-:W-:-:S03]  /*09d0*/  FSETP.GTU.FTZ.AND P6, PT, R57, 20, PT ;  /* 0x41a000003900780b */ /* 0x000fc60003fdc000 */
[----:B0--34-:R-:W-:Y:S10]  /*09e0*/  @P5 BRA `(.L_x_517) ;  /* 0x00000000007c5947 */ /* 0x019ff40003800000 */
        /* <DEDUP_REMOVED lines=31> */
.L_x_517:
[----:B------:R-:W-:Y:S05]  /*0be0*/  BSYNC B0 ;  /* 0x0000000000007941 */ /* 0x000fea0003800000 */
.L_x_516:
        /* <DEDUP_REMOVED lines=37> */
.L_x_519:
[----:B------:R-:W-:Y:S05]  /*0e40*/  BSYNC B0 ;  /* 0x0000000000007941 */ /* 0x000fea0003800000 */
.L_x_518:
        /* <DEDUP_REMOVED lines=35> */
.L_x_521:
[----:B------:R-:W-:Y:S05]  /*1080*/  BSYNC B0 ;  /* 0x0000000000007941 */ /* 0x000fea0003800000 */
.L_x_520:
        /* <DEDUP_REMOVED lines=37> */
.L_x_523:
[----:B------:R-:W-:Y:S05]  /*12e0*/  BSYNC B0 ;  /* 0x0000000000007941 */ /* 0x000fea0003800000 */
.L_x_522:
        /* <DEDUP_REMOVED lines=35> */
.L_x_525:
[----:B------:R-:W-:Y:S05]  /*1520*/  BSYNC B0 ;  /* 0x0000000000007941 */ /* 0x000fea0003800000 */
.L_x_524:
        /* <DEDUP_REMOVED lines=37> */
.L_x_527:
[----:B------:R-:W-:Y:S05]  /*1780*/  BSYNC B0 ;  /* 0x0000000000007941 */ /* 0x000fea0003800000 */
.L_x_526:
        /* <DEDUP_REMOVED lines=35> */
.L_x_529:
[----:B------:R-:W-:Y:S05]  /*19c0*/  BSYNC B0 ;  /* 0x0000000000007941 */ /* 0x000fea0003800000 */
.L_x_528:
        /* <DEDUP_REMOVED lines=37> */
.L_x_531:
[----:B------:R-:W-:Y:S05]  /*1c20*/  BSYNC B0 ;  /* 0x0000000000007941 */ /* 0x000fea0003800000 */
.L_x_530:
        /* <DEDUP_REMOVED lines=35> */
.L_x_533:
[----:B------:R-:W-:Y:S05]  /*1e60*/  BSYNC B0 ;  /* 0x0000000000007941 */ /* 0x000fea0003800000 */
.L_x_532:
        /* <DEDUP_REMOVED lines=41> */
.L_x_535:
[----:B------:R-:W-:Y:S05]  /*2100*/  BSYNC B0 ;  /* 0x0000000000007941 */ /* 0x000fea0003800000 */
.L_x_534:
        /* <DEDUP_REMOVED lines=33> */
.L_x_537:
[----:B------:R-:W-:Y:S05]  /*2320*/  BSYNC B0 ;  /* 0x0000000000007941 */ /* 0x000fea0003800000 */
.L_x_536:
        /* <DEDUP_REMOVED lines=33> */
.L_x_539:
[----:B------:R-:W-:Y:S05]  /*2540*/  BSYNC B0 ;  /* 0x0000000000007941 */ /* 0x000fea0003800000 */
.L_x_538:
        /* <DEDUP_REMOVED lines=33> */
.L_x_541:
[----:B------:R-:W-:Y:S05]  /*2760*/  BSYNC B0 ;  /* 0x0000000000007941 */ /* 0x000fea0003800000 */
.L_x_540:
        /* <DEDUP_REMOVED lines=33> */
.L_x_543:
[----:B------:R-:W-:Y:S05]  /*2980*/  BSYNC B0 ;  /* 0x0000000000007941 */ /* 0x000fea0003800000 */
.L_x_542:
        /* <DEDUP_REMOVED lines=33> */
.L_x_545:
[----:B------:R-:W-:Y:S05]  /*2ba0*/  BSYNC B0 ;  /* 0x0000000000007941 */ /* 0x000fea0003800000 */
.L_x_544:
        /* <DEDUP_REMOVED lines=33> */
.L_x_547:
[----:B------:R-:W-:Y:S05]  /*2dc0*/  BSYNC B0 ;  /* 0x0000000000007941 */ /* 0x000fea0003800000 */
.L_x_546:
        /* <DEDUP_REMOVED lines=47> */
.L_x_554:
        /* <DEDUP_REMOVED lines=30> */
[----:B------:R-:W4:Y:S04]  /*32a0*/  LDG.E.128 R44, desc[UR12][R98.64+0xc00] ;  /* 0x000c000c622c7981 */ /* 0x000f28000c1e1d00 */
[----:B------:R0:W4:Y:S01]  /*32b0*/  LDG.E.128 R48, desc[UR12][R98.64+0xe00] ;  /* 0x000e000c62307981 */ /* 0x000122000c1e1d00 */
[----:B------:R-:W1:Y:S01]  /*32c0*/  S2UR UR10, SR_CgaCtaId ;  /* 0x00000000000a79c3 */ /* 0x000e620000008800 */
[----:B------:R-:W-:Y:S01]  /*32d0*/  SHF.L.U32 R138, R75, 0x3, RZ ;  /* 0x000000034b8a7819 */ /* 0x000fe200000006ff */
[----:B------:R-:W-:Y:S01]  /*32e0*/  UMOV UR8, 0x400 ;  /* 0x0000040000087882 */ /* 0x000fe20000000000 */
[----:B------:R-:W-:-:S02]  /*32f0*/  UIMAD UR9, UR9, UR24, URZ ;  /* 0x00000018090972a4 */ /* 0x000fc4000f8e023f */
[----:B------:R-:W-:Y:S02]  /*3300*/  LOP3.LUT R138, R138, 0xffffff00, RZ, 0xc0, !PT ;  /* 0xffffff008a8a7812 */ /* 0x000fe400078ec0ff */
[----:B------:R-:W-:Y:S02]  /*3310*/  UIMAD UR9, UR7, UR25, UR9 ;  /* 0x00000019070972a4 */ /* 0x000fe4000f8e0209 */
[----:B------:R-:W-:-:S04]  /*3320*/  IADD3 R140, R138, R73, RZ ;  /* 0x000000498a8c7210 */ /* 0x000fc80007ffe0ff */
[C---:B------:R-:W-:Y:S02]  /*3330*/  IADD3 R131, R140.reuse, 0x40, RZ ;  /* 0x000000408c837810 */ /* 0x040fe40007ffe0ff */
[C---:B------:R-:W-:Y:S02]  /*3340*/  IADD3 R135, R140.reuse, 0x60, RZ ;  /* 0x000000608c877810 */ /* 0x040fe40007ffe0ff */
[----:B------:R-:W-:Y:S02]  /*3350*/  IADD3 R137, R140, 0x80, RZ ;  /* 0x000000808c897810 */ /* 0x000fe40007ffe0ff */
[-C--:B------:R-:W-:Y:S02]  /*3360*/  LEA.HI.SX32 R131, R131, R140.reuse, 0x1b ;  /* 0x0000008c83837211 */ /* 0x080fe400078fdaff */
[-C--:B------:R-:W-:Y:S02]  /*3370*/  LEA.HI.SX32 R135, R135, R140.reuse, 0x1b ;  /* 0x0000008c87877211 */ /* 0x080fe400078fdaff */
[----:B------:R-:W-:Y:S01]  /*3380*/  LEA.HI.SX32 R137, R137, R140, 0x1b ;  /* 0x0000008c89897211 */ /* 0x000fe200078fdaff */
[----:B-1----:R-:W-:-:S06]  /*3390*/  ULEA UR8, UR10, UR8, 0x18 ;  /* 0x000000080a087291 */ /* 0x002fcc000f8ec03f */
[----:B------:R-:W-:Y:S02]  /*33a0*/  LEA R135, R135, UR8, 0x4 ;  /* 0x0000000887877c11 */ /* 0x000fe4000f8e20ff */
[----:B------:R-:W-:Y:S01]  /*33b0*/  LEA R137, R137, UR8, 0x4 ;  /* 0x0000000889897c11 */ /* 0x000fe2000f8e20ff */
[C---:B--2---:R-:W-:Y:S01]  /*33c0*/  FMUL.FTZ R95, R97.reuse, R63 ;  /* 0x0000003f615f7220 */ /* 0x044fe20000410000 */
[----:B------:R-:W-:Y:S01]  /*33d0*/  FMUL.FTZ R121, R96, 1.4426950216293334961 ;  /* 0x3fb8aa3b60797820 */ /* 0x000fe20000410000 */
[----:B------:R-:W-:Y:S02]  /*33e0*/  FMUL.FTZ R126, R97, R54 ;  /* 0x00000036617e7220 */ /* 0x000fe40000410000 */
[----:B------:R-:W-:Y:S01]  /*33f0*/  FMUL.RZ R100, R95, 0.15915493667125701904 ;  /* 0x3e22f9835f647820 */ /* 0x000fe2000040c000 */
[-C--:B------:R-:W-:Y:S01]  /*3400*/  FMUL.FTZ R95, R97, R64.reuse ;  /* 0x00000040615f7220 */ /* 0x080fe20000410000 */
[C---:B------:R-:W-:Y:S01]  /*3410*/  FMUL.FTZ R108, R121.reuse, R64 ;  /* 0x00000040796c7220 */ /* 0x040fe20000410000 */
[----:B------:R-:W-:Y:S01]  /*3420*/  FMUL.FTZ R114, R121, R56 ;  /* 0x0000003879727220 */ /* 0x000fe20000410000 */
[----:B------:R-:W-:Y:S01]  /*3430*/  MUFU.SIN R110, R100 ;  /* 0x00000064006e7308 */ /* 0x000fe20000000400 */
[----:B------:R-:W-:Y:S01]  /*3440*/  FMUL.RZ R96, R95, 0.15915493667125701904 ;  /* 0x3e22f9835f607820 */ /* 0x000fe2000040c000 */
[-C--:B------:R-:W-:Y:S01]  /*3450*/  FMUL.FTZ R95, R97, R61.reuse ;  /* 0x0000003d615f7220 */ /* 0x080fe20000410000 */
[C---:B------:R-:W-:Y:S01]  /*3460*/  FMUL.FTZ R105, R121.reuse, R61 ;  /* 0x0000003d79697220 */ /* 0x040fe20000410000 */
[C---:B------:R-:W-:Y:S01]  /*3470*/  FMUL.FTZ R125, R121.reuse, R57 ;  /* 0x00000039797d7220 */ /* 0x040fe20000410000 */
[----:B------:R-:W-:Y:S01]  /*3480*/  FMUL.FTZ R119, R121, R55 ;  /* 0x0000003779777220 */ /* 0x000fe20000410000 */
[----:B0-----:R-:W-:Y:S01]  /*3490*/  FMUL.RZ R98, R95, 0.15915493667125701904 ;  /* 0x3e22f9835f627820 */ /* 0x001fe2000040c000 */
[-C--:B------:R-:W-:Y:S01]  /*34a0*/  FMUL.FTZ R95, R97, R62.reuse ;  /* 0x0000003e615f7220 */ /* 0x080fe20000410000 */
[----:B------:R-:W-:Y:S01]  /*34b0*/  MUFU.SIN R107, R96 ;  /* 0x00000060006b7308 */ /* 0x000fe20000000400 */
[C---:B------:R-:W-:Y:S01]  /*34c0*/  FMUL.FTZ R103, R121.reuse, R62 ;  /* 0x0000003e79677220 */ /* 0x040fe20000410000 */
[----:B------:R-:W-:Y:S01]  /*34d0*/  FMUL.FTZ R122, R121, R58 ;  /* 0x0000003a797a7220 */ /* 0x000fe20000410000 */
[----:B------:R-:W-:Y:S01]  /*34e0*/  FMUL.RZ R99, R95, 0.15915493667125701904 ;  /* 0x3e22f9835f637820 */ /* 0x000fe2000040c000 */
[-C--:B------:R-:W-:Y:S01]  /*34f0*/  FMUL.FTZ R95, R97, R59.reuse ;  /* 0x0000003b615f7220 */ /* 0x080fe20000410000 */
[C---:B------:R-:W-:Y:S01]  /*3500*/  FMUL.FTZ R101, R121.reuse, R59 ;  /* 0x0000003b79657220 */ /* 0x040fe20000410000 */
[CC--:B------:R-:W-:Y:S01]  /*3510*/  FMUL.FTZ R129, R121.reuse, R60.reuse ;  /* 0x0000003c79817220 */ /* 0x0c0fe20000410000 */
[----:B------:R-:W-:Y:S01]  /*3520*/  FMUL.FTZ R133, R121, R63 ;  /* 0x0000003f79857220 */ /* 0x000fe20000410000 */
[----:B------:R0:W-:Y:S08]  /*3530*/  MUFU.COS R109, R96 ;  /* 0x00000060006d7308 */ /* 0x0001f00000000000 */
[----:B------:R-:W-:Y:S01]  /*3540*/  MUFU.SIN R106, R98 ;  /* 0x00000062006a7308 */ /* 0x000fe20000000400 */
[----:B0-----:R-:W-:Y:S01]  /*3550*/  FMUL.RZ R96, R95, 0.15915493667125701904 ;  /* 0x3e22f9835f607820 */ /* 0x001fe2000040c000 */
[----:B------:R-:W-:-:S06]  /*3560*/  FMUL.FTZ R95, R97, R60 ;  /* 0x0000003c615f7220 */ /* 0x000fcc0000410000 */
[----:B------:R0:W-:Y:S08]  /*3570*/  MUFU.COS R134, R98 ;  /* 0x0000006200867308 */ /* 0x0001f00000000000 */
[----:B------:R-:W-:Y:S01]  /*3580*/  MUFU.COS R136, R100 ;  /* 0x0000006400887308 */ /* 0x000fe20000000000 */
[----:B0-----:R-:W-:Y:S01]  /*3590*/  FMUL.RZ R98, R95, 0.15915493667125701904 ;  /* 0x3e22f9835f627820 */ /* 0x001fe2000040c000 */
[----:B------:R-:W-:-:S06]  /*35a0*/  FMUL.FTZ R95, R97, R57 ;  /* 0x00000039615f7220 */ /* 0x000fcc0000410000 */
[----:B------:R-:W-:Y:S08]  /*35b0*/  MUFU.SIN R100, R98 ;  /* 0x0000006200647308 */ /* 0x000ff00000000400 */
[----:B------:R0:W-:Y:S08]  /*35c0*/  MUFU.COS R128, R98 ;  /* 0x0000006200807308 */ /* 0x0001f00000000000 */
[----:B------:R-:W-:Y:S01]  /*35d0*/  MUFU.SIN R104, R99 ;  /* 0x0000006300687308 */ /* 0x000fe20000000400 */
[----:B0-----:R-:W-:-:S04]  /*35e0*/  FMUL.FTZ R98, R97, R55 ;  /* 0x0000003761627220 */ /* 0x001fc80000410000 */
[----:B------:R-:W-:Y:S01]  /*35f0*/  FMUL.RZ R112, R98, 0.15915493667125701904 ;  /* 0x3e22f98362707820 */ /* 0x000fe2000040c000 */
[----:B------:R-:W-:Y:S02]  /*3600*/  FMUL.FTZ R98, R97, R56 ;  /* 0x0000003861627220 */ /* 0x000fe40000410000 */
[----:B------:R0:W-:Y:S02]  /*3610*/  MUFU.COS R132, R99 ;  /* 0x0000006300847308 */ /* 0x0001e40000000000 */
[----:B------:R-:W-:-:S06]  /*3620*/  FMUL.RZ R117, R98, 0.15915493667125701904 ;  /* 0x3e22f98362757820 */ /* 0x000fcc000040c000 */
[----:B------:R-:W-:Y:S01]  /*3630*/  MUFU.SIN R116, R112 ;  /* 0x0000007000747308 */ /* 0x000fe20000000400 */
[----:B0-----:R-:W-:Y:S01]  /*3640*/  FMUL.RZ R99, R95, 0.15915493667125701904 ;  /* 0x3e22f9835f637820 */ /* 0x001fe2000040c000 */
[----:B------:R-:W-:-:S04]  /*3650*/  FMUL.FTZ R95, R97, R58 ;  /* 0x0000003a615f7220 */ /* 0x000fc80000410000 */
[----:B------:R-:W-:Y:S02]  /*3660*/  FMUL.RZ R111, R95, 0.15915493667125701904 ;  /* 0x3e22f9835f6f7820 */ /* 0x000fe4000040c000 */
[----:B------:R0:W-:Y:S08]  /*3670*/  MUFU.COS R118, R112 ;  /* 0x0000007000767308 */ /* 0x0001f00000000000 */
[----:B------:R-:W-:Y:S01]  /*3680*/  MUFU.SIN R102, R96 ;  /* 0x0000006000667308 */ /* 0x000fe20000000400 */
[----:B0-----:R-:W-:-:S04]  /*3690*/  IMAD R112, R76, UR22, RZ ;  /* 0x000000164c707c24 */ /* 0x001fc8000f8e02ff */
[----:B------:R-:W-:-:S03]  /*36a0*/  IMAD R127, R79, UR23, R112 ;  /* 0x000000174f7f7c24 */ /* 0x000fc6000f8e0270 */
[----:B------:R-:W-:Y:S08]  /*36b0*/  MUFU.COS R130, R96 ;  /* 0x0000006000827308 */ /* 0x000ff00000000000 */
[----:B------:R-:W-:Y:S08]  /*36c0*/  MUFU.SIN R96, R99 ;  /* 0x0000006300607308 */ /* 0x000ff00000000400 */
[----:B------:R0:W-:Y:S08]  /*36d0*/  MUFU.COS R124, R99 ;  /* 0x00000063007c7308 */ /* 0x0001f00000000000 */
[----:B------:R-:W-:Y:S01]  /*36e0*/  MUFU.SIN R95, R111 ;  /* 0x0000006f005f7308 */ /* 0x000fe20000000400 */
[----:B0-----:R-:W-:-:S05]  /*36f0*/  IMAD.WIDE.U32 R98, R79, UR22, RZ ;  /* 0x000000164f627c25 */ /* 0x001fca000f8e00ff */
[----:B------:R-:W-:Y:S01]  /*3700*/  IADD3 R99, R99, R127, RZ ;  /* 0x0000007f63637210 */ /* 0x000fe20007ffe0ff */
[-C--:B------:R-:W-:Y:S01]  /*3710*/  FMUL.FTZ R127, R121, R53.reuse ;  /* 0x00000035797f7220 */ /* 0x080fe20000410000 */
[----:B------:R0:W-:Y:S08]  /*3720*/  MUFU.COS R123, R111 ;  /* 0x0000006f007b7308 */ /* 0x0001f00000000000 */
[----:B------:R-:W-:Y:S01]  /*3730*/  MUFU.SIN R113, R117 ;  /* 0x0000007500717308 */ /* 0x000fe20000000400 */
[----:B0-----:R-:W-:-:S04]  /*3740*/  FMUL.FTZ R111, R97, R53 ;  /* 0x00000035616f7220 */ /* 0x001fc80000410000 */
[----:B------:R-:W-:Y:S01]  /*3750*/  FMUL.RZ R139, R111, 0.15915493667125701904 ;  /* 0x3e22f9836f8b7820 */ /* 0x000fe2000040c000 */
[----:B------:R-:W-:Y:S02]  /*3760*/  LEA.HI.SX32 R111, R140, R140, 0x1b ;  /* 0x0000008c8c6f7211 */ /* 0x000fe400078fdaff */
[----:B------:R0:W-:Y:S02]  /*3770*/  MUFU.COS R115, R117 ;  /* 0x0000007500737308 */ /* 0x0001e40000000000 */
[----:B------:R-:W-:-:S05]  /*3780*/  LEA R111, R111, UR8, 0x4 ;  /* 0x000000086f6f7c11 */ /* 0x000fca000f8e20ff */
[----:B---3--:R1:W-:Y:S01]  /*3790*/  STS.128 [R111], R20 ;  /* 0x000000146f007388 */ /* 0x0083e20000000c00 */
[----:B------:R-:W-:Y:S01]  /*37a0*/  MUFU.SIN R112, R139 ;  /* 0x0000008b00707308 */ /* 0x000fe20000000400 */
[----:B0-----:R-:W-:-:S05]  /*37b0*/  MOV R117, UR24 ;  /* 0x0000001800757c02 */ /* 0x001fca0008000f00 */
[----:B------:R-:W-:Y:S01]  /*37c0*/  IMAD.WIDE.U32 R98, R117, UR7, R98 ;  /* 0x0000000775627c25 */ /* 0x000fe2000f8e0062 */
[----:B------:R-:W-:Y:S01]  /*37d0*/  IADD3 R117, R140, 0x20, RZ ;  /* 0x000000208c757810 */ /* 0x000fe20007ffe0ff */
[----:B------:R0:W-:Y:S03]  /*37e0*/  MUFU.COS R120, R139 ;  /* 0x0000008b00787308 */ /* 0x0001e60000000000 */
[----:B------:R-:W-:-:S04]  /*37f0*/  LEA.HI.SX32 R117, R117, R140, 0x1b ;  /* 0x0000008c75757211 */ /* 0x000fc800078fdaff */
[----:B-1----:R-:W-:Y:S01]  /*3800*/  LEA R20, R117, UR8, 0x4 ;  /* 0x0000000875147c11 */ /* 0x002fe2000f8e20ff */
[----:B------:R-:W-:Y:S01]  /*3810*/  FMUL.RZ R22, R126, 0.15915493667125701904 ;  /* 0x3e22f9837e167820 */ /* 0x000fe2000040c000 */
[C---:B------:R-:W-:Y:S01]  /*3820*/  IADD3 R23, R140.reuse, 0xa0, RZ ;  /* 0x000000a08c177810 */ /* 0x040fe20007ffe0ff */
[----:B------:R-:W1:Y:S01]  /*3830*/  MUFU.EX2 R108, R108 ;  /* 0x0000006c006c7308 */ /* 0x000e620000000800 */
[C---:B------:R-:W-:Y:S01]  /*3840*/  IADD3 R111, R140.reuse, 0xc0, RZ ;  /* 0x000000c08c6f7810 */ /* 0x040fe20007ffe0ff */
[----:B----4-:R2:W-:Y:S01]  /*3850*/  STS.128 [R20+0x200], R24 ;  /* 0x0002001814007388 */ /* 0x0105e20000000c00 */
[----:B0-----:R-:W-:Y:S01]  /*3860*/  IADD3 R139, R140, 0xe0, RZ ;  /* 0x000000e08c8b7810 */ /* 0x001fe20007ffe0ff */
[----:B------:R-:W-:Y:S01]  /*3870*/  FMUL.FTZ R126, R121, R54 ;  /* 0x00000036797e7220 */ /* 0x000fe20000410000 */
[-C--:B------:R-:W-:Y:S02]  /*3880*/  LEA.HI.SX32 R23, R23, R140.reuse, 0x1b ;  /* 0x0000008c17177211 */ /* 0x080fe400078fdaff */
[-C--:B------:R-:W-:Y:S01]  /*3890*/  LEA.HI.SX32 R111, R111, R140.reuse, 0x1b ;  /* 0x0000008c6f6f7211 */ /* 0x080fe200078fdaff */
[----:B------:R-:W-:Y:S01]  /*38a0*/  MUFU.SIN R117, R22 ;  /* 0x0000001600757308 */ /* 0x000fe20000000400 */
[----:B------:R-:W-:Y:S01]  /*38b0*/  LEA.HI.SX32 R139, R139, R140, 0x1b ;  /* 0x0000008c8b8b7211 */ /* 0x000fe200078fdaff */
[----:B------:R-:W-:Y:S01]  /*38c0*/  IMAD R140, R73, 0x7, R140 ;  /* 0x00000007498c7824 */ /* 0x000fe200078e028c */
[----:B------:R-:W-:-:S02]  /*38d0*/  LEA R21, R131, UR8, 0x4 ;  /* 0x0000000883157c11 */ /* 0x000fc4000f8e20ff */
[----:B------:R-:W-:Y:S02]  /*38e0*/  LEA R23, R23, UR8, 0x4 ;  /* 0x0000000817177c11 */ /* 0x000fe4000f8e20ff */
[----:B------:R-:W-:Y:S01]  /*38f0*/  LEA R111, R111, UR8, 0x4 ;  /* 0x000000086f6f7c11 */ /* 0x000fe2000f8e20ff */
[----:B------:R0:W-:Y:S01]  /*3900*/  STS.128 [R21+0x400], R28 ;  /* 0x0004001c15007388 */ /* 0x0001e20000000c00 */
[----:B------:R-:W-:Y:S01]  /*3910*/  LEA R139, R139, UR8, 0x4 ;  /* 0x000000088b8b7c11 */ /* 0x000fe2000f8e20ff */
[----:B--2---:R-:W-:Y:S01]  /*3920*/  FMUL.FTZ R20, R97, R3 ;  /* 0x0000000361147220 */ /* 0x004fe20000410000 */
[----:B------:R2:W-:Y:S01]  /*3930*/  MUFU.COS R131, R22 ;  /* 0x0000001600837308 */ /* 0x0005e20000000000 */
[----:B------:R3:W-:Y:S01]  /*3940*/  STS.128 [R135+0x600], R32 ;  /* 0x0006002087007388 */ /* 0x0007e20000000c00 */
[----:B-1----:R-:W-:Y:S01]  /*3950*/  FMUL.FTZ R109, R108, R109 ;  /* 0x0000006d6c6d7220 */ /* 0x002fe20000410000 */
[----:B------:R-:W-:Y:S01]  /*3960*/  FMUL.RZ R24, R20, 0.15915493667125701904 ;  /* 0x3e22f98314187820 */ /* 0x000fe2000040c000 */
[----:B------:R-:W-:Y:S01]  /*3970*/  LEA.HI.SX32 R20, R140, R140, 0x1b ;  /* 0x0000008c8c147211 */ /* 0x000fe200078fdaff */
[----:B------:R1:W-:Y:S01]  /*3980*/  STS.128 [R137+0x800], R36 ;  /* 0x0008002489007388 */ /* 0x0003e20000000c00 */
[----:B------:R-:W-:-:S02]  /*3990*/  FMUL.FTZ R108, R108, R107 ;  /* 0x0000006b6c6c7220 */ /* 0x000fc40000410000 */
[----:B------:R-:W-:Y:S01]  /*39a0*/  LEA R20, R20, UR8, 0x4 ;  /* 0x0000000814147c11 */ /* 0x000fe2000f8e20ff */
[----:B------:R4:W-:Y:S01]  /*39b0*/  STS.128 [R23+0xa00], R40 ;  /* 0x000a002817007388 */ /* 0x0009e20000000c00 */
[----:B--2---:R-:W-:Y:S01]  /*39c0*/  FMUL.FTZ R22, R97, R52 ;  /* 0x0000003461167220 */ /* 0x004fe20000410000 */
[----:B------:R-:W2:Y:S02]  /*39d0*/  MUFU.EX2 R127, R127 ;  /* 0x0000007f007f7308 */ /* 0x000ea40000000800 */
[----:B------:R2:W-:Y:S01]  /*39e0*/  STS.128 [R111+0xc00], R44 ;  /* 0x000c002c6f007388 */ /* 0x0005e20000000c00 */
[----:B0-----:R-:W-:Y:S01]  /*39f0*/  LEA R30, R73, R138, 0x3 ;  /* 0x0000008a491e7211 */ /* 0x001fe200078e18ff */
[----:B------:R-:W-:Y:S01]  /*3a00*/  FMUL.RZ R22, R22, 0.15915493667125701904 ;  /* 0x3e22f98316167820 */ /* 0x000fe2000040c000 */
[C---:B------:R-:W-:Y:S01]  /*3a10*/  IADD3 R21, R140.reuse, 0x1, RZ ;  /* 0x000000018c157810 */ /* 0x040fe20007ffe0ff */
[----:B------:R0:W-:Y:S01]  /*3a20*/  STS.128 [R139+0xe00], R48 ;  /* 0x000e00308b007388 */ /* 0x0001e20000000c00 */
[C---:B---3--:R-:W-:Y:S01]  /*3a30*/  IADD3 R35, R140.reuse, 0x3, RZ ;  /* 0x000000038c237810 */ /* 0x048fe20007ffe0ff */
[----:B------:R-:W-:Y:S01]  /*3a40*/  MUFU.SIN R34, R24 ;  /* 0x0000001800227308 */ /* 0x000fe20000000400 */
[----:B------:R-:W-:Y:S01]  /*3a50*/  LEA.HI.SX32 R21, R21, R30, 0x1b ;  /* 0x0000001e15157211 */ /* 0x000fe200078fdaff */
[----:B-1----:R-:W-:Y:S01]  /*3a60*/  FMUL.FTZ R38, R121, R3 ;  /* 0x0000000379267220 */ /* 0x002fe20000410000 */
[----:B------:R-:W-:-:S02]  /*3a70*/  IADD3 R39, R140, 0x2, RZ ;  /* 0x000000028c277810 */ /* 0x000fc40007ffe0ff */
[----:B------:R-:W-:Y:S01]  /*3a80*/  LEA R21, R21, UR8, 0x4 ;  /* 0x0000000815157c11 */ /* 0x000fe2000f8e20ff */
[----:B----4-:R-:W-:Y:S01]  /*3a90*/  FMUL.FTZ R43, R97, R2 ;  /* 0x00000002612b7220 */ /* 0x010fe20000410000 */
[----:B------:R-:W-:Y:S01]  /*3aa0*/  IADD3 R23, R140, 0x5, RZ ;  /* 0x000000058c177810 */ /* 0x000fe20007ffe0ff */
[----:B------:R1:W-:Y:S01]  /*3ab0*/  MUFU.COS R37, R24 ;  /* 0x0000001800257308 */ /* 0x0003e20000000000 */
[----:B------:R-:W-:Y:S02]  /*3ac0*/  NOP ;  /* 0x0000000000007918 */ /* 0x000fe40000000000 */
[----:B------:R-:W-:-:S05]  /*3ad0*/  LEA.HI.SX32 R32, R23, R30, 0x1b ;  /* 0x0000001e17207211 */ /* 0x000fca00078fdaff */
[----:B------:R-:W-:Y:S01]  /*3ae0*/  MUFU.SIN R36, R22 ;  /* 0x0000001600247308 */ /* 0x000fe20000000400 */
[----:B-1----:R-:W1:Y:S01]  /*3af0*/  LDS.128 R24, [R20] ;  /* 0x0000000014187984 */ /* 0x002e620000000c00 */
[----:B--2---:R-:W-:Y:S01]  /*3b00*/  FMUL.FTZ R46, R127, R112 ;  /* 0x000000707f2e7220 */ /* 0x004fe20000410000 */
[----:B------:R-:W-:Y:S01]  /*3b10*/  LEA.HI.SX32 R39, R39, R30, 0x1b ;  /* 0x0000001e27277211 */ /* 0x000fe200078fdaff */
[----:B------:R-:W-:Y:S01]  /*3b20*/  FMUL.FTZ R97, R97, R0 ;  /* 0x0000000061617220 */ /* 0x000fe20000410000 */
[C---:B------:R-:W-:Y:S01]  /*3b30*/  IADD3 R33, R140.reuse, 0x4, RZ ;  /* 0x000000048c217810 */ /* 0x040fe20007ffe0ff */
[----:B------:R-:W-:Y:S01]  /*3b40*/  FMUL.FTZ R47, R127, R120 ;  /* 0x000000787f2f7220 */ /* 0x000fe20000410000 */
[C---:B------:R-:W-:Y:S01]  /*3b50*/  IADD3 R31, R140.reuse, 0x6, RZ ;  /* 0x000000068c1f7810 */ /* 0x040fe20007ffe0ff */
[----:B------:R2:W-:Y:S01]  /*3b60*/  MUFU.COS R40, R22 ;  /* 0x0000001600287308 */ /* 0x0005e20000000000 */
[----:B------:R-:W-:Y:S01]  /*3b70*/  IADD3 R29, R140, 0x7, RZ ;  /* 0x000000078c1d7810 */ /* 0x000fe20007ffe0ff */
[----:B------:R-:W-:Y:S01]  /*3b80*/  FMUL.FTZ R42, R121, R2 ;  /* 0x00000002792a7220 */ /* 0x000fe20000410000 */
[----:B------:R-:W-:-:S02]  /*3b90*/  IADD3 R41, R99, UR9, RZ ;  /* 0x0000000963297c10 */ /* 0x000fc4000fffe0ff */
[C---:B------:R-:W-:Y:S02]  /*3ba0*/  LEA R28, P0, R98.reuse, UR26, 0x3 ;  /* 0x0000001a621c7c11 */ /* 0x040fe4000f8018ff */
[-C--:B------:R-:W-:Y:S01]  /*3bb0*/  LEA.HI.SX32 R35, R35, R30.reuse, 0x1b ;  /* 0x0000001e23237211 */ /* 0x080fe200078fdaff */
[----:B------:R-:W0:Y:S01]  /*3bc0*/  MUFU.EX2 R114, R114 ;  /* 0x0000007200727308 */ /* 0x000e220000000800 */
[----:B--2---:R-:W2:Y:S01]  /*3bd0*/  LDS.128 R20, [R21+0x10] ;  /* 0x0000100015147984 */ /* 0x004ea20000000c00 */
[-C--:B------:R-:W-:Y:S02]  /*3be0*/  LEA.HI.SX32 R33, R33, R30.reuse, 0x1b ;  /* 0x0000001e21217211 */ /* 0x080fe400078fdaff */
[-C--:B------:R-:W-:Y:S02]  /*3bf0*/  LEA.HI.SX32 R31, R31, R30.reuse, 0x1b ;  /* 0x0000001e1f1f7211 */ /* 0x080fe400078fdaff */
[----:B------:R-:W-:Y:S02]  /*3c00*/  LEA.HI.SX32 R30, R29, R30, 0x1b ;  /* 0x0000001e1d1e7211 */ /* 0x000fe400078fdaff */
[----:B------:R-:W3:Y:S01]  /*3c10*/  MUFU.EX2 R105, R105 ;  /* 0x0000006900697308 */ /* 0x000ee20000000800 */
[----:B------:R-:W-:Y:S01]  /*3c20*/  LEA.HI.X R29, R98, UR27, R41, 0x3, P0 ;  /* 0x0000001b621d7c11 */ /* 0x000fe200080f1c29 */
[----:B------:R-:W-:-:S06]  /*3c30*/  FMUL.FTZ R41, R121, R52 ;  /* 0x0000003479297220 */ /* 0x000fcc0000410000 */
[----:B------:R-:W4:Y:S01]  /*3c40*/  MUFU.EX2 R125, R125 ;  /* 0x0000007d007d7308 */ /* 0x000f220000000800 */
[C---:B0-----:R-:W-:Y:S01]  /*3c50*/  FMUL.FTZ R48, R114.reuse, R113 ;  /* 0x0000007172307220 */ /* 0x041fe20000410000 */
[----:B------:R-:W-:-:S06]  /*3c60*/  FMUL.FTZ R49, R114, R115 ;  /* 0x0000007372317220 */ /* 0x000fcc0000410000 */
[----:B------:R-:W0:Y:S01]  /*3c70*/  MUFU.EX2 R119, R119 ;  /* 0x0000007700777308 */ /* 0x000e220000000800 */
[C---:B-1----:R-:W-:Y:S01]  /*3c80*/  FMUL.FTZ R112, R78.reuse, R24 ;  /* 0x000000184e707220 */ /* 0x042fe20000410000 */
[----:B------:R-:W-:Y:S01]  /*3c90*/  FMUL.FTZ R113, R78, R25 ;  /* 0x000000194e717220 */ /* 0x000fe20000410000 */
[----:B------:R-:W-:Y:S01]  /*3ca0*/  FMUL.FTZ R114, R80, R26 ;  /* 0x0000001a50727220 */ /* 0x000fe20000410000 */
[----:B------:R-:W-:Y:S01]  /*3cb0*/  LEA R24, R39, UR8, 0x4 ;  /* 0x0000000827187c11 */ /* 0x000fe2000f8e20ff */
[-C--:B------:R-:W-:Y:S01]  /*3cc0*/  FMUL.FTZ R26, R112, R108.reuse ;  /* 0x0000006c701a7220 */ /* 0x080fe20000410000 */
[C---:B------:R-:W-:Y:S01]  /*3cd0*/  FMUL.FTZ R25, R113.reuse, R108 ;  /* 0x0000006c71197220 */ /* 0x040fe20000410000 */
[----:B------:R-:W-:Y:S01]  /*3ce0*/  FMUL.FTZ R115, R80, R27 ;  /* 0x0000001b50737220 */ /* 0x000fe20000410000 */
[----:B------:R-:W1:Y:S01]  /*3cf0*/  MUFU.EX2 R103, R103 ;  /* 0x0000006700677308 */ /* 0x000e620000000800 */
[-C--:B------:R-:W-:Y:S01]  /*3d00*/  FFMA.FTZ R44, R113, R109.reuse, R26 ;  /* 0x0000006d712c7223 */ /* 0x080fe2000001001a */
[----:B------:R-:W-:Y:S01]  /*3d10*/  FFMA.FTZ R39, R112, R109, -R25 ;  /* 0x0000006d70277223 */ /* 0x000fe20000010819 */
[----:B---3--:R-:W-:Y:S01]  /*3d20*/  FMUL.FTZ R106, R105, R106 ;  /* 0x0000006a696a7220 */ /* 0x008fe20000410000 */
[----:B------:R-:W3:Y:S01]  /*3d30*/  LDS.128 R24, [R24+0x20] ;  /* 0x0000200018187984 */ /* 0x000ee20000000c00 */
[----:B------:R-:W-:Y:S01]  /*3d40*/  FADD.FTZ R45, R115, R44 ;  /* 0x0000002c732d7221 */ /* 0x000fe20000010000 */
[----:B------:R-:W-:Y:S01]  /*3d50*/  FADD.FTZ R44, R114, R39 ;  /* 0x00000027722c7221 */ /* 0x000fe20000010000 */
[----:B------:R-:W-:Y:S01]  /*3d60*/  FMUL.FTZ R107, R105, R134 ;  /* 0x00000086696b7220 */ /* 0x000fe20000410000 */
[----:B------:R-:W1:Y:S01]  /*3d70*/  MUFU.EX2 R122, R122 ;  /* 0x0000007a007a7308 */ /* 0x000e620000000800 */
[----:B----4-:R-:W-:Y:S01]  /*3d80*/  FMUL.FTZ R98, R125, R96 ;  /* 0x000000607d627220 */ /* 0x010fe20000410000 */
[----:B0-----:R-:W-:Y:S01]  /*3d90*/  FMUL.FTZ R50, R119, R116 ;  /* 0x0000007477327220 */ /* 0x001fe20000410000 */
[----:B------:R-:W-:Y:S01]  /*3da0*/  FMUL.RZ R116, R43, 0.15915493667125701904 ;  /* 0x3e22f9832b747820 */ /* 0x000fe2000040c000 */
[----:B------:R-:W-:Y:S01]  /*3db0*/  FMUL.FTZ R120, R106, R45 ;  /* 0x0000002d6a787220 */ /* 0x000fe20000410000 */
[----:B------:R-:W-:Y:S01]  /*3dc0*/  FMUL.FTZ R51, R119, R118 ;  /* 0x0000007677337220 */ /* 0x000fe20000410000 */
[----:B--2---:R-:W-:Y:S01]  /*3dd0*/  FMUL.FTZ R119, R81, R21 ;  /* 0x0000001551777220 */ /* 0x004fe20000410000 */
[----:B------:R-:W-:Y:S01]  /*3de0*/  FMUL.FTZ R99, R125, R124 ;  /* 0x0000007c7d637220 */ /* 0x000fe20000410000 */
[----:B------:R-:W0:Y:S01]  /*3df0*/  MUFU.EX2 R101, R101 ;  /* 0x0000006500657308 */ /* 0x000e220000000800 */
[C---:B-1----:R-:W-:Y:S01]  /*3e00*/  FMUL.FTZ R105, R103.reuse, R132 ;  /* 0x0000008467697220 */ /* 0x042fe20000410000 */
[----:B------:R-:W-:Y:S01]  /*3e10*/  FMUL.FTZ R104, R103, R104 ;  /* 0x0000006867687220 */ /* 0x000fe20000410000 */
[----:B------:R-:W-:-:S05]  /*3e20*/  FMUL.FTZ R124, R121, R0 ;  /* 0x00000000797c7220 */ /* 0x000fca0000410000 */
[----:B------:R-:W1:Y:S01]  /*3e30*/  MUFU.EX2 R129, R129 ;  /* 0x0000008100817308 */ /* 0x000e620000000800 */
[C---:B------:R-:W-:Y:S01]  /*3e40*/  FMUL.FTZ R96, R122.reuse, R123 ;  /* 0x0000007b7a607220 */ /* 0x040fe20000410000 */
[----:B------:R-:W-:Y:S01]  /*3e50*/  FMUL.FTZ R95, R122, R95 ;  /* 0x0000005f7a5f7220 */ /* 0x000fe20000410000 */
[----:B------:R-:W-:Y:S01]  /*3e60*/  FMUL.FTZ R122, R106, R44 ;  /* 0x0000002c6a7a7220 */ /* 0x000fe20000410000 */
[----:B------:R-:W-:-:S04]  /*3e70*/  FMUL.FTZ R123, R82, R22 ;  /* 0x00000016527b7220 */ /* 0x000fc80000410000 */
[----:B------:R-:W2:Y:S01]  /*3e80*/  MUFU.EX2 R38, R38 ;  /* 0x0000002600267308 */ /* 0x000ea20000000800 */
[C---:B0-----:R-:W-:Y:S01]  /*3e90*/  FMUL.FTZ R103, R101.reuse, R130 ;  /* 0x0000008265677220 */ /* 0x041fe20000410000 */
[----:B------:R-:W-:-:S06]  /*3ea0*/  FMUL.FTZ R102, R101, R102 ;  /* 0x0000006665667220 */ /* 0x000fcc0000410000 */
[----:B------:R-:W0:Y:S01]  /*3eb0*/  MUFU.EX2 R41, R41 ;  /* 0x0000002900297308 */ /* 0x000e220000000800 */
[C---:B-1----:R-:W-:Y:S01]  /*3ec0*/  FMUL.FTZ R101, R129.reuse, R128 ;  /* 0x0000008081657220 */ /* 0x042fe20000410000 */
[----:B------:R-:W-:Y:S01]  /*3ed0*/  FMUL.FTZ R100, R129, R100 ;  /* 0x0000006481647220 */ /* 0x000fe20000410000 */
[----:B------:R-:W-:Y:S01]  /*3ee0*/  FMUL.RZ R129, R97, 0.15915493667125701904 ;  /* 0x3e22f98361817820 */ /* 0x000fe2000040c000 */
[----:B------:R-:W-:Y:S01]  /*3ef0*/  FMUL.FTZ R128, R82, R23 ;  /* 0x0000001752807220 */ /* 0x000fe20000410000 */
[----:B---3--:R-:W-:Y:S01]  /*3f00*/  FMUL.FTZ R130, R83, R25 ;  /* 0x0000001953827220 */ /* 0x008fe20000410000 */
[----:B------:R-:W-:Y:S02]  /*3f10*/  FMUL.FTZ R132, R84, R27 ;  /* 0x0000001b54847220 */ /* 0x000fe40000410000 */
[----:B------:R-:W-:Y:S01]  /*3f20*/  MUFU.SIN R43, R116 ;  /* 0x00000074002b7308 */ /* 0x000fe20000000400 */
[----:B--2---:R-:W-:Y:S01]  /*3f30*/  FMUL.FTZ R97, R38, R34 ;  /* 0x0000002226617220 */ /* 0x004fe20000410000 */
[----:B------:R-:W-:Y:S01]  /*3f40*/  FFMA.FTZ R34, R107, R45, R122 ;  /* 0x0000002d6b227223 */ /* 0x000fe2000001007a */
[----:B------:R-:W-:Y:S01]  /*3f50*/  FMUL.FTZ R122, R81, R20 ;  /* 0x00000014517a7220 */ /* 0x000fe20000410000 */
[----:B------:R-:W-:-:S02]  /*3f60*/  LEA R20, R35, UR8, 0x4 ;  /* 0x0000000823147c11 */ /* 0x000fc4000f8e20ff */
[----:B------:R-:W-:Y:S02]  /*3f70*/  FADD.FTZ R34, R119, R34 ;  /* 0x0000002277227221 */ /* 0x000fe40000010000 */
[----:B------:R1:W-:Y:S01]  /*3f80*/  MUFU.COS R127, R116 ;  /* 0x00000074007f7308 */ /* 0x0003e20000000000 */
[----:B0-----:R-:W-:-:S07]  /*3f90*/  FMUL.FTZ R121, R41, R40 ;  /* 0x0000002829797220 */ /* 0x001fce0000410000 */
[----:B------:R-:W0:Y:S01]  /*3fa0*/  MUFU.EX2 R133, R133 ;  /* 0x0000008500857308 */ /* 0x000e220000000800 */
[----:B-1----:R-:W-:Y:S01]  /*3fb0*/  FMUL.FTZ R116, R38, R37 ;  /* 0x0000002526747220 */ /* 0x002fe20000410000 */
[----:B------:R-:W-:Y:S01]  /*3fc0*/  FFMA.FTZ R37, R107, R44, -R120 ;  /* 0x0000002c6b257223 */ /* 0x000fe20000010878 */
[----:B------:R-:W-:Y:S01]  /*3fd0*/  FMUL.FTZ R120, R41, R36 ;  /* 0x0000002429787220 */ /* 0x000fe20000410000 */
[----:B------:R-:W-:-:S04]  /*3fe0*/  FMUL.FTZ R36, R104, R34 ;  /* 0x0000002268247220 */ /* 0x000fc80000410000 */
[----:B------:R-:W1:Y:S01]  /*3ff0*/  MUFU.EX2 R126, R126 ;  /* 0x0000007e007e7308 */ /* 0x000e620000000800 */
[----:B------:R-:W-:-:S07]  /*4000*/  FADD.FTZ R37, R122, R37 ;  /* 0x000000257a257221 */ /* 0x000fce0000010000 */
[----:B------:R-:W2:Y:S01]  /*4010*/  MUFU.EX2 R42, R42 ;  /* 0x0000002a002a7308 */ /* 0x000ea20000000800 */
[-C--:B------:R-:W-:Y:S01]  /*4020*/  FMUL.FTZ R21, R104, R37.reuse ;  /* 0x0000002568157220 */ /* 0x080fe20000410000 */
[----:B------:R-:W-:Y:S01]  /*4030*/  FFMA.FTZ R36, R105, R37, -R36 ;  /* 0x0000002569247223 */ /* 0x000fe20000010824 */
[C---:B0-----:R-:W-:Y:S01]  /*4040*/  FMUL.FTZ R111, R133.reuse, R136 ;  /* 0x00000088856f7220 */ /* 0x041fe20000410000 */
[----:B------:R-:W-:Y:S01]  /*4050*/  FMUL.FTZ R110, R133, R110 ;  /* 0x0000006e856e7220 */ /* 0x000fe20000410000 */
[----:B------:R-:W-:Y:S01]  /*4060*/  FFMA.FTZ R35, R105, R34, R21 ;  /* 0x0000002269237223 */ /* 0x000fe20000010015 */
[----:B------:R-:W-:Y:S01]  /*4070*/  FADD.FTZ R36, R123, R36 ;  /* 0x000000247b247221 */ /* 0x000fe20000010000 */
[----:B------:R-:W0:Y:S01]  /*4080*/  LDS.128 R20, [R20+0x30] ;  /* 0x0000300014147984 */ /* 0x000e220000000c00 */
[----:B------:R-:W-:Y:S01]  /*4090*/  MUFU.SIN R39, R129 ;  /* 0x0000008100277308 */ /* 0x000fe20000000400 */
[----:B------:R-:W-:Y:S01]  /*40a0*/  FADD.FTZ R37, R128, R35 ;  /* 0x0000002380257221 */ /* 0x000fe20000010000 */
[----:B------:R-:W-:Y:S01]  /*40b0*/  FMUL.FTZ R40, R102, R36 ;  /* 0x0000002466287220 */ /* 0x000fe20000410000 */
[-C--:B------:R-:W-:Y:S01]  /*40c0*/  FMUL.FTZ R35, R111, R108.reuse ;  /* 0x0000006c6f237220 */ /* 0x080fe20000410000 */
[----:B------:R-:W-:Y:S01]  /*40d0*/  FMUL.FTZ R34, R110, R108 ;  /* 0x0000006c6e227220 */ /* 0x000fe20000410000 */
[-C--:B------:R-:W-:Y:S01]  /*40e0*/  FMUL.FTZ R38, R102, R37.reuse ;  /* 0x0000002566267220 */ /* 0x080fe20000410000 */
[C---:B------:R-:W-:Y:S01]  /*40f0*/  FFMA.FTZ R37, R103.reuse, R37, R40 ;  /* 0x0000002567257223 */ /* 0x040fe20000010028 */
[-C--:B------:R-:W-:Y:S01]  /*4100*/  FFMA.FTZ R35, R110, R109.reuse, R35 ;  /* 0x0000006d6e237223 */ /* 0x080fe20000010023 */
[----:B------:R3:W-:Y:S01]  /*4110*/  MUFU.COS R125, R129 ;  /* 0x00000081007d7308 */ /* 0x0007e20000000000 */
[----:B------:R-:W-:Y:S01]  /*4120*/  FFMA.FTZ R38, R103, R36, -R38 ;  /* 0x0000002467267223 */ /* 0x000fe20000010826 */
[----:B------:R-:W-:Y:S01]  /*4130*/  FADD.FTZ R37, R130, R37 ;  /* 0x0000002582257221 */ /* 0x000fe20000010000 */
[----:B------:R-:W-:Y:S01]  /*4140*/  FFMA.FTZ R34, R111, R109, -R34 ;  /* 0x0000006d6f227223 */ /* 0x000fe20000010822 */
[----:B------:R-:W-:Y:S01]  /*4150*/  FMUL.FTZ R36, R106, R35 ;  /* 0x000000236a247220 */ /* 0x000fe20000410000 */
[----:B-1----:R-:W-:Y:S01]  /*4160*/  FMUL.FTZ R118, R126, R131 ;  /* 0x000000837e767220 */ /* 0x002fe20000410000 */
[----:B------:R-:W-:Y:S01]  /*4170*/  FMUL.FTZ R25, R100, R37 ;  /* 0x0000002564197220 */ /* 0x000fe20000410000 */
[----:B------:R-:W-:Y:S01]  /*4180*/  FMUL.FTZ R131, R84, R26 ;  /* 0x0000001a54837220 */ /* 0x000fe20000410000 */
[----:B------:R-:W-:Y:S01]  /*4190*/  FFMA.FTZ R36, R107, R34, -R36 ;  /* 0x000000226b247223 */ /* 0x000fe20000010824 */
[----:B---3--:R-:W-:Y:S01]  /*41a0*/  FMUL.FTZ R129, R83, R24 ;  /* 0x0000001853817220 */ /* 0x008fe20000410000 */
[----:B------:R-:W-:Y:S01]  /*41b0*/  LEA R24, R33, UR8, 0x4 ;  /* 0x0000000821187c11 */ /* 0x000fe2000f8e20ff */
[----:B------:R-:W-:Y:S01]  /*41c0*/  FMUL.FTZ R34, R106, R34 ;  /* 0x000000226a227220 */ /* 0x000fe20000410000 */
[----:B------:R-:W-:Y:S01]  /*41d0*/  FMUL.FTZ R33, R104, R36 ;  /* 0x0000002468217220 */ /* 0x000fe20000410000 */
[----:B------:R-:W-:Y:S01]  /*41e0*/  FADD.FTZ R38, R129, R38 ;  /* 0x0000002681267221 */ /* 0x000fe20000010000 */
[----:B------:R-:W-:Y:S01]  /*41f0*/  FMUL.FTZ R117, R126, R117 ;  /* 0x000000757e757220 */ /* 0x000fe20000410000 */
[----:B------:R-:W-:Y:S01]  /*4200*/  FFMA.FTZ R34, R107, R35, R34 ;  /* 0x000000236b227223 */ /* 0x000fe20000010022 */
[----:B--2---:R-:W-:Y:S01]  /*4210*/  FMUL.FTZ R127, R42, R127 ;  /* 0x0000007f2a7f7220 */ /* 0x004fe20000410000 */
[-C--:B------:R-:W-:Y:S01]  /*4220*/  FMUL.FTZ R40, R100, R38.reuse ;  /* 0x0000002664287220 */ /* 0x080fe20000410000 */
[----:B------:R-:W-:Y:S01]  /*4230*/  FFMA.FTZ R38, R101, R38, -R25 ;  /* 0x0000002665267223 */ /* 0x000fe20000010819 */
[-C--:B------:R-:W-:Y:S01]  /*4240*/  FFMA.FTZ R33, R105, R34.reuse, R33 ;  /* 0x0000002269217223 */ /* 0x080fe20000010021 */
[----:B------:R-:W1:Y:S01]  /*4250*/  LDS.128 R24, [R24+0x40] ;  /* 0x0000400018187984 */ /* 0x000e620000000c00 */
[----:B------:R-:W-:Y:S01]  /*4260*/  FFMA.FTZ R37, R101, R37, R40 ;  /* 0x0000002565257223 */ /* 0x000fe20000010028 */
[----:B------:R-:W-:Y:S01]  /*4270*/  FADD.FTZ R35, R131, R38 ;  /* 0x0000002683237221 */ /* 0x000fe20000010000 */
[----:B------:R-:W-:Y:S01]  /*4280*/  FMUL.FTZ R38, R104, R34 ;  /* 0x0000002268267220 */ /* 0x000fe20000410000 */
[----:B------:R-:W-:Y:S01]  /*4290*/  FMUL.FTZ R126, R42, R43 ;  /* 0x0000002b2a7e7220 */ /* 0x000fe20000410000 */
[----:B------:R-:W-:Y:S01]  /*42a0*/  FADD.FTZ R37, R132, R37 ;  /* 0x0000002584257221 */ /* 0x000fe20000010000 */
[C---:B------:R-:W-:Y:S01]  /*42b0*/  FMUL.FTZ R42, R98.reuse, R35 ;  /* 0x00000023622a7220 */ /* 0x040fe20000410000 */
[----:B------:R-:W-:Y:S01]  /*42c0*/  FFMA.FTZ R38, R105, R36, -R38 ;  /* 0x0000002469267223 */ /* 0x000fe20000010826 */
[----:B------:R-:W2:Y:S01]  /*42d0*/  MUFU.EX2 R124, R124 ;  /* 0x0000007c007c7308 */ /* 0x000ea20000000800 */
[-C--:B------:R-:W-:Y:S01]  /*42e0*/  FMUL.FTZ R40, R98, R37.reuse ;  /* 0x0000002562287220 */ /* 0x080fe20000410000 */
[----:B------:R-:W-:Y:S01]  /*42f0*/  FFMA.FTZ R37, R99, R37, R42 ;  /* 0x0000002563257223 */ /* 0x000fe2000001002a */
[----:B0-----:R-:W-:Y:S01]  /*4300*/  FMUL.FTZ R133, R85, R20 ;  /* 0x0000001455857220 */ /* 0x001fe20000410000 */
[C---:B------:R-:W-:Y:S01]  /*4310*/  FMUL.FTZ R20, R102.reuse, R33 ;  /* 0x0000002166147220 */ /* 0x040fe20000410000 */
[----:B------:R-:W-:Y:S01]  /*4320*/  FFMA.FTZ R40, R99, R35, -R40 ;  /* 0x0000002363287223 */ /* 0x000fe20000010828 */
[----:B------:R-:W-:Y:S01]  /*4330*/  FMUL.FTZ R134, R85, R21 ;  /* 0x0000001555867220 */ /* 0x000fe20000410000 */
[-C--:B------:R-:W-:Y:S01]  /*4340*/  FMUL.FTZ R34, R102, R38.reuse ;  /* 0x0000002666227220 */ /* 0x080fe20000410000 */
[----:B------:R-:W-:Y:S01]  /*4350*/  FFMA.FTZ R38, R103, R38, -R20 ;  /* 0x0000002667267223 */ /* 0x000fe20000010814 */
[----:B------:R-:W-:Y:S01]  /*4360*/  FADD.FTZ R40, R133, R40 ;  /* 0x0000002885287221 */ /* 0x000fe20000010000 */
[----:B------:R-:W-:Y:S01]  /*4370*/  LEA R20, R32, UR8, 0x4 ;  /* 0x0000000820147c11 */ /* 0x000fe2000f8e20ff */
[----:B------:R-:W-:Y:S01]  /*4380*/  FADD.FTZ R37, R134, R37 ;  /* 0x0000002586257221 */ /* 0x000fe20000010000 */
[C---:B------:R-:W-:Y:S01]  /*4390*/  FMUL.FTZ R135, R86.reuse, R22 ;  /* 0x0000001656877220 */ /* 0x040fe20000410000 */
[----:B------:R-:W-:Y:S01]  /*43a0*/  FMUL.FTZ R21, R95, R40 ;  /* 0x000000285f157220 */ /* 0x000fe20000410000 */
[----:B------:R-:W-:Y:S01]  /*43b0*/  FMUL.FTZ R136, R86, R23 ;  /* 0x0000001756887220 */ /* 0x000fe20000410000 */
[----:B------:R-:W-:Y:S01]  /*43c0*/  FFMA.FTZ R34, R103, R33, R34 ;  /* 0x0000002167227223 */ /* 0x000fe20000010022 */
[----:B------:R-:W-:Y:S01]  /*43d0*/  FMUL.FTZ R32, R100, R38 ;  /* 0x0000002664207220 */ /* 0x000fe20000410000 */
[-C--:B------:R-:W-:Y:S01]  /*43e0*/  FFMA.FTZ R35, R96, R37.reuse, R21 ;  /* 0x0000002560237223 */ /* 0x080fe20000010015 */
[----:B------:R-:W-:Y:S01]  /*43f0*/  FMUL.FTZ R37, R95, R37 ;  /* 0x000000255f257220 */ /* 0x000fe20000410000 */
[----:B------:R-:W0:Y:S01]  /*4400*/  LDS.128 R20, [R20+0x50] ;  /* 0x0000500014147984 */ /* 0x000e220000000c00 */
[----:B------:R-:W-:Y:S01]  /*4410*/  FMUL.FTZ R33, R100, R34 ;  /* 0x0000002264217220 */ /* 0x000fe20000410000 */
[----:B------:R-:W-:Y:S01]  /*4420*/  FADD.FTZ R36, R136, R35 ;  /* 0x0000002388247221 */ /* 0x000fe20000010000 */
[----:B------:R-:W-:Y:S01]  /*4430*/  FFMA.FTZ R40, R96, R40, -R37 ;  /* 0x0000002860287223 */ /* 0x000fe20000010825 */
[C---:B------:R-:W-:Y:S01]  /*4440*/  FFMA.FTZ R32, R101.reuse, R34, R32 ;  /* 0x0000002265207223 */ /* 0x040fe20000010020 */
[----:B------:R-:W-:Y:S01]  /*4450*/  FFMA.FTZ R33, R101, R38, -R33 ;  /* 0x0000002665217223 */ /* 0x000fe20000010821 */
[----:B------:R-:W-:Y:S01]  /*4460*/  FMUL.FTZ R38, R50, R36 ;  /* 0x0000002432267220 */ /* 0x000fe20000410000 */
[----:B------:R-:W-:Y:S01]  /*4470*/  FADD.FTZ R40, R135, R40 ;  /* 0x0000002887287221 */ /* 0x000fe20000010000 */
[C---:B------:R-:W-:Y:S01]  /*4480*/  FMUL.FTZ R34, R98.reuse, R32 ;  /* 0x0000002062227220 */ /* 0x040fe20000410000 */
[----:B------:R-:W-:Y:S01]  /*4490*/  FMUL.FTZ R35, R98, R33 ;  /* 0x0000002162237220 */ /* 0x000fe20000410000 */
[----:B--2---:R-:W-:Y:S01]  /*44a0*/  FMUL.FTZ R125, R124, R125 ;  /* 0x0000007d7c7d7220 */ /* 0x004fe20000410000 */
[-C--:B------:R-:W-:Y:S01]  /*44b0*/  FMUL.FTZ R37, R50, R40.reuse ;  /* 0x0000002832257220 */ /* 0x080fe20000410000 */
[----:B------:R-:W-:Y:S01]  /*44c0*/  FFMA.FTZ R38, R51, R40, -R38 ;  /* 0x0000002833267223 */ /* 0x000fe20000010826 */
[C---:B-1----:R-:W-:Y:S01]  /*44d0*/  FMUL.FTZ R137, R87.reuse, R24 ;  /* 0x0000001857897220 */ /* 0x042fe20000410000 */
[----:B------:R-:W-:Y:S01]  /*44e0*/  FMUL.FTZ R138, R87, R25 ;  /* 0x00000019578a7220 */ /* 0x000fe20000410000 */
[----:B------:R-:W-:Y:S01]  /*44f0*/  FFMA.FTZ R37, R51, R36, R37 ;  /* 0x0000002433257223 */ /* 0x000fe20000010025 */
[----:B------:R-:W-:Y:S01]  /*4500*/  FFMA.FTZ R34, R99, R33, -R34 ;  /* 0x0000002163227223 */ /* 0x000fe20000010822 */
[----:B------:R-:W-:Y:S01]  /*4510*/  FADD.FTZ R38, R137, R38 ;  /* 0x0000002689267221 */ /* 0x000fe20000010000 */
[----:B------:R-:W-:Y:S01]  /*4520*/  FMUL.FTZ R139, R88, R26 ;  /* 0x0000001a588b7220 */ /* 0x000fe20000410000 */
[----:B------:R-:W-:Y:S01]  /*4530*/  FADD.FTZ R37, R138, R37 ;  /* 0x000000258a257221 */ /* 0x000fe20000010000 */
[----:B------:R-:W-:Y:S01]  /*4540*/  FMUL.FTZ R140, R88, R27 ;  /* 0x0000001b588c7220 */ /* 0x000fe20000410000 */
[----:B------:R-:W-:Y:S01]  /*4550*/  FMUL.FTZ R25, R95, R34 ;  /* 0x000000225f197220 */ /* 0x000fe20000410000 */
[----:B------:R-:W-:Y:S01]  /*4560*/  LEA R24, R31, UR8, 0x4 ;  /* 0x000000081f187c11 */ /* 0x000fe2000f8e20ff */
[C---:B------:R-:W-:Y:S01]  /*4570*/  FMUL.FTZ R26, R48.reuse, R38 ;  /* 0x00000026301a7220 */ /* 0x040fe20000410000 */
[----:B------:R-:W-:Y:S01]  /*4580*/  FMUL.FTZ R27, R48, R37 ;  /* 0x00000025301b7220 */ /* 0x000fe20000410000 */
[----:B------:R-:W-:Y:S01]  /*4590*/  FFMA.FTZ R35, R99, R32, R35 ;  /* 0x0000002063237223 */ /* 0x000fe20000010023 */
[----:B------:R-:W-:Y:S01]  /*45a0*/  FMUL.FTZ R124, R124, R39 ;  /* 0x000000277c7c7220 */ /* 0x000fe20000410000 */
[C---:B------:R-:W-:Y:S01]  /*45b0*/  FFMA.FTZ R37, R49.reuse, R37, R26 ;  /* 0x0000002531257223 */ /* 0x040fe2000001001a */
[----:B------:R-:W-:Y:S01]  /*45c0*/  FFMA.FTZ R38, R49, R38, -R27 ;  /* 0x0000002631267223 */ /* 0x000fe2000001081b */
[-C--:B------:R-:W-:Y:S01]  /*45d0*/  FFMA.FTZ R31, R96, R35.reuse, R25 ;  /* 0x00000023601f7223 */ /* 0x080fe20000010019 */
[----:B------:R-:W-:Y:S01]  /*45e0*/  FMUL.FTZ R35, R95, R35 ;  /* 0x000000235f237220 */ /* 0x000fe20000410000 */
[----:B------:R-:W1:Y:S01]  /*45f0*/  LDS.128 R24, [R24+0x60] ;  /* 0x0000600018187984 */ /* 0x000e620000000c00 */
[----:B------:R-:W-:Y:S01]  /*4600*/  FADD.FTZ R37, R140, R37 ;  /* 0x000000258c257221 */ /* 0x000fe20000010000 */
[----:B------:R-:W-:Y:S01]  /*4610*/  FADD.FTZ R38, R139, R38 ;  /* 0x000000268b267221 */ /* 0x000fe20000010000 */
[----:B------:R-:W-:Y:S01]  /*4620*/  FFMA.FTZ R35, R96, R34, -R35 ;  /* 0x0000002260237223 */ /* 0x000fe20000010823 */
[----:B------:R-:W-:Y:S01]  /*4630*/  FMUL.FTZ R32, R50, R31 ;  /* 0x0000001f32207220 */ /* 0x000fe20000410000 */
[C---:B------:R-:W-:Y:S01]  /*4640*/  FMUL.FTZ R36, R46.reuse, R37 ;  /* 0x000000252e247220 */ /* 0x040fe20000410000 */
[-C--:B------:R-:W-:Y:S01]  /*4650*/  FMUL.FTZ R40, R46, R38.reuse ;  /* 0x000000262e287220 */ /* 0x080fe20000410000 */
[-C--:B------:R-:W-:Y:S01]  /*4660*/  FMUL.FTZ R34, R50, R35.reuse ;  /* 0x0000002332227220 */ /* 0x080fe20000410000 */
[----:B------:R-:W-:Y:S01]  /*4670*/  FFMA.FTZ R32, R51, R35, -R32 ;  /* 0x0000002333207223 */ /* 0x000fe20000010820 */
[C---:B------:R-:W-:Y:S01]  /*4680*/  FFMA.FTZ R36, R47.reuse, R38, -R36 ;  /* 0x000000262f247223 */ /* 0x040fe20000010824 */
[----:B------:R-:W-:Y:S01]  /*4690*/  FFMA.FTZ R37, R47, R37, R40 ;  /* 0x000000252f257223 */ /* 0x000fe20000010028 */
[C---:B0-----:R-:W-:Y:S01]  /*46a0*/  FMUL.FTZ R141, R89.reuse, R20 ;  /* 0x00000014598d7220 */ /* 0x041fe20000410000 */
[----:B------:R-:W-:Y:S01]  /*46b0*/  FMUL.FTZ R142, R89, R21 ;  /* 0x00000015598e7220 */ /* 0x000fe20000410000 */
[----:B------:R-:W-:Y:S01]  /*46c0*/  FFMA.FTZ R34, R51, R31, R34 ;  /* 0x0000001f33227223 */ /* 0x000fe20000010022 */
[----:B------:R-:W-:Y:S01]  /*46d0*/  FMUL.FTZ R143, R90, R22 ;  /* 0x000000165a8f7220 */ /* 0x000fe20000410000 */
[----:B------:R-:W-:Y:S01]  /*46e0*/  FADD.FTZ R36, R141, R36 ;  /* 0x000000248d247221 */ /* 0x000fe20000010000 */
[----:B------:R-:W-:Y:S01]  /*46f0*/  FADD.FTZ R37, R142, R37 ;  /* 0x000000258e257221 */ /* 0x000fe20000010000 */
[----:B------:R-:W-:Y:S01]  /*4700*/  FMUL.FTZ R144, R90, R23 ;  /* 0x000000175a907220 */ /* 0x000fe20000410000 */
[----:B------:R-:W-:Y:S01]  /*4710*/  FMUL.FTZ R22, R48, R34 ;  /* 0x0000002230167220 */ /* 0x000fe20000410000 */
[----:B------:R-:W-:Y:S01]  /*4720*/  LEA R20, R30, UR8, 0x4 ;  /* 0x000000081e147c11 */ /* 0x000fe2000f8e20ff */
[C---:B------:R-:W-:Y:S01]  /*4730*/  FMUL.FTZ R23, R117.reuse, R36 ;  /* 0x0000002475177220 */ /* 0x040fe20000410000 */
[-C--:B------:R-:W-:Y:S01]  /*4740*/  FMUL.FTZ R21, R117, R37.reuse ;  /* 0x0000002575157220 */ /* 0x080fe20000410000 */
[-C--:B------:R-:W-:Y:S01]  /*4750*/  FFMA.FTZ R30, R49, R32.reuse, -R22 ;  /* 0x00000020311e7223 */ /* 0x080fe20000010816 */
[----:B------:R-:W-:Y:S01]  /*4760*/  FMUL.FTZ R32, R48, R32 ;  /* 0x0000002030207220 */ /* 0x000fe20000410000 */
[C---:B------:R-:W-:Y:S01]  /*4770*/  FFMA.FTZ R37, R118.reuse, R37, R23 ;  /* 0x0000002576257223 */ /* 0x040fe20000010017 */
[----:B------:R-:W-:Y:S01]  /*4780*/  FFMA.FTZ R36, R118, R36, -R21 ;  /* 0x0000002476247223 */ /* 0x000fe20000010815 */
[----:B------:R-:W-:Y:S01]  /*4790*/  ISETP.GE.AND P0, PT, R73, 0x1, PT ;  /* 0x000000014900780c */ /* 0x000fe20003f06270 */
[----:B------:R-:W0:Y:S01]  /*47a0*/  LDS.128 R20, [R20+0x70] ;  /* 0x0000700014147984 */ /* 0x000e220000000c00 */
[----:B------:R-:W-:Y:S01]  /*47b0*/  FFMA.FTZ R32, R49, R34, R32 ;  /* 0x0000002231207223 */ /* 0x000fe20000010020 */
[----:B------:R-:W-:Y:S01]  /*47c0*/  FADD.FTZ R37, R144, R37 ;  /* 0x0000002590257221 */ /* 0x000fe20000010000 */
[----:B------:R-:W-:Y:S01]  /*47d0*/  FADD.FTZ R36, R143, R36 ;  /* 0x000000248f247221 */ /* 0x000fe20000010000 */
[C---:B------:R-:W-:Y:S01]  /*47e0*/  FMUL.FTZ R34, R46.reuse, R30 ;  /* 0x0000001e2e227220 */ /* 0x040fe20000410000 */
[----:B------:R-:W-:Y:S01]  /*47f0*/  FMUL.FTZ R31, R46, R32 ;  /* 0x000000202e1f7220 */ /* 0x000fe20000410000 */
[CC--:B------:R-:W-:Y:S01]  /*4800*/  FMUL.FTZ R33, R97.reuse, R37.reuse ;  /* 0x0000002561217220 */ /* 0x0c0fe20000410000 */
[----:B------:R-:W-:Y:S01]  /*4810*/  FMUL.FTZ R38, R97, R36 ;  /* 0x0000002461267220 */ /* 0x000fe20000410000 */
[C---:B------:R-:W-:Y:S01]  /*4820*/  FFMA.FTZ R34, R47.reuse, R32, R34 ;  /* 0x000000202f227223 */ /* 0x040fe20000010022 */
[----:B------:R-:W-:Y:S01]  /*4830*/  FFMA.FTZ R31, R47, R30, -R31 ;  /* 0x0000001e2f1f7223 */ /* 0x000fe2000001081f */
[C---:B------:R-:W-:Y:S01]  /*4840*/  FFMA.FTZ R36, R116.reuse, R36, -R33 ;  /* 0x0000002474247223 */ /* 0x040fe20000010821 */
[----:B------:R-:W-:Y:S01]  /*4850*/  FFMA.FTZ R37, R116, R37, R38 ;  /* 0x0000002574257223 */ /* 0x000fe20000010026 */
[----:B------:R-:W-:Y:S01]  /*4860*/  FMUL.FTZ R33, R117, R34 ;  /* 0x0000002275217220 */ /* 0x000fe20000410000 */
[C---:B-1----:R-:W-:Y:S01]  /*4870*/  FMUL.FTZ R145, R91.reuse, R24 ;  /* 0x000000185b917220 */ /* 0x042fe20000410000 */
[----:B------:R-:W-:Y:S01]  /*4880*/  FMUL.FTZ R146, R91, R25 ;  /* 0x000000195b927220 */ /* 0x000fe20000410000 */
[----:B------:R-:W-:Y:S01]  /*4890*/  FMUL.FTZ R35, R117, R31 ;  /* 0x0000001f75237220 */ /* 0x000fe20000410000 */
[----:B------:R-:W-:Y:S01]  /*48a0*/  FMUL.FTZ R147, R92, R26 ;  /* 0x0000001a5c937220 */ /* 0x000fe20000410000 */
[----:B------:R-:W-:Y:S01]  /*48b0*/  FADD.FTZ R36, R145, R36 ;  /* 0x0000002491247221 */ /* 0x000fe20000010000 */
[----:B------:R-:W-:Y:S01]  /*48c0*/  FADD.FTZ R37, R146, R37 ;  /* 0x0000002592257221 */ /* 0x000fe20000010000 */
[----:B------:R-:W-:Y:S01]  /*48d0*/  FFMA.FTZ R35, R118, R34, R35 ;  /* 0x0000002276237223 */ /* 0x000fe20000010023 */
[----:B------:R-:W-:Y:S01]  /*48e0*/  FMUL.FTZ R148, R92, R27 ;  /* 0x0000001b5c947220 */ /* 0x000fe20000410000 */
[CC--:B------:R-:W-:Y:S01]  /*48f0*/  FMUL.FTZ R26, R120.reuse, R36.reuse ;  /* 0x00000024781a7220 */ /* 0x0c0fe20000410000 */
[----:B------:R-:W-:Y:S01]  /*4900*/  FMUL.FTZ R27, R120, R37 ;  /* 0x00000025781b7220 */ /* 0x000fe20000410000 */
[----:B------:R-:W-:Y:S01]  /*4910*/  FFMA.FTZ R33, R118, R31, -R33 ;  /* 0x0000001f76217223 */ /* 0x000fe20000010821 */
[----:B------:R-:W-:Y:S01]  /*4920*/  FMUL.FTZ R24, R97, R35 ;  /* 0x0000002361187220 */ /* 0x000fe20000410000 */
[C---:B------:R-:W-:Y:S01]  /*4930*/  FFMA.FTZ R37, R121.reuse, R37, R26 ;  /* 0x0000002579257223 */ /* 0x040fe2000001001a */
[----:B------:R-:W-:Y:S01]  /*4940*/  FFMA.FTZ R36, R121, R36, -R27 ;  /* 0x0000002479247223 */ /* 0x000fe2000001081b */
[-C--:B------:R-:W-:Y:S01]  /*4950*/  FMUL.FTZ R25, R97, R33.reuse ;  /* 0x0000002161197220 */ /* 0x080fe20000410000 */
[----:B------:R-:W-:Y:S01]  /*4960*/  FFMA.FTZ R24, R116, R33, -R24 ;  /* 0x0000002174187223 */ /* 0x000fe20000010818 */
[----:B------:R-:W-:Y:S01]  /*4970*/  FADD.FTZ R37, R148, R37 ;  /* 0x0000002594257221 */ /* 0x000fe20000010000 */
[----:B------:R-:W-:Y:S01]  /*4980*/  FADD.FTZ R36, R147, R36 ;  /* 0x0000002493247221 */ /* 0x000fe20000010000 */
[----:B------:R-:W-:Y:S01]  /*4990*/  FFMA.FTZ R25, R116, R35, R25 ;  /* 0x0000002374197223 */ /* 0x000fe20000010019 */
[----:B------:R-:W-:Y:S01]  /*49a0*/  FMUL.FTZ R30, R120, R24 ;  /* 0x00000018781e7220 */ /* 0x000fe20000410000 */
[C---:B------:R-:W-:Y:S01]  /*49b0*/  FMUL.FTZ R32, R126.reuse, R37 ;  /* 0x000000257e207220 */ /* 0x040fe20000410000 */
[-C--:B------:R-:W-:Y:S01]  /*49c0*/  FMUL.FTZ R34, R126, R36.reuse ;  /* 0x000000247e227220 */ /* 0x080fe20000410000 */
[-C--:B------:R-:W-:Y:S01]  /*49d0*/  FMUL.FTZ R26, R120, R25.reuse ;  /* 0x00000019781a7220 */ /* 0x080fe20000410000 */
[----:B------:R-:W-:Y:S01]  /*49e0*/  FFMA.FTZ R30, R121, R25, R30 ;  /* 0x00000019791e7223 */ /* 0x000fe2000001001e */
[C---:B------:R-:W-:Y:S01]  /*49f0*/  FFMA.FTZ R25, R127.reuse, R36, -R32 ;  /* 0x000000247f197223 */ /* 0x040fe20000010820 */
[----:B------:R-:W-:Y:S01]  /*4a00*/  FFMA.FTZ R34, R127, R37, R34 ;  /* 0x000000257f227223 */ /* 0x000fe20000010022 */
[----:B------:R-:W-:Y:S01]  /*4a10*/  FFMA.FTZ R26, R121, R24, -R26 ;  /* 0x00000018791a7223 */ /* 0x000fe2000001081a */
[C---:B0-----:R-:W-:Y:S01]  /*4a20*/  FMUL.FTZ R150, R93.reuse, R20 ;  /* 0x000000145d967220 */ /* 0x041fe20000410000 */
[----:B------:R-:W-:Y:S01]  /*4a30*/  FMUL.FTZ R149, R93, R21 ;  /* 0x000000155d957220 */ /* 0x000fe20000410000 */
[----:B------:R-:W-:Y:S01]  /*4a40*/  FMUL.FTZ R152, R94, R23 ;  /* 0x000000175e987220 */ /* 0x000fe20000410000 */
[----:B------:R-:W-:Y:S01]  /*4a50*/  FMUL.FTZ R21, R126, R26 ;  /* 0x0000001a7e157220 */ /* 0x000fe20000410000 */
[----:B------:R-:W-:Y:S01]  /*4a60*/  FADD.FTZ R25, R150, R25 ;  /* 0x0000001996197221 */ /* 0x000fe20000010000 */
[----:B------:R-:W-:Y:S01]  /*4a70*/  FADD.FTZ R34, R149, R34 ;  /* 0x0000002295227221 */ /* 0x000fe20000010000 */
[-C--:B------:R-:W-:Y:S01]  /*4a80*/  FMUL.FTZ R24, R126, R30.reuse ;  /* 0x0000001e7e187220 */ /* 0x080fe20000410000 */
[C---:B------:R-:W-:Y:S01]  /*4a90*/  FFMA.FTZ R21, R127.reuse, R30, R21 ;  /* 0x0000001e7f157223 */ /* 0x040fe20000010015 */
[CC--:B------:R-:W-:Y:S01]  /*4aa0*/  FMUL.FTZ R23, R124.reuse, R25.reuse ;  /* 0x000000197c177220 */ /* 0x0c0fe20000410000 */
[----:B------:R-:W-:Y:S01]  /*4ab0*/  FMUL.FTZ R20, R124, R34 ;  /* 0x000000227c147220 */ /* 0x000fe20000410000 */
[----:B------:R-:W-:Y:S01]  /*4ac0*/  FFMA.FTZ R24, R127, R26, -R24 ;  /* 0x0000001a7f187223 */ /* 0x000fe20000010818 */
[----:B------:R-:W-:Y:S01]  /*4ad0*/  FMUL.FTZ R151, R94, R22 ;  /* 0x000000165e977220 */ /* 0x000fe20000410000 */
[C---:B------:R-:W-:Y:S01]  /*4ae0*/  FFMA.FTZ R23, R125.reuse, R34, R23 ;  /* 0x000000227d177223 */ /* 0x040fe20000010017 */
[----:B------:R-:W-:Y:S01]  /*4af0*/  FFMA.FTZ R26, R125, R25, -R20 ;  /* 0x000000197d1a7223 */ /* 0x000fe20000010814 */
[-C--:B------:R-:W-:Y:S01]  /*4b00*/  FMUL.FTZ R20, R124, R21.reuse ;  /* 0x000000157c147220 */ /* 0x080fe20000410000 */
[----:B------:R0:W5:Y:S01]  /*4b10*/  LDG.E.64 R44, desc[UR12][R28.64] ;  /* 0x0000000c1c2c7981 */ /* 0x000162000c1e1b00 */
[----:B------:R-:W-:Y:S01]  /*4b20*/  FADD.FTZ R27, R152, R23 ;  /* 0x00000017981b7221 */ /* 0x000fe20000010000 */
[-C--:B------:R-:W-:Y:S01]  /*4b30*/  FMUL.FTZ R22, R124, R24.reuse ;  /* 0x000000187c167220 */ /* 0x080fe20000410000 */
[----:B------:R-:W-:Y:S01]  /*4b40*/  FADD.FTZ R26, R151, R26 ;  /* 0x0000001a971a7221 */ /* 0x000fe20000010000 */
[----:B------:R-:W-:Y:S01]  /*4b50*/  FFMA.FTZ R24, R125, R24, -R20 ;  /* 0x000000187d187223 */ /* 0x000fe20000010814 */
[----:B------:R-:W-:Y:S01]  /*4b60*/  ISETP.GE.AND P1, PT, R73, 0x10, PT ;  /* 0x000000104900780c */ /* 0x000fe20003f26270 */
[----:B------:R-:W1:Y:S01]  /*4b70*/  SHFL.UP PT, R31, R27, 0x1, RZ ;  /* 0x042000001b1f7989 */ /* 0x000e6200000e00ff */
[----:B------:R-:W-:Y:S01]  /*4b80*/  FFMA.FTZ R22, R125, R21, R22 ;  /* 0x000000157d167223 */ /* 0x000fe20000010016 */
[----:B------:R-:W-:Y:S01]  /*4b90*/  ISETP.NE.AND P2, PT, R73, 0x1f, PT ;  /* 0x0000001f4900780c */ /* 0x000fe20003f45270 */
[----:B------:R-:W-:Y:S01]  /*4ba0*/  BSSY B0, `(.L_x_549) ;  /* 0x00000ad000007945 */ /* 0x000fe20003800000 */
[----:B------:R-:W0:Y:S01]  /*4bb0*/  SHFL.UP PT, R25, R26, 0x1, RZ ;  /* 0x042000001a197989 */ /* 0x000e2200000e00ff */
[----:B------:R-:W-:-:S03]  /*4bc0*/  SHF.R.U32.HI R154, RZ, 0x5, R75 ;  /* 0x00000005ff9a7819 */ /* 0x000fc6000001164b */
[----:B------:R-:W2:Y:S04]  /*4bd0*/  SHFL.UP PT, R21, R24, 0x1, RZ ;  /* 0x0420000018157989 */ /* 0x000ea800000e00ff */
[----:B------:R-:W3:Y:S01]  /*4be0*/  SHFL.UP PT, R23, R22, 0x1, RZ ;  /* 0x0420000016177989 */ /* 0x000ee200000e00ff */
[C---:B-1----:R-:W-:Y:S01]  /*4bf0*/  FMUL.FTZ R20, R22.reuse, R31 ;  /* 0x0000001f16147220 */ /* 0x042fe20000410000 */
[----:B0-----:R-:W-:-:S03]  /*4c00*/  FMUL.FTZ R29, R22, R25 ;  /* 0x00000019161d7220 */ /* 0x001fc60000410000 */
[----:B------:R-:W-:Y:S01]  /*4c10*/  FFMA.FTZ R25, R24, R25, -R20 ;  /* 0x0000001918197223 */ /* 0x000fe20000010814 */
[----:B--2---:R-:W-:Y:S01]  /*4c20*/  FMUL.FTZ R28, R22, R21 ;  /* 0x00000015161c7220 */ /* 0x004fe20000410000 */
[----:B------:R-:W-:Y:S02]  /*4c30*/  FFMA.FTZ R30, R24, R31, R29 ;  /* 0x0000001f181e7223 */ /* 0x000fe4000001001d */
[----:B------:R-:W-:Y:S01]  /*4c40*/  @P0 FADD.FTZ R26, R26, R25 ;  /* 0x000000191a1a0221 */ /* 0x000fe20000010000 */
[-C--:B---3--:R-:W-:Y:S01]  /*4c50*/  FMUL.FTZ R20, R22, R23.reuse ;  /* 0x0000001716147220 */ /* 0x088fe20000410000 */
[C---:B------:R-:W-:Y:S01]  /*4c60*/  FFMA.FTZ R23, R24.reuse, R23, R28 ;  /* 0x0000001718177223 */ /* 0x040fe2000001001c */
[----:B------:R-:W-:Y:S02]  /*4c70*/  @P0 FADD.FTZ R27, R27, R30 ;  /* 0x0000001e1b1b0221 */ /* 0x000fe40000010000 */
[----:B------:R-:W-:Y:S02]  /*4c80*/  @P0 FFMA.FTZ R24, R24, R21, -R20 ;  /* 0x0000001518180223 */ /* 0x000fe40000010814 */
[----:B------:R-:W-:Y:S01]  /*4c90*/  FSEL R23, R22, R23, !P0 ;  /* 0x0000001716177208 */ /* 0x000fe20004000000 */
[----:B------:R-:W0:Y:S01]  /*4ca0*/  SHFL.UP PT, R25, R27, 0x2, RZ ;  /* 0x044000001b197989 */ /* 0x000e2200000e00ff */
[----:B------:R-:W-:-:S03]  /*4cb0*/  ISETP.GE.AND P0, PT, R73, 0x2, PT ;  /* 0x000000024900780c */ /* 0x000fc60003f06270 */
[----:B------:R-:W1:Y:S04]  /*4cc0*/  SHFL.UP PT, R22, R26, 0x2, RZ ;  /* 0x044000001a167989 */ /* 0x000e6800000e00ff */
[----:B------:R-:W2:Y:S04]  /*4cd0*/  SHFL.UP PT, R20, R24, 0x2, RZ ;  /* 0x0440000018147989 */ /* 0x000ea800000e00ff */
[----:B------:R-:W3:Y:S01]  /*4ce0*/  SHFL.UP PT, R21, R23, 0x2, RZ ;  /* 0x0440000017157989 */ /* 0x000ee200000e00ff */
[C---:B0-----:R-:W-:Y:S01]  /*4cf0*/  FMUL.FTZ R29, R23.reuse, R25 ;  /* 0x00000019171d7220 */ /* 0x041fe20000410000 */
[----:B-1----:R-:W-:-:S03]  /*4d00*/  FMUL.FTZ R30, R23, R22 ;  /* 0x00000016171e7220 */ /* 0x002fc60000410000 */
[C---:B------:R-:W-:Y:S01]  /*4d10*/  FFMA.FTZ R29, R24.reuse, R22, -R29 ;  /* 0x00000016181d7223 */ /* 0x040fe2000001081d */
[CC--:B--2---:R-:W-:Y:S01]  /*4d20*/  FMUL.FTZ R28, R23.reuse, R20.reuse ;  /* 0x00000014171c7220 */ /* 0x0c4fe20000410000 */
[----:B------:R-:W-:Y:S02]  /*4d30*/  FFMA.FTZ R30, R24, R25, R30 ;  /* 0x00000019181e7223 */ /* 0x000fe4000001001e */
[----:B------:R-:W-:Y:S01]  /*4d40*/  @P0 FADD.FTZ R26, R26, R29 ;  /* 0x0000001d1a1a0221 */ /* 0x000fe20000010000 */
[CC--:B---3--:R-:W-:Y:S01]  /*4d50*/  FFMA.FTZ R28, R24.reuse, R21.reuse, R28 ;  /* 0x00000015181c7223 */ /* 0x0c8fe2000001001c */
[----:B------:R-:W-:Y:S01]  /*4d60*/  FMUL.FTZ R21, R23, R21 ;  /* 0x0000001517157220 */ /* 0x000fe20000410000 */
[----:B------:R-:W-:Y:S02]  /*4d70*/  @P0 FADD.FTZ R27, R27, R30 ;  /* 0x0000001e1b1b0221 */ /* 0x000fe40000010000 */
[----:B------:R-:W0:Y:S01]  /*4d80*/  SHFL.UP PT, R25, R26, 0x4, RZ ;  /* 0x048000001a197989 */ /* 0x000e2200000e00ff */
[----:B------:R-:W-:Y:S01]  /*4d90*/  @P0 FFMA.FTZ R24, R24, R20, -R21 ;  /* 0x0000001418180223 */ /* 0x000fe20000010815 */
[----:B------:R-:W-:-:S02]  /*4da0*/  FSEL R28, R23, R28, !P0 ;  /* 0x0000001c171c7208 */ /* 0x000fc40004000000 */
[----:B------:R-:W1:Y:S01]  /*4db0*/  SHFL.UP PT, R29, R27, 0x4, RZ ;  /* 0x048000001b1d7989 */ /* 0x000e6200000e00ff */
[----:B------:R-:W-:-:S03]  /*4dc0*/  ISETP.GE.AND P0, PT, R73, 0x4, PT ;  /* 0x000000044900780c */ /* 0x000fc60003f06270 */
[----:B------:R-:W2:Y:S04]  /*4dd0*/  SHFL.UP PT, R21, R24, 0x4, RZ ;  /* 0x0480000018157989 */ /* 0x000ea800000e00ff */
[----:B------:R-:W3:Y:S01]  /*4de0*/  SHFL.UP PT, R23, R28, 0x4, RZ ;  /* 0x048000001c177989 */ /* 0x000ee200000e00ff */
[C---:B0-----:R-:W-:Y:S01]  /*4df0*/  FMUL.FTZ R31, R28.reuse, R25 ;  /* 0x000000191c1f7220 */ /* 0x041fe20000410000 */
[----:B-1----:R-:W-:-:S03]  /*4e00*/  FMUL.FTZ R20, R28, R29 ;  /* 0x0000001d1c147220 */ /* 0x002fc60000410000 */
[----:B------:R-:W-:Y:S01]  /*4e10*/  FFMA.FTZ R30, R24, R29, R31 ;  /* 0x0000001d181e7223 */ /* 0x000fe2000001001f */
[----:B--2---:R-:W-:Y:S01]  /*4e20*/  FMUL.FTZ R22, R28, R21 ;  /* 0x000000151c167220 */ /* 0x004fe20000410000 */
[----:B------:R-:W-:Y:S02]  /*4e30*/  FFMA.FTZ R25, R24, R25, -R20 ;  /* 0x0000001918197223 */ /* 0x000fe40000010814 */
[----:B------:R-:W-:Y:S01]  /*4e40*/  @P0 FADD.FTZ R27, R27, R30 ;  /* 0x0000001e1b1b0221 */ /* 0x000fe20000010000 */
[-C--:B---3--:R-:W-:Y:S01]  /*4e50*/  FMUL.FTZ R20, R28, R23.reuse ;  /* 0x000000171c147220 */ /* 0x088fe20000410000 */
[----:B------:R-:W-:Y:S01]  /*4e60*/  FFMA.FTZ R23, R24, R23, R22 ;  /* 0x0000001718177223 */ /* 0x000fe20000010016 */
[----:B------:R-:W-:Y:S02]  /*4e70*/  @P0 FADD.FTZ R26, R26, R25 ;  /* 0x000000191a1a0221 */ /* 0x000fe40000010000 */
[----:B------:R-:W-:Y:S01]  /*4e80*/  @P0 FFMA.FTZ R24, R24, R21, -R20 ;  /* 0x0000001518180223 */ /* 0x000fe20000010814 */
[----:B------:R-:W0:Y:S01]  /*4e90*/  SHFL.UP PT, R25, R27, 0x8, RZ ;  /* 0x050000001b197989 */ /* 0x000e2200000e00ff */
[----:B------:R-:W-:-:S02]  /*4ea0*/  FSEL R23, R28, R23, !P0 ;  /* 0x000000171c177208 */ /* 0x000fc40004000000 */
[----:B------:R-:W-:Y:S01]  /*4eb0*/  ISETP.GE.AND P0, PT, R73, 0x8, PT ;  /* 0x000000084900780c */ /* 0x000fe20003f06270 */
        /* <DEDUP_REMOVED lines=16> */
[----:B------:R-:W-:-:S03]  /*4fc0*/  LOP3.LUT P0, RZ, R75, 0x1f, RZ, 0xc0, !PT ;  /* 0x0000001f4bff7812 */ /* 0x000fc6000780c0ff */
[----:B------:R-:W2:Y:S01]  /*4fd0*/  SHFL.UP PT, R21, R24, 0x10, RZ ;  /* 0x0600000018157989 */ /* 0x000ea200000e00ff */
[----:B------:R-:W-:-:S03]  /*4fe0*/  ISETP.EQ.OR P0, PT, RZ, UR6, P0 ;  /* 0x00000006ff007c0c */ /* 0x000fc60008702670 */
[----:B------:R-:W3:Y:S10]  /*4ff0*/  SHFL.UP PT, R23, R28, 0x10, RZ ;  /* 0x060000001c177989 */ /* 0x000ef400000e00ff */
[----:B------:R-:W-:Y:S01]  /*5000*/  VOTEU.ALL UP0, P0 ;  /* 0x00000000003f7886 */ /* 0x000fe20000000000 */
[----:B0-----:R-:W-:-:S04]  /*5010*/  FMUL.FTZ R30, R28, R25 ;  /* 0x000000191c1e7220 */ /* 0x001fc80000410000 */
[----:B------:R-:W-:Y:S01]  /*5020*/  @!UP0 ULEA UR9, UR7, UR8, 0x4 ;  /* 0x0000000807098291 */ /* 0x000fe2000f8e203f */
[-C--:B-1----:R-:W-:Y:S01]  /*5030*/  FMUL.FTZ R31, R28, R29.reuse ;  /* 0x0000001d1c1f7220 */ /* 0x082fe20000410000 */
[----:B------:R-:W-:Y:S01]  /*5040*/  FFMA.FTZ R30, R24, R29, R30 ;  /* 0x0000001d181e7223 */ /* 0x000fe2000001001e */
[----:B--2---:R-:W-:Y:S02]  /*5050*/  FMUL.FTZ R22, R28, R21 ;  /* 0x000000151c167220 */ /* 0x004fe40000410000 */
[----:B------:R-:W-:Y:S01]  /*5060*/  FFMA.FTZ R31, R24, R25, -R31 ;  /* 0x00000019181f7223 */ /* 0x000fe2000001081f */
[----:B------:R-:W-:Y:S01]  /*5070*/  @P1 FADD.FTZ R27, R27, R30 ;  /* 0x0000001e1b1b1221 */ /* 0x000fe20000010000 */
[-C--:B---3--:R-:W-:Y:S01]  /*5080*/  FMUL.FTZ R20, R28, R23.reuse ;  /* 0x000000171c147220 */ /* 0x088fe20000410000 */
[----:B------:R-:W-:Y:S01]  /*5090*/  FFMA.FTZ R25, R24, R23, R22 ;  /* 0x0000001718197223 */ /* 0x000fe20000010016 */
[----:B------:R-:W-:Y:S01]  /*50a0*/  CS2R R22, SRZ ;  /* 0x0000000000167805 */ /* 0x000fe2000001ff00 */
[----:B------:R-:W-:Y:S01]  /*50b0*/  @P1 FADD.FTZ R26, R26, R31 ;  /* 0x0000001f1a1a1221 */ /* 0x000fe20000010000 */
[----:B------:R-:W-:Y:S01]  /*50c0*/  @P1 FFMA.FTZ R24, R24, R21, -R20 ;  /* 0x0000001518181223 */ /* 0x000fe20000010814 */
[----:B------:R-:W-:Y:S01]  /*50d0*/  HFMA2.MMA R21, -RZ, RZ, 0, 0 ;  /* 0x00000000ff157435 */ /* 0x000fe200000001ff */
[----:B------:R-:W-:-:S02]  /*50e0*/  FSEL R25, R28, R25, !P1 ;  /* 0x000000191c197208 */ /* 0x000fc40004800000 */
[----:B------:R-:W-:Y:S02]  /*50f0*/  @!P2 SHF.R.U32.HI R28, RZ, 0x1, R75 ;  /* 0x00000001ff1ca819 */ /* 0x000fe4000001164b */
[----:B------:R-:W-:Y:S02]  /*5100*/  MOV R20, 0x3f800000 ;  /* 0x3f80000000147802 */ /* 0x000fe40000000f00 */
[----:B------:R-:W-:Y:S02]  /*5110*/  @!P2 LOP3.LUT R153, R28, 0x7ffffff0, RZ, 0xc0, !PT ;  /* 0x7ffffff01c99a812 */ /* 0x000fe400078ec0ff */
[C---:B------:R-:W-:Y:S02]  /*5120*/  ISETP.NE.AND P1, PT, R154.reuse, 0x2, PT ;  /* 0x000000029a00780c */ /* 0x040fe40003f25270 */
[----:B------:R-:W-:Y:S01]  /*5130*/  @!P0 LDS.128 R20, [UR9+0x4260] ;  /* 0x00426009ff148984 */ /* 0x000fe20008000c00 */
[----:B------:R-:W-:-:S03]  /*5140*/  ISETP.NE.AND P0, PT, R154, 0x3, PT ;  /* 0x000000039a00780c */ /* 0x000fc60003f05270 */
[----:B------:R-:W-:Y:S01]  /*5150*/  @!P2 STS.128 [R153+UR8+0x4200], R24 ;  /* 0x004200189900a988 */ /* 0x000fe20008000c08 */
[----:B------:R-:W-:Y:S01]  /*5160*/  BAR.SYNC.DEFER_BLOCKING 0x0 ;  /* 0x0000000000007b1d */ /* 0x000fe20000010000 */
[----:B------:R-:W-:-:S05]  /*5170*/  ISETP.NE.AND P2, PT, R154, RZ, PT ;  /* 0x000000ff9a00720c */ /* 0x000fca0003f45270 */
[----:B------:R-:W-:Y:S04]  /*5180*/  SHFL.UP PT, R26, R26, 0x1, RZ ;  /* 0x042000001a1a7989 */ /* 0x000fe800000e00ff */
[----:B------:R-:W-:Y:S04]  /*5190*/  SHFL.UP PT, R27, R27, 0x1, RZ ;  /* 0x042000001b1b7989 */ /* 0x000fe800000e00ff */
[----:B------:R-:W-:Y:S04]  /*51a0*/  LDS.128 R28, [UR8+0x4200] ;  /* 0x00420008ff1c7984 */ /* 0x000fe80008000c00 */
[----:B------:R-:W0:Y:S04]  /*51b0*/  LDS.128 R32, [UR8+0x4210] ;  /* 0x00421008ff207984 */ /* 0x000e280008000c00 */
[----:B------:R-:W1:Y:S04]  /*51c0*/  LDS.128 R36, [UR8+0x4220] ;  /* 0x00422008ff247984 */ /* 0x000e680008000c00 */
[----:B------:R-:W2:Y:S01]  /*51d0*/  LDS.128 R40, [UR8+0x4230] ;  /* 0x00423008ff287984 */ /* 0x000ea20008000c00 */
        /* <DEDUP_REMOVED lines=19> */
[----:B------:R-:W-:Y:S01]  /*5310*/  FFMA.FTZ R36, R32, R36, R35 ;  /* 0x0000002420247223 */ /* 0x000fe20000010023 */
[----:B------:R-:W-:Y:S01]  /*5320*/  FSEL R28, R153, R28, !P1 ;  /* 0x0000001c991c7208 */ /* 0x000fe20004800000 */
[----:B--2---:R-:W-:Y:S01]  /*5330*/  FMUL.FTZ R154, R34, R41 ;  /* 0x00000029229a7220 */ /* 0x004fe20000410000 */
[----:B------:R-:W-:Y:S01]  /*5340*/  FADD.FTZ R38, R38, R155 ;  /* 0x0000009b26267221 */ /* 0x000fe20000010000 */
[----:B------:R-:W-:Y:S01]  /*5350*/  FADD.FTZ R39, R39, R36 ;  /* 0x0000002427277221 */ /* 0x000fe20000010000 */
[----:B------:R-:W-:Y:S01]  /*5360*/  FSEL R32, R32, R31, !P1 ;  /* 0x0000001f20207208 */ /* 0x000fe20004800000 */
[----:B------:R-:W-:Y:S01]  /*5370*/  FFMA.FTZ R31, R33, R40, -R154 ;  /* 0x00000028211f7223 */ /* 0x000fe2000001089a */
[CC--:B------:R-:W-:Y:S01]  /*5380*/  FMUL.FTZ R36, R38.reuse, R41.reuse ;  /* 0x0000002926247220 */ /* 0x0c0fe20000410000 */
[-C--:B------:R-:W-:Y:S01]  /*5390*/  FMUL.FTZ R153, R39, R41.reuse ;  /* 0x0000002927997220 */ /* 0x080fe20000410000 */
[C---:B------:R-:W-:Y:S01]  /*53a0*/  FSEL R28, R33.reuse, R28, !P0 ;  /* 0x0000001c211c7208 */ /* 0x040fe20004000000 */
[----:B------:R-:W-:Y:S01]  /*53b0*/  FMUL.FTZ R33, R33, R41 ;  /* 0x0000002921217220 */ /* 0x000fe20000410000 */
[CC--:B------:R-:W-:Y:S01]  /*53c0*/  FFMA.FTZ R36, R39.reuse, R40.reuse, R36 ;  /* 0x0000002827247223 */ /* 0x0c0fe20000010024 */
[CC--:B------:R-:W-:Y:S01]  /*53d0*/  FFMA.FTZ R153, R38.reuse, R40.reuse, -R153 ;  /* 0x0000002826997223 */ /* 0x0c0fe20000010899 */
[----:B------:R0:W1:Y:S01]  /*53e0*/  SHFL.UP PT, R30, R24, 0x1, RZ ;  /* 0x04200000181e7989 */ /* 0x00006200000e00ff */
[----:B------:R-:W-:Y:S01]  /*53f0*/  FSEL R37, R38, R37, !P0 ;  /* 0x0000002526257208 */ /* 0x000fe20004000000 */
[C---:B------:R-:W-:Y:S01]  /*5400*/  FFMA.FTZ R33, R34.reuse, R40, R33 ;  /* 0x0000002822217223 */ /* 0x040fe20000010021 */
[----:B------:R-:W-:Y:S01]  /*5410*/  FSEL R32, R39, R32, !P0 ;  /* 0x0000002027207208 */ /* 0x000fe20004000000 */
[----:B------:R0:W2:Y:S01]  /*5420*/  SHFL.UP PT, R35, R25, 0x1, RZ ;  /* 0x0420000019237989 */ /* 0x0000a200000e00ff */
[----:B------:R-:W-:Y:S01]  /*5430*/  FSEL R29, R34, R29, !P0 ;  /* 0x0000001d221d7208 */ /* 0x000fe20004000000 */
[----:B------:R-:W-:Y:S01]  /*5440*/  FADD.FTZ R42, R42, R153 ;  /* 0x000000992a2a7221 */ /* 0x000fe20000010000 */
[----:B------:R-:W-:Y:S01]  /*5450*/  FADD.FTZ R36, R43, R36 ;  /* 0x000000242b247221 */ /* 0x000fe20000010000 */
[----:B------:R-:W-:Y:S06]  /*5460*/  @!P2 BRA `(.L_x_550) ;  /* 0x000000000040a947 */ /* 0x000fec0003800000 */
[----:B------:R-:W-:Y:S01]  /*5470*/  ISETP.NE.AND P0, PT, R73, RZ, PT ;  /* 0x000000ff4900720c */ /* 0x000fe20003f05270 */
[C---:B--2---:R-:W-:Y:S01]  /*5480*/  FMUL.FTZ R31, R35.reuse, R32 ;  /* 0x00000020231f7220 */ /* 0x044fe20000410000 */
[C---:B------:R-:W-:Y:S01]  /*5490*/  FMUL.FTZ R33, R35.reuse, R37 ;  /* 0x0000002523217220 */ /* 0x040fe20000410000 */
[C---:B0-----:R-:W-:Y:S01]  /*54a0*/  FMUL.FTZ R25, R35.reuse, R29 ;  /* 0x0000001d23197220 */ /* 0x041fe20000410000 */
[----:B------:R-:W-:Y:S01]  /*54b0*/  FMUL.FTZ R24, R35, R28 ;  /* 0x0000001c23187220 */ /* 0x000fe20000410000 */
[C---:B-1----:R-:W-:Y:S01]  /*54c0*/  FFMA.FTZ R31, R30.reuse, R37, -R31 ;  /* 0x000000251e1f7223 */ /* 0x042fe2000001081f */
[----:B------:R-:W-:-:S07]  /*54d0*/  FFMA.FTZ R34, R30, R32, R33 ;  /* 0x000000201e227223 */ /* 0x000fce0000010021 */
[C---:B------:R-:W-:Y:S01]  /*54e0*/  @P0 FFMA.FTZ R28, R30.reuse, R28, -R25 ;  /* 0x0000001c1e1c0223 */ /* 0x040fe20000010819 */
[----:B------:R-:W-:Y:S01]  /*54f0*/  @P0 FFMA.FTZ R29, R30, R29, R24 ;  /* 0x0000001d1e1d0223 */ /* 0x000fe20000010018 */
[----:B------:R-:W-:Y:S01]  /*5500*/  @P0 FADD.FTZ R37, R26, R31 ;  /* 0x0000001f1a250221 */ /* 0x000fe20000010000 */
[----:B------:R-:W-:Y:S02]  /*5510*/  @P0 FADD.FTZ R32, R27, R34 ;  /* 0x000000221b200221 */ /* 0x000fe40000010000 */
[----:B------:R-:W-:Y:S02]  /*5520*/  MOV R30, R28 ;  /* 0x0000001c001e7202 */ /* 0x000fe40000000f00 */
[----:B------:R-:W-:Y:S02]  /*5530*/  MOV R35, R29 ;  /* 0x0000001d00237202 */ /* 0x000fe40000000f00 */
[----:B------:R-:W-:Y:S02]  /*5540*/  MOV R26, R37 ;  /* 0x00000025001a7202 */ /* 0x000fe40000000f00 */
[----:B------:R-:W-:Y:S01]  /*5550*/  MOV R27, R32 ;  /* 0x00000020001b7202 */ /* 0x000fe20000000f00 */
[----:B------:R-:W-:Y:S06]  /*5560*/  BRA `(.L_x_551) ;  /* 0x0000000000407947 */ /* 0x000fec0003800000 */
.L_x_550:
[----:B------:R-:W-:Y:S01]  /*5570*/  ISETP.NE.AND P0, PT, R73, RZ, PT ;  /* 0x000000ff4900720c */ /* 0x000fe20003f05270 */
[C---:B------:R-:W-:Y:S01]  /*5580*/  FMUL.FTZ R28, R33.reuse, R23 ;  /* 0x00000017211c7220 */ /* 0x040fe20000410000 */
[CC--:B------:R-:W-:Y:S01]  /*5590*/  FMUL.FTZ R32, R33.reuse, R22.reuse ;  /* 0x0000001621207220 */ /* 0x0c0fe20000410000 */
[----:B0-----:R-:W-:Y:S02]  /*55a0*/  FMUL.FTZ R24, R33, R21 ;  /* 0x0000001521187220 */ /* 0x001fe40000410000 */
[----:B------:R-:W-:Y:S01]  /*55b0*/  FFMA.FTZ R25, R31, R22, -R28 ;  /* 0x000000161f197223 */ /* 0x000fe2000001081c */
[----:B------:R-:W-:Y:S01]  /*55c0*/  FMUL.FTZ R28, R33, R20 ;  /* 0x00000014211c7220 */ /* 0x000fe20000410000 */
[----:B------:R-:W-:-:S06]  /*55d0*/  FFMA.FTZ R29, R31, R23, R32 ;  /* 0x000000171f1d7223 */ /* 0x000fcc0000010020 */
[----:B------:R0:W-:Y:S01]  /*55e0*/  @!P0 STS.128 [UR8+0x4250], R20 ;  /* 0x00425014ff008988 */ /* 0x0001e20008000c08 */
[----:B------:R-:W-:Y:S02]  /*55f0*/  @!P0 MOV R26, R22 ;  /* 0x00000016001a8202 */ /* 0x000fe40000000f00 */
[-C--:B-1----:R-:W-:Y:S02]  /*5600*/  @!P0 MOV R30, R20.reuse ;  /* 0x00000014001e8202 */ /* 0x082fe40000000f00 */
[----:B--2---:R-:W-:Y:S02]  /*5610*/  @!P0 MOV R35, R21 ;  /* 0x0000001500238202 */ /* 0x004fe40000000f00 */
[----:B------:R-:W-:Y:S01]  /*5620*/  @!P0 MOV R27, R23 ;  /* 0x00000017001b8202 */ /* 0x000fe20000000f00 */
[C---:B0-----:R-:W-:Y:S01]  /*5630*/  FFMA.FTZ R20, R31.reuse, R20, -R24 ;  /* 0x000000141f147223 */ /* 0x041fe20000010818 */
[----:B------:R-:W-:Y:S01]  /*5640*/  FFMA.FTZ R21, R31, R21, R28 ;  /* 0x000000151f157223 */ /* 0x000fe2000001001c */
[----:B------:R-:W-:Y:S01]  /*5650*/  FADD.FTZ R22, R42, R25 ;  /* 0x000000192a167221 */ /* 0x000fe20000010000 */
[----:B------:R-:W-:-:S07]  /*5660*/  FADD.FTZ R23, R36, R29 ;  /* 0x0000001d24177221 */ /* 0x000fce0000010000 */
.L_x_551:
[----:B------:R-:W-:Y:S05]  /*5670*/  BSYNC B0 ;  /* 0x0000000000007941 */ /* 0x000fea0003800000 */
.L_x_549:
        /* <DEDUP_REMOVED lines=127> */
.L_x_553:
[----:B------:R-:W-:Y:S05]  /*5e70*/  BSYNC B0 ;  /* 0x0000000000007941 */ /* 0x000fea0003800000 */
.L_x_552:
        /* <DEDUP_REMOVED lines=52> */
.L_x_548:
        /* <DEDUP_REMOVED lines=25> */
[----:B------:R-:W1:Y:S04]  /*6350*/  LDS.128 R16, [R34+0x200] ;  /* 0x0002000022107984 */ /* 0x000e680000000c00 */
[----:B------:R-:W3:Y:S01]  /*6360*/  LDS.128 R24, [R34+0x400] ;  /* 0x0004000022187984 */ /* 0x000ee20000000c00 */
[----:B0-----:R-:W-:Y:S01]  /*6370*/  IMAD R0, R76, UR8, RZ ;  /* 0x000000084c007c24 */ /* 0x001fe2000f8e02ff */
[----:B------:R-:W-:-:S02]  /*6380*/  IADD3 R3, R3, R5, RZ ;  /* 0x0000000503037210 */ /* 0x000fc40007ffe0ff */
[----:B------:R-:W0:Y:S01]  /*6390*/  LDS.128 R28, [R34+0x600] ;  /* 0x00060000221c7984 */ /* 0x000e220000000c00 */
[C---:B------:R-:W-:Y:S02]  /*63a0*/  IMAD R5, R79.reuse, UR9, R0 ;  /* 0x000000094f057c24 */ /* 0x040fe4000f8e0200 */
[----:B------:R-:W-:Y:S01]  /*63b0*/  IMAD.WIDE.U32 R2, R79, UR8, R2 ;  /* 0x000000084f027c25 */ /* 0x000fe2000f8e0002 */
[----:B------:R-:W4:Y:S01]  /*63c0*/  LDC R0, c[0x0][0x224] ;  /* 0x00008900ff007b82 */ /* 0x000f220000000800 */
[----:B------:R-:W-:-:S03]  /*63d0*/  ULDC.64 UR8, c[0x0][0x308] ;  /* 0x0000c20000087ab9 */ /* 0x000fc60000000a00 */
[----:B------:R-:W-:Y:S02]  /*63e0*/  IADD3 R3, R3, R5, RZ ;  /* 0x0000000503037210 */ /* 0x000fe40007ffe0ff */
[----:B------:R-:W-:-:S04]  /*63f0*/  LEA R4, P0, R2, UR8, 0x2 ;  /* 0x0000000802047c11 */ /* 0x000fc8000f8010ff */
[----:B------:R-:W-:-:S03]  /*6400*/  LEA.HI.X R5, R2, UR9, R3, 0x2, P0 ;  /* 0x0000000902057c11 */ /* 0x000fc600080f1403 */
[----:B------:R-:W-:-:S05]  /*6410*/  IMAD.WIDE R2, R71, 0x10, R4 ;  /* 0x0000001047027825 */ /* 0x000fca00078e0204 */
[----:B--2---:R2:W-:Y:S01]  /*6420*/  STG.E.128 desc[UR12][R2.64], R20 ;  /* 0x0000001402007986 */ /* 0x0045e2000c101d0c */
[----:B----4-:R-:W-:-:S03]  /*6430*/  ISETP.LE.AND P0, PT, R0, UR6, PT ;  /* 0x0000000600007c0c */ /* 0x010fc6000bf03270 */
[----:B-1----:R2:W-:Y:S04]  /*6440*/  STG.E.128 desc[UR12][R2.64+0x200], R16 ;  /* 0x0002001002007986 */ /* 0x0025e8000c101d0c */
[----:B---3--:R2:W-:Y:S04]  /*6450*/  STG.E.128 desc[UR12][R2.64+0x400], R24 ;  /* 0x0004001802007986 */ /* 0x0085e8000c101d0c */
[----:B0-----:R2:W-:Y:S02]  /*6460*/  STG.E.128 desc[UR12][R2.64+0x600], R28 ;  /* 0x0006001c02007986 */ /* 0x0015e4000c101d0c */
[----:B------:R-:W-:Y:S05]  /*6470*/  @!P0 BRA `(.L_x_555) ;  /* 0xffffffa000688947 */ /* 0x000fea000383ffff */
[----:B------:R-:W-:Y:S05]  /*6480*/  EXIT ;  /* 0x000000000000794d */ /* 0x000fea0003800000 */
.L_x_556:
        /* <DEDUP_REMOVED lines=15> */
.L_x_5172:


//--------------------- .text._Z25selective_scan_fwd_kernelI32Selective_Scan_fwd_kernel_traitsILi128ELi16ELi1ELb1ELb1ELb0ELb1EfN3c107complexIfEEEEv13SSMParamsBase --------------------------
	.section	.text._Z25selective_scan_fwd_kernelI32Selective_Scan_fwd_kernel_traitsILi128ELi16ELi1ELb1ELb1ELb0ELb1EfN3c107complexIfEEEEv13SSMParamsBase,"ax",@progbits
	.align	128
        .global         _Z25selective_scan_fwd_kernelI32Selective_Scan_fwd_kernel_traitsILi128ELi16ELi1ELb1ELb1ELb0ELb1EfN3c107complexIfEEEEv13SSMParamsBase
        .type           _Z25selective_scan_fwd_kernelI32Selective_Scan_fwd_kernel_traitsILi128ELi16ELi1ELb1ELb1ELb0ELb1EfN3c107complexIfEEEEv13SSMParamsBase,@function
        .size           _Z25selective_scan_fwd_kernelI32Selective_Scan_fwd_kernel_traitsILi128ELi16ELi1ELb1ELb1ELb0ELb1EfN3c107complexIfEEEEv13SSMParamsBase,(.L_x_5173 - _Z25selective_scan_fwd_kernelI32Selective_Scan_fwd_kernel_traitsILi128ELi16ELi1ELb1ELb1ELb0ELb1EfN3c107complexIfEEEEv13SSMParamsBase)
        .other          _Z25selective_scan_fwd_kernelI32Selective_Scan_fwd_kernel_traitsILi128ELi16ELi1ELb1ELb1ELb0ELb1EfN3c107complexIfEEEEv13SSMParamsBase,@"STO_CUDA_ENTRY STV_DEFAULT"
_Z25selective_scan_fwd_kernelI32Selective_Scan_fwd_kernel_traitsILi128ELi16ELi1ELb1ELb1ELb0ELb1EfN3c107complexIfEEEEv13SSMParamsBase:
.text._Z25selective_scan_fwd_kernelI32Selective_Scan_fwd_kernel_traitsILi128ELi16ELi1ELb1ELb1ELb0ELb1EfN3c107complexIfEEEEv13SSMParamsBase:
        /* <DEDUP_REMOVED lines=98> */
.L_x_596:
        /* <DEDUP_REMOVED lines=92> */
.L_x_558:
[----:B------:R-:W-:Y:S05]  /*0be0*/  BSYNC B0 ;  /* 0x0000000000007941 */ /* 0x000fea0003800000 */
.L_x_557:
        /* <DEDUP_REMOVED lines=37> */
.L_x_560:
[----:B------:R-:W-:Y:S05]  /*0e40*/  BSYNC B0 ;  /* 0x0000000000007941 */ /* 0x000fea0003800000 */
.L_x_559:
        /* <DEDUP_REMOVED lines=35> */
.L_x_562:
[----:B------:R-:W-:Y:S05]  /*1080*/  BSYNC B0 ;  /* 0x0000000000007941 */ /* 0x000fea0003800000 */
.L_x_561:
        /* <DEDUP_REMOVED lines=37> */
.L_x_564:
[----:B------:R-:W-:Y:S05]  /*12e0*/  BSYNC B0 ;  /* 0x0000000000007941 */ /* 0x000fea0003800000 */
.L_x_563:
        /* <DEDUP_REMOVED lines=35> */
.L_x_566:
[----:B------:R-:W-:Y:S05]  /*1520*/  BSYNC B0 ;  /* 0x0000000000007941 */ /* 0x000fea0003800000 */
.L_x_565:
        /* <DEDUP_REMOVED lines=37> */
.L_x_568:
[----:B------:R-:W-:Y:S05]  /*1780*/  BSYNC B0 ;  /* 0x0000000000007941 */ /* 0x000fea0003800000 */
.L_x_567:
        /* <DEDUP_REMOVED lines=35> */
.L_x_570:
[----:B------:R-:W-:Y:S05]  /*19c0*/  BSYNC B0 ;  /* 0x0000000000007941 */ /* 0x000fea0003800000 */
.L_x_569:
        /* <DEDUP_REMOVED lines=37> */
.L_x_572:
[----:B------:R-:W-:Y:S05]  /*1c20*/  BSYNC B0 ;  /* 0x0000000000007941 */ /* 0x000fea0003800000 */
.L_x_571:
        /* <DEDUP_REMOVED lines=35> */
.L_x_574:
[----:B------:R-:W-:Y:S05]  /*1e60*/  BSYNC B0 ;  /* 0x0000000000007941 */ /* 0x000fea0003800000 */
.L_x_573:
        /* <DEDUP_REMOVED lines=41> */
.L_x_576:
[----:B------:R-:W-:Y:S05]  /*2100*/  BSYNC B0 ;  /* 0x0000000000007941 */ /* 0x000fea0003800000 */
.L_x_575:
        /* <DEDUP_REMOVED lines=33> */
.L_x_578:
[----:B------:R-:W-:Y:S05]  /*2320*/  BSYNC B0 ;  /* 0x0000000000007941 */ /* 0x000fea0003800000 */
.L_x_577:
        /* <DEDUP_REMOVED lines=33> */
.L_x_580:
[----:B------:R-:W-:Y:S05]  /*2540*/  BSYNC B0 ;  /* 0x0000000000007941 */ /* 0x000fea0003800000 */
.L_x_579:
        /* <DEDUP_REMOVED lines=33> */
.L_x_582:
[----:B------:R-:W-:Y:S05]  /*2760*/  BSYNC B0 ;  /* 0x0000000000007941 */ /* 0x000fea0003800000 */
.L_x_581:
        /* <DEDUP_REMOVED lines=33> */
.L_x_584:
[----:B------:R-:W-:Y:S05]  /*2980*/  BSYNC B0 ;  /* 0x0000000000007941 */ /* 0x000fea0003800000 */
.L_x_583:
        /* <DEDUP_REMOVED lines=33> */
.L_x_586:
[----:B------:R-:W-:Y:S05]  /*2ba0*/  BSYNC B0 ;  /* 0x0000000000007941 */ /* 0x000fea0003800000 */
.L_x_585:
        /* <DEDUP_REMOVED lines=33> */
.L_x_588:
[----:B------:R-:W-:Y:S05]  /*2dc0*/  BSYNC B0 ;  /* 0x0000000000007941 */ /* 0x000fea0003800000 */
.L_x_587:
        /* <DEDUP_REMOVED lines=47> */
.L_x_595:
        /* <DEDUP_REMOVED lines=587> */
.L_x_591:
        /* <DEDUP_REMOVED lines=16> */
.L_x_592:
[----:B------:R-:W-:Y:S05]  /*5670*/  BSYNC B0 ;  /* 0x0000000000007941 */ /* 0x000fea0003800000 */
.L_x_590:
        /* <DEDUP_REMOVED lines=127> */
.L_x_594:
[----:B------:R-:W-:Y:S05]  /*5e70*/  BSYNC B0 ;  /* 0x0000000000007941 */ /* 0x000fea0003800000 */
.L_x_593:
        /* <DEDUP_REMOVED lines=52> */
.L_x_589:
        /* <DEDUP_REMOVED lines=9> */
[----:B------:R-:W-:Y:S02]  /*6250*/  ULDC.64 UR16, c[0x0][0x2a8] ;  /* 0x0000aa0000107ab9 */ /* 0x000fe40000000a00 */
[----:B------:R-:W-:-:S04]  /*6260*/  IMAD R42, R76, UR16, RZ ;  /* 0x000000104c2a7c24 */ /* 0x000fc8000f8e02ff */
[----:B------:R-:W-:Y:S02]  /*6270*/  IMAD R43, R79, UR17, R42 ;  /* 0x000000114f2b7c24 */ /* 0x000fe4000f8e022a */
[----:B0-----:R-:W-:-:S04]  /*6280*/  IMAD R0, R77, R36, RZ ;  /* 0x000000244d007224 */ /* 0x001fc800078e02ff */
[----:B------:R-:W-:Y:S01]  /*6290*/  IMAD R3, R74, R37, R0 ;  /* 0x000000254a037224 */ /* 0x000fe200078e0200 */
[----:B------:R-:W-:Y:S01]  /*62a0*/  LEA R0, R56, UR8, 0x4 ;  /* 0x0000000838007c11 */ /* 0x000fe2000f8e20ff */
[----:B------:R-:W-:Y:S01]  /*62b0*/  STS.128 [R2], R16 ;  /* 0x0000001002007388 */ /* 0x000fe20000000c00 */
[----:B------:R-:W-:-:S03]  /*62c0*/  IMAD.WIDE.U32 R36, R74, R36, UR10 ;  /* 0x0000000a4a247e25 */ /* 0x000fc6000f8e0024 */
[----:B------:R-:W-:Y:S01]  /*62d0*/  STS.128 [R2+0x10], R4 ;  /* 0x0000100402007388 */ /* 0x000fe20000000c00 */
[----:B-1----:R-:W-:Y:S01]  /*62e0*/  IMAD R38, R77, R40, RZ ;  /* 0x000000284d267224 */ /* 0x002fe200078e02ff */
[----:B------:R-:W-:Y:S02]  /*62f0*/  IADD3 R37, R37, R3, RZ ;  /* 0x0000000325257210 */ /* 0x000fe40007ffe0ff */
[----:B------:R-:W-:Y:S01]  /*6300*/  STS.128 [R2+0x20], R8 ;  /* 0x0000200802007388 */ /* 0x000fe20000000c00 */
[----:B------:R-:W-:-:S03]  /*6310*/  IMAD R41, R74, R41, R38 ;  /* 0x000000294a297224 */ /* 0x000fc600078e0226 */
[----:B------:R-:W-:Y:S01]  /*6320*/  STS.128 [R2+0x30], R12 ;  /* 0x0000300c02007388 */ /* 0x000fe20000000c00 */
[----:B------:R-:W-:-:S03]  /*6330*/  NOP ;  /* 0x0000000000007918 */ /* 0x000fc60000000000 */
[----:B------:R-:W0:Y:S01]  /*6340*/  LDS.128 R32, [R0] ;  /* 0x0000000000207984 */ /* 0x000e220000000c00 */
[----:B------:R-:W-:-:S03]  /*6350*/  IMAD.WIDE.U32 R38, R74, R40, UR10 ;  /* 0x0000000a4a267e25 */ /* 0x000fc6000f8e0028 */
[----:B------:R-:W1:Y:S01]  /*6360*/  LDS.128 R28, [R0+0x200] ;  /* 0x00020000001c7984 */ /* 0x000e620000000c00 */
[----:B------:R-:W-:Y:S01]  /*6370*/  IMAD R40, R76, UR14, RZ ;  /* 0x0000000e4c287c24 */ /* 0x000fe2000f8e02ff */
[----:B------:R-:W-:Y:S01]  /*6380*/  IADD3 R41, R39, R41, RZ ;  /* 0x0000002927297210 */ /* 0x000fe20007ffe0ff */
[C---:B------:R-:W-:Y:S01]  /*6390*/  IMAD.WIDE.U32 R36, R79.reuse, UR14, R36 ;  /* 0x0000000e4f247c25 */ /* 0x040fe2000f8e0024 */
[----:B------:R-:W2:Y:S03]  /*63a0*/  LDS.128 R24, [R0+0x400] ;  /* 0x0004000000187984 */ /* 0x000ea60000000c00 */
[----:B------:R-:W-:Y:S01]  /*63b0*/  IMAD R3, R79, UR15, R40 ;  /* 0x0000000f4f037c24 */ /* 0x000fe2000f8e0228 */
[----:B------:R-:W3:Y:S01]  /*63c0*/  LDS.128 R20, [R0+0x600] ;  /* 0x0006000000147984 */ /* 0x000ee20000000c00 */
[----:B------:R-:W-:Y:S01]  /*63d0*/  ULDC.64 UR14, c[0x0][0x308] ;  /* 0x0000c200000e7ab9 */ /* 0x000fe20000000a00 */
[----:B------:R-:W-:-:S02]  /*63e0*/  MOV R40, R38 ;  /* 0x0000002600287202 */ /* 0x000fc40000000f00 */
[----:B------:R-:W-:Y:S02]  /*63f0*/  IADD3 R3, R37, R3, RZ ;  /* 0x0000000325037210 */ /* 0x000fe40007ffe0ff */
[----:B------:R-:W-:Y:S01]  /*6400*/  LEA R38, P0, R36, UR14, 0x2 ;  /* 0x0000000e24267c11 */ /* 0x000fe2000f8010ff */
[----:B------:R-:W-:-:S03]  /*6410*/  IMAD.WIDE.U32 R40, R79, UR16, R40 ;  /* 0x000000104f287c25 */ /* 0x000fc6000f8e0028 */
[----:B------:R-:W-:Y:S01]  /*6420*/  LEA.HI.X R39, R36, UR15, R3, 0x2, P0 ;  /* 0x0000000f24277c11 */ /* 0x000fe200080f1403 */
[----:B------:R-:W-:Y:S01]  /*6430*/  ULDC.64 UR14, c[0x0][0x318] ;  /* 0x0000c600000e7ab9 */ /* 0x000fe20000000a00 */
[----:B------:R-:W-:Y:S02]  /*6440*/  IADD3 R3, R41, R43, RZ ;  /* 0x0000002b29037210 */ /* 0x000fe40007ffe0ff */
[----:B------:R-:W-:Y:S01]  /*6450*/  LEA R42, P0, R40, UR14, 0x2 ;  /* 0x0000000e282a7c11 */ /* 0x000fe2000f8010ff */
[----:B------:R-:W-:-:S03]  /*6460*/  IMAD.WIDE R36, R71, 0x10, R38 ;  /* 0x0000001047247825 */ /* 0x000fc600078e0226 */
        /* <DEDUP_REMOVED lines=108> */
[----:B------:R-:W-:Y:S03]  /*6b30*/  STS.128 [R2+0x10], R4 ;  /* 0x0000100402007388 */ /* 0x000fe60000000c00 */
[----:B------:R-:W-:-:S03]  /*6b40*/  FMUL.FTZ R24, R3, R8 ;  /* 0x0000000803187220 */ /* 0x000fc60000410000 */
[----:B------:R-:W0:Y:S01]  /*6b50*/  MUFU.RCP R38, R38 ;  /* 0x0000002600267308 */ /* 0x000e220000001000 */
[----:B--2---:R-:W-:Y:S01]  /*6b60*/  FMUL.FTZ R28, R29, R36 ;  /* 0x000000241d1c7220 */ /* 0x004fe20000410000 */
[----:B------:R-:W-:Y:S03]  /*6b70*/  STS.128 [R2+0x20], R24 ;  /* 0x0000201802007388 */ /* 0x000fe60000000c00 */
[----:B------:R-:W-:-:S03]  /*6b80*/  FMUL.FTZ R17, R28, R17 ;  /* 0x000000111c117220 */ /* 0x000fc60000410000 */
[----:B------:R-:W2:Y:S01]  /*6b90*/  MUFU.RCP R47, R47 ;  /* 0x0000002f002f7308 */ /* 0x000ea20000001000 */
[----:B---3--:R-:W-:-:S04]  /*6ba0*/  FMUL.FTZ R29, R30, R37 ;  /* 0x000000251e1d7220 */ /* 0x008fc80000410000 */
[----:B------:R-:W-:-:S03]  /*6bb0*/  FMUL.FTZ R18, R29, R18 ;  /* 0x000000121d127220 */ /* 0x000fc60000410000 */
[----:B------:R-:W3:Y:S01]  /*6bc0*/  MUFU.RCP R48, R48 ;  /* 0x0000003000307308 */ /* 0x000ee20000001000 */
[----:B0-----:R-:W-:-:S04]  /*6bd0*/  FMUL.FTZ R30, R31, R38 ;  /* 0x000000261f1e7220 */ /* 0x001fc80000410000 */
[----:B------:R-:W-:-:S03]  /*6be0*/  FMUL.FTZ R19, R30, R19 ;  /* 0x000000131e137220 */ /* 0x000fc60000410000 */
[----:B------:R-:W0:Y:S01]  /*6bf0*/  MUFU.RCP R49, R49 ;  /* 0x0000003100317308 */ /* 0x000e220000001000 */
        /* <DEDUP_REMOVED lines=8> */
[----:B0-----:R-:W-:-:S04]  /*6c80*/  FMUL.FTZ R9, R34, R49 ;  /* 0x0000003122097220 */ /* 0x001fc80000410000 */
        /* <DEDUP_REMOVED lines=27> */
.L_x_597:
        /* <DEDUP_REMOVED lines=12> */
.L_x_5173:


//--------------------- .text._Z25selective_scan_fwd_kernelI32Selective_Scan_fwd_kernel_traitsILi128ELi16ELi1ELb1ELb1ELb1ELb0EfN3c107complexIfEEEEv13SSMParamsBase --------------------------
	.section	.text._Z25selective_scan_fwd_kernelI32Selective_Scan_fwd_kernel_traitsILi128ELi16ELi1ELb1ELb1ELb1ELb0EfN3c107complexIfEEEEv13SSMParamsBase,"ax",@progbits
	.align	128
        .global         _Z25selective_scan_fwd_kernelI32Selective_Scan_fwd_kernel_traitsILi128ELi16ELi1ELb1ELb1ELb1ELb0EfN3c107complexIfEEEEv13SSMParamsBase
        .type           _Z25selective_scan_fwd_kernelI32Selective_Scan_fwd_kernel_traitsILi128ELi16ELi1ELb1ELb1ELb1ELb0EfN3c107complexIfEEEEv13SSMParamsBase,@function
        .size           _Z25selective_scan_fwd_kernelI32Selective_Scan_fwd_kernel_traitsILi128ELi16ELi1ELb1ELb1ELb1ELb0EfN3c107complexIfEEEEv13SSMParamsBase,(.L_x_5174 - _Z25selective_scan_fwd_kernelI32Selective_Scan_fwd_kernel_traitsILi128ELi16ELi1ELb1ELb1ELb1ELb0EfN3c107complexIfEEEEv13SSMParamsBase)
        .other          _Z25selective_scan_fwd_kernelI32Selective_Scan_fwd_kernel_traitsILi128ELi16ELi1ELb1ELb1ELb1ELb0EfN3c107complexIfEEEEv13SSMParamsBase,@"STO_CUDA_ENTRY STV_DEFAULT"
_Z25selective_scan_fwd_kernelI32Selective_Scan_fwd_kernel_traitsILi128ELi16ELi1ELb1ELb1ELb1ELb0EfN3c107complexIfEEEEv13SSMParamsBase:
.text._Z25selective_scan_fwd_kernelI32Selective_Scan_fwd_kernel_traitsILi128ELi16ELi1ELb1ELb1ELb1ELb0EfN3c107complexIfEEEEv13SSMParamsBase:
        /* <DEDUP_REMOVED lines=12> */
[----:B------:R-:W-:Y:S01]  /*00c0*/  ULDC.64 UR4, c[0x0][0x2e8] ;  /* 0x0000ba0000047ab9 */ /* 0x000fe20000000a00 */
[----:B------:R-:W-:Y:S02]  /*00d0*/  MOV R0, UR25 ;  /* 0x0000001900007c02 */ /* 0x000fe40008000f00 */
[----:B------:R-:W-:-:S05]  /*00e0*/  R2UR UR13, R150 ;  /* 0x00000000960d72ca */ /* 0x000fca00000e0000 */
[----:B------:R-:W-:Y:S02]  /*00f0*/  @P1 LEA R4, P3, R150, UR6, 0x2 ;  /* 0x0000000696041c11 */ /* 0x000fe4000f8610ff */
[----:B------:R-:W-:Y:S02]  /*0100*/  ISETP.NE.U32.AND P0, PT, RZ, UR4, PT ;  /* 0x00000004ff007c0c */ /* 0x000fe4000bf05070 */
[----:B------:R-:W-:Y:S02]  /*0110*/  IABS R0, R0 ;  /* 0x0000000000007213 */ /* 0x000fe40000000000 */
[----:B------:R-:W-:Y:S02]  /*0120*/  ISETP.NE.AND.EX P0, PT, RZ, UR5, PT, P0 ;  /* 0x00000005ff007c0c */ /* 0x000fe4000bf05300 */
[----:B------:R-:W-:-:S06]  /*0130*/  USHF.R.S32.HI UR21, URZ, 0x1f, UR13 ;  /* 0x0000001f3f157899 */ /* 0x000fcc000801140d */
[----:B------:R-:W-:Y:S02]  /*0140*/  MOV R5, UR21 ;  /* 0x0000001500057c02 */ /* 0x000fe40008000f00 */
[----:B------:R-:W-:Y:S02]  /*0150*/  R2UR UR31, R0 ;  /* 0x00000000001f72ca */ /* 0x000fe400000e0000 */
[C---:B------:R-:W-:Y:S02]  /*0160*/  @P1 LEA.HI.X R5, R150.reuse, UR7, R5, 0x2, P3 ;  /* 0x0000000796051c11 */ /* 0x040fe400098f1405 */
[C---:B------:R-:W-:Y:S02]  /*0170*/  @P0 LEA R2, P2, R150.reuse, UR4, 0x2 ;  /* 0x0000000496020c11 */ /* 0x040fe4000f8410ff */
[----:B------:R-:W-:Y:S01]  /*0180*/  MOV R3, UR21 ;  /* 0x0000001500037c02 */ /* 0x000fe20008000f00 */
[----:B------:R-:W5:Y:S06]  /*0190*/  @P1 LDG.E R4, desc[UR18][R4.64] ;  /* 0x0000001204041981 */ /* 0x000f6c000c1e1900 */
[----:B------:R-:W0:Y:S01]  /*01a0*/  I2F.RP R0, UR31 ;  /* 0x0000001f00007d06 */ /* 0x000e220008209400 */
[----:B------:R-:W1:Y:S01]  /*01b0*/  S2UR UR4, SR_CTAID.X ;  /* 0x00000000000479c3 */ /* 0x000e620000002500 */
[----:B------:R-:W-:-:S05]  /*01c0*/  @P0 LEA.HI.X R3, R150, UR5, R3, 0x2, P2 ;  /* 0x0000000596030c11 */ /* 0x000fca00090f1403 */
[----:B------:R2:W5:Y:S01]  /*01d0*/  @P0 LDG.E R2, desc[UR18][R2.64] ;  /* 0x0000001202020981 */ /* 0x000562000c1e1900 */
[----:B0-----:R-:W0:Y:S02]  /*01e0*/  MUFU.RCP R0, R0 ;  /* 0x0000000000007308 */ /* 0x001e240000001000 */
[----:B0-----:R-:W-:Y:S02]  /*01f0*/  IADD3 R6, R0, 0xffffffe, RZ ;  /* 0x0ffffffe00067810 */ /* 0x001fe40007ffe0ff */
[----:B--2---:R-:W-:Y:S01]  /*0200*/  IABS R3, R150 ;  /* 0x0000009600037213 */ /* 0x004fe20000000000 */
[----:B------:R-:W0:Y:S03]  /*0210*/  LDC R0, c[0x0][0x224] ;  /* 0x00008900ff007b82 */ /* 0x000e260000000800 */
[----:B------:R-:W2:Y:S01]  /*0220*/  F2I.FTZ.U32.TRUNC.NTZ R6, R6 ;  /* 0x0000000600067305 */ /* 0x000ea2000021f000 */
[----:B------:R-:W-:-:S02]  /*0230*/  R2UR UR15, R3 ;  /* 0x00000000030f72ca */ /* 0x000fc400000e0000 */
[----:B--2---:R-:W-:Y:S02]  /*0240*/  R2UR UR5, R6 ;  /* 0x00000000060572ca */ /* 0x004fe400000e0000 */
[----:B-1----:R-:W-:Y:S01]  /*0250*/  MOV R151, UR4 ;  /* 0x0000000400977c02 */ /* 0x002fe20008000f00 */
        /* <DEDUP_REMOVED lines=41> */
[----:B0-----:R-:W-:Y:S01]  /*04f0*/  ISETP.GE.AND P2, PT, R0, 0x1, PT ;  /* 0x000000010000780c */ /* 0x001fe20003f46270 */
        /* <DEDUP_REMOVED lines=41> */
[----:B------:R-:W-:-:S07]  /*0790*/  UMOV UR11, UR16 ;  /* 0x00000010000b7c82 */ /* 0x000fce0008000000 */
.L_x_637:
[----:B0-----:R-:W0:Y:S01]  /*07a0*/  S2R R56, SR_TID.X ;  /* 0x0000000000387919 */ /* 0x001e220000002100 */
[----:B------:R-:W-:Y:S02]  /*07b0*/  MOV R2, UR8 ;  /* 0x0000000800027c02 */ /* 0x000fe40008000f00 */
[----:B------:R-:W-:Y:S01]  /*07c0*/  MOV R3, UR10 ;  /* 0x0000000a00037c02 */ /* 0x000fe20008000f00 */
[----:B------:R-:W-:Y:S01]  /*07d0*/  BAR.SYNC.DEFER_BLOCKING 0x0 ;  /* 0x0000000000007b1d */ /* 0x000fe20000010000 */
[----:B0-----:R-:W-:-:S04]  /*07e0*/  SHF.L.U32 R0, R56, 0x2, RZ ;  /* 0x0000000238007819 */ /* 0x001fc800000006ff */
[----:B------:R-:W-:-:S04]  /*07f0*/  LOP3.LUT R4, R0, 0xffffff80, RZ, 0xc0, !PT ;  /* 0xffffff8000047812 */ /* 0x000fc800078ec0ff */
[----:B------:R-:W-:-:S05]  /*0800*/  LOP3.LUT R6, R4, 0x1f, R56, 0xf8, !PT ;  /* 0x0000001f04067812 */ /* 0x000fca00078ef838 */
[----:B------:R-:W-:-:S05]  /*0810*/  IMAD.WIDE R2, R6, 0x10, R2 ;  /* 0x0000001006027825 */ /* 0x000fca00078e0202 */
[----:B------:R-:W2:Y:S04]  /*0820*/  LDG.E.128 R8, desc[UR18][R2.64] ;  /* 0x0000001202087981 */ /* 0x000ea8000c1e1d00 */
[----:B------:R-:W3:Y:S04]  /*0830*/  LDG.E.128 R20, desc[UR18][R2.64+0x200] ;  /* 0x0002001202147981 */ /* 0x000ee8000c1e1d00 */
[----:B------:R-:W4:Y:S04]  /*0840*/  LDG.E.128 R24, desc[UR18][R2.64+0x400] ;  /* 0x0004001202187981 */ /* 0x000f28000c1e1d00 */
[----:B------:R0:W5:Y:S01]  /*0850*/  LDG.E.128 R28, desc[UR18][R2.64+0x600] ;  /* 0x00060012021c7981 */ /* 0x000162000c1e1d00 */
[----:B------:R-:W1:Y:S01]  /*0860*/  S2UR UR16, SR_CgaCtaId ;  /* 0x00000000001079c3 */ /* 0x000e620000008800 */
[----:B------:R-:W-:Y:S01]  /*0870*/  UMOV UR7, 0x400 ;  /* 0x0000040000077882 */ /* 0x000fe20000000000 */
[----:B------:R-:W-:Y:S01]  /*0880*/  MOV R5, UR11 ;  /* 0x0000000b00057c02 */ /* 0x000fe20008000f00 */
[----:B------:R-:W0:Y:S01]  /*0890*/  S2R R57, SR_LANEID ;  /* 0x0000000000397919 */ /* 0x000e220000000000 */
[----:B-1----:R-:W-:Y:S01]  /*08a0*/  ULEA UR16, UR16, UR7, 0x18 ;  /* 0x0000000710107291 */ /* 0x002fe2000f8ec03f */
[----:B0-----:R-:W-:-:S02]  /*08b0*/  IADD3 R0, R4, R57, RZ ;  /* 0x0000003904007210 */ /* 0x001fc40007ffe0ff */
[----:B------:R-:W-:-:S03]  /*08c0*/  MOV R4, UR9 ;  /* 0x0000000900047c02 */ /* 0x000fc60008000f00 */
[----:B------:R-:W-:Y:S01]  /*08d0*/  LEA R32, R0, UR16, 0x4 ;  /* 0x0000001000207c11 */ /* 0x000fe2000f8e20ff */
[----:B------:R-:W-:Y:S02]  /*08e0*/  IMAD R0, R57, 0x3, R0 ;  /* 0x0000000339007824 */ /* 0x000fe400078e0200 */
[----:B------:R-:W-:-:S03]  /*08f0*/  IMAD.WIDE R2, R6, 0x10, R4 ;  /* 0x0000001006027825 */ /* 0x000fc600078e0204 */
[----:B------:R-:W-:Y:S02]  /*0900*/  LEA R33, R0, UR16, 0x4 ;  /* 0x0000001000217c11 */ /* 0x000fe4000f8e20ff */
[----:B------:R-:W0:Y:S01]  /*0910*/  LDC R0, c[0x0][0x21c] ;  /* 0x00008700ff007b82 */ /* 0x000e220000000800 */
[----:B--2---:R-:W-:Y:S04]  /*0920*/  STS.128 [R32], R8 ;  /* 0x0000000820007388 */ /* 0x004fe80000000c00 */
[----:B---3--:R-:W-:Y:S04]  /*0930*/  STS.128 [R32+0x200], R20 ;  /* 0x0002001420007388 */ /* 0x008fe80000000c00 */
[----:B----4-:R-:W-:Y:S04]  /*0940*/  STS.128 [R32+0x400], R24 ;  /* 0x0004001820007388 */ /* 0x010fe80000000c00 */
[----:B-----5:R1:W-:Y:S01]  /*0950*/  STS.128 [R32+0x600], R28 ;  /* 0x0006001c20007388 */ /* 0x0203e20000000c00 */
        /* <DEDUP_REMOVED lines=8> */
[----:B-1----:R-:W4:Y:S04]  /*09e0*/  LDG.E.128 R28, desc[UR18][R2.64+0x400] ;  /* 0x00040012021c7981 */ /* 0x002f28000c1e1d00 */
[----:B------:R-:W5:Y:S01]  /*09f0*/  LDG.E.128 R44, desc[UR18][R2.64+0x600] ;  /* 0x00060012022c7981 */ /* 0x000f62000c1e1d00 */
[----:B------:R-:W-:Y:S01]  /*0a00*/  ULDC.U8 UR7, c[0x0][0x22e] ;  /* 0x00008b8000077ab9 */ /* 0x000fe20000000000 */
[----:B------:R-:W-:Y:S02]  /*0a10*/  BSSY B0, `(.L_x_598) ;  /* 0x000003a000007945 */ /* 0x000fe40003800000 */
[----:B--2---:R-:W-:Y:S04]  /*0a20*/  STS.128 [R32], R36 ;  /* 0x0000002420007388 */ /* 0x004fe80000000c00 */
[----:B---3--:R-:W-:Y:S04]  /*0a30*/  STS.128 [R32+0x200], R40 ;  /* 0x0002002820007388 */ /* 0x008fe80000000c00 */
[----:B----4-:R-:W-:Y:S04]  /*0a40*/  STS.128 [R32+0x400], R28 ;  /* 0x0004001c20007388 */ /* 0x010fe80000000c00 */
[----:B-----5:R-:W-:Y:S01]  /*0a50*/  STS.128 [R32+0x600], R44 ;  /* 0x0006002c20007388 */ /* 0x020fe20000000c00 */
[----:B------:R-:W-:-:S03]  /*0a60*/  NOP ;  /* 0x0000000000007918 */ /* 0x000fc60000000000 */
[----:B------:R-:W1:Y:S04]  /*0a70*/  LDS.128 R52, [R33] ;  /* 0x0000000021347984 */ /* 0x000e680000000c00 */
        /* <DEDUP_REMOVED lines=51> */
.L_x_599:
[----:B------:R-:W-:Y:S05]  /*0db0*/  BSYNC B0 ;  /* 0x0000000000007941 */ /* 0x000fea0003800000 */
.L_x_598:
        /* <DEDUP_REMOVED lines=37> */
.L_x_601:
[----:B------:R-:W-:Y:S05]  /*1010*/  BSYNC B0 ;  /* 0x0000000000007941 */ /* 0x000fea0003800000 */
.L_x_600:
        /* <DEDUP_REMOVED lines=35> */
.L_x_603:
[----:B------:R-:W-:Y:S05]  /*1250*/  BSYNC B0 ;  /* 0x0000000000007941 */ /* 0x000fea0003800000 */
.L_x_602:
        /* <DEDUP_REMOVED lines=37> */
.L_x_605:
[----:B------:R-:W-:Y:S05]  /*14b0*/  BSYNC B0 ;  /* 0x0000000000007941 */ /* 0x000fea0003800000 */
.L_x_604:
        /* <DEDUP_REMOVED lines=35> */
.L_x_607:
[----:B------:R-:W-:Y:S05]  /*16f0*/  BSYNC B0 ;  /* 0x0000000000007941 */ /* 0x000fea0003800000 */
.L_x_606:
        /* <DEDUP_REMOVED lines=37> */
.L_x_609:
[----:B------:R-:W-:Y:S05]  /*1950*/  BSYNC B0 ;  /* 0x0000000000007941 */ /* 0x000fea0003800000 */
.L_x_608:
        /* <DEDUP_REMOVED lines=35> */
.L_x_611:
[----:B------:R-:W-:Y:S05]  /*1b90*/  BSYNC B0 ;  /* 0x0000000000007941 */ /* 0x000fea0003800000 */
.L_x_610:
        /* <DEDUP_REMOVED lines=37> */
.L_x_613:
[----:B------:R-:W-:Y:S05]  /*1df0*/  BSYNC B0 ;  /* 0x0000000000007941 */ /* 0x000fea0003800000 */
.L_x_612:
        /* <DEDUP_REMOVED lines=35> */
.L_x_615:
[----:B------:R-:W-:Y:S05]  /*2030*/  BSYNC B0 ;  /* 0x0000000000007941 */ /* 0x000fea0003800000 */
.L_x_614:
        /* <DEDUP_REMOVED lines=41> */
.L_x_617:
[----:B------:R-:W-:Y:S05]  /*22d0*/  BSYNC B0 ;  /* 0x0000000000007941 */ /* 0x000fea0003800000 */
.L_x_616:
        /* <DEDUP_REMOVED lines=33> */
.L_x_619:
[----:B------:R-:W-:Y:S05]  /*24f0*/  BSYNC B0 ;  /* 0x0000000000007941 */ /* 0x000fea0003800000 */
.L_x_618:
        /* <DEDUP_REMOVED lines=33> */
.L_x_621:
[----:B------:R-:W-:Y:S05]  /*2710*/  BSYNC B0 ;  /* 0x0000000000007941 */ /* 0x000fea0003800000 */
.L_x_620:
        /* <DEDUP_REMOVED lines=33> */
.L_x_623:
[----:B------:R-:W-:Y:S05]  /*2930*/  BSYNC B0 ;  /* 0x0000000000007941 */ /* 0x000fea0003800000 */
.L_x_622:
        /* <DEDUP_REMOVED lines=33> */
.L_x_625:
[----:B------:R-:W-:Y:S05]  /*2b50*/  BSYNC B0 ;  /* 0x0000000000007941 */ /* 0x000fea0003800000 */
.L_x_624:
        /* <DEDUP_REMOVED lines=33> */
.L_x_627:
[----:B------:R-:W-:Y:S05]  /*2d70*/  BSYNC B0 ;  /* 0x0000000000007941 */ /* 0x000fea0003800000 */
.L_x_626:
        /* <DEDUP_REMOVED lines=33> */
.L_x_629:
[----:B------:R-:W-:Y:S05]  /*2f90*/  BSYNC B0 ;  /* 0x0000000000007941 */ /* 0x000fea0003800000 */
.L_x_628:
        /* <DEDUP_REMOVED lines=28> */
[----:B------:R-:W-:Y:S01]  /*3160*/  STL [R1+0x8], R3 ;  /* 0x0000080301007387 */ /* 0x000fe20000100800 */
[----:B------:R-:W-:Y:S01]  /*3170*/  FMUL.FTZ R153, R6, R135 ;  /* 0x0000008706997220 */ /* 0x000fe20000410000 */
[----:B------:R-:W-:Y:S01]  /*3180*/  ULDC.64 UR22, c[0x0][0x230] ;  /* 0x00008c0000167ab9 */ /* 0x000fe20000000a00 */
[----:B------:R-:W-:Y:S01]  /*3190*/  FMUL.FTZ R163, R13, R144 ;  /* 0x000000900da37220 */ /* 0x000fe20000410000 */
[----:B------:R-:W-:Y:S01]  /*31a0*/  STL [R1+0x4], R2 ;  /* 0x0000040201007387 */ /* 0x000fe20000100800 */
[----:B------:R-:W-:Y:S01]  /*31b0*/  UIMAD UR7, UR21, UR22, URZ ;  /* 0x00000016150772a4 */ /* 0x000fe2000f8e023f */
[----:B0-----:R-:W-:Y:S01]  /*31c0*/  FMUL.FTZ R0, R19, R146 ;  /* 0x0000009213007220 */ /* 0x001fe20000410000 */
[----:B------:R-:W-:Y:S01]  /*31d0*/  FMUL.FTZ R160, R15, R142 ;  /* 0x0000008e0fa07220 */ /* 0x000fe20000410000 */
[----:B------:R-:W-:Y:S01]  /*31e0*/  FMUL.FTZ R158, R9, R140 ;  /* 0x0000008c099e7220 */ /* 0x000fe20000410000 */
[----:B------:R-:W-:Y:S01]  /*31f0*/  FMUL.FTZ R156, R11, R138 ;  /* 0x0000008a0b9c7220 */ /* 0x000fe20000410000 */
[----:B------:R-:W-:Y:S01]  /*3200*/  FMUL.FTZ R154, R5, R136 ;  /* 0x00000088059a7220 */ /* 0x000fe20000410000 */
[----:B------:R0:W-:Y:S01]  /*3210*/  STL [R1], R0 ;  /* 0x0000000001007387 */ /* 0x0001e20000100800 */
[----:B------:R-:W-:Y:S01]  /*3220*/  FMUL.FTZ R152, R7, R149 ;  /* 0x0000009507987220 */ /* 0x000fe20000410000 */
[----:B------:R-:W-:Y:S01]  /*3230*/  MOV R17, UR7 ;  /* 0x0000000700117c02 */ /* 0x000fe20008000f00 */
[----:B------:R-:W-:Y:S01]  /*3240*/  IMAD.WIDE.U32 R18, R150, UR22, RZ ;  /* 0x0000001696127c25 */ /* 0x000fe2000f8e00ff */
[----:B------:R-:W-:Y:S01]  /*3250*/  LOP3.LUT P0, RZ, R56, 0x1f, RZ, 0xc0, !PT ;  /* 0x0000001f38ff7812 */ /* 0x000fe2000780c0ff */
[----:B------:R-:W-:Y:S01]  /*3260*/  UMOV UR7, URZ ;  /* 0x0000003f00077c82 */ /* 0x000fe20008000000 */
[----:B------:R-:W-:Y:S01]  /*3270*/  ULDC UR34, c[0x0][0x224] ;  /* 0x0000890000227ab9 */ /* 0x000fe20000000800 */
[----:B------:R-:W-:Y:S01]  /*3280*/  IMAD R17, R150, UR23, R17 ;  /* 0x0000001796117c24 */ /* 0x000fe2000f8e0211 */
[----:B------:R-:W-:Y:S01]  /*3290*/  STL.64 [R1+0x50], R18 ;  /* 0x0000501201007387 */ /* 0x000fe20000100a00 */
[----:B------:R-:W-:Y:S01]  /*32a0*/  ISETP.EQ.OR P0, PT, RZ, UR6, P0 ;  /* 0x00000006ff007c0c */ /* 0x000fe20008702670 */
[----:B------:R-:W-:Y:S01]  /*32b0*/  ULDC UR35, c[0x0][0x21c] ;  /* 0x0000870000237ab9 */ /* 0x000fe20000000800 */
[----:B0-----:R-:W-:Y:S01]  /*32c0*/  SHF.L.U32 R0, R56, 0x3, RZ ;  /* 0x0000000338007819 */ /* 0x001fe200000006ff */
[----:B------:R-:W-:Y:S01]  /*32d0*/  ULDC UR36, c[0x0][0x214] ;  /* 0x0000850000247ab9 */ /* 0x000fe20000000800 */
[----:B------:R-:W-:Y:S01]  /*32e0*/  IADD3 R17, R19, R17, RZ ;  /* 0x0000001113117210 */ /* 0x000fe20007ffe0ff */
[----:B------:R-:W-:Y:S01]  /*32f0*/  ULDC.64 UR24, c[0x0][0x250] ;  /* 0x0000940000187ab9 */ /* 0x000fe20000000a00 */
[----:B------:R-:W-:Y:S01]  /*3300*/  LOP3.LUT R0, R0, 0xffffff00, RZ, 0xc0, !PT ;  /* 0xffffff0000007812 */ /* 0x000fe200078ec0ff */
[----:B------:R-:W-:Y:S01]  /*3310*/  ULDC.64 UR26, c[0x0][0x2d0] ;  /* 0x0000b400001a7ab9 */ /* 0x000fe20000000a00 */
[----:B------:R-:W-:Y:S01]  /*3320*/  ULDC.64 UR28, c[0x0][0x238] ;  /* 0x00008e00001c7ab9 */ /* 0x000fe20000000a00 */
[----:B------:R-:W-:Y:S01]  /*3330*/  ULDC.64 UR30, c[0x0][0x270] ;  /* 0x00009c00001e7ab9 */ /* 0x000fe20000000a00 */
[----:B------:R-:W-:Y:S01]  /*3340*/  IADD3 R2, R0, R57, RZ ;  /* 0x0000003900027210 */ /* 0x000fe20007ffe0ff */
[----:B------:R-:W-:Y:S01]  /*3350*/  ULDC.64 UR32, c[0x0][0x310] ;  /* 0x0000c40000207ab9 */ /* 0x000fe20000000a00 */
[----:B------:R-:W-:-:S02]  /*3360*/  LEA R3, R57, R0, 0x3 ;  /* 0x0000000039037211 */ /* 0x000fc400078e18ff */
[C---:B------:R-:W-:Y:S01]  /*3370*/  IADD3 R5, R2.reuse, 0x40, RZ ;  /* 0x0000004002057810 */ /* 0x040fe20007ffe0ff */
[----:B------:R-:W-:Y:S01]  /*3380*/  IMAD R4, R57, 0x7, R2 ;  /* 0x0000000739047824 */ /* 0x000fe200078e0202 */
[C---:B------:R-:W-:Y:S02]  /*3390*/  IADD3 R7, R2.reuse, 0x60, RZ ;  /* 0x0000006002077810 */ /* 0x040fe40007ffe0ff */
[----:B------:R-:W-:Y:S02]  /*33a0*/  IADD3 R9, R2, 0x80, RZ ;  /* 0x0000008002097810 */ /* 0x000fe40007ffe0ff */
[C---:B------:R-:W-:Y:S02]  /*33b0*/  IADD3 R0, R4.reuse, 0x1, RZ ;  /* 0x0000000104007810 */ /* 0x040fe40007ffe0ff */
[C---:B------:R-:W-:Y:S02]  /*33c0*/  IADD3 R6, R4.reuse, 0x2, RZ ;  /* 0x0000000204067810 */ /* 0x040fe40007ffe0ff */
[----:B------:R-:W-:-:S02]  /*33d0*/  IADD3 R8, R4, 0x3, RZ ;  /* 0x0000000304087810 */ /* 0x000fc40007ffe0ff */
[C---:B------:R-:W-:Y:S02]  /*33e0*/  IADD3 R10, R4.reuse, 0x4, RZ ;  /* 0x00000004040a7810 */ /* 0x040fe40007ffe0ff */
[C---:B------:R-:W-:Y:S02]  /*33f0*/  IADD3 R12, R4.reuse, 0x5, RZ ;  /* 0x00000005040c7810 */ /* 0x040fe40007ffe0ff */
[C---:B------:R-:W-:Y:S02]  /*3400*/  IADD3 R14, R4.reuse, 0x6, RZ ;  /* 0x00000006040e7810 */ /* 0x040fe40007ffe0ff */
[----:B------:R-:W-:Y:S02]  /*3410*/  IADD3 R16, R4, 0x7, RZ ;  /* 0x0000000704107810 */ /* 0x000fe40007ffe0ff */
[-C--:B------:R-:W-:Y:S02]  /*3420*/  LEA.HI.SX32 R0, R0, R3.reuse, 0x1b ;  /* 0x0000000300007211 */ /* 0x080fe400078fdaff */
[----:B------:R-:W-:-:S02]  /*3430*/  LEA.HI.SX32 R6, R6, R3, 0x1b ;  /* 0x0000000306067211 */ /* 0x000fc400078fdaff */
[-C--:B------:R-:W-:Y:S02]  /*3440*/  LEA.HI.SX32 R8, R8, R3.reuse, 0x1b ;  /* 0x0000000308087211 */ /* 0x080fe400078fdaff */
[-C--:B------:R-:W-:Y:S02]  /*3450*/  LEA.HI.SX32 R10, R10, R3.reuse, 0x1b ;  /* 0x000000030a0a7211 */ /* 0x080fe400078fdaff */
[-C--:B------:R-:W-:Y:S02]  /*3460*/  LEA.HI.SX32 R12, R12, R3.reuse, 0x1b ;  /* 0x000000030c0c7211 */ /* 0x080fe400078fdaff */
[-C--:B------:R-:W-:Y:S02]  /*3470*/  LEA.HI.SX32 R14, R14, R3.reuse, 0x1b ;  /* 0x000000030e0e7211 */ /* 0x080fe400078fdaff */
[----:B------:R-:W-:Y:S02]  /*3480*/  LEA.HI.SX32 R16, R16, R3, 0x1b ;  /* 0x0000000310107211 */ /* 0x000fe400078fdaff */
[----:B------:R-:W-:-:S02]  /*3490*/  IADD3 R3, R2, 0x20, RZ ;  /* 0x0000002002037810 */ /* 0x000fc40007ffe0ff */
[C---:B------:R-:W-:Y:S02]  /*34a0*/  IADD3 R11, R2.reuse, 0xa0, RZ ;  /* 0x000000a0020b7810 */ /* 0x040fe40007ffe0ff */
[C---:B------:R-:W-:Y:S02]  /*34b0*/  IADD3 R13, R2.reuse, 0xc0, RZ ;  /* 0x000000c0020d7810 */ /* 0x040fe40007ffe0ff */
[----:B------:R-:W-:Y:S02]  /*34c0*/  IADD3 R15, R2, 0xe0, RZ ;  /* 0x000000e0020f7810 */ /* 0x000fe40007ffe0ff */
[-C--:B------:R-:W-:Y:S02]  /*34d0*/  LEA.HI.SX32 R3, R3, R2.reuse, 0x1b ;  /* 0x0000000203037211 */ /* 0x080fe400078fdaff */
[-C--:B------:R-:W-:Y:S02]  /*34e0*/  LEA.HI.SX32 R5, R5, R2.reuse, 0x1b ;  /* 0x0000000205057211 */ /* 0x080fe400078fdaff */
[----:B------:R-:W-:-:S02]  /*34f0*/  LEA.HI.SX32 R7, R7, R2, 0x1b ;  /* 0x0000000207077211 */ /* 0x000fc400078fdaff */
[-C--:B------:R-:W-:Y:S02]  /*3500*/  LEA.HI.SX32 R9, R9, R2.reuse, 0x1b ;  /* 0x0000000209097211 */ /* 0x080fe400078fdaff */
[-C--:B------:R-:W-:Y:S02]  /*3510*/  LEA.HI.SX32 R11, R11, R2.reuse, 0x1b ;  /* 0x000000020b0b7211 */ /* 0x080fe400078fdaff */
[-C--:B------:R-:W-:Y:S02]  /*3520*/  LEA.HI.SX32 R13, R13, R2.reuse, 0x1b ;  /* 0x000000020d0d7211 */ /* 0x080fe400078fdaff */
[-C--:B------:R-:W-:Y:S02]  /*3530*/  LEA.HI.SX32 R15, R15, R2.reuse, 0x1b ;  /* 0x000000020f0f7211 */ /* 0x080fe400078fdaff */
[----:B------:R-:W-:Y:S02]  /*3540*/  LEA.HI.SX32 R2, R2, R2, 0x1b ;  /* 0x0000000202027211 */ /* 0x000fe400078fdaff */
[----:B------:R-:W-:-:S02]  /*3550*/  LEA R3, R3, UR16, 0x4 ;  /* 0x0000001003037c11 */ /* 0x000fc4000f8e20ff */
[----:B------:R-:W-:Y:S02]  /*3560*/  LEA R2, R2, UR16, 0x4 ;  /* 0x0000001002027c11 */ /* 0x000fe4000f8e20ff */
[----:B------:R-:W-:Y:S02]  /*3570*/  LEA.HI.SX32 R4, R4, R4, 0x1b ;  /* 0x0000000404047211 */ /* 0x000fe400078fdaff */
[----:B------:R-:W-:Y:S01]  /*3580*/  LEA R0, R0, UR16, 0x4 ;  /* 0x0000001000007c11 */ /* 0x000fe2000f8e20ff */
[----:B------:R0:W-:Y:S04]  /*3590*/  STL [R1+0x4c], R2 ;  /* 0x00004c0201007387 */ /* 0x0001e80000100800 */
[----:B------:R-:W-:Y:S04]  /*35a0*/  STL [R1+0x58], R17 ;  /* 0x0000581101007387 */ /* 0x000fe80000100800 */
[----:B------:R1:W-:Y:S01]  /*35b0*/  STL [R1+0x48], R3 ;  /* 0x0000480301007387 */ /* 0x0003e20000100800 */
[----:B0-----:R-:W-:-:S02]  /*35c0*/  LEA R2, R5, UR16, 0x4 ;  /* 0x0000001005027c11 */ /* 0x001fc4000f8e20ff */
[----:B------:R-:W-:-:S03]  /*35d0*/  LEA R5, R7, UR16, 0x4 ;  /* 0x0000001007057c11 */ /* 0x000fc6000f8e20ff */
[----:B------:R0:W-:Y:S01]  /*35e0*/  STL [R1+0x44], R2 ;  /* 0x0000440201007387 */ /* 0x0001e20000100800 */
[----:B-1----:R-:W-:-:S03]  /*35f0*/  LEA R3, R9, UR16, 0x4 ;  /* 0x0000001009037c11 */ /* 0x002fc6000f8e20ff */
[----:B------:R1:W-:Y:S04]  /*3600*/  STL [R1+0x40], R5 ;  /* 0x0000400501007387 */ /* 0x0003e80000100800 */
[----:B------:R2:W-:Y:S01]  /*3610*/  STL [R1+0x3c], R3 ;  /* 0x00003c0301007387 */ /* 0x0005e20000100800 */
[----:B0-----:R-:W-:Y:S02]  /*3620*/  LEA R2, R11, UR16, 0x4 ;  /* 0x000000100b027c11 */ /* 0x001fe4000f8e20ff */
[----:B-1----:R-:W-:-:S03]  /*3630*/  LEA R5, R13, UR16, 0x4 ;  /* 0x000000100d057c11 */ /* 0x002fc6000f8e20ff */
[----:B------:R0:W-:Y:S01]  /*3640*/  STL [R1+0x38], R2 ;  /* 0x0000380201007387 */ /* 0x0001e20000100800 */
[----:B--2---:R-:W-:-:S03]  /*3650*/  LEA R3, R15, UR16, 0x4 ;  /* 0x000000100f037c11 */ /* 0x004fc6000f8e20ff */
[----:B------:R-:W-:Y:S04]  /*3660*/  STL [R1+0x34], R5 ;  /* 0x0000340501007387 */ /* 0x000fe80000100800 */
[----:B------:R1:W-:Y:S01]  /*3670*/  STL [R1+0x30], R3 ;  /* 0x0000300301007387 */ /* 0x0003e20000100800 */
[----:B0-----:R-:W-:-:S05]  /*3680*/  LEA R2, R4, UR16, 0x4 ;  /* 0x0000001004027c11 */ /* 0x001fca000f8e20ff */
        /* <DEDUP_REMOVED lines=8> */
[----:B------:R1:W-:Y:S04]  /*3710*/  STL [R1+0x1c], R0 ;  /* 0x00001c0001007387 */ /* 0x0003e80000100800 */
[----:B------:R2:W-:Y:S01]  /*3720*/  STL [R1+0x18], R3 ;  /* 0x0000180301007387 */ /* 0x0005e20000100800 */
[----:B0-----:R-:W-:Y:S02]  /*3730*/  LEA R2, R14, UR16, 0x4 ;  /* 0x000000100e027c11 */ /* 0x001fe4000f8e20ff */
[----:B-1----:R-:W-:-:S03]  /*3740*/  LEA R0, R16, UR16, 0x4 ;  /* 0x0000001010007c11 */ /* 0x002fc6000f8e20ff */
[----:B------:R2:W-:Y:S04]  /*3750*/  STL [R1+0x14], R2 ;  /* 0x0000140201007387 */ /* 0x0005e80000100800 */
[----:B------:R2:W-:Y:S02]  /*3760*/  STL [R1+0x10], R0 ;  /* 0x0000100001007387 */ /* 0x0005e40000100800 */
.L_x_636:
[----:B--2---:R-:W2:Y:S04]  /*3770*/  LDL R0, [R1+0x58] ;  /* 0x0000580001007983 */ /* 0x004ea80000100800 */
[----:B0-----:R-:W2:Y:S01]  /*3780*/  LDL.64 R2, [R1+0x50] ;  /* 0x0000500001027983 */ /* 0x001ea20000100a00 */
[----:B------:R-:W-:Y:S01]  /*3790*/  USHF.R.S32.HI UR22, URZ, 0x1f, UR7 ;  /* 0x0000001f3f167899 */ /* 0x000fe20008011407 */
[----:B------:R-:W-:Y:S01]  /*37a0*/  MOV R5, UR28 ;  /* 0x0000001c00057c02 */ /* 0x000fe20008000f00 */
[----:B------:R-:W0:Y:S02]  /*37b0*/  S2R R6, SR_TID.X ;  /* 0x0000000000067919 */ /* 0x000e240000002100 */
[----:B------:R-:W-:Y:S01]  /*37c0*/  UIMAD UR16, UR22, UR28, URZ ;  /* 0x0000001c161072a4 */ /* 0x000fe2000f8e023f */
[----:B------:R1:W-:Y:S03]  /*37d0*/  STL [R1+0x70], R33 ;  /* 0x0000702101007387 */ /* 0x0003e60000100800 */
[----:B------:R-:W-:-:S02]  /*37e0*/  UIMAD UR16, UR7, UR29, UR16 ;  /* 0x0000001d071072a4 */ /* 0x000fc4000f8e0210 */
[----:B------:R-:W-:Y:S01]  /*37f0*/  UIMAD UR23, UR22, UR24, URZ ;  /* 0x00000018161772a4 */ /* 0x000fe2000f8e023f */
[----:B------:R3:W-:Y:S03]  /*3800*/  STL [R1+0x6c], R32 ;  /* 0x00006c2001007387 */ /* 0x0007e60000100800 */
[----:B------:R-:W-:Y:S01]  /*3810*/  UIMAD UR23, UR7, UR25, UR23 ;  /* 0x00000019071772a4 */ /* 0x000fe2000f8e0217 */
[----:B------:R4:W-:Y:S04]  /*3820*/  STL [R1+0x68], R31 ;  /* 0x0000681f01007387 */ /* 0x0009e80000100800 */
[----:B------:R-:W-:Y:S04]  /*3830*/  STL [R1+0x64], R30 ;  /* 0x0000641e01007387 */ /* 0x000fe80000100800 */
[----:B------:R4:W-:Y:S04]  /*3840*/  STL [R1+0x60], R29 ;  /* 0x0000601d01007387 */ /* 0x0009e80000100800 */
[----:B------:R4:W-:Y:S04]  /*3850*/  STL [R1+0x5c], R28 ;  /* 0x00005c1c01007387 */ /* 0x0009e80000100800 */
[----:B------:R-:W2:Y:S01]  /*3860*/  LDL R112, [R1+0x4c] ;  /* 0x00004c0001707983 */ /* 0x000ea20000100800 */
[----:B0-----:R-:W-:-:S03]  /*3870*/  SHF.L.U32 R4, R6, 0x2, RZ ;  /* 0x0000000206047819 */ /* 0x001fc600000006ff */
[----:B------:R-:W2:Y:S01]  /*3880*/  LDL R115, [R1+0x48] ;  /* 0x0000480001737983 */ /* 0x000ea20000100800 */
[----:B------:R-:W-:-:S03]  /*3890*/  LOP3.LUT R4, R4, 0xffffff80, RZ, 0xc0, !PT ;  /* 0xffffff8004047812 */ /* 0x000fc600078ec0ff */
[----:B------:R-:W2:Y:S01]  /*38a0*/  LDL R83, [R1+0x44] ;  /* 0x0000440001537983 */ /* 0x000ea20000100800 */
[----:B------:R-:W-:-:S03]  /*38b0*/  LOP3.LUT R4, R4, 0x1f, R6, 0xf8, !PT ;  /* 0x0000001f04047812 */ /* 0x000fc600078ef806 */
[----:B------:R-:W2:Y:S04]  /*38c0*/  LDL R111, [R1+0x40] ;  /* 0x00004000016f7983 */ /* 0x000ea80000100800 */
[----:B------:R-:W2:Y:S04]  /*38d0*/  LDL R110, [R1+0x3c] ;  /* 0x00003c00016e7983 */ /* 0x000ea80000100800 */
[----:B-1----:R-:W2:Y:S04]  /*38e0*/  LDL R33, [R1+0x38] ;  /* 0x0000380001217983 */ /* 0x002ea80000100800 */
[----:B---3--:R-:W3:Y:S04]  /*38f0*/  LDL R32, [R1+0x34] ;  /* 0x0000340001207983 */ /* 0x008ee80000100800 */
[----:B----4-:R-:W4:Y:S04]  /*3900*/  LDL R31, [R1+0x30] ;  /* 0x00003000011f7983 */ /* 0x010f280000100800 */
[----:B------:R-:W4:Y:S04]  /*3910*/  LDL R29, [R1+0x28] ;  /* 0x00002800011d7983 */ /* 0x000f280000100800 */
[----:B------:R-:W4:Y:S04]  /*3920*/  LDL R88, [R1] ;  /* 0x0000000001587983 */ /* 0x000f280000100800 */
[----:B------:R-:W4:Y:S04]  /*3930*/  LDL R89, [R1+0x4] ;  /* 0x0000040001597983 */ /* 0x000f280000100800 */
[----:B------:R-:W4:Y:S04]  /*3940*/  LDL R30, [R1+0x2c] ;  /* 0x00002c00011e7983 */ /* 0x000f280000100800 */
[----:B------:R-:W4:Y:S04]  /*3950*/  LDL R91, [R1+0xc] ;  /* 0x00000c00015b7983 */ /* 0x000f280000100800 */
[----:B------:R-:W4:Y:S04]  /*3960*/  LDL R90, [R1+0x8] ;  /* 0x00000800015a7983 */ /* 0x000f280000100800 */
[----:B------:R-:W4:Y:S04]  /*3970*/  LDL R28, [R1+0x24] ;  /* 0x00002400011c7983 */ /* 0x000f280000100800 */
[----:B------:R-:W4:Y:S04]  /*3980*/  LDL R164, [R1+0x1c] ;  /* 0x00001c0001a47983 */ /* 0x000f280000100800 */
[----:B------:R-:W4:Y:S01]  /*3990*/  LDL R162, [R1+0x18] ;  /* 0x0000180001a27983 */ /* 0x000f220000100800 */
[----:B--2---:R-:W-:-:S03]  /*39a0*/  MOV R3, R0 ;  /* 0x0000000000037202 */ /* 0x004fc60000000f00 */
[----:B------:R-:W-:-:S05]  /*39b0*/  IMAD.WIDE.U32 R2, R5, UR7, R2 ;  /* 0x0000000705027c25 */ /* 0x000fca000f8e0002 */
[----:B------:R-:W-:Y:S01]  /*39c0*/  IADD3 R3, R3, UR16, RZ ;  /* 0x0000001003037c10 */ /* 0x000fe2000fffe0ff */
[----:B------:R-:W-:Y:S01]  /*39d0*/  UIMAD.WIDE.U32 UR16, UR7, UR24, URZ ;  /* 0x00000018071072a5 */ /* 0x000fe2000f8e003f */
[----:B------:R-:W-:Y:S02]  /*39e0*/  SHF.L.U32 R0, R6, 0x2, RZ ;  /* 0x0000000206007819 */ /* 0x000fe400000006ff */
[----:B------:R-:W-:Y:S01]  /*39f0*/  LEA R84, P1, R2, UR26, 0x3 ;  /* 0x0000001a02547c11 */ /* 0x000fe2000f8218ff */
[----:B------:R-:W-:Y:S02]  /*3a00*/  ULEA UR37, UP0, UR16, UR12, 0x2 ;  /* 0x0000000c10257291 */ /* 0x000fe4000f80103f */
[----:B------:R-:W-:Y:S01]  /*3a10*/  UIADD3 UR17, UR17, UR23, URZ ;  /* 0x0000001711117290 */ /* 0x000fe2000fffe03f */
[----:B------:R-:W-:Y:S02]  /*3a20*/  LOP3.LUT R0, R0, 0xffffff80, RZ, 0xc0, !PT ;  /* 0xffffff8000007812 */ /* 0x000fe400078ec0ff */
[----:B------:R-:W-:Y:S01]  /*3a30*/  LEA.HI.X R85, R2, UR27, R3, 0x3, P1 ;  /* 0x0000001b02557c11 */ /* 0x000fe200088f1c03 */
[----:B------:R-:W-:Y:S01]  /*3a40*/  ULEA.HI.X UR16, UR16, UR14, UR17, 0x2, UP0 ;  /* 0x0000000e10107291 */ /* 0x000fe200080f1411 */
[----:B------:R-:W-:-:S02]  /*3a50*/  MOV R2, UR37 ;  /* 0x0000002500027c02 */ /* 0x000fc40008000f00 */
[----:B------:R-:W-:Y:S02]  /*3a60*/  IADD3 R73, R0, R4, RZ ;  /* 0x0000000400497210 */ /* 0x000fe40007ffe0ff */
[----:B------:R-:W2:Y:S01]  /*3a70*/  LDG.E.64 R84, desc[UR18][R84.64] ;  /* 0x0000001254547981 */ /* 0x000ea2000c1e1b00 */
[----:B------:R-:W-:-:S03]  /*3a80*/  MOV R3, UR16 ;  /* 0x0000001000037c02 */ /* 0x000fc60008000f00 */
[----:B------:R-:W-:-:S05]  /*3a90*/  IMAD.WIDE R2, R73, 0x10, R2 ;  /* 0x0000001049027825 */ /* 0x000fca00078e0202 */
[----:B------:R-:W3:Y:S04]  /*3aa0*/  LDG.E.128 R4, desc[UR18][R2.64] ;  /* 0x0000001202047981 */ /* 0x000ee8000c1e1d00 */
[----:B------:R-:W4:Y:S04]  /*3ab0*/  LDG.E.128 R8, desc[UR18][R2.64+0x200] ;  /* 0x0002001202087981 */ /* 0x000f28000c1e1d00 */
[----:B------:R-:W2:Y:S04]  /*3ac0*/  LDG.E.128 R12, desc[UR18][R2.64+0x400] ;  /* 0x00040012020c7981 */ /* 0x000ea8000c1e1d00 */
[----:B------:R-:W2:Y:S04]  /*3ad0*/  LDG.E.128 R16, desc[UR18][R2.64+0x600] ;  /* 0x0006001202107981 */ /* 0x000ea8000c1e1d00 */
[----:B------:R-:W2:Y:S04]  /*3ae0*/  LDG.E.128 R20, desc[UR18][R2.64+0x800] ;  /* 0x0008001202147981 */ /* 0x000ea8000c1e1d00 */
[----:B------:R-:W2:Y:S04]  /*3af0*/  LDG.E.128 R24, desc[UR18][R2.64+0xa00] ;  /* 0x000a001202187981 */ /* 0x000ea8000c1e1d00 */
[----:B------:R-:W2:Y:S04]  /*3b00*/  LDG.E.128 R44, desc[UR18][R2.64+0xc00] ;  /* 0x000c0012022c7981 */ /* 0x000ea8000c1e1d00 */
[----:B------:R-:W2:Y:S04]  /*3b10*/  LDG.E.128 R48, desc[UR18][R2.64+0xe00] ;  /* 0x000e001202307981 */ /* 0x000ea8000c1e1d00 */
[----:B---3--:R-:W-:Y:S04]  /*3b20*/  STS.128 [R112], R4 ;  /* 0x0000000470007388 */ /* 0x008fe80000000c00 */
[----:B----4-:R0:W-:Y:S04]  /*3b30*/  STS.128 [R115+0x200], R8 ;  /* 0x0002000873007388 */ /* 0x0101e80000000c00 */
[----:B--2---:R-:W-:Y:S04]  /*3b40*/  STS.128 [R83+0x400], R12 ;  /* 0x0004000c53007388 */ /* 0x004fe80000000c00 */
[----:B------:R-:W-:Y:S04]  /*3b50*/  STS.128 [R111+0x600], R16 ;  /* 0x000600106f007388 */ /* 0x000fe80000000c00 */
[----:B------:R-:W-:Y:S04]  /*3b60*/  STS.128 [R110+0x800], R20 ;  /* 0x000800146e007388 */ /* 0x000fe80000000c00 */
[----:B------:R-:W-:Y:S04]  /*3b70*/  STS.128 [R33+0xa00], R24 ;  /* 0x000a001821007388 */ /* 0x000fe80000000c00 */
[----:B------:R-:W-:Y:S04]  /*3b80*/  STS.128 [R32+0xc00], R44 ;  /* 0x000c002c20007388 */ /* 0x000fe80000000c00 */
[----:B------:R-:W-:Y:S01]  /*3b90*/  STS.128 [R31+0xe00], R48 ;  /* 0x000e00301f007388 */ /* 0x000fe20000000c00 */
[----:B------:R-:W-:-:S03]  /*3ba0*/  NOP ;  /* 0x0000000000007918 */ /* 0x000fc60000000000 */
[----:B------:R-:W1:Y:S01]  /*3bb0*/  LDS.128 R128, [R29+0x10] ;  /* 0x000010001d807984 */ /* 0x000e620000000c00 */
[----:B------:R-:W-:-:S03]  /*3bc0*/  FMUL.FTZ R0, R85, R134 ;  /* 0x0000008655007220 */ /* 0x000fc60000410000 */
[----:B------:R-:W2:Y:S01]  /*3bd0*/  LDS.128 R4, [R30] ;  /* 0x000000001e047984 */ /* 0x000ea20000000c00 */
[----:B------:R-:W-:Y:S01]  /*3be0*/  FMUL.FTZ R84, R84, 1.4426950216293334961 ;  /* 0x3fb8aa3b54547820 */ /* 0x000fe20000410000 */
[C---:B0-----:R-:W-:Y:S01]  /*3bf0*/  FMUL.FTZ R8, R85.reuse, R137 ;  /* 0x0000008955087220 */ /* 0x041fe20000410000 */
[----:B------:R-:W-:Y:S01]  /*3c00*/  FMUL.FTZ R10, R85, R136 ;  /* 0x00000088550a7220 */ /* 0x000fe20000410000 */
[----:B------:R-:W0:Y:S01]  /*3c10*/  LDS.128 R120, [R28+0x20] ;  /* 0x000020001c787984 */ /* 0x000e220000000c00 */
[----:B-1----:R-:W-:-:S03]  /*3c20*/  FMUL.FTZ R125, R88, R131 ;  /* 0x00000083587d7220 */ /* 0x002fc60000410000 */
[----:B------:R-:W3:Y:S01]  /*3c30*/  LDL R131, [R1+0x20] ;  /* 0x0000200001837983 */ /* 0x000ee20000100800 */
[----:B------:R-:W-:-:S03]  /*3c40*/  FMUL.FTZ R126, R88, R130 ;  /* 0x00000082587e7220 */ /* 0x000fc60000410000 */
[----:B------:R-:W4:Y:S01]  /*3c50*/  LDL R130, [R1+0x14] ;  /* 0x0000140001827983 */ /* 0x000f220000100800 */
[----:B------:R-:W-:-:S03]  /*3c60*/  FMUL.FTZ R127, R89, R129 ;  /* 0x00000081597f7220 */ /* 0x000fc60000410000 */
[----:B------:R-:W4:Y:S01]  /*3c70*/  LDL R129, [R1+0x10] ;  /* 0x0000100001817983 */ /* 0x000f220000100800 */
[----:B------:R-:W-:Y:S01]  /*3c80*/  FMUL.RZ R52, R0, 0.15915493667125701904 ;  /* 0x3e22f98300347820 */ /* 0x000fe2000040c000 */
[----:B------:R-:W-:-:S04]  /*3c90*/  FMUL.FTZ R0, R85, R148 ;  /* 0x0000009455007220 */ /* 0x000fc80000410000 */
[----:B------:R-:W-:Y:S01]  /*3ca0*/  FMUL.RZ R53, R0, 0.15915493667125701904 ;  /* 0x3e22f98300357820 */ /* 0x000fe2000040c000 */
[----:B------:R-:W-:-:S04]  /*3cb0*/  FMUL.FTZ R0, R85, R147 ;  /* 0x0000009355007220 */ /* 0x000fc80000410000 */
[----:B------:R-:W-:Y:S01]  /*3cc0*/  FMUL.RZ R2, R0, 0.15915493667125701904 ;  /* 0x3e22f98300027820 */ /* 0x000fe2000040c000 */
[----:B------:R-:W-:-:S04]  /*3cd0*/  FMUL.FTZ R0, R85, R146 ;  /* 0x0000009255007220 */ /* 0x000fc80000410000 */
[----:B------:R-:W-:Y:S01]  /*3ce0*/  FMUL.RZ R3, R0, 0.15915493667125701904 ;  /* 0x3e22f98300037820 */ /* 0x000fe2000040c000 */
[C---:B------:R-:W-:Y:S01]  /*3cf0*/  FMUL.FTZ R0, R85.reuse, R145 ;  /* 0x0000009155007220 */ /* 0x040fe20000410000 */
[----:B------:R-:W-:Y:S08]  /*3d00*/  MUFU.SIN R96, R52 ;  /* 0x0000003400607308 */ /* 0x000ff00000000400 */
[----:B------:R1:W-:Y:S02]  /*3d10*/  MUFU.COS R78, R52 ;  /* 0x00000034004e7308 */ /* 0x0003e40000000000 */
[----:B-1----:R-:W-:Y:S01]  /*3d20*/  FMUL.RZ R52, R0, 0.15915493667125701904 ;  /* 0x3e22f98300347820 */ /* 0x002fe2000040c000 */
[----:B------:R-:W-:-:S05]  /*3d30*/  FMUL.FTZ R0, R85, R144 ;  /* 0x0000009055007220 */ /* 0x000fca0000410000 */
        /* <DEDUP_REMOVED lines=12> */
[----:B------:R-:W-:Y:S01]  /*3e00*/  MUFU.SIN R65, R2 ;  /* 0x0000000200417308 */ /* 0x000fe20000000400 */
[----:B------:R-:W-:-:S07]  /*3e10*/  FMUL.FTZ R77, R84, R148 ;  /* 0x00000094544d7220 */ /* 0x000fce0000410000 */
[----:B------:R1:W-:Y:S02]  /*3e20*/  MUFU.COS R67, R2 ;  /* 0x0000000200437308 */ /* 0x0003e40000000000 */
[----:B-1----:R-:W-:Y:S01]  /*3e30*/  FMUL.RZ R2, R0, 0.15915493667125701904 ;  /* 0x3e22f98300027820 */ /* 0x002fe2000040c000 */
[----:B------:R-:W-:-:S05]  /*3e40*/  FMUL.FTZ R0, R85, R140 ;  /* 0x0000008c55007220 */ /* 0x000fca0000410000 */
[----:B------:R-:W-:Y:S01]  /*3e50*/  MUFU.SIN R62, R3 ;  /* 0x00000003003e7308 */ /* 0x000fe20000000400 */
[----:B------:R-:W-:Y:S01]  /*3e60*/  FMUL.RZ R68, R0, 0.15915493667125701904 ;  /* 0x3e22f98300447820 */ /* 0x000fe2000040c000 */
[----:B------:R-:W-:-:S06]  /*3e70*/  FMUL.FTZ R0, R85, R139 ;  /* 0x0000008b55007220 */ /* 0x000fcc0000410000 */
[----:B------:R1:W-:Y:S01]  /*3e80*/  MUFU.COS R64, R3 ;  /* 0x0000000300407308 */ /* 0x0003e20000000000 */
[----:B------:R-:W-:Y:S01]  /*3e90*/  FMUL.RZ R80, R0, 0.15915493667125701904 ;  /* 0x3e22f98300507820 */ /* 0x000fe2000040c000 */
[----:B-1----:R-:W-:-:S06]  /*3ea0*/  FMUL.FTZ R3, R84, R139 ;  /* 0x0000008b54037220 */ /* 0x002fcc0000410000 */
[----:B------:R-:W-:Y:S01]  /*3eb0*/  MUFU.SIN R94, R53 ;  /* 0x00000035005e7308 */ /* 0x000fe20000000400 */
[----:B------:R-:W-:-:S07]  /*3ec0*/  FMUL.FTZ R74, R84, R147 ;  /* 0x00000093544a7220 */ /* 0x000fce0000410000 */
[----:B------:R-:W1:Y:S01]  /*3ed0*/  MUFU.EX2 R77, R77 ;  /* 0x0000004d004d7308 */ /* 0x000e620000000800 */
[----:B------:R-:W-:-:S07]  /*3ee0*/  FMUL.FTZ R81, R84, R138 ;  /* 0x0000008a54517220 */ /* 0x000fce0000410000 */
[----:B------:R-:W-:Y:S08]  /*3ef0*/  MUFU.SIN R0, R80 ;  /* 0x0000005000007308 */ /* 0x000ff00000000400 */
[----:B------:R-:W0:Y:S08]  /*3f00*/  MUFU.EX2 R3, R3 ;  /* 0x0000000300037308 */ /* 0x000e300000000800 */
[----:B------:R-:W0:Y:S08]  /*3f10*/  MUFU.COS R95, R53 ;  /* 0x00000035005f7308 */ /* 0x000e300000000000 */
[----:B------:R-:W-:Y:S08]  /*3f20*/  MUFU.SIN R56, R2 ;  /* 0x0000000200387308 */ /* 0x000ff00000000400 */
[----:B------:R2:W-:Y:S02]  /*3f30*/  MUFU.COS R58, R2 ;  /* 0x00000002003a7308 */ /* 0x0005e40000000000 */
[----:B--2---:R-:W-:-:S06]  /*3f40*/  FMUL.FTZ R2, R85, R138 ;  /* 0x0000008a55027220 */ /* 0x004fcc0000410000 */
[----:B------:R-:W-:Y:S01]  /*3f50*/  MUFU.SIN R59, R52 ;  /* 0x00000034003b7308 */ /* 0x000fe20000000400 */
[----:B------:R-:W-:-:S07]  /*3f60*/  FMUL.RZ R82, R2, 0.15915493667125701904 ;  /* 0x3e22f98302527820 */ /* 0x000fce000040c000 */
[----:B------:R-:W-:Y:S01]  /*3f70*/  MUFU.COS R61, R52 ;  /* 0x00000034003d7308 */ /* 0x000fe20000000000 */
[----:B-1----:R-:W-:Y:S01]  /*3f80*/  FMUL.FTZ R94, R77, R94 ;  /* 0x0000005e4d5e7220 */ /* 0x002fe20000410000 */
[----:B------:R-:W-:-:S06]  /*3f90*/  FMUL.FTZ R13, R91, R5 ;  /* 0x000000055b0d7220 */ /* 0x000fcc0000410000 */
[----:B------:R-:W1:Y:S01]  /*3fa0*/  MUFU.COS R52, R80 ;  /* 0x0000005000347308 */ /* 0x000e620000000000 */
[----:B------:R-:W-:Y:S01]  /*3fb0*/  FMUL.FTZ R75, R84, R146 ;  /* 0x00000092544b7220 */ /* 0x000fe20000410000 */
[----:B------:R-:W-:-:S06]  /*3fc0*/  FMUL.RZ R9, R8, 0.15915493667125701904 ;  /* 0x3e22f98308097820 */ /* 0x000fcc000040c000 */
[----:B------:R-:W2:Y:S01]  /*3fd0*/  MUFU.EX2 R74, R74 ;  /* 0x0000004a004a7308 */ /* 0x000ea20000000800 */
[----:B------:R-:W-:Y:S01]  /*3fe0*/  FMUL.FTZ R8, R84, R137 ;  /* 0x0000008954087220 */ /* 0x000fe20000410000 */
[----:B------:R-:W-:Y:S01]  /*3ff0*/  FMUL.RZ R49, R10, 0.15915493667125701904 ;  /* 0x3e22f9830a317820 */ /* 0x000fe2000040c000 */
[----:B0-----:R-:W-:-:S05]  /*4000*/  FMUL.FTZ R10, R3, R0 ;  /* 0x00000000030a7220 */ /* 0x001fca0000410000 */
[----:B------:R-:W-:Y:S01]  /*4010*/  MUFU.SIN R2, R82 ;  /* 0x0000005200027308 */ /* 0x000fe20000000400 */
[----:B------:R-:W-:Y:S01]  /*4020*/  FMUL.FTZ R95, R77, R95 ;  /* 0x0000005f4d5f7220 */ /* 0x000fe20000410000 */
[----:B------:R-:W-:-:S06]  /*4030*/  FMUL.FTZ R11, R91, R4 ;  /* 0x000000045b0b7220 */ /* 0x000fcc0000410000 */
[----:B------:R-:W0:Y:S01]  /*4040*/  MUFU.EX2 R81, R81 ;  /* 0x0000005100517308 */ /* 0x000e220000000800 */
[----:B------:R-:W-:Y:S01]  /*4050*/  FMUL.FTZ R0, R13, R94 ;  /* 0x0000005e0d007220 */ /* 0x000fe20000410000 */
[----:B------:R-:W-:Y:S01]  /*4060*/  FMUL.FTZ R79, R84, R134 ;  /* 0x00000086544f7220 */ /* 0x000fe20000410000 */
[----:B------:R-:W-:Y:S01]  /*4070*/  FMUL.FTZ R133, R90, R6 ;  /* 0x000000065a857220 */ /* 0x000fe20000410000 */
[C---:B------:R-:W-:Y:S01]  /*4080*/  FMUL.FTZ R6, R11.reuse, R94 ;  /* 0x0000005e0b067220 */ /* 0x040fe20000410000 */
[----:B------:R-:W-:-:S03]  /*4090*/  FFMA.FTZ R0, R11, R95, -R0 ;  /* 0x0000005f0b007223 */ /* 0x000fc60000010800 */
[----:B------:R-:W-:Y:S01]  /*40a0*/  MUFU.COS R45, R9 ;  /* 0x00000009002d7308 */ /* 0x000fe20000000000 */
[----:B-1----:R-:W-:Y:S01]  /*40b0*/  FMUL.FTZ R12, R3, R52 ;  /* 0x00000034030c7220 */ /* 0x002fe20000410000 */
[----:B--2---:R-:W-:-:S06]  /*40c0*/  FMUL.FTZ R92, R74, R92 ;  /* 0x0000005c4a5c7220 */ /* 0x004fcc0000410000 */
[----:B------:R0:W1:Y:S01]  /*40d0*/  MUFU.EX2 R46, R8 ;  /* 0x00000008002e7308 */ /* 0x0000620000000800 */
[----:B------:R-:W-:Y:S01]  /*40e0*/  FMUL.FTZ R132, R90, R7 ;  /* 0x000000075a847220 */ /* 0x000fe20000410000 */
[----:B------:R-:W-:Y:S01]  /*40f0*/  FFMA.FTZ R3, R13, R95, R6 ;  /* 0x0000005f0d037223 */ /* 0x000fe20000010006 */
[----:B------:R-:W-:-:S05]  /*4100*/  FADD.FTZ R0, R133, R0 ;  /* 0x0000000085007221 */ /* 0x000fca0000010000 */
[----:B------:R-:W2:Y:S01]  /*4110*/  MUFU.EX2 R75, R75 ;  /* 0x0000004b004b7308 */ /* 0x000ea20000000800 */
[----:B------:R-:W-:Y:S01]  /*4120*/  FMUL.FTZ R54, R84, R140 ;  /* 0x0000008c54367220 */ /* 0x000fe20000410000 */
[----:B0-----:R-:W-:-:S06]  /*4130*/  FMUL.FTZ R8, R81, R2 ;  /* 0x0000000251087220 */ /* 0x001fcc0000410000 */
[----:B------:R0:W3:Y:S01]  /*4140*/  MUFU.SIN R44, R9 ;  /* 0x00000009002c7308 */ /* 0x0000e20000000400 */
[----:B------:R-:W-:Y:S01]  /*4150*/  FMUL.FTZ R93, R74, R93 ;  /* 0x0000005d4a5d7220 */ /* 0x000fe20000410000 */
[----:B------:R-:W-:Y:S01]  /*4160*/  FADD.FTZ R3, R132, R3 ;  /* 0x0000000384037221 */ /* 0x000fe20000010000 */
[----:B------:R-:W-:-:S05]  /*4170*/  FMUL.FTZ R2, R92, R0 ;  /* 0x000000005c027220 */ /* 0x000fca0000410000 */
[----:B------:R-:W4:Y:S01]  /*4180*/  MUFU.EX2 R79, R79 ;  /* 0x0000004f004f7308 */ /* 0x000f220000000800 */
[C---:B0-----:R-:W-:Y:S01]  /*4190*/  FMUL.FTZ R9, R84.reuse, R136 ;  /* 0x0000008854097220 */ /* 0x041fe20000410000 */
[----:B------:R-:W-:Y:S01]  /*41a0*/  FMUL.FTZ R70, R84, R145 ;  /* 0x0000009154467220 */ /* 0x000fe20000410000 */
[-C--:B------:R-:W-:Y:S01]  /*41b0*/  FMUL.FTZ R5, R92, R3.reuse ;  /* 0x000000035c057220 */ /* 0x080fe20000410000 */
[----:B------:R-:W-:-:S04]  /*41c0*/  FFMA.FTZ R2, R93, R3, R2 ;  /* 0x000000035d027223 */ /* 0x000fc80000010002 */
[----:B------:R-:W-:Y:S01]  /*41d0*/  MUFU.SIN R53, R68 ;  /* 0x0000004400357308 */ /* 0x000fe20000000400 */
[----:B-1----:R-:W-:Y:S01]  /*41e0*/  FMUL.FTZ R7, R46, R45 ;  /* 0x0000002d2e077220 */ /* 0x002fe20000410000 */
[----:B--2---:R-:W-:Y:S01]  /*41f0*/  FMUL.FTZ R26, R75, R72 ;  /* 0x000000484b1a7220 */ /* 0x004fe20000410000 */
[----:B------:R-:W-:-:S05]  /*4200*/  FFMA.FTZ R3, R93, R0, -R5 ;  /* 0x000000005d037223 */ /* 0x000fca0000010805 */
[----:B------:R-:W0:Y:S01]  /*4210*/  MUFU.EX2 R54, R54 ;  /* 0x0000003600367308 */ /* 0x000e220000000800 */
[----:B------:R-:W-:Y:S01]  /*4220*/  FMUL.FTZ R128, R89, R128 ;  /* 0x0000008059807220 */ /* 0x000fe20000410000 */
[----:B------:R-:W-:-:S06]  /*4230*/  FADD.FTZ R45, R127, R2 ;  /* 0x000000027f2d7221 */ /* 0x000fcc0000010000 */
[----:B------:R-:W-:Y:S01]  /*4240*/  MUFU.EX2 R47, R9 ;  /* 0x00000009002f7308 */ /* 0x000fe20000000800 */
[----:B---3--:R-:W-:-:S07]  /*4250*/  FMUL.FTZ R6, R46, R44 ;  /* 0x0000002c2e067220 */ /* 0x008fce0000410000 */
[----:B------:R-:W1:Y:S01]  /*4260*/  MUFU.COS R48, R49 ;  /* 0x0000003100307308 */ /* 0x000e620000000000 */
[----:B------:R-:W-:-:S07]  /*4270*/  FMUL.FTZ R27, R75, R76 ;  /* 0x0000004c4b1b7220 */ /* 0x000fce0000410000 */
[----:B------:R2:W3:Y:S01]  /*4280*/  MUFU.SIN R4, R49 ;  /* 0x0000003100047308 */ /* 0x0004e20000000400 */
[----:B------:R-:W-:Y:S01]  /*4290*/  FADD.FTZ R3, R128, R3 ;  /* 0x0000000380037221 */ /* 0x000fe20000010000 */
[----:B------:R-:W-:Y:S01]  /*42a0*/  FMUL.FTZ R44, R26, R45 ;  /* 0x0000002d1a2c7220 */ /* 0x000fe20000410000 */
[----:B----4-:R-:W-:-:S05]  /*42b0*/  FMUL.FTZ R96, R79, R96 ;  /* 0x000000604f607220 */ /* 0x010fca0000410000 */
[----:B------:R-:W4:Y:S01]  /*42c0*/  MUFU.EX2 R70, R70 ;  /* 0x0000004600467308 */ /* 0x000f220000000800 */
[C---:B------:R-:W-:Y:S01]  /*42d0*/  FMUL.FTZ R57, R84.reuse, R141 ;  /* 0x0000008d54397220 */ /* 0x040fe20000410000 */
[----:B------:R-:W-:Y:S01]  /*42e0*/  FMUL.FTZ R66, R84, R144 ;  /* 0x0000009054427220 */ /* 0x000fe20000410000 */
[----:B--2---:R-:W-:-:S05]  /*42f0*/  FFMA.FTZ R49, R27, R3, -R44 ;  /* 0x000000031b317223 */ /* 0x004fca000001082c */
[----:B------:R-:W2:Y:S01]  /*4300*/  MUFU.COS R55, R68 ;  /* 0x0000004400377308 */ /* 0x000ea20000000000 */
[----:B------:R-:W-:Y:S01]  /*4310*/  FMUL.FTZ R2, R85, R135 ;  /* 0x0000008755027220 */ /* 0x000fe20000410000 */
[----:B------:R-:W-:Y:S01]  /*4320*/  FMUL.FTZ R46, R26, R3 ;  /* 0x000000031a2e7220 */ /* 0x000fe20000410000 */
[----:B------:R-:W-:Y:S01]  /*4330*/  FMUL.FTZ R44, R96, R94 ;  /* 0x0000005e602c7220 */ /* 0x000fe20000410000 */
[----:B------:R-:W-:Y:S01]  /*4340*/  UIMAD UR22, UR22, UR30, URZ ;  /* 0x0000001e161672a4 */ /* 0x000fe2000f8e023f */
[----:B------:R-:W-:Y:S01]  /*4350*/  FMUL.FTZ R97, R79, R78 ;  /* 0x0000004e4f617220 */ /* 0x000fe20000410000 */
[----:B0-----:R-:W-:Y:S01]  /*4360*/  FMUL.FTZ R14, R54, R53 ;  /* 0x00000035360e7220 */ /* 0x001fe20000410000 */
[C---:B-1----:R-:W-:Y:S01]  /*4370*/  FMUL.FTZ R5, R47.reuse, R48 ;  /* 0x000000302f057220 */ /* 0x042fe20000410000 */
[----:B------:R-:W0:Y:S01]  /*4380*/  MUFU.EX2 R57, R57 ;  /* 0x0000003900397308 */ /* 0x000e220000000800 */
[----:B------:R-:W-:Y:S01]  /*4390*/  FMUL.RZ R53, R2, 0.15915493667125701904 ;  /* 0x3e22f98302357820 */ /* 0x000fe2000040c000 */
[----:B------:R-:W-:Y:S01]  /*43a0*/  FMUL.FTZ R60, R84, R142 ;  /* 0x0000008e543c7220 */ /* 0x000fe20000410000 */
[----:B------:R-:W-:Y:S01]  /*43b0*/  UIMAD.WIDE.U32 UR16, UR7, UR30, URZ ;  /* 0x0000001e071072a5 */ /* 0x000fe2000f8e003f */
[----:B---3--:R-:W-:Y:S01]  /*43c0*/  FMUL.FTZ R4, R47, R4 ;  /* 0x000000042f047220 */ /* 0x008fe20000410000 */
[----:B------:R-:W-:Y:S01]  /*43d0*/  UIMAD UR22, UR7, UR31, UR22 ;  /* 0x0000001f071672a4 */ /* 0x000fe2000f8e0216 */
[----:B------:R-:W-:Y:S01]  /*43e0*/  FFMA.FTZ R48, R27, R45, R46 ;  /* 0x0000002d1b307223 */ /* 0x000fe2000001002e */
[C---:B------:R-:W-:Y:S01]  /*43f0*/  FFMA.FTZ R2, R97.reuse, R95, -R44 ;  /* 0x0000005f61027223 */ /* 0x040fe2000001082c */
[----:B------:R-:W1:Y:S01]  /*4400*/  MUFU.EX2 R66, R66 ;  /* 0x0000004200427308 */ /* 0x000e620000000800 */
[----:B------:R-:W3:Y:S01]  /*4410*/  LDS.128 R44, [R131+0x30] ;  /* 0x00003000832c7984 */ /* 0x000ee20000000c00 */
[----:B------:R-:W-:Y:S01]  /*4420*/  FMUL.FTZ R3, R97, R94 ;  /* 0x0000005e61037220 */ /* 0x000fe20000410000 */
[----:B------:R-:W-:Y:S01]  /*4430*/  ULEA UR23, UP0, UR16, UR13, 0x2 ;  /* 0x0000000d10177291 */ /* 0x000fe2000f80103f */
[----:B----4-:R-:W-:Y:S01]  /*4440*/  FMUL.FTZ R24, R70, R69 ;  /* 0x0000004546187220 */ /* 0x010fe20000410000 */
[----:B------:R-:W-:Y:S01]  /*4450*/  UIADD3 UR17, UR17, UR22, URZ ;  /* 0x0000001611117290 */ /* 0x000fe2000fffe03f */
[----:B------:R-:W-:Y:S01]  /*4460*/  FADD.FTZ R50, R125, R48 ;  /* 0x000000307d327221 */ /* 0x000fe20000010000 */
[----:B------:R-:W-:Y:S01]  /*4470*/  FFMA.FTZ R3, R96, R95, R3 ;  /* 0x0000005f60037223 */ /* 0x000fe20000010003 */
[----:B------:R-:W4:Y:S01]  /*4480*/  MUFU.EX2 R60, R60 ;  /* 0x0000003c003c7308 */ /* 0x000f220000000800 */
[----:B--2---:R-:W-:Y:S01]  /*4490*/  FMUL.FTZ R15, R54, R55 ;  /* 0x00000037360f7220 */ /* 0x004fe20000410000 */
[----:B------:R-:W-:Y:S01]  /*44a0*/  FADD.FTZ R49, R126, R49 ;  /* 0x000000317e317221 */ /* 0x000fe20000010000 */
[----:B------:R-:W-:Y:S01]  /*44b0*/  ULEA.HI.X UR16, UR16, UR15, UR17, 0x2, UP0 ;  /* 0x0000000f10107291 */ /* 0x000fe200080f1411 */
[----:B------:R-:W-:Y:S01]  /*44c0*/  FMUL.FTZ R25, R70, R71 ;  /* 0x0000004746197220 */ /* 0x000fe20000410000 */
[----:B------:R-:W-:Y:S01]  /*44d0*/  FMUL.FTZ R54, R24, R50 ;  /* 0x0000003218367220 */ /* 0x000fe20000410000 */
[----:B------:R-:W-:Y:S01]  /*44e0*/  FMUL.FTZ R63, R84, R143 ;  /* 0x0000008f543f7220 */ /* 0x000fe20000410000 */
[----:B------:R-:W-:Y:S01]  /*44f0*/  FMUL.FTZ R48, R92, R3 ;  /* 0x000000035c307220 */ /* 0x000fe20000410000 */
[----:B------:R-:W-:Y:S01]  /*4500*/  FMUL.FTZ R51, R24, R49 ;  /* 0x0000003118337220 */ /* 0x000fe20000410000 */
[----:B------:R-:W-:Y:S01]  /*4510*/  FMUL.FTZ R0, R84, R135 ;  /* 0x0000008754007220 */ /* 0x000fe20000410000 */
[----:B------:R-:W-:Y:S01]  /*4520*/  FFMA.FTZ R49, R25, R49, -R54 ;  /* 0x0000003119317223 */ /* 0x000fe20000010836 */
[----:B------:R-:W-:Y:S01]  /*4530*/  FMUL.FTZ R124, R165, R120 ;  /* 0x00000078a57c7220 */ /* 0x000fe20000410000 */
[----:B------:R-:W-:Y:S01]  /*4540*/  MOV R86, UR23 ;  /* 0x0000001700567c02 */ /* 0x000fe20008000f00 */
[----:B------:R-:W-:Y:S01]  /*4550*/  FFMA.FTZ R52, R93, R2, -R48 ;  /* 0x000000025d347223 */ /* 0x000fe20000010830 */
[----:B------:R-:W-:Y:S01]  /*4560*/  MOV R87, UR16 ;  /* 0x0000001000577c02 */ /* 0x000fe20008000f00 */
[----:B0-----:R-:W-:Y:S01]  /*4570*/  FMUL.FTZ R16, R57, R56 ;  /* 0x0000003839107220 */ /* 0x001fe20000410000 */
[----:B------:R-:W-:Y:S01]  /*4580*/  FMUL.FTZ R2, R92, R2 ;  /* 0x000000025c027220 */ /* 0x000fe20000410000 */
[----:B------:R-:W0:Y:S01]  /*4590*/  MUFU.EX2 R63, R63 ;  /* 0x0000003f003f7308 */ /* 0x000e220000000800 */
[----:B-1----:R-:W-:Y:S01]  /*45a0*/  FMUL.FTZ R22, R66, R65 ;  /* 0x0000004142167220 */ /* 0x002fe20000410000 */
[----:B------:R-:W-:Y:S01]  /*45b0*/  FFMA.FTZ R50, R25, R50, R51 ;  /* 0x0000003219327223 */ /* 0x000fe20000010033 */
[----:B------:R-:W-:Y:S01]  /*45c0*/  FMUL.FTZ R121, R165, R121 ;  /* 0x00000079a5797220 */ /* 0x000fe20000410000 */
[----:B------:R-:W-:Y:S01]  /*45d0*/  FADD.FTZ R56, R124, R49 ;  /* 0x000000317c387221 */ /* 0x000fe20000010000 */
[----:B------:R-:W-:-:S04]  /*45e0*/  IMAD.WIDE R86, R73, 0x10, R86 ;  /* 0x0000001049567825 */ /* 0x000fc800078e0256 */
[----:B------:R-:W-:Y:S01]  /*45f0*/  FMUL.FTZ R17, R57, R58 ;  /* 0x0000003a39117220 */ /* 0x000fe20000410000 */
[----:B------:R-:W-:Y:S01]  /*4600*/  FFMA.FTZ R2, R93, R3, R2 ;  /* 0x000000035d027223 */ /* 0x000fe20000010002 */
[----:B------:R-:W-:Y:S01]  /*4610*/  MUFU.EX2 R0, R0 ;  /* 0x0000000000007308 */ /* 0x000fe20000000800 */
[----:B------:R-:W-:Y:S01]  /*4620*/  FMUL.FTZ R23, R66, R67 ;  /* 0x0000004342177220 */ /* 0x000fe20000410000 */
[----:B------:R-:W-:Y:S01]  /*4630*/  FADD.FTZ R3, R121, R50 ;  /* 0x0000003279037221 */ /* 0x000fe20000010000 */
[----:B------:R-:W-:Y:S01]  /*4640*/  FMUL.FTZ R58, R22, R56 ;  /* 0x00000038163a7220 */ /* 0x000fe20000410000 */
[C---:B----4-:R-:W-:Y:S01]  /*4650*/  FMUL.FTZ R19, R60.reuse, R61 ;  /* 0x0000003d3c137220 */ /* 0x050fe20000410000 */
[----:B------:R-:W-:Y:S01]  /*4660*/  FMUL.FTZ R18, R60, R59 ;  /* 0x0000003b3c127220 */ /* 0x000fe20000410000 */
[----:B------:R-:W2:Y:S02]  /*4670*/  LDG.E.128 R48, desc[UR18][R86.64] ;  /* 0x0000001256307981 */ /* 0x000ea4000c1e1d00 */
[----:B------:R-:W1:Y:S01]  /*4680*/  MUFU.COS R55, R53 ;  /* 0x0000003500377308 */ /* 0x000e620000000000 */
[----:B------:R-:W-:Y:S01]  /*4690*/  FFMA.FTZ R60, R23, R3, R58 ;  /* 0x00000003173c7223 */ /* 0x000fe2000001003a */
[----:B------:R-:W-:-:S06]  /*46a0*/  FMUL.FTZ R54, R26, R2 ;  /* 0x000000021a367220 */ /* 0x000fcc0000410000 */
[----:B------:R-:W4:Y:S01]  /*46b0*/  MUFU.COS R68, R82 ;  /* 0x0000005200447308 */ /* 0x000f220000000000 */
[----:B------:R-:W-:Y:S01]  /*46c0*/  FMUL.FTZ R58, R22, R3 ;  /* 0x00000003163a7220 */ /* 0x000fe20000410000 */
[----:B------:R-:W-:Y:S01]  /*46d0*/  FMUL.FTZ R120, R163, R122 ;  /* 0x0000007aa3787220 */ /* 0x000fe20000410000 */
[C---:B0-----:R-:W-:Y:S01]  /*46e0*/  FMUL.FTZ R20, R63.reuse, R62 ;  /* 0x0000003e3f147220 */ /* 0x041fe20000410000 */
[----:B------:R-:W-:Y:S01]  /*46f0*/  FMUL.FTZ R21, R63, R64 ;  /* 0x000000403f157220 */ /* 0x000fe20000410000 */
[C---:B---3--:R-:W-:Y:S01]  /*4700*/  FMUL.FTZ R98, R161.reuse, R44 ;  /* 0x0000002ca1627220 */ /* 0x048fe20000410000 */
[----:B------:R-:W-:Y:S01]  /*4710*/  FMUL.FTZ R99, R161, R45 ;  /* 0x0000002da1637220 */ /* 0x000fe20000410000 */
[----:B------:R-:W-:Y:S01]  /*4720*/  FMUL.FTZ R100, R160, R46 ;  /* 0x0000002ea0647220 */ /* 0x000fe20000410000 */
[----:B------:R-:W0:Y:S01]  /*4730*/  MUFU.SIN R53, R53 ;  /* 0x0000003500357308 */ /* 0x000e220000000400 */
[----:B------:R-:W-:Y:S01]  /*4740*/  FFMA.FTZ R54, R27, R52, -R54 ;  /* 0x000000341b367223 */ /* 0x000fe20000010836 */
[----:B------:R-:W-:Y:S01]  /*4750*/  FMUL.FTZ R3, R163, R123 ;  /* 0x0000007ba3037220 */ /* 0x000fe20000410000 */
[----:B------:R-:W-:Y:S01]  /*4760*/  FFMA.FTZ R57, R23, R56, -R58 ;  /* 0x0000003817397223 */ /* 0x000fe2000001083a */
[----:B------:R-:W-:Y:S01]  /*4770*/  FMUL.FTZ R52, R26, R52 ;  /* 0x000000341a347220 */ /* 0x000fe20000410000 */
[----:B------:R-:W-:Y:S01]  /*4780*/  FMUL.FTZ R101, R160, R47 ;  /* 0x0000002fa0657220 */ /* 0x000fe20000410000 */
[----:B------:R-:W-:Y:S01]  /*4790*/  FADD.FTZ R60, R3, R60 ;  /* 0x0000003c033c7221 */ /* 0x000fe20000010000 */
[----:B------:R-:W-:Y:S01]  /*47a0*/  FADD.FTZ R57, R120, R57 ;  /* 0x0000003978397221 */ /* 0x000fe20000010000 */
[----:B------:R-:W-:Y:S01]  /*47b0*/  FFMA.FTZ R52, R27, R2, R52 ;  /* 0x000000021b347223 */ /* 0x000fe20000010034 */
[----:B-1----:R-:W-:Y:S01]  /*47c0*/  FMUL.FTZ R2, R0, R55 ;  /* 0x0000003700027220 */ /* 0x002fe20000410000 */
[----:B------:R-:W-:Y:S01]  /*47d0*/  FMUL.FTZ R58, R20, R60 ;  /* 0x0000003c143a7220 */ /* 0x000fe20000410000 */
[----:B------:R-:W-:Y:S01]  /*47e0*/  FMUL.FTZ R56, R24, R54 ;  /* 0x0000003618387220 */ /* 0x000fe20000410000 */
[----:B----4-:R-:W-:Y:S01]  /*47f0*/  FMUL.FTZ R9, R81, R68 ;  /* 0x0000004451097220 */ /* 0x010fe20000410000 */
[----:B------:R-:W-:Y:S01]  /*4800*/  MOV R123, R83 ;  /* 0x00000053007b7202 */ /* 0x000fe20000000f00 */
[----:B------:R-:W-:Y:S01]  /*4810*/  LDS.128 R76, [R162+0x50] ;  /* 0x00005000a24c7984 */ /* 0x000fe20000000c00 */
[----:B0-----:R-:W-:Y:S01]  /*4820*/  FMUL.FTZ R0, R0, R53 ;  /* 0x0000003500007220 */ /* 0x001fe20000410000 */
[----:B------:R-:W-:-:S02]  /*4830*/  FMUL.FTZ R53, R20, R57 ;  /* 0x0000003914357220 */ /* 0x000fc40000410000 */
[----:B------:R-:W0:Y:S01]  /*4840*/  LDS.128 R80, [R164+0x40] ;  /* 0x00004000a4507984 */ /* 0x000e220000000c00 */
[C---:B------:R-:W-:Y:S01]  /*4850*/  FFMA.FTZ R57, R21.reuse, R57, -R58 ;  /* 0x0000003915397223 */ /* 0x040fe2000001083a */
[----:B------:R-:W-:Y:S01]  /*4860*/  FFMA.FTZ R60, R21, R60, R53 ;  /* 0x0000003c153c7223 */ /* 0x000fe20000010035 */
[-C--:B------:R-:W-:Y:S01]  /*4870*/  FFMA.FTZ R56, R25, R52.reuse, R56 ;  /* 0x0000003419387223 */ /* 0x080fe20000010038 */
[----:B------:R-:W-:Y:S01]  /*4880*/  FMUL.FTZ R52, R24, R52 ;  /* 0x0000003418347220 */ /* 0x000fe20000410000 */
[----:B------:R-:W-:Y:S01]  /*4890*/  FADD.FTZ R57, R98, R57 ;  /* 0x0000003962397221 */ /* 0x000fe20000010000 */
[----:B------:R-:W-:Y:S01]  /*48a0*/  FADD.FTZ R60, R99, R60 ;  /* 0x0000003c633c7221 */ /* 0x000fe20000010000 */
[----:B------:R-:W-:Y:S01]  /*48b0*/  FMUL.FTZ R44, R22, R56 ;  /* 0x00000038162c7220 */ /* 0x000fe20000410000 */
[----:B------:R-:W-:Y:S01]  /*48c0*/  FFMA.FTZ R52, R25, R54, -R52 ;  /* 0x0000003619347223 */ /* 0x000fe20000010834 */
[CC--:B------:R-:W-:Y:S01]  /*48d0*/  FMUL.FTZ R54, R18.reuse, R57.reuse ;  /* 0x0000003912367220 */ /* 0x0c0fe20000410000 */
[----:B------:R-:W-:Y:S01]  /*48e0*/  FMUL.FTZ R46, R18, R60 ;  /* 0x0000003c122e7220 */ /* 0x000fe20000410000 */
[----:B------:R-:W3:Y:S01]  /*48f0*/  LDG.E.128 R72, desc[UR18][R86.64+0x400] ;  /* 0x0004001256487981 */ /* 0x000ee2000c1e1d00 */
[----:B------:R-:W-:Y:S01]  /*4900*/  FFMA.FTZ R44, R23, R52, -R44 ;  /* 0x00000034172c7223 */ /* 0x000fe2000001082c */
[C---:B------:R-:W-:Y:S01]  /*4910*/  FFMA.FTZ R54, R19.reuse, R60, R54 ;  /* 0x0000003c13367223 */ /* 0x040fe20000010036 */
[----:B------:R-:W-:Y:S01]  /*4920*/  FFMA.FTZ R57, R19, R57, -R46 ;  /* 0x0000003913397223 */ /* 0x000fe2000001082e */
[----:B------:R-:W-:Y:S01]  /*4930*/  FMUL.FTZ R52, R22, R52 ;  /* 0x0000003416347220 */ /* 0x000fe20000410000 */
[----:B------:R-:W-:Y:S01]  /*4940*/  FMUL.FTZ R89, R20, R44 ;  /* 0x0000002c14597220 */ /* 0x000fe20000410000 */
[----:B------:R-:W-:Y:S01]  /*4950*/  FADD.FTZ R54, R101, R54 ;  /* 0x0000003665367221 */ /* 0x000fe20000010000 */
[----:B------:R-:W-:Y:S01]  /*4960*/  FADD.FTZ R57, R100, R57 ;  /* 0x0000003964397221 */ /* 0x000fe20000010000 */
[----:B------:R-:W-:Y:S01]  /*4970*/  FFMA.FTZ R52, R23, R56, R52 ;  /* 0x0000003817347223 */ /* 0x000fe20000010034 */
[----:B------:R-:W4:Y:S01]  /*4980*/  LDG.E.128 R68, desc[UR18][R86.64+0x600] ;  /* 0x0006001256447981 */ /* 0x000f22000c1e1d00 */
[C---:B------:R-:W-:Y:S01]  /*4990*/  FMUL.FTZ R46, R16.reuse, R54 ;  /* 0x00000036102e7220 */ /* 0x040fe20000410000 */
[-C--:B------:R-:W-:Y:S01]  /*49a0*/  FMUL.FTZ R45, R16, R57.reuse ;  /* 0x00000039102d7220 */ /* 0x080fe20000410000 */
[----:B------:R-:W-:Y:S01]  /*49b0*/  FMUL.FTZ R90, R20, R52 ;  /* 0x00000034145a7220 */ /* 0x000fe20000410000 */
[----:B------:R-:W4:Y:S01]  /*49c0*/  LDG.E.128 R64, desc[UR18][R86.64+0x800] ;  /* 0x0008001256407981 */ /* 0x000f22000c1e1d00 */
[C---:B------:R-:W-:Y:S01]  /*49d0*/  FFMA.FTZ R91, R17.reuse, R57, -R46 ;  /* 0x00000039115b7223 */ /* 0x040fe2000001082e */
[----:B------:R-:W-:Y:S01]  /*49e0*/  FFMA.FTZ R88, R17, R54, R45 ;  /* 0x0000003611587223 */ /* 0x000fe2000001002d */
[C---:B------:R-:W-:Y:S01]  /*49f0*/  FFMA.FTZ R90, R21.reuse, R44, -R90 ;  /* 0x0000002c155a7223 */ /* 0x040fe2000001085a */
[----:B------:R-:W4:Y:S04]  /*4a00*/  LDG.E.128 R60, desc[UR18][R86.64+0xa00] ;  /* 0x000a0012563c7981 */ /* 0x000f28000c1e1d00 */
[----:B------:R-:W3:Y:S01]  /*4a10*/  LDG.E.128 R44, desc[UR18][R86.64+0x200] ;  /* 0x00020012562c7981 */ /* 0x000ee2000c1e1d00 */
[----:B------:R-:W-:-:S03]  /*4a20*/  FFMA.FTZ R89, R21, R52, R89 ;  /* 0x0000003415597223 */ /* 0x000fc60000010059 */
[----:B------:R-:W4:Y:S04]  /*4a30*/  LDG.E.128 R56, desc[UR18][R86.64+0xc00] ;  /* 0x000c001256387981 */ /* 0x000f28000c1e1d00 */
[----:B------:R1:W4:Y:S01]  /*4a40*/  LDG.E.128 R52, desc[UR18][R86.64+0xe00] ;  /* 0x000e001256347981 */ /* 0x000322000c1e1d00 */
[C---:B0-----:R-:W-:Y:S01]  /*4a50*/  FMUL.FTZ R102, R159.reuse, R80 ;  /* 0x000000509f667220 */ /* 0x041fe20000410000 */
[----:B------:R-:W-:Y:S01]  /*4a60*/  FMUL.FTZ R103, R159, R81 ;  /* 0x000000519f677220 */ /* 0x000fe20000410000 */
[----:B------:R-:W-:-:S03]  /*4a70*/  FMUL.FTZ R81, R18, R89 ;  /* 0x0000005912517220 */ /* 0x000fc60000410000 */
[----:B------:R-:W-:Y:S01]  /*4a80*/  FADD.FTZ R80, R103, R88 ;  /* 0x0000005867507221 */ /* 0x000fe20000010000 */
[----:B------:R-:W-:Y:S01]  /*4a90*/  FMUL.FTZ R104, R158, R82 ;  /* 0x000000529e687220 */ /* 0x000fe20000410000 */
[----:B-1----:R-:W-:Y:S01]  /*4aa0*/  FADD.FTZ R87, R102, R91 ;  /* 0x0000005b66577221 */ /* 0x002fe20000010000 */
[----:B------:R-:W-:Y:S01]  /*4ab0*/  FFMA.FTZ R88, R19, R90, -R81 ;  /* 0x0000005a13587223 */ /* 0x000fe20000010851 */
[C---:B------:R-:W-:Y:S02]  /*4ac0*/  FMUL.FTZ R81, R14.reuse, R80 ;  /* 0x000000500e517220 */ /* 0x040fe40000410000 */
[----:B------:R-:W-:Y:S01]  /*4ad0*/  FMUL.FTZ R82, R14, R87 ;  /* 0x000000570e527220 */ /* 0x000fe20000410000 */
[----:B------:R-:W-:Y:S01]  /*4ae0*/  FMUL.FTZ R86, R18, R90 ;  /* 0x0000005a12567220 */ /* 0x000fe20000410000 */
[----:B------:R-:W-:Y:S01]  /*4af0*/  FMUL.FTZ R105, R158, R83 ;  /* 0x000000539e697220 */ /* 0x000fe20000410000 */
[C---:B------:R-:W-:Y:S01]  /*4b00*/  FFMA.FTZ R87, R15.reuse, R87, -R81 ;  /* 0x000000570f577223 */ /* 0x040fe20000010851 */
[----:B------:R-:W-:-:S02]  /*4b10*/  FFMA.FTZ R90, R15, R80, R82 ;  /* 0x000000500f5a7223 */ /* 0x000fc40000010052 */
[----:B------:R-:W0:Y:S01]  /*4b20*/  LDS.128 R80, [R130+0x60] ;  /* 0x0000600082507984 */ /* 0x000e220000000c00 */
[----:B------:R-:W-:Y:S01]  /*4b30*/  FFMA.FTZ R86, R19, R89, R86 ;  /* 0x0000005913567223 */ /* 0x000fe20000010056 */
[----:B------:R-:W-:Y:S01]  /*4b40*/  FADD.FTZ R89, R105, R90 ;  /* 0x0000005a69597221 */ /* 0x000fe20000010000 */
[----:B------:R-:W-:Y:S02]  /*4b50*/  FADD.FTZ R87, R104, R87 ;  /* 0x0000005768577221 */ /* 0x000fe40000010000 */
[----:B------:R-:W-:Y:S01]  /*4b60*/  FMUL.FTZ R107, R16, R86 ;  /* 0x00000056106b7220 */ /* 0x000fe20000410000 */
[----:B------:R-:W-:Y:S01]  /*4b70*/  FMUL.FTZ R91, R10, R89 ;  /* 0x000000590a5b7220 */ /* 0x000fe20000410000 */
[-C--:B------:R-:W-:Y:S01]  /*4b80*/  FMUL.FTZ R106, R16, R88.reuse ;  /* 0x00000058106a7220 */ /* 0x080fe20000410000 */
[-C--:B------:R-:W-:Y:S01]  /*4b90*/  FMUL.FTZ R90, R10, R87.reuse ;  /* 0x000000570a5a7220 */ /* 0x080fe20000410000 */
[----:B------:R-:W-:Y:S01]  /*4ba0*/  FFMA.FTZ R88, R17, R88, -R107 ;  /* 0x0000005811587223 */ /* 0x000fe2000001086b */
[C---:B------:R-:W-:Y:S01]  /*4bb0*/  FFMA.FTZ R87, R12.reuse, R87, -R91 ;  /* 0x000000570c577223 */ /* 0x040fe2000001085b */
[----:B------:R-:W-:Y:S01]  /*4bc0*/  FMUL.FTZ R107, R157, R76 ;  /* 0x0000004c9d6b7220 */ /* 0x000fe20000410000 */
[----:B------:R-:W-:Y:S01]  /*4bd0*/  FFMA.FTZ R86, R17, R86, R106 ;  /* 0x0000005611567223 */ /* 0x000fe2000001006a */
[----:B------:R-:W-:Y:S01]  /*4be0*/  FFMA.FTZ R90, R12, R89, R90 ;  /* 0x000000590c5a7223 */ /* 0x000fe2000001005a */
[----:B------:R-:W-:Y:S01]  /*4bf0*/  FMUL.FTZ R106, R157, R77 ;  /* 0x0000004d9d6a7220 */ /* 0x000fe20000410000 */
[C---:B------:R-:W-:Y:S01]  /*4c00*/  FMUL.FTZ R76, R14.reuse, R88 ;  /* 0x000000580e4c7220 */ /* 0x040fe20000410000 */
[----:B------:R-:W-:Y:S01]  /*4c10*/  FADD.FTZ R87, R107, R87 ;  /* 0x000000576b577221 */ /* 0x000fe20000010000 */
[-C--:B------:R-:W-:Y:S01]  /*4c20*/  FMUL.FTZ R77, R14, R86.reuse ;  /* 0x000000560e4d7220 */ /* 0x080fe20000410000 */
[----:B------:R-:W-:Y:S01]  /*4c30*/  FADD.FTZ R90, R106, R90 ;  /* 0x0000005a6a5a7221 */ /* 0x000fe20000010000 */
[----:B------:R-:W-:Y:S01]  /*4c40*/  FFMA.FTZ R86, R15, R86, R76 ;  /* 0x000000560f567223 */ /* 0x000fe2000001004c */
[----:B------:R-:W-:-:S02]  /*4c50*/  FMUL.FTZ R76, R8, R87 ;  /* 0x00000057084c7220 */ /* 0x000fc40000410000 */
[----:B------:R-:W-:Y:S01]  /*4c60*/  FMUL.FTZ R89, R8, R90 ;  /* 0x0000005a08597220 */ /* 0x000fe20000410000 */
[----:B------:R-:W-:Y:S01]  /*4c70*/  FFMA.FTZ R88, R15, R88, -R77 ;  /* 0x000000580f587223 */ /* 0x000fe2000001084d */
[C---:B------:R-:W-:Y:S01]  /*4c80*/  FMUL.FTZ R108, R156.reuse, R78 ;  /* 0x0000004e9c6c7220 */ /* 0x040fe20000410000 */
[----:B------:R-:W-:Y:S01]  /*4c90*/  FMUL.FTZ R109, R156, R79 ;  /* 0x0000004f9c6d7220 */ /* 0x000fe20000410000 */
[C---:B------:R-:W-:Y:S01]  /*4ca0*/  FFMA.FTZ R90, R9.reuse, R90, R76 ;  /* 0x0000005a095a7223 */ /* 0x040fe2000001004c */
[----:B------:R-:W-:Y:S01]  /*4cb0*/  FFMA.FTZ R89, R9, R87, -R89 ;  /* 0x0000005709597223 */ /* 0x000fe20000010859 */
[----:B------:R-:W1:Y:S01]  /*4cc0*/  LDS.128 R76, [R129+0x70] ;  /* 0x00007000814c7984 */ /* 0x000e620000000c00 */
[----:B------:R-:W-:Y:S01]  /*4cd0*/  FMUL.FTZ R87, R10, R86 ;  /* 0x000000560a577220 */ /* 0x000fe20000410000 */
[-C--:B------:R-:W-:Y:S01]  /*4ce0*/  FMUL.FTZ R113, R84, R149.reuse ;  /* 0x0000009554717220 */ /* 0x080fe20000410000 */
[----:B------:R-:W-:Y:S01]  /*4cf0*/  FMUL.FTZ R84, R85, R149 ;  /* 0x0000009555547220 */ /* 0x000fe20000410000 */
[-C--:B------:R-:W-:Y:S01]  /*4d00*/  FMUL.FTZ R85, R10, R88.reuse ;  /* 0x000000580a557220 */ /* 0x080fe20000410000 */
[----:B------:R-:W-:Y:S01]  /*4d10*/  FFMA.FTZ R87, R12, R88, -R87 ;  /* 0x000000580c577223 */ /* 0x000fe20000010857 */
[----:B------:R-:W-:Y:S01]  /*4d20*/  FADD.FTZ R88, R109, R90 ;  /* 0x0000005a6d587221 */ /* 0x000fe20000010000 */
[----:B------:R-:W-:Y:S01]  /*4d30*/  FADD.FTZ R89, R108, R89 ;  /* 0x000000596c597221 */ /* 0x000fe20000010000 */
[----:B------:R-:W-:-:S02]  /*4d40*/  FFMA.FTZ R85, R12, R86, R85 ;  /* 0x000000560c557223 */ /* 0x000fc40000010055 */
[C---:B------:R-:W-:Y:S01]  /*4d50*/  FMUL.FTZ R86, R6.reuse, R88 ;  /* 0x0000005806567220 */ /* 0x040fe20000410000 */
[----:B------:R-:W-:Y:S01]  /*4d60*/  MOV R122, R110 ;  /* 0x0000006e007a7202 */ /* 0x000fe20000000f00 */
[-C--:B------:R-:W-:Y:S01]  /*4d70*/  FMUL.FTZ R90, R6, R89.reuse ;  /* 0x00000059065a7220 */ /* 0x080fe20000410000 */
[----:B0-----:R-:W-:Y:S01]  /*4d80*/  FMUL.FTZ R110, R155, R80 ;  /* 0x000000509b6e7220 */ /* 0x001fe20000410000 */
[C---:B------:R-:W-:Y:S01]  /*4d90*/  FFMA.FTZ R86, R7.reuse, R89, -R86 ;  /* 0x0000005907567223 */ /* 0x040fe20000010856 */
[----:B------:R-:W-:Y:S01]  /*4da0*/  FMUL.RZ R84, R84, 0.15915493667125701904 ;  /* 0x3e22f98354547820 */ /* 0x000fe2000040c000 */
[----:B------:R-:W-:Y:S01]  /*4db0*/  FMUL.FTZ R80, R8, R85 ;  /* 0x0000005508507220 */ /* 0x000fe20000410000 */
[----:B------:R-:W-:Y:S01]  /*4dc0*/  MOV R91, R111 ;  /* 0x0000006f005b7202 */ /* 0x000fe20000000f00 */
[----:B------:R-:W-:Y:S01]  /*4dd0*/  FFMA.FTZ R88, R7, R88, R90 ;  /* 0x0000005807587223 */ /* 0x000fe2000001005a */
[----:B------:R-:W-:Y:S01]  /*4de0*/  FMUL.FTZ R111, R155, R81 ;  /* 0x000000519b6f7220 */ /* 0x000fe20000410000 */
[----:B------:R-:W-:Y:S01]  /*4df0*/  FADD.FTZ R86, R110, R86 ;  /* 0x000000566e567221 */ /* 0x000fe20000010000 */
[-C--:B------:R-:W-:Y:S01]  /*4e00*/  FFMA.FTZ R81, R9, R87.reuse, -R80 ;  /* 0x0000005709517223 */ /* 0x080fe20000010850 */
[----:B------:R-:W-:Y:S01]  /*4e10*/  MUFU.EX2 R113, R113 ;  /* 0x0000007100717308 */ /* 0x000fe20000000800 */
[----:B------:R-:W-:Y:S01]  /*4e20*/  FMUL.FTZ R80, R8, R87 ;  /* 0x0000005708507220 */ /* 0x000fe20000410000 */
[----:B------:R-:W-:Y:S01]  /*4e30*/  FADD.FTZ R88, R111, R88 ;  /* 0x000000586f587221 */ /* 0x000fe20000010000 */
[----:B------:R-:W-:-:S05]  /*4e40*/  FMUL.FTZ R89, R4, R86 ;  /* 0x0000005604597220 */ /* 0x000fca0000410000 */
[----:B------:R-:W0:Y:S01]  /*4e50*/  MUFU.COS R114, R84 ;  /* 0x0000005400727308 */ /* 0x000e220000000000 */
[----:B------:R-:W-:Y:S01]  /*4e60*/  FFMA.FTZ R80, R9, R85, R80 ;  /* 0x0000005509507223 */ /* 0x000fe20000010050 */
[----:B------:R-:W-:Y:S01]  /*4e70*/  FFMA.FTZ R85, R5, R88, R89 ;  /* 0x0000005805557223 */ /* 0x000fe20000010059 */
[----:B------:R-:W-:-:S05]  /*4e80*/  MOV R89, R112 ;  /* 0x0000007000597202 */ /* 0x000fca0000000f00 */
[----:B------:R-:W1:Y:S01]  /*4e90*/  MUFU.SIN R84, R84 ;  /* 0x0000005400547308 */ /* 0x000e620000000400 */
[----:B------:R-:W-:Y:S01]  /*4ea0*/  FMUL.FTZ R87, R4, R88 ;  /* 0x0000005804577220 */ /* 0x000fe20000410000 */
[C---:B------:R-:W-:Y:S01]  /*4eb0*/  FMUL.FTZ R112, R154.reuse, R83 ;  /* 0x000000539a707220 */ /* 0x040fe20000410000 */
[----:B------:R-:W-:Y:S01]  /*4ec0*/  MOV R90, R115 ;  /* 0x00000073005a7202 */ /* 0x000fe20000000f00 */
[----:B------:R-:W-:Y:S01]  /*4ed0*/  FMUL.FTZ R115, R154, R82 ;  /* 0x000000529a737220 */ /* 0x000fe20000410000 */
[----:B------:R-:W-:Y:S01]  /*4ee0*/  FFMA.FTZ R87, R5, R86, -R87 ;  /* 0x0000005605577223 */ /* 0x000fe20000010857 */
[----:B------:R-:W-:Y:S01]  /*4ef0*/  FADD.FTZ R85, R112, R85 ;  /* 0x0000005570557221 */ /* 0x000fe20000010000 */
[----:B------:R-:W-:Y:S02]  /*4f00*/  FMUL.FTZ R82, R6, R80 ;  /* 0x0000005006527220 */ /* 0x000fe40000410000 */
[----:B------:R-:W-:Y:S01]  /*4f10*/  FADD.FTZ R87, R115, R87 ;  /* 0x0000005773577221 */ /* 0x000fe20000010000 */
[----:B------:R-:W-:Y:S01]  /*4f20*/  FMUL.FTZ R83, R0, R85 ;  /* 0x0000005500537220 */ /* 0x000fe20000410000 */
[-C--:B------:R-:W-:Y:S01]  /*4f30*/  FFMA.FTZ R82, R7, R81.reuse, -R82 ;  /* 0x0000005107527223 */ /* 0x080fe20000010852 */
[----:B0-----:R-:W-:Y:S01]  /*4f40*/  FMUL.FTZ R114, R113, R114 ;  /* 0x0000007271727220 */ /* 0x001fe20000410000 */
[----:B------:R-:W-:Y:S01]  /*4f50*/  FMUL.FTZ R81, R6, R81 ;  /* 0x0000005106517220 */ /* 0x000fe20000410000 */
[-C--:B------:R-:W-:Y:S01]  /*4f60*/  FFMA.FTZ R83, R2, R87.reuse, -R83 ;  /* 0x0000005702537223 */ /* 0x080fe20000010853 */
[----:B-1----:R-:W-:Y:S01]  /*4f70*/  FMUL.FTZ R116, R153, R76 ;  /* 0x0000004c99747220 */ /* 0x002fe20000410000 */
[----:B------:R-:W-:Y:S01]  /*4f80*/  FMUL.FTZ R113, R113, R84 ;  /* 0x0000005471717220 */ /* 0x000fe20000410000 */
[----:B------:R-:W-:Y:S01]  /*4f90*/  FMUL.FTZ R84, R0, R87 ;  /* 0x0000005700547220 */ /* 0x000fe20000410000 */
[----:B------:R-:W-:Y:S01]  /*4fa0*/  FFMA.FTZ R81, R7, R80, R81 ;  /* 0x0000005007517223 */ /* 0x000fe20000010051 */
[----:B------:R-:W-:Y:S01]  /*4fb0*/  FMUL.FTZ R117, R153, R77 ;  /* 0x0000004d99757220 */ /* 0x000fe20000410000 */
[----:B------:R-:W-:Y:S01]  /*4fc0*/  FADD.FTZ R83, R116, R83 ;  /* 0x0000005374537221 */ /* 0x000fe20000010000 */
[----:B------:R-:W-:Y:S01]  /*4fd0*/  FFMA.FTZ R76, R2, R85, R84 ;  /* 0x00000055024c7223 */ /* 0x000fe20000010054 */
[C---:B------:R-:W-:Y:S01]  /*4fe0*/  FMUL.FTZ R80, R4.reuse, R81 ;  /* 0x0000005104507220 */ /* 0x040fe20000410000 */
[-C--:B------:R-:W-:Y:S01]  /*4ff0*/  FMUL.FTZ R77, R4, R82.reuse ;  /* 0x00000052044d7220 */ /* 0x080fe20000410000 */
[----:B------:R-:W-:Y:S01]  /*5000*/  FMUL.FTZ R87, R113, R83 ;  /* 0x0000005371577220 */ /* 0x000fe20000410000 */
[----:B------:R-:W-:Y:S01]  /*5010*/  FADD.FTZ R76, R117, R76 ;  /* 0x0000004c754c7221 */ /* 0x000fe20000010000 */
[C---:B------:R-:W-:Y:S01]  /*5020*/  FFMA.FTZ R82, R5.reuse, R82, -R80 ;  /* 0x0000005205527223 */ /* 0x040fe20000010850 */
[----:B------:R-:W-:-:S02]  /*5030*/  FFMA.FTZ R81, R5, R81, R77 ;  /* 0x0000005105517223 */ /* 0x000fc4000001004d */
[-C--:B------:R-:W-:Y:S01]  /*5040*/  FFMA.FTZ R87, R114, R76.reuse, R87 ;  /* 0x0000004c72577223 */ /* 0x080fe20000010057 */
[----:B------:R-:W-:Y:S01]  /*5050*/  FMUL.FTZ R76, R113, R76 ;  /* 0x0000004c714c7220 */ /* 0x000fe20000410000 */
[----:B------:R-:W-:Y:S01]  /*5060*/  FMUL.FTZ R77, R0, R82 ;  /* 0x00000052004d7220 */ /* 0x000fe20000410000 */
[----:B------:R-:W0:Y:S02]  /*5070*/  S2R R88, SR_LANEID ;  /* 0x0000000000587919 */ /* 0x000e240000000000 */
[----:B------:R-:W-:Y:S01]  /*5080*/  FFMA.FTZ R83, R114, R83, -R76 ;  /* 0x0000005372537223 */ /* 0x000fe2000001084c */
[-C--:B------:R-:W-:Y:S01]  /*5090*/  FFMA.FTZ R76, R2, R81.reuse, R77 ;  /* 0x00000051024c7223 */ /* 0x080fe2000001004d */
[----:B------:R-:W-:Y:S01]  /*50a0*/  FMUL.FTZ R81, R0, R81 ;  /* 0x0000005100517220 */ /* 0x000fe20000410000 */
[C---:B------:R-:W-:Y:S01]  /*50b0*/  FMUL.FTZ R119, R152.reuse, R79 ;  /* 0x0000004f98777220 */ /* 0x040fe20000410000 */
[----:B------:R-:W-:Y:S02]  /*50c0*/  FMUL.FTZ R118, R152, R78 ;  /* 0x0000004e98767220 */ /* 0x000fe40000410000 */
[----:B------:R-:W-:Y:S01]  /*50d0*/  FFMA.FTZ R82, R2, R82, -R81 ;  /* 0x0000005202527223 */ /* 0x000fe20000010851 */
[----:B------:R-:W-:Y:S01]  /*50e0*/  FADD.FTZ R87, R119, R87 ;  /* 0x0000005777577221 */ /* 0x000fe20000010000 */
[----:B------:R-:W-:Y:S01]  /*50f0*/  FADD.FTZ R86, R118, R83 ;  /* 0x0000005376567221 */ /* 0x000fe20000010000 */
[C---:B------:R-:W-:Y:S01]  /*5100*/  FMUL.FTZ R84, R113.reuse, R76 ;  /* 0x0000004c71547220 */ /* 0x040fe20000410000 */
[----:B------:R-:W-:-:S02]  /*5110*/  FMUL.FTZ R79, R113, R82 ;  /* 0x00000052714f7220 */ /* 0x000fc40000410000 */
[----:B------:R-:W1:Y:S01]  /*5120*/  SHFL.UP PT, R77, R87, 0x1, RZ ;  /* 0x04200000574d7989 */ /* 0x000e6200000e00ff */
[C---:B------:R-:W-:Y:S01]  /*5130*/  FFMA.FTZ R84, R114.reuse, R82, -R84 ;  /* 0x0000005272547223 */ /* 0x040fe20000010854 */
[----:B------:R-:W-:Y:S02]  /*5140*/  FFMA.FTZ R76, R114, R76, R79 ;  /* 0x0000004c724c7223 */ /* 0x000fe4000001004f */
[----:B------:R-:W1:Y:S04]  /*5150*/  SHFL.UP PT, R78, R86, 0x1, RZ ;  /* 0x04200000564e7989 */ /* 0x000e6800000e00ff */
[----:B------:R-:W1:Y:S04]  /*5160*/  SHFL.UP PT, R79, R84, 0x1, RZ ;  /* 0x04200000544f7989 */ /* 0x000e6800000e00ff */
[----:B------:R-:W1:Y:S01]  /*5170*/  SHFL.UP PT, R80, R76, 0x1, RZ ;  /* 0x042000004c507989 */ /* 0x000e6200000e00ff */
[----:B0-----:R-:W-:Y:S01]  /*5180*/  ISETP.GE.AND P1, PT, R88, 0x1, PT ;  /* 0x000000015800780c */ /* 0x001fe20003f26270 */
[C---:B-1----:R-:W-:Y:S01]  /*5190*/  FMUL.FTZ R81, R76.reuse, R77 ;  /* 0x0000004d4c517220 */ /* 0x042fe20000410000 */
[----:B------:R-:W-:-:S03]  /*51a0*/  FMUL.FTZ R82, R76, R78 ;  /* 0x0000004e4c527220 */ /* 0x000fc60000410000 */
[C---:B------:R-:W-:Y:S01]  /*51b0*/  FFMA.FTZ R81, R84.reuse, R78, -R81 ;  /* 0x0000004e54517223 */ /* 0x040fe20000010851 */
[----:B------:R-:W-:Y:S01]  /*51c0*/  FFMA.FTZ R82, R84, R77, R82 ;  /* 0x0000004d54527223 */ /* 0x000fe20000010052 */
[----:B------:R-:W-:-:S06]  /*51d0*/  FMUL.FTZ R78, R76, R79 ;  /* 0x0000004f4c4e7220 */ /* 0x000fcc0000410000 */
[----:B------:R-:W-:Y:S01]  /*51e0*/  @P1 FADD.FTZ R86, R86, R81 ;  /* 0x0000005156561221 */ /* 0x000fe20000010000 */
[-C--:B------:R-:W-:Y:S01]  /*51f0*/  FMUL.FTZ R77, R76, R80.reuse ;  /* 0x000000504c4d7220 */ /* 0x080fe20000410000 */
[----:B------:R-:W-:Y:S01]  /*5200*/  @P1 FADD.FTZ R87, R87, R82 ;  /* 0x0000005257571221 */ /* 0x000fe20000010000 */
[C---:B------:R-:W-:Y:S02]  /*5210*/  FFMA.FTZ R80, R84.reuse, R80, R78 ;  /* 0x0000005054507223 */ /* 0x040fe4000001004e */
[----:B------:R-:W-:Y:S02]  /*5220*/  @P1 FFMA.FTZ R84, R84, R79, -R77 ;  /* 0x0000004f54541223 */ /* 0x000fe4000001084d */
[----:B------:R-:W0:Y:S01]  /*5230*/  SHFL.UP PT, R77, R86, 0x2, RZ ;  /* 0x04400000564d7989 */ /* 0x000e2200000e00ff */
[----:B------:R-:W-:-:S03]  /*5240*/  FSEL R76, R76, R80, !P1 ;  /* 0x000000504c4c7208 */ /* 0x000fc60004800000 */
[----:B------:R-:W1:Y:S04]  /*5250*/  SHFL.UP PT, R78, R87, 0x2, RZ ;  /* 0x04400000574e7989 */ /* 0x000e6800000e00ff */
[----:B------:R-:W1:Y:S04]  /*5260*/  SHFL.UP PT, R79, R84, 0x2, RZ ;  /* 0x04400000544f7989 */ /* 0x000e6800000e00ff */
[----:B------:R-:W1:Y:S01]  /*5270*/  SHFL.UP PT, R80, R76, 0x2, RZ ;  /* 0x044000004c507989 */ /* 0x000e6200000e00ff */
[----:B------:R-:W-:Y:S01]  /*5280*/  ISETP.GE.AND P1, PT, R88, 0x2, PT ;  /* 0x000000025800780c */ /* 0x000fe20003f26270 */
[C---:B0-----:R-:W-:Y:S01]  /*5290*/  FMUL.FTZ R81, R76.reuse, R77 ;  /* 0x0000004d4c517220 */ /* 0x041fe20000410000 */
[----:B-1----:R-:W-:-:S03]  /*52a0*/  FMUL.FTZ R82, R76, R78 ;  /* 0x0000004e4c527220 */ /* 0x002fc60000410000 */
[C---:B------:R-:W-:Y:S01]  /*52b0*/  FFMA.FTZ R81, R84.reuse, R78, R81 ;  /* 0x0000004e54517223 */ /* 0x040fe20000010051 */
[----:B------:R-:W-:Y:S01]  /*52c0*/  FFMA.FTZ R82, R84, R77, -R82 ;  /* 0x0000004d54527223 */ /* 0x000fe20000010852 */
        /* <DEDUP_REMOVED lines=9> */
[----:B------:R-:W2:Y:S04]  /*5360*/  SHFL.UP PT, R79, R84, 0x4, RZ ;  /* 0x04800000544f7989 */ /* 0x000ea800000e00ff */
[----:B------:R-:W2:Y:S01]  /*5370*/  SHFL.UP PT, R80, R76, 0x4, RZ ;  /* 0x048000004c507989 */ /* 0x000ea200000e00ff */
[----:B------:R-:W-:Y:S01]  /*5380*/  ISETP.GE.AND P1, PT, R88, 0x4, PT ;  /* 0x000000045800780c */ /* 0x000fe20003f26270 */
[C---:B0-----:R-:W-:Y:S01]  /*5390*/  FMUL.FTZ R81, R76.reuse, R77 ;  /* 0x0000004d4c517220 */ /* 0x041fe20000410000 */
[----:B-1----:R-:W-:-:S03]  /*53a0*/  FMUL.FTZ R82, R76, R78 ;  /* 0x0000004e4c527220 */ /* 0x002fc60000410000 */
[C---:B------:R-:W-:Y:S01]  /*53b0*/  FFMA.FTZ R81, R84.reuse, R78, -R81 ;  /* 0x0000004e54517223 */ /* 0x040fe20000010851 */
[----:B------:R-:W-:Y:S01]  /*53c0*/  FFMA.FTZ R82, R84, R77, R82 ;  /* 0x0000004d54527223 */ /* 0x000fe20000010052 */
[----:B--2---:R-:W-:-:S06]  /*53d0*/  FMUL.FTZ R78, R76, R79 ;  /* 0x0000004f4c4e7220 */ /* 0x004fcc0000410000 */
[----:B------:R-:W-:Y:S01]  /*53e0*/  @P1 FADD.FTZ R86, R86, R81 ;  /* 0x0000005156561221 */ /* 0x000fe20000010000 */
[-C--:B------:R-:W-:Y:S01]  /*53f0*/  FMUL.FTZ R77, R76, R80.reuse ;  /* 0x000000504c4d7220 */ /* 0x080fe20000410000 */
[C---:B------:R-:W-:Y:S01]  /*5400*/  FFMA.FTZ R78, R84.reuse, R80, R78 ;  /* 0x00000050544e7223 */ /* 0x040fe2000001004e */
[----:B------:R-:W-:Y:S02]  /*5410*/  @P1 FADD.FTZ R87, R87, R82 ;  /* 0x0000005257571221 */ /* 0x000fe40000010000 */
[----:B------:R-:W-:Y:S02]  /*5420*/  @P1 FFMA.FTZ R84, R84, R79, -R77 ;  /* 0x0000004f54541223 */ /* 0x000fe4000001084d */
[----:B------:R-:W0:Y:S01]  /*5430*/  SHFL.UP PT, R77, R86, 0x8, RZ ;  /* 0x05000000564d7989 */ /* 0x000e2200000e00ff */
[----:B------:R-:W-:-:S03]  /*5440*/  FSEL R78, R76, R78, !P1 ;  /* 0x0000004e4c4e7208 */ /* 0x000fc60004800000 */
[----:B------:R-:W1:Y:S04]  /*5450*/  SHFL.UP PT, R79, R87, 0x8, RZ ;  /* 0x05000000574f7989 */ /* 0x000e6800000e00ff */
[----:B------:R-:W2:Y:S04]  /*5460*/  SHFL.UP PT, R76, R84, 0x8, RZ ;  /* 0x05000000544c7989 */ /* 0x000ea800000e00ff */
[----:B------:R-:W3:Y:S01]  /*5470*/  SHFL.UP PT, R80, R78, 0x8, RZ ;  /* 0x050000004e507989 */ /* 0x000ee200000e00ff */
[C---:B------:R-:W-:Y:S02]  /*5480*/  ISETP.NE.AND P2, PT, R88.reuse, 0x1f, PT ;  /* 0x0000001f5800780c */ /* 0x040fe40003f45270 */
[----:B------:R-:W-:Y:S01]  /*5490*/  ISETP.GE.AND P1, PT, R88, 0x8, PT ;  /* 0x000000085800780c */ /* 0x000fe20003f26270 */
[----:B------:R0:W-:Y:S02]  /*54a0*/  STS.128 [R89+0x4200], R48 ;  /* 0x0042003059007388 */ /* 0x0001e40000000c00 */
[----:B0-----:R-:W-:Y:S01]  /*54b0*/  FMUL.FTZ R49, R78, R77 ;  /* 0x0000004d4e317220 */ /* 0x001fe20000410000 */
[----:B------:R-:W-:-:S02]  /*54c0*/  MOV R89, R90 ;  /* 0x0000005a00597202 */ /* 0x000fc40000000f00 */
[----:B------:R-:W-:Y:S01]  /*54d0*/  MOV R90, R123 ;  /* 0x0000007b005a7202 */ /* 0x000fe20000000f00 */
[-C--:B-1----:R-:W-:Y:S01]  /*54e0*/  FFMA.FTZ R49, R84, R79.reuse, R49 ;  /* 0x0000004f54317223 */ /* 0x082fe20000010031 */
[----:B------:R-:W0:Y:S01]  /*54f0*/  S2R R123, SR_TID.X ;  /* 0x00000000007b7919 */ /* 0x000e220000002100 */
[----:B------:R-:W-:-:S04]  /*5500*/  FMUL.FTZ R50, R78, R79 ;  /* 0x0000004f4e327220 */ /* 0x000fc80000410000 */
[----:B------:R-:W-:Y:S01]  /*5510*/  @P1 FADD.FTZ R87, R87, R49 ;  /* 0x0000003157571221 */ /* 0x000fe20000010000 */
[----:B------:R-:W1:Y:S01]  /*5520*/  @!P2 S2R R48, SR_CgaCtaId ;  /* 0x000000000030a919 */ /* 0x000e620000008800 */
[C---:B--2---:R-:W-:Y:S01]  /*5530*/  FMUL.FTZ R49, R78.reuse, R76 ;  /* 0x0000004c4e317220 */ /* 0x044fe20000410000 */
[-C--:B---3--:R-:W-:Y:S01]  /*5540*/  FMUL.FTZ R51, R78, R80.reuse ;  /* 0x000000504e337220 */ /* 0x088fe20000410000 */
[C---:B------:R-:W-:Y:S02]  /*5550*/  FFMA.FTZ R50, R84.reuse, R77, -R50 ;  /* 0x0000004d54327223 */ /* 0x040fe40000010832 */
[C---:B------:R-:W-:Y:S01]  /*5560*/  FFMA.FTZ R80, R84.reuse, R80, R49 ;  /* 0x0000005054507223 */ /* 0x040fe20000010031 */
[----:B------:R-:W-:Y:S01]  /*5570*/  @P1 FFMA.FTZ R84, R84, R76, -R51 ;  /* 0x0000004c54541223 */ /* 0x000fe20000010833 */
[----:B------:R-:W-:Y:S01]  /*5580*/  @P1 FADD.FTZ R86, R86, R50 ;  /* 0x0000003256561221 */ /* 0x000fe20000010000 */
[----:B------:R-:W2:Y:S02]  /*5590*/  SHFL.UP PT, R49, R87, 0x10, RZ ;  /* 0x0600000057317989 */ /* 0x000ea400000e00ff */
[----:B------:R-:W-:-:S02]  /*55a0*/  FSEL R78, R78, R80, !P1 ;  /* 0x000000504e4e7208 */ /* 0x000fc40004800000 */
[----:B------:R-:W3:Y:S04]  /*55b0*/  SHFL.UP PT, R76, R84, 0x10, RZ ;  /* 0x06000000544c7989 */ /* 0x000ee800000e00ff */
[----:B------:R-:W-:Y:S04]  /*55c0*/  SHFL.UP PT, R51, R78, 0x10, RZ ;  /* 0x060000004e337989 */ /* 0x000fe800000e00ff */
[----:B------:R-:W4:Y:S01]  /*55d0*/  SHFL.UP PT, R50, R86, 0x10, RZ ;  /* 0x0600000056327989 */ /* 0x000f2200000e00ff */
[----:B------:R-:W-:Y:S02]  /*55e0*/  @!P2 MOV R77, 0x400 ;  /* 0x00000400004da802 */ /* 0x000fe40000000f00 */
[----:B------:R-:W-:-:S02]  /*55f0*/  ISETP.GE.AND P1, PT, R88, 0x10, PT ;  /* 0x000000105800780c */ /* 0x000fc40003f26270 */
[----:B0-----:R-:W-:Y:S01]  /*5600*/  @!P2 SHF.R.U32.HI R79, RZ, 0x1, R123 ;  /* 0x00000001ff4fa819 */ /* 0x001fe2000001167b */
[----:B------:R3:W-:Y:S01]  /*5610*/  STS.128 [R89+0x4400], R44 ;  /* 0x0044002c59007388 */ /* 0x0007e20000000c00 */
[----:B-1----:R-:W-:Y:S02]  /*5620*/  @!P2 LEA R48, R48, R77, 0x18 ;  /* 0x0000004d3030a211 */ /* 0x002fe400078ec0ff */
[----:B------:R-:W-:-:S04]  /*5630*/  @!P2 LOP3.LUT R79, R79, 0x7ffffff0, RZ, 0xc0, !PT ;  /* 0x7ffffff04f4fa812 */ /* 0x000fc800078ec0ff */
[----:B------:R-:W-:Y:S01]  /*5640*/  @!P2 IADD3 R80, R48, R79, RZ ;  /* 0x0000004f3050a210 */ /* 0x000fe20007ffe0ff */
[C---:B--2---:R-:W-:Y:S01]  /*5650*/  FMUL.FTZ R48, R78.reuse, R49 ;  /* 0x000000314e307220 */ /* 0x044fe20000410000 */
[----:B------:R-:W-:Y:S01]  /*5660*/  STS.128 [R90+0x4600], R72 ;  /* 0x004600485a007388 */ /* 0x000fe20000000c00 */
[C---:B---3--:R-:W-:Y:S01]  /*5670*/  FMUL.FTZ R44, R78.reuse, R76 ;  /* 0x0000004c4e2c7220 */ /* 0x048fe20000410000 */
[-C--:B----4-:R-:W-:Y:S01]  /*5680*/  FMUL.FTZ R77, R78, R50.reuse ;  /* 0x000000324e4d7220 */ /* 0x090fe20000410000 */
[C---:B------:R-:W-:Y:S01]  /*5690*/  FFMA.FTZ R48, R84.reuse, R50, -R48 ;  /* 0x0000003254307223 */ /* 0x040fe20000010830 */
[----:B------:R-:W-:Y:S01]  /*56a0*/  STS.128 [R91+0x4800], R68 ;  /* 0x004800445b007388 */ /* 0x000fe20000000c00 */
[-C--:B------:R-:W-:Y:S01]  /*56b0*/  FFMA.FTZ R85, R84, R51.reuse, R44 ;  /* 0x0000003354557223 */ /* 0x080fe2000001002c */
[----:B------:R-:W-:Y:S02]  /*56c0*/  FMUL.FTZ R51, R78, R51 ;  /* 0x000000334e337220 */ /* 0x000fe40000410000 */
[----:B------:R-:W-:Y:S01]  /*56d0*/  STS.128 [R122+0x4a00], R64 ;  /* 0x004a00407a007388 */ /* 0x000fe20000000c00 */
[----:B------:R-:W-:-:S03]  /*56e0*/  FFMA.FTZ R77, R84, R49, R77 ;  /* 0x00000031544d7223 */ /* 0x000fc6000001004d */
[----:B------:R0:W-:Y:S01]  /*56f0*/  STS.128 [R33+0x4c00], R60 ;  /* 0x004c003c21007388 */ /* 0x0001e20000000c00 */
[----:B------:R-:W-:Y:S01]  /*5700*/  @P1 FFMA.FTZ R84, R84, R76, -R51 ;  /* 0x0000004c54541223 */ /* 0x000fe20000010833 */
[----:B------:R-:W-:Y:S02]  /*5710*/  @P1 FADD.FTZ R86, R86, R48 ;  /* 0x0000003056561221 */ /* 0x000fe40000010000 */
[----:B------:R1:W-:Y:S04]  /*5720*/  STS.128 [R32+0x4e00], R56 ;  /* 0x004e003820007388 */ /* 0x0003e80000000c00 */
[----:B------:R2:W-:Y:S01]  /*5730*/  STS.128 [R31+0x5000], R52 ;  /* 0x005000341f007388 */ /* 0x0005e20000000c00 */
[----:B------:R-:W-:-:S03]  /*5740*/  NOP ;  /* 0x0000000000007918 */ /* 0x000fc60000000000 */
[----:B------:R3:W-:Y:S04]  /*5750*/  LDS.128 R48, [R30+0x4200] ;  /* 0x004200001e307984 */ /* 0x0007e80000000c00 */
[----:B0-----:R0:W5:Y:S04]  /*5760*/  LDL.LU R33, [R1+0x70] ;  /* 0x0000700001217983 */ /* 0x0011680000300800 */
[----:B-1----:R0:W5:Y:S04]  /*5770*/  LDL.LU R32, [R1+0x6c] ;  /* 0x00006c0001207983 */ /* 0x0021680000300800 */
[----:B--2---:R0:W5:Y:S04]  /*5780*/  LDL.LU R31, [R1+0x68] ;  /* 0x00006800011f7983 */ /* 0x0041680000300800 */
[----:B---3--:R0:W5:Y:S04]  /*5790*/  LDL.LU R30, [R1+0x64] ;  /* 0x00006400011e7983 */ /* 0x0081680000300800 */
[----:B------:R1:W-:Y:S04]  /*57a0*/  LDS.128 R52, [R29+0x4210] ;  /* 0x004210001d347984 */ /* 0x0003e80000000c00 */
[----:B------:R2:W-:Y:S04]  /*57b0*/  LDS.128 R56, [R28+0x4220] ;  /* 0x004220001c387984 */ /* 0x0005e80000000c00 */
[----:B-1----:R0:W5:Y:S04]  /*57c0*/  LDL.LU R29, [R1+0x60] ;  /* 0x00006000011d7983 */ /* 0x0021680000300800 */
[----:B--2---:R0:W5:Y:S01]  /*57d0*/  LDL.LU R28, [R1+0x5c] ;  /* 0x00005c00011c7983 */ /* 0x0041620000300800 */
[----:B------:R-:W1:Y:S01]  /*57e0*/  S2UR UR17, SR_CgaCtaId ;  /* 0x00000000001179c3 */ /* 0x000e620000008800 */
[----:B------:R-:W-:Y:S01]  /*57f0*/  UMOV UR16, 0x400 ;  /* 0x0000040000107882 */ /* 0x000fe20000000000 */
[----:B------:R-:W-:Y:S01]  /*5800*/  VOTEU.ALL UP0, P0 ;  /* 0x00000000003f7886 */ /* 0x000fe20000000000 */
[----:B------:R-:W-:Y:S01]  /*5810*/  HFMA2.MMA R45, -RZ, RZ, 0, 0 ;  /* 0x00000000ff2d7435 */ /* 0x000fe200000001ff */
[----:B------:R-:W-:-:S02]  /*5820*/  MOV R44, 0x3f800000 ;  /* 0x3f800000002c7802 */ /* 0x000fc40000000f00 */
[----:B------:R-:W-:Y:S01]  /*5830*/  CS2R R46, SRZ ;  /* 0x00000000002e7805 */ /* 0x000fe2000001ff00 */
[----:B------:R-:W-:Y:S01]  /*5840*/  @P1 FADD.FTZ R87, R87, R77 ;  /* 0x0000004d57571221 */ /* 0x000fe20000010000 */
[----:B------:R-:W-:Y:S01]  /*5850*/  FSEL R85, R78, R85, !P1 ;  /* 0x000000554e557208 */ /* 0x000fe20004800000 */
[----:B------:R-:W-:Y:S04]  /*5860*/  LDS.128 R60, [R131+0x4230] ;  /* 0x00423000833c7984 */ /* 0x000fe80000000c00 */
[----:B------:R-:W-:Y:S04]  /*5870*/  LDS.128 R64, [R164+0x4240] ;  /* 0x00424000a4407984 */ /* 0x000fe80000000c00 */
[----:B------:R-:W-:Y:S04]  /*5880*/  LDS.128 R68, [R162+0x4250] ;  /* 0x00425000a2447984 */ /* 0x000fe80000000c00 */
[----:B------:R-:W-:Y:S01]  /*5890*/  LDS.128 R72, [R130+0x4260] ;  /* 0x0042600082487984 */ /* 0x000fe20000000c00 */
[----:B-1----:R-:W-:-:S03]  /*58a0*/  ULEA UR16, UR17, UR16, 0x18 ;  /* 0x0000001011107291 */ /* 0x002fc6000f8ec03f */
[----:B------:R-:W-:Y:S01]  /*58b0*/  LDS.128 R76, [R129+0x4270] ;  /* 0x00427000814c7984 */ /* 0x000fe20000000c00 */
[----:B------:R-:W-:-:S09]  /*58c0*/  @!UP0 ULEA UR17, UR7, UR16, 0x4 ;  /* 0x0000001007118291 */ /* 0x000fd2000f8e203f */
[----:B------:R-:W-:Y:S04]  /*58d0*/  @!P0 LDS.128 R44, [UR17+0x8460] ;  /* 0x00846011ff2c8984 */ /* 0x000fe80008000c00 */
[----:B------:R-:W-:Y:S01]  /*58e0*/  @!P2 STS.128 [R80+0x8400], R84 ;  /* 0x008400545000a388 */ /* 0x000fe20000000c00 */
[----:B------:R-:W-:Y:S06]  /*58f0*/  BAR.SYNC.DEFER_BLOCKING 0x0 ;  /* 0x0000000000007b1d */ /* 0x000fec0000010000 */
[----:B------:R-:W-:Y:S04]  /*5900*/  LDS.128 R80, [UR16+0x8400] ;  /* 0x00840010ff507984 */ /* 0x000fe80008000c00 */
[----:B------:R-:W1:Y:S02]  /*5910*/  LDS.128 R88, [UR16+0x8410] ;  /* 0x00841010ff587984 */ /* 0x000e640008000c00 */
[-C--:B-1----:R-:W-:Y:S01]  /*5920*/  FMUL.FTZ R122, R83, R89.reuse ;  /* 0x00000059537a7220 */ /* 0x082fe20000410000 */
        /* <DEDUP_REMOVED lines=13> */
[----:B------:R-:W1:Y:S02]  /*5a00*/  LDS.128 R88, [UR16+0x8420] ;  /* 0x00842010ff587984 */ /* 0x000e640008000c00 */
[C---:B------:R-:W-:Y:S02]  /*5a10*/  FSEL R122, R129.reuse, R80, !P2 ;  /* 0x00000050817a7208 */ /* 0x040fe40005000000 */
[----:B------:R-:W-:Y:S01]  /*5a20*/  FSEL R131, R162, R82, !P2 ;  /* 0x00000052a2837208 */ /* 0x000fe20005000000 */
[-C--:B-1----:R-:W-:Y:S01]  /*5a30*/  FMUL.FTZ R123, R130, R89.reuse ;  /* 0x00000059827b7220 */ /* 0x082fe20000410000 */
        /* <DEDUP_REMOVED lines=9> */
[----:B------:R-:W1:Y:S01]  /*5ad0*/  LDS.128 R80, [UR16+0x8430] ;  /* 0x00843010ff507984 */ /* 0x000e620008000c00 */
[----:B------:R-:W-:Y:S02]  /*5ae0*/  FFMA.FTZ R162, R164, R88, R162 ;  /* 0x00000058a4a27223 */ /* 0x000fe400000100a2 */
[----:B------:R-:W2:Y:S01]  /*5af0*/  S2R R164, SR_LANEID ;  /* 0x0000000000a47919 */ /* 0x000ea20000000000 */
[----:B------:R-:W-:Y:S01]  /*5b00*/  FSEL R122, R123, R122, !P1 ;  /* 0x0000007a7b7a7208 */ /* 0x000fe20004800000 */
[----:B------:R-:W-:Y:S01]  /*5b10*/  FADD.FTZ R91, R91, R162 ;  /* 0x000000a25b5b7221 */ /* 0x000fe20000010000 */
[----:B------:R-:W-:Y:S01]  /*5b20*/  FSEL R129, R130, R129, !P1 ;  /* 0x0000008182817208 */ /* 0x000fe20004800000 */
[----:B------:R-:W3:Y:S01]  /*5b30*/  SHFL.UP PT, R86, R86, 0x1, RZ ;  /* 0x0420000056567989 */ /* 0x000ee200000e00ff */
[----:B------:R-:W-:Y:S03]  /*5b40*/  BSSY B0, `(.L_x_631) ;  /* 0x0000035000007945 */ /* 0x000fe60003800000 */
[----:B------:R-:W4:Y:S01]  /*5b50*/  SHFL.UP PT, R87, R87, 0x1, RZ ;  /* 0x0420000057577989 */ /* 0x000f2200000e00ff */
[----:B------:R-:W-:-:S03]  /*5b60*/  FSEL R131, R90, R131, !P1 ;  /* 0x000000835a837208 */ /* 0x000fc60004800000 */
[----:B------:R-:W0:Y:S01]  /*5b70*/  SHFL.UP PT, R84, R84, 0x1, RZ ;  /* 0x0420000054547989 */ /* 0x000e2200000e00ff */
[----:B------:R-:W-:-:S03]  /*5b80*/  FSEL R89, R91, R89, !P1 ;  /* 0x000000595b597208 */ /* 0x000fc60004800000 */
[----:B------:R-:W0:Y:S01]  /*5b90*/  SHFL.UP PT, R85, R85, 0x1, RZ ;  /* 0x0420000055557989 */ /* 0x000e2200000e00ff */
[----:B-1----:R-:W-:-:S04]  /*5ba0*/  FMUL.FTZ R88, R130, R81 ;  /* 0x0000005182587220 */ /* 0x002fc80000410000 */
        /* <DEDUP_REMOVED lines=9> */
[----:B0-234-:R-:W-:Y:S06]  /*5c40*/  @!P3 BRA `(.L_x_632) ;  /* 0x000000000050b947 */ /* 0x01dfec0003800000 */
        /* <DEDUP_REMOVED lines=20> */
.L_x_632:
        /* <DEDUP_REMOVED lines=16> */
.L_x_633:
[----:B------:R-:W-:Y:S05]  /*5e90*/  BSYNC B0 ;  /* 0x0000000000007941 */ /* 0x000fea0003800000 */
.L_x_631:
[----:B0-----:R-:W0:Y:S01]  /*5ea0*/  S2R R47, SR_TID.X ;  /* 0x00000000002f7919 */ /* 0x001e220000002100 */
[----:B------:R-:W-:Y:S01]  /*5eb0*/  BSSY B0, `(.L_x_634) ;  /* 0x000007f000007945 */ /* 0x000fe20003800000 */
[----:B------:R-:W-:Y:S01]  /*5ec0*/  BAR.SYNC.DEFER_BLOCKING 0x0 ;  /* 0x0000000000007b1d */ /* 0x000fe20000010000 */
[----:B0-----:R-:W-:-:S13]  /*5ed0*/  ISETP.NE.AND P1, PT, R47, RZ, PT ;  /* 0x000000ff2f00720c */ /* 0x001fda0003f25270 */
[----:B------:R-:W0:Y:S02]  /*5ee0*/  @P1 LDS.64 R44, [UR16+0x8458] ;  /* 0x00845810ff2c1984 */ /* 0x000e240008000a00 */
        /* <DEDUP_REMOVED lines=123> */
.L_x_635:
[----:B------:R-:W-:Y:S05]  /*66a0*/  BSYNC B0 ;  /* 0x0000000000007941 */ /* 0x000fea0003800000 */
.L_x_634:
        /* <DEDUP_REMOVED lines=39> */
[----:B-----5:R-:W-:Y:S01]  /*6920*/  FFMA.FTZ R28, R57, 2, R28 ;  /* 0x40000000391c7823 */ /* 0x020fe2000001001c */
        /* <DEDUP_REMOVED lines=12> */
.L_x_630:
[----:B------:R-:W1:Y:S01]  /*69f0*/  S2R R24, SR_TID.X ;  /* 0x0000000000187919 */ /* 0x000e620000002100 */
[----:B------:R-:W2:Y:S01]  /*6a00*/  LDC.64 R4, c[0x0][0x2b0] ;  /* 0x0000ac00ff047b82 */ /* 0x000ea20000000a00 */
[----:B------:R-:W-:Y:S01]  /*6a10*/  USHF.L.U32 UR22, UR6, 0xb, URZ ;  /* 0x0000000b06167899 */ /* 0x000fe2000800063f */
[----:B0-----:R-:W0:Y:S01]  /*6a20*/  S2R R3, SR_LANEID ;  /* 0x0000000000037919 */ /* 0x001e220000000000 */
[----:B------:R-:W-:Y:S02]  /*6a30*/  ULDC.64 UR24, c[0x0][0x2b8] ;  /* 0x0000ae0000187ab9 */ /* 0x000fe40000000a00 */
[----:B------:R-:W-:Y:S02]  /*6a40*/  USHF.R.S32.HI UR23, URZ, 0x1f, UR22 ;  /* 0x0000001f3f177899 */ /* 0x000fe40008011416 */
[----:B------:R-:W-:Y:S02]  /*6a50*/  UIMAD UR7, UR21, UR24, URZ ;  /* 0x00000018150772a4 */ /* 0x000fe4000f8e023f */
[----:B------:R-:W-:-:S02]  /*6a60*/  UIADD3 UR6, UR6, 0x1, URZ ;  /* 0x0000000106067890 */ /* 0x000fc4000fffe03f */
[----:B------:R-:W-:Y:S02]  /*6a70*/  UIADD3 UR12, UP0, UR12, 0x4000, URZ ;  /* 0x000040000c0c7890 */ /* 0x000fe4000ff1e03f */
[----:B------:R-:W-:Y:S02]  /*6a80*/  UIADD3 UR13, UP1, UR13, 0x4000, URZ ;  /* 0x000040000d0d7890 */ /* 0x000fe4000ff3e03f */
[----:B------:R-:W-:Y:S02]  /*6a90*/  UIADD3 UR8, UP2, UR8, 0x2000, URZ ;  /* 0x0000200008087890 */ /* 0x000fe4000ff5e03f */
[----:B------:R-:W-:Y:S02]  /*6aa0*/  UIADD3 UR9, UP3, UR9, 0x2000, URZ ;  /* 0x0000200009097890 */ /* 0x000fe4000ff7e03f */
[----:B------:R-:W-:Y:S02]  /*6ab0*/  UIADD3.X UR14, URZ, UR14, URZ, UP0, !UPT ;  /* 0x0000000e3f0e7290 */ /* 0x000fe400087fe43f */
[----:B------:R-:W-:-:S02]  /*6ac0*/  UIADD3.X UR15, URZ, UR15, URZ, UP1, !UPT ;  /* 0x0000000f3f0f7290 */ /* 0x000fc40008ffe43f */
[----:B------:R-:W-:Y:S01]  /*6ad0*/  UIADD3.X UR10, URZ, UR10, URZ, UP2, !UPT ;  /* 0x0000000a3f0a7290 */ /* 0x000fe200097fe43f */
[----:B--2---:R-:W-:Y:S01]  /*6ae0*/  IMAD R2, R4, UR20, RZ ;  /* 0x0000001404027c24 */ /* 0x004fe2000f8e02ff */
[----:B------:R-:W-:-:S03]  /*6af0*/  UIADD3.X UR11, URZ, UR11, URZ, UP3, !UPT ;  /* 0x0000000b3f0b7290 */ /* 0x000fc60009ffe43f */
[----:B------:R-:W-:Y:S01]  /*6b00*/  IMAD R5, R151, R5, R2 ;  /* 0x0000000597057224 */ /* 0x000fe200078e0202 */
[----:B-1----:R-:W-:-:S04]  /*6b10*/  SHF.L.U32 R0, R24, 0x2, RZ ;  /* 0x0000000218007819 */ /* 0x002fc800000006ff */
[----:B------:R-:W-:-:S04]  /*6b20*/  LOP3.LUT R7, R0, 0xffffff80, RZ, 0xc0, !PT ;  /* 0xffffff8000077812 */ /* 0x000fc800078ec0ff */
[----:B0-----:R-:W-:Y:S02]  /*6b30*/  LEA R0, R3, R7, 0x2 ;  /* 0x0000000703007211 */ /* 0x001fe400078e10ff */
[----:B------:R-:W-:Y:S02]  /*6b40*/  IADD3 R3, R7, R3, RZ ;  /* 0x0000000307037210 */ /* 0x000fe40007ffe0ff */
[----:B------:R-:W-:Y:S01]  /*6b50*/  LEA R0, R0, UR16, 0x4 ;  /* 0x0000001000007c11 */ /* 0x000fe2000f8e20ff */
[----:B------:R-:W-:Y:S01]  /*6b60*/  BAR.SYNC.DEFER_BLOCKING 0x0 ;  /* 0x0000000000007b1d */ /* 0x000fe20000010000 */
[----:B------:R-:W-:Y:S01]  /*6b70*/  LEA R6, R3, UR16, 0x4 ;  /* 0x0000001003067c11 */ /* 0x000fe2000f8e20ff */
[----:B------:R-:W-:-:S04]  /*6b80*/  IMAD.WIDE.U32 R2, R151, R4, UR22 ;  /* 0x0000001697027e25 */ /* 0x000fc8000f8e0004 */
[----:B------:R-:W-:Y:S01]  /*6b90*/  ULDC.64 UR16, c[0x0][0x308] ;  /* 0x0000c20000107ab9 */ /* 0x000fe20000000a00 */
[----:B------:R-:W-:Y:S02]  /*6ba0*/  IADD3 R3, R3, R5, RZ ;  /* 0x0000000503037210 */ /* 0x000fe40007ffe0ff */
[----:B------:R-:W-:Y:S01]  /*6bb0*/  MOV R5, UR7 ;  /* 0x0000000700057c02 */ /* 0x000fe20008000f00 */
[----:B------:R-:W-:-:S04]  /*6bc0*/  IMAD.WIDE.U32 R2, R150, UR24, R2 ;  /* 0x0000001896027c25 */ /* 0x000fc8000f8e0002 */
[----:B------:R-:W-:Y:S01]  /*6bd0*/  IMAD R5, R150, UR25, R5 ;  /* 0x0000001996057c24 */ /* 0x000fe2000f8e0205 */
[----:B------:R-:W-:-:S04]  /*6be0*/  LEA R4, P0, R2, UR16, 0x2 ;  /* 0x0000001002047c11 */ /* 0x000fc8000f8010ff */
[----:B------:R-:W-:Y:S01]  /*6bf0*/  IADD3 R3, R3, R5, RZ ;  /* 0x0000000503037210 */ /* 0x000fe20007ffe0ff */
[----:B------:R-:W-:Y:S03]  /*6c00*/  STS.128 [R0], R40 ;  /* 0x0000002800007388 */ /* 0x000fe60000000c00 */
[----:B------:R-:W-:Y:S02]  /*6c10*/  LEA.HI.X R5, R2, UR17, R3, 0x2, P0 ;  /* 0x0000001102057c11 */ /* 0x000fe400080f1403 */
[----:B------:R-:W-:Y:S01]  /*6c20*/  LOP3.LUT R3, R7, 0x1f, R24, 0xf8, !PT ;  /* 0x0000001f07037812 */ /* 0x000fe200078ef818 */
[----:B------:R-:W-:Y:S04]  /*6c30*/  STS.128 [R0+0x10], R28 ;  /* 0x0000101c00007388 */ /* 0x000fe80000000c00 */
[----:B------:R-:W-:Y:S01]  /*6c40*/  STS.128 [R0+0x20], R32 ;  /* 0x0000202000007388 */ /* 0x000fe20000000c00 */
[----:B------:R-:W-:-:S03]  /*6c50*/  IMAD.WIDE R2, R3, 0x10, R4 ;  /* 0x0000001003027825 */ /* 0x000fc600078e0204 */
[----:B------:R0:W-:Y:S01]  /*6c60*/  STS.128 [R0+0x30], R36 ;  /* 0x0000302400007388 */ /* 0x0001e20000000c00 */
[----:B------:R-:W-:-:S03]  /*6c70*/  NOP ;  /* 0x0000000000007918 */ /* 0x000fc60000000000 */
[----:B------:R-:W1:Y:S04]  /*6c80*/  LDS.128 R8, [R6] ;  /* 0x0000000006087984 */ /* 0x000e680000000c00 */
[----:B------:R-:W2:Y:S04]  /*6c90*/  LDS.128 R12, [R6+0x200] ;  /* 0x00020000060c7984 */ /* 0x000ea80000000c00 */
[----:B------:R-:W3:Y:S01]  /*6ca0*/  LDS.128 R16, [R6+0x400] ;  /* 0x0004000006107984 */ /* 0x000ee20000000c00 */
[----:B0-----:R-:W0:Y:S03]  /*6cb0*/  LDC R0, c[0x0][0x224] ;  /* 0x00008900ff007b82 */ /* 0x001e260000000800 */
[----:B------:R-:W4:Y:S01]  /*6cc0*/  LDS.128 R20, [R6+0x600] ;  /* 0x0006000006147984 */ /* 0x000f220000000c00 */
[----:B0-----:R-:W-:-:S03]  /*6cd0*/  ISETP.LE.AND P0, PT, R0, UR6, PT ;  /* 0x0000000600007c0c */ /* 0x001fc6000bf03270 */
[----:B-1----:R0:W-:Y:S04]  /*6ce0*/  STG.E.128 desc[UR18][R2.64], R8 ;  /* 0x0000000802007986 */ /* 0x0021e8000c101d12 */
[----:B--2---:R0:W-:Y:S04]  /*6cf0*/  STG.E.128 desc[UR18][R2.64+0x200], R12 ;  /* 0x0002000c02007986 */ /* 0x0041e8000c101d12 */
[----:B---3--:R0:W-:Y:S04]  /*6d00*/  STG.E.128 desc[UR18][R2.64+0x400], R16 ;  /* 0x0004001002007986 */ /* 0x0081e8000c101d12 */
[----:B----4-:R0:W-:Y:S01]  /*6d10*/  STG.E.128 desc[UR18][R2.64+0x600], R20 ;  /* 0x0006001402007986 */ /* 0x0101e2000c101d12 */
[----:B------:R-:W-:Y:S05]  /*6d20*/  @!P0 BRA `(.L_x_637) ;  /* 0xffffff98009c8947 */ /* 0x000fea000383ffff */
[----:B------:R-:W-:Y:S05]  /*6d30*/  EXIT ;  /* 0x000000000000794d */ /* 0x000fea0003800000 */
.L_x_638:
        /* <DEDUP_REMOVED lines=12> */
.L_x_5174:


//--------------------- .text._Z25selective_scan_fwd_kernelI32Selective_Scan_fwd_kernel_traitsILi128ELi16ELi1ELb1ELb1ELb1ELb1EfN3c107complexIfEEEEv13SSMParamsBase --------------------------
	.section	.text._Z25selective_scan_fwd_kernelI32Selective_Scan_fwd_kernel_traitsILi128ELi16ELi1ELb1ELb1ELb1ELb1EfN3c107complexIfEEEEv13SSMParamsBase,"ax",@progbits
	.align	128
        .global         _Z25selective_scan_fwd_kernelI32Selective_Scan_fwd_kernel_traitsILi128ELi16ELi1ELb1ELb1ELb1ELb1EfN3c107complexIfEEEEv13SSMParamsBase
        .type           _Z25selective_scan_fwd_kernelI32Selective_Scan_fwd_kernel_traitsILi128ELi16ELi1ELb1ELb1ELb1ELb1EfN3c107complexIfEEEEv13SSMParamsBase,@function
        .size           _Z25selective_scan_fwd_kernelI32Selective_Scan_fwd_kernel_traitsILi128ELi16ELi1ELb1ELb1ELb1ELb1EfN3c107complexIfEEEEv13SSMParamsBase,(.L_x_5175 - _Z25selective_scan_fwd_kernelI32Selective_Scan_fwd_kernel_traitsILi128ELi16ELi1ELb1ELb1ELb1ELb1EfN3c107complexIfEEEEv13SSMParamsBase)
        .other          _Z25selective_scan_fwd_kernelI32Selective_Scan_fwd_kernel_traitsILi128ELi16ELi1ELb1ELb1ELb1ELb1EfN3c107complexIfEEEEv13SSMParamsBase,@"STO_CUDA_ENTRY STV_DEFAULT"
_Z25selective_scan_fwd_kernelI32Selective_Scan_fwd_kernel_traitsILi128ELi16ELi1ELb1ELb1ELb1ELb1EfN3c107complexIfEEEEv13SSMParamsBase:
.text._Z25selective_scan_fwd_kernelI32Selective_Scan_fwd_kernel_traitsILi128ELi16ELi1ELb1ELb1ELb1ELb1EfN3c107complexIfEEEEv13SSMParamsBase:
        /* <DEDUP_REMOVED lines=122> */
.L_x_678:
[----:B------:R-:W0:Y:S01]  /*07a0*/  S2R R56, SR_TID.X ;  /* 0x0000000000387919 */ /* 0x000e220000002100 */
[----:B-1----:R-:W-:Y:S02]  /*07b0*/  MOV R2, UR8 ;  /* 0x0000000800027c02 */ /* 0x002fe40008000f00 */
        /* <DEDUP_REMOVED lines=95> */
.L_x_640:
[----:B------:R-:W-:Y:S05]  /*0db0*/  BSYNC B0 ;  /* 0x0000000000007941 */ /* 0x000fea0003800000 */
.L_x_639:
        /* <DEDUP_REMOVED lines=37> */
.L_x_642:
[----:B------:R-:W-:Y:S05]  /*1010*/  BSYNC B0 ;  /* 0x0000000000007941 */ /* 0x000fea0003800000 */
.L_x_641:
        /* <DEDUP_REMOVED lines=35> */
.L_x_644:
[----:B------:R-:W-:Y:S05]  /*1250*/  BSYNC B0 ;  /* 0x0000000000007941 */ /* 0x000fea0003800000 */
.L_x_643:
        /* <DEDUP_REMOVED lines=37> */
.L_x_646:
[----:B------:R-:W-:Y:S05]  /*14b0*/  BSYNC B0 ;  /* 0x0000000000007941 */ /* 0x000fea0003800000 */
.L_x_645:
        /* <DEDUP_REMOVED lines=35> */
.L_x_648:
[----:B------:R-:W-:Y:S05]  /*16f0*/  BSYNC B0 ;  /* 0x0000000000007941 */ /* 0x000fea0003800000 */
.L_x_647:
        /* <DEDUP_REMOVED lines=37> */
.L_x_650:
[----:B------:R-:W-:Y:S05]  /*1950*/  BSYNC B0 ;  /* 0x0000000000007941 */ /* 0x000fea0003800000 */
.L_x_649:
        /* <DEDUP_REMOVED lines=35> */
.L_x_652:
[----:B------:R-:W-:Y:S05]  /*1b90*/  BSYNC B0 ;  /* 0x0000000000007941 */ /* 0x000fea0003800000 */
.L_x_651:
        /* <DEDUP_REMOVED lines=37> */
.L_x_654:
[----:B------:R-:W-:Y:S05]  /*1df0*/  BSYNC B0 ;  /* 0x0000000000007941 */ /* 0x000fea0003800000 */
.L_x_653:
        /* <DEDUP_REMOVED lines=35> */
.L_x_656:
[----:B------:R-:W-:Y:S05]  /*2030*/  BSYNC B0 ;  /* 0x0000000000007941 */ /* 0x000fea0003800000 */
.L_x_655:
        /* <DEDUP_REMOVED lines=41> */
.L_x_658:
[----:B------:R-:W-:Y:S05]  /*22d0*/  BSYNC B0 ;  /* 0x0000000000007941 */ /* 0x000fea0003800000 */
.L_x_657:
        /* <DEDUP_REMOVED lines=33> */
.L_x_660:
[----:B------:R-:W-:Y:S05]  /*24f0*/  BSYNC B0 ;  /* 0x0000000000007941 */ /* 0x000fea0003800000 */
.L_x_659:
        /* <DEDUP_REMOVED lines=33> */
.L_x_662:
[----:B------:R-:W-:Y:S05]  /*2710*/  BSYNC B0 ;  /* 0x0000000000007941 */ /* 0x000fea0003800000 */
.L_x_661:
        /* <DEDUP_REMOVED lines=33> */
.L_x_664:
[----:B------:R-:W-:Y:S05]  /*2930*/  BSYNC B0 ;  /* 0x0000000000007941 */ /* 0x000fea0003800000 */
.L_x_663:
        /* <DEDUP_REMOVED lines=33> */
.L_x_666:
[----:B------:R-:W-:Y:S05]  /*2b50*/  BSYNC B0 ;  /* 0x0000000000007941 */ /* 0x000fea0003800000 */
.L_x_665:
        /* <DEDUP_REMOVED lines=33> */
.L_x_668:
[----:B------:R-:W-:Y:S05]  /*2d70*/  BSYNC B0 ;  /* 0x0000000000007941 */ /* 0x000fea0003800000 */
.L_x_667:
        /* <DEDUP_REMOVED lines=33> */
.L_x_670:
[----:B------:R-:W-:Y:S05]  /*2f90*/  BSYNC B0 ;  /* 0x0000000000007941 */ /* 0x000fea0003800000 */
.L_x_669:
        /* <DEDUP_REMOVED lines=42> */
[C---:B------:R-:W-:Y:S01]  /*3240*/  IMAD.WIDE.U32 R20, R149.reuse, UR22, RZ ;  /* 0x0000001695147c25 */ /* 0x040fe2000f8e00ff */
[C---:B------:R-:W-:Y:S01]  /*3250*/  LOP3.LUT P0, RZ, R56.reuse, 0x1f, RZ, 0xc0, !PT ;  /* 0x0000001f38ff7812 */ /* 0x040fe2000780c0ff */
        /* <DEDUP_REMOVED lines=81> */
.L_x_677:
        /* <DEDUP_REMOVED lines=610> */
.L_x_673:
        /* <DEDUP_REMOVED lines=16> */
.L_x_674:
[----:B------:R-:W-:Y:S05]  /*5e90*/  BSYNC B0 ;  /* 0x0000000000007941 */ /* 0x000fea0003800000 */
.L_x_672:
        /* <DEDUP_REMOVED lines=128> */
.L_x_676:
[----:B------:R-:W-:Y:S05]  /*66a0*/  BSYNC B0 ;  /* 0x0000000000007941 */ /* 0x000fea0003800000 */
.L_x_675:
        /* <DEDUP_REMOVED lines=52> */
.L_x_671:
[----:B------:R-:W1:Y:S01]  /*69f0*/  S2R R11, SR_TID.X ;  /* 0x00000000000b7919 */ /* 0x000e620000002100 */
[----:B------:R-:W2:Y:S01]  /*6a00*/  LDC.64 R4, c[0x0][0x2b0] ;  /* 0x0000ac00ff047b82 */ /* 0x000ea20000000a00 */
[----:B------:R-:W-:Y:S01]  /*6a10*/  USHF.L.U32 UR22, UR6, 0xb, URZ ;  /* 0x0000000b06167899 */ /* 0x000fe2000800063f */
[----:B------:R-:W0:Y:S01]  /*6a20*/  S2R R61, SR_LANEID ;  /* 0x00000000003d7919 */ /* 0x000e220000000000 */
[----:B------:R-:W-:Y:S02]  /*6a30*/  ULDC.64 UR24, c[0x0][0x2b8] ;  /* 0x0000ae0000187ab9 */ /* 0x000fe40000000a00 */
[----:B------:R-:W-:Y:S02]  /*6a40*/  USHF.R.S32.HI UR23, URZ, 0x1f, UR22 ;  /* 0x0000001f3f177899 */ /* 0x000fe40008011416 */
[----:B------:R-:W-:Y:S01]  /*6a50*/  UIMAD UR7, UR20, UR24, URZ ;  /* 0x00000018140772a4 */ /* 0x000fe2000f8e023f */
[----:B------:R-:W3:Y:S01]  /*6a60*/  LDC.64 R8, c[0x0][0x2a0] ;  /* 0x0000a800ff087b82 */ /* 0x000ee20000000a00 */
[----:B------:R-:W-:Y:S01]  /*6a70*/  ULDC.64 UR26, c[0x0][0x2a8] ;  /* 0x0000aa00001a7ab9 */ /* 0x000fe20000000a00 */
[----:B-1----:R-:W-:Y:S01]  /*6a80*/  SHF.L.U32 R0, R11, 0x2, RZ ;  /* 0x000000020b007819 */ /* 0x002fe200000006ff */
[----:B---3--:R-:W-:-:S03]  /*6a90*/  IMAD R6, R8, UR21, RZ ;  /* 0x0000001508067c24 */ /* 0x008fc6000f8e02ff */
[----:B------:R-:W-:Y:S01]  /*6aa0*/  LOP3.LUT R10, R0, 0xffffff80, RZ, 0xc0, !PT ;  /* 0xffffff80000a7812 */ /* 0x000fe200078ec0ff */
[----:B--2---:R-:W-:Y:S02]  /*6ab0*/  IMAD R0, R4, UR21, RZ ;  /* 0x0000001504007c24 */ /* 0x004fe4000f8e02ff */
[----:B------:R-:W-:Y:S01]  /*6ac0*/  IMAD R9, R151, R9, R6 ;  /* 0x0000000997097224 */ /* 0x000fe200078e0206 */
[----:B0-----:R-:W-:Y:S01]  /*6ad0*/  LEA R2, R61, R10, 0x2 ;  /* 0x0000000a3d027211 */ /* 0x001fe200078e10ff */
[C---:B------:R-:W-:Y:S01]  /*6ae0*/  IMAD R3, R151.reuse, R5, R0 ;  /* 0x0000000597037224 */ /* 0x040fe200078e0200 */
[----:B------:R-:W-:Y:S01]  /*6af0*/  IADD3 R60, R10, R61, RZ ;  /* 0x0000003d0a3c7210 */ /* 0x000fe20007ffe0ff */
[C---:B------:R-:W-:Y:S01]  /*6b00*/  IMAD.WIDE.U32 R4, R151.reuse, R4, UR22 ;  /* 0x0000001697047e25 */ /* 0x040fe2000f8e0004 */
[----:B------:R-:W-:Y:S01]  /*6b10*/  LEA R2, R2, UR16, 0x4 ;  /* 0x0000001002027c11 */ /* 0x000fe2000f8e20ff */
[----:B------:R-:W-:Y:S01]  /*6b20*/  BAR.SYNC.DEFER_BLOCKING 0x0 ;  /* 0x0000000000007b1d */ /* 0x000fe20000010000 */
[----:B------:R-:W-:Y:S01]  /*6b30*/  LEA R0, R60, UR16, 0x4 ;  /* 0x000000103c007c11 */ /* 0x000fe2000f8e20ff */
[----:B------:R-:W-:Y:S01]  /*6b40*/  IMAD.WIDE.U32 R6, R151, R8, UR22 ;  /* 0x0000001697067e25 */ /* 0x000fe2000f8e0008 */
[----:B------:R-:W-:-:S02]  /*6b50*/  IADD3 R5, R5, R3, RZ ;  /* 0x0000000305057210 */ /* 0x000fc40007ffe0ff */
[----:B------:R-:W-:Y:S01]  /*6b60*/  MOV R8, UR7 ;  /* 0x0000000700087c02 */ /* 0x000fe20008000f00 */
[----:B------:R-:W-:Y:S01]  /*6b70*/  UIMAD UR7, UR20, UR26, URZ ;  /* 0x0000001a140772a4 */ /* 0x000fe2000f8e023f */
[----:B------:R-:W-:Y:S01]  /*6b80*/  IADD3 R9, R7, R9, RZ ;  /* 0x0000000907097210 */ /* 0x000fe20007ffe0ff */
[----:B------:R-:W-:-:S04]  /*6b90*/  IMAD.WIDE.U32 R4, R149, UR24, R4 ;  /* 0x0000001895047c25 */ /* 0x000fc8000f8e0004 */
[----:B------:R-:W-:Y:S01]  /*6ba0*/  IMAD R3, R149, UR25, R8 ;  /* 0x0000001995037c24 */ /* 0x000fe2000f8e0208 */
[----:B------:R-:W-:Y:S01]  /*6bb0*/  ULDC.64 UR24, c[0x0][0x308] ;  /* 0x0000c20000187ab9 */ /* 0x000fe20000000a00 */
[----:B------:R-:W-:Y:S02]  /*6bc0*/  MOV R44, UR7 ;  /* 0x00000007002c7c02 */ /* 0x000fe40008000f00 */
[----:B------:R-:W-:Y:S02]  /*6bd0*/  MOV R8, R6 ;  /* 0x0000000600087202 */ /* 0x000fe40000000f00 */
[----:B------:R-:W-:Y:S01]  /*6be0*/  IADD3 R3, R5, R3, RZ ;  /* 0x0000000305037210 */ /* 0x000fe20007ffe0ff */
[C---:B------:R-:W-:Y:S01]  /*6bf0*/  IMAD R5, R149.reuse, UR27, R44 ;  /* 0x0000001b95057c24 */ /* 0x040fe2000f8e022c */
[C---:B------:R-:W-:Y:S01]  /*6c00*/  LEA R6, P0, R4.reuse, UR24, 0x2 ;  /* 0x0000001804067c11 */ /* 0x040fe2000f8010ff */
[----:B------:R-:W-:Y:S01]  /*6c10*/  IMAD.WIDE.U32 R8, R149, UR26, R8 ;  /* 0x0000001a95087c25 */ /* 0x000fe2000f8e0008 */
[----:B------:R-:W-:Y:S02]  /*6c20*/  STS.128 [R2], R40 ;  /* 0x0000002802007388 */ /* 0x000fe40000000c00 */
[----:B------:R-:W-:Y:S01]  /*6c30*/  LEA.HI.X R7, R4, UR25, R3, 0x2, P0 ;  /* 0x0000001904077c11 */ /* 0x000fe200080f1403 */
[----:B------:R-:W-:Y:S01]  /*6c40*/  ULDC.64 UR24, c[0x0][0x318] ;  /* 0x0000c60000187ab9 */ /* 0x000fe20000000a00 */
[----:B------:R-:W-:Y:S01]  /*6c50*/  LOP3.LUT R3, R10, 0x1f, R11, 0xf8, !PT ;  /* 0x0000001f0a037812 */ /* 0x000fe200078ef80b */
[----:B------:R-:W-:Y:S01]  /*6c60*/  STS.128 [R2+0x10], R28 ;  /* 0x0000101c02007388 */ /* 0x000fe20000000c00 */
[----:B------:R-:W-:-:S02]  /*6c70*/  IADD3 R9, R9, R5, RZ ;  /* 0x0000000509097210 */ /* 0x000fc40007ffe0ff */
[C---:B------:R-:W-:Y:S01]  /*6c80*/  LEA R10, P0, R8.reuse, UR24, 0x2 ;  /* 0x00000018080a7c11 */ /* 0x040fe2000f8010ff */
[----:B------:R-:W-:Y:S01]  /*6c90*/  STS.128 [R2+0x20], R32 ;  /* 0x0000202002007388 */ /* 0x000fe20000000c00 */
[----:B------:R-:W-:Y:S02]  /*6ca0*/  IMAD.WIDE R4, R3, 0x10, R6 ;  /* 0x0000001003047825 */ /* 0x000fe400078e0206 */
[----:B------:R-:W-:Y:S01]  /*6cb0*/  LEA.HI.X R11, R8, UR25, R9, 0x2, P0 ;  /* 0x00000019080b7c11 */ /* 0x000fe200080f1409 */
[----:B------:R-:W-:Y:S01]  /*6cc0*/  STS.128 [R2+0x30], R36 ;  /* 0x0000302402007388 */ /* 0x000fe20000000c00 */
[----:B------:R-:W-:-:S03]  /*6cd0*/  NOP ;  /* 0x0000000000007918 */ /* 0x000fc60000000000 */
[----:B------:R-:W0:Y:S01]  /*6ce0*/  LDS.128 R12, [R0] ;  /* 0x00000000000c7984 */ /* 0x000e220000000c00 */
[----:B------:R-:W-:-:S03]  /*6cf0*/  IMAD.WIDE R6, R3, 0x10, R10 ;  /* 0x0000001003067825 */ /* 0x000fc600078e020a */
[----:B------:R-:W1:Y:S04]  /*6d00*/  LDS.128 R16, [R0+0x200] ;  /* 0x0002000000107984 */ /* 0x000e680000000c00 */
[----:B------:R-:W2:Y:S04]  /*6d10*/  LDS.128 R20, [R0+0x400] ;  /* 0x0004000000147984 */ /* 0x000ea80000000c00 */
[----:B------:R-:W3:Y:S04]  /*6d20*/  LDS.128 R24, [R0+0x600] ;  /* 0x0006000000187984 */ /* 0x000ee80000000c00 */
        /* <DEDUP_REMOVED lines=10> */
[----:B------:R-:W-:-:S02]  /*6dd0*/  UIADD3 UR6, UR6, 0x1, URZ ;  /* 0x0000000106067890 */ /* 0x000fc4000fffe03f */
[----:B------:R-:W-:Y:S02]  /*6de0*/  UIADD3 UR12, UP0, UR12, 0x4000, URZ ;  /* 0x000040000c0c7890 */ /* 0x000fe4000ff1e03f */
[----:B------:R-:W-:Y:S01]  /*6df0*/  LEA R60, R60, UR16, 0x4 ;  /* 0x000000103c3c7c11 */ /* 0x000fe2000f8e20ff */
[----:B------:R-:W-:Y:S01]  /*6e00*/  ULDC.64 UR16, c[0x0][0x2c8] ;  /* 0x0000b20000107ab9 */ /* 0x000fe20000000a00 */
[----:B------:R-:W-:Y:S02]  /*6e10*/  UIADD3 UR13, UP1, UR13, 0x4000, URZ ;  /* 0x000040000d0d7890 */ /* 0x000fe4000ff3e03f */
[----:B------:R-:W-:Y:S02]  /*6e20*/  UIMAD UR7, UR20, UR16, URZ ;  /* 0x00000010140772a4 */ /* 0x000fe4000f8e023f */
[----:B------:R-:W-:Y:S02]  /*6e30*/  UIADD3 UR8, UP2, UR8, 0x2000, URZ ;  /* 0x0000200008087890 */ /* 0x000fe4000ff5e03f */
[----:B------:R-:W-:-:S02]  /*6e40*/  UIADD3 UR9, UP3, UR9, 0x2000, URZ ;  /* 0x0000200009097890 */ /* 0x000fc4000ff7e03f */
[----:B------:R-:W-:Y:S02]  /*6e50*/  UIADD3.X UR14, URZ, UR14, URZ, UP0, !UPT ;  /* 0x0000000e3f0e7290 */ /* 0x000fe400087fe43f */
[----:B------:R-:W-:Y:S02]  /*6e60*/  UIADD3.X UR15, URZ, UR15, URZ, UP1, !UPT ;  /* 0x0000000f3f0f7290 */ /* 0x000fe40008ffe43f */
[----:B------:R-:W-:Y:S02]  /*6e70*/  UIADD3.X UR10, URZ, UR10, URZ, UP2, !UPT ;  /* 0x0000000a3f0a7290 */ /* 0x000fe400097fe43f */
[----:B------:R-:W-:Y:S01]  /*6e80*/  UIADD3.X UR11, URZ, UR11, URZ, UP3, !UPT ;  /* 0x0000000b3f0b7290 */ /* 0x000fe20009ffe43f */
        /* <DEDUP_REMOVED lines=45> */
[----:B------:R1:W2:Y:S01]  /*7160*/  MUFU.RCP R52, R21 ;  /* 0x0000001500347308 */ /* 0x0002a20000001000 */
        /* <DEDUP_REMOVED lines=58> */
[----:B0-----:R-:W-:-:S04]  /*7510*/  FMUL.FTZ R4, R13, R24 ;  /* 0x000000180d047220 */ /* 0x001fc80000410000 */
[----:B------:R-:W-:Y:S01]  /*7520*/  FMUL.FTZ R37, R4, R37 ;  /* 0x0000002504257220 */ /* 0x000fe20000410000 */
[----:B--2---:R-:W-:Y:S02]  /*7530*/  IMAD R4, R26, UR21, RZ ;  /* 0x000000151a047c24 */ /* 0x004fe4000f8e02ff */
[----:B---3--:R-:W-:-:S04]  /*7540*/  FMUL.FTZ R7, R14, R19 ;  /* 0x000000130e077220 */ /* 0x008fc80000410000 */
[----:B------:R-:W-:Y:S01]  /*7550*/  FMUL.FTZ R38, R7, R38 ;  /* 0x0000002607267220 */ /* 0x000fe20000410000 */
[C---:B------:R-:W-:Y:S02]  /*7560*/  IMAD R7, R151.reuse, R27, R4 ;  /* 0x0000001b97077224 */ /* 0x040fe400078e0204 */
[----:B------:R-:W-:-:S04]  /*7570*/  IMAD.WIDE.U32 R4, R151, R26, UR22 ;  /* 0x0000001697047e25 */ /* 0x000fc8000f8e001a */
[----:B-1----:R-:W-:-:S04]  /*7580*/  FMUL.FTZ R6, R15, R16 ;  /* 0x000000100f067220 */ /* 0x002fc80000410000 */
[----:B------:R-:W-:Y:S01]  /*7590*/  FMUL.FTZ R39, R6, R39 ;  /* 0x0000002706277220 */ /* 0x000fe20000410000 */
[----:B------:R-:W-:-:S04]  /*75a0*/  IADD3 R5, R5, R7, RZ ;  /* 0x0000000705057210 */ /* 0x000fc80007ffe0ff */
[----:B------:R0:W-:Y:S01]  /*75b0*/  STS.128 [R2+0x30], R36 ;  /* 0x0000302402007388 */ /* 0x0001e20000000c00 */
[----:B------:R-:W-:-:S03]  /*75c0*/  NOP ;  /* 0x0000000000007918 */ /* 0x000fc60000000000 */
[----:B------:R-:W1:Y:S01]  /*75d0*/  LDS.128 R8, [R0] ;  /* 0x0000000000087984 */ /* 0x000e620000000c00 */
[----:B------:R-:W-:-:S03]  /*75e0*/  IMAD.WIDE.U32 R4, R149, UR16, R4 ;  /* 0x0000001095047c25 */ /* 0x000fc6000f8e0004 */
[----:B------:R-:W2:Y:S04]  /*75f0*/  LDS.128 R12, [R0+0x200] ;  /* 0x00020000000c7984 */ /* 0x000ea80000000c00 */
[----:B------:R-:W3:Y:S01]  /*7600*/  LDS.128 R16, [R0+0x400] ;  /* 0x0004000000107984 */ /* 0x000ee20000000c00 */
[----:B0-----:R-:W-:-:S03]  /*7610*/  MOV R2, UR7 ;  /* 0x0000000700027c02 */ /* 0x001fc60008000f00 */
[----:B------:R0:W4:Y:S02]  /*7620*/  LDS.128 R20, [R0+0x600] ;  /* 0x0006000000147984 */ /* 0x0001240000000c00 */
[----:B------:R-:W-:Y:S01]  /*7630*/  IMAD R7, R149, UR17, R2 ;  /* 0x0000001195077c24 */ /* 0x000fe2000f8e0202 */
[----:B------:R-:W-:Y:S02]  /*7640*/  ULDC.64 UR16, c[0x0][0x320] ;  /* 0x0000c80000107ab9 */ /* 0x000fe40000000a00 */
[C---:B------:R-:W-:Y:S02]  /*7650*/  LEA R6, P0, R4.reuse, UR16, 0x2 ;  /* 0x0000001004067c11 */ /* 0x040fe4000f8010ff */
[----:B------:R-:W-:Y:S01]  /*7660*/  IADD3 R5, R5, R7, RZ ;  /* 0x0000000705057210 */ /* 0x000fe20007ffe0ff */
        /* <DEDUP_REMOVED lines=10> */
.L_x_679:
        /* <DEDUP_REMOVED lines=15> */
.L_x_5175:


//--------------------- .text._Z25selective_scan_fwd_kernelI32Selective_Scan_fwd_kernel_traitsILi64ELi16ELi1ELb0ELb0ELb0ELb0EfN3c107complexIfEEEEv13SSMParamsBase --------------------------
	.section	.text._Z25selective_scan_fwd_kernelI32Selective_Scan_fwd_kernel_traitsILi64ELi16ELi1ELb0ELb0ELb0ELb0EfN3c107complexIfEEEEv13SSMParamsBase,"ax",@progbits
	.align	128
        .global         _Z25selective_scan_fwd_kernelI32Selective_Scan_fwd_kernel_traitsILi64ELi16ELi1ELb0ELb0ELb0ELb0EfN3c107complexIfEEEEv13SSMParamsBase
        .type           _Z25selective_scan_fwd_kernelI32Selective_Scan_fwd_kernel_traitsILi64ELi16ELi1ELb0ELb0ELb0ELb0EfN3c107complexIfEEEEv13SSMParamsBase,@function
        .size           _Z25selective_scan_fwd_kernelI32Selective_Scan_fwd_kernel_traitsILi64ELi16ELi1ELb0ELb0ELb0ELb0EfN3c107complexIfEEEEv13SSMParamsBase,(.L_x_5176 - _Z25selective_scan_fwd_kernelI32Selective_Scan_fwd_kernel_traitsILi64ELi16ELi1ELb0ELb0ELb0ELb0EfN3c107complexIfEEEEv13SSMParamsBase)
        .other          _Z25selective_scan_fwd_kernelI32Selective_Scan_fwd_kernel_traitsILi64ELi16ELi1ELb0ELb0ELb0ELb0EfN3c107complexIfEEEEv13SSMParamsBase,@"STO_CUDA_ENTRY STV_DEFAULT"
_Z25selective_scan_fwd_kernelI32Selective_Scan_fwd_kernel_traitsILi64ELi16ELi1ELb0ELb0ELb0ELb0EfN3c107complexIfEEEEv13SSMParamsBase:
.text._Z25selective_scan_fwd_kernelI32Selective_Scan_fwd_kernel_traitsILi64ELi16ELi1ELb0ELb0ELb0ELb0EfN3c107complexIfEEEEv13SSMParamsBase:
        /* <DEDUP_REMOVED lines=31> */
[----:B------:R-:W-:Y:S01]  /*01f0*/  IMAD.WIDE.U32 R2, R96, UR4, RZ ;  /* 0x0000000460027c25 */ /* 0x000fe2000f8e00ff */
[----:B------:R-:W-:Y:S01]  /*0200*/  UMOV UR4, URZ ;  /* 0x0000003f00047c82 */ /* 0x000fe20008000000 */
[----:B------:R-:W3:Y:S01]  /*0210*/  LDC.64 R10, c[0x0][0x2f8] ;  /* 0x0000be00ff0a7b82 */ /* 0x000ee20000000a00 */
[----:B-----5:R-:W-:Y:S01]  /*0220*/  @P0 R2UR UR4, R0 ;  /* 0x00000000000402ca */ /* 0x020fe200000e0000 */
[C---:B------:R-:W-:Y:S01]  /*0230*/  IMAD R7, R96.reuse, UR5, R5 ;  /* 0x0000000560077c24 */ /* 0x040fe2000f8e0205 */
[----:B------:R-:W-:Y:S01]  /*0240*/  UMOV UR5, URZ ;  /* 0x0000003f00057c82 */ /* 0x000fe20008000000 */
[----:B------:R-:W-:Y:S01]  /*0250*/  IMAD.WIDE.U32 R4, R96, UR6, RZ ;  /* 0x0000000660047c25 */ /* 0x000fe2000f8e00ff */
[----:B------:R-:W-:-:S02]  /*0260*/  @P1 R2UR UR5, R6 ;  /* 0x00000000060512ca */ /* 0x000fc400000e0000 */
[----:B------:R-:W-:Y:S01]  /*0270*/  IADD3 R3, R3, R7, RZ ;  /* 0x0000000703037210 */ /* 0x000fe20007ffe0ff */
[----:B------:R-:W-:Y:S01]  /*0280*/  IMAD R9, R96, UR7, R9 ;  /* 0x0000000760097c24 */ /* 0x000fe2000f8e0209 */
[----:B------:R-:W-:Y:S02]  /*0290*/  ULDC.64 UR6, c[0x0][0x288] ;  /* 0x0000a20000067ab9 */ /* 0x000fe40000000a00 */
[----:B------:R-:W-:Y:S02]  /*02a0*/  IMAD R7, R97, UR6, RZ ;  /* 0x0000000661077c24 */ /* 0x000fe4000f8e02ff */
[----:B------:R-:W-:Y:S01]  /*02b0*/  IADD3 R5, R5, R9, RZ ;  /* 0x0000000905057210 */ /* 0x000fe20007ffe0ff */
[----:B------:R-:W-:Y:S02]  /*02c0*/  IMAD R9, R97, UR8, RZ ;  /* 0x0000000861097c24 */ /* 0x000fe4000f8e02ff */
        /* <DEDUP_REMOVED lines=8> */
[----:B------:R-:W-:Y:S02]  /*0350*/  LOP3.LUT R93, R99, 0x1f, RZ, 0xc0, !PT ;  /* 0x0000001f635d7812 */ /* 0x000fe400078ec0ff */
[----:B------:R-:W-:Y:S02]  /*0360*/  IADD3 R87, R5, R9, RZ ;  /* 0x0000000905577210 */ /* 0x000fe40007ffe0ff */
[----:B---3--:R-:W-:-:S02]  /*0370*/  LEA R88, P1, R4, R10, 0x2 ;  /* 0x0000000a04587211 */ /* 0x008fc400078210ff */
[----:B------:R-:W-:Y:S02]  /*0380*/  LOP3.LUT R92, R92, 0xfffffe00, RZ, 0xc0, !PT ;  /* 0xfffffe005c5c7812 */ /* 0x000fe400078ec0ff */
[----:B------:R-:W-:Y:S02]  /*0390*/  LEA.HI.X R89, R2, R91, R89, 0x2, P0 ;  /* 0x0000005b02597211 */ /* 0x000fe400000f1459 */
[----:B------:R-:W-:Y:S02]  /*03a0*/  LEA.HI.X R87, R4, R11, R87, 0x2, P1 ;  /* 0x0000000b04577211 */ /* 0x000fe400008f1457 */
[----:B--2---:R-:W-:-:S07]  /*03b0*/  LOP3.LUT R91, R92, R93, RZ, 0xfc, !PT ;  /* 0x0000005d5c5b7212 */ /* 0x004fce00078efcff */
.L_x_721:
[----:B------:R-:W-:Y:S01]  /*03c0*/  BAR.SYNC.DEFER_BLOCKING 0x0 ;  /* 0x0000000000007b1d */ /* 0x000fe20000010000 */
[C-C-:B------:R-:W-:Y:S01]  /*03d0*/  LOP3.LUT R18, R92.reuse, 0x20, R93.reuse, 0xfe, !PT ;  /* 0x000000205c127812 */ /* 0x140fe200078efe5d */
[----:B------:R-:W-:Y:S01]  /*03e0*/  HFMA2.MMA R0, -RZ, RZ, 0, 0 ;  /* 0x00000000ff007435 */ /* 0x000fe200000001ff */
[----:B0-----:R-:W-:Y:S02]  /*03f0*/  MOV R2, R90 ;  /* 0x0000005a00027202 */ /* 0x001fe40000000f00 */
[----:B------:R-:W-:Y:S02]  /*0400*/  CS2R R4, SRZ ;  /* 0x0000000000047805 */ /* 0x000fe4000001ff00 */
[----:B------:R-:W-:Y:S01]  /*0410*/  MOV R3, R89 ;  /* 0x0000005900037202 */ /* 0x000fe20000000f00 */
        /* <DEDUP_REMOVED lines=13> */
[--C-:B------:R-:W-:Y:S02]  /*04f0*/  LOP3.LUT R24, R92, 0xc0, R93.reuse, 0xfe, !PT ;  /* 0x000000c05c187812 */ /* 0x100fe400078efe5d */
[----:B------:R-:W-:Y:S02]  /*0500*/  CS2R R14, SRZ ;  /* 0x00000000000e7805 */ /* 0x000fe4000001ff00 */
[----:B------:R-:W-:Y:S02]  /*0510*/  ISETP.GE.AND P0, PT, R20, UR34, PT ;  /* 0x0000002214007c0c */ /* 0x000fe4000bf06270 */
[----:B------:R-:W-:Y:S02]  /*0520*/  LOP3.LUT R26, R92, 0xe0, R93, 0xfe, !PT ;  /* 0x000000e05c1a7812 */ /* 0x000fe400078efe5d */
[----:B------:R-:W-:-:S02]  /*0530*/  ISETP.GE.AND P4, PT, R21, UR34, PT ;  /* 0x0000002215007c0c */ /* 0x000fc4000bf86270 */
[----:B------:R-:W-:Y:S01]  /*0540*/  LOP3.LUT R28, R92, 0x100, R93, 0xfe, !PT ;  /* 0x000001005c1c7812 */ /* 0x000fe200078efe5d */
[----:B------:R-:W2:Y:S01]  /*0550*/  @!P2 LDG.E R5, desc[UR12][R2.64] ;  /* 0x0000000c0205a981 */ /* 0x000ea2000c1e1900 */
[----:B------:R-:W-:Y:S02]  /*0560*/  ISETP.GE.AND P6, PT, R22, UR34, PT ;  /* 0x0000002216007c0c */ /* 0x000fe4000bfc6270 */
[----:B------:R-:W-:Y:S01]  /*0570*/  ISETP.GE.AND P5, PT, R23, UR34, PT ;  /* 0x0000002217007c0c */ /* 0x000fe2000bfa6270 */
[----:B------:R-:W3:Y:S01]  /*0580*/  @!P1 LDG.E R0, desc[UR12][R2.64+0x80] ;  /* 0x0000800c02009981 */ /* 0x000ee2000c1e1900 */
[----:B------:R-:W-:Y:S02]  /*0590*/  ISETP.GE.AND P3, PT, R24, UR34, PT ;  /* 0x0000002218007c0c */ /* 0x000fe4000bf66270 */
[----:B------:R-:W-:Y:S01]  /*05a0*/  ISETP.GE.AND P2, PT, R26, UR34, PT ;  /* 0x000000221a007c0c */ /* 0x000fe2000bf46270 */
[----:B------:R-:W4:Y:S01]  /*05b0*/  @!P0 LDG.E R7, desc[UR12][R2.64+0x100] ;  /* 0x0001000c02078981 */ /* 0x000f22000c1e1900 */
[----:B------:R-:W-:-:S02]  /*05c0*/  ISETP.GE.AND P1, PT, R28, UR34, PT ;  /* 0x000000221c007c0c */ /* 0x000fc4000bf26270 */
[C-C-:B------:R-:W-:Y:S01]  /*05d0*/  LOP3.LUT R30, R92.reuse, 0x120, R93.reuse, 0xfe, !PT ;  /* 0x000001205c1e7812 */ /* 0x140fe200078efe5d */
[----:B------:R-:W5:Y:S01]  /*05e0*/  @!P4 LDG.E R4, desc[UR12][R2.64+0x180] ;  /* 0x0001800c0204c981 */ /* 0x000f62000c1e1900 */
[C-C-:B------:R-:W-:Y:S02]  /*05f0*/  LOP3.LUT R32, R92.reuse, 0x140, R93.reuse, 0xfe, !PT ;  /* 0x000001405c207812 */ /* 0x140fe400078efe5d */
[C-C-:B------:R-:W-:Y:S01]  /*0600*/  LOP3.LUT R34, R92.reuse, 0x160, R93.reuse, 0xfe, !PT ;  /* 0x000001605c227812 */ /* 0x140fe200078efe5d */
[----:B------:R-:W5:Y:S01]  /*0610*/  @!P6 LDG.E R9, desc[UR12][R2.64+0x200] ;  /* 0x0002000c0209e981 */ /* 0x000f62000c1e1900 */
[C-C-:B------:R-:W-:Y:S02]  /*0620*/  LOP3.LUT R36, R92.reuse, 0x180, R93.reuse, 0xfe, !PT ;  /* 0x000001805c247812 */ /* 0x140fe400078efe5d */
[----:B------:R-:W-:Y:S01]  /*0630*/  LOP3.LUT R38, R92, 0x1a0, R93, 0xfe, !PT ;  /* 0x000001a05c267812 */ /* 0x000fe200078efe5d */
[----:B------:R-:W5:Y:S01]  /*0640*/  @!P5 LDG.E R6, desc[UR12][R2.64+0x280] ;  /* 0x0002800c0206d981 */ /* 0x000f62000c1e1900 */
[----:B------:R-:W-:-:S02]  /*0650*/  ISETP.GE.AND P0, PT, R30, UR34, PT ;  /* 0x000000221e007c0c */ /* 0x000fc4000bf06270 */
[--C-:B------:R-:W-:Y:S01]  /*0660*/  LOP3.LUT R40, R92, 0x1c0, R93.reuse, 0xfe, !PT ;  /* 0x000001c05c287812 */ /* 0x100fe200078efe5d */
[----:B------:R-:W5:Y:S01]  /*0670*/  @!P3 LDG.E R11, desc[UR12][R2.64+0x300] ;  /* 0x0003000c020bb981 */ /* 0x000f62000c1e1900 */
[----:B------:R-:W-:Y:S02]  /*0680*/  ISETP.GE.AND P4, PT, R32, UR34, PT ;  /* 0x0000002220007c0c */ /* 0x000fe4000bf86270 */
[----:B------:R-:W-:Y:S01]  /*0690*/  LOP3.LUT R42, R92, 0x1e0, R93, 0xfe, !PT ;  /* 0x000001e05c2a7812 */ /* 0x000fe200078efe5d */
[----:B------:R-:W5:Y:S01]  /*06a0*/  @!P2 LDG.E R8, desc[UR12][R2.64+0x380] ;  /* 0x0003800c0208a981 */ /* 0x000f62000c1e1900 */
[----:B------:R-:W-:Y:S02]  /*06b0*/  ISETP.GE.AND P6, PT, R34, UR34, PT ;  /* 0x0000002222007c0c */ /* 0x000fe4000bfc6270 */
[----:B------:R-:W-:Y:S01]  /*06c0*/  ISETP.GE.AND P5, PT, R36, UR34, PT ;  /* 0x0000002224007c0c */ /* 0x000fe2000bfa6270 */
[----:B------:R-:W5:Y:S01]  /*06d0*/  @!P1 LDG.E R13, desc[UR12][R2.64+0x400] ;  /* 0x0004000c020d9981 */ /* 0x000f62000c1e1900 */
[----:B------:R-:W-:-:S02]  /*06e0*/  ISETP.GE.AND P3, PT, R38, UR34, PT ;  /* 0x0000002226007c0c */ /* 0x000fc4000bf66270 */
[----:B------:R-:W-:Y:S01]  /*06f0*/  ISETP.GE.AND P2, PT, R40, UR34, PT ;  /* 0x0000002228007c0c */ /* 0x000fe2000bf46270 */
[----:B------:R-:W-:Y:S01]  /*0700*/  HFMA2.MMA R19, -RZ, RZ, 0, 0 ;  /* 0x00000000ff137435 */ /* 0x000fe200000001ff */
[----:B------:R-:W-:Y:S02]  /*0710*/  ISETP.GE.AND P1, PT, R42, UR34, PT ;  /* 0x000000222a007c0c */ /* 0x000fe4000bf26270 */
        /* <DEDUP_REMOVED lines=20> */
[-C--:B------:R-:W-:Y:S01]  /*0860*/  LEA.HI.SX32 R3, R3, R18.reuse, 0x1b ;  /* 0x0000001203037211 */ /* 0x080fe200078fdaff */
[----:B-1----:R-:W-:Y:S01]  /*0870*/  ULEA UR8, UR8, UR7, 0x18 ;  /* 0x0000000708087291 */ /* 0x002fe2000f8ec03f */
[----:B------:R-:W-:Y:S02]  /*0880*/  IADD3 R29, R18, 0xc0, RZ ;  /* 0x000000c0121d7810 */ /* 0x000fe40007ffe0ff */
[----:B------:R-:W-:-:S02]  /*0890*/  LEA.HI.SX32 R21, R21, R18, 0x1b ;  /* 0x0000001215157211 */ /* 0x000fc400078fdaff */
[C---:B------:R-:W-:Y:S02]  /*08a0*/  IADD3 R31, R18.reuse, 0xe0, RZ ;  /* 0x000000e0121f7810 */ /* 0x040fe40007ffe0ff */
[-C--:B------:R-:W-:Y:S02]  /*08b0*/  LEA.HI.SX32 R23, R23, R18.reuse, 0x1b ;  /* 0x0000001217177211 */ /* 0x080fe400078fdaff */
[----:B------:R-:W-:Y:S02]  /*08c0*/  IADD3 R33, R18, 0x100, RZ ;  /* 0x0000010012217810 */ /* 0x000fe40007ffe0ff */
        /* <DEDUP_REMOVED lines=35> */
[----:B------:R-:W-:Y:S02]  /*0b00*/  MOV R2, R88 ;  /* 0x0000005800027202 */ /* 0x000fe40000000f00 */
[----:B------:R-:W-:Y:S02]  /*0b10*/  MOV R3, R87 ;  /* 0x0000005700037202 */ /* 0x000fe40000000f00 */
[C---:B------:R-:W-:Y:S01]  /*0b20*/  ISETP.GE.AND P0, PT, R91.reuse, UR34, PT ;  /* 0x000000225b007c0c */ /* 0x040fe2000bf06270 */
[----:B------:R-:W-:Y:S01]  /*0b30*/  IMAD.WIDE R2, R91, 0x4, R2 ;  /* 0x000000045b027825 */ /* 0x000fe200078e0202 */
[----:B------:R-:W-:-:S02]  /*0b40*/  ISETP.GE.AND P4, PT, R20, UR34, PT ;  /* 0x0000002214007c0c */ /* 0x000fc4000bf86270 */
        /* <DEDUP_REMOVED lines=157> */
.L_x_681:
[----:B------:R-:W-:Y:S05]  /*1520*/  BSYNC B0 ;  /* 0x0000000000007941 */ /* 0x000fea0003800000 */
.L_x_680:
        /* <DEDUP_REMOVED lines=37> */
.L_x_683:
[----:B------:R-:W-:Y:S05]  /*1780*/  BSYNC B0 ;  /* 0x0000000000007941 */ /* 0x000fea0003800000 */
.L_x_682:
        /* <DEDUP_REMOVED lines=35> */
.L_x_685:
[----:B------:R-:W-:Y:S05]  /*19c0*/  BSYNC B0 ;  /* 0x0000000000007941 */ /* 0x000fea0003800000 */
.L_x_684:
        /* <DEDUP_REMOVED lines=37> */
.L_x_687:
[----:B------:R-:W-:Y:S05]  /*1c20*/  BSYNC B0 ;  /* 0x0000000000007941 */ /* 0x000fea0003800000 */
.L_x_686:
        /* <DEDUP_REMOVED lines=35> */
.L_x_689:
[----:B------:R-:W-:Y:S05]  /*1e60*/  BSYNC B0 ;  /* 0x0000000000007941 */ /* 0x000fea0003800000 */
.L_x_688:
        /* <DEDUP_REMOVED lines=37> */
.L_x_691:
[----:B------:R-:W-:Y:S05]  /*20c0*/  BSYNC B0 ;  /* 0x0000000000007941 */ /* 0x000fea0003800000 */
.L_x_690:
        /* <DEDUP_REMOVED lines=35> */
.L_x_693:
[----:B------:R-:W-:Y:S05]  /*2300*/  BSYNC B0 ;  /* 0x0000000000007941 */ /* 0x000fea0003800000 */
.L_x_692:
        /* <DEDUP_REMOVED lines=37> */
.L_x_695:
[----:B------:R-:W-:Y:S05]  /*2560*/  BSYNC B0 ;  /* 0x0000000000007941 */ /* 0x000fea0003800000 */
.L_x_694:
        /* <DEDUP_REMOVED lines=35> */
.L_x_697:
[----:B------:R-:W-:Y:S05]  /*27a0*/  BSYNC B0 ;  /* 0x0000000000007941 */ /* 0x000fea0003800000 */
.L_x_696:
        /* <DEDUP_REMOVED lines=41> */
.L_x_699:
[----:B------:R-:W-:Y:S05]  /*2a40*/  BSYNC B0 ;  /* 0x0000000000007941 */ /* 0x000fea0003800000 */
.L_x_698:
        /* <DEDUP_REMOVED lines=33> */
.L_x_701:
[----:B------:R-:W-:Y:S05]  /*2c60*/  BSYNC B0 ;  /* 0x0000000000007941 */ /* 0x000fea0003800000 */
.L_x_700:
        /* <DEDUP_REMOVED lines=33> */
.L_x_703:
[----:B------:R-:W-:Y:S05]  /*2e80*/  BSYNC B0 ;  /* 0x0000000000007941 */ /* 0x000fea0003800000 */
.L_x_702:
        /* <DEDUP_REMOVED lines=33> */
.L_x_705:
[----:B------:R-:W-:Y:S05]  /*30a0*/  BSYNC B0 ;  /* 0x0000000000007941 */ /* 0x000fea0003800000 */
.L_x_704:
        /* <DEDUP_REMOVED lines=33> */
.L_x_707:
[----:B------:R-:W-:Y:S05]  /*32c0*/  BSYNC B0 ;  /* 0x0000000000007941 */ /* 0x000fea0003800000 */
.L_x_706:
        /* <DEDUP_REMOVED lines=33> */
.L_x_709:
[----:B------:R-:W-:Y:S05]  /*34e0*/  BSYNC B0 ;  /* 0x0000000000007941 */ /* 0x000fea0003800000 */
.L_x_708:
        /* <DEDUP_REMOVED lines=33> */
.L_x_711:
[----:B------:R-:W-:Y:S05]  /*3700*/  BSYNC B0 ;  /* 0x0000000000007941 */ /* 0x000fea0003800000 */
.L_x_710:
        /* <DEDUP_REMOVED lines=34> */
.L_x_718:
        /* <DEDUP_REMOVED lines=22> */
[----:B------:R-:W-:-:S02]  /*3a90*/  UIMAD UR9, UR7, UR23, UR9 ;  /* 0x00000017070972a4 */ /* 0x000fc4000f8e0209 */
[----:B------:R-:W-:Y:S01]  /*3aa0*/  UIMAD UR8, UR7, UR27, UR8 ;  /* 0x0000001b070872a4 */ /* 0x000fe2000f8e0208 */
[----:B0-----:R-:W-:-:S04]  /*3ab0*/  SHF.L.U32 R14, R99, 0x4, RZ ;  /* 0x00000004630e7819 */ /* 0x001fc800000006ff */
[----:B------:R-:W-:-:S04]  /*3ac0*/  IADD3 R16, R14, 0xc, RZ ;  /* 0x0000000c0e107810 */ /* 0x000fc80007ffe0ff */
[----:B------:R-:W-:Y:S01]  /*3ad0*/  ISETP.GE.U32.AND P3, PT, R16, UR34, PT ;  /* 0x0000002210007c0c */ /* 0x000fe2000bf66070 */
[----:B------:R-:W-:-:S05]  /*3ae0*/  FMUL.FTZ R136, R45, R44 ;  /* 0x0000002c2d887220 */ /* 0x000fca0000410000 */
[----:B------:R-:W-:Y:S01]  /*3af0*/  FSEL R136, R136, RZ, !P3 ;  /* 0x000000ff88887208 */ /* 0x000fe20005800000 */
        /* <DEDUP_REMOVED lines=20> */
[----:B------:R-:W-:-:S03]  /*3c40*/  FMUL.FTZ R131, R19, R42 ;  /* 0x0000002a13837220 */ /* 0x000fc60000410000 */
        /* <DEDUP_REMOVED lines=62> */
[----:B------:R-:W-:Y:S02]  /*4030*/  IADD3 R6, R14, 0x7, RZ ;  /* 0x000000070e067810 */ /* 0x000fe40007ffe0ff */
[----:B------:R-:W-:Y:S01]  /*4040*/  ISETP.GE.U32.AND P6, PT, R21, UR34, PT ;  /* 0x0000002215007c0c */ /* 0x000fe2000bfc6070 */
[----:B------:R-:W-:Y:S01]  /*4050*/  MUFU.COS R112, R4 ;  /* 0x0000000400707308 */ /* 0x000fe20000000000 */
[----:B0-----:R-:W-:Y:S01]  /*4060*/  FMUL.FTZ R116, R115, R116 ;  /* 0x0000007473747220 */ /* 0x001fe20000410000 */
[----:B------:R-:W2:Y:S01]  /*4070*/  LDG.E.64 R2, desc[UR12][R2.64] ;  /* 0x0000000c02027981 */ /* 0x000ea2000c1e1b00 */
[----:B------:R-:W-:Y:S01]  /*4080*/  FSEL R124, R121, RZ, !P6 ;  /* 0x000000ff797c7208 */ /* 0x000fe20007000000 */
[----:B------:R-:W-:Y:S01]  /*4090*/  FMUL.FTZ R121, R119, R117 ;  /* 0x0000007577797220 */ /* 0x000fe20000410000 */
[----:B------:R-:W-:Y:S01]  /*40a0*/  FMUL.FTZ R119, R55, R54 ;  /* 0x0000003637777220 */ /* 0x000fe20000410000 */
[----:B------:R-:W-:-:S02]  /*40b0*/  FSEL R123, R123, 1, !P6 ;  /* 0x3f8000007b7b7808 */ /* 0x000fc40007000000 */
[----:B------:R-:W-:Y:S01]  /*40c0*/  MUFU.SIN R4, R12 ;  /* 0x0000000c00047308 */ /* 0x000fe20000000400 */
[----:B------:R-:W-:Y:S02]  /*40d0*/  FSEL R122, R122, RZ, !P6 ;  /* 0x000000ff7a7a7208 */ /* 0x000fe40007000000 */
[----:B------:R-:W-:-:S05]  /*40e0*/  IADD3 R117, R14, 0x5, RZ ;  /* 0x000000050e757810 */ /* 0x000fca0007ffe0ff */
[----:B------:R-:W-:Y:S08]  /*40f0*/  MUFU.COS R10, R12 ;  /* 0x0000000c000a7308 */ /* 0x000ff00000000000 */
[----:B------:R-:W-:Y:S08]  /*4100*/  MUFU.SIN R12, R20 ;  /* 0x00000014000c7308 */ /* 0x000ff00000000400 */
[----:B------:R0:W-:Y:S08]  /*4110*/  MUFU.COS R16, R20 ;  /* 0x0000001400107308 */ /* 0x0001f00000000000 */
        /* <DEDUP_REMOVED lines=9> */
[----:B------:R-:W-:Y:S02]  /*41b0*/  ISETP.GE.U32.AND P6, PT, R8, UR34, PT ;  /* 0x0000002208007c0c */ /* 0x000fe4000bfc6070 */
[----:B------:R-:W-:Y:S01]  /*41c0*/  FSEL R119, R119, RZ, !P5 ;  /* 0x000000ff77777208 */ /* 0x000fe20006800000 */
[----:B------:R-:W-:Y:S01]  /*41d0*/  MUFU.SIN R7, R125 ;  /* 0x0000007d00077308 */ /* 0x000fe20000000400 */
[----:B-1----:R-:W-:-:S07]  /*41e0*/  FMUL.FTZ R112, R113, R112 ;  /* 0x0000007071707220 */ /* 0x002fce0000410000 */
[----:B------:R1:W-:Y:S01]  /*41f0*/  MUFU.COS R9, R125 ;  /* 0x0000007d00097308 */ /* 0x0003e20000000000 */
[C---:B0-----:R-:W-:Y:S01]  /*4200*/  FMUL.FTZ R110, R111.reuse, R110 ;  /* 0x0000006e6f6e7220 */ /* 0x041fe20000410000 */
[----:B------:R-:W-:-:S06]  /*4210*/  FMUL.FTZ R109, R111, R109 ;  /* 0x0000006d6f6d7220 */ /* 0x000fcc0000410000 */
[----:B------:R-:W0:Y:S01]  /*4220*/  MUFU.EX2 R107, R107 ;  /* 0x0000006b006b7308 */ /* 0x000e220000000800 */
[----:B-1----:R-:W-:Y:S01]  /*4230*/  FMUL.RZ R125, R120, 0.15915493667125701904 ;  /* 0x3e22f983787d7820 */ /* 0x002fe2000040c000 */
[----:B------:R-:W-:Y:S01]  /*4240*/  FSEL R120, R118, 1, !P5 ;  /* 0x3f80000076787808 */ /* 0x000fe20006800000 */
[----:B------:R-:W-:Y:S01]  /*4250*/  FMUL.FTZ R118, R115, R114 ;  /* 0x0000007273767220 */ /* 0x000fe20000410000 */
[----:B------:R-:W-:Y:S01]  /*4260*/  FMUL.FTZ R115, R57, R56 ;  /* 0x0000003839737220 */ /* 0x000fe20000410000 */
[----:B------:R-:W-:Y:S02]  /*4270*/  IADD3 R114, R14, 0x4, RZ ;  /* 0x000000040e727810 */ /* 0x000fe40007ffe0ff */
[----:B------:R-:W-:Y:S01]  /*4280*/  ISETP.GE.U32.AND P5, PT, R117, UR34, PT ;  /* 0x0000002275007c0c */ /* 0x000fe2000bfa6070 */
[----:B------:R-:W1:Y:S01]  /*4290*/  MUFU.EX2 R103, R103 ;  /* 0x0000006700677308 */ /* 0x000e620000000800 */
[----:B------:R-:W-:Y:S02]  /*42a0*/  FSEL R117, R116, 1, !P6 ;  /* 0x3f80000074757808 */ /* 0x000fe40007000000 */
[----:B------:R-:W-:-:S02]  /*42b0*/  FSEL R118, R118, RZ, !P6 ;  /* 0x000000ff76767208 */ /* 0x000fc40007000000 */
[----:B------:R-:W-:Y:S01]  /*42c0*/  FSEL R116, R115, RZ, !P6 ;  /* 0x000000ff73747208 */ /* 0x000fe20007000000 */
[----:B------:R-:W-:Y:S01]  /*42d0*/  FMUL.FTZ R115, R113, R108 ;  /* 0x0000006c71737220 */ /* 0x000fe20000410000 */
[----:B------:R-:W-:Y:S01]  /*42e0*/  ISETP.GE.U32.AND P6, PT, R114, UR34, PT ;  /* 0x0000002272007c0c */ /* 0x000fe2000bfc6070 */
[----:B------:R-:W-:Y:S01]  /*42f0*/  FMUL.FTZ R114, R5, R42 ;  /* 0x0000002a05727220 */ /* 0x000fe20000410000 */
[----:B------:R-:W-:Y:S01]  /*4300*/  FMUL.FTZ R113, R59, R58 ;  /* 0x0000003a3b717220 */ /* 0x000fe20000410000 */
[----:B------:R-:W3:Y:S01]  /*4310*/  MUFU.EX2 R100, R100 ;  /* 0x0000006400647308 */ /* 0x000ee20000000800 */
[----:B------:R-:W-:Y:S01]  /*4320*/  IADD3 R108, R14, 0x3, RZ ;  /* 0x000000030e6c7810 */ /* 0x000fe20007ffe0ff */
[----:B------:R-:W-:Y:S01]  /*4330*/  FMUL.RZ R126, R114, 0.15915493667125701904 ;  /* 0x3e22f983727e7820 */ /* 0x000fe2000040c000 */
[----:B------:R-:W-:Y:S01]  /*4340*/  FSEL R115, R115, RZ, !P5 ;  /* 0x000000ff73737208 */ /* 0x000fe20006800000 */
[----:B0-----:R-:W-:Y:S01]  /*4350*/  FMUL.FTZ R106, R107, R106 ;  /* 0x0000006a6b6a7220 */ /* 0x001fe20000410000 */
[----:B------:R-:W-:-:S02]  /*4360*/  FSEL R114, R112, 1, !P5 ;  /* 0x3f80000070727808 */ /* 0x000fc40006800000 */
[----:B------:R-:W-:Y:S01]  /*4370*/  FSEL R113, R113, RZ, !P5 ;  /* 0x000000ff71717208 */ /* 0x000fe20006800000 */
[----:B------:R-:W0:Y:S01]  /*4380*/  MUFU.EX2 R17, R17 ;  /* 0x0000001100117308 */ /* 0x000e220000000800 */
[----:B------:R-:W-:Y:S01]  /*4390*/  ISETP.GE.U32.AND P5, PT, R108, UR34, PT ;  /* 0x000000226c007c0c */ /* 0x000fe2000bfa6070 */
[C---:B-1----:R-:W-:Y:S01]  /*43a0*/  FMUL.FTZ R102, R103.reuse, R102 ;  /* 0x0000006667667220 */ /* 0x042fe20000410000 */
[----:B------:R-:W-:Y:S01]  /*43b0*/  IADD3 R108, R14, 0x2, RZ ;  /* 0x000000020e6c7810 */ /* 0x000fe20007ffe0ff */
[----:B------:R-:W-:Y:S01]  /*43c0*/  FMUL.FTZ R101, R103, R101 ;  /* 0x0000006567657220 */ /* 0x000fe20000410000 */
[----:B------:R-:W-:Y:S01]  /*43d0*/  FSEL R111, R110, 1, !P6 ;  /* 0x3f8000006e6f7808 */ /* 0x000fe20007000000 */
[----:B------:R-:W-:Y:S01]  /*43e0*/  FMUL.FTZ R103, R65, R64 ;  /* 0x0000004041677220 */ /* 0x000fe20000410000 */
[----:B------:R-:W-:Y:S01]  /*43f0*/  FSEL R112, R109, RZ, !P6 ;  /* 0x000000ff6d707208 */ /* 0x000fe20007000000 */
[----:B------:R-:W-:Y:S01]  /*4400*/  MUFU.SIN R8, R125 ;  /* 0x0000007d00087308 */ /* 0x000fe20000000400 */
[----:B------:R-:W-:-:S07]  /*4410*/  FSEL R109, R106, RZ, !P5 ;  /* 0x000000ff6a6d7208 */ /* 0x000fce0006800000 */
[----:B------:R1:W-:Y:S08]  /*4420*/  MUFU.COS R127, R125 ;  /* 0x0000007d007f7308 */ /* 0x0003f00000000000 */
[----:B------:R-:W-:Y:S01]  /*4430*/  MUFU.SIN R129, R126 ;  /* 0x0000007e00817308 */ /* 0x000fe20000000400 */
[----:B-1----:R-:W-:-:S05]  /*4440*/  FMUL.FTZ R125, R61, R60 ;  /* 0x0000003c3d7d7220 */ /* 0x002fca0000410000 */
[----:B------:R-:W-:Y:S01]  /*4450*/  FSEL R110, R125, RZ, !P6 ;  /* 0x000000ff7d6e7208 */ /* 0x000fe20007000000 */
[----:B---3--:R-:W-:Y:S01]  /*4460*/  FMUL.FTZ R125, R100, R105 ;  /* 0x00000069647d7220 */ /* 0x008fe20000410000 */
[----:B------:R-:W-:Y:S01]  /*4470*/  ISETP.GE.U32.AND P6, PT, R108, UR34, PT ;  /* 0x000000226c007c0c */ /* 0x000fe2000bfc6070 */
[----:B------:R-:W-:Y:S01]  /*4480*/  FMUL.FTZ R108, R107, R104 ;  /* 0x000000686b6c7220 */ /* 0x000fe20000410000 */
[----:B------:R-:W-:Y:S01]  /*4490*/  FMUL.FTZ R107, R63, R62 ;  /* 0x0000003e3f6b7220 */ /* 0x000fe20000410000 */
[----:B------:R-:W-:Y:S01]  /*44a0*/  IADD3 R104, R14, 0x1, RZ ;  /* 0x000000010e687810 */ /* 0x000fe20007ffe0ff */
[----:B------:R-:W-:Y:S01]  /*44b0*/  FMUL.FTZ R105, R100, R15 ;  /* 0x0000000f64697220 */ /* 0x000fe20000410000 */
[----:B------:R-:W-:Y:S01]  /*44c0*/  FSEL R106, R101, RZ, !P6 ;  /* 0x000000ff656a7208 */ /* 0x000fe20007000000 */
[----:B0-----:R-:W-:Y:S01]  /*44d0*/  FMUL.FTZ R100, R17, R18 ;  /* 0x0000001211647220 */ /* 0x001fe20000410000 */
[----:B------:R-:W-:Y:S01]  /*44e0*/  FSEL R108, R108, 1, !P5 ;  /* 0x3f8000006c6c7808 */ /* 0x000fe20006800000 */
[----:B------:R-:W-:Y:S01]  /*44f0*/  FMUL.FTZ R101, R69, R68 ;  /* 0x0000004445657220 */ /* 0x000fe20000410000 */
[----:B------:R-:W-:Y:S01]  /*4500*/  FSEL R107, R107, RZ, !P5 ;  /* 0x000000ff6b6b7208 */ /* 0x000fe20006800000 */
[----:B------:R0:W-:Y:S01]  /*4510*/  MUFU.COS R130, R126 ;  /* 0x0000007e00827308 */ /* 0x0001e20000000000 */
[----:B------:R-:W-:Y:S01]  /*4520*/  ISETP.GE.U32.AND P5, PT, R104, UR34, PT ;  /* 0x0000002268007c0c */ /* 0x000fe2000bfa6070 */
[-C--:B------:R-:W-:Y:S01]  /*4530*/  FMUL.FTZ R15, R19, R40.reuse ;  /* 0x00000028130f7220 */ /* 0x080fe20000410000 */
[----:B------:R-:W-:Y:S01]  /*4540*/  FSEL R104, R102, 1, !P6 ;  /* 0x3f80000066687808 */ /* 0x000fe20007000000 */
[----:B------:R-:W-:Y:S01]  /*4550*/  FMUL.FTZ R18, R5, R40 ;  /* 0x0000002805127220 */ /* 0x000fe20000410000 */
[----:B------:R-:W-:Y:S01]  /*4560*/  FSEL R102, R103, RZ, !P6 ;  /* 0x000000ff67667208 */ /* 0x000fe20007000000 */
[----:B------:R-:W-:Y:S01]  /*4570*/  FMUL.FTZ R5, R5, R38 ;  /* 0x0000002605057220 */ /* 0x000fe20000410000 */
[C---:B------:R-:W-:Y:S01]  /*4580*/  ISETP.GE.U32.AND P6, PT, R14.reuse, UR34, PT ;  /* 0x000000220e007c0c */ /* 0x040fe2000bfc6070 */
[----:B------:R-:W1:Y:S01]  /*4590*/  MUFU.EX2 R11, R11 ;  /* 0x0000000b000b7308 */ /* 0x000e620000000800 */
[----:B0-----:R-:W-:Y:S01]  /*45a0*/  FMUL.FTZ R126, R17, R0 ;  /* 0x00000000117e7220 */ /* 0x001fe20000410000 */
[----:B------:R-:W-:Y:S01]  /*45b0*/  IADD3 R0, R14, 0xa, RZ ;  /* 0x0000000a0e007810 */ /* 0x000fe20007ffe0ff */
[----:B------:R-:W-:Y:S01]  /*45c0*/  FMUL.FTZ R17, R19, R38 ;  /* 0x0000002613117220 */ /* 0x000fe20000410000 */
[----:B------:R-:W-:Y:S01]  /*45d0*/  FSEL R101, R101, RZ, !P6 ;  /* 0x000000ff65657208 */ /* 0x000fe20007000000 */
[----:B------:R-:W-:Y:S01]  /*45e0*/  FMUL.RZ R135, R5, 0.15915493667125701904 ;  /* 0x3e22f98305877820 */ /* 0x000fe2000040c000 */
[----:B------:R-:W-:Y:S01]  /*45f0*/  FSEL R100, R100, RZ, !P5 ;  /* 0x000000ff64647208 */ /* 0x000fe20006800000 */
[----:B------:R-:W-:Y:S01]  /*4600*/  FMUL.RZ R134, R18, 0.15915493667125701904 ;  /* 0x3e22f98312867820 */ /* 0x000fe2000040c000 */
[----:B------:R-:W-:Y:S01]  /*4610*/  FSEL R105, R105, RZ, !P6 ;  /* 0x000000ff69697208 */ /* 0x000fe20007000000 */
[----:B------:R-:W0:Y:S01]  /*4620*/  MUFU.EX2 R6, R6 ;  /* 0x0000000600067308 */ /* 0x000e220000000800 */
[----:B------:R-:W-:Y:S01]  /*4630*/  FSEL R103, R125, 1, !P6 ;  /* 0x3f8000007d677808 */ /* 0x000fe20007000000 */
[----:B------:R-:W-:Y:S01]  /*4640*/  FMUL.FTZ R125, R67, R66 ;  /* 0x00000042437d7220 */ /* 0x000fe20000410000 */
[----:B------:R-:W-:Y:S01]  /*4650*/  ISETP.GE.U32.AND P6, PT, R0, UR34, PT ;  /* 0x0000002200007c0c */ /* 0x000fe2000bfc6070 */
[-C--:B------:R-:W-:Y:S01]  /*4660*/  FMUL.FTZ R0, R100, R101.reuse ;  /* 0x0000006564007220 */ /* 0x080fe20000410000 */
[----:B------:R-:W-:Y:S01]  /*4670*/  FSEL R126, R126, 1, !P5 ;  /* 0x3f8000007e7e7808 */ /* 0x000fe20006800000 */
[----:B------:R-:W-:Y:S01]  /*4680*/  FMUL.FTZ R19, RZ, R100 ;  /* 0x00000064ff137220 */ /* 0x000fe20000410000 */
[----:B------:R-:W-:Y:S01]  /*4690*/  FSEL R125, R125, RZ, !P5 ;  /* 0x000000ff7d7d7208 */ /* 0x000fe20006800000 */
[----:B------:R-:W-:Y:S01]  /*46a0*/  MUFU.EX2 R15, R15 ;  /* 0x0000000f000f7308 */ /* 0x000fe20000000800 */
[----:B------:R-:W-:Y:S01]  /*46b0*/  IADD3 R14, R14, 0x9, RZ ;  /* 0x000000090e0e7810 */ /* 0x000fe20007ffe0ff */
[----:B------:R-:W-:Y:S01]  /*46c0*/  FFMA.FTZ R133, RZ, R126, R0 ;  /* 0x0000007eff857223 */ /* 0x000fe20000010000 */
[----:B------:R-:W-:Y:S01]  /*46d0*/  FFMA.FTZ R0, R126, R101, -R19 ;  /* 0x000000657e007223 */ /* 0x000fe20000010813 */
[C---:B-1----:R-:W-:Y:S01]  /*46e0*/  FMUL.FTZ R10, R11.reuse, R10 ;  /* 0x0000000a0b0a7220 */ /* 0x042fe20000410000 */
[----:B------:R-:W-:Y:S01]  /*46f0*/  ISETP.GE.U32.AND P5, PT, R14, UR34, PT ;  /* 0x000000220e007c0c */ /* 0x000fe2000bfa6070 */
[----:B------:R-:W-:Y:S01]  /*4700*/  FADD.FTZ R133, RZ, R133 ;  /* 0x00000085ff857221 */ /* 0x000fe20000010000 */
[----:B------:R-:W-:Y:S01]  /*4710*/  FADD.FTZ R5, R0, R125 ;  /* 0x0000007d00057221 */ /* 0x000fe20000010000 */
[----:B------:R-:W-:Y:S01]  /*4720*/  FMUL.FTZ R0, R11, R4 ;  /* 0x000000040b007220 */ /* 0x000fe20000410000 */
[----:B------:R-:W1:Y:S01]  /*4730*/  MUFU.SIN R18, R134 ;  /* 0x0000008600127308 */ /* 0x000e620000000400 */
[C---:B------:R-:W-:Y:S01]  /*4740*/  FMUL.FTZ R19, R106.reuse, R133 ;  /* 0x000000856a137220 */ /* 0x040fe20000410000 */
[----:B------:R-:W-:Y:S01]  /*4750*/  FMUL.FTZ R14, R106, R5 ;  /* 0x000000056a0e7220 */ /* 0x000fe20000410000 */
[C---:B0-----:R-:W-:Y:S01]  /*4760*/  FMUL.FTZ R9, R6.reuse, R9 ;  /* 0x0000000906097220 */ /* 0x041fe20000410000 */
[----:B------:R-:W-:Y:S01]  /*4770*/  FMUL.FTZ R7, R6, R7 ;  /* 0x0000000706077220 */ /* 0x000fe20000410000 */
[C---:B------:R-:W-:Y:S01]  /*4780*/  FFMA.FTZ R19, R104.reuse, R5, -R19 ;  /* 0x0000000568137223 */ /* 0x040fe20000010813 */
[----:B------:R-:W-:Y:S01]  /*4790*/  FFMA.FTZ R14, R104, R133, R14 ;  /* 0x00000085680e7223 */ /* 0x000fe2000001000e */
[----:B------:R-:W-:Y:S01]  /*47a0*/  FSEL R0, R0, RZ, !P5 ;  /* 0x000000ff00007208 */ /* 0x000fe20006800000 */
[----:B------:R0:W3:Y:S01]  /*47b0*/  MUFU.COS R132, R134 ;  /* 0x0000008600847308 */ /* 0x0000e20000000000 */
[----:B------:R-:W-:Y:S01]  /*47c0*/  FADD.FTZ R19, R19, R102 ;  /* 0x0000006613137221 */ /* 0x000fe20000010000 */
[----:B------:R-:W-:Y:S01]  /*47d0*/  FADD.FTZ R14, RZ, R14 ;  /* 0x0000000eff0e7221 */ /* 0x000fe20000010000 */
[----:B------:R-:W-:-:S02]  /*47e0*/  FSEL R133, R9, 1, !P4 ;  /* 0x3f80000009857808 */ /* 0x000fc40006000000 */
[CC--:B------:R-:W-:Y:S01]  /*47f0*/  FMUL.FTZ R5, R109.reuse, R19.reuse ;  /* 0x000000136d057220 */ /* 0x0c0fe20000410000 */
[-C--:B------:R-:W-:Y:S02]  /*4800*/  FMUL.FTZ R4, R109, R14.reuse ;  /* 0x0000000e6d047220 */ /* 0x080fe40000410000 */
[----:B------:R-:W-:Y:S01]  /*4810*/  MUFU.EX2 R17, R17 ;  /* 0x0000001100117308 */ /* 0x000fe20000000800 */
[C---:B------:R-:W-:Y:S01]  /*4820*/  FFMA.FTZ R5, R108.reuse, R14, R5 ;  /* 0x0000000e6c057223 */ /* 0x040fe20000010005 */
[----:B------:R-:W-:Y:S01]  /*4830*/  FFMA.FTZ R4, R108, R19, -R4 ;  /* 0x000000136c047223 */ /* 0x000fe20000010804 */
[----:B-1----:R-:W-:Y:S01]  /*4840*/  FMUL.FTZ R18, R15, R18 ;  /* 0x000000120f127220 */ /* 0x002fe20000410000 */
[----:B0-----:R-:W-:Y:S01]  /*4850*/  FMUL.FTZ R134, R47, R46 ;  /* 0x0000002e2f867220 */ /* 0x001fe20000410000 */
[----:B------:R-:W-:Y:S01]  /*4860*/  FADD.FTZ R5, RZ, R5 ;  /* 0x00000005ff057221 */ /* 0x000fe20000010000 */
[----:B------:R-:W-:Y:S02]  /*4870*/  FADD.FTZ R4, R4, R107 ;  /* 0x0000006b04047221 */ /* 0x000fe40000010000 */
[----:B------:R-:W0:Y:S01]  /*4880*/  MUFU.SIN R144, R135 ;  /* 0x0000008700907308 */ /* 0x000e220000000400 */
[C---:B------:R-:W-:Y:S01]  /*4890*/  FMUL.FTZ R6, R112.reuse, R5 ;  /* 0x0000000570067220 */ /* 0x040fe20000410000 */
[----:B------:R-:W-:Y:S01]  /*48a0*/  FMUL.FTZ R14, R112, R4 ;  /* 0x00000004700e7220 */ /* 0x000fe20000410000 */
[----:B---3--:R-:W-:-:S02]  /*48b0*/  FMUL.FTZ R143, R15, R132 ;  /* 0x000000840f8f7220 */ /* 0x008fc40000410000 */
[C---:B------:R-:W-:Y:S01]  /*48c0*/  FFMA.FTZ R11, R111.reuse, R4, -R6 ;  /* 0x000000046f0b7223 */ /* 0x040fe20000010806 */
[----:B------:R-:W-:Y:S01]  /*48d0*/  FFMA.FTZ R14, R111, R5, R14 ;  /* 0x000000056f0e7223 */ /* 0x000fe2000001000e */
[-C--:B------:R-:W-:Y:S01]  /*48e0*/  FMUL.FTZ R6, R103, R100.reuse ;  /* 0x0000006467067220 */ /* 0x080fe20000410000 */
[----:B------:R-:W1:Y:S01]  /*48f0*/  MUFU.COS R146, R135 ;  /* 0x0000008700927308 */ /* 0x000e620000000000 */
[----:B------:R-:W-:Y:S01]  /*4900*/  FADD.FTZ R15, R11, R110 ;  /* 0x0000006e0b0f7221 */ /* 0x000fe20000010000 */
[C---:B------:R-:W-:Y:S01]  /*4910*/  FMUL.FTZ R4, R105.reuse, R100 ;  /* 0x0000006469047220 */ /* 0x040fe20000410000 */
[----:B------:R-:W-:Y:S01]  /*4920*/  FADD.FTZ R14, RZ, R14 ;  /* 0x0000000eff0e7221 */ /* 0x000fe20000010000 */
[-C--:B------:R-:W-:Y:S02]  /*4930*/  FFMA.FTZ R11, R105, R126.reuse, R6 ;  /* 0x0000007e690b7223 */ /* 0x080fe40000010006 */
[----:B------:R-:W-:Y:S01]  /*4940*/  FFMA.FTZ R5, R103, R126, -R4 ;  /* 0x0000007e67057223 */ /* 0x000fe20000010804 */
[----:B------:R-:W-:Y:S01]  /*4950*/  FMUL.FTZ R6, R115, R14 ;  /* 0x0000000e73067220 */ /* 0x000fe20000410000 */
[----:B------:R-:W3:Y:S01]  /*4960*/  MUFU.EX2 R13, R13 ;  /* 0x0000000d000d7308 */ /* 0x000ee20000000800 */
[----:B0-----:R-:W-:Y:S01]  /*4970*/  FMUL.FTZ R144, R17, R144 ;  /* 0x0000009011907220 */ /* 0x001fe20000410000 */
[----:B------:R-:W-:Y:S01]  /*4980*/  FMUL.FTZ R4, R106, R5 ;  /* 0x000000056a047220 */ /* 0x000fe20000410000 */
[----:B------:R-:W-:-:S03]  /*4990*/  FFMA.FTZ R6, R114, R15, -R6 ;  /* 0x0000000f72067223 */ /* 0x000fc60000010806 */
[----:B------:R-:W-:Y:S02]  /*49a0*/  FFMA.FTZ R4, R104, R11, R4 ;  /* 0x0000000b68047223 */ /* 0x000fe40000010004 */
[----:B------:R-:W0:Y:S01]  /*49b0*/  MUFU.EX2 R128, R128 ;  /* 0x0000008000807308 */ /* 0x000e220000000800 */
[----:B-1----:R-:W-:Y:S01]  /*49c0*/  FMUL.FTZ R146, R17, R146 ;  /* 0x0000009211927220 */ /* 0x002fe20000410000 */
[----:B------:R-:W-:-:S04]  /*49d0*/  FMUL.FTZ R17, R115, R15 ;  /* 0x0000000f73117220 */ /* 0x000fc80000410000 */
[----:B------:R-:W-:Y:S02]  /*49e0*/  FFMA.FTZ R17, R114, R14, R17 ;  /* 0x0000000e72117223 */ /* 0x000fe40000010011 */
[----:B------:R-:W1:Y:S01]  /*49f0*/  MUFU.EX2 R131, R131 ;  /* 0x0000008300837308 */ /* 0x000e620000000800 */
[C---:B---3--:R-:W-:Y:S01]  /*4a00*/  FMUL.FTZ R16, R13.reuse, R16 ;  /* 0x000000100d107220 */ /* 0x048fe20000410000 */
[----:B------:R-:W-:Y:S01]  /*4a10*/  FMUL.FTZ R12, R13, R12 ;  /* 0x0000000c0d0c7220 */ /* 0x000fe20000410000 */
[----:B------:R-:W-:Y:S01]  /*4a20*/  FMUL.FTZ R13, R106, R11 ;  /* 0x0000000b6a0d7220 */ /* 0x000fe20000410000 */
[----:B------:R-:W-:Y:S01]  /*4a30*/  FADD.FTZ R17, RZ, R17 ;  /* 0x00000011ff117221 */ /* 0x000fe20000010000 */
[----:B------:R-:W-:Y:S01]  /*4a40*/  FADD.FTZ R11, R6, R113 ;  /* 0x00000071060b7221 */ /* 0x000fe20000010000 */
[C---:B------:R-:W-:Y:S01]  /*4a50*/  FMUL.FTZ R6, R109.reuse, R4 ;  /* 0x000000046d067220 */ /* 0x040fe20000410000 */
[----:B------:R-:W-:Y:S01]  /*4a60*/  FFMA.FTZ R13, R104, R5, -R13 ;  /* 0x00000005680d7223 */ /* 0x000fe2000001080d */
[----:B------:R-:W-:Y:S01]  /*4a70*/  FMUL.FTZ R14, R118, R17 ;  /* 0x00000011760e7220 */ /* 0x000fe20000410000 */
[C---:B0-----:R-:W-:Y:S01]  /*4a80*/  FMUL.FTZ R137, R128.reuse, R127 ;  /* 0x0000007f80897220 */ /* 0x041fe20000410000 */
[----:B------:R-:W-:Y:S01]  /*4a90*/  FMUL.FTZ R8, R128, R8 ;  /* 0x0000000880087220 */ /* 0x000fe20000410000 */
[----:B------:R-:W-:Y:S01]  /*4aa0*/  FMUL.FTZ R5, R109, R13 ;  /* 0x0000000d6d057220 */ /* 0x000fe20000410000 */
[-C--:B------:R-:W-:Y:S01]  /*4ab0*/  FMUL.FTZ R128, R118, R11.reuse ;  /* 0x0000000b76807220 */ /* 0x080fe20000410000 */
[C---:B------:R-:W-:Y:S01]  /*4ac0*/  FFMA.FTZ R11, R117.reuse, R11, -R14 ;  /* 0x0000000b750b7223 */ /* 0x040fe2000001080e */
[C---:B------:R-:W-:Y:S01]  /*4ad0*/  FFMA.FTZ R6, R108.reuse, R13, -R6 ;  /* 0x0000000d6c067223 */ /* 0x040fe20000010806 */
[----:B------:R-:W-:Y:S01]  /*4ae0*/  FFMA.FTZ R5, R108, R4, R5 ;  /* 0x000000046c057223 */ /* 0x000fe20000010005 */
[----:B------:R-:W-:Y:S01]  /*4af0*/  FFMA.FTZ R128, R117, R17, R128 ;  /* 0x0000001175807223 */ /* 0x000fe20000010080 */
[----:B------:R-:W-:Y:S01]  /*4b00*/  FADD.FTZ R13, R11, R116 ;  /* 0x000000740b0d7221 */ /* 0x000fe20000010000 */
[CC--:B------:R-:W-:Y:S01]  /*4b10*/  FMUL.FTZ R14, R112.reuse, R6.reuse ;  /* 0x00000006700e7220 */ /* 0x0c0fe20000410000 */
[----:B------:R-:W-:Y:S01]  /*4b20*/  FMUL.FTZ R4, R112, R5 ;  /* 0x0000000570047220 */ /* 0x000fe20000410000 */
[----:B------:R-:W-:Y:S01]  /*4b30*/  FADD.FTZ R128, RZ, R128 ;  /* 0x00000080ff807221 */ /* 0x000fe20000010000 */
[----:B------:R-:W-:Y:S01]  /*4b40*/  FMUL.FTZ R15, R121, R13 ;  /* 0x0000000d790f7220 */ /* 0x000fe20000410000 */
[C---:B------:R-:W-:Y:S01]  /*4b50*/  FFMA.FTZ R14, R111.reuse, R5, R14 ;  /* 0x000000056f0e7223 */ /* 0x040fe2000001000e */
[----:B------:R-:W-:Y:S01]  /*4b60*/  FFMA.FTZ R4, R111, R6, -R4 ;  /* 0x000000066f047223 */ /* 0x000fe20000010804 */
[-C--:B------:R-:W-:Y:S01]  /*4b70*/  FMUL.FTZ R6, R121, R128.reuse ;  /* 0x0000008079067220 */ /* 0x080fe20000410000 */
[C---:B------:R-:W-:Y:S01]  /*4b80*/  FFMA.FTZ R15, R120.reuse, R128, R15 ;  /* 0x00000080780f7223 */ /* 0x040fe2000001000f */
[C---:B------:R-:W-:Y:S01]  /*4b90*/  FMUL.FTZ R5, R115.reuse, R14 ;  /* 0x0000000e73057220 */ /* 0x040fe20000410000 */
[-C--:B------:R-:W-:Y:S01]  /*4ba0*/  FMUL.FTZ R11, R115, R4.reuse ;  /* 0x00000004730b7220 */ /* 0x080fe20000410000 */
[----:B------:R-:W-:Y:S01]  /*4bb0*/  FFMA.FTZ R6, R120, R13, -R6 ;  /* 0x0000000d78067223 */ /* 0x000fe20000010806 */
[----:B------:R-:W-:Y:S01]  /*4bc0*/  FADD.FTZ R15, RZ, R15 ;  /* 0x0000000fff0f7221 */ /* 0x000fe20000010000 */
[C---:B------:R-:W-:Y:S01]  /*4bd0*/  FFMA.FTZ R5, R114.reuse, R4, -R5 ;  /* 0x0000000472057223 */ /* 0x040fe20000010805 */
[----:B------:R-:W-:Y:S01]  /*4be0*/  FFMA.FTZ R11, R114, R14, R11 ;  /* 0x0000000e720b7223 */ /* 0x000fe2000001000b */
[----:B------:R-:W-:Y:S01]  /*4bf0*/  FADD.FTZ R13, R6, R119 ;  /* 0x00000077060d7221 */ /* 0x000fe20000010000 */
[----:B------:R-:W-:Y:S01]  /*4c00*/  FMUL.FTZ R14, R124, R15 ;  /* 0x0000000f7c0e7220 */ /* 0x000fe20000410000 */
[C---:B------:R-:W-:Y:S01]  /*4c10*/  FMUL.FTZ R6, R118.reuse, R5 ;  /* 0x0000000576067220 */ /* 0x040fe20000410000 */
[----:B------:R-:W-:Y:S01]  /*4c20*/  FMUL.FTZ R4, R118, R11 ;  /* 0x0000000b76047220 */ /* 0x000fe20000410000 */
[-C--:B------:R-:W-:Y:S01]  /*4c30*/  FMUL.FTZ R128, R124, R13.reuse ;  /* 0x0000000d7c807220 */ /* 0x080fe20000410000 */
[----:B------:R-:W-:Y:S01]  /*4c40*/  FFMA.FTZ R13, R123, R13, -R14 ;  /* 0x0000000d7b0d7223 */ /* 0x000fe2000001080e */
[C---:B------:R-:W-:Y:S01]  /*4c50*/  FFMA.FTZ R6, R117.reuse, R11, R6 ;  /* 0x0000000b75067223 */ /* 0x040fe20000010006 */
[----:B------:R-:W-:Y:S01]  /*4c60*/  FFMA.FTZ R4, R117, R5, -R4 ;  /* 0x0000000575047223 */ /* 0x000fe20000010804 */
[----:B------:R-:W-:Y:S01]  /*4c70*/  FFMA.FTZ R15, R123, R15, R128 ;  /* 0x0000000f7b0f7223 */ /* 0x000fe20000010080 */
[----:B------:R-:W-:Y:S01]  /*4c80*/  FADD.FTZ R13, R13, R122 ;  /* 0x0000007a0d0d7221 */ /* 0x000fe20000010000 */
[----:B------:R-:W-:Y:S01]  /*4c90*/  FSEL R128, R10, 1, !P5 ;  /* 0x3f8000000a807808 */ /* 0x000fe20006800000 */
[----:B------:R-:W-:Y:S01]  /*4ca0*/  FMUL.FTZ R127, R51, R50 ;  /* 0x00000032337f7220 */ /* 0x000fe20000410000 */
[----:B------:R-:W-:Y:S01]  /*4cb0*/  FADD.FTZ R15, RZ, R15 ;  /* 0x0000000fff0f7221 */ /* 0x000fe20000010000 */
[C---:B------:R-:W-:Y:S01]  /*4cc0*/  FMUL.FTZ R10, R0.reuse, R13 ;  /* 0x0000000d000a7220 */ /* 0x040fe20000410000 */
[C---:B------:R-:W-:Y:S01]  /*4cd0*/  FMUL.FTZ R5, R121.reuse, R6 ;  /* 0x0000000679057220 */ /* 0x040fe20000410000 */
[-C--:B------:R-:W-:Y:S01]  /*4ce0*/  FMUL.FTZ R11, R121, R4.reuse ;  /* 0x00000004790b7220 */ /* 0x080fe20000410000 */
[-C--:B------:R-:W-:Y:S01]  /*4cf0*/  FMUL.FTZ R17, R0, R15.reuse ;  /* 0x0000000f00117220 */ /* 0x080fe20000410000 */
[----:B------:R-:W-:Y:S01]  /*4d00*/  FFMA.FTZ R10, R128, R15, R10 ;  /* 0x0000000f800a7223 */ /* 0x000fe2000001000a */
[----:B------:R-:W-:Y:S01]  /*4d10*/  FFMA.FTZ R5, R120, R4, -R5 ;  /* 0x0000000478057223 */ /* 0x000fe20000010805 */
[----:B------:R-:W-:Y:S01]  /*4d20*/  FSEL R127, R127, RZ, !P5 ;  /* 0x000000ff7f7f7208 */ /* 0x000fe20006800000 */
[C---:B-1----:R-:W-:Y:S01]  /*4d30*/  FMUL.FTZ R138, R131.reuse, R129 ;  /* 0x00000081838a7220 */ /* 0x042fe20000410000 */
[----:B------:R-:W-:Y:S01]  /*4d40*/  FFMA.FTZ R4, R128, R13, -R17 ;  /* 0x0000000d80047223 */ /* 0x000fe20000010811 */
[----:B------:R-:W-:Y:S01]  /*4d50*/  FSEL R129, R12, RZ, !P6 ;  /* 0x000000ff0c817208 */ /* 0x000fe20007000000 */
[----:B------:R-:W-:Y:S01]  /*4d60*/  FADD.FTZ R10, RZ, R10 ;  /* 0x0000000aff0a7221 */ /* 0x000fe20000010000 */
[----:B------:R-:W-:Y:S01]  /*4d70*/  FMUL.FTZ R140, R131, R130 ;  /* 0x00000082838c7220 */ /* 0x000fe20000410000 */
[----:B------:R-:W-:Y:S01]  /*4d80*/  FMUL.FTZ R131, R49, R48 ;  /* 0x0000003031837220 */ /* 0x000fe20000410000 */
[----:B------:R-:W-:Y:S01]  /*4d90*/  FADD.FTZ R12, R4, R127 ;  /* 0x0000007f040c7221 */ /* 0x000fe20000010000 */
[----:B------:R-:W-:Y:S01]  /*4da0*/  FSEL R132, R16, 1, !P6 ;  /* 0x3f80000010847808 */ /* 0x000fe20007000000 */
[C---:B------:R-:W-:Y:S01]  /*4db0*/  FMUL.FTZ R13, R129.reuse, R10 ;  /* 0x0000000a810d7220 */ /* 0x040fe20000410000 */
[----:B------:R-:W-:Y:S01]  /*4dc0*/  FFMA.FTZ R11, R120, R6, R11 ;  /* 0x00000006780b7223 */ /* 0x000fe2000001000b */
[-C--:B------:R-:W-:Y:S01]  /*4dd0*/  FMUL.FTZ R15, R129, R12.reuse ;  /* 0x0000000c810f7220 */ /* 0x080fe20000410000 */
[----:B------:R-:W-:Y:S01]  /*4de0*/  FSEL R131, R131, RZ, !P6 ;  /* 0x000000ff83837208 */ /* 0x000fe20007000000 */
[----:B------:R-:W-:Y:S01]  /*4df0*/  FFMA.FTZ R12, R132, R12, -R13 ;  /* 0x0000000c840c7223 */ /* 0x000fe2000001080d */
[----:B------:R-:W-:Y:S01]  /*4e00*/  FMUL.FTZ R6, R124, R5 ;  /* 0x000000057c067220 */ /* 0x000fe20000410000 */
[----:B------:R-:W-:Y:S01]  /*4e10*/  FFMA.FTZ R15, R132, R10, R15 ;  /* 0x0000000a840f7223 */ /* 0x000fe2000001000f */
[-C--:B------:R-:W-:Y:S01]  /*4e20*/  FMUL.FTZ R4, R124, R11.reuse ;  /* 0x0000000b7c047220 */ /* 0x080fe20000410000 */
[----:B------:R-:W-:Y:S01]  /*4e30*/  FSEL R130, R7, RZ, !P4 ;  /* 0x000000ff07827208 */ /* 0x000fe20006000000 */
[----:B------:R-:W-:Y:S01]  /*4e40*/  FADD.FTZ R12, R12, R131 ;  /* 0x000000830c0c7221 */ /* 0x000fe20000010000 */
[C---:B------:R-:W-:Y:S01]  /*4e50*/  FFMA.FTZ R11, R123.reuse, R11, R6 ;  /* 0x0000000b7b0b7223 */ /* 0x040fe20000010006 */
[----:B------:R-:W-:Y:S01]  /*4e60*/  FADD.FTZ R15, RZ, R15 ;  /* 0x0000000fff0f7221 */ /* 0x000fe20000010000 */
[----:B------:R-:W-:Y:S01]  /*4e70*/  FFMA.FTZ R5, R123, R5, -R4 ;  /* 0x000000057b057223 */ /* 0x000fe20000010804 */
[-C--:B------:R-:W-:Y:S01]  /*4e80*/  FMUL.FTZ R10, R130, R12.reuse ;  /* 0x0000000c820a7220 */ /* 0x080fe20000410000 */
[----:B------:R-:W-:Y:S01]  /*4e90*/  FMUL.FTZ R7, R0, R11 ;  /* 0x0000000b00077220 */ /* 0x000fe20000410000 */
[----:B------:R-:W-:Y:S01]  /*4ea0*/  FMUL.FTZ R6, R130, R15 ;  /* 0x0000000f82067220 */ /* 0x000fe20000410000 */
[----:B------:R-:W-:Y:S01]  /*4eb0*/  FMUL.FTZ R4, R0, R5 ;  /* 0x0000000500047220 */ /* 0x000fe20000410000 */
[C---:B------:R-:W-:Y:S01]  /*4ec0*/  FFMA.FTZ R10, R133.reuse, R15, R10 ;  /* 0x0000000f850a7223 */ /* 0x040fe2000001000a */
[----:B------:R-:W-:Y:S01]  /*4ed0*/  FFMA.FTZ R7, R128, R5, -R7 ;  /* 0x0000000580077223 */ /* 0x000fe20000010807 */
[----:B------:R-:W-:Y:S01]  /*4ee0*/  FSEL R134, R134, RZ, !P4 ;  /* 0x000000ff86867208 */ /* 0x000fe20006000000 */
[----:B------:R-:W-:Y:S01]  /*4ef0*/  FFMA.FTZ R5, R133, R12, -R6 ;  /* 0x0000000c85057223 */ /* 0x000fe20000010806 */
[----:B------:R-:W-:Y:S01]  /*4f00*/  FFMA.FTZ R4, R128, R11, R4 ;  /* 0x0000000b80047223 */ /* 0x000fe20000010004 */
[----:B------:R-:W-:Y:S01]  /*4f10*/  FSEL R135, R8, RZ, !P3 ;  /* 0x000000ff08877208 */ /* 0x000fe20005800000 */
[----:B------:R-:W-:Y:S01]  /*4f20*/  FADD.FTZ R10, RZ, R10 ;  /* 0x0000000aff0a7221 */ /* 0x000fe20000010000 */
[----:B------:R-:W-:Y:S01]  /*4f30*/  FADD.FTZ R6, R5, R134 ;  /* 0x0000008605067221 */ /* 0x000fe20000010000 */
[----:B------:R-:W-:Y:S01]  /*4f40*/  FSEL R137, R137, 1, !P3 ;  /* 0x3f80000089897808 */ /* 0x000fe20005800000 */
[----:B------:R-:W-:Y:S01]  /*4f50*/  FMUL.FTZ R5, R129, R4 ;  /* 0x0000000481057220 */ /* 0x000fe20000410000 */
[----:B------:R-:W-:Y:S01]  /*4f60*/  FMUL.FTZ R8, R135, R10 ;  /* 0x0000000a87087220 */ /* 0x000fe20000410000 */
[-C--:B------:R-:W-:Y:S01]  /*4f70*/  FMUL.FTZ R9, R129, R7.reuse ;  /* 0x0000000781097220 */ /* 0x080fe20000410000 */
[-C--:B------:R-:W-:Y:S01]  /*4f80*/  FMUL.FTZ R11, R135, R6.reuse ;  /* 0x00000006870b7220 */ /* 0x080fe20000410000 */
[C---:B------:R-:W-:Y:S01]  /*4f90*/  FFMA.FTZ R5, R132.reuse, R7, -R5 ;  /* 0x0000000784057223 */ /* 0x040fe20000010805 */
[C---:B------:R-:W-:Y:S01]  /*4fa0*/  FFMA.FTZ R7, R137.reuse, R6, -R8 ;  /* 0x0000000689077223 */ /* 0x040fe20000010808 */
[----:B------:R-:W-:Y:S01]  /*4fb0*/  FFMA.FTZ R9, R132, R4, R9 ;  /* 0x0000000484097223 */ /* 0x000fe20000010009 */
[----:B------:R-:W-:Y:S01]  /*4fc0*/  FFMA.FTZ R11, R137, R10, R11 ;  /* 0x0000000a890b7223 */ /* 0x000fe2000001000b */
[----:B------:R-:W-:Y:S01]  /*4fd0*/  FSEL R138, R138, RZ, !P2 ;  /* 0x000000ff8a8a7208 */ /* 0x000fe20005000000 */
[----:B------:R-:W-:Y:S01]  /*4fe0*/  FMUL.FTZ R4, R130, R5 ;  /* 0x0000000582047220 */ /* 0x000fe20000410000 */
[----:B------:R-:W-:Y:S01]  /*4ff0*/  FADD.FTZ R7, R7, R136 ;  /* 0x0000008807077221 */ /* 0x000fe20000010000 */
[----:B------:R-:W-:Y:S01]  /*5000*/  FSEL R140, R140, 1, !P2 ;  /* 0x3f8000008c8c7808 */ /* 0x000fe20005000000 */
[----:B------:R-:W-:Y:S01]  /*5010*/  FADD.FTZ R11, RZ, R11 ;  /* 0x0000000bff0b7221 */ /* 0x000fe20000010000 */
[----:B------:R-:W-:Y:S01]  /*5020*/  FFMA.FTZ R6, R133, R9, R4 ;  /* 0x0000000985067223 */ /* 0x000fe20000010004 */
[----:B------:R-:W-:Y:S01]  /*5030*/  FMUL.FTZ R8, R138, R7 ;  /* 0x000000078a087220 */ /* 0x000fe20000410000 */
[----:B------:R-:W-:Y:S01]  /*5040*/  FMUL.FTZ R4, R130, R9 ;  /* 0x0000000982047220 */ /* 0x000fe20000410000 */
[-C--:B------:R-:W-:Y:S01]  /*5050*/  FMUL.FTZ R9, R138, R11.reuse ;  /* 0x0000000b8a097220 */ /* 0x080fe20000410000 */
[----:B------:R-:W-:Y:S01]  /*5060*/  FMUL.FTZ R139, R43, R42 ;  /* 0x0000002a2b8b7220 */ /* 0x000fe20000410000 */
[----:B------:R-:W-:Y:S01]  /*5070*/  FFMA.FTZ R11, R140, R11, R8 ;  /* 0x0000000b8c0b7223 */ /* 0x000fe20000010008 */
[----:B------:R-:W-:Y:S01]  /*5080*/  FFMA.FTZ R4, R133, R5, -R4 ;  /* 0x0000000585047223 */ /* 0x000fe20000010804 */
[----:B------:R-:W-:Y:S01]  /*5090*/  FMUL.FTZ R8, R135, R6 ;  /* 0x0000000687087220 */ /* 0x000fe20000410000 */
[----:B------:R-:W-:Y:S01]  /*50a0*/  FSEL R141, R18, RZ, !P1 ;  /* 0x000000ff128d7208 */ /* 0x000fe20004800000 */
[----:B------:R-:W-:Y:S01]  /*50b0*/  FFMA.FTZ R10, R140, R7, -R9 ;  /* 0x000000078c0a7223 */ /* 0x000fe20000010809 */
[----:B------:R-:W-:Y:S01]  /*50c0*/  FSEL R139, R139, RZ, !P2 ;  /* 0x000000ff8b8b7208 */ /* 0x000fe20005000000 */
[----:B------:R-:W-:Y:S01]  /*50d0*/  FFMA.FTZ R5, R137, R4, -R8 ;  /* 0x0000000489057223 */ /* 0x000fe20000010808 */
[----:B------:R-:W-:Y:S01]  /*50e0*/  FADD.FTZ R8, RZ, R11 ;  /* 0x0000000bff087221 */ /* 0x000fe20000010000 */
        /* <DEDUP_REMOVED lines=8> */
[----:B------:R-:W-:Y:S01]  /*5170*/  FFMA.FTZ R7, R137, R6, R4 ;  /* 0x0000000689077223 */ /* 0x000fe20000010004 */
[----:B------:R-:W-:Y:S01]  /*5180*/  FSEL R144, R144, RZ, !P0 ;  /* 0x000000ff90907208 */ /* 0x000fe20004000000 */
[----:B------:R-:W-:Y:S01]  /*5190*/  FFMA.FTZ R11, R143, R8, R11 ;  /* 0x000000088f0b7223 */ /* 0x000fe2000001000b */
        /* <DEDUP_REMOVED lines=11> */
[----:B------:R-:W-:Y:S01]  /*5250*/  FMUL.FTZ R7, R141, R4 ;  /* 0x000000048d077220 */ /* 0x000fe20000410000 */
        /* <DEDUP_REMOVED lines=110> */
[----:B------:R-:W-:Y:S06]  /*5940*/  BAR.SYNC.DEFER_BLOCKING 0x0 ;  /* 0x0000000000007b1d */ /* 0x000fec0000010000 */
[----:B------:R-:W-:Y:S04]  /*5950*/  LDS.128 R8, [UR8+0x1090] ;  /* 0x00109008ff087984 */ /* 0x000fe80008000c00 */
[----:B------:R-:W0:Y:S01]  /*5960*/  LDS.128 R16, [UR8+0x10a0] ;  /* 0x0010a008ff107984 */ /* 0x000e220008000c00 */
[----:B------:R-:W-:Y:S01]  /*5970*/  SHF.R.U32.HI R154, RZ, 0x5, R99 ;  /* 0x00000005ff9a7819 */ /* 0x000fe20000011663 */
[----:B------:R-:W-:-:S03]  /*5980*/  FMUL.FTZ R151, R3, R21 ;  /* 0x0000001503977220 */ /* 0x000fc60000410000 */
[----:B------:R-:W-:Y:S01]  /*5990*/  ISETP.NE.AND P0, PT, R154, RZ, PT ;  /* 0x000000ff9a00720c */ /* 0x000fe20003f05270 */
[C---:B------:R-:W-:Y:S01]  /*59a0*/  FMUL.FTZ R152, R2.reuse, R21 ;  /* 0x0000001502987220 */ /* 0x040fe20000410000 */
[----:B------:R1:W2:Y:S01]  /*59b0*/  SHFL.UP PT, R147, R12, 0x1, RZ ;  /* 0x042000000c937989 */ /* 0x0002a200000e00ff */
[-C--:B------:R-:W-:Y:S02]  /*59c0*/  FFMA.FTZ R21, R2, R20.reuse, -R151 ;  /* 0x0000001402157223 */ /* 0x080fe40000010897 */
[----:B------:R-:W-:Y:S01]  /*59d0*/  FFMA.FTZ R20, R3, R20, R152 ;  /* 0x0000001403147223 */ /* 0x000fe20000010098 */
[----:B------:R3:W4:Y:S01]  /*59e0*/  SHFL.UP PT, R148, R14, 0x1, RZ ;  /* 0x042000000e947989 */ /* 0x00072200000e00ff */
[----:B------:R-:W-:Y:S03]  /*59f0*/  BSSY B0, `(.L_x_713) ;  /* 0x000002e000007945 */ /* 0x000fe60003800000 */
[----:B------:R3:W0:Y:S04]  /*5a00*/  SHFL.UP PT, R150, R15, 0x1, RZ ;  /* 0x042000000f967989 */ /* 0x00062800000e00ff */
[----:B------:R3:W2:Y:S01]  /*5a10*/  SHFL.UP PT, R149, R13, 0x1, RZ ;  /* 0x042000000d957989 */ /* 0x0006a200000e00ff */
[-C--:B0-----:R-:W-:Y:S01]  /*5a20*/  FMUL.FTZ R151, R11, R17.reuse ;  /* 0x000000110b977220 */ /* 0x081fe20000410000 */
[-C--:B-1----:R-:W-:Y:S01]  /*5a30*/  FMUL.FTZ R12, R10, R17.reuse ;  /* 0x000000110a0c7220 */ /* 0x082fe20000410000 */
[-C--:B------:R-:W-:Y:S01]  /*5a40*/  FMUL.FTZ R3, R9, R17.reuse ;  /* 0x0000001109037220 */ /* 0x080fe20000410000 */
[----:B------:R-:W-:Y:S01]  /*5a50*/  FMUL.FTZ R2, R8, R17 ;  /* 0x0000001108027220 */ /* 0x000fe20000410000 */
[-C--:B------:R-:W-:Y:S01]  /*5a60*/  FFMA.FTZ R151, R10, R16.reuse, -R151 ;  /* 0x000000100a977223 */ /* 0x080fe20000010897 */
[-C--:B------:R-:W-:Y:S01]  /*5a70*/  FFMA.FTZ R12, R11, R16.reuse, R12 ;  /* 0x000000100b0c7223 */ /* 0x080fe2000001000c */
[-C--:B------:R-:W-:Y:S01]  /*5a80*/  FFMA.FTZ R3, R8, R16.reuse, -R3 ;  /* 0x0000001008037223 */ /* 0x080fe20000010803 */
[----:B------:R-:W-:Y:S01]  /*5a90*/  FFMA.FTZ R2, R9, R16, R2 ;  /* 0x0000001009027223 */ /* 0x000fe20000010002 */
[----:B------:R-:W-:Y:S01]  /*5aa0*/  FADD.FTZ R18, R18, R151 ;  /* 0x0000009712127221 */ /* 0x000fe20000010000 */
[----:B------:R-:W-:Y:S01]  /*5ab0*/  FADD.FTZ R12, R19, R12 ;  /* 0x0000000c130c7221 */ /* 0x000fe20000010000 */
[----:B--234-:R-:W-:Y:S06]  /*5ac0*/  @!P0 BRA `(.L_x_714) ;  /* 0x0000000000408947 */ /* 0x01cfec0003800000 */
[----:B------:R-:W-:Y:S01]  /*5ad0*/  ISETP.NE.AND P0, PT, R95, RZ, PT ;  /* 0x000000ff5f00720c */ /* 0x000fe20003f05270 */
[C---:B------:R-:W-:Y:S01]  /*5ae0*/  FMUL.FTZ R12, R149.reuse, R11 ;  /* 0x0000000b950c7220 */ /* 0x040fe20000410000 */
[C---:B------:R-:W-:Y:S01]  /*5af0*/  FMUL.FTZ R14, R149.reuse, R10 ;  /* 0x0000000a950e7220 */ /* 0x040fe20000410000 */
[C---:B------:R-:W-:Y:S01]  /*5b00*/  FMUL.FTZ R3, R149.reuse, R9 ;  /* 0x0000000995037220 */ /* 0x040fe20000410000 */
[----:B------:R-:W-:Y:S01]  /*5b10*/  FMUL.FTZ R2, R149, R8 ;  /* 0x0000000895027220 */ /* 0x000fe20000410000 */
[C---:B------:R-:W-:Y:S01]  /*5b20*/  FFMA.FTZ R13, R147.reuse, R10, -R12 ;  /* 0x0000000a930d7223 */ /* 0x040fe2000001080c */
        /* <DEDUP_REMOVED lines=10> */
.L_x_714:
[----:B------:R-:W-:Y:S01]  /*5bd0*/  ISETP.NE.AND P0, PT, R95, RZ, PT ;  /* 0x000000ff5f00720c */ /* 0x000fe20003f05270 */
[C---:B------:R-:W-:Y:S01]  /*5be0*/  FMUL.FTZ R10, R2.reuse, R7 ;  /* 0x00000007020a7220 */ /* 0x040fe20000410000 */
[----:B------:R-:W-:-:S03]  /*5bf0*/  FMUL.FTZ R8, R2, R5 ;  /* 0x0000000502087220 */ /* 0x000fc60000410000 */
[-C--:B------:R-:W-:Y:S01]  /*5c00*/  FFMA.FTZ R9, R3, R6.reuse, -R10 ;  /* 0x0000000603097223 */ /* 0x080fe2000001080a */
[C---:B------:R-:W-:Y:S01]  /*5c10*/  FMUL.FTZ R10, R2.reuse, R6 ;  /* 0x00000006020a7220 */ /* 0x040fe20000410000 */
[----:B------:R-:W-:-:S03]  /*5c20*/  FMUL.FTZ R2, R2, R4 ;  /* 0x0000000402027220 */ /* 0x000fc60000410000 */
[----:B------:R-:W-:-:S03]  /*5c30*/  FFMA.FTZ R11, R3, R7, R10 ;  /* 0x00000007030b7223 */ /* 0x000fc6000001000a */
[----:B------:R0:W-:Y:S01]  /*5c40*/  @!P0 STS.128 [UR8+0x10c0], R4 ;  /* 0x0010c004ff008988 */ /* 0x0001e20008000c08 */
[----:B------:R-:W-:Y:S02]  /*5c50*/  @!P0 MOV R148, R6 ;  /* 0x0000000600948202 */ /* 0x000fe40000000f00 */
[-C--:B------:R-:W-:Y:S02]  /*5c60*/  @!P0 MOV R147, R4.reuse ;  /* 0x0000000400938202 */ /* 0x080fe40000000f00 */
[----:B------:R-:W-:Y:S02]  /*5c70*/  @!P0 MOV R149, R5 ;  /* 0x0000000500958202 */ /* 0x000fe40000000f00 */
[----:B------:R-:W-:Y:S01]  /*5c80*/  @!P0 MOV R150, R7 ;  /* 0x0000000700968202 */ /* 0x000fe20000000f00 */
[C---:B0-----:R-:W-:Y:S01]  /*5c90*/  FFMA.FTZ R4, R3.reuse, R4, -R8 ;  /* 0x0000000403047223 */ /* 0x041fe20000010808 */
[----:B------:R-:W-:Y:S01]  /*5ca0*/  FFMA.FTZ R5, R3, R5, R2 ;  /* 0x0000000503057223 */ /* 0x000fe20000010002 */
[----:B------:R-:W-:Y:S01]  /*5cb0*/  FADD.FTZ R6, R18, R9 ;  /* 0x0000000912067221 */ /* 0x000fe20000010000 */
[----:B------:R-:W-:-:S07]  /*5cc0*/  FADD.FTZ R7, R12, R11 ;  /* 0x0000000b0c077221 */ /* 0x000fce0000010000 */
.L_x_715:
[----:B------:R-:W-:Y:S05]  /*5cd0*/  BSYNC B0 ;  /* 0x0000000000007941 */ /* 0x000fea0003800000 */
.L_x_713:
        /* <DEDUP_REMOVED lines=126> */
.L_x_717:
[----:B------:R-:W-:Y:S05]  /*64c0*/  BSYNC B0 ;  /* 0x0000000000007941 */ /* 0x000fea0003800000 */
.L_x_716:
        /* <DEDUP_REMOVED lines=53> */
.L_x_712:
        /* <DEDUP_REMOVED lines=42> */
[----:B------:R-:W-:Y:S02]  /*6ac0*/  IMAD R5, R94, UR8, RZ ;  /* 0x000000085e057c24 */ /* 0x000fe4000f8e02ff */
[----:B------:R-:W-:-:S04]  /*6ad0*/  IMAD.WIDE.U32 R2, R96, UR8, RZ ;  /* 0x0000000860027c25 */ /* 0x000fc8000f8e00ff */
[----:B------:R-:W-:-:S05]  /*6ae0*/  IMAD R7, R96, UR9, R5 ;  /* 0x0000000960077c24 */ /* 0x000fca000f8e0205 */
[----:B0-----:R-:W-:Y:S02]  /*6af0*/  IADD3 R25, R3, R7, RZ ;  /* 0x0000000703197210 */ /* 0x001fe40007ffe0ff */
[----:B-1----:R-:W-:-:S13]  /*6b00*/  ISETP.GE.AND P0, PT, R91, R0, PT ;  /* 0x000000005b00720c */ /* 0x002fda0003f06270 */
        /* <DEDUP_REMOVED lines=16> */
.L_x_720:
[----:B------:R-:W-:Y:S05]  /*6c10*/  BSYNC B0 ;  /* 0x0000000000007941 */ /* 0x000fea0003800000 */
.L_x_719:
        /* <DEDUP_REMOVED lines=69> */
.L_x_722:
        /* <DEDUP_REMOVED lines=9> */
.L_x_5176:


//--------------------- .text._Z25selective_scan_fwd_kernelI32Selective_Scan_fwd_kernel_traitsILi64ELi16ELi1ELb0ELb0ELb0ELb1EfN3c107complexIfEEEEv13SSMParamsBase --------------------------
	.section	.text._Z25selective_scan_fwd_kernelI32Selective_Scan_fwd_kernel_traitsILi64ELi16ELi1ELb0ELb0ELb0ELb1EfN3c107complexIfEEEEv13SSMParamsBase,"ax",@progbits
	.align	128
        .global         _Z25selective_scan_fwd_kernelI32Selective_Scan_fwd_kernel_traitsILi64ELi16ELi1ELb0ELb0ELb0ELb1EfN3c107complexIfEEEEv13SSMParamsBase
        .type           _Z25selective_scan_fwd_kernelI32Selective_Scan_fwd_kernel_traitsILi64ELi16ELi1ELb0ELb0ELb0ELb1EfN3c107complexIfEEEEv13SSMParamsBase,@function
        .size           _Z25selective_scan_fwd_kernelI32Selective_Scan_fwd_kernel_traitsILi64ELi16ELi1ELb0ELb0ELb0ELb1EfN3c107complexIfEEEEv13SSMParamsBase,(.L_x_5177 - _Z25selective_scan_fwd_kernelI32Selective_Scan_fwd_kernel_traitsILi64ELi16ELi1ELb0ELb0ELb0ELb1EfN3c107complexIfEEEEv13SSMParamsBase)
        .other          _Z25selective_scan_fwd_kernelI32Selective_Scan_fwd_kernel_traitsILi64ELi16ELi1ELb0ELb0ELb0ELb1EfN3c107complexIfEEEEv13SSMParamsBase,@"STO_CUDA_ENTRY STV_DEFAULT"
_Z25selective_scan_fwd_kernelI32Selective_Scan_fwd_kernel_traitsILi64ELi16ELi1ELb0ELb0ELb0ELb1EfN3c107complexIfEEEEv13SSMParamsBase:
.text._Z25selective_scan_fwd_kernelI32Selective_Scan_fwd_kernel_traitsILi64ELi16ELi1ELb0ELb0ELb0ELb1EfN3c107complexIfEEEEv13SSMParamsBase:
        /* <DEDUP_REMOVED lines=22> */
[----:B0-----:R-:W-:-:S04]  /*0160*/  MOV R96, UR4 ;  /* 0x0000000400607c02 */ /* 0x001fc80008000f00 */
[----:B------:R-:W-:-:S07]  /*0170*/  SHF.R.S32.HI R95, RZ, 0x1f, R96 ;  /* 0x0000001fff5f7819 */ /* 0x000fce0000011460 */
[----:B--2---:R-:W-:Y:S05]  /*0180*/  @!P0 EXIT ;  /* 0x000000000000894d */ /* 0x004fea0003800000 */
[----:B------:R-:W0:Y:S01]  /*0190*/  S2R R102, SR_TID.X ;  /* 0x0000000000667919 */ /* 0x000e220000002100 */
[----:B------:R-:W1:Y:S01]  /*01a0*/  LDC.64 R10, c[0x0][0x2f0] ;  /* 0x0000bc00ff0a7b82 */ /* 0x000e620000000a00 */
[----:B------:R-:W-:Y:S01]  /*01b0*/  ULDC.64 UR4, c[0x0][0x280] ;  /* 0x0000a00000047ab9 */ /* 0x000fe20000000a00 */
[----:B------:R-:W-:Y:S01]  /*01c0*/  ULDC.64 UR6, c[0x0][0x290] ;  /* 0x0000a40000067ab9 */ /* 0x000fe20000000a00 */
[C---:B------:R-:W-:Y:S01]  /*01d0*/  IMAD R5, R95.reuse, UR4, RZ ;  /* 0x000000045f057c24 */ /* 0x040fe2000f8e02ff */
[----:B------:R-:W2:Y:S01]  /*01e0*/  S2R R94, SR_LANEID ;  /* 0x00000000005e7919 */ /* 0x000ea20000000000 */
[----:B------:R-:W-:Y:S02]  /*01f0*/  IMAD R9, R95, UR6, RZ ;  /* 0x000000065f097c24 */ /* 0x000fe4000f8e02ff */
[C---:B------:R-:W-:Y:S01]  /*0200*/  IMAD R7, R96.reuse, UR5, R5 ;  /* 0x0000000560077c24 */ /* 0x040fe2000f8e0205 */
[----:B------:R-:W3:Y:S01]  /*0210*/  LDC.64 R12, c[0x0][0x2f8] ;  /* 0x0000be00ff0c7b82 */ /* 0x000ee20000000a00 */
[----:B------:R-:W-:Y:S01]  /*0220*/  IMAD.WIDE.U32 R2, R96, UR4, RZ ;  /* 0x0000000460027c25 */ /* 0x000fe2000f8e00ff */
[----:B------:R-:W-:-:S03]  /*0230*/  ULDC.64 UR4, c[0x0][0x288] ;  /* 0x0000a20000047ab9 */ /* 0x000fc60000000a00 */
[----:B------:R-:W-:Y:S01]  /*0240*/  IMAD.WIDE.U32 R4, R96, UR6, RZ ;  /* 0x0000000660047c25 */ /* 0x000fe2000f8e00ff */
[----:B------:R-:W-:-:S03]  /*0250*/  IADD3 R3, R3, R7, RZ ;  /* 0x0000000703037210 */ /* 0x000fc60007ffe0ff */
        /* <DEDUP_REMOVED lines=9> */
[C---:B------:R-:W-:Y:S02]  /*02f0*/  IMAD R9, R100.reuse, UR7, R9 ;  /* 0x0000000764097c24 */ /* 0x040fe4000f8e0209 */
[----:B------:R-:W-:Y:S01]  /*0300*/  IMAD.WIDE.U32 R4, R100, UR6, R4 ;  /* 0x0000000664047c25 */ /* 0x000fe2000f8e0004 */
[----:B0-----:R-:W-:Y:S02]  /*0310*/  SHF.L.U32 R92, R102, 0x4, RZ ;  /* 0x00000004665c7819 */ /* 0x001fe400000006ff */
[----:B------:R-:W-:Y:S02]  /*0320*/  IADD3 R91, R3, R7, RZ ;  /* 0x00000007035b7210 */ /* 0x000fe40007ffe0ff */
[----:B------:R-:W-:Y:S02]  /*0330*/  IADD3 R89, R5, R9, RZ ;  /* 0x0000000905597210 */ /* 0x000fe40007ffe0ff */
[----:B---3--:R-:W-:Y:S02]  /*0340*/  LEA R88, P1, R4, R12, 0x2 ;  /* 0x0000000c04587211 */ /* 0x008fe400078210ff */
[----:B------:R-:W-:-:S02]  /*0350*/  LOP3.LUT R93, R102, 0x1f, RZ, 0xc0, !PT ;  /* 0x0000001f665d7812 */ /* 0x000fc400078ec0ff */
[----:B------:R-:W-:Y:S02]  /*0360*/  LEA.HI.X R91, R2, R11, R91, 0x2, P0 ;  /* 0x0000000b025b7211 */ /* 0x000fe400000f145b */
[----:B------:R-:W-:Y:S02]  /*0370*/  LEA.HI.X R89, R4, R13, R89, 0x2, P1 ;  /* 0x0000000d04597211 */ /* 0x000fe400008f1459 */
[----:B--2---:R-:W-:-:S07]  /*0380*/  LOP3.LUT R92, R93, 0xfffffe00, R92, 0xf8, !PT ;  /* 0xfffffe005d5c7812 */ /* 0x004fce00078ef85c */
.L_x_766:
[----:B------:R-:W-:Y:S01]  /*0390*/  ULDC UR5, c[0x0][0x218] ;  /* 0x0000860000057ab9 */ /* 0x000fe20000000800 */
[C---:B------:R-:W-:Y:S01]  /*03a0*/  LOP3.LUT R4, R92.reuse, 0x20, RZ, 0xfc, !PT ;  /* 0x000000205c047812 */ /* 0x040fe200078efcff */
[----:B------:R-:W-:Y:S01]  /*03b0*/  UIMAD UR5, UR4, -0x400, UR5 ;  /* 0xfffffc00040578a4 */ /* 0x000fe2000f8e0205 */
[----:B------:R-:W-:Y:S01]  /*03c0*/  HFMA2.MMA R0, -RZ, RZ, 0, 0 ;  /* 0x00000000ff007435 */ /* 0x000fe200000001ff */
[C---:B0-----:R-:W-:Y:S01]  /*03d0*/  LOP3.LUT R6, R92.reuse, 0x40, RZ, 0xfc, !PT ;  /* 0x000000405c067812 */ /* 0x041fe200078efcff */
[C---:B--2---:R-:W-:Y:S01]  /*03e0*/  IMAD.WIDE R2, R92.reuse, 0x4, R90 ;  /* 0x000000045c027825 */ /* 0x044fe200078e025a */
[----:B------:R-:W-:Y:S01]  /*03f0*/  LOP3.LUT R10, R92, 0x60, RZ, 0xfc, !PT ;  /* 0x000000605c0a7812 */ /* 0x000fe200078efcff */
[----:B------:R-:W-:Y:S01]  /*0400*/  HFMA2.MMA R7, -RZ, RZ, 0, 0 ;  /* 0x00000000ff077435 */ /* 0x000fe200000001ff */
[----:B------:R-:W-:Y:S02]  /*0410*/  MOV R103, UR5 ;  /* 0x0000000500677c02 */ /* 0x000fe40008000f00 */
[----:B------:R-:W-:-:S02]  /*0420*/  CS2R R8, SRZ ;  /* 0x0000000000087805 */ /* 0x000fc4000001ff00 */
[C---:B------:R-:W-:Y:S01]  /*0430*/  LOP3.LUT R12, R92.reuse, 0x80, RZ, 0xfc, !PT ;  /* 0x000000805c0c7812 */ /* 0x040fe200078efcff */
[----:B------:R-:W-:Y:S01]  /*0440*/  HFMA2.MMA R11, -RZ, RZ, 0, 0 ;  /* 0x00000000ff0b7435 */ /* 0x000fe200000001ff */
[-C--:B------:R-:W-:Y:S01]  /*0450*/  ISETP.GE.AND P2, PT, R92, R103.reuse, PT ;  /* 0x000000675c00720c */ /* 0x080fe20003f46270 */
[----:B------:R-:W-:Y:S01]  /*0460*/  BAR.SYNC.DEFER_BLOCKING 0x0 ;  /* 0x0000000000007b1d */ /* 0x000fe20000010000 */
[----:B------:R-:W-:Y:S02]  /*0470*/  ISETP.GE.AND P1, PT, R4, R103, PT ;  /* 0x000000670400720c */ /* 0x000fe40003f26270 */
[----:B------:R-:W-:Y:S02]  /*0480*/  CS2R R14, SRZ ;  /* 0x00000000000e7805 */ /* 0x000fe4000001ff00 */
[----:B------:R-:W-:Y:S01]  /*0490*/  MOV R5, RZ ;  /* 0x000000ff00057202 */ /* 0x000fe20000000f00 */
[----:B------:R-:W-:Y:S01]  /*04a0*/  HFMA2.MMA R13, -RZ, RZ, 0, 0 ;  /* 0x00000000ff0d7435 */ /* 0x000fe200000001ff */
[----:B------:R-:W-:-:S02]  /*04b0*/  LOP3.LUT R16, R92, 0xa0, RZ, 0xfc, !PT ;  /* 0x000000a05c107812 */ /* 0x000fc400078efcff */
[----:B------:R-:W-:Y:S02]  /*04c0*/  LOP3.LUT R18, R92, 0xc0, RZ, 0xfc, !PT ;  /* 0x000000c05c127812 */ /* 0x000fe400078efcff */
[-C--:B------:R-:W-:Y:S02]  /*04d0*/  ISETP.GE.AND P0, PT, R6, R103.reuse, PT ;  /* 0x000000670600720c */ /* 0x080fe40003f06270 */
[----:B------:R-:W-:Y:S02]  /*04e0*/  LOP3.LUT R22, R92, 0xe0, RZ, 0xfc, !PT ;  /* 0x000000e05c167812 */ /* 0x000fe400078efcff */
[-C--:B------:R-:W-:Y:S02]  /*04f0*/  ISETP.GE.AND P4, PT, R10, R103.reuse, PT ;  /* 0x000000670a00720c */ /* 0x080fe40003f86270 */
[----:B------:R-:W-:Y:S02]  /*0500*/  LOP3.LUT R24, R92, 0x100, RZ, 0xfc, !PT ;  /* 0x000001005c187812 */ /* 0x000fe400078efcff */
[----:B------:R-:W-:-:S02]  /*0510*/  ISETP.GE.AND P6, PT, R12, R103, PT ;  /* 0x000000670c00720c */ /* 0x000fc40003fc6270 */
[-C--:B------:R-:W-:Y:S02]  /*0520*/  ISETP.GE.AND P5, PT, R16, R103.reuse, PT ;  /* 0x000000671000720c */ /* 0x080fe40003fa6270 */
[-C--:B------:R-:W-:Y:S02]  /*0530*/  ISETP.GE.AND P3, PT, R18, R103.reuse, PT ;  /* 0x000000671200720c */ /* 0x080fe40003f66270 */
[----:B------:R-:W-:Y:S01]  /*0540*/  LOP3.LUT R28, R92, 0x120, RZ, 0xfc, !PT ;  /* 0x000001205c1c7812 */ /* 0x000fe200078efcff */
[----:B------:R-:W2:Y:S01]  /*0550*/  @!P2 LDG.E R0, desc[UR8][R2.64] ;  /* 0x000000080200a981 */ /* 0x000ea2000c1e1900 */
[-C--:B------:R-:W-:Y:S02]  /*0560*/  ISETP.GE.AND P2, PT, R22, R103.reuse, PT ;  /* 0x000000671600720c */ /* 0x080fe40003f46270 */
[----:B------:R-:W-:Y:S01]  /*0570*/  MOV R20, RZ ;  /* 0x000000ff00147202 */ /* 0x000fe20000000f00 */
[----:B------:R-:W3:Y:S01]  /*0580*/  @!P1 LDG.E R5, desc[UR8][R2.64+0x80] ;  /* 0x0000800802059981 */ /* 0x000ee2000c1e1900 */
[----:B------:R-:W-:-:S02]  /*0590*/  ISETP.GE.AND P1, PT, R24, R103, PT ;  /* 0x000000671800720c */ /* 0x000fc40003f26270 */
[C---:B------:R-:W-:Y:S01]  /*05a0*/  LOP3.LUT R30, R92.reuse, 0x140, RZ, 0xfc, !PT ;  /* 0x000001405c1e7812 */ /* 0x040fe200078efcff */
[----:B------:R-:W4:Y:S01]  /*05b0*/  @!P0 LDG.E R8, desc[UR8][R2.64+0x100] ;  /* 0x0001000802088981 */ /* 0x000f22000c1e1900 */
[C---:B------:R-:W-:Y:S02]  /*05c0*/  LOP3.LUT R34, R92.reuse, 0x160, RZ, 0xfc, !PT ;  /* 0x000001605c227812 */ /* 0x040fe400078efcff */
[----:B------:R-:W-:Y:S01]  /*05d0*/  MOV R26, RZ ;  /* 0x000000ff001a7202 */ /* 0x000fe20000000f00 */
[----:B------:R-:W4:Y:S01]  /*05e0*/  @!P4 LDG.E R7, desc[UR8][R2.64+0x180] ;  /* 0x000180080207c981 */ /* 0x000f22000c1e1900 */
[C---:B------:R-:W-:Y:S02]  /*05f0*/  LOP3.LUT R36, R92.reuse, 0x180, RZ, 0xfc, !PT ;  /* 0x000001805c247812 */ /* 0x040fe400078efcff */
[----:B------:R-:W-:Y:S01]  /*0600*/  LOP3.LUT R40, R92, 0x1a0, RZ, 0xfc, !PT ;  /* 0x000001a05c287812 */ /* 0x000fe200078efcff */
[----:B------:R-:W4:Y:S01]  /*0610*/  @!P6 LDG.E R14, desc[UR8][R2.64+0x200] ;  /* 0x00020008020ee981 */ /* 0x000f22000c1e1900 */
[----:B------:R-:W-:-:S02]  /*0620*/  ISETP.GE.AND P0, PT, R28, R103, PT ;  /* 0x000000671c00720c */ /* 0x000fc40003f06270 */
[----:B------:R-:W-:Y:S01]  /*0630*/  LOP3.LUT R42, R92, 0x1c0, RZ, 0xfc, !PT ;  /* 0x000001c05c2a7812 */ /* 0x000fe200078efcff */
[----:B------:R-:W4:Y:S01]  /*0640*/  @!P5 LDG.E R9, desc[UR8][R2.64+0x280] ;  /* 0x000280080209d981 */ /* 0x000f22000c1e1900 */
[-C--:B------:R-:W-:Y:S02]  /*0650*/  ISETP.GE.AND P4, PT, R30, R103.reuse, PT ;  /* 0x000000671e00720c */ /* 0x080fe40003f86270 */
[----:B------:R-:W-:Y:S01]  /*0660*/  LOP3.LUT R46, R92, 0x1e0, RZ, 0xfc, !PT ;  /* 0x000001e05c2e7812 */ /* 0x000fe200078efcff */
[----:B------:R-:W4:Y:S01]  /*0670*/  @!P3 LDG.E R20, desc[UR8][R2.64+0x300] ;  /* 0x000300080214b981 */ /* 0x000f22000c1e1900 */
[-C--:B------:R-:W-:Y:S02]  /*0680*/  ISETP.GE.AND P6, PT, R34, R103.reuse, PT ;  /* 0x000000672200720c */ /* 0x080fe40003fc6270 */
[-C--:B------:R-:W-:Y:S01]  /*0690*/  ISETP.GE.AND P5, PT, R36, R103.reuse, PT ;  /* 0x000000672400720c */ /* 0x080fe20003fa6270 */
[----:B------:R-:W4:Y:S01]  /*06a0*/  @!P2 LDG.E R11, desc[UR8][R2.64+0x380] ;  /* 0x00038008020ba981 */ /* 0x000f22000c1e1900 */
[-C--:B------:R-:W-:Y:S01]  /*06b0*/  ISETP.GE.AND P3, PT, R40, R103.reuse, PT ;  /* 0x000000672800720c */ /* 0x080fe20003f66270 */
[----:B------:R-:W-:Y:S01]  /*06c0*/  HFMA2.MMA R38, -RZ, RZ, 0, 0 ;  /* 0x00000000ff267435 */ /* 0x000fe200000001ff */
[-C--:B------:R-:W-:Y:S01]  /*06d0*/  ISETP.GE.AND P2, PT, R42, R103.reuse, PT ;  /* 0x000000672a00720c */ /* 0x080fe20003f46270 */
[----:B------:R-:W4:Y:S01]  /*06e0*/  @!P1 LDG.E R26, desc[UR8][R2.64+0x400] ;  /* 0x00040008021a9981 */ /* 0x000f22000c1e1900 */
[----:B------:R-:W-:Y:S01]  /*06f0*/  ISETP.GE.AND P1, PT, R46, R103, PT ;  /* 0x000000672e00720c */ /* 0x000fe20003f26270 */
[----:B------:R-:W-:Y:S01]  /*0700*/  HFMA2.MMA R44, -RZ, RZ, 0, 0 ;  /* 0x00000000ff2c7435 */ /* 0x000fe200000001ff */
[----:B------:R-:W-:Y:S01]  /*0710*/  MOV R32, RZ ;  /* 0x000000ff00207202 */ /* 0x000fe20000000f00 */
[----:B------:R-:W4:Y:S01]  /*0720*/  @!P0 LDG.E R13, desc[UR8][R2.64+0x480] ;  /* 0x00048008020d8981 */ /* 0x000f22000c1e1900 */
[----:B------:R-:W-:-:S02]  /*0730*/  MOV R17, RZ ;  /* 0x000000ff00117202 */ /* 0x000fc40000000f00 */
[----:B------:R-:W-:Y:S01]  /*0740*/  MOV R19, RZ ;  /* 0x000000ff00137202 */ /* 0x000fe20000000f00 */
        /* <DEDUP_REMOVED lines=8> */
[----:B------:R-:W-:Y:S02]  /*07d0*/  LOP3.LUT R49, R101, 0xfffffe00, RZ, 0xc0, !PT ;  /* 0xfffffe0065317812 */ /* 0x000fe400078ec0ff */
[----:B------:R-:W-:Y:S02]  /*07e0*/  ISETP.GE.AND P3, PT, R4, R103, PT ;  /* 0x000000670400720c */ /* 0x000fe40003f66270 */
[----:B------:R-:W-:Y:S01]  /*07f0*/  IADD3 R4, R49, R94, RZ ;  /* 0x0000005e31047210 */ /* 0x000fe20007ffe0ff */
[----:B------:R-:W-:-:S03]  /*0800*/  UMOV UR5, 0x400 ;  /* 0x0000040000057882 */ /* 0x000fc60000000000 */
[C---:B0-----:R-:W-:Y:S02]  /*0810*/  IADD3 R3, R4.reuse, 0x20, RZ ;  /* 0x0000002004037810 */ /* 0x041fe40007ffe0ff */
[C---:B------:R-:W-:Y:S02]  /*0820*/  IADD3 R21, R4.reuse, 0x40, RZ ;  /* 0x0000004004157810 */ /* 0x040fe40007ffe0ff */
[C---:B------:R-:W-:Y:S02]  /*0830*/  IADD3 R23, R4.reuse, 0x60, RZ ;  /* 0x0000006004177810 */ /* 0x040fe40007ffe0ff */
[C---:B------:R-:W-:Y:S02]  /*0840*/  LEA.HI.SX32 R87, R4.reuse, R4, 0x1b ;  /* 0x0000000404577211 */ /* 0x040fe400078fdaff */
[C---:B------:R-:W-:Y:S01]  /*0850*/  IADD3 R25, R4.reuse, 0x80, RZ ;  /* 0x0000008004197810 */ /* 0x040fe20007ffe0ff */
[----:B-1----:R-:W-:Y:S01]  /*0860*/  ULEA UR5, UR6, UR5, 0x18 ;  /* 0x0000000506057291 */ /* 0x002fe2000f8ec03f */
[----:B------:R-:W-:-:S02]  /*0870*/  IADD3 R27, R4, 0xa0, RZ ;  /* 0x000000a0041b7810 */ /* 0x000fc40007ffe0ff */
[-C--:B------:R-:W-:Y:S02]  /*0880*/  LEA.HI.SX32 R3, R3, R4.reuse, 0x1b ;  /* 0x0000000403037211 */ /* 0x080fe400078fdaff */
[C---:B------:R-:W-:Y:S02]  /*0890*/  IADD3 R29, R4.reuse, 0xc0, RZ ;  /* 0x000000c0041d7810 */ /* 0x040fe40007ffe0ff */
[-C--:B------:R-:W-:Y:S02]  /*08a0*/  LEA.HI.SX32 R21, R21, R4.reuse, 0x1b ;  /* 0x0000000415157211 */ /* 0x080fe400078fdaff */
[C---:B------:R-:W-:Y:S02]  /*08b0*/  IADD3 R31, R4.reuse, 0xe0, RZ ;  /* 0x000000e0041f7810 */ /* 0x040fe40007ffe0ff */
[----:B------:R-:W-:Y:S02]  /*08c0*/  LEA.HI.SX32 R23, R23, R4, 0x1b ;  /* 0x0000000417177211 */ /* 0x000fe400078fdaff */
[----:B------:R-:W-:-:S02]  /*08d0*/  IADD3 R33, R4, 0x100, RZ ;  /* 0x0000010004217810 */ /* 0x000fc40007ffe0ff */
[----:B------:R-:W-:Y:S02]  /*08e0*/  LEA R87, R87, UR5, 0x2 ;  /* 0x0000000557577c11 */ /* 0x000fe4000f8e10ff */
[-C--:B------:R-:W-:Y:S02]  /*08f0*/  LEA.HI.SX32 R25, R25, R4.reuse, 0x1b ;  /* 0x0000000419197211 */ /* 0x080fe400078fdaff */
        /* <DEDUP_REMOVED lines=23> */
[-C--:B------:R-:W-:Y:S02]  /*0a70*/  LEA.HI.SX32 R43, R43, R4.reuse, 0x1b ;  /* 0x000000042b2b7211 */ /* 0x080fe400078fdaff */
[----:B------:R-:W-:Y:S02]  /*0a80*/  LEA R78, R35, UR5, 0x2 ;  /* 0x00000005234e7c11 */ /* 0x000fe4000f8e10ff */
[-C--:B------:R-:W-:Y:S02]  /*0a90*/  LEA.HI.SX32 R45, R45, R4.reuse, 0x1b ;  /* 0x000000042d2d7211 */ /* 0x080fe400078fdaff */
[----:B------:R-:W-:Y:S02]  /*0aa0*/  LEA R77, R37, UR5, 0x2 ;  /* 0x00000005254d7c11 */ /* 0x000fe4000f8e10ff */
[----:B------:R-:W-:-:S02]  /*0ab0*/  LEA.HI.SX32 R47, R47, R4, 0x1b ;  /* 0x000000042f2f7211 */ /* 0x000fc400078fdaff */
[----:B------:R-:W-:Y:S02]  /*0ac0*/  LEA R76, R39, UR5, 0x2 ;  /* 0x00000005274c7c11 */ /* 0x000fe4000f8e10ff */
[----:B------:R-:W-:Y:S02]  /*0ad0*/  LEA R75, R41, UR5, 0x2 ;  /* 0x00000005294b7c11 */ /* 0x000fe4000f8e10ff */
[----:B------:R-:W-:Y:S02]  /*0ae0*/  LEA R74, R43, UR5, 0x2 ;  /* 0x000000052b4a7c11 */ /* 0x000fe4000f8e10ff */
[----:B------:R-:W-:Y:S02]  /*0af0*/  LEA R73, R45, UR5, 0x2 ;  /* 0x000000052d497c11 */ /* 0x000fe4000f8e10ff */
[----:B------:R-:W-:Y:S02]  /*0b00*/  LEA R72, R47, UR5, 0x2 ;  /* 0x000000052f487c11 */ /* 0x000fe4000f8e10ff */
[-C--:B------:R-:W-:Y:S01]  /*0b10*/  ISETP.GE.AND P1, PT, R10, R103.reuse, PT ;  /* 0x000000670a00720c */ /* 0x080fe20003f26270 */
[----:B------:R-:W-:Y:S01]  /*0b20*/  IMAD.WIDE R2, R92, 0x4, R88 ;  /* 0x000000045c027825 */ /* 0x000fe200078e0258 */
[----:B------:R-:W-:-:S02]  /*0b30*/  ISETP.GE.AND P4, PT, R6, R103, PT ;  /* 0x000000670600720c */ /* 0x000fc40003f86270 */
[-C--:B------:R-:W-:Y:S02]  /*0b40*/  ISETP.GE.AND P0, PT, R92, R103.reuse, PT ;  /* 0x000000675c00720c */ /* 0x080fe40003f06270 */
[-C--:B------:R-:W-:Y:S02]  /*0b50*/  ISETP.GE.AND P6, PT, R16, R103.reuse, PT ;  /* 0x000000671000720c */ /* 0x080fe40003fc6270 */
[-C--:B------:R-:W-:Y:S02]  /*0b60*/  ISETP.GE.AND P5, PT, R12, R103.reuse, PT ;  /* 0x000000670c00720c */ /* 0x080fe40003fa6270 */
[----:B------:R-:W-:Y:S01]  /*0b70*/  ISETP.GE.AND P2, PT, R18, R103, PT ;  /* 0x000000671200720c */ /* 0x000fe20003f46270 */
[----:B--2---:R0:W-:Y:S04]  /*0b80*/  STS [R87], R0 ;  /* 0x0000000057007388 */ /* 0x0041e80000000800 */
[----:B---3--:R1:W-:Y:S04]  /*0b90*/  STS [R86+0x80], R5 ;  /* 0x0000800556007388 */ /* 0x0083e80000000800 */
[----:B----4-:R-:W-:Y:S01]  /*0ba0*/  STS [R85+0x100], R8 ;  /* 0x0001000855007388 */ /* 0x010fe20000000800 */
[----:B0-----:R-:W-:-:S03]  /*0bb0*/  LEA R0, R94, R49, 0x4 ;  /* 0x000000315e007211 */ /* 0x001fc600078e20ff */
[----:B------:R0:W-:Y:S04]  /*0bc0*/  STS [R84+0x180], R7 ;  /* 0x0001800754007388 */ /* 0x0001e80000000800 */
        /* <DEDUP_REMOVED lines=39> */
[----:B------:R-:W-:-:S03]  /*0e40*/  ISETP.GE.AND P3, PT, R22, R103, PT ;  /* 0x000000671600720c */ /* 0x000fc60003f66270 */
[----:B------:R-:W3:Y:S01]  /*0e50*/  @!P1 LDG.E R7, desc[UR8][R2.64+0x180] ;  /* 0x0001800802079981 */ /* 0x000ee2000c1e1900 */
[----:B------:R-:W-:-:S03]  /*0e60*/  ISETP.GE.AND P1, PT, R28, R103, PT ;  /* 0x000000671c00720c */ /* 0x000fc60003f26270 */
[----:B------:R-:W4:Y:S01]  /*0e70*/  @!P0 LDG.E R4, desc[UR8][R2.64] ;  /* 0x0000000802048981 */ /* 0x000f22000c1e1900 */
[----:B------:R-:W-:-:S03]  /*0e80*/  ISETP.GE.AND P0, PT, R24, R103, PT ;  /* 0x000000671800720c */ /* 0x000fc60003f06270 */
[----:B------:R-:W3:Y:S01]  /*0e90*/  @!P4 LDG.E R0, desc[UR8][R2.64+0x100] ;  /* 0x000100080200c981 */ /* 0x000ee2000c1e1900 */
        /* <DEDUP_REMOVED lines=10> */
[----:B------:R-:W-:Y:S02]  /*0f40*/  ISETP.GE.AND P1, PT, R46, R103, PT ;  /* 0x000000672e00720c */ /* 0x000fe40003f26270 */
[----:B------:R-:W-:Y:S02]  /*0f50*/  CS2R R14, SRZ ;  /* 0x00000000000e7805 */ /* 0x000fe4000001ff00 */
[----:B------:R-:W-:Y:S01]  /*0f60*/  CS2R R16, SRZ ;  /* 0x0000000000107805 */ /* 0x000fe2000001ff00 */
[----:B------:R-:W3:Y:S01]  /*0f70*/  @!P0 LDG.E R10, desc[UR8][R2.64+0x400] ;  /* 0x00040008020a8981 */ /* 0x000ee2000c1e1900 */
[----:B------:R-:W-:-:S03]  /*0f80*/  MOV R19, RZ ;  /* 0x000000ff00137202 */ /* 0x000fc60000000f00 */
[----:B------:R-:W3:Y:S04]  /*0f90*/  @!P4 LDG.E R12, desc[UR8][R2.64+0x500] ;  /* 0x00050008020cc981 */ /* 0x000ee8000c1e1900 */
[----:B------:R-:W3:Y:S04]  /*0fa0*/  @!P6 LDG.E R15, desc[UR8][R2.64+0x580] ;  /* 0x00058008020fe981 */ /* 0x000ee8000c1e1900 */
[----:B------:R-:W3:Y:S04]  /*0fb0*/  @!P5 LDG.E R14, desc[UR8][R2.64+0x600] ;  /* 0x00060008020ed981 */ /* 0x000ee8000c1e1900 */
[----:B------:R-:W3:Y:S04]  /*0fc0*/  @!P3 LDG.E R17, desc[UR8][R2.64+0x680] ;  /* 0x000680080211b981 */ /* 0x000ee8000c1e1900 */
[----:B------:R-:W3:Y:S04]  /*0fd0*/  @!P2 LDG.E R16, desc[UR8][R2.64+0x700] ;  /* 0x000700080210a981 */ /* 0x000ee8000c1e1900 */
[----:B------:R-:W3:Y:S01]  /*0fe0*/  @!P1 LDG.E R19, desc[UR8][R2.64+0x780] ;  /* 0x0007800802139981 */ /* 0x000ee2000c1e1900 */
        /* <DEDUP_REMOVED lines=24> */
[----:B------:R-:W0:Y:S04]  /*1170*/  LDS R62, [R71+0x10] ;  /* 0x00001000473e7984 */ /* 0x000e280000000800 */
        /* <DEDUP_REMOVED lines=11> */
[----:B-1---5:R-:W-:-:S05]  /*1230*/  FADD.FTZ R70, R70, R97 ;  /* 0x0000006146467221 */ /* 0x022fca0000010000 */
[----:B------:R-:W-:-:S04]  /*1240*/  FSETP.GTU.FTZ.AND P5, PT, R70, 20, PT ;  /* 0x41a000004600780b */ /* 0x000fc80003fbc000 */
[----:B------:R-:W-:Y:S01]  /*1250*/  ISETP.EQ.OR P5, PT, RZ, UR6, P5 ;  /* 0x00000006ff007c0c */ /* 0x000fe2000afa2670 */
[--C-:B--2---:R-:W-:Y:S01]  /*1260*/  FADD.FTZ R68, R68, R97.reuse ;  /* 0x0000006144447221 */ /* 0x104fe20000010000 */
[--C-:B---3--:R-:W-:Y:S01]  /*1270*/  FADD.FTZ R66, R66, R97.reuse ;  /* 0x0000006142427221 */ /* 0x108fe20000010000 */
[--C-:B----4-:R-:W-:Y:S01]  /*1280*/  FADD.FTZ R64, R64, R97.reuse ;  /* 0x0000006140407221 */ /* 0x110fe20000010000 */
[--C-:B0-----:R-:W-:Y:S01]  /*1290*/  FADD.FTZ R62, R62, R97.reuse ;  /* 0x000000613e3e7221 */ /* 0x101fe20000010000 */
[--C-:B------:R-:W-:Y:S01]  /*12a0*/  FADD.FTZ R60, R60, R97.reuse ;  /* 0x000000613c3c7221 */ /* 0x100fe20000010000 */
[--C-:B------:R-:W-:Y:S01]  /*12b0*/  FADD.FTZ R58, R58, R97.reuse ;  /* 0x000000613a3a7221 */ /* 0x100fe20000010000 */
[----:B------:R-:W-:Y:S01]  /*12c0*/  FSETP.GTU.FTZ.AND P4, PT, R68, 20, PT ;  /* 0x41a000004400780b */ /* 0x000fe20003f9c000 */
[----:B------:R-:W-:Y:S01]  /*12d0*/  FADD.FTZ R56, R56, R97 ;  /* 0x0000006138387221 */ /* 0x000fe20000010000 */
        /* <DEDUP_REMOVED lines=37> */
.L_x_724:
[----:B------:R-:W-:Y:S05]  /*1530*/  BSYNC B0 ;  /* 0x0000000000007941 */ /* 0x000fea0003800000 */
.L_x_723:
        /* <DEDUP_REMOVED lines=37> */
.L_x_726:
[----:B------:R-:W-:Y:S05]  /*1790*/  BSYNC B0 ;  /* 0x0000000000007941 */ /* 0x000fea0003800000 */
.L_x_725:
        /* <DEDUP_REMOVED lines=35> */
.L_x_728:
[----:B------:R-:W-:Y:S05]  /*19d0*/  BSYNC B0 ;  /* 0x0000000000007941 */ /* 0x000fea0003800000 */
.L_x_727:
        /* <DEDUP_REMOVED lines=37> */
.L_x_730:
[----:B------:R-:W-:Y:S05]  /*1c30*/  BSYNC B0 ;  /* 0x0000000000007941 */ /* 0x000fea0003800000 */
.L_x_729:
        /* <DEDUP_REMOVED lines=35> */
.L_x_732:
[----:B------:R-:W-:Y:S05]  /*1e70*/  BSYNC B0 ;  /* 0x0000000000007941 */ /* 0x000fea0003800000 */
.L_x_731:
        /* <DEDUP_REMOVED lines=37> */
.L_x_734:
[----:B------:R-:W-:Y:S05]  /*20d0*/  BSYNC B0 ;  /* 0x0000000000007941 */ /* 0x000fea0003800000 */
.L_x_733:
        /* <DEDUP_REMOVED lines=35> */
.L_x_736:
[----:B------:R-:W-:Y:S05]  /*2310*/  BSYNC B0 ;  /* 0x0000000000007941 */ /* 0x000fea0003800000 */
.L_x_735:
        /* <DEDUP_REMOVED lines=37> */
.L_x_738:
[----:B------:R-:W-:Y:S05]  /*2570*/  BSYNC B0 ;  /* 0x0000000000007941 */ /* 0x000fea0003800000 */
.L_x_737:
        /* <DEDUP_REMOVED lines=35> */
.L_x_740:
[----:B------:R-:W-:Y:S05]  /*27b0*/  BSYNC B0 ;  /* 0x0000000000007941 */ /* 0x000fea0003800000 */
.L_x_739:
        /* <DEDUP_REMOVED lines=41> */
.L_x_742:
[----:B------:R-:W-:Y:S05]  /*2a50*/  BSYNC B0 ;  /* 0x0000000000007941 */ /* 0x000fea0003800000 */
.L_x_741:
        /* <DEDUP_REMOVED lines=33> */
.L_x_744:
[----:B------:R-:W-:Y:S05]  /*2c70*/  BSYNC B0 ;  /* 0x0000000000007941 */ /* 0x000fea0003800000 */
.L_x_743:
        /* <DEDUP_REMOVED lines=33> */
.L_x_746:
[----:B------:R-:W-:Y:S05]  /*2e90*/  BSYNC B0 ;  /* 0x0000000000007941 */ /* 0x000fea0003800000 */
.L_x_745:
        /* <DEDUP_REMOVED lines=33> */
.L_x_748:
[----:B------:R-:W-:Y:S05]  /*30b0*/  BSYNC B0 ;  /* 0x0000000000007941 */ /* 0x000fea0003800000 */
.L_x_747:
        /* <DEDUP_REMOVED lines=33> */
.L_x_750:
[----:B------:R-:W-:Y:S05]  /*32d0*/  BSYNC B0 ;  /* 0x0000000000007941 */ /* 0x000fea0003800000 */
.L_x_749:
        /* <DEDUP_REMOVED lines=33> */
.L_x_752:
[----:B------:R-:W-:Y:S05]  /*34f0*/  BSYNC B0 ;  /* 0x0000000000007941 */ /* 0x000fea0003800000 */
.L_x_751:
        /* <DEDUP_REMOVED lines=33> */
.L_x_754:
[----:B------:R-:W-:Y:S05]  /*3710*/  BSYNC B0 ;  /* 0x0000000000007941 */ /* 0x000fea0003800000 */
.L_x_753:
[----:B------:R-:W-:Y:S01]  /*3720*/  ISETP.GE.AND P0, PT, R0, 0x1, PT ;  /* 0x000000010000780c */ /* 0x000fe20003f06270 */
[----:B------:R-:W-:Y:S01]  /*3730*/  BAR.SYNC.DEFER_BLOCKING 0x0 ;  /* 0x0000000000007b1d */ /* 0x000fe20000010000 */
        /* <DEDUP_REMOVED lines=15> */
[----:B------:R-:W-:Y:S01]  /*3830*/  FMUL.FTZ R22, R39, R98 ;  /* 0x0000006227167220 */ /* 0x000fe20000410000 */
[----:B------:R-:W-:Y:S06]  /*3840*/  @!P0 BRA `(.L_x_755) ;  /* 0x0000002c00e08947 */ /* 0x000fec0003800000 */
[----:B------:R-:W-:Y:S01]  /*3850*/  HFMA2.MMA R23, -RZ, RZ, 0, 0 ;  /* 0x00000000ff177435 */ /* 0x000fe200000001ff */
        /* <DEDUP_REMOVED lines=12> */
.L_x_761:
        /* <DEDUP_REMOVED lines=11> */
[----:B------:R-:W2:Y:S01]  /*39d0*/  LDG.E.64 R2, desc[UR8][R6.64] ;  /* 0x0000000806027981 */ /* 0x000ea2000c1e1b00 */
[----:B------:R-:W-:Y:S01]  /*39e0*/  UIMAD UR5, UR4, -0x400, UR28 ;  /* 0xfffffc00040578a4 */ /* 0x000fe2000f8e021c */
[----:B------:R-:W-:Y:S02]  /*39f0*/  IMAD R21, R99, UR20, RZ ;  /* 0x0000001463157c24 */ /* 0x000fe4000f8e02ff */
[----:B------:R-:W-:Y:S01]  /*3a00*/  FMUL.FTZ R128, R57, R58 ;  /* 0x0000003a39807220 */ /* 0x000fe20000410000 */
[----:B------:R-:W0:Y:S01]  /*3a10*/  S2R R102, SR_TID.X ;  /* 0x0000000000667919 */ /* 0x000e220000002100 */
[----:B------:R-:W-:-:S04]  /*3a20*/  IMAD.WIDE.U32 R8, R100, UR16, RZ ;  /* 0x0000001064087c25 */ /* 0x000fc8000f8e00ff */
[----:B------:R-:W-:Y:S01]  /*3a30*/  FMUL.FTZ R136, R53, R54 ;  /* 0x0000003635887220 */ /* 0x000fe20000410000 */
[----:B------:R-:W-:Y:S01]  /*3a40*/  MOV R103, UR5 ;  /* 0x0000000500677c02 */ /* 0x000fe20008000f00 */
[----:B------:R-:W-:Y:S01]  /*3a50*/  FMUL.FTZ R138, R47, R48 ;  /* 0x000000302f8a7220 */ /* 0x000fe20000410000 */
[----:B------:R-:W-:Y:S01]  /*3a60*/  IMAD R21, R100, UR21, R21 ;  /* 0x0000001564157c24 */ /* 0x000fe2000f8e0215 */
[----:B0-----:R-:W-:-:S04]  /*3a70*/  SHF.L.U32 R101, R102, 0x4, RZ ;  /* 0x0000000466657819 */ /* 0x001fc800000006ff */
[C---:B------:R-:W-:Y:S02]  /*3a80*/  IADD3 R20, R101.reuse, 0x3, RZ ;  /* 0x0000000365147810 */ /* 0x040fe40007ffe0ff */
[C---:B------:R-:W-:Y:S02]  /*3a90*/  IADD3 R120, R101.reuse, 0x2, RZ ;  /* 0x0000000265787810 */ /* 0x040fe40007ffe0ff */
[-C--:B------:R-:W-:Y:S01]  /*3aa0*/  ISETP.GE.U32.AND P5, PT, R20, R103.reuse, PT ;  /* 0x000000671400720c */ /* 0x080fe20003fa6070 */
[----:B------:R-:W-:Y:S01]  /*3ab0*/  IMAD R20, R4, UR18, RZ ;  /* 0x0000001204147c24 */ /* 0x000fe2000f8e02ff */
[----:B------:R-:W-:Y:S01]  /*3ac0*/  ISETP.GE.U32.AND P3, PT, R120, R103, PT ;  /* 0x000000677800720c */ /* 0x000fe20003f66070 */
[----:B------:R-:W-:Y:S01]  /*3ad0*/  IMAD R120, R4, UR22, RZ ;  /* 0x0000001604787c24 */ /* 0x000fe2000f8e02ff */
[----:B------:R-:W-:-:S03]  /*3ae0*/  IADD3 R124, R101, 0x1, RZ ;  /* 0x00000001657c7810 */ /* 0x000fc60007ffe0ff */
[----:B------:R-:W-:Y:S01]  /*3af0*/  IMAD R133, R23, UR23, R120 ;  /* 0x0000001717857c24 */ /* 0x000fe2000f8e0278 */
[C---:B------:R-:W-:Y:S02]  /*3b00*/  IADD3 R120, R101.reuse, 0x4, RZ ;  /* 0x0000000465787810 */ /* 0x040fe40007ffe0ff */
[-C--:B------:R-:W-:Y:S02]  /*3b10*/  ISETP.GE.U32.AND P2, PT, R124, R103.reuse, PT ;  /* 0x000000677c00720c */ /* 0x080fe40003f46070 */
[----:B------:R-:W-:Y:S02]  /*3b20*/  ISETP.GE.U32.AND P6, PT, R120, R103, PT ;  /* 0x000000677800720c */ /* 0x000fe40003fc6070 */
[C---:B------:R-:W-:Y:S02]  /*3b30*/  IADD3 R120, R101.reuse, 0x6, RZ ;  /* 0x0000000665787810 */ /* 0x040fe40007ffe0ff */
[----:B------:R-:W-:Y:S01]  /*3b40*/  IADD3 R124, R101, 0x9, RZ ;  /* 0x00000009657c7810 */ /* 0x000fe20007ffe0ff */
[C---:B--2---:R-:W-:Y:S01]  /*3b50*/  FMUL.FTZ R0, R3.reuse, R70 ;  /* 0x0000004603007220 */ /* 0x044fe20000410000 */
[----:B------:R-:W-:Y:S01]  /*3b60*/  FMUL.FTZ R19, R2, 1.4426950216293334961 ;  /* 0x3fb8aa3b02137820 */ /* 0x000fe20000410000 */
[C---:B------:R-:W-:Y:S01]  /*3b70*/  FMUL.FTZ R4, R3.reuse, R48 ;  /* 0x0000003003047220 */ /* 0x040fe20000410000 */
[C---:B------:R-:W-:Y:S01]  /*3b80*/  FMUL.FTZ R135, R3.reuse, R40 ;  /* 0x0000002803877220 */ /* 0x040fe20000410000 */
[----:B------:R-:W-:Y:S01]  /*3b90*/  FMUL.RZ R5, R0, 0.15915493667125701904 ;  /* 0x3e22f98300057820 */ /* 0x000fe2000040c000 */
[----:B------:R-:W-:Y:S01]  /*3ba0*/  FMUL.FTZ R0, R3, R68 ;  /* 0x0000004403007220 */ /* 0x000fe20000410000 */
[C---:B------:R-:W-:Y:S01]  /*3bb0*/  FMUL.FTZ R117, R19.reuse, R58 ;  /* 0x0000003a13757220 */ /* 0x040fe20000410000 */
[----:B------:R-:W-:Y:S01]  /*3bc0*/  FMUL.FTZ R119, R19, R56 ;  /* 0x0000003813777220 */ /* 0x000fe20000410000 */
[----:B------:R-:W-:Y:S01]  /*3bd0*/  MUFU.SIN R18, R5 ;  /* 0x0000000500127308 */ /* 0x000fe20000000400 */
[----:B------:R-:W-:Y:S01]  /*3be0*/  FMUL.RZ R2, R0, 0.15915493667125701904 ;  /* 0x3e22f98300027820 */ /* 0x000fe2000040c000 */
[----:B------:R-:W-:Y:S01]  /*3bf0*/  FMUL.FTZ R0, R3, R66 ;  /* 0x0000004203007220 */ /* 0x000fe20000410000 */
[C---:B------:R-:W-:Y:S01]  /*3c00*/  FMUL.FTZ R114, R19.reuse, R60 ;  /* 0x0000003c13727220 */ /* 0x040fe20000410000 */
[----:B------:R-:W-:Y:S01]  /*3c10*/  FMUL.FTZ R110, R19, R62 ;  /* 0x0000003e136e7220 */ /* 0x000fe20000410000 */
[----:B------:R-:W-:Y:S01]  /*3c20*/  FMUL.RZ R121, R4, 0.15915493667125701904 ;  /* 0x3e22f98304797820 */ /* 0x000fe2000040c000 */
[----:B------:R-:W-:Y:S01]  /*3c30*/  FMUL.RZ R6, R0, 0.15915493667125701904 ;  /* 0x3e22f98300067820 */ /* 0x000fe2000040c000 */
[-C--:B------:R-:W-:Y:S01]  /*3c40*/  FMUL.FTZ R0, R3, R64.reuse ;  /* 0x0000004003007220 */ /* 0x080fe20000410000 */
[----:B------:R0:W-:Y:S01]  /*3c50*/  MUFU.COS R122, R5 ;  /* 0x00000005007a7308 */ /* 0x0001e20000000000 */
[C---:B------:R-:W-:Y:S01]  /*3c60*/  FMUL.FTZ R107, R19.reuse, R64 ;  /* 0x00000040136b7220 */ /* 0x040fe20000410000 */
[C---:B------:R-:W-:Y:S01]  /*3c70*/  FMUL.FTZ R104, R19.reuse, R66 ;  /* 0x0000004213687220 */ /* 0x040fe20000410000 */
[C---:B------:R-:W-:Y:S01]  /*3c80*/  FMUL.FTZ R16, R19.reuse, R68 ;  /* 0x0000004413107220 */ /* 0x040fe20000410000 */
[C---:B------:R-:W-:Y:S01]  /*3c90*/  FMUL.FTZ R129, R19.reuse, R70 ;  /* 0x0000004613817220 */ /* 0x040fe20000410000 */
[C---:B------:R-:W-:Y:S01]  /*3ca0*/  FMUL.FTZ R11, R19.reuse, R52 ;  /* 0x00000034130b7220 */ /* 0x040fe20000410000 */
[----:B------:R-:W-:-:S02]  /*3cb0*/  FMUL.FTZ R132, R19, R46 ;  /* 0x0000002e13847220 */ /* 0x000fc40000410000 */
        /* <DEDUP_REMOVED lines=17> */
[----:B------:R-:W-:Y:S08]  /*3dd0*/  MUFU.SIN R15, R5 ;  /* 0x00000005000f7308 */ /* 0x000ff00000000400 */
[----:B------:R0:W-:Y:S08]  /*3de0*/  MUFU.COS R116, R5 ;  /* 0x0000000500747308 */ /* 0x0001f00000000000 */
[----:B------:R1:W-:Y:S01]  /*3df0*/  MUFU.COS R113, R6 ;  /* 0x0000000600717308 */ /* 0x0003e20000000000 */
[----:B0-----:R-:W-:-:S04]  /*3e00*/  IMAD R5, R99, UR16, RZ ;  /* 0x0000001063057c24 */ /* 0x001fc8000f8e02ff */
[----:B------:R-:W-:Y:S02]  /*3e10*/  IMAD R13, R100, UR17, R5 ;  /* 0x00000011640d7c24 */ /* 0x000fe4000f8e0205 */
[----:B------:R-:W-:Y:S01]  /*3e20*/  FMUL.FTZ R5, R3, R50 ;  /* 0x0000003203057220 */ /* 0x000fe20000410000 */
[----:B------:R-:W-:Y:S01]  /*3e30*/  MUFU.SIN R111, R2 ;  /* 0x00000002006f7308 */ /* 0x000fe20000000400 */
[----:B-1----:R-:W-:Y:S01]  /*3e40*/  FMUL.RZ R6, R0, 0.15915493667125701904 ;  /* 0x3e22f98300067820 */ /* 0x002fe2000040c000 */
[----:B------:R-:W-:Y:S01]  /*3e50*/  IADD3 R9, R9, R13, RZ ;  /* 0x0000000d09097210 */ /* 0x000fe20007ffe0ff */
[----:B------:R-:W-:Y:S01]  /*3e60*/  FMUL.RZ R5, R5, 0.15915493667125701904 ;  /* 0x3e22f98305057820 */ /* 0x000fe2000040c000 */
[C---:B------:R-:W-:Y:S01]  /*3e70*/  FMUL.FTZ R0, R19.reuse, R54 ;  /* 0x0000003613007220 */ /* 0x040fe20000410000 */
[----:B------:R-:W-:Y:S01]  /*3e80*/  FMUL.FTZ R13, R19, R50 ;  /* 0x00000032130d7220 */ /* 0x000fe20000410000 */
[----:B------:R-:W-:Y:S02]  /*3e90*/  IMAD.WIDE.U32 R8, R23, UR18, R8 ;  /* 0x0000001217087c25 */ /* 0x000fe4000f8e0008 */
[----:B------:R0:W-:Y:S01]  /*3ea0*/  MUFU.COS R109, R2 ;  /* 0x00000002006d7308 */ /* 0x0001e20000000000 */
[----:B------:R-:W-:-:S07]  /*3eb0*/  LEA R4, P0, R8, UR24, 0x3 ;  /* 0x0000001808047c11 */ /* 0x000fce000f8018ff */
[----:B------:R-:W-:Y:S01]  /*3ec0*/  MUFU.SIN R115, R7 ;  /* 0x0000000700737308 */ /* 0x000fe20000000400 */
[----:B0-----:R-:W-:-:S04]  /*3ed0*/  FMUL.FTZ R2, R3, R52 ;  /* 0x0000003403027220 */ /* 0x001fc80000410000 */
[----:B------:R-:W-:-:S03]  /*3ee0*/  FMUL.RZ R10, R2, 0.15915493667125701904 ;  /* 0x3e22f983020a7820 */ /* 0x000fc6000040c000 */
[----:B------:R-:W-:Y:S08]  /*3ef0*/  MUFU.COS R118, R7 ;  /* 0x0000000700767308 */ /* 0x000ff00000000000 */
[----:B------:R-:W-:Y:S08]  /*3f00*/  MUFU.SIN R123, R6 ;  /* 0x00000006007b7308 */ /* 0x000ff00000000400 */
[----:B------:R0:W-:Y:S08]  /*3f10*/  MUFU.COS R125, R6 ;  /* 0x00000006007d7308 */ /* 0x0001f00000000000 */
[----:B------:R-:W1:Y:S01]  /*3f20*/  MUFU.EX2 R117, R117 ;  /* 0x0000007500757308 */ /* 0x000e620000000800 */
[----:B0-----:R-:W-:-:S05]  /*3f30*/  IMAD.WIDE.U32 R6, R100, UR20, RZ ;  /* 0x0000001464067c25 */ /* 0x001fca000f8e00ff */
[----:B------:R-:W-:Y:S01]  /*3f40*/  IADD3 R7, R7, R21, RZ ;  /* 0x0000001507077210 */ /* 0x000fe20007ffe0ff */
[----:B------:R-:W-:Y:S01]  /*3f50*/  IMAD R21, R23, UR19, R20 ;  /* 0x0000001317157c24 */ /* 0x000fe2000f8e0214 */
[----:B------:R-:W0:Y:S01]  /*3f60*/  MUFU.EX2 R119, R119 ;  /* 0x0000007700777308 */ /* 0x000e220000000800 */
[----:B------:R-:W-:Y:S01]  /*3f70*/  IADD3 R20, R101, 0x5, RZ ;  /* 0x0000000565147810 */ /* 0x000fe20007ffe0ff */
[----:B------:R-:W-:-:S03]  /*3f80*/  IMAD.WIDE.U32 R6, R23, UR22, R6 ;  /* 0x0000001617067c25 */ /* 0x000fc6000f8e0006 */
[----:B------:R-:W-:-:S03]  /*3f90*/  ISETP.GE.U32.AND P1, PT, R20, R103, PT ;  /* 0x000000671400720c */ /* 0x000fc60003f26070 */
[----:B------:R-:W2:Y:S01]  /*3fa0*/  MUFU.EX2 R114, R114 ;  /* 0x0000007200727308 */ /* 0x000ea20000000800 */
[----:B------:R-:W-:Y:S01]  /*3fb0*/  LEA R20, P4, R6, UR26, 0x3 ;  /* 0x0000001a06147c11 */ /* 0x000fe2000f8818ff */
[C---:B-1----:R-:W-:Y:S01]  /*3fc0*/  FMUL.FTZ R126, R117.reuse, R116 ;  /* 0x00000074757e7220 */ /* 0x042fe20000410000 */
[----:B------:R-:W-:Y:S01]  /*3fd0*/  FMUL.FTZ R15, R117, R15 ;  /* 0x0000000f750f7220 */ /* 0x000fe20000410000 */
[----:B------:R-:W-:-:S04]  /*3fe0*/  IADD3 R116, R101, 0x8, RZ ;  /* 0x0000000865747810 */ /* 0x000fc80007ffe0ff */
[----:B------:R-:W-:Y:S01]  /*3ff0*/  MUFU.SIN R2, R10 ;  /* 0x0000000a00027308 */ /* 0x000fe20000000400 */
[C---:B0-----:R-:W-:Y:S01]  /*4000*/  FMUL.FTZ R115, R119.reuse, R115 ;  /* 0x0000007377737220 */ /* 0x041fe20000410000 */
[----:B------:R-:W-:Y:S01]  /*4010*/  FMUL.FTZ R118, R119, R118 ;  /* 0x0000007677767220 */ /* 0x000fe20000410000 */
[----:B------:R-:W-:-:S05]  /*4020*/  FMUL.FTZ R119, R55, R56 ;  /* 0x0000003837777220 */ /* 0x000fca0000410000 */
[----:B------:R-:W-:Y:S01]  /*4030*/  MUFU.COS R12, R10 ;  /* 0x0000000a000c7308 */ /* 0x000fe20000000000 */
[----:B--2---:R-:W-:-:S07]  /*4040*/  FMUL.FTZ R113, R114, R113 ;  /* 0x0000007172717220 */ /* 0x004fce0000410000 */
[----:B------:R-:W0:Y:S08]  /*4050*/  MUFU.EX2 R110, R110 ;  /* 0x0000006e006e7308 */ /* 0x000e300000000800 */
[----:B------:R-:W-:Y:S08]  /*4060*/  MUFU.SIN R10, R5 ;  /* 0x00000005000a7308 */ /* 0x000ff00000000400 */
[----:B------:R1:W-:Y:S01]  /*4070*/  MUFU.COS R14, R5 ;  /* 0x00000005000e7308 */ /* 0x0003e20000000000 */
[C---:B0-----:R-:W-:Y:S01]  /*4080*/  FMUL.FTZ R111, R110.reuse, R111 ;  /* 0x0000006f6e6f7220 */ /* 0x041fe20000410000 */
[----:B------:R-:W-:Y:S01]  /*4090*/  FMUL.FTZ R109, R110, R109 ;  /* 0x0000006d6e6d7220 */ /* 0x000fe20000410000 */
[----:B------:R-:W-:-:S05]  /*40a0*/  FMUL.FTZ R110, R61, R62 ;  /* 0x0000003e3d6e7220 */ /* 0x000fca0000410000 */
[----:B------:R-:W0:Y:S01]  /*40b0*/  MUFU.EX2 R107, R107 ;  /* 0x0000006b006b7308 */ /* 0x000e220000000800 */
[----:B-1----:R-:W-:Y:S02]  /*40c0*/  IADD3 R5, R9, R21, RZ ;  /* 0x0000001509057210 */ /* 0x002fe40007ffe0ff */
[----:B------:R-:W-:Y:S02]  /*40d0*/  IADD3 R21, R7, R133, RZ ;  /* 0x0000008507157210 */ /* 0x000fe40007ffe0ff */
[----:B------:R-:W-:Y:S02]  /*40e0*/  LEA.HI.X R5, R8, UR25, R5, 0x3, P0 ;  /* 0x0000001908057c11 */ /* 0x000fe400080f1c05 */
[----:B------:R-:W-:Y:S01]  /*40f0*/  IADD3 R8, R101, 0x7, RZ ;  /* 0x0000000765087810 */ /* 0x000fe20007ffe0ff */
[----:B------:R-:W-:Y:S01]  /*4100*/  MUFU.SIN R9, R121 ;  /* 0x0000007900097308 */ /* 0x000fe20000000400 */
[----:B------:R-:W-:Y:S02]  /*4110*/  LEA.HI.X R21, R6, UR27, R21, 0x3, P4 ;  /* 0x0000001b06157c11 */ /* 0x000fe4000a0f1c15 */
[-C--:B------:R-:W-:Y:S01]  /*4120*/  ISETP.GE.U32.AND P0, PT, R120, R103.reuse, PT ;  /* 0x000000677800720c */ /* 0x080fe20003f06070 */
[----:B------:R-:W-:Y:S01]  /*4130*/  FMUL.FTZ R120, R19, R48 ;  /* 0x0000003013787220 */ /* 0x000fe20000410000 */
[----:B------:R-:W-:Y:S01]  /*4140*/  ISETP.GE.U32.AND P4, PT, R8, R103, PT ;  /* 0x000000670800720c */ /* 0x000fe20003f86070 */
[----:B------:R-:W-:Y:S01]  /*4150*/  FMUL.FTZ R8, R3, R46 ;  /* 0x0000002e03087220 */ /* 0x000fe20000410000 */
[----:B------:R-:W-:Y:S01]  /*4160*/  FSEL R117, R126, 1, !P0 ;  /* 0x3f8000007e757808 */ /* 0x000fe20004000000 */
[----:B------:R1:W-:Y:S01]  /*4170*/  MUFU.COS R7, R121 ;  /* 0x0000007900077308 */ /* 0x0003e20000000000 */
[----:B------:R-:W-:Y:S01]  /*4180*/  FMUL.FTZ R126, R59, R60 ;  /* 0x0000003c3b7e7220 */ /* 0x000fe20000410000 */
[----:B------:R-:W-:Y:S01]  /*4190*/  FSEL R119, R119, RZ, !P4 ;  /* 0x000000ff77777208 */ /* 0x000fe20006000000 */
[----:B------:R-:W-:Y:S01]  /*41a0*/  FMUL.RZ R130, R8, 0.15915493667125701904 ;  /* 0x3e22f98308827820 */ /* 0x000fe2000040c000 */
[----:B------:R-:W-:Y:S01]  /*41b0*/  FSEL R110, R110, RZ, !P6 ;  /* 0x000000ff6e6e7208 */ /* 0x000fe20007000000 */
[----:B------:R-:W2:Y:S03]  /*41c0*/  LDG.E.64 R20, desc[UR8][R20.64] ;  /* 0x0000000814147981 */ /* 0x000ea6000c1e1b00 */
[----:B------:R-:W3:Y:S01]  /*41d0*/  MUFU.EX2 R104, R104 ;  /* 0x0000006800687308 */ /* 0x000ee20000000800 */
[----:B-1----:R-:W-:Y:S01]  /*41e0*/  FSEL R121, R115, RZ, !P4 ;  /* 0x000000ff73797208 */ /* 0x002fe20006000000 */
[----:B------:R-:W-:Y:S01]  /*41f0*/  FMUL.FTZ R115, R114, R112 ;  /* 0x0000007072737220 */ /* 0x000fe20000410000 */
[----:B------:R-:W-:-:S02]  /*4200*/  IADD3 R112, R101, 0xa, RZ ;  /* 0x0000000a65707810 */ /* 0x000fc40007ffe0ff */
[----:B------:R-:W-:Y:S02]  /*4210*/  FSEL R114, R113, 1, !P1 ;  /* 0x3f80000071727808 */ /* 0x000fe40004800000 */
[----:B------:R-:W-:Y:S01]  /*4220*/  FSEL R115, R115, RZ, !P1 ;  /* 0x000000ff73737208 */ /* 0x000fe20004800000 */
[----:B------:R-:W1:Y:S01]  /*4230*/  MUFU.EX2 R16, R16 ;  /* 0x0000001000107308 */ /* 0x000e620000000800 */
[----:B------:R-:W-:Y:S01]  /*4240*/  FSEL R113, R126, RZ, !P1 ;  /* 0x000000ff7e717208 */ /* 0x000fe20004800000 */
[----:B------:R-:W-:Y:S01]  /*4250*/  FMUL.FTZ R126, R19, R44 ;  /* 0x0000002c137e7220 */ /* 0x000fe20000410000 */
[----:B------:R-:W-:Y:S02]  /*4260*/  ISETP.GE.U32.AND P1, PT, R112, R103, PT ;  /* 0x000000677000720c */ /* 0x000fe40003f26070 */
[----:B------:R-:W-:Y:S02]  /*4270*/  FSEL R112, R111, RZ, !P6 ;  /* 0x000000ff6f707208 */ /* 0x000fe40007000000 */
[----:B------:R-:W-:Y:S01]  /*4280*/  FSEL R111, R109, 1, !P6 ;  /* 0x3f8000006d6f7808 */ /* 0x000fe20007000000 */
[----:B------:R4:W5:Y:S01]  /*4290*/  MUFU.EX2 R6, R120 ;  /* 0x0000007800067308 */ /* 0x0009620000000800 */
[C---:B0-----:R-:W-:Y:S01]  /*42a0*/  FMUL.FTZ R109, R107.reuse, R108 ;  /* 0x0000006c6b6d7220 */ /* 0x041fe20000410000 */
[----:B------:R-:W-:Y:S01]  /*42b0*/  FMUL.FTZ R108, R107, R106 ;  /* 0x0000006a6b6c7220 */ /* 0x000fe20000410000 */
[----:B------:R-:W-:Y:S01]  /*42c0*/  FMUL.FTZ R107, R63, R64 ;  /* 0x000000403f6b7220 */ /* 0x000fe20000410000 */
[----:B------:R-:W-:Y:S01]  /*42d0*/  IADD3 R106, R101, 0xc, RZ ;  /* 0x0000000c656a7810 */ /* 0x000fe20007ffe0ff */
[----:B---3--:R-:W-:Y:S01]  /*42e0*/  FMUL.FTZ R105, R104, R105 ;  /* 0x0000006968697220 */ /* 0x008fe20000410000 */
[----:B------:R-:W-:-:S02]  /*42f0*/  FSEL R109, R109, RZ, !P5 ;  /* 0x000000ff6d6d7208 */ /* 0x000fc40006800000 */
[----:B------:R-:W0:Y:S01]  /*4300*/  MUFU.EX2 R129, R129 ;  /* 0x0000008100817308 */ /* 0x000e220000000800 */
[----:B----4-:R-:W-:Y:S01]  /*4310*/  FSEL R120, R118, 1, !P4 ;  /* 0x3f80000076787808 */ /* 0x010fe20006000000 */
[----:B-1----:R-:W-:Y:S01]  /*4320*/  FMUL.FTZ R127, R16, R127 ;  /* 0x0000007f107f7220 */ /* 0x002fe20000410000 */
[----:B------:R-:W-:Y:S01]  /*4330*/  ISETP.GE.U32.AND P4, PT, R116, R103, PT ;  /* 0x000000677400720c */ /* 0x000fe20003f86070 */
[----:B------:R-:W-:Y:S01]  /*4340*/  FMUL.FTZ R17, R16, R17 ;  /* 0x0000001110117220 */ /* 0x000fe20000410000 */
[----:B------:R-:W-:Y:S01]  /*4350*/  FSEL R118, R15, RZ, !P0 ;  /* 0x000000ff0f767208 */ /* 0x000fe20004000000 */
[----:B------:R-:W-:Y:S01]  /*4360*/  FMUL.FTZ R16, R67, R68 ;  /* 0x0000004443107220 */ /* 0x000fe20000410000 */
[----:B------:R-:W-:Y:S01]  /*4370*/  FSEL R116, R128, RZ, !P0 ;  /* 0x000000ff80747208 */ /* 0x000fe20004000000 */
[----:B------:R-:W1:Y:S01]  /*4380*/  MUFU.EX2 R0, R0 ;  /* 0x0000000000007308 */ /* 0x000e620000000800 */
[----:B------:R-:W-:Y:S01]  /*4390*/  ISETP.GE.U32.AND P0, PT, R124, R103, PT ;  /* 0x000000677c00720c */ /* 0x000fe20003f06070 */
[----:B------:R-:W-:Y:S01]  /*43a0*/  FMUL.FTZ R124, R3, R44 ;  /* 0x0000002c037c7220 */ /* 0x000fe20000410000 */
[----:B------:R-:W-:Y:S01]  /*43b0*/  FSEL R108, R108, 1, !P5 ;  /* 0x3f8000006c6c7808 */ /* 0x000fe20006800000 */
[----:B-----5:R-:W-:Y:S01]  /*43c0*/  FMUL.FTZ R7, R6, R7 ;  /* 0x0000000706077220 */ /* 0x020fe20000410000 */
[----:B------:R-:W-:Y:S01]  /*43d0*/  FSEL R107, R107, RZ, !P5 ;  /* 0x000000ff6b6b7208 */ /* 0x000fe20006800000 */
[----:B------:R-:W-:Y:S01]  /*43e0*/  FMUL.RZ R128, R124, 0.15915493667125701904 ;  /* 0x3e22f9837c807820 */ /* 0x000fe2000040c000 */
[----:B------:R-:W-:Y:S01]  /*43f0*/  IADD3 R124, R101, 0xb, RZ ;  /* 0x0000000b657c7810 */ /* 0x000fe20007ffe0ff */
[----:B------:R-:W-:Y:S01]  /*4400*/  MUFU.SIN R8, R130 ;  /* 0x0000008200087308 */ /* 0x000fe20000000400 */
[----:B------:R-:W-:Y:S01]  /*4410*/  ISETP.GE.U32.AND P5, PT, R106, R103, PT ;  /* 0x000000676a00720c */ /* 0x000fe20003fa6070 */
[----:B------:R-:W-:Y:S01]  /*4420*/  FMUL.FTZ R106, R104, R131 ;  /* 0x00000083686a7220 */ /* 0x000fe20000410000 */
[----:B------:R-:W-:Y:S01]  /*4430*/  FMUL.FTZ R104, R65, R66 ;  /* 0x0000004241687220 */ /* 0x000fe20000410000 */
[----:B------:R-:W-:Y:S01]  /*4440*/  ISETP.GE.U32.AND P6, PT, R124, R103, PT ;  /* 0x000000677c00720c */ /* 0x000fe20003fc6070 */
[----:B0-----:R-:W-:Y:S01]  /*4450*/  FMUL.FTZ R122, R129, R122 ;  /* 0x0000007a817a7220 */ /* 0x001fe20000410000 */
[----:B------:R-:W-:Y:S01]  /*4460*/  IADD3 R124, R101, 0xd, RZ ;  /* 0x0000000d657c7810 */ /* 0x000fe20007ffe0ff */
[----:B------:R-:W-:Y:S01]  /*4470*/  FMUL.FTZ R9, R6, R9 ;  /* 0x0000000906097220 */ /* 0x000fe20000410000 */
[----:B------:R-:W-:Y:S01]  /*4480*/  MUFU.SIN R133, R128 ;  /* 0x0000008000857308 */ /* 0x000fe20000000400 */
[----:B------:R-:W-:Y:S01]  /*4490*/  FSEL R106, R106, RZ, !P3 ;  /* 0x000000ff6a6a7208 */ /* 0x000fe20005800000 */
[----:B-1----:R-:W-:Y:S01]  /*44a0*/  FMUL.FTZ R123, R0, R123 ;  /* 0x0000007b007b7220 */ /* 0x002fe20000410000 */
[----:B------:R-:W-:-:S02]  /*44b0*/  FSEL R105, R105, 1, !P3 ;  /* 0x3f80000069697808 */ /* 0x000fc40005800000 */
[----:B------:R-:W-:Y:S02]  /*44c0*/  FSEL R104, R104, RZ, !P3 ;  /* 0x000000ff68687208 */ /* 0x000fe40005800000 */
[----:B------:R-:W-:Y:S01]  /*44d0*/  ISETP.GE.U32.AND P3, PT, R124, R103, PT ;  /* 0x000000677c00720c */ /* 0x000fe20003f66070 */
[----:B------:R0:W-:Y:S01]  /*44e0*/  MUFU.COS R134, R128 ;  /* 0x0000008000867308 */ /* 0x0001e20000000000 */
[----:B------:R-:W-:Y:S01]  /*44f0*/  FMUL.FTZ R124, R129, R18 ;  /* 0x00000012817c7220 */ /* 0x000fe20000410000 */
[----:B------:R-:W-:Y:S02]  /*4500*/  FSEL R129, R127, 1, !P2 ;  /* 0x3f8000007f817808 */ /* 0x000fe40005000000 */
[----:B------:R-:W-:-:S04]  /*4510*/  FSEL R123, R123, RZ, !P4 ;  /* 0x000000ff7b7b7208 */ /* 0x000fc80006000000 */
[----:B------:R1:W3:Y:S01]  /*4520*/  MUFU.EX2 R131, R126 ;  /* 0x0000007e00837308 */ /* 0x0002e20000000800 */
[----:B0-----:R-:W-:-:S07]  /*4530*/  FMUL.FTZ R128, R19, R42 ;  /* 0x0000002a13807220 */ /* 0x001fce0000410000 */
[----:B------:R0:W-:Y:S01]  /*4540*/  MUFU.COS R15, R130 ;  /* 0x00000082000f7308 */ /* 0x0001e20000000000 */
[----:B-1----:R-:W-:Y:S01]  /*4550*/  FMUL.FTZ R126, R19, R40 ;  /* 0x00000028137e7220 */ /* 0x002fe20000410000 */
[----:B------:R-:W-:Y:S01]  /*4560*/  FMUL.FTZ R19, R0, R125 ;  /* 0x0000007d00137220 */ /* 0x000fe20000410000 */
[----:B------:R-:W-:Y:S01]  /*4570*/  FMUL.FTZ R0, R3, R42 ;  /* 0x0000002a03007220 */ /* 0x000fe20000410000 */
[----:B------:R-:W-:-:S03]  /*4580*/  FMUL.FTZ R125, R69, R70 ;  /* 0x00000046457d7220 */ /* 0x000fc60000410000 */
[----:B------:R-:W-:Y:S01]  /*4590*/  FMUL.RZ R137, R0, 0.15915493667125701904 ;  /* 0x3e22f98300897820 */ /* 0x000fe2000040c000 */
[----:B------:R1:W-:Y:S01]  /*45a0*/  MUFU.EX2 R18, R128 ;  /* 0x0000008000127308 */ /* 0x0003e20000000800 */
[----:B0-----:R-:W-:Y:S01]  /*45b0*/  FSEL R130, R17, RZ, !P2 ;  /* 0x000000ff11827208 */ /* 0x001fe20005000000 */
[----:B---3--:R-:W-:Y:S01]  /*45c0*/  FMUL.FTZ R144, R131, R134 ;  /* 0x0000008683907220 */ /* 0x008fe20000410000 */
[----:B------:R-:W-:Y:S01]  /*45d0*/  IADD3 R0, R101, 0xf, RZ ;  /* 0x0000000f65007810 */ /* 0x000fe20007ffe0ff */
[----:B------:R-:W-:Y:S01]  /*45e0*/  FMUL.FTZ R134, R51, R52 ;  /* 0x0000003433867220 */ /* 0x000fe20000410000 */
[----:B------:R-:W-:Y:S01]  /*45f0*/  FMUL.FTZ R142, R131, R133 ;  /* 0x00000085838e7220 */ /* 0x000fe20000410000 */
[----:B------:R-:W-:Y:S02]  /*4600*/  FMUL.FTZ R131, R49, R50 ;  /* 0x0000003231837220 */ /* 0x000fe40000410000 */
[----:B------:R-:W0:Y:S01]  /*4610*/  MUFU.EX2 R11, R11 ;  /* 0x0000000b000b7308 */ /* 0x000e220000000800 */
[----:B-1----:R-:W-:-:S02]  /*4620*/  FSEL R128, R16, RZ, !P2 ;  /* 0x000000ff10807208 */ /* 0x002fc40005000000 */
[C---:B------:R-:W-:Y:S02]  /*4630*/  ISETP.GE.U32.AND P2, PT, R101.reuse, R103, PT ;  /* 0x000000676500720c */ /* 0x040fe40003f46070 */
[----:B------:R-:W-:Y:S02]  /*4640*/  IADD3 R16, R101, 0xe, RZ ;  /* 0x0000000e65107810 */ /* 0x000fe40007ffe0ff */
[----:B------:R-:W-:Y:S01]  /*4650*/  FSEL R125, R125, RZ, !P2 ;  /* 0x000000ff7d7d7208 */ /* 0x000fe20005000000 */
[----:B------:R1:W-:Y:S01]  /*4660*/  MUFU.EX2 R3, R126 ;  /* 0x0000007e00037308 */ /* 0x0003e20000000800 */
[----:B------:R-:W-:Y:S02]  /*4670*/  FSEL R127, R124, RZ, !P2 ;  /* 0x000000ff7c7f7208 */ /* 0x000fe40005000000 */
[----:B------:R-:W-:Y:S01]  /*4680*/  FSEL R124, R136, RZ, !P4 ;  /* 0x000000ff887c7208 */ /* 0x000fe20006000000 */
[----:B------:R-:W-:Y:S01]  /*4690*/  FMUL.RZ R136, R135, 0.15915493667125701904 ;  /* 0x3e22f98387887820 */ /* 0x000fe2000040c000 */
[----:B------:R-:W-:-:S02]  /*46a0*/  FSEL R134, R134, RZ, !P0 ;  /* 0x000000ff86867208 */ /* 0x000fc40004000000 */
[----:B------:R-:W-:Y:S01]  /*46b0*/  FSEL R131, R131, RZ, !P1 ;  /* 0x000000ff83837208 */ /* 0x000fe20004800000 */
[----:B------:R-:W3:Y:S01]  /*46c0*/  MUFU.SIN R148, R136 ;  /* 0x0000008800947308 */ /* 0x000ee20000000400 */
[----:B-1----:R-:W-:Y:S01]  /*46d0*/  FSEL R126, R122, 1, !P2 ;  /* 0x3f8000007a7e7808 */ /* 0x002fe20005000000 */
[----:B0-----:R-:W-:Y:S01]  /*46e0*/  FMUL.FTZ R12, R11, R12 ;  /* 0x0000000c0b0c7220 */ /* 0x001fe20000410000 */
[----:B------:R-:W-:Y:S02]  /*46f0*/  FSEL R122, R19, 1, !P4 ;  /* 0x3f800000137a7808 */ /* 0x000fe40006000000 */
[-C--:B------:R-:W-:Y:S01]  /*4700*/  ISETP.GE.U32.AND P4, PT, R16, R103.reuse, PT ;  /* 0x000000671000720c */ /* 0x080fe20003f86070 */
[----:B------:R-:W-:Y:S01]  /*4710*/  FMUL.FTZ R16, RZ, R130 ;  /* 0x00000082ff107220 */ /* 0x000fe20000410000 */
[----:B------:R-:W-:Y:S01]  /*4720*/  ISETP.GE.U32.AND P2, PT, R0, R103, PT ;  /* 0x000000670000720c */ /* 0x000fe20003f46070 */
[-C--:B------:R-:W-:Y:S01]  /*4730*/  FMUL.FTZ R0, R130, R125.reuse ;  /* 0x0000007d82007220 */ /* 0x080fe20000410000 */
[----:B------:R-:W0:Y:S01]  /*4740*/  MUFU.COS R150, R136 ;  /* 0x0000008800967308 */ /* 0x000e220000000000 */
[----:B------:R-:W-:-:S02]  /*4750*/  FFMA.FTZ R19, R129, R125, -R16 ;  /* 0x0000007d81137223 */ /* 0x000fc40000010810 */
[----:B------:R-:W-:Y:S01]  /*4760*/  FFMA.FTZ R135, RZ, R129, R0 ;  /* 0x00000081ff877223 */ /* 0x000fe20000010000 */
[----:B------:R-:W-:Y:S01]  /*4770*/  FMUL.FTZ R0, R11, R2 ;  /* 0x000000020b007220 */ /* 0x000fe20000410000 */
[----:B------:R-:W-:Y:S02]  /*4780*/  FADD.FTZ R19, R19, R128 ;  /* 0x0000008013137221 */ /* 0x000fe40000010000 */
[----:B------:R-:W-:Y:S01]  /*4790*/  FADD.FTZ R135, RZ, R135 ;  /* 0x00000087ff877221 */ /* 0x000fe20000010000 */
[----:B------:R-:W1:Y:S01]  /*47a0*/  MUFU.SIN R17, R137 ;  /* 0x0000008900117308 */ /* 0x000e620000000400 */
[C---:B------:R-:W-:Y:S01]  /*47b0*/  FMUL.FTZ R16, R106.reuse, R19 ;  /* 0x000000136a107220 */ /* 0x040fe20000410000 */
[----:B---3--:R-:W-:Y:S01]  /*47c0*/  FMUL.FTZ R148, R3, R148 ;  /* 0x0000009403947220 */ /* 0x008fe20000410000 */
[-C--:B------:R-:W-:Y:S01]  /*47d0*/  FMUL.FTZ R2, R106, R135.reuse ;  /* 0x000000876a027220 */ /* 0x080fe20000410000 */
[----:B------:R-:W-:Y:S01]  /*47e0*/  FSEL R0, R0, RZ, !P0 ;  /* 0x000000ff00007208 */ /* 0x000fe20004000000 */
[C---:B------:R-:W-:Y:S01]  /*47f0*/  FFMA.FTZ R16, R105.reuse, R135, R16 ;  /* 0x0000008769107223 */ /* 0x040fe20000010010 */
[----:B------:R-:W-:Y:S01]  /*4800*/  FSEL R135, R12, 1, !P0 ;  /* 0x3f8000000c877808 */ /* 0x000fe20004000000 */
[----:B------:R-:W-:Y:S01]  /*4810*/  FFMA.FTZ R19, R105, R19, -R2 ;  /* 0x0000001369137223 */ /* 0x000fe20000010802 */
[----:B------:R-:W3:Y:S01]  /*4820*/  MUFU.COS R147, R137 ;  /* 0x0000008900937308 */ /* 0x000ee20000000000 */
[----:B------:R-:W-:Y:S01]  /*4830*/  FADD.FTZ R16, RZ, R16 ;  /* 0x00000010ff107221 */ /* 0x000fe20000010000 */
[----:B0-----:R-:W-:Y:S01]  /*4840*/  FMUL.FTZ R150, R3, R150 ;  /* 0x0000009603967220 */ /* 0x001fe20000410000 */
[----:B------:R-:W-:Y:S01]  /*4850*/  FADD.FTZ R19, R19, R104 ;  /* 0x0000006813137221 */ /* 0x000fe20000010000 */
[----:B------:R-:W-:Y:S01]  /*4860*/  FMUL.FTZ R3, R127, R130 ;  /* 0x000000827f037220 */ /* 0x000fe20000410000 */
[----:B------:R-:W-:-:S02]  /*4870*/  FMUL.FTZ R2, R109, R16 ;  /* 0x000000106d027220 */ /* 0x000fc40000410000 */
[-C--:B------:R-:W-:Y:S01]  /*4880*/  FMUL.FTZ R11, R109, R19.reuse ;  /* 0x000000136d0b7220 */ /* 0x080fe20000410000 */
[----:B------:R-:W0:Y:S01]  /*4890*/  MUFU.EX2 R13, R13 ;  /* 0x0000000d000d7308 */ /* 0x000e220000000800 */
[----:B------:R-:W-:Y:S01]  /*48a0*/  FFMA.FTZ R2, R108, R19, -R2 ;  /* 0x000000136c027223 */ /* 0x000fe20000010802 */
[----:B-1----:R-:W-:Y:S01]  /*48b0*/  FMUL.FTZ R17, R18, R17 ;  /* 0x0000001112117220 */ /* 0x002fe20000410000 */
[----:B------:R-:W-:Y:S01]  /*48c0*/  FFMA.FTZ R11, R108, R16, R11 ;  /* 0x000000106c0b7223 */ /* 0x000fe2000001000b */
[----:B------:R-:W-:Y:S01]  /*48d0*/  FFMA.FTZ R3, R126, R129, -R3 ;  /* 0x000000817e037223 */ /* 0x000fe20000010803 */
[----:B------:R-:W-:Y:S01]  /*48e0*/  FADD.FTZ R6, R2, R107 ;  /* 0x0000006b02067221 */ /* 0x000fe20000010000 */
[----:B------:R-:W-:Y:S01]  /*48f0*/  FMUL.FTZ R2, R126, R130 ;  /* 0x000000827e027220 */ /* 0x000fe20000410000 */
[----:B------:R-:W-:Y:S01]  /*4900*/  FADD.FTZ R11, RZ, R11 ;  /* 0x0000000bff0b7221 */ /* 0x000fe20000010000 */
[----:B------:R-:W1:Y:S01]  /*4910*/  MUFU.EX2 R132, R132 ;  /* 0x0000008400847308 */ /* 0x000e620000000800 */
[----:B---3--:R-:W-:Y:S01]  /*4920*/  FMUL.FTZ R147, R18, R147 ;  /* 0x0000009312937220 */ /* 0x008fe20000410000 */
[C---:B------:R-:W-:Y:S01]  /*4930*/  FMUL.FTZ R18, R112.reuse, R6 ;  /* 0x0000000670127220 */ /* 0x040fe20000410000 */
[----:B------:R-:W-:Y:S01]  /*4940*/  FMUL.FTZ R16, R112, R11 ;  /* 0x0000000b70107220 */ /* 0x000fe20000410000 */
[----:B------:R-:W-:-:S02]  /*4950*/  FFMA.FTZ R2, R127, R129, R2 ;  /* 0x000000817f027223 */ /* 0x000fc40000010002 */
[----:B------:R-:W-:Y:S01]  /*4960*/  FFMA.FTZ R18, R111, R11, R18 ;  /* 0x0000000b6f127223 */ /* 0x000fe20000010012 */
[C---:B0-----:R-:W-:Y:S01]  /*4970*/  FMUL.FTZ R14, R13.reuse, R14 ;  /* 0x0000000e0d0e7220 */ /* 0x041fe20000410000 */
[----:B------:R-:W-:Y:S01]  /*4980*/  FMUL.FTZ R10, R13, R10 ;  /* 0x0000000a0d0a7220 */ /* 0x000fe20000410000 */
[----:B------:R-:W-:Y:S01]  /*4990*/  FFMA.FTZ R13, R111, R6, -R16 ;  /* 0x000000066f0d7223 */ /* 0x000fe20000010810 */
[CC--:B------:R-:W-:Y:S01]  /*49a0*/  FMUL.FTZ R16, R106.reuse, R3.reuse ;  /* 0x000000036a107220 */ /* 0x0c0fe20000410000 */
[----:B------:R-:W-:Y:S01]  /*49b0*/  FADD.FTZ R18, RZ, R18 ;  /* 0x00000012ff127221 */ /* 0x000fe20000010000 */
[-C--:B------:R-:W-:Y:S01]  /*49c0*/  FMUL.FTZ R6, R106, R2.reuse ;  /* 0x000000026a067220 */ /* 0x080fe20000410000 */
[----:B------:R-:W-:Y:S01]  /*49d0*/  FADD.FTZ R13, R13, R110 ;  /* 0x0000006e0d0d7221 */ /* 0x000fe20000010000 */
[----:B------:R-:W-:Y:S01]  /*49e0*/  FFMA.FTZ R16, R105, R2, R16 ;  /* 0x0000000269107223 */ /* 0x000fe20000010010 */
[----:B------:R-:W-:Y:S01]  /*49f0*/  FMUL.FTZ R2, R115, R18 ;  /* 0x0000001273027220 */ /* 0x000fe20000410000 */
[----:B------:R-:W-:Y:S01]  /*4a00*/  FFMA.FTZ R6, R105, R3, -R6 ;  /* 0x0000000369067223 */ /* 0x000fe20000010806 */
[-C--:B------:R-:W-:Y:S01]  /*4a10*/  FMUL.FTZ R19, R115, R13.reuse ;  /* 0x0000000d73137220 */ /* 0x080fe20000410000 */
[C---:B------:R-:W-:Y:S01]  /*4a20*/  FMUL.FTZ R3, R109.reuse, R16 ;  /* 0x000000106d037220 */ /* 0x040fe20000410000 */
[C---:B------:R-:W-:Y:S01]  /*4a30*/  FFMA.FTZ R2, R114.reuse, R13, -R2 ;  /* 0x0000000d72027223 */ /* 0x040fe20000010802 */
[----:B------:R-:W-:Y:S01]  /*4a40*/  FMUL.FTZ R11, R109, R6 ;  /* 0x000000066d0b7220 */ /* 0x000fe20000410000 */
[----:B------:R-:W-:Y:S01]  /*4a50*/  FFMA.FTZ R19, R114, R18, R19 ;  /* 0x0000001272137223 */ /* 0x000fe20000010013 */
[----:B------:R-:W-:Y:S01]  /*4a60*/  FFMA.FTZ R3, R108, R6, -R3 ;  /* 0x000000066c037223 */ /* 0x000fe20000010803 */
[----:B------:R-:W-:Y:S01]  /*4a70*/  FADD.FTZ R13, R2, R113 ;  /* 0x00000071020d7221 */ /* 0x000fe20000010000 */
[----:B------:R-:W-:Y:S01]  /*4a80*/  FFMA.FTZ R11, R108, R16, R11 ;  /* 0x000000106c0b7223 */ /* 0x000fe2000001000b */
[----:B------:R-:W-:Y:S01]  /*4a90*/  FADD.FTZ R19, RZ, R19 ;  /* 0x00000013ff137221 */ /* 0x000fe20000010000 */
[----:B------:R-:W-:Y:S01]  /*4aa0*/  FMUL.FTZ R6, R112, R3 ;  /* 0x0000000370067220 */ /* 0x000fe20000410000 */
[----:B------:R-:W-:Y:S01]  /*4ab0*/  FMUL.FTZ R18, R118, R13 ;  /* 0x0000000d76127220 */ /* 0x000fe20000410000 */
[----:B------:R-:W-:Y:S01]  /*4ac0*/  FMUL.FTZ R2, R112, R11 ;  /* 0x0000000b70027220 */ /* 0x000fe20000410000 */
[----:B------:R-:W-:Y:S01]  /*4ad0*/  FMUL.FTZ R16, R118, R19 ;  /* 0x0000001376107220 */ /* 0x000fe20000410000 */
[----:B------:R-:W-:Y:S01]  /*4ae0*/  FFMA.FTZ R6, R111, R11, R6 ;  /* 0x0000000b6f067223 */ /* 0x000fe20000010006 */
[----:B------:R-:W-:Y:S01]  /*4af0*/  FFMA.FTZ R18, R117, R19, R18 ;  /* 0x0000001375127223 */ /* 0x000fe20000010012 */
[----:B------:R-:W-:Y:S01]  /*4b00*/  FFMA.FTZ R2, R111, R3, -R2 ;  /* 0x000000036f027223 */ /* 0x000fe20000010802 */
[----:B------:R-:W-:Y:S01]  /*4b10*/  FFMA.FTZ R13, R117, R13, -R16 ;  /* 0x0000000d750d7223 */ /* 0x000fe20000010810 */
[C---:B------:R-:W-:Y:S01]  /*4b20*/  FMUL.FTZ R3, R115.reuse, R6 ;  /* 0x0000000673037220 */ /* 0x040fe20000410000 */
[----:B------:R-:W-:Y:S01]  /*4b30*/  FADD.FTZ R18, RZ, R18 ;  /* 0x00000012ff127221 */ /* 0x000fe20000010000 */
[-C--:B------:R-:W-:Y:S01]  /*4b40*/  FMUL.FTZ R11, R115, R2.reuse ;  /* 0x00000002730b7220 */ /* 0x080fe20000410000 */
[----:B------:R-:W-:Y:S01]  /*4b50*/  FADD.FTZ R13, R13, R116 ;  /* 0x000000740d0d7221 */ /* 0x000fe20000010000 */
[C---:B------:R-:W-:Y:S01]  /*4b60*/  FFMA.FTZ R3, R114.reuse, R2, -R3 ;  /* 0x0000000272037223 */ /* 0x040fe20000010803 */
[C---:B------:R-:W-:Y:S01]  /*4b70*/  FMUL.FTZ R16, R121.reuse, R18 ;  /* 0x0000001279107220 */ /* 0x040fe20000410000 */
[----:B------:R-:W-:Y:S01]  /*4b80*/  FFMA.FTZ R11, R114, R6, R11 ;  /* 0x00000006720b7223 */ /* 0x000fe2000001000b */
[----:B------:R-:W-:Y:S01]  /*4b90*/  FMUL.FTZ R19, R121, R13 ;  /* 0x0000000d79137220 */ /* 0x000fe20000410000 */
[----:B------:R-:W-:Y:S01]  /*4ba0*/  FMUL.FTZ R6, R118, R3 ;  /* 0x0000000376067220 */ /* 0x000fe20000410000 */
[----:B------:R-:W-:Y:S01]  /*4bb0*/  FFMA.FTZ R16, R120, R13, -R16 ;  /* 0x0000000d78107223 */ /* 0x000fe20000010810 */
[-C--:B------:R-:W-:Y:S01]  /*4bc0*/  FMUL.FTZ R2, R118, R11.reuse ;  /* 0x0000000b76027220 */ /* 0x080fe20000410000 */
[----:B------:R-:W-:Y:S01]  /*4bd0*/  FFMA.FTZ R19, R120, R18, R19 ;  /* 0x0000001278137223 */ /* 0x000fe20000010013 */
[C---:B------:R-:W-:Y:S01]  /*4be0*/  FFMA.FTZ R6, R117.reuse, R11, R6 ;  /* 0x0000000b75067223 */ /* 0x040fe20000010006 */
[----:B------:R-:W-:Y:S01]  /*4bf0*/  FADD.FTZ R16, R16, R119 ;  /* 0x0000007710107221 */ /* 0x000fe20000010000 */
[----:B------:R-:W-:Y:S01]  /*4c00*/  FFMA.FTZ R2, R117, R3, -R2 ;  /* 0x0000000375027223 */ /* 0x000fe20000010802 */
[----:B------:R-:W-:Y:S01]  /*4c10*/  FADD.FTZ R19, RZ, R19 ;  /* 0x00000013ff137221 */ /* 0x000fe20000010000 */
[----:B------:R-:W-:Y:S01]  /*4c20*/  FMUL.FTZ R3, R121, R6 ;  /* 0x0000000679037220 */ /* 0x000fe20000410000 */
[----:B------:R-:W-:Y:S01]  /*4c30*/  FMUL.FTZ R18, R123, R16 ;  /* 0x000000107b127220 */ /* 0x000fe20000410000 */
[-C--:B------:R-:W-:Y:S01]  /*4c40*/  FMUL.FTZ R11, R121, R2.reuse ;  /* 0x00000002790b7220 */ /* 0x080fe20000410000 */
[CC--:B------:R-:W-:Y:S01]  /*4c50*/  FMUL.FTZ R13, R123.reuse, R19.reuse ;  /* 0x000000137b0d7220 */ /* 0x0c0fe20000410000 */
[----:B------:R-:W-:Y:S01]  /*4c60*/  FFMA.FTZ R3, R120, R2, -R3 ;  /* 0x0000000278037223 */ /* 0x000fe20000010803 */
[----:B------:R-:W-:Y:S01]  /*4c70*/  FFMA.FTZ R18, R122, R19, R18 ;  /* 0x000000137a127223 */ /* 0x000fe20000010012 */
[----:B------:R-:W-:Y:S01]  /*4c80*/  FFMA.FTZ R11, R120, R6, R11 ;  /* 0x00000006780b7223 */ /* 0x000fe2000001000b */
[----:B------:R-:W-:Y:S01]  /*4c90*/  FFMA.FTZ R13, R122, R16, -R13 ;  /* 0x000000107a0d7223 */ /* 0x000fe2000001080d */
[----:B------:R-:W-:Y:S01]  /*4ca0*/  FMUL.FTZ R2, R123, R3 ;  /* 0x000000037b027220 */ /* 0x000fe20000410000 */
[----:B------:R-:W-:Y:S01]  /*4cb0*/  FADD.FTZ R18, RZ, R18 ;  /* 0x00000012ff127221 */ /* 0x000fe20000010000 */
[----:B------:R-:W-:Y:S01]  /*4cc0*/  FSEL R133, R10, RZ, !P1 ;  /* 0x000000ff0a857208 */ /* 0x000fe20004800000 */
[----:B------:R-:W-:Y:S01]  /*4cd0*/  FADD.FTZ R6, R13, R124 ;  /* 0x0000007c0d067221 */ /* 0x000fe20000010000 */
[----:B------:R-:W-:Y:S01]  /*4ce0*/  FMUL.FTZ R13, R123, R11 ;  /* 0x0000000b7b0d7220 */ /* 0x000fe20000410000 */
[----:B------:R-:W-:Y:S01]  /*4cf0*/  FMUL.FTZ R12, R0, R18 ;  /* 0x00000012000c7220 */ /* 0x000fe20000410000 */
[----:B-1----:R-:W-:Y:S01]  /*4d00*/  FMUL.FTZ R15, R132, R15 ;  /* 0x0000000f840f7220 */ /* 0x002fe20000410000 */
[-C--:B------:R-:W-:Y:S01]  /*4d10*/  FMUL.FTZ R19, R0, R6.reuse ;  /* 0x0000000600137220 */ /* 0x080fe20000410000 */
[----:B------:R-:W-:Y:S01]  /*4d20*/  FFMA.FTZ R13, R122, R3, -R13 ;  /* 0x000000037a0d7223 */ /* 0x000fe2000001080d */
[C---:B------:R-:W-:Y:S01]  /*4d30*/  FFMA.FTZ R3, R135.reuse, R6, -R12 ;  /* 0x0000000687037223 */ /* 0x040fe2000001080c */
[----:B------:R-:W-:Y:S01]  /*4d40*/  FMUL.FTZ R8, R132, R8 ;  /* 0x0000000884087220 */ /* 0x000fe20000410000 */
[----:B------:R-:W-:Y:S01]  /*4d50*/  FFMA.FTZ R19, R135, R18, R19 ;  /* 0x0000001287137223 */ /* 0x000fe20000010013 */
[----:B------:R-:W-:Y:S01]  /*4d60*/  FFMA.FTZ R2, R122, R11, R2 ;  /* 0x0000000b7a027223 */ /* 0x000fe20000010002 */
[----:B------:R-:W-:Y:S01]  /*4d70*/  FADD.FTZ R3, R3, R134 ;  /* 0x0000008603037221 */ /* 0x000fe20000010000 */
[----:B------:R-:W-:Y:S01]  /*4d80*/  FSEL R132, R14, 1, !P1 ;  /* 0x3f8000000e847808 */ /* 0x000fe20004800000 */
[----:B------:R-:W-:Y:S01]  /*4d90*/  FADD.FTZ R19, RZ, R19 ;  /* 0x00000013ff137221 */ /* 0x000fe20000010000 */
[C---:B------:R-:W-:Y:S01]  /*4da0*/  FMUL.FTZ R10, R0.reuse, R13 ;  /* 0x0000000d000a7220 */ /* 0x040fe20000410000 */
[C---:B------:R-:W-:Y:S01]  /*4db0*/  FMUL.FTZ R14, R133.reuse, R3 ;  /* 0x00000003850e7220 */ /* 0x040fe20000410000 */
[-C--:B------:R-:W-:Y:S01]  /*4dc0*/  FMUL.FTZ R6, R0, R2.reuse ;  /* 0x0000000200067220 */ /* 0x080fe20000410000 */
[-C--:B------:R-:W-:Y:S01]  /*4dd0*/  FMUL.FTZ R11, R133, R19.reuse ;  /* 0x00000013850b7220 */ /* 0x080fe20000410000 */
[----:B------:R-:W-:Y:S01]  /*4de0*/  FFMA.FTZ R10, R135, R2, R10 ;  /* 0x00000002870a7223 */ /* 0x000fe2000001000a */
[C---:B------:R-:W-:Y:S01]  /*4df0*/  FFMA.FTZ R14, R132.reuse, R19, R14 ;  /* 0x00000013840e7223 */ /* 0x040fe2000001000e */
[----:B------:R-:W-:Y:S01]  /*4e00*/  FSEL R136, R9, RZ, !P6 ;  /* 0x000000ff09887208 */ /* 0x000fe20007000000 */
[----:B------:R-:W-:Y:S01]  /*4e10*/  FFMA.FTZ R12, R132, R3, -R11 ;  /* 0x00000003840c7223 */ /* 0x000fe2000001080b */
[----:B------:R-:W-:Y:S01]  /*4e20*/  FFMA.FTZ R6, R135, R13, -R6 ;  /* 0x0000000d87067223 */ /* 0x000fe20000010806 */
[----:B------:R-:W-:Y:S01]  /*4e30*/  FMUL.FTZ R9, R133, R10 ;  /* 0x0000000a85097220 */ /* 0x000fe20000410000 */
[----:B------:R-:W-:Y:S01]  /*4e40*/  FADD.FTZ R14, RZ, R14 ;  /* 0x0000000eff0e7221 */ /* 0x000fe20000010000 */
[----:B------:R-:W-:Y:S01]  /*4e50*/  FADD.FTZ R12, R12, R131 ;  /* 0x000000830c0c7221 */ /* 0x000fe20000010000 */
[----:B------:R-:W-:Y:S01]  /*4e60*/  FSEL R137, R7, 1, !P6 ;  /* 0x3f80000007897808 */ /* 0x000fe20007000000 */
[-C--:B------:R-:W-:Y:S01]  /*4e70*/  FFMA.FTZ R9, R132, R6.reuse, -R9 ;  /* 0x0000000684097223 */ /* 0x080fe20000010809 */
[----:B------:R-:W-:Y:S01]  /*4e80*/  FMUL.FTZ R7, R133, R6 ;  /* 0x0000000685077220 */ /* 0x000fe20000410000 */
[C---:B------:R-:W-:Y:S01]  /*4e90*/  FMUL.FTZ R6, R136.reuse, R14 ;  /* 0x0000000e88067220 */ /* 0x040fe20000410000 */
[----:B------:R-:W-:Y:S01]  /*4ea0*/  FMUL.FTZ R11, R136, R12 ;  /* 0x0000000c880b7220 */ /* 0x000fe20000410000 */
[----:B------:R0:W2:Y:S01]  /*4eb0*/  LDG.E.64 R2, desc[UR8][R4.64] ;  /* 0x0000000804027981 */ /* 0x0000a2000c1e1b00 */
[----:B------:R-:W-:-:S02]  /*4ec0*/  FSEL R138, R138, RZ, !P6 ;  /* 0x000000ff8a8a7208 */ /* 0x000fc40007000000 */
[C---:B------:R-:W-:Y:S01]  /*4ed0*/  FFMA.FTZ R11, R137.reuse, R14, R11 ;  /* 0x0000000e890b7223 */ /* 0x040fe2000001000b */
[----:B------:R-:W-:Y:S01]  /*4ee0*/  FSEL R139, R8, RZ, !P5 ;  /* 0x000000ff088b7208 */ /* 0x000fe20006800000 */
[----:B------:R-:W-:Y:S01]  /*4ef0*/  FFMA.FTZ R7, R132, R10, R7 ;  /* 0x0000000a84077223 */ /* 0x000fe20000010007 */
[----:B0-----:R-:W-:Y:S01]  /*4f00*/  FFMA.FTZ R5, R137, R12, -R6 ;  /* 0x0000000c89057223 */ /* 0x001fe20000010806 */
[----:B------:R-:W-:-:S03]  /*4f10*/  FADD.FTZ R10, RZ, R11 ;  /* 0x0000000bff0a7221 */ /* 0x000fc60000010000 */
[----:B------:R-:W-:Y:S01]  /*4f20*/  FADD.FTZ R8, R5, R138 ;  /* 0x0000008a05087221 */ /* 0x000fe20000010000 */
[----:B------:R-:W-:Y:S01]  /*4f30*/  FMUL.FTZ R140, R45, R46 ;  /* 0x0000002e2d8c7220 */ /* 0x000fe20000410000 */
[----:B------:R-:W-:Y:S01]  /*4f40*/  FSEL R141, R15, 1, !P5 ;  /* 0x3f8000000f8d7808 */ /* 0x000fe20006800000 */
[C---:B------:R-:W-:Y:S01]  /*4f50*/  FMUL.FTZ R12, R139.reuse, R10 ;  /* 0x0000000a8b0c7220 */ /* 0x040fe20000410000 */
[----:B------:R-:W-:Y:S01]  /*4f60*/  FMUL.FTZ R11, R139, R8 ;  /* 0x000000088b0b7220 */ /* 0x000fe20000410000 */
[C---:B------:R-:W-:Y:S01]  /*4f70*/  FMUL.FTZ R6, R136.reuse, R9 ;  /* 0x0000000988067220 */ /* 0x040fe20000410000 */
[-C--:B------:R-:W-:Y:S01]  /*4f80*/  FMUL.FTZ R4, R136, R7.reuse ;  /* 0x0000000788047220 */ /* 0x080fe20000410000 */
[----:B------:R-:W-:Y:S01]  /*4f90*/  FSEL R140, R140, RZ, !P5 ;  /* 0x000000ff8c8c7208 */ /* 0x000fe20006800000 */
[C---:B------:R-:W-:Y:S01]  /*4fa0*/  FFMA.FTZ R11, R141.reuse, R10, R11 ;  /* 0x0000000a8d0b7223 */ /* 0x040fe2000001000b */
[----:B------:R-:W-:Y:S01]  /*4fb0*/  FFMA.FTZ R5, R141, R8, -R12 ;  /* 0x000000088d057223 */ /* 0x000fe2000001080c */
[C---:B------:R-:W-:Y:S01]  /*4fc0*/  FFMA.FTZ R6, R137.reuse, R7, R6 ;  /* 0x0000000789067223 */ /* 0x040fe20000010006 */
[----:B------:R-:W-:Y:S01]  /*4fd0*/  FSEL R142, R142, RZ, !P3 ;  /* 0x000000ff8e8e7208 */ /* 0x000fe20005800000 */
[----:B------:R-:W-:Y:S01]  /*4fe0*/  FFMA.FTZ R4, R137, R9, -R4 ;  /* 0x0000000989047223 */ /* 0x000fe20000010804 */
[----:B------:R-:W-:Y:S01]  /*4ff0*/  FADD.FTZ R11, RZ, R11 ;  /* 0x0000000bff0b7221 */ /* 0x000fe20000010000 */
[----:B------:R-:W-:Y:S01]  /*5000*/  FADD.FTZ R9, R5, R140 ;  /* 0x0000008c05097221 */ /* 0x000fe20000010000 */
[----:B------:R-:W-:Y:S01]  /*5010*/  FMUL.FTZ R143, R43, R44 ;  /* 0x0000002c2b8f7220 */ /* 0x000fe20000410000 */
[----:B------:R-:W-:Y:S01]  /*5020*/  FSEL R144, R144, 1, !P3 ;  /* 0x3f80000090907808 */ /* 0x000fe20005800000 */
[C---:B------:R-:W-:Y:S01]  /*5030*/  FMUL.FTZ R8, R139.reuse, R6 ;  /* 0x000000068b087220 */ /* 0x040fe20000410000 */
[C---:B------:R-:W-:Y:S01]  /*5040*/  FMUL.FTZ R13, R142.reuse, R11 ;  /* 0x0000000b8e0d7220 */ /* 0x040fe20000410000 */
[-C--:B------:R-:W-:Y:S01]  /*5050*/  FMUL.FTZ R10, R142, R9.reuse ;  /* 0x000000098e0a7220 */ /* 0x080fe20000410000 */
[-C--:B------:R-:W-:Y:S01]  /*5060*/  FMUL.FTZ R7, R139, R4.reuse ;  /* 0x000000048b077220 */ /* 0x080fe20000410000 */
[----:B------:R-:W-:Y:S01]  /*5070*/  FFMA.FTZ R5, R141, R4, -R8 ;  /* 0x000000048d057223 */ /* 0x000fe20000010808 */
[----:B------:R-:W-:Y:S01]  /*5080*/  FSEL R143, R143, RZ, !P3 ;  /* 0x000000ff8f8f7208 */ /* 0x000fe20005800000 */
[C---:B------:R-:W-:Y:S01]  /*5090*/  FFMA.FTZ R4, R144.reuse, R9, -R13 ;  /* 0x0000000990047223 */ /* 0x040fe2000001080d */
[----:B------:R-:W-:Y:S01]  /*50a0*/  FFMA.FTZ R10, R144, R11, R10 ;  /* 0x0000000b900a7223 */ /* 0x000fe2000001000a */
[----:B------:R-:W-:Y:S01]  /*50b0*/  FFMA.FTZ R7, R141, R6, R7 ;  /* 0x000000068d077223 */ /* 0x000fe20000010007 */
[----:B------:R-:W-:Y:S01]  /*50c0*/  FSEL R145, R17, RZ, !P4 ;  /* 0x000000ff11917208 */ /* 0x000fe20006000000 */
[----:B------:R-:W-:Y:S01]  /*50d0*/  FMUL.FTZ R9, R142, R5 ;  /* 0x000000058e097220 */ /* 0x000fe20000410000 */
[----:B------:R-:W-:Y:S01]  /*50e0*/  FADD.FTZ R8, R4, R143 ;  /* 0x0000008f04087221 */ /* 0x000fe20000010000 */
[----:B------:R-:W-:Y:S01]  /*50f0*/  FADD.FTZ R10, RZ, R10 ;  /* 0x0000000aff0a7221 */ /* 0x000fe20000010000 */
[----:B------:R-:W-:Y:S01]  /*5100*/  FSEL R147, R147, 1, !P4 ;  /* 0x3f80000093937808 */ /* 0x000fe20006000000 */
[-C--:B------:R-:W-:Y:S01]  /*5110*/  FFMA.FTZ R6, R144, R7.reuse, R9 ;  /* 0x0000000790067223 */ /* 0x080fe20000010009 */
[----:B------:R-:W-:Y:S01]  /*5120*/  FMUL.FTZ R146, R41, R42 ;  /* 0x0000002a29927220 */ /* 0x000fe20000410000 */
[----:B------:R-:W-:Y:S01]  /*5130*/  FMUL.FTZ R7, R142, R7 ;  /* 0x000000078e077220 */ /* 0x000fe20000410000 */
[C---:B------:R-:W-:Y:S01]  /*5140*/  FMUL.FTZ R9, R145.reuse, R8 ;  /* 0x0000000891097220 */ /* 0x040fe20000410000 */
[----:B------:R-:W-:-:S02]  /*5150*/  FMUL.FTZ R12, R145, R10 ;  /* 0x0000000a910c7220 */ /* 0x000fc40000410000 */
[----:B------:R-:W-:Y:S01]  /*5160*/  FFMA.FTZ R4, R144, R5, -R7 ;  /* 0x0000000590047223 */ /* 0x000fe20000010807 */
[C---:B------:R-:W-:Y:S01]  /*5170*/  FFMA.FTZ R9, R147.reuse, R10, R9 ;  /* 0x0000000a93097223 */ /* 0x040fe20000010009 */
[----:B------:R-:W-:Y:S01]  /*5180*/  FSEL R146, R146, RZ, !P4 ;  /* 0x000000ff92927208 */ /* 0x000fe20006000000 */
[----:B------:R-:W-:Y:S01]  /*5190*/  FFMA.FTZ R7, R147, R8, -R12 ;  /* 0x0000000893077223 */ /* 0x000fe2000001080c */
[----:B------:R-:W-:Y:S01]  /*51a0*/  FMUL.FTZ R8, R145, R6 ;  /* 0x0000000691087220 */ /* 0x000fe20000410000 */
[----:B------:R-:W-:Y:S01]  /*51b0*/  FSEL R148, R148, RZ, !P2 ;  /* 0x000000ff94947208 */ /* 0x000fe20005000000 */
[----:B------:R-:W-:Y:S01]  /*51c0*/  FADD.FTZ R11, RZ, R9 ;  /* 0x00000009ff0b7221 */ /* 0x000fe20000010000 */
[----:B------:R-:W-:Y:S01]  /*51d0*/  FADD.FTZ R9, R7, R146 ;  /* 0x0000009207097221 */ /* 0x000fe20000010000 */
[----:B------:R-:W-:Y:S01]  /*51e0*/  FFMA.FTZ R5, R147, R4, -R8 ;  /* 0x0000000493057223 */ /* 0x000fe20000010808 */
[----:B------:R-:W-:Y:S01]  /*51f0*/  FMUL.FTZ R149, R39, R40 ;  /* 0x0000002827957220 */ /* 0x000fe20000410000 */
[----:B------:R-:W-:Y:S01]  /*5200*/  FMUL.FTZ R4, R145, R4 ;  /* 0x0000000491047220 */ /* 0x000fe20000410000 */
[----:B------:R-:W-:Y:S01]  /*5210*/  FSEL R150, R150, 1, !P2 ;  /* 0x3f80000096967808 */ /* 0x000fe20005000000 */
[C---:B------:R-:W-:Y:S01]  /*5220*/  FMUL.FTZ R13, R148.reuse, R11 ;  /* 0x0000000b940d7220 */ /* 0x040fe20000410000 */
[-C--:B------:R-:W-:Y:S01]  /*5230*/  FMUL.FTZ R8, R148, R9.reuse ;  /* 0x0000000994087220 */ /* 0x080fe20000410000 */
[----:B------:R-:W-:Y:S01]  /*5240*/  FFMA.FTZ R7, R147, R6, R4 ;  /* 0x0000000693077223 */ /* 0x000fe20000010004 */
[----:B------:R-:W-:Y:S01]  /*5250*/  FSEL R149, R149, RZ, !P2 ;  /* 0x000000ff95957208 */ /* 0x000fe20005000000 */
[C---:B------:R-:W-:Y:S01]  /*5260*/  FFMA.FTZ R14, R150.reuse, R9, -R13 ;  /* 0x00000009960e7223 */ /* 0x040fe2000001080d */
[----:B------:R-:W-:Y:S01]  /*5270*/  FFMA.FTZ R8, R150, R11, R8 ;  /* 0x0000000b96087223 */ /* 0x000fe20000010008 */
[----:B------:R-:W-:-:S02]  /*5280*/  FMUL.FTZ R9, R148, R7 ;  /* 0x0000000794097220 */ /* 0x000fc40000410000 */
[----:B------:R-:W-:Y:S01]  /*5290*/  FADD.FTZ R14, R14, R149 ;  /* 0x000000950e0e7221 */ /* 0x000fe20000010000 */
[----:B------:R-:W-:Y:S01]  /*52a0*/  FADD.FTZ R15, RZ, R8 ;  /* 0x00000008ff0f7221 */ /* 0x000fe20000010000 */
[-C--:B------:R-:W-:Y:S01]  /*52b0*/  FMUL.FTZ R4, R148, R5.reuse ;  /* 0x0000000594047220 */ /* 0x080fe20000410000 */
[C---:B------:R-:W-:Y:S02]  /*52c0*/  FFMA.FTZ R12, R150.reuse, R5, -R9 ;  /* 0x00000005960c7223 */ /* 0x040fe40000010809 */
[----:B------:R-:W0:Y:S01]  /*52d0*/  SHFL.UP PT, R9, R14, 0x1, RZ ;  /* 0x042000000e097989 */ /* 0x000e2200000e00ff */
[----:B------:R-:W-:-:S03]  /*52e0*/  FFMA.FTZ R4, R150, R7, R4 ;  /* 0x0000000796047223 */ /* 0x000fc60000010004 */
[----:B------:R-:W1:Y:S04]  /*52f0*/  SHFL.UP PT, R11, R15, 0x1, RZ ;  /* 0x042000000f0b7989 */ /* 0x000e6800000e00ff */
[----:B------:R-:W3:Y:S04]  /*5300*/  SHFL.UP PT, R5, R12, 0x1, RZ ;  /* 0x042000000c057989 */ /* 0x000ee800000e00ff */
[----:B------:R-:W4:Y:S01]  /*5310*/  SHFL.UP PT, R7, R4, 0x1, RZ ;  /* 0x0420000004077989 */ /* 0x000f2200000e00ff */
[----:B------:R-:W-:Y:S01]  /*5320*/  ISETP.GE.AND P0, PT, R94, 0x1, PT ;  /* 0x000000015e00780c */ /* 0x000fe20003f06270 */
[C---:B0-----:R-:W-:Y:S01]  /*5330*/  FMUL.FTZ R13, R4.reuse, R9 ;  /* 0x00000009040d7220 */ /* 0x041fe20000410000 */
[----:B-1----:R-:W-:-:S03]  /*5340*/  FMUL.FTZ R8, R4, R11 ;  /* 0x0000000b04087220 */ /* 0x002fc60000410000 */
[----:B------:R-:W-:Y:S01]  /*5350*/  FFMA.FTZ R10, R12, R11, R13 ;  /* 0x0000000b0c0a7223 */ /* 0x000fe2000001000d */
[----:B---3--:R-:W-:Y:S01]  /*5360*/  FMUL.FTZ R6, R4, R5 ;  /* 0x0000000504067220 */ /* 0x008fe20000410000 */
[----:B------:R-:W-:-:S06]  /*5370*/  FFMA.FTZ R9, R12, R9, -R8 ;  /* 0x000000090c097223 */ /* 0x000fcc0000010808 */
[----:B------:R-:W-:Y:S01]  /*5380*/  @P0 FADD.FTZ R15, R15, R10 ;  /* 0x0000000a0f0f0221 */ /* 0x000fe20000010000 */
[-C--:B----4-:R-:W-:Y:S01]  /*5390*/  FFMA.FTZ R11, R12, R7.reuse, R6 ;  /* 0x000000070c0b7223 */ /* 0x090fe20000010006 */
[----:B------:R-:W-:Y:S01]  /*53a0*/  FMUL.FTZ R7, R4, R7 ;  /* 0x0000000704077220 */ /* 0x000fe20000410000 */
[----:B------:R-:W-:-:S03]  /*53b0*/  @P0 FADD.FTZ R14, R14, R9 ;  /* 0x000000090e0e0221 */ /* 0x000fc60000010000 */
[----:B------:R-:W-:Y:S01]  /*53c0*/  @P0 FFMA.FTZ R12, R12, R5, -R7 ;  /* 0x000000050c0c0223 */ /* 0x000fe20000010807 */
[----:B------:R-:W-:Y:S01]  /*53d0*/  FSEL R11, R4, R11, !P0 ;  /* 0x0000000b040b7208 */ /* 0x000fe20004000000 */
[----:B------:R-:W0:Y:S04]  /*53e0*/  SHFL.UP PT, R7, R15, 0x2, RZ ;  /* 0x044000000f077989 */ /* 0x000e2800000e00ff */
[----:B------:R-:W1:Y:S04]  /*53f0*/  SHFL.UP PT, R6, R14, 0x2, RZ ;  /* 0x044000000e067989 */ /* 0x000e6800000e00ff */
[----:B------:R-:W3:Y:S04]  /*5400*/  SHFL.UP PT, R4, R12, 0x2, RZ ;  /* 0x044000000c047989 */ /* 0x000ee800000e00ff */
[----:B------:R-:W4:Y:S01]  /*5410*/  SHFL.UP PT, R5, R11, 0x2, RZ ;  /* 0x044000000b057989 */ /* 0x000f2200000e00ff */
[----:B------:R-:W-:Y:S01]  /*5420*/  ISETP.GE.AND P0, PT, R94, 0x2, PT ;  /* 0x000000025e00780c */ /* 0x000fe20003f06270 */
[C---:B0-----:R-:W-:Y:S01]  /*5430*/  FMUL.FTZ R9, R11.reuse, R7 ;  /* 0x000000070b097220 */ /* 0x041fe20000410000 */
[----:B-1----:R-:W-:-:S03]  /*5440*/  FMUL.FTZ R10, R11, R6 ;  /* 0x000000060b0a7220 */ /* 0x002fc60000410000 */
[C---:B------:R-:W-:Y:S01]  /*5450*/  FFMA.FTZ R9, R12.reuse, R6, -R9 ;  /* 0x000000060c097223 */ /* 0x040fe20000010809 */
[C---:B---3--:R-:W-:Y:S01]  /*5460*/  FMUL.FTZ R8, R11.reuse, R4 ;  /* 0x000000040b087220 */ /* 0x048fe20000410000 */
[C---:B------:R-:W-:Y:S01]  /*5470*/  FFMA.FTZ R10, R12.reuse, R7, R10 ;  /* 0x000000070c0a7223 */ /* 0x040fe2000001000a */
[-C--:B----4-:R-:W-:Y:S02]  /*5480*/  FMUL.FTZ R7, R11, R5.reuse ;  /* 0x000000050b077220 */ /* 0x090fe40000410000 */
[----:B------:R-:W-:-:S03]  /*5490*/  FFMA.FTZ R8, R12, R5, R8 ;  /* 0x000000050c087223 */ /* 0x000fc60000010008 */
[----:B------:R-:W-:Y:S01]  /*54a0*/  @P0 FADD.FTZ R14, R14, R9 ;  /* 0x000000090e0e0221 */ /* 0x000fe20000010000 */
[----:B------:R-:W-:Y:S01]  /*54b0*/  @P0 FADD.FTZ R15, R15, R10 ;  /* 0x0000000a0f0f0221 */ /* 0x000fe20000010000 */
[----:B------:R-:W-:Y:S01]  /*54c0*/  @P0 FFMA.FTZ R12, R12, R4, -R7 ;  /* 0x000000040c0c0223 */ /* 0x000fe20000010807 */
[----:B------:R-:W-:Y:S02]  /*54d0*/  FSEL R8, R11, R8, !P0 ;  /* 0x000000080b087208 */ /* 0x000fe40004000000 */
[----:B------:R-:W0:Y:S04]  /*54e0*/  SHFL.UP PT, R9, R14, 0x4, RZ ;  /* 0x048000000e097989 */ /* 0x000e2800000e00ff */
[----:B------:R-:W1:Y:S04]  /*54f0*/  SHFL.UP PT, R5, R12, 0x4, RZ ;  /* 0x048000000c057989 */ /* 0x000e6800000e00ff */
[----:B------:R-:W3:Y:S04]  /*5500*/  SHFL.UP PT, R11, R15, 0x4, RZ ;  /* 0x048000000f0b7989 */ /* 0x000ee800000e00ff */
[----:B------:R-:W4:Y:S01]  /*5510*/  SHFL.UP PT, R7, R8, 0x4, RZ ;  /* 0x0480000008077989 */ /* 0x000f2200000e00ff */
[----:B------:R-:W-:Y:S01]  /*5520*/  ISETP.GE.AND P0, PT, R94, 0x4, PT ;  /* 0x000000045e00780c */ /* 0x000fe20003f06270 */
[C---:B0-----:R-:W-:Y:S01]  /*5530*/  FMUL.FTZ R13, R8.reuse, R9 ;  /* 0x00000009080d7220 */ /* 0x041fe20000410000 */
[C---:B-1----:R-:W-:Y:S01]  /*5540*/  FMUL.FTZ R4, R8.reuse, R5 ;  /* 0x0000000508047220 */ /* 0x042fe20000410000 */
[----:B---3--:R-:W-:-:S02]  /*5550*/  FMUL.FTZ R6, R8, R11 ;  /* 0x0000000b08067220 */ /* 0x008fc40000410000 */
[C---:B------:R-:W-:Y:S01]  /*5560*/  FFMA.FTZ R10, R12.reuse, R11, R13 ;  /* 0x0000000b0c0a7223 */ /* 0x040fe2000001000d */
[C---:B----4-:R-:W-:Y:S01]  /*5570*/  FFMA.FTZ R11, R12.reuse, R7, R4 ;  /* 0x000000070c0b7223 */ /* 0x050fe20000010004 */
        /* <DEDUP_REMOVED lines=15> */
[C---:B------:R-:W-:Y:S01]  /*5670*/  FFMA.FTZ R13, R12.reuse, R6, -R9 ;  /* 0x000000060c0d7223 */ /* 0x040fe20000010809 */
[CC--:B---3--:R-:W-:Y:S02]  /*5680*/  FMUL.FTZ R8, R11.reuse, R4.reuse ;  /* 0x000000040b087220 */ /* 0x0c8fe40000410000 */
[C---:B------:R-:W-:Y:S01]  /*5690*/  FFMA.FTZ R10, R12.reuse, R7, R10 ;  /* 0x000000070c0a7223 */ /* 0x040fe2000001000a */
[-C--:B----4-:R-:W-:Y:S01]  /*56a0*/  FMUL.FTZ R9, R11, R5.reuse ;  /* 0x000000050b097220 */ /* 0x090fe20000410000 */
[----:B------:R-:W-:Y:S02]  /*56b0*/  FFMA.FTZ R8, R12, R5, R8 ;  /* 0x000000050c087223 */ /* 0x000fe40000010008 */
[----:B------:R-:W-:Y:S01]  /*56c0*/  @P0 FADD.FTZ R15, R15, R10 ;  /* 0x0000000a0f0f0221 */ /* 0x000fe20000010000 */
[----:B------:R-:W-:Y:S01]  /*56d0*/  @P0 FADD.FTZ R14, R14, R13 ;  /* 0x0000000d0e0e0221 */ /* 0x000fe20000010000 */
[----:B------:R-:W-:Y:S01]  /*56e0*/  @P0 FFMA.FTZ R12, R12, R4, -R9 ;  /* 0x000000040c0c0223 */ /* 0x000fe20000010809 */
[----:B------:R-:W-:Y:S01]  /*56f0*/  FSEL R8, R11, R8, !P0 ;  /* 0x000000080b087208 */ /* 0x000fe20004000000 */
[----:B------:R-:W1:Y:S01]  /*5700*/  S2UR UR6, SR_CgaCtaId ;  /* 0x00000000000679c3 */ /* 0x000e620000008800 */
[----:B------:R-:W3:Y:S04]  /*5710*/  SHFL.UP PT, R11, R15, 0x10, RZ ;  /* 0x060000000f0b7989 */ /* 0x000ee800000e00ff */
[----:B------:R-:W4:Y:S04]  /*5720*/  SHFL.UP PT, R5, R12, 0x10, RZ ;  /* 0x060000000c057989 */ /* 0x000f2800000e00ff */
[----:B------:R-:W5:Y:S04]  /*5730*/  SHFL.UP PT, R9, R14, 0x10, RZ ;  /* 0x060000000e097989 */ /* 0x000f6800000e00ff */
[----:B------:R-:W5:Y:S01]  /*5740*/  SHFL.UP PT, R7, R8, 0x10, RZ ;  /* 0x0600000008077989 */ /* 0x000f6200000e00ff */
        /* <DEDUP_REMOVED lines=8> */
[C---:B---3--:R-:W-:Y:S01]  /*57d0*/  FMUL.FTZ R6, R8.reuse, R11 ;  /* 0x0000000b08067220 */ /* 0x048fe20000410000 */
[C---:B----4-:R-:W-:Y:S01]  /*57e0*/  FMUL.FTZ R13, R8.reuse, R5 ;  /* 0x00000005080d7220 */ /* 0x050fe20000410000 */
[----:B------:R-:W-:Y:S01]  /*57f0*/  @!P2 IADD3 R157, R17, R4, RZ ;  /* 0x00000004119da210 */ /* 0x000fe20007ffe0ff */
[----:B-1----:R-:W-:Y:S01]  /*5800*/  ULEA UR5, UR6, UR5, 0x18 ;  /* 0x0000000506057291 */ /* 0x002fe2000f8ec03f */
[-C--:B-----5:R-:W-:Y:S01]  /*5810*/  FMUL.FTZ R10, R8, R9.reuse ;  /* 0x00000009080a7220 */ /* 0x0a0fe20000410000 */
[----:B------:R-:W-:Y:S01]  /*5820*/  FFMA.FTZ R9, R12, R9, -R6 ;  /* 0x000000090c097223 */ /* 0x000fe20000010806 */
[-C--:B------:R-:W-:Y:S01]  /*5830*/  FMUL.FTZ R4, R8, R7.reuse ;  /* 0x0000000708047220 */ /* 0x080fe20000410000 */
[C---:B------:R-:W-:Y:S01]  /*5840*/  FFMA.FTZ R13, R12.reuse, R7, R13 ;  /* 0x000000070c0d7223 */ /* 0x040fe2000001000d */
[C---:B------:R-:W-:Y:S01]  /*5850*/  FFMA.FTZ R10, R12.reuse, R11, R10 ;  /* 0x0000000b0c0a7223 */ /* 0x040fe2000001000a */
[----:B------:R-:W-:Y:S01]  /*5860*/  CS2R R6, SRZ ;  /* 0x0000000000067805 */ /* 0x000fe2000001ff00 */
[----:B------:R-:W-:Y:S01]  /*5870*/  @P1 FFMA.FTZ R12, R12, R5, -R4 ;  /* 0x000000050c0c1223 */ /* 0x000fe20000010804 */
[----:B------:R-:W-:-:S02]  /*5880*/  MOV R5, RZ ;  /* 0x000000ff00057202 */ /* 0x000fc40000000f00 */
[----:B------:R-:W-:Y:S01]  /*5890*/  MOV R4, 0x3f800000 ;  /* 0x3f80000000047802 */ /* 0x000fe20000000f00 */
[----:B------:R-:W-:Y:S01]  /*58a0*/  @P1 FADD.FTZ R14, R14, R9 ;  /* 0x000000090e0e1221 */ /* 0x000fe20000010000 */
[----:B------:R-:W-:Y:S01]  /*58b0*/  @!P0 LEA R156, R23, UR5, 0x4 ;  /* 0x00000005179c8c11 */ /* 0x000fe2000f8e20ff */
[----:B------:R-:W-:Y:S01]  /*58c0*/  @P1 FADD.FTZ R15, R15, R10 ;  /* 0x0000000a0f0f1221 */ /* 0x000fe20000010000 */
[----:B------:R-:W-:-:S03]  /*58d0*/  FSEL R13, R8, R13, !P1 ;  /* 0x0000000d080d7208 */ /* 0x000fc60004800000 */
[----:B------:R0:W-:Y:S04]  /*58e0*/  @!P0 LDS.128 R4, [R156+0x10d0] ;  /* 0x0010d0009c048984 */ /* 0x0001e80000000c00 */
[----:B------:R-:W-:Y:S01]  /*58f0*/  @!P2 STS.128 [R157+0x1090], R12 ;  /* 0x0010900c9d00a388 */ /* 0x000fe20000000c00 */
[----:B------:R-:W-:Y:S06]  /*5900*/  BAR.SYNC.DEFER_BLOCKING 0x0 ;  /* 0x0000000000007b1d */ /* 0x000fec0000010000 */
[----:B------:R-:W-:Y:S04]  /*5910*/  LDS.128 R8, [UR5+0x1090] ;  /* 0x00109005ff087984 */ /* 0x000fe80008000c00 */
[----:B------:R-:W1:Y:S01]  /*5920*/  LDS.128 R16, [UR5+0x10a0] ;  /* 0x0010a005ff107984 */ /* 0x000e620008000c00 */
[----:B------:R-:W-:Y:S01]  /*5930*/  SHF.R.U32.HI R158, RZ, 0x5, R102 ;  /* 0x00000005ff9e7819 */ /* 0x000fe20000011666 */
[----:B--2---:R-:W-:-:S03]  /*5940*/  FMUL.FTZ R155, R3, R21 ;  /* 0x00000015039b7220 */ /* 0x004fc60000410000 */
[----:B------:R-:W-:Y:S01]  /*5950*/  ISETP.NE.AND P0, PT, R158, RZ, PT ;  /* 0x000000ff9e00720c */ /* 0x000fe20003f05270 */
[C---:B0-----:R-:W-:Y:S01]  /*5960*/  FMUL.FTZ R156, R2.reuse, R21 ;  /* 0x00000015029c7220 */ /* 0x041fe20000410000 */
[----:B------:R0:W2:Y:S01]  /*5970*/  SHFL.UP PT, R151, R12, 0x1, RZ ;  /* 0x042000000c977989 */ /* 0x0000a200000e00ff */
[-C--:B------:R-:W-:Y:S02]  /*5980*/  FFMA.FTZ R21, R2, R20.reuse, -R155 ;  /* 0x0000001402157223 */ /* 0x080fe4000001089b */
[----:B------:R-:W-:Y:S01]  /*5990*/  FFMA.FTZ R20, R3, R20, R156 ;  /* 0x0000001403147223 */ /* 0x000fe2000001009c */
[----:B------:R3:W4:Y:S01]  /*59a0*/  SHFL.UP PT, R152, R14, 0x1, RZ ;  /* 0x042000000e987989 */ /* 0x00072200000e00ff */
[----:B------:R-:W-:Y:S03]  /*59b0*/  BSSY B0, `(.L_x_756) ;  /* 0x000002e000007945 */ /* 0x000fe60003800000 */
[----:B------:R3:W0:Y:S04]  /*59c0*/  SHFL.UP PT, R153, R15, 0x1, RZ ;  /* 0x042000000f997989 */ /* 0x00062800000e00ff */
[----:B------:R3:W2:Y:S01]  /*59d0*/  SHFL.UP PT, R154, R13, 0x1, RZ ;  /* 0x042000000d9a7989 */ /* 0x0006a200000e00ff */
[-C--:B-1----:R-:W-:Y:S01]  /*59e0*/  FMUL.FTZ R155, R11, R17.reuse ;  /* 0x000000110b9b7220 */ /* 0x082fe20000410000 */
[-C--:B0-----:R-:W-:Y:S01]  /*59f0*/  FMUL.FTZ R12, R10, R17.reuse ;  /* 0x000000110a0c7220 */ /* 0x081fe20000410000 */
        /* <DEDUP_REMOVED lines=25> */
.L_x_757:
        /* <DEDUP_REMOVED lines=16> */
.L_x_758:
[----:B------:R-:W-:Y:S05]  /*5c90*/  BSYNC B0 ;  /* 0x0000000000007941 */ /* 0x000fea0003800000 */
.L_x_756:
        /* <DEDUP_REMOVED lines=108> */
[----:B------:R-:W1:Y:S08]  /*6360*/  S2UR UR30, SR_CTAID.X ;  /* 0x00000000001e79c3 */ /* 0x000e700000002500 */
[----:B------:R-:W2:Y:S08]  /*6370*/  LDC R123, c[0x0][0x224] ;  /* 0x00008900ff7b7b82 */ /* 0x000eb00000000800 */
[----:B------:R-:W3:Y:S01]  /*6380*/  LDC R114, c[0x0][0x21c] ;  /* 0x00008700ff727b82 */ /* 0x000ee20000000800 */
[----:B0-----:R-:W-:-:S07]  /*6390*/  MOV R100, UR6 ;  /* 0x0000000600647c02 */ /* 0x001fce0008000f00 */
[----:B------:R-:W0:Y:S01]  /*63a0*/  LDC.64 R2, c[0x0][0x310] ;  /* 0x0000c400ff027b82 */ /* 0x000e220000000a00 */
[----:B-1----:R-:W-:-:S05]  /*63b0*/  MOV R96, UR30 ;  /* 0x0000001e00607c02 */ /* 0x002fca0008000f00 */
[----:B------:R-:W-:-:S04]  /*63c0*/  IMAD R112, R96, UR7, R100 ;  /* 0x0000000760707c24 */ /* 0x000fc8000f8e0264 */
[----:B--2---:R-:W-:-:S04]  /*63d0*/  IMAD R112, R112, R123, RZ ;  /* 0x0000007b70707224 */ /* 0x004fc800078e02ff */
[----:B---3--:R-:W-:Y:S02]  /*63e0*/  IMAD R123, R112, R114, RZ ;  /* 0x00000072707b7224 */ /* 0x008fe400078e02ff */
[----:B------:R-:W-:Y:S01]  /*63f0*/  IMAD R112, R114, UR4, R23 ;  /* 0x0000000472707c24 */ /* 0x000fe2000f8e0217 */
[----:B------:R-:W-:Y:S02]  /*6400*/  LEA R114, R23, UR5, 0x4 ;  /* 0x0000000517727c11 */ /* 0x000fe4000f8e20ff */
[----:B------:R-:W-:Y:S02]  /*6410*/  SHF.R.S32.HI R125, RZ, 0x1f, R123 ;  /* 0x0000001fff7d7819 */ /* 0x000fe4000001147b */
[C---:B------:R-:W-:Y:S01]  /*6420*/  IADD3 R123, P0, R112.reuse, R123, RZ ;  /* 0x0000007b707b7210 */ /* 0x040fe20007f1e0ff */
[----:B------:R1:W-:Y:S03]  /*6430*/  STS.128 [R114+0x10d0], R4 ;  /* 0x0010d00472007388 */ /* 0x0003e60000000c00 */
[----:B------:R-:W-:-:S02]  /*6440*/  LEA.HI.X.SX32 R112, R112, R125, 0x1, P0 ;  /* 0x0000007d70707211 */ /* 0x000fc400000f0eff */
[----:B0-----:R-:W-:-:S04]  /*6450*/  LEA R2, P0, R123, R2, 0x4 ;  /* 0x000000027b027211 */ /* 0x001fc800078020ff */
[----:B------:R-:W-:-:S05]  /*6460*/  LEA.HI.X R3, R123, R3, R112, 0x4, P0 ;  /* 0x000000037b037211 */ /* 0x000fca00000f2470 */
[----:B------:R1:W-:Y:S04]  /*6470*/  STG.E.128 desc[UR8][R2.64], R4 ;  /* 0x0000000402007986 */ /* 0x0003e8000c101d08 */
.L_x_760:
[----:B------:R-:W-:Y:S05]  /*6480*/  BSYNC B0 ;  /* 0x0000000000007941 */ /* 0x000fea0003800000 */
.L_x_759:
[C---:B-1----:R-:W-:Y:S01]  /*6490*/  FMUL.FTZ R2, R20.reuse, R9 ;  /* 0x0000000914027220 */ /* 0x042fe20000410000 */
[----:B------:R-:W-:Y:S01]  /*64a0*/  IADD3 R23, R23, 0x1, RZ ;  /* 0x0000000117177810 */ /* 0x000fe20007ffe0ff */
[C---:B------:R-:W-:Y:S01]  /*64b0*/  FMUL.FTZ R11, R20.reuse, R11 ;  /* 0x0000000b140b7220 */ /* 0x040fe20000410000 */
[C---:B------:R-:W-:Y:S01]  /*64c0*/  FMUL.FTZ R113, R20.reuse, R113 ;  /* 0x0000007114717220 */ /* 0x040fe20000410000 */
[----:B------:R-:W-:Y:S01]  /*64d0*/  FFMA.FTZ R3, R21, R8, -R2 ;  /* 0x0000000815037223 */ /* 0x000fe20000010802 */
[C---:B------:R-:W-:Y:S01]  /*64e0*/  FMUL.FTZ R2, R20.reuse, R17 ;  /* 0x0000001114027220 */ /* 0x040fe20000410000 */
[----:B------:R-:W-:Y:S01]  /*64f0*/  ISETP.GE.AND P0, PT, R23, UR29, PT ;  /* 0x0000001d17007c0c */ /* 0x000fe2000bf06270 */
[C---:B------:R-:W-:Y:S01]  /*6500*/  FFMA.FTZ R128, R21.reuse, R128, -R11 ;  /* 0x0000008015807223 */ /* 0x040fe2000001080b */
[C---:B------:R-:W-:Y:S01]  /*6510*/  FMUL.FTZ R9, R20.reuse, R16 ;  /* 0x0000001014097220 */ /* 0x040fe20000410000 */
[C---:B------:R-:W-:Y:S01]  /*6520*/  FFMA.FTZ R5, R21.reuse, R110, -R2 ;  /* 0x0000006e15057223 */ /* 0x040fe20000010802 */
[C---:B------:R-:W-:Y:S01]  /*6530*/  FMUL.FTZ R2, R20.reuse, R109 ;  /* 0x0000006d14027220 */ /* 0x040fe20000410000 */
[----:B------:R-:W-:Y:S01]  /*6540*/  FADD.FTZ R11, RZ, R148 ;  /* 0x00000094ff0b7221 */ /* 0x000fe20000010000 */
        /* <DEDUP_REMOVED lines=40> */
.L_x_755:
[----:B------:R-:W-:Y:S01]  /*67d0*/  BAR.SYNC.DEFER_BLOCKING 0x0 ;  /* 0x0000000000007b1d */ /* 0x000fe20000010000 */
[----:B------:R-:W-:Y:S01]  /*67e0*/  ISETP.NE.AND P0, PT, R102, RZ, PT ;  /* 0x000000ff6600720c */ /* 0x000fe20003f05270 */
[----:B------:R-:W-:Y:S01]  /*67f0*/  USHF.L.U32 UR12, UR4, 0xa, URZ ;  /* 0x0000000a040c7899 */ /* 0x000fe2000800063f */
[----:B------:R-:W-:-:S03]  /*6800*/  SHF.R.S32.HI R63, RZ, 0x1f, R92 ;  /* 0x0000001fff3f7819 */ /* 0x000fc6000001145c */
[----:B------:R-:W-:Y:S01]  /*6810*/  ULDC.64 UR6, c[0x0][0x2b0] ;  /* 0x0000ac0000067ab9 */ /* 0x000fe20000000a00 */
[----:B------:R-:W-:Y:S01]  /*6820*/  USHF.R.S32.HI UR13, URZ, 0x1f, UR12 ;  /* 0x0000001f3f0d7899 */ /* 0x000fe2000801140c */
[----:B------:R-:W-:Y:S01]  /*6830*/  IMAD R3, R95, UR6, RZ ;  /* 0x000000065f037c24 */ /* 0x000fe2000f8e02ff */
[----:B------:R-:W-:Y:S01]  /*6840*/  IADD3 R2, P2, R92, UR12, RZ ;  /* 0x0000000c5c027c10 */ /* 0x000fe2000ff5e0ff */
[C---:B------:R-:W-:Y:S01]  /*6850*/  IMAD.WIDE.U32 R4, R96.reuse, UR6, RZ ;  /* 0x0000000660047c25 */ /* 0x040fe2000f8e00ff */
[----:B------:R-:W-:Y:S03]  /*6860*/  BSSY B0, `(.L_x_762) ;  /* 0x0000035000007945 */ /* 0x000fe60003800000 */
[----:B------:R-:W-:Y:S01]  /*6870*/  IMAD R9, R96, UR7, R3 ;  /* 0x0000000760097c24 */ /* 0x000fe2000f8e0203 */
[----:B------:R-:W-:-:S04]  /*6880*/  IADD3.X R3, R63, UR13, RZ, P2, !PT ;  /* 0x0000000d3f037c10 */ /* 0x000fc800097fe4ff */
        /* <DEDUP_REMOVED lines=50> */
.L_x_763:
[----:B------:R-:W-:Y:S05]  /*6bb0*/  BSYNC B0 ;  /* 0x0000000000007941 */ /* 0x000fea0003800000 */
.L_x_762:
[----:B------:R-:W-:Y:S01]  /*6bc0*/  MOV R5, R55 ;  /* 0x0000003700057202 */ /* 0x000fe20000000f00 */
[----:B------:R-:W-:Y:S01]  /*6bd0*/  ULDC.64 UR10, c[0x0][0x2b8] ;  /* 0x0000ae00000a7ab9 */ /* 0x000fe20000000a00 */
[----:B------:R-:W-:Y:S01]  /*6be0*/  LOP3.LUT R0, R92, 0x20, RZ, 0xfc, !PT ;  /* 0x000000205c007812 */ /* 0x000fe200078efcff */
[----:B------:R-:W-:Y:S01]  /*6bf0*/  IMAD R7, R99, UR10, RZ ;  /* 0x0000000a63077c24 */ /* 0x000fe2000f8e02ff */
[----:B------:R-:W-:Y:S01]  /*6c00*/  ULDC.64 UR6, c[0x0][0x308] ;  /* 0x0000c20000067ab9 */ /* 0x000fe20000000a00 */
[----:B------:R-:W-:Y:S01]  /*6c10*/  IMAD.WIDE.U32 R4, R100, UR10, R4 ;  /* 0x0000000a64047c25 */ /* 0x000fe2000f8e0004 */
[C---:B------:R-:W-:Y:S02]  /*6c20*/  LOP3.LUT R10, R92.reuse, 0x60, RZ, 0xfc, !PT ;  /* 0x000000605c0a7812 */ /* 0x040fe400078efcff */
[----:B0-----:R-:W-:Y:S01]  /*6c30*/  LOP3.LUT R8, R92, 0x40, RZ, 0xfc, !PT ;  /* 0x000000405c087812 */ /* 0x001fe200078efcff */
[----:B------:R-:W-:Y:S01]  /*6c40*/  IMAD R9, R100, UR11, R7 ;  /* 0x0000000b64097c24 */ /* 0x000fe2000f8e0207 */
[----:B------:R-:W-:-:S02]  /*6c50*/  IADD3 R6, P1, R4, UR12, RZ ;  /* 0x0000000c04067c10 */ /* 0x000fc4000ff3e0ff */
[----:B------:R-:W-:Y:S02]  /*6c60*/  LEA R7, P2, R92, UR6, 0x2 ;  /* 0x000000065c077c11 */ /* 0x000fe4000f8410ff */
[----:B------:R-:W-:Y:S02]  /*6c70*/  IADD3.X R5, R9, UR13, R5, P1, !PT ;  /* 0x0000000d09057c10 */ /* 0x000fe40008ffe405 */
[----:B------:R-:W-:Y:S02]  /*6c80*/  ISETP.GE.AND P1, PT, R0, R61, PT ;  /* 0x0000003d0000720c */ /* 0x000fe40003f26270 */
[----:B------:R-:W-:Y:S01]  /*6c90*/  LEA.HI.X R9, R92, UR7, R63, 0x2, P2 ;  /* 0x000000075c097c11 */ /* 0x000fe200090f143f */
[----:B------:R-:W-:Y:S01]  /*6ca0*/  ULDC.64 UR6, c[0x0][0x2a0] ;  /* 0x0000a80000067ab9 */ /* 0x000fe20000000a00 */
[----:B------:R-:W-:Y:S02]  /*6cb0*/  LEA R4, P3, R6, R7, 0x2 ;  /* 0x0000000706047211 */ /* 0x000fe400078610ff */
[----:B------:R-:W-:-:S02]  /*6cc0*/  LOP3.LUT R16, R92, 0xc0, RZ, 0xfc, !PT ;  /* 0x000000c05c107812 */ /* 0x000fc400078efcff */
[----:B------:R-:W-:Y:S01]  /*6cd0*/  LEA.HI.X R5, R6, R9, R5, 0x2, P3 ;  /* 0x0000000906057211 */ /* 0x000fe200018f1405 */
[----:B------:R-:W-:Y:S01]  /*6ce0*/  IMAD R9, R95, UR6, RZ ;  /* 0x000000065f097c24 */ /* 0x000fe2000f8e02ff */
[-C--:B------:R-:W-:Y:S01]  /*6cf0*/  ISETP.GE.AND P2, PT, R8, R61.reuse, PT ;  /* 0x0000003d0800720c */ /* 0x080fe20003f46270 */
[----:B------:R-:W-:Y:S01]  /*6d00*/  IMAD.WIDE.U32 R6, R96, UR6, RZ ;  /* 0x0000000660067c25 */ /* 0x000fe2000f8e00ff */
[----:B------:R-:W-:Y:S01]  /*6d10*/  LOP3.LUT R12, R92, 0x80, RZ, 0xfc, !PT ;  /* 0x000000805c0c7812 */ /* 0x000fe200078efcff */
[----:B------:R-:W-:Y:S01]  /*6d20*/  @!P1 STG.E desc[UR8][R4.64+0x80], R13 ;  /* 0x0000800d04009986 */ /* 0x000fe2000c101908 */
[-C--:B------:R-:W-:Y:S01]  /*6d30*/  ISETP.GE.AND P1, PT, R10, R61.reuse, PT ;  /* 0x0000003d0a00720c */ /* 0x080fe20003f26270 */
[----:B------:R-:W-:Y:S01]  /*6d40*/  IMAD R9, R96, UR7, R9 ;  /* 0x0000000760097c24 */ /* 0x000fe2000f8e0209 */
[----:B------:R-:W-:Y:S02]  /*6d50*/  ISETP.GE.AND P4, PT, R16, R61, PT ;  /* 0x0000003d1000720c */ /* 0x000fe40003f86270 */
[----:B------:R-:W-:-:S02]  /*6d60*/  LOP3.LUT R40, R92, 0x120, RZ, 0xfc, !PT ;  /* 0x000001205c287812 */ /* 0x000fc400078efcff */
[-C--:B------:R-:W-:Y:S02]  /*6d70*/  ISETP.GE.AND P6, PT, R12, R61.reuse, PT ;  /* 0x0000003d0c00720c */ /* 0x080fe40003fc6270 */
[C---:B------:R-:W-:Y:S01]  /*6d80*/  LOP3.LUT R14, R92.reuse, 0xa0, RZ, 0xfc, !PT ;  /* 0x000000a05c0e7812 */ /* 0x040fe200078efcff */
[----:B------:R-:W-:Y:S01]  /*6d90*/  @!P2 STG.E desc[UR8][R4.64+0x100], R15 ;  /* 0x0001000f0400a986 */ /* 0x000fe2000c101908 */
[C---:B------:R-:W-:Y:S02]  /*6da0*/  LOP3.LUT R18, R92.reuse, 0xe0, RZ, 0xfc, !PT ;  /* 0x000000e05c127812 */ /* 0x040fe400078efcff */
[----:B------:R-:W-:Y:S01]  /*6db0*/  LOP3.LUT R20, R92, 0x100, RZ, 0xfc, !PT ;  /* 0x000001005c147812 */ /* 0x000fe200078efcff */
[----:B------:R0:W-:Y:S01]  /*6dc0*/  @!P1 STG.E desc[UR8][R4.64+0x180], R17 ;  /* 0x0001801104009986 */ /* 0x0001e2000c101908 */
[-C--:B------:R-:W-:Y:S02]  /*6dd0*/  ISETP.GE.AND P1, PT, R40, R61.reuse, PT ;  /* 0x0000003d2800720c */ /* 0x080fe40003f26270 */
[----:B------:R-:W-:Y:S01]  /*6de0*/  LOP3.LUT R42, R92, 0x140, RZ, 0xfc, !PT ;  /* 0x000001405c2a7812 */ /* 0x000fe200078efcff */
[----:B------:R-:W-:Y:S01]  /*6df0*/  @!P4 STG.E desc[UR8][R4.64+0x300], R23 ;  /* 0x000300170400c986 */ /* 0x000fe2000c101908 */
[----:B------:R-:W-:-:S02]  /*6e00*/  ISETP.GE.AND P5, PT, R14, R61, PT ;  /* 0x0000003d0e00720c */ /* 0x000fc40003fa6270 */
[-C--:B------:R-:W-:Y:S01]  /*6e10*/  ISETP.GE.AND P3, PT, R18, R61.reuse, PT ;  /* 0x0000003d1200720c */ /* 0x080fe20003f66270 */
[----:B------:R-:W-:Y:S01]  /*6e20*/  @!P6 STG.E desc[UR8][R4.64+0x200], R19 ;  /* 0x000200130400e986 */ /* 0x000fe2000c101908 */
[-C--:B------:R-:W-:Y:S02]  /*6e30*/  ISETP.GE.AND P2, PT, R20, R61.reuse, PT ;  /* 0x0000003d1400720c */ /* 0x080fe40003f46270 */
[----:B------:R-:W-:Y:S02]  /*6e40*/  ISETP.GE.AND P4, PT, R42, R61, PT ;  /* 0x0000003d2a00720c */ /* 0x000fe40003f86270 */
[C---:B------:R-:W-:Y:S01]  /*6e50*/  LOP3.LUT R44, R92.reuse, 0x160, RZ, 0xfc, !PT ;  /* 0x000001605c2c7812 */ /* 0x040fe200078efcff */
[----:B------:R-:W-:Y:S01]  /*6e60*/  @!P1 STG.E desc[UR8][R4.64+0x480], R43 ;  /* 0x0004802b04009986 */ /* 0x000fe2000c101908 */
[----:B------:R-:W-:Y:S02]  /*6e70*/  ISETP.GE.AND P6, PT, R92, R103, PT ;  /* 0x000000675c00720c */ /* 0x000fe40003fc6270 */
[----:B------:R-:W-:Y:S01]  /*6e80*/  ISETP.GE.AND P1, PT, R44, R61, PT ;  /* 0x0000003d2c00720c */ /* 0x000fe20003f26270 */
[----:B------:R-:W-:Y:S01]  /*6e90*/  @!P5 STG.E desc[UR8][R4.64+0x280], R21 ;  /* 0x000280150400d986 */ /* 0x000fe2000c101908 */
[----:B------:R-:W-:-:S02]  /*6ea0*/  LOP3.LUT R46, R92, 0x180, RZ, 0xfc, !PT ;  /* 0x000001805c2e7812 */ /* 0x000fc400078efcff */
[C---:B------:R-:W-:Y:S01]  /*6eb0*/  LOP3.LUT R48, R92.reuse, 0x1a0, RZ, 0xfc, !PT ;  /* 0x000001a05c307812 */ /* 0x040fe200078efcff */
[----:B------:R-:W-:Y:S01]  /*6ec0*/  @!P3 STG.E desc[UR8][R4.64+0x380], R39 ;  /* 0x000380270400b986 */ /* 0x000fe2000c101908 */
[C---:B------:R-:W-:Y:S02]  /*6ed0*/  LOP3.LUT R50, R92.reuse, 0x1c0, RZ, 0xfc, !PT ;  /* 0x000001c05c327812 */ /* 0x040fe400078efcff */
[----:B------:R-:W-:Y:S01]  /*6ee0*/  LOP3.LUT R52, R92, 0x1e0, RZ, 0xfc, !PT ;  /* 0x000001e05c347812 */ /* 0x000fe200078efcff */
[----:B------:R-:W-:Y:S01]  /*6ef0*/  @!P2 STG.E desc[UR8][R4.64+0x400], R41 ;  /* 0x000400290400a986 */ /* 0x000fe2000c101908 */
[----:B------:R-:W-:Y:S02]  /*6f00*/  MOV R54, UR12 ;  /* 0x0000000c00367c02 */ /* 0x000fe40008000f00 */
[----:B------:R-:W-:Y:S01]  /*6f10*/  MOV R55, UR13 ;  /* 0x0000000d00377c02 */ /* 0x000fe20008000f00 */
[----:B------:R-:W-:Y:S01]  /*6f20*/  @!P4 STG.E desc[UR8][R4.64+0x500], R45 ;  /* 0x0005002d0400c986 */ /* 0x000fe2000c101908 */
[----:B------:R-:W-:-:S02]  /*6f30*/  ISETP.GE.AND P2, PT, R46, R61, PT ;  /* 0x0000003d2e00720c */ /* 0x000fc40003f46270 */
[-C--:B------:R-:W-:Y:S01]  /*6f40*/  ISETP.GE.AND P3, PT, R48, R61.reuse, PT ;  /* 0x0000003d3000720c */ /* 0x080fe20003f66270 */
[----:B------:R-:W-:Y:S01]  /*6f50*/  @!P6 IMAD.WIDE.U32 R54, R96, UR6, R54 ;  /* 0x000000066036ec25 */ /* 0x000fe2000f8e0036 */
[-C--:B------:R-:W-:Y:S01]  /*6f60*/  ISETP.GE.AND P5, PT, R50, R61.reuse, PT ;  /* 0x0000003d3200720c */ /* 0x080fe20003fa6270 */
[----:B------:R-:W-:Y:S01]  /*6f70*/  @!P1 STG.E desc[UR8][R4.64+0x580], R47 ;  /* 0x0005802f04009986 */ /* 0x000fe2000c101908 */
[----:B------:R-:W-:Y:S01]  /*6f80*/  ISETP.GE.AND P4, PT, R52, R61, PT ;  /* 0x0000003d3400720c */ /* 0x000fe20003f86270 */
[----:B------:R-:W-:Y:S01]  /*6f90*/  ULDC.64 UR6, c[0x0][0x2a8] ;  /* 0x0000aa0000067ab9 */ /* 0x000fe20000000a00 */
[----:B------:R-:W-:Y:S01]  /*6fa0*/  IADD3 R57, R7, R9, RZ ;  /* 0x0000000907397210 */ /* 0x000fe20007ffe0ff */
[----:B------:R-:W-:Y:S01]  /*6fb0*/  IMAD R7, R99, UR6, RZ ;  /* 0x0000000663077c24 */ /* 0x000fe2000f8e02ff */
[----:B------:R-:W-:Y:S02]  /*6fc0*/  IADD3 R11, P1, R92, 0x20, RZ ;  /* 0x000000205c0b7810 */ /* 0x000fe40007f3e0ff */
[----:B------:R-:W-:Y:S01]  /*6fd0*/  @!P6 IADD3 R55, R9, R55, RZ ;  /* 0x000000370937e210 */ /* 0x000fe20007ffe0ff */
[C---:B0-----:R-:W-:Y:S01]  /*6fe0*/  IMAD R17, R100.reuse, UR7, R7 ;  /* 0x0000000764117c24 */ /* 0x041fe2000f8e0207 */
[----:B------:R-:W-:Y:S01]  /*6ff0*/  MOV R56, R6 ;  /* 0x0000000600387202 */ /* 0x000fe20000000f00 */
[----:B------:R-:W-:Y:S01]  /*7000*/  @!P2 STG.E desc[UR8][R4.64+0x600], R49 ;  /* 0x000600310400a986 */ /* 0x000fe2000c101908 */
[----:B------:R-:W-:Y:S01]  /*7010*/  IADD3.X R58, RZ, R63, RZ, P1, !PT ;  /* 0x0000003fff3a7210 */ /* 0x000fe20000ffe4ff */
[----:B------:R-:W-:-:S02]  /*7020*/  @!P6 IMAD.WIDE.U32 R6, R100, UR6, R54 ;  /* 0x000000066406ec25 */ /* 0x000fc4000f8e0036 */
[----:B------:R-:W-:Y:S01]  /*7030*/  @!P3 STG.E desc[UR8][R4.64+0x680], R51 ;  /* 0x000680330400b986 */ /* 0x000fe2000c101908 */
[C---:B------:R-:W-:Y:S01]  /*7040*/  SHF.L.U64.HI R9, R11.reuse, 0x2, R58 ;  /* 0x000000020b097819 */ /* 0x040fe2000001023a */
[----:B------:R-:W-:Y:S01]  /*7050*/  IMAD.WIDE.U32 R54, R100, UR6, R56 ;  /* 0x0000000664367c25 */ /* 0x000fe2000f8e0038 */
[----:B------:R-:W-:Y:S01]  /*7060*/  SHF.L.U32 R11, R11, 0x2, RZ ;  /* 0x000000020b0b7819 */ /* 0x000fe200000006ff */
[----:B------:R-:W-:Y:S01]  /*7070*/  @!P5 STG.E desc[UR8][R4.64+0x700], R53 ;  /* 0x000700350400d986 */ /* 0x000fe2000c101908 */
[----:B------:R-:W-:Y:S01]  /*7080*/  ULDC.64 UR6, c[0x0][0x318] ;  /* 0x0000c60000067ab9 */ /* 0x000fe20000000a00 */
[----:B------:R-:W-:Y:S02]  /*7090*/  @!P6 IADD3 R15, P1, R92, R6, RZ ;  /* 0x000000065c0fe210 */ /* 0x000fe40007f3e0ff */
[----:B------:R0:W-:Y:S01]  /*70a0*/  @!P4 STG.E desc[UR8][R4.64+0x780], R59 ;  /* 0x0007803b0400c986 */ /* 0x0001e2000c101908 */
[----:B------:R-:W-:Y:S02]  /*70b0*/  IADD3 R13, P2, R54, UR12, RZ ;  /* 0x0000000c360d7c10 */ /* 0x000fe4000ff5e0ff */
[----:B------:R-:W-:-:S02]  /*70c0*/  IADD3 R6, P3, R11, UR6, RZ ;  /* 0x000000060b067c10 */ /* 0x000fc4000ff7e0ff */
[----:B------:R-:W-:Y:S02]  /*70d0*/  @!P6 IADD3.X R56, R63, R7, R17, P1, !PT ;  /* 0x000000073f38e210 */ /* 0x000fe40000ffe411 */
[----:B------:R-:W-:Y:S02]  /*70e0*/  IADD3.X R58, R17, UR13, R55, P2, !PT ;  /* 0x0000000d113a7c10 */ /* 0x000fe400097fe437 */
[----:B------:R-:W-:Y:S02]  /*70f0*/  @!P6 LEA R54, P1, R15, UR6, 0x2 ;  /* 0x000000060f36ec11 */ /* 0x000fe4000f8210ff */
[----:B------:R-:W-:Y:S02]  /*7100*/  IADD3.X R7, R9, UR7, RZ, P3, !PT ;  /* 0x0000000709077c10 */ /* 0x000fe40009ffe4ff */
[----:B------:R-:W-:Y:S02]  /*7110*/  LEA R6, P2, R13, R6, 0x2 ;  /* 0x000000060d067211 */ /* 0x000fe400078410ff */
[----:B------:R-:W-:Y:S01]  /*7120*/  @!P6 LEA.HI.X R55, R15, UR7, R56, 0x2, P1 ;  /* 0x000000070f37ec11 */ /* 0x000fe200088f1438 */
[----:B------:R-:W-:Y:S01]  /*7130*/  HFMA2.MMA R56, -RZ, RZ, 0, 0 ;  /* 0x00000000ff387435 */ /* 0x000fe200000001ff */
[----:B------:R-:W-:Y:S01]  /*7140*/  BAR.SYNC.DEFER_BLOCKING 0x0 ;  /* 0x0000000000007b1d */ /* 0x000fe20000010000 */
[----:B------:R-:W-:-:S02]  /*7150*/  ISETP.GE.AND P4, PT, R0, R103, PT ;  /* 0x000000670000720c */ /* 0x000fc40003f86270 */
[----:B------:R-:W-:Y:S02]  /*7160*/  LEA.HI.X R7, R13, R7, R58, 0x2, P2 ;  /* 0x000000070d077211 */ /* 0x000fe400010f143a */
[-C--:B------:R-:W-:Y:S02]  /*7170*/  ISETP.GE.AND P3, PT, R8, R103.reuse, PT ;  /* 0x000000670800720c */ /* 0x080fe40003f66270 */
[-C--:B------:R-:W-:Y:S01]  /*7180*/  ISETP.GE.AND P5, PT, R16, R103.reuse, PT ;  /* 0x000000671000720c */ /* 0x080fe20003fa6270 */
[----:B------:R-:W-:Y:S01]  /*7190*/  HFMA2.MMA R60, -RZ, RZ, 0, 0 ;  /* 0x00000000ff3c7435 */ /* 0x000fe200000001ff */
[----:B------:R-:W-:Y:S01]  /*71a0*/  ISETP.GE.AND P2, PT, R10, R103, PT ;  /* 0x000000670a00720c */ /* 0x000fe20003f46270 */
[----:B------:R-:W-:Y:S01]  /*71b0*/  HFMA2.MMA R58, -RZ, RZ, 0, 0 ;  /* 0x00000000ff3a7435 */ /* 0x000fe200000001ff */
[----:B------:R-:W-:Y:S02]  /*71c0*/  MOV R13, RZ ;  /* 0x000000ff000d7202 */ /* 0x000fe40000000f00 */
[----:B0-----:R-:W-:-:S02]  /*71d0*/  CS2R R4, SRZ ;  /* 0x0000000000047805 */ /* 0x001fc4000001ff00 */
[----:B------:R-:W-:Y:S01]  /*71e0*/  MOV R15, RZ ;  /* 0x000000ff000f7202 */ /* 0x000fe20000000f00 */
[----:B------:R-:W-:Y:S01]  /*71f0*/  HFMA2.MMA R62, -RZ, RZ, 0, 0 ;  /* 0x00000000ff3e7435 */ /* 0x000fe200000001ff */
[-C--:B------:R-:W-:Y:S01]  /*7200*/  ISETP.GE.AND P1, PT, R12, R103.reuse, PT ;  /* 0x000000670c00720c */ /* 0x080fe20003f26270 */
[----:B------:R-:W-:Y:S01]  /*7210*/  HFMA2.MMA R64, -RZ, RZ, 0, 0 ;  /* 0x00000000ff407435 */ /* 0x000fe200000001ff */
[----:B------:R-:W-:Y:S01]  /*7220*/  MOV R17, RZ ;  /* 0x000000ff00117202 */ /* 0x000fe20000000f00 */
[----:B------:R-:W-:Y:S01]  /*7230*/  HFMA2.MMA R66, -RZ, RZ, 0, 0 ;  /* 0x00000000ff427435 */ /* 0x000fe200000001ff */
[----:B------:R-:W-:Y:S01]  /*7240*/  MOV R19, RZ ;  /* 0x000000ff00137202 */ /* 0x000fe20000000f00 */
[----:B------:R-:W-:Y:S01]  /*7250*/  ULDC.64 UR6, c[0x0][0x2c0] ;  /* 0x0000b00000067ab9 */ /* 0x000fe20000000a00 */
[----:B------:R0:W2:Y:S01]  /*7260*/  @!P6 LDG.E R56, desc[UR8][R54.64] ;  /* 0x000000083638e981 */ /* 0x0000a2000c1e1900 */
[----:B------:R-:W-:-:S03]  /*7270*/  ISETP.GE.AND P6, PT, R14, R103, PT ;  /* 0x000000670e00720c */ /* 0x000fc60003fc6270 */
[----:B------:R-:W3:Y:S01]  /*7280*/  @!P4 LDG.E R13, desc[UR8][R6.64] ;  /* 0x00000008060dc981 */ /* 0x000ee2000c1e1900 */
[----:B------:R-:W-:-:S03]  /*7290*/  ISETP.GE.AND P4, PT, R18, R103, PT ;  /* 0x000000671200720c */ /* 0x000fc60003f86270 */
[----:B------:R-:W4:Y:S01]  /*72a0*/  @!P3 LDG.E R58, desc[UR8][R6.64+0x80] ;  /* 0x00008008063ab981 */ /* 0x000f22000c1e1900 */
[----:B------:R-:W-:-:S03]  /*72b0*/  ISETP.GE.AND P3, PT, R20, R103, PT ;  /* 0x000000671400720c */ /* 0x000fc60003f66270 */
[----:B------:R-:W5:Y:S01]  /*72c0*/  @!P2 LDG.E R15, desc[UR8][R6.64+0x100] ;  /* 0x00010008060fa981 */ /* 0x000f62000c1e1900 */
[-C--:B------:R-:W-:Y:S01]  /*72d0*/  ISETP.GE.AND P2, PT, R40, R103.reuse, PT ;  /* 0x000000672800720c */ /* 0x080fe20003f46270 */
[----:B0-----:R-:W-:Y:S02]  /*72e0*/  HFMA2.MMA R54, -RZ, RZ, 0, 0 ;  /* 0x00000000ff367435 */ /* 0x001fe400000001ff */
[----:B------:R-:W5:Y:S01]  /*72f0*/  @!P1 LDG.E R4, desc[UR8][R6.64+0x180] ;  /* 0x0001800806049981 */ /* 0x000f62000c1e1900 */
[----:B------:R-:W-:-:S03]  /*7300*/  ISETP.GE.AND P1, PT, R42, R103, PT ;  /* 0x000000672a00720c */ /* 0x000fc60003f26270 */
        /* <DEDUP_REMOVED lines=9> */
[----:B------:R-:W-:Y:S02]  /*73a0*/  ISETP.GE.AND P2, PT, R52, R103, PT ;  /* 0x000000673400720c */ /* 0x000fe40003f46270 */
[----:B------:R-:W-:Y:S01]  /*73b0*/  MOV R21, RZ ;  /* 0x000000ff00157202 */ /* 0x000fe20000000f00 */
[----:B------:R-:W5:Y:S01]  /*73c0*/  @!P1 LDG.E R62, desc[UR8][R6.64+0x480] ;  /* 0x00048008063e9981 */ /* 0x000f62000c1e1900 */
[----:B------:R-:W-:Y:S02]  /*73d0*/  MOV R23, RZ ;  /* 0x000000ff00177202 */ /* 0x000fe40000000f00 */
[----:B------:R-:W-:Y:S01]  /*73e0*/  MOV R39, RZ ;  /* 0x000000ff00277202 */ /* 0x000fe20000000f00 */
[----:B------:R-:W5:Y:S04]  /*73f0*/  @!P5 LDG.E R64, desc[UR8][R6.64+0x580] ;  /* 0x000580080640d981 */ /* 0x000f68000c1e1900 */
[----:B------:R-:W5:Y:S04]  /*7400*/  @!P6 LDG.E R21, desc[UR8][R6.64+0x500] ;  /* 0x000500080615e981 */ /* 0x000f68000c1e1900 */
[----:B------:R-:W5:Y:S04]  /*7410*/  @!P4 LDG.E R23, desc[UR8][R6.64+0x600] ;  /* 0x000600080617c981 */ /* 0x000f68000c1e1900 */
[----:B------:R-:W5:Y:S04]  /*7420*/  @!P3 LDG.E R66, desc[UR8][R6.64+0x680] ;  /* 0x000680080642b981 */ /* 0x000f68000c1e1900 */
[----:B------:R0:W5:Y:S01]  /*7430*/  @!P2 LDG.E R39, desc[UR8][R6.64+0x700] ;  /* 0x000700080627a981 */ /* 0x000162000c1e1900 */
[----:B------:R-:W-:-:S04]  /*7440*/  LOP3.LUT R101, R101, 0xfffffe00, RZ, 0xc0, !PT ;  /* 0xfffffe0065657812 */ /* 0x000fc800078ec0ff */
[----:B------:R-:W-:-:S04]  /*7450*/  LEA R104, R94, R101, 0x4 ;  /* 0x000000655e687211 */ /* 0x000fc800078e20ff */
[C---:B0-----:R-:W-:Y:S02]  /*7460*/  IADD3 R6, R104.reuse, 0x1, RZ ;  /* 0x0000000168067810 */ /* 0x041fe40007ffe0ff */
[----:B------:R-:W-:-:S04]  /*7470*/  IADD3 R7, R104, 0x4, RZ ;  /* 0x0000000468077810 */ /* 0x000fc80007ffe0ff */
[----:B------:R-:W-:-:S04]  /*7480*/  LEA.HI.SX32 R7, R7, R104, 0x1b ;  /* 0x0000006807077211 */ /* 0x000fc800078fdaff */
[----:B------:R-:W-:Y:S02]  /*7490*/  LEA R7, R7, UR5, 0x2 ;  /* 0x0000000507077c11 */ /* 0x000fe4000f8e10ff */
[C---:B------:R-:W-:Y:S02]  /*74a0*/  IADD3 R45, R104.reuse, 0xb, RZ ;  /* 0x0000000b682d7810 */ /* 0x040fe40007ffe0ff */
[----:B------:R-:W-:Y:S02]  /*74b0*/  IADD3 R49, R104, 0xc, RZ ;  /* 0x0000000c68317810 */ /* 0x000fe40007ffe0ff */
[-C--:B------:R-:W-:Y:S02]  /*74c0*/  LEA.HI.SX32 R45, R45, R104.reuse, 0x1b ;  /* 0x000000682d2d7211 */ /* 0x080fe400078fdaff */
[----:B------:R-:W-:Y:S02]  /*74d0*/  LEA.HI.SX32 R49, R49, R104, 0x1b ;  /* 0x0000006831317211 */ /* 0x000fe400078fdaff */
[----:B------:R-:W-:-:S02]  /*74e0*/  LEA R45, R45, UR5, 0x2 ;  /* 0x000000052d2d7c11 */ /* 0x000fc4000f8e10ff */
[----:B------:R-:W-:Y:S01]  /*74f0*/  LEA R49, R49, UR5, 0x2 ;  /* 0x0000000531317c11 */ /* 0x000fe2000f8e10ff */
[----:B--2---:R-:W-:Y:S04]  /*7500*/  STS [R87], R56 ;  /* 0x0000003857007388 */ /* 0x004fe80000000800 */
[----:B---3--:R-:W-:Y:S04]  /*7510*/  STS [R86+0x80], R13 ;  /* 0x0000800d56007388 */ /* 0x008fe80000000800 */
[----:B----4-:R-:W-:Y:S04]  /*7520*/  STS [R85+0x100], R58 ;  /* 0x0001003a55007388 */ /* 0x010fe80000000800 */
[----:B-----5:R-:W-:Y:S04]  /*7530*/  STS [R84+0x180], R15 ;  /* 0x0001800f54007388 */ /* 0x020fe80000000800 */
[----:B------:R-:W-:Y:S04]  /*7540*/  STS [R83+0x200], R4 ;  /* 0x0002000453007388 */ /* 0x000fe80000000800 */
[----:B------:R0:W-:Y:S04]  /*7550*/  STS [R82+0x280], R5 ;  /* 0x0002800552007388 */ /* 0x0001e80000000800 */
[----:B------:R-:W-:Y:S04]  /*7560*/  STS [R81+0x300], R60 ;  /* 0x0003003c51007388 */ /* 0x000fe80000000800 */
[----:B------:R1:W-:Y:S01]  /*7570*/  STS [R80+0x380], R17 ;  /* 0x0003801150007388 */ /* 0x0003e20000000800 */
[----:B0-----:R-:W-:-:S03]  /*7580*/  IADD3 R5, R104, 0x2, RZ ;  /* 0x0000000268057810 */ /* 0x001fc60007ffe0ff */
[----:B------:R-:W-:Y:S01]  /*7590*/  STS [R79+0x400], R54 ;  /* 0x000400364f007388 */ /* 0x000fe20000000800 */
[----:B------:R-:W-:-:S03]  /*75a0*/  LEA.HI.SX32 R4, R6, R104, 0x1b ;  /* 0x0000006806047211 */ /* 0x000fc600078fdaff */
[----:B------:R0:W-:Y:S01]  /*75b0*/  STS [R78+0x480], R19 ;  /* 0x000480134e007388 */ /* 0x0001e20000000800 */
[----:B------:R-:W-:-:S03]  /*75c0*/  LEA.HI.SX32 R5, R5, R104, 0x1b ;  /* 0x0000006805057211 */ /* 0x000fc600078fdaff */
[----:B------:R-:W-:Y:S01]  /*75d0*/  STS [R77+0x500], R62 ;  /* 0x0005003e4d007388 */ /* 0x000fe20000000800 */
[----:B------:R-:W-:Y:S02]  /*75e0*/  LEA R4, R4, UR5, 0x2 ;  /* 0x0000000504047c11 */ /* 0x000fe4000f8e10ff */
[----:B------:R-:W-:Y:S01]  /*75f0*/  IADD3 R6, R104, 0x3, RZ ;  /* 0x0000000368067810 */ /* 0x000fe20007ffe0ff */
[----:B------:R-:W-:Y:S04]  /*7600*/  STS [R76+0x580], R21 ;  /* 0x000580154c007388 */ /* 0x000fe80000000800 */
[----:B------:R-:W-:Y:S01]  /*7610*/  STS [R75+0x600], R64 ;  /* 0x000600404b007388 */ /* 0x000fe20000000800 */
[----:B------:R-:W-:-:S03]  /*7620*/  LEA R5, R5, UR5, 0x2 ;  /* 0x0000000505057c11 */ /* 0x000fc6000f8e10ff */
[----:B------:R2:W-:Y:S04]  /*7630*/  STS [R74+0x680], R23 ;  /* 0x000680174a007388 */ /* 0x0005e80000000800 */
[----:B------:R-:W-:Y:S04]  /*7640*/  STS [R73+0x700], R66 ;  /* 0x0007004249007388 */ /* 0x000fe80000000800 */
[----:B------:R-:W-:Y:S01]  /*7650*/  STS [R72+0x780], R39 ;  /* 0x0007802748007388 */ /* 0x000fe20000000800 */
[----:B------:R-:W-:-:S03]  /*7660*/  NOP ;  /* 0x0000000000007918 */ /* 0x000fc60000000000 */
[----:B------:R-:W3:Y:S01]  /*7670*/  LDS R43, [R71] ;  /* 0x00000000472b7984 */ /* 0x000ee20000000800 */
[----:B------:R-:W-:-:S03]  /*7680*/  LEA.HI.SX32 R6, R6, R104, 0x1b ;  /* 0x0000006806067211 */ /* 0x000fc600078fdaff */
[----:B------:R-:W4:Y:S01]  /*7690*/  LDS R41, [R4+0x4] ;  /* 0x0000040004297984 */ /* 0x000f220000000800 */
[----:B------:R-:W-:-:S03]  /*76a0*/  LEA R6, R6, UR5, 0x2 ;  /* 0x0000000506067c11 */ /* 0x000fc6000f8e10ff */
[----:B------:R-:W5:Y:S04]  /*76b0*/  LDS R47, [R5+0x8] ;  /* 0x00000800052f7984 */ /* 0x000f680000000800 */
[----:B------:R-:W5:Y:S04]  /*76c0*/  LDS R53, [R6+0xc] ;  /* 0x00000c0006357984 */ /* 0x000f680000000800 */
[----:B------:R-:W5:Y:S01]  /*76d0*/  LDS R39, [R7+0x10] ;  /* 0x0000100007277984 */ /* 0x000f620000000800 */
[C---:B------:R-:W-:Y:S02]  /*76e0*/  IADD3 R13, R104.reuse, 0x5, RZ ;  /* 0x00000005680d7810 */ /* 0x040fe40007ffe0ff */
[C---:B-1----:R-:W-:Y:S01]  /*76f0*/  IADD3 R17, R104.reuse, 0x7, RZ ;  /* 0x0000000768117810 */ /* 0x042fe20007ffe0ff */
[----:B------:R-:W-:Y:S01]  /*7700*/  LDS R66, [R45+0x2c] ;  /* 0x00002c002d427984 */ /* 0x000fe20000000800 */
[----:B------:R-:W-:-:S02]  /*7710*/  IADD3 R15, R104, 0x6, RZ ;  /* 0x00000006680f7810 */ /* 0x000fc40007ffe0ff */
[-C--:B------:R-:W-:Y:S01]  /*7720*/  LEA.HI.SX32 R13, R13, R104.reuse, 0x1b ;  /* 0x000000680d0d7211 */ /* 0x080fe200078fdaff */
[----:B------:R-:W-:Y:S01]  /*7730*/  LDS R61, [R49+0x30] ;  /* 0x00003000313d7984 */ /* 0x000fe20000000800 */
[-C--:B------:R-:W-:Y:S02]  /*7740*/  LEA.HI.SX32 R17, R17, R104.reuse, 0x1b ;  /* 0x0000006811117211 */ /* 0x080fe400078fdaff */
[C---:B0-----:R-:W-:Y:S02]  /*7750*/  IADD3 R19, R104.reuse, 0x8, RZ ;  /* 0x0000000868137810 */ /* 0x041fe40007ffe0ff */
[C---:B--2---:R-:W-:Y:S02]  /*7760*/  IADD3 R23, R104.reuse, 0xa, RZ ;  /* 0x0000000a68177810 */ /* 0x044fe40007ffe0ff */
[----:B------:R-:W-:Y:S02]  /*7770*/  IADD3 R21, R104, 0x9, RZ ;  /* 0x0000000968157810 */ /* 0x000fe40007ffe0ff */
[----:B------:R-:W-:-:S02]  /*7780*/  LEA.HI.SX32 R15, R15, R104, 0x1b ;  /* 0x000000680f0f7211 */ /* 0x000fc400078fdaff */
[----:B------:R-:W-:Y:S01]  /*7790*/  LEA R13, R13, UR5, 0x2 ;  /* 0x000000050d0d7c11 */ /* 0x000fe2000f8e10ff */
[----:B---3--:R-:W-:Y:S01]  /*77a0*/  FMUL.FTZ R54, R43, -1.4426950216293334961 ;  /* 0xbfb8aa3b2b367820 */ /* 0x008fe20000410000 */
[----:B------:R-:W-:-:S03]  /*77b0*/  LEA R17, R17, UR5, 0x2 ;  /* 0x0000000511117c11 */ /* 0x000fc6000f8e10ff */
[----:B------:R-:W0:Y:S01]  /*77c0*/  LDS R51, [R13+0x14] ;  /* 0x000014000d337984 */ /* 0x000e220000000800 */
[----:B----4-:R-:W-:Y:S01]  /*77d0*/  FMUL.FTZ R56, R41, -1.4426950216293334961 ;  /* 0xbfb8aa3b29387820 */ /* 0x010fe20000410000 */
[----:B------:R1:W-:Y:S01]  /*77e0*/  MUFU.EX2 R67, R54 ;  /* 0x0000003600437308 */ /* 0x0003e20000000800 */
[-C--:B------:R-:W-:Y:S01]  /*77f0*/  LEA.HI.SX32 R19, R19, R104.reuse, 0x1b ;  /* 0x0000006813137211 */ /* 0x080fe200078fdaff */
[----:B------:R-:W2:Y:S01]  /*7800*/  LDS R59, [R17+0x1c] ;  /* 0x00001c00113b7984 */ /* 0x000ea20000000800 */
[----:B-----5:R-:W-:Y:S01]  /*7810*/  FMUL.FTZ R60, R47, -1.4426950216293334961 ;  /* 0xbfb8aa3b2f3c7820 */ /* 0x020fe20000410000 */
[-C--:B------:R-:W-:Y:S02]  /*7820*/  LEA.HI.SX32 R23, R23, R104.reuse, 0x1b ;  /* 0x0000006817177211 */ /* 0x080fe400078fdaff */
[----:B------:R-:W-:Y:S02]  /*7830*/  LEA.HI.SX32 R21, R21, R104, 0x1b ;  /* 0x0000006815157211 */ /* 0x000fe400078fdaff */
[----:B-1----:R-:W-:Y:S01]  /*7840*/  IADD3 R54, R104, 0xd, RZ ;  /* 0x0000000d68367810 */ /* 0x002fe20007ffe0ff */
[----:B------:R1:W3:Y:S01]  /*7850*/  MUFU.EX2 R68, R56 ;  /* 0x0000003800447308 */ /* 0x0002e20000000800 */
[----:B------:R-:W-:-:S02]  /*7860*/  LEA R15, R15, UR5, 0x2 ;  /* 0x000000050f0f7c11 */ /* 0x000fc4000f8e10ff */
[----:B------:R-:W-:Y:S02]  /*7870*/  LEA.HI.SX32 R54, R54, R104, 0x1b ;  /* 0x0000006836367211 */ /* 0x000fe400078fdaff */
[----:B------:R-:W-:Y:S01]  /*7880*/  LEA R19, R19, UR5, 0x2 ;  /* 0x0000000513137c11 */ /* 0x000fe2000f8e10ff */
[----:B------:R-:W-:Y:S02]  /*7890*/  FMUL.FTZ R63, R53, -1.4426950216293334961 ;  /* 0xbfb8aa3b353f7820 */ /* 0x000fe40000410000 */
[----:B------:R4:W-:Y:S01]  /*78a0*/  MUFU.EX2 R69, R60 ;  /* 0x0000003c00457308 */ /* 0x0009e20000000800 */
[C---:B-1----:R-:W-:Y:S01]  /*78b0*/  IADD3 R56, R104.reuse, 0xe, RZ ;  /* 0x0000000e68387810 */ /* 0x042fe20007ffe0ff */
[----:B------:R-:W1:Y:S01]  /*78c0*/  LDS R57, [R15+0x18] ;  /* 0x000018000f397984 */ /* 0x000e620000000800 */
[----:B------:R-:W-:Y:S02]  /*78d0*/  LEA R23, R23, UR5, 0x2 ;  /* 0x0000000517177c11 */ /* 0x000fe4000f8e10ff */
[----:B------:R-:W-:Y:S01]  /*78e0*/  LEA R21, R21, UR5, 0x2 ;  /* 0x0000000515157c11 */ /* 0x000fe2000f8e10ff */
[----:B------:R-:W5:Y:S01]  /*78f0*/  LDS R55, [R19+0x20] ;  /* 0x0000200013377984 */ /* 0x000f620000000800 */
[----:B----4-:R-:W-:-:S03]  /*7900*/  IADD3 R60, R104, 0xf, RZ ;  /* 0x0000000f683c7810 */ /* 0x010fc60007ffe0ff */
[----:B------:R-:W4:Y:S01]  /*7910*/  LDS R62, [R23+0x28] ;  /* 0x00002800173e7984 */ /* 0x000f220000000800 */
[-C--:B------:R-:W-:Y:S02]  /*7920*/  LEA.HI.SX32 R56, R56, R104.reuse, 0x1b ;  /* 0x0000006838387211 */ /* 0x080fe400078fdaff */
[----:B------:R-:W-:Y:S01]  /*7930*/  LEA R54, R54, UR5, 0x2 ;  /* 0x0000000536367c11 */ /* 0x000fe2000f8e10ff */
[----:B------:R-:W3:Y:S01]  /*7940*/  LDS R58, [R21+0x24] ;  /* 0x00002400153a7984 */ /* 0x000ee20000000800 */
[----:B------:R-:W-:Y:S01]  /*7950*/  LEA.HI.SX32 R60, R60, R104, 0x1b ;  /* 0x000000683c3c7211 */ /* 0x000fe200078fdaff */
[----:B------:R-:W-:Y:S01]  /*7960*/  FMUL.FTZ R64, R39, -1.4426950216293334961 ;  /* 0xbfb8aa3b27407820 */ /* 0x000fe20000410000 */
[----:B------:R-:W-:Y:S01]  /*7970*/  LEA R56, R56, UR5, 0x2 ;  /* 0x0000000538387c11 */ /* 0x000fe2000f8e10ff */
[----:B------:R0:W3:Y:S01]  /*7980*/  MUFU.EX2 R70, R63 ;  /* 0x0000003f00467308 */ /* 0x0000e20000000800 */
[----:B------:R-:W-:-:S03]  /*7990*/  LEA R60, R60, UR5, 0x2 ;  /* 0x000000053c3c7c11 */ /* 0x000fc6000f8e10ff */
[----:B------:R-:W3:Y:S04]  /*79a0*/  LDS R65, [R56+0x38] ;  /* 0x0000380038417984 */ /* 0x000ee80000000800 */
[----:B0-----:R-:W0:Y:S01]  /*79b0*/  LDS R63, [R54+0x34] ;  /* 0x00003400363f7984 */ /* 0x001e220000000800 */
[----:B------:R2:W-:Y:S03]  /*79c0*/  MUFU.EX2 R101, R64 ;  /* 0x0000004000657308 */ /* 0x0005e60000000800 */
[----:B--2---:R-:W2:Y:S01]  /*79d0*/  LDS R64, [R60+0x3c] ;  /* 0x00003c003c407984 */ /* 0x004ea20000000800 */
[----:B------:R-:W-:Y:S01]  /*79e0*/  FMUL.FTZ R104, R51, -1.4426950216293334961 ;  /* 0xbfb8aa3b33687820 */ /* 0x000fe20000410000 */
[----:B------:R-:W-:Y:S01]  /*79f0*/  FMUL.FTZ R106, R59, -1.4426950216293334961 ;  /* 0xbfb8aa3b3b6a7820 */ /* 0x000fe20000410000 */
[----:B-1----:R-:W-:Y:S01]  /*7a00*/  FMUL.FTZ R105, R57, -1.4426950216293334961 ;  /* 0xbfb8aa3b39697820 */ /* 0x002fe20000410000 */
[----:B------:R-:W-:-:S03]  /*7a10*/  FMUL.FTZ R110, R66, -1.4426950216293334961 ;  /* 0xbfb8aa3b426e7820 */ /* 0x000fc60000410000 */
[----:B------:R-:W1:Y:S01]  /*7a20*/  MUFU.EX2 R104, R104 ;  /* 0x0000006800687308 */ /* 0x000e620000000800 */
[----:B-----5:R-:W-:Y:S01]  /*7a30*/  FMUL.FTZ R107, R55, -1.4426950216293334961 ;  /* 0xbfb8aa3b376b7820 */ /* 0x020fe20000410000 */
[----:B----4-:R-:W-:-:S06]  /*7a40*/  FMUL.FTZ R109, R62, -1.4426950216293334961 ;  /* 0xbfb8aa3b3e6d7820 */ /* 0x010fcc0000410000 */
[----:B------:R-:W4:Y:S01]  /*7a50*/  MUFU.EX2 R106, R106 ;  /* 0x0000006a006a7308 */ /* 0x000f220000000800 */
[----:B---3--:R-:W-:Y:S01]  /*7a60*/  FMUL.FTZ R108, R58, -1.4426950216293334961 ;  /* 0xbfb8aa3b3a6c7820 */ /* 0x008fe20000410000 */
[----:B------:R-:W-:-:S06]  /*7a70*/  FMUL.FTZ R111, R61, -1.4426950216293334961 ;  /* 0xbfb8aa3b3d6f7820 */ /* 0x000fcc0000410000 */
[----:B------:R-:W3:Y:S01]  /*7a80*/  MUFU.EX2 R105, R105 ;  /* 0x0000006900697308 */ /* 0x000ee20000000800 */
[----:B------:R-:W-:Y:S01]  /*7a90*/  FMUL.FTZ R113, R65, -1.4426950216293334961 ;  /* 0xbfb8aa3b41717820 */ /* 0x000fe20000410000 */
[----:B0-----:R-:W-:-:S06]  /*7aa0*/  FMUL.FTZ R112, R63, -1.4426950216293334961 ;  /* 0xbfb8aa3b3f707820 */ /* 0x001fcc0000410000 */
[----:B------:R-:W0:Y:S01]  /*7ab0*/  MUFU.EX2 R107, R107 ;  /* 0x0000006b006b7308 */ /* 0x000e220000000800 */
[----:B------:R-:W-:-:S07]  /*7ac0*/  FADD.FTZ R68, R68, 1 ;  /* 0x3f80000044447421 */ /* 0x000fce0000010000 */
[----:B------:R-:W5:Y:S01]  /*7ad0*/  MUFU.EX2 R109, R109 ;  /* 0x0000006d006d7308 */ /* 0x000f620000000800 */
[----:B--2---:R-:W-:Y:S01]  /*7ae0*/  FMUL.FTZ R114, R64, -1.4426950216293334961 ;  /* 0xbfb8aa3b40727820 */ /* 0x004fe20000410000 */
[----:B------:R-:W-:-:S06]  /*7af0*/  FADD.FTZ R70, R70, 1 ;  /* 0x3f80000046467421 */ /* 0x000fcc0000010000 */
[----:B------:R-:W2:Y:S01]  /*7b00*/  MUFU.EX2 R108, R108 ;  /* 0x0000006c006c7308 */ /* 0x000ea20000000800 */
[----:B------:R-:W-:-:S07]  /*7b10*/  FADD.FTZ R67, R67, 1 ;  /* 0x3f80000043437421 */ /* 0x000fce0000010000 */
[----:B------:R-:W2:Y:S08]  /*7b20*/  MUFU.EX2 R110, R110 ;  /* 0x0000006e006e7308 */ /* 0x000eb00000000800 */
[----:B------:R-:W2:Y:S01]  /*7b30*/  MUFU.EX2 R112, R112 ;  /* 0x0000007000707308 */ /* 0x000ea20000000800 */
[----:B------:R-:W-:-:S07]  /*7b40*/  FADD.FTZ R69, R69, 1 ;  /* 0x3f80000045457421 */ /* 0x000fce0000010000 */
[----:B------:R-:W2:Y:S01]  /*7b50*/  MUFU.EX2 R111, R111 ;  /* 0x0000006f006f7308 */ /* 0x000ea20000000800 */
[----:B-1----:R-:W-:Y:S01]  /*7b60*/  FADD.FTZ R104, R104, 1 ;  /* 0x3f80000068687421 */ /* 0x002fe20000010000 */
[----:B----4-:R-:W-:-:S06]  /*7b70*/  FADD.FTZ R106, R106, 1 ;  /* 0x3f8000006a6a7421 */ /* 0x010fcc0000010000 */
[----:B------:R-:W1:Y:S01]  /*7b80*/  MUFU.EX2 R113, R113 ;  /* 0x0000007100717308 */ /* 0x000e620000000800 */
[----:B------:R-:W-:-:S07]  /*7b90*/  FADD.FTZ R101, R101, 1 ;  /* 0x3f80000065657421 */ /* 0x000fce0000010000 */
[----:B------:R-:W4:Y:S01]  /*7ba0*/  MUFU.EX2 R114, R114 ;  /* 0x0000007200727308 */ /* 0x000f220000000800 */
[----:B---3--:R-:W-:-:S07]  /*7bb0*/  FADD.FTZ R105, R105, 1 ;  /* 0x3f80000069697421 */ /* 0x008fce0000010000 */
[----:B------:R-:W3:Y:S01]  /*7bc0*/  MUFU.RCP R68, R68 ;  /* 0x0000004400447308 */ /* 0x000ee20000001000 */
[----:B0-----:R-:W-:Y:S01]  /*7bd0*/  FADD.FTZ R107, R107, 1 ;  /* 0x3f8000006b6b7421 */ /* 0x001fe20000010000 */
[----:B-----5:R-:W-:Y:S01]  /*7be0*/  FADD.FTZ R109, R109, 1 ;  /* 0x3f8000006d6d7421 */ /* 0x020fe20000010000 */
[----:B--2---:R-:W-:-:S05]  /*7bf0*/  FADD.FTZ R108, R108, 1 ;  /* 0x3f8000006c6c7421 */ /* 0x004fca0000010000 */
[----:B------:R-:W0:Y:S01]  /*7c00*/  MUFU.RCP R116, R67 ;  /* 0x0000004300747308 */ /* 0x000e220000001000 */
[----:B------:R-:W-:-:S07]  /*7c10*/  FADD.FTZ R110, R110, 1 ;  /* 0x3f8000006e6e7421 */ /* 0x000fce0000010000 */
[----:B------:R-:W2:Y:S01]  /*7c20*/  MUFU.RCP R70, R70 ;  /* 0x0000004600467308 */ /* 0x000ea20000001000 */
[----:B------:R-:W-:Y:S01]  /*7c30*/  FADD.FTZ R112, R112, 1 ;  /* 0x3f80000070707421 */ /* 0x000fe20000010000 */
[----:B------:R-:W-:-:S06]  /*7c40*/  FADD.FTZ R111, R111, 1 ;  /* 0x3f8000006f6f7421 */ /* 0x000fcc0000010000 */
[----:B------:R-:W5:Y:S01]  /*7c50*/  MUFU.RCP R118, R69 ;  /* 0x0000004500767308 */ /* 0x000f620000001000 */
[----:B-1----:R-:W-:-:S07]  /*7c60*/  FADD.FTZ R113, R113, 1 ;  /* 0x3f80000071717421 */ /* 0x002fce0000010000 */
[----:B------:R-:W1:Y:S01]  /*7c70*/  MUFU.RCP R120, R101 ;  /* 0x0000006500787308 */ /* 0x000e620000001000 */
[----:B----4-:R-:W-:-:S07]  /*7c80*/  FADD.FTZ R114, R114, 1 ;  /* 0x3f80000072727421 */ /* 0x010fce0000010000 */
[----:B------:R-:W4:Y:S08]  /*7c90*/  MUFU.RCP R104, R104 ;  /* 0x0000006800687308 */ /* 0x000f300000001000 */
[----:B------:R-:W4:Y:S08]  /*7ca0*/  MUFU.RCP R106, R106 ;  /* 0x0000006a006a7308 */ /* 0x000f300000001000 */
[----:B------:R-:W4:Y:S01]  /*7cb0*/  MUFU.RCP R122, R105 ;  /* 0x00000069007a7308 */ /* 0x000f220000001000 */
[----:B---3--:R-:W-:-:S07]  /*7cc0*/  FMUL.FTZ R68, R41, R68 ;  /* 0x0000004429447220 */ /* 0x008fce0000410000 */
[----:B------:R-:W3:Y:S08]  /*7cd0*/  MUFU.RCP R124, R107 ;  /* 0x0000006b007c7308 */ /* 0x000ef00000001000 */
[----:B------:R-:W3:Y:S01]  /*7ce0*/  MUFU.RCP R67, R108 ;  /* 0x0000006c00437308 */ /* 0x000ee20000001000 */
[----:B0-----:R-:W-:-:S07]  /*7cf0*/  FMUL.FTZ R43, R43, R116 ;  /* 0x000000742b2b7220 */ /* 0x001fce0000410000 */
[----:B------:R-:W0:Y:S01]  /*7d00*/  MUFU.RCP R109, R109 ;  /* 0x0000006d006d7308 */ /* 0x000e220000001000 */
[----:B--2---:R-:W-:-:S07]  /*7d10*/  FMUL.FTZ R70, R53, R70 ;  /* 0x0000004635467220 */ /* 0x004fce0000410000 */
[----:B------:R-:W2:Y:S01]  /*7d20*/  MUFU.RCP R69, R110 ;  /* 0x0000006e00457308 */ /* 0x000ea20000001000 */
[----:B-----5:R-:W-:-:S07]  /*7d30*/  FMUL.FTZ R47, R47, R118 ;  /* 0x000000762f2f7220 */ /* 0x020fce0000410000 */
[----:B------:R-:W5:Y:S08]  /*7d40*/  MUFU.RCP R126, R111 ;  /* 0x0000006f007e7308 */ /* 0x000f700000001000 */
[----:B------:R-:W5:Y:S01]  /*7d50*/  MUFU.RCP R112, R112 ;  /* 0x0000007000707308 */ /* 0x000f620000001000 */
[----:B------:R-:W-:Y:S01]  /*7d60*/  FMUL.FTZ R38, R43, R38 ;  /* 0x000000262b267220 */ /* 0x000fe20000410000 */
[----:B------:R-:W-:Y:S06]  /*7d70*/  BAR.SYNC.DEFER_BLOCKING 0x0 ;  /* 0x0000000000007b1d */ /* 0x000fec0000010000 */
[----:B------:R-:W5:Y:S01]  /*7d80*/  MUFU.RCP R108, R113 ;  /* 0x00000071006c7308 */ /* 0x000f620000001000 */
[----:B------:R-:W-:Y:S01]  /*7d90*/  FMUL.FTZ R37, R68, R37 ;  /* 0x0000002544257220 */ /* 0x000fe20000410000 */
[----:B------:R-:W-:-:S06]  /*7da0*/  FMUL.FTZ R35, R70, R35 ;  /* 0x0000002346237220 */ /* 0x000fcc0000410000 */
[----:B------:R-:W5:Y:S01]  /*7db0*/  MUFU.RCP R41, R114 ;  /* 0x0000007200297308 */ /* 0x000f620000001000 */
[----:B-1----:R-:W-:Y:S01]  /*7dc0*/  FMUL.FTZ R39, R39, R120 ;  /* 0x0000007827277220 */ /* 0x002fe20000410000 */
[----:B----4-:R-:W-:Y:S01]  /*7dd0*/  FMUL.FTZ R68, R51, R104 ;  /* 0x0000006833447220 */ /* 0x010fe20000410000 */
[----:B------:R-:W-:Y:S01]  /*7de0*/  FMUL.FTZ R70, R59, R106 ;  /* 0x0000006a3b467220 */ /* 0x000fe20000410000 */
[----:B------:R-:W-:Y:S01]  /*7df0*/  FMUL.FTZ R36, R47, R36 ;  /* 0x000000242f247220 */ /* 0x000fe20000410000 */
[----:B------:R-:W-:Y:S01]  /*7e00*/  FMUL.FTZ R57, R57, R122 ;  /* 0x0000007a39397220 */ /* 0x000fe20000410000 */
[----:B------:R-:W-:Y:S01]  /*7e10*/  FMUL.FTZ R34, R39, R34 ;  /* 0x0000002227227220 */ /* 0x000fe20000410000 */
[----:B---3--:R-:W-:Y:S01]  /*7e20*/  FMUL.FTZ R55, R55, R124 ;  /* 0x0000007c37377220 */ /* 0x008fe20000410000 */
[----:B------:R-:W-:Y:S01]  /*7e30*/  FMUL.FTZ R68, R68, R33 ;  /* 0x0000002144447220 */ /* 0x000fe20000410000 */
[----:B------:R-:W-:Y:S01]  /*7e40*/  FMUL.FTZ R70, R70, R31 ;  /* 0x0000001f46467220 */ /* 0x000fe20000410000 */
[----:B------:R-:W-:Y:S01]  /*7e50*/  FMUL.FTZ R58, R58, R67 ;  /* 0x000000433a3a7220 */ /* 0x000fe20000410000 */
[----:B------:R-:W-:Y:S01]  /*7e60*/  STS [R71], R38 ;  /* 0x0000002647007388 */ /* 0x000fe20000000800 */
[----:B------:R-:W-:Y:S01]  /*7e70*/  FMUL.FTZ R32, R57, R32 ;  /* 0x0000002039207220 */ /* 0x000fe20000410000 */
[----:B0-----:R-:W-:Y:S01]  /*7e80*/  FMUL.FTZ R31, R62, R109 ;  /* 0x0000006d3e1f7220 */ /* 0x001fe20000410000 */
[----:B--2---:R-:W-:Y:S01]  /*7e90*/  FMUL.FTZ R66, R66, R69 ;  /* 0x0000004542427220 */ /* 0x004fe20000410000 */
[----:B------:R-:W-:Y:S01]  /*7ea0*/  STS [R4+0x4], R37 ;  /* 0x0000042504007388 */ /* 0x000fe20000000800 */
[----:B------:R-:W-:Y:S01]  /*7eb0*/  FMUL.FTZ R30, R55, R30 ;  /* 0x0000001e371e7220 */ /* 0x000fe20000410000 */
[----:B-----5:R-:W-:-:S02]  /*7ec0*/  FMUL.FTZ R61, R61, R126 ;  /* 0x0000007e3d3d7220 */ /* 0x020fc40000410000 */
[----:B------:R-:W-:Y:S01]  /*7ed0*/  STS [R5+0x8], R36 ;  /* 0x0000082405007388 */ /* 0x000fe20000000800 */
[----:B------:R-:W-:Y:S01]  /*7ee0*/  FMUL.FTZ R58, R58, R29 ;  /* 0x0000001d3a3a7220 */ /* 0x000fe20000410000 */
[----:B------:R-:W-:Y:S02]  /*7ef0*/  FMUL.FTZ R62, R63, R112 ;  /* 0x000000703f3e7220 */ /* 0x000fe40000410000 */
[----:B------:R-:W-:Y:S01]  /*7f00*/  STS [R6+0xc], R35 ;  /* 0x00000c2306007388 */ /* 0x000fe20000000800 */
[----:B------:R-:W-:Y:S01]  /*7f10*/  FMUL.FTZ R28, R31, R28 ;  /* 0x0000001c1f1c7220 */ /* 0x000fe20000410000 */
[----:B------:R-:W-:Y:S01]  /*7f20*/  FMUL.FTZ R66, R66, R27 ;  /* 0x0000001b42427220 */ /* 0x000fe20000410000 */
[----:B------:R-:W-:Y:S01]  /*7f30*/  FMUL.FTZ R65, R65, R108 ;  /* 0x0000006c41417220 */ /* 0x000fe20000410000 */
[----:B------:R0:W-:Y:S01]  /*7f40*/  STS [R7+0x10], R34 ;  /* 0x0000102207007388 */ /* 0x0001e20000000800 */
[----:B------:R-:W-:Y:S01]  /*7f50*/  FMUL.FTZ R27, R64, R41 ;  /* 0x00000029401b7220 */ /* 0x000fe20000410000 */
[----:B------:R-:W-:-:S02]  /*7f60*/  FMUL.FTZ R26, R61, R26 ;  /* 0x0000001a3d1a7220 */ /* 0x000fc40000410000 */
[----:B------:R-:W-:Y:S01]  /*7f70*/  STS [R13+0x14], R68 ;  /* 0x000014440d007388 */ /* 0x000fe20000000800 */
[----:B------:R-:W-:-:S03]  /*7f80*/  FMUL.FTZ R25, R62, R25 ;  /* 0x000000193e197220 */ /* 0x000fc60000410000 */
[----:B------:R-:W-:Y:S01]  /*7f90*/  STS [R15+0x18], R32 ;  /* 0x000018200f007388 */ /* 0x000fe20000000800 */
[----:B------:R-:W-:-:S03]  /*7fa0*/  FMUL.FTZ R65, R65, R24 ;  /* 0x0000001841417220 */ /* 0x000fc60000410000 */
[----:B------:R-:W-:Y:S01]  /*7fb0*/  STS [R17+0x1c], R70 ;  /* 0x00001c4611007388 */ /* 0x000fe20000000800 */
[----:B------:R-:W-:-:S03]  /*7fc0*/  FMUL.FTZ R27, R27, R22 ;  /* 0x000000161b1b7220 */ /* 0x000fc60000410000 */
        /* <DEDUP_REMOVED lines=28> */
[----:B0-----:R-:W-:-:S02]  /*8190*/  IMAD R7, R95, UR6, RZ ;  /* 0x000000065f077c24 */ /* 0x001fc4000f8e02ff */
[C---:B------:R-:W-:Y:S01]  /*81a0*/  IMAD.WIDE.U32 R4, R96.reuse, UR6, RZ ;  /* 0x0000000660047c25 */ /* 0x040fe2000f8e00ff */
[----:B------:R-:W-:Y:S03]  /*81b0*/  BSSY B0, `(.L_x_764) ;  /* 0x0000010000007945 */ /* 0x000fe60003800000 */
[----:B------:R-:W-:-:S05]  /*81c0*/  IMAD R7, R96, UR7, R7 ;  /* 0x0000000760077c24 */ /* 0x000fca000f8e0207 */
[----:B------:R-:W-:Y:S02]  /*81d0*/  IADD3 R31, R5, R7, RZ ;  /* 0x00000007051f7210 */ /* 0x000fe40007ffe0ff */
[----:B-1----:R-:W-:-:S13]  /*81e0*/  ISETP.GE.AND P0, PT, R92, R29, PT ;  /* 0x0000001d5c00720c */ /* 0x002fda0003f06270 */
        /* <DEDUP_REMOVED lines=12> */
.L_x_765:
[----:B------:R-:W-:Y:S05]  /*82b0*/  BSYNC B0 ;  /* 0x0000000000007941 */ /* 0x000fea0003800000 */
.L_x_764:
        /* <DEDUP_REMOVED lines=11> */
[----:B------:R-:W-:Y:S01]  /*8370*/  IMAD R5, R100, UR7, R5 ;  /* 0x0000000764057c24 */ /* 0x000fe2000f8e0205 */
[----:B------:R-:W-:-:S02]  /*8380*/  IADD3 R4, P0, R2, UR12, RZ ;  /* 0x0000000c02047c10 */ /* 0x000fc4000ff1e0ff */
[----:B------:R-:W-:Y:S02]  /*8390*/  IADD3 R2, P1, R11, UR10, RZ ;  /* 0x0000000a0b027c10 */ /* 0x000fe4000ff3e0ff */
[----:B------:R-:W-:Y:S02]  /*83a0*/  IADD3.X R3, R5, UR13, R3, P0, !PT ;  /* 0x0000000d05037c10 */ /* 0x000fe400087fe403 */
[----:B------:R-:W-:Y:S02]  /*83b0*/  IADD3.X R9, R9, UR11, RZ, P1, !PT ;  /* 0x0000000b09097c10 */ /* 0x000fe40008ffe4ff */
[----:B------:R-:W-:Y:S02]  /*83c0*/  LEA R2, P0, R4, R2, 0x2 ;  /* 0x0000000204027211 */ /* 0x000fe400078010ff */
        /* <DEDUP_REMOVED lines=35> */
.L_x_767:
        /* <DEDUP_REMOVED lines=16> */
.L_x_5177:


//--------------------- .text._Z25selective_scan_fwd_kernelI32Selective_Scan_fwd_kernel_traitsILi64ELi16ELi1ELb0ELb0ELb1ELb0EfN3c107complexIfEEEEv13SSMParamsBase --------------------------
	.section	.text._Z25selective_scan_fwd_kernelI32Selective_Scan_fwd_kernel_traitsILi64ELi16ELi1ELb0ELb0ELb1ELb0EfN3c107complexIfEEEEv13SSMParamsBase,"ax",@progbits
	.align	128
        .global         _Z25selective_scan_fwd_kernelI32Selective_Scan_fwd_kernel_traitsILi64ELi16ELi1ELb0ELb0ELb1ELb0EfN3c107complexIfEEEEv13SSMParamsBase
        .type           _Z25selective_scan_fwd_kernelI32Selective_Scan_fwd_kernel_traitsILi64ELi16ELi1ELb0ELb0ELb1ELb0EfN3c107complexIfEEEEv13SSMParamsBase,@function
        .size           _Z25selective_scan_fwd_kernelI32Selective_Scan_fwd_kernel_traitsILi64ELi16ELi1ELb0ELb0ELb1ELb0EfN3c107complexIfEEEEv13SSMParamsBase,(.L_x_5178 - _Z25selective_scan_fwd_kernelI32Selective_Scan_fwd_kernel_traitsILi64ELi16ELi1ELb0ELb0ELb1ELb0EfN3c107complexIfEEEEv13SSMParamsBase)
        .other          _Z25selective_scan_fwd_kernelI32Selective_Scan_fwd_kernel_traitsILi64ELi16ELi1ELb0ELb0ELb1ELb0EfN3c107complexIfEEEEv13SSMParamsBase,@"STO_CUDA_ENTRY STV_DEFAULT"
_Z25selective_scan_fwd_kernelI32Selective_Scan_fwd_kernel_traitsILi64ELi16ELi1ELb0ELb0ELb1ELb0EfN3c107complexIfEEEEv13SSMParamsBase:
.text._Z25selective_scan_fwd_kernelI32Selective_Scan_fwd_kernel_traitsILi64ELi16ELi1ELb0ELb0ELb1ELb0EfN3c107complexIfEEEEv13SSMParamsBase:
        /* <DEDUP_REMOVED lines=110> */
.L_x_809:
        /* <DEDUP_REMOVED lines=170> */
[----:B-----5:R-:W-:Y:S01]  /*1180*/  HFMA2.MMA R18, -RZ, RZ, 0, 0 ;  /* 0x00000000ff127435 */ /* 0x020fe200000001ff */
        /* <DEDUP_REMOVED lines=19> */
[----:B------:R-:W-:Y:S01]  /*12c0*/  MOV R16, RZ ;  /* 0x000000ff00107202 */ /* 0x000fe20000000f00 */
[----:B------:R-:W3:Y:S01]  /*12d0*/  @!P0 LDG.E R12, desc[UR16][R2.64+0x400] ;  /* 0x00040010020c8981 */ /* 0x000ee2000c1e1900 */
[----:B------:R-:W-:-:S03]  /*12e0*/  MOV R20, RZ ;  /* 0x000000ff00147202 */ /* 0x000fc60000000f00 */
[----:B------:R-:W3:Y:S04]  /*12f0*/  @!P4 LDG.E R14, desc[UR16][R2.64+0x500] ;  /* 0x00050010020ec981 */ /* 0x000ee8000c1e1900 */
[----:B------:R-:W3:Y:S04]  /*1300*/  @!P6 LDG.E R13, desc[UR16][R2.64+0x580] ;  /* 0x00058010020de981 */ /* 0x000ee8000c1e1900 */
[----:B------:R-:W3:Y:S04]  /*1310*/  @!P5 LDG.E R18, desc[UR16][R2.64+0x600] ;  /* 0x000600100212d981 */ /* 0x000ee8000c1e1900 */
[----:B------:R-:W3:Y:S04]  /*1320*/  @!P3 LDG.E R16, desc[UR16][R2.64+0x680] ;  /* 0x000680100210b981 */ /* 0x000ee8000c1e1900 */
[----:B------:R-:W3:Y:S04]  /*1330*/  @!P2 LDG.E R15, desc[UR16][R2.64+0x700] ;  /* 0x00070010020fa981 */ /* 0x000ee8000c1e1900 */
[----:B------:R-:W3:Y:S04]  /*1340*/  @!P1 LDG.E R20, desc[UR16][R2.64+0x780] ;  /* 0x0007801002149981 */ /* 0x000ee8000c1e1900 */
        /* <DEDUP_REMOVED lines=14> */
[----:B-----5:R-:W-:Y:S04]  /*1430*/  STS [R75+0x100], R6 ;  /* 0x000100064b007388 */ /* 0x020fe80000000800 */
        /* <DEDUP_REMOVED lines=79> */
.L_x_769:
[----:B------:R-:W-:Y:S05]  /*1930*/  BSYNC B0 ;  /* 0x0000000000007941 */ /* 0x000fea0003800000 */
.L_x_768:
        /* <DEDUP_REMOVED lines=37> */
.L_x_771:
[----:B------:R-:W-:Y:S05]  /*1b90*/  BSYNC B0 ;  /* 0x0000000000007941 */ /* 0x000fea0003800000 */
.L_x_770:
        /* <DEDUP_REMOVED lines=35> */
.L_x_773:
[----:B------:R-:W-:Y:S05]  /*1dd0*/  BSYNC B0 ;  /* 0x0000000000007941 */ /* 0x000fea0003800000 */
.L_x_772:
        /* <DEDUP_REMOVED lines=37> */
.L_x_775:
[----:B------:R-:W-:Y:S05]  /*2030*/  BSYNC B0 ;  /* 0x0000000000007941 */ /* 0x000fea0003800000 */
.L_x_774:
        /* <DEDUP_REMOVED lines=35> */
.L_x_777:
[----:B------:R-:W-:Y:S05]  /*2270*/  BSYNC B0 ;  /* 0x0000000000007941 */ /* 0x000fea0003800000 */
.L_x_776:
        /* <DEDUP_REMOVED lines=37> */
.L_x_779:
[----:B------:R-:W-:Y:S05]  /*24d0*/  BSYNC B0 ;  /* 0x0000000000007941 */ /* 0x000fea0003800000 */
.L_x_778:
        /* <DEDUP_REMOVED lines=35> */
.L_x_781:
[----:B------:R-:W-:Y:S05]  /*2710*/  BSYNC B0 ;  /* 0x0000000000007941 */ /* 0x000fea0003800000 */
.L_x_780:
        /* <DEDUP_REMOVED lines=37> */
.L_x_783:
[----:B------:R-:W-:Y:S05]  /*2970*/  BSYNC B0 ;  /* 0x0000000000007941 */ /* 0x000fea0003800000 */
.L_x_782:
        /* <DEDUP_REMOVED lines=35> */
.L_x_785:
[----:B------:R-:W-:Y:S05]  /*2bb0*/  BSYNC B0 ;  /* 0x0000000000007941 */ /* 0x000fea0003800000 */
.L_x_784:
        /* <DEDUP_REMOVED lines=41> */
.L_x_787:
[----:B------:R-:W-:Y:S05]  /*2e50*/  BSYNC B0 ;  /* 0x0000000000007941 */ /* 0x000fea0003800000 */
.L_x_786:
        /* <DEDUP_REMOVED lines=33> */
.L_x_789:
[----:B------:R-:W-:Y:S05]  /*3070*/  BSYNC B0 ;  /* 0x0000000000007941 */ /* 0x000fea0003800000 */
.L_x_788:
        /* <DEDUP_REMOVED lines=33> */
.L_x_791:
[----:B------:R-:W-:Y:S05]  /*3290*/  BSYNC B0 ;  /* 0x0000000000007941 */ /* 0x000fea0003800000 */
.L_x_790:
        /* <DEDUP_REMOVED lines=33> */
.L_x_793:
[----:B------:R-:W-:Y:S05]  /*34b0*/  BSYNC B0 ;  /* 0x0000000000007941 */ /* 0x000fea0003800000 */
.L_x_792:
        /* <DEDUP_REMOVED lines=33> */
.L_x_795:
[----:B------:R-:W-:Y:S05]  /*36d0*/  BSYNC B0 ;  /* 0x0000000000007941 */ /* 0x000fea0003800000 */
.L_x_794:
        /* <DEDUP_REMOVED lines=33> */
.L_x_797:
[----:B------:R-:W-:Y:S05]  /*38f0*/  BSYNC B0 ;  /* 0x0000000000007941 */ /* 0x000fea0003800000 */
.L_x_796:
        /* <DEDUP_REMOVED lines=33> */
.L_x_799:
[----:B------:R-:W-:Y:S05]  /*3b10*/  BSYNC B0 ;  /* 0x0000000000007941 */ /* 0x000fea0003800000 */
.L_x_798:
        /* <DEDUP_REMOVED lines=39> */
.L_x_806:
        /* <DEDUP_REMOVED lines=9> */
[----:B------:R-:W-:-:S05]  /*3e20*/  LEA.HI.X R43, R40, UR27, R41, 0x3, P0 ;  /* 0x0000001b282b7c11 */ /* 0x000fca00080f1c29 */
[----:B------:R0:W2:Y:S01]  /*3e30*/  LDG.E.64 R40, desc[UR16][R42.64] ;  /* 0x000000102a287981 */ /* 0x0000a2000c1e1b00 */
[----:B------:R-:W-:Y:S01]  /*3e40*/  IADD3 R44, R69, R68, RZ ;  /* 0x00000044452c7210 */ /* 0x000fe20007ffe0ff */
[----:B------:R-:W-:Y:S01]  /*3e50*/  USHF.L.U32 UR19, UR14, 0x1, URZ ;  /* 0x000000010e137899 */ /* 0x000fe2000800063f */
[----:B------:R-:W-:Y:S01]  /*3e60*/  MOV R47, UR28 ;  /* 0x0000001c002f7c02 */ /* 0x000fe20008000f00 */
[----:B------:R-:W-:Y:S01]  /*3e70*/  UIMAD UR15, UR18, UR28, URZ ;  /* 0x0000001c120f72a4 */ /* 0x000fe2000f8e023f */
[C---:B------:R-:W-:Y:S02]  /*3e80*/  IADD3 R45, R44.reuse, 0x20, RZ ;  /* 0x000000202c2d7810 */ /* 0x040fe40007ffe0ff */
[----:B------:R-:W-:Y:S02]  /*3e90*/  CS2R R120, SRZ ;  /* 0x0000000000787805 */ /* 0x000fe4000001ff00 */
[----:B------:R-:W-:Y:S01]  /*3ea0*/  IADD3 R46, R44, 0x40, RZ ;  /* 0x000000402c2e7810 */ /* 0x000fe20007ffe0ff */
[----:B------:R-:W-:Y:S01]  /*3eb0*/  UIMAD UR15, UR7, UR29, UR15 ;  /* 0x0000001d070f72a4 */ /* 0x000fe2000f8e020f */
[----:B------:R-:W-:-:S02]  /*3ec0*/  ISETP.GE.AND P5, PT, R45, UR19, PT ;  /* 0x000000132d007c0c */ /* 0x000fc4000bfa6270 */
[----:B------:R-:W-:Y:S02]  /*3ed0*/  CS2R R124, SRZ ;  /* 0x00000000007c7805 */ /* 0x000fe4000001ff00 */
[--C-:B------:R-:W-:Y:S02]  /*3ee0*/  SHF.R.S32.HI R45, RZ, 0x1f, R44.reuse ;  /* 0x0000001fff2d7819 */ /* 0x100fe4000001142c */
[----:B------:R-:W-:Y:S02]  /*3ef0*/  CS2R R122, SRZ ;  /* 0x00000000007a7805 */ /* 0x000fe4000001ff00 */
[----:B------:R-:W-:Y:S02]  /*3f00*/  ISETP.GE.AND P6, PT, R46, UR19, PT ;  /* 0x000000132e007c0c */ /* 0x000fe4000bfc6270 */
[C---:B0-----:R-:W-:Y:S01]  /*3f10*/  IADD3 R42, R44.reuse, 0x80, RZ ;  /* 0x000000802c2a7810 */ /* 0x041fe20007ffe0ff */
[----:B------:R-:W-:Y:S01]  /*3f20*/  IMAD.WIDE.U32 R46, R47, UR7, R44 ;  /* 0x000000072f2e7c25 */ /* 0x000fe2000f8e002c */
[----:B------:R-:W-:-:S02]  /*3f30*/  IADD3 R48, R44, 0x60, RZ ;  /* 0x000000602c307810 */ /* 0x000fc40007ffe0ff */
[----:B------:R-:W-:Y:S02]  /*3f40*/  ISETP.GE.AND P2, PT, R42, UR19, PT ;  /* 0x000000132a007c0c */ /* 0x000fe4000bf46270 */
[----:B------:R-:W-:Y:S02]  /*3f50*/  IADD3 R45, R47, UR15, RZ ;  /* 0x0000000f2f2d7c10 */ /* 0x000fe4000fffe0ff */
[----:B------:R-:W-:Y:S02]  /*3f60*/  LEA R42, P4, R46, UR12, 0x2 ;  /* 0x0000000c2e2a7c11 */ /* 0x000fe4000f8810ff */
[----:B------:R-:W-:Y:S02]  /*3f70*/  ISETP.GE.AND P0, PT, R48, UR19, PT ;  /* 0x0000001330007c0c */ /* 0x000fe4000bf06270 */
[----:B------:R-:W-:Y:S02]  /*3f80*/  IADD3 R49, R44, 0xa0, RZ ;  /* 0x000000a02c317810 */ /* 0x000fe40007ffe0ff */
[----:B------:R-:W-:-:S02]  /*3f90*/  CS2R R130, SRZ ;  /* 0x0000000000827805 */ /* 0x000fc4000001ff00 */
[----:B------:R-:W-:Y:S02]  /*3fa0*/  CS2R R128, SRZ ;  /* 0x0000000000807805 */ /* 0x000fe4000001ff00 */
[----:B------:R-:W-:Y:S02]  /*3fb0*/  IADD3 R50, R44, 0xc0, RZ ;  /* 0x000000c02c327810 */ /* 0x000fe40007ffe0ff */
[----:B------:R-:W-:Y:S02]  /*3fc0*/  ISETP.GE.AND P3, PT, R49, UR19, PT ;  /* 0x0000001331007c0c */ /* 0x000fe4000bf66270 */
[----:B------:R-:W-:Y:S01]  /*3fd0*/  CS2R R126, SRZ ;  /* 0x00000000007e7805 */ /* 0x000fe2000001ff00 */
[----:B------:R-:W-:Y:S01]  /*3fe0*/  HFMA2.MMA R132, -RZ, RZ, 0, 0 ;  /* 0x00000000ff847435 */ /* 0x000fe200000001ff */
[----:B------:R-:W-:Y:S02]  /*3ff0*/  CS2R R116, SRZ ;  /* 0x0000000000747805 */ /* 0x000fe4000001ff00 */
[----:B------:R-:W-:-:S02]  /*4000*/  CS2R R114, SRZ ;  /* 0x0000000000727805 */ /* 0x000fc4000001ff00 */
[----:B------:R-:W-:Y:S01]  /*4010*/  CS2R R112, SRZ ;  /* 0x0000000000707805 */ /* 0x000fe2000001ff00 */
[----:B------:R-:W-:Y:S01]  /*4020*/  HFMA2.MMA R111, -RZ, RZ, 0, 0 ;  /* 0x00000000ff6f7435 */ /* 0x000fe200000001ff */
[----:B------:R-:W-:Y:S02]  /*4030*/  CS2R R54, SRZ ;  /* 0x0000000000367805 */ /* 0x000fe4000001ff00 */
[----:B------:R-:W-:Y:S02]  /*4040*/  CS2R R52, SRZ ;  /* 0x0000000000347805 */ /* 0x000fe4000001ff00 */
[----:B------:R-:W-:Y:S01]  /*4050*/  CS2R R118, SRZ ;  /* 0x0000000000767805 */ /* 0x000fe2000001ff00 */
[----:B--2---:R-:W-:Y:S01]  /*4060*/  FMUL.FTZ R43, R41, R33 ;  /* 0x00000021292b7220 */ /* 0x004fe20000410000 */
[----:B------:R-:W-:-:S03]  /*4070*/  FMUL.FTZ R40, R40, 1.4426950216293334961 ;  /* 0x3fb8aa3b28287820 */ /* 0x000fc60000410000 */
[----:B------:R-:W-:Y:S01]  /*4080*/  FMUL.RZ R48, R43, 0.15915493667125701904 ;  /* 0x3e22f9832b307820 */ /* 0x000fe2000040c000 */
[----:B------:R-:W-:Y:S02]  /*4090*/  LEA.HI.X R43, R46, UR13, R45, 0x2, P4 ;  /* 0x0000000d2e2b7c11 */ /* 0x000fe4000a0f142d */
[C---:B------:R-:W-:Y:S01]  /*40a0*/  IADD3 R45, R44.reuse, 0xe0, RZ ;  /* 0x000000e02c2d7810 */ /* 0x040fe20007ffe0ff */
[----:B------:R-:W-:Y:S01]  /*40b0*/  MUFU.SIN R47, R48 ;  /* 0x00000030002f7308 */ /* 0x000fe20000000400 */
[----:B------:R-:W-:Y:S01]  /*40c0*/  IADD3 R46, R44, 0x100, RZ ;  /* 0x000001002c2e7810 */ /* 0x000fe20007ffe0ff */
[----:B------:R-:W2:Y:S01]  /*40d0*/  @!P6 LDG.E R121, desc[UR16][R42.64+0x100] ;  /* 0x000100102a79e981 */ /* 0x000ea2000c1e1900 */
[----:B------:R-:W-:Y:S01]  /*40e0*/  ISETP.GE.AND P6, PT, R45, UR19, PT ;  /* 0x000000132d007c0c */ /* 0x000fe2000bfc6270 */
[----:B------:R-:W-:Y:S01]  /*40f0*/  FMUL.FTZ R45, R41, R32 ;  /* 0x00000020292d7220 */ /* 0x000fe20000410000 */
[----:B------:R-:W-:Y:S01]  /*4100*/  ISETP.GE.AND P4, PT, R50, UR19, PT ;  /* 0x0000001332007c0c */ /* 0x000fe2000bf86270 */
[----:B------:R-:W3:Y:S02]  /*4110*/  @!P0 LDG.E R130, desc[UR16][R42.64+0x180] ;  /* 0x000180102a828981 */ /* 0x000ee4000c1e1900 */
[----:B------:R-:W-:Y:S01]  /*4120*/  FMUL.RZ R49, R45, 0.15915493667125701904 ;  /* 0x3e22f9832d317820 */ /* 0x000fe2000040c000 */
[----:B------:R-:W-:Y:S01]  /*4130*/  IADD3 R45, R44, 0x120, RZ ;  /* 0x000001202c2d7810 */ /* 0x000fe20007ffe0ff */
[----:B------:R-:W4:Y:S01]  /*4140*/  @!P5 LDG.E R124, desc[UR16][R42.64+0x80] ;  /* 0x000080102a7cd981 */ /* 0x000f22000c1e1900 */
[----:B------:R-:W-:Y:S01]  /*4150*/  ISETP.GE.AND P5, PT, R46, UR19, PT ;  /* 0x000000132e007c0c */ /* 0x000fe2000bfa6270 */
[----:B------:R0:W-:Y:S01]  /*4160*/  MUFU.COS R90, R48 ;  /* 0x00000030005a7308 */ /* 0x0001e20000000000 */
[----:B------:R-:W-:Y:S01]  /*4170*/  ISETP.GE.AND P0, PT, R45, UR19, PT ;  /* 0x000000132d007c0c */ /* 0x000fe2000bf06270 */
[----:B------:R-:W-:Y:S01]  /*4180*/  FMUL.FTZ R45, R41, R31 ;  /* 0x0000001f292d7220 */ /* 0x000fe20000410000 */
[----:B------:R-:W-:Y:S01]  /*4190*/  IADD3 R46, R44, 0x140, RZ ;  /* 0x000001402c2e7810 */ /* 0x000fe20007ffe0ff */
[----:B------:R-:W3:Y:S02]  /*41a0*/  @!P2 LDG.E R128, desc[UR16][R42.64+0x200] ;  /* 0x000200102a80a981 */ /* 0x000ee4000c1e1900 */
[----:B------:R-:W-:Y:S01]  /*41b0*/  FMUL.RZ R50, R45, 0.15915493667125701904 ;  /* 0x3e22f9832d327820 */ /* 0x000fe2000040c000 */
[----:B------:R-:W-:Y:S01]  /*41c0*/  ISETP.GE.AND P2, PT, R46, UR19, PT ;  /* 0x000000132e007c0c */ /* 0x000fe2000bf46270 */
[----:B------:R-:W3:Y:S01]  /*41d0*/  @!P3 LDG.E R129, desc[UR16][R42.64+0x280] ;  /* 0x000280102a81b981 */ /* 0x000ee2000c1e1900 */
[----:B0-----:R-:W-:Y:S01]  /*41e0*/  IADD3 R48, R44, 0x160, RZ ;  /* 0x000001602c307810 */ /* 0x001fe20007ffe0ff */
[----:B------:R-:W-:Y:S01]  /*41f0*/  FMUL.FTZ R45, R41, R30 ;  /* 0x0000001e292d7220 */ /* 0x000fe20000410000 */
[----:B------:R-:W-:Y:S01]  /*4200*/  MUFU.SIN R103, R49 ;  /* 0x0000003100677308 */ /* 0x000fe20000000400 */
[----:B------:R-:W2:Y:S01]  /*4210*/  @!P1 LDG.E R122, desc[UR16][R42.64] ;  /* 0x000000102a7a9981 */ /* 0x000ea2000c1e1900 */
[----:B------:R-:W-:-:S03]  /*4220*/  ISETP.GE.AND P3, PT, R48, UR19, PT ;  /* 0x0000001330007c0c */ /* 0x000fc6000bf66270 */
[----:B------:R-:W3:Y:S03]  /*4230*/  @!P5 LDG.E R126, desc[UR16][R42.64+0x400] ;  /* 0x000400102a7ed981 */ /* 0x000ee6000c1e1900 */
[----:B------:R0:W-:Y:S01]  /*4240*/  MUFU.COS R102, R49 ;  /* 0x0000003100667308 */ /* 0x0001e20000000000 */
[C---:B------:R-:W-:Y:S01]  /*4250*/  IADD3 R46, R44.reuse, 0x1a0, RZ ;  /* 0x000001a02c2e7810 */ /* 0x040fe20007ffe0ff */
[----:B------:R-:W3:Y:S01]  /*4260*/  @!P2 LDG.E R127, desc[UR16][R42.64+0x500] ;  /* 0x000500102a7fa981 */ /* 0x000ee2000c1e1900 */
[----:B------:R-:W-:-:S03]  /*4270*/  IADD3 R48, R44, 0x1c0, RZ ;  /* 0x000001c02c307810 */ /* 0x000fc60007ffe0ff */
[----:B------:R-:W3:Y:S01]  /*4280*/  @!P4 LDG.E R132, desc[UR16][R42.64+0x300] ;  /* 0x000300102a84c981 */ /* 0x000ee2000c1e1900 */
[----:B0-----:R-:W-:Y:S01]  /*4290*/  FMUL.RZ R49, R45, 0.15915493667125701904 ;  /* 0x3e22f9832d317820 */ /* 0x001fe2000040c000 */
[C---:B------:R-:W-:Y:S02]  /*42a0*/  IADD3 R45, R44.reuse, 0x180, RZ ;  /* 0x000001802c2d7810 */ /* 0x040fe40007ffe0ff */
[----:B------:R-:W3:Y:S02]  /*42b0*/  @!P3 LDG.E R123, desc[UR16][R42.64+0x580] ;  /* 0x000580102a7bb981 */ /* 0x000ee4000c1e1900 */
[----:B------:R-:W-:Y:S02]  /*42c0*/  ISETP.GE.AND P5, PT, R45, UR19, PT ;  /* 0x000000132d007c0c */ /* 0x000fe4000bfa6270 */
[----:B------:R-:W3:Y:S01]  /*42d0*/  @!P0 LDG.E R125, desc[UR16][R42.64+0x480] ;  /* 0x000480102a7d8981 */ /* 0x000ee2000c1e1900 */
[----:B------:R-:W-:Y:S02]  /*42e0*/  IADD3 R45, R44, 0x1e0, RZ ;  /* 0x000001e02c2d7810 */ /* 0x000fe40007ffe0ff */
[----:B------:R-:W-:Y:S01]  /*42f0*/  ISETP.GE.AND P4, PT, R46, UR19, PT ;  /* 0x000000132e007c0c */ /* 0x000fe2000bf86270 */
[----:B------:R-:W3:Y:S01]  /*4300*/  @!P6 LDG.E R131, desc[UR16][R42.64+0x380] ;  /* 0x000380102a83e981 */ /* 0x000ee2000c1e1900 */
[----:B------:R-:W-:-:S02]  /*4310*/  ISETP.GE.AND P2, PT, R45, UR19, PT ;  /* 0x000000132d007c0c */ /* 0x000fc4000bf46270 */
[----:B------:R-:W-:Y:S02]  /*4320*/  IADD3 R45, R44, 0x200, RZ ;  /* 0x000002002c2d7810 */ /* 0x000fe40007ffe0ff */
[----:B------:R-:W-:Y:S02]  /*4330*/  ISETP.GE.AND P3, PT, R48, UR19, PT ;  /* 0x0000001330007c0c */ /* 0x000fe4000bf66270 */
[----:B------:R-:W-:Y:S02]  /*4340*/  MOV R48, RZ ;  /* 0x000000ff00307202 */ /* 0x000fe40000000f00 */
[----:B------:R-:W-:Y:S01]  /*4350*/  ISETP.GE.AND P0, PT, R45, UR19, PT ;  /* 0x000000132d007c0c */ /* 0x000fe2000bf06270 */
[----:B------:R-:W-:Y:S01]  /*4360*/  FMUL.FTZ R46, R41, R29 ;  /* 0x0000001d292e7220 */ /* 0x000fe20000410000 */
[----:B------:R-:W-:Y:S01]  /*4370*/  IADD3 R45, R44, 0x240, RZ ;  /* 0x000002402c2d7810 */ /* 0x000fe20007ffe0ff */
[----:B------:R-:W-:Y:S01]  /*4380*/  MUFU.SIN R74, R50 ;  /* 0x00000032004a7308 */ /* 0x000fe20000000400 */
[----:B------:R-:W3:Y:S02]  /*4390*/  @!P5 LDG.E R48, desc[UR16][R42.64+0x600] ;  /* 0x000600102a30d981 */ /* 0x000ee4000c1e1900 */
[----:B------:R-:W-:-:S02]  /*43a0*/  ISETP.GE.AND P5, PT, R45, UR19, PT ;  /* 0x000000132d007c0c */ /* 0x000fc4000bfa6270 */
[C---:B------:R-:W-:Y:S01]  /*43b0*/  IADD3 R45, R44.reuse, 0x260, RZ ;  /* 0x000002602c2d7810 */ /* 0x040fe20007ffe0ff */
[----:B------:R-:W3:Y:S02]  /*43c0*/  @!P4 LDG.E R117, desc[UR16][R42.64+0x680] ;  /* 0x000680102a75c981 */ /* 0x000ee4000c1e1900 */
[----:B------:R0:W-:Y:S01]  /*43d0*/  MUFU.COS R75, R50 ;  /* 0x00000032004b7308 */ /* 0x0001e20000000000 */
[----:B------:R-:W-:Y:S01]  /*43e0*/  ISETP.GE.AND P4, PT, R45, UR19, PT ;  /* 0x000000132d007c0c */ /* 0x000fe2000bf86270 */
[----:B------:R-:W3:Y:S01]  /*43f0*/  @!P2 LDG.E R115, desc[UR16][R42.64+0x780] ;  /* 0x000780102a73a981 */ /* 0x000ee2000c1e1900 */
[----:B------:R-:W-:-:S03]  /*4400*/  IADD3 R45, R44, 0x2a0, RZ ;  /* 0x000002a02c2d7810 */ /* 0x000fc60007ffe0ff */
[----:B------:R-:W3:Y:S01]  /*4410*/  @!P3 LDG.E R116, desc[UR16][R42.64+0x700] ;  /* 0x000700102a74b981 */ /* 0x000ee2000c1e1900 */
[----:B0-----:R-:W-:Y:S01]  /*4420*/  FMUL.RZ R50, R46, 0.15915493667125701904 ;  /* 0x3e22f9832e327820 */ /* 0x001fe2000040c000 */
[----:B------:R-:W-:Y:S02]  /*4430*/  IADD3 R46, R44, 0x220, RZ ;  /* 0x000002202c2e7810 */ /* 0x000fe40007ffe0ff */
[----:B------:R-:W3:Y:S02]  /*4440*/  @!P0 LDG.E R114, desc[UR16][R42.64+0x800] ;  /* 0x000800102a728981 */ /* 0x000ee4000c1e1900 */
[----:B------:R-:W-:Y:S02]  /*4450*/  ISETP.GE.AND P6, PT, R46, UR19, PT ;  /* 0x000000132e007c0c */ /* 0x000fe4000bfc6270 */
[----:B------:R-:W3:Y:S01]  /*4460*/  @!P5 LDG.E R112, desc[UR16][R42.64+0x900] ;  /* 0x000900102a70d981 */ /* 0x000ee2000c1e1900 */
[----:B------:R-:W-:Y:S02]  /*4470*/  IADD3 R46, R44, 0x280, RZ ;  /* 0x000002802c2e7810 */ /* 0x000fe40007ffe0ff */
[----:B------:R-:W-:Y:S01]  /*4480*/  ISETP.GE.AND P2, PT, R45, UR19, PT ;  /* 0x000000132d007c0c */ /* 0x000fe2000bf46270 */
[----:B------:R-:W3:Y:S01]  /*4490*/  @!P4 LDG.E R111, desc[UR16][R42.64+0x980] ;  /* 0x000980102a6fc981 */ /* 0x000ee2000c1e1900 */
[----:B------:R-:W-:-:S02]  /*44a0*/  ISETP.GE.AND P3, PT, R46, UR19, PT ;  /* 0x000000132e007c0c */ /* 0x000fc4000bf66270 */
[----:B------:R-:W-:Y:S01]  /*44b0*/  IADD3 R45, R44, 0x2c0, RZ ;  /* 0x000002c02c2d7810 */ /* 0x000fe20007ffe0ff */
[----:B------:R-:W-:-:S03]  /*44c0*/  FMUL.FTZ R46, R41, R27 ;  /* 0x0000001b292e7220 */ /* 0x000fc60000410000 */
[----:B------:R-:W-:Y:S01]  /*44d0*/  ISETP.GE.AND P0, PT, R45, UR19, PT ;  /* 0x000000132d007c0c */ /* 0x000fe2000bf06270 */
[----:B------:R-:W-:Y:S01]  /*44e0*/  MUFU.SIN R78, R50 ;  /* 0x00000032004e7308 */ /* 0x000fe20000000400 */
[C---:B------:R-:W-:Y:S01]  /*44f0*/  IADD3 R45, R44.reuse, 0x2e0, RZ ;  /* 0x000002e02c2d7810 */ /* 0x040fe20007ffe0ff */
[----:B------:R-:W3:Y:S03]  /*4500*/  @!P6 LDG.E R113, desc[UR16][R42.64+0x880] ;  /* 0x000880102a71e981 */ /* 0x000ee6000c1e1900 */
[----:B------:R-:W-:Y:S01]  /*4510*/  ISETP.GE.AND P6, PT, R45, UR19, PT ;  /* 0x000000132d007c0c */ /* 0x000fe2000bfc6270 */
[----:B------:R-:W3:Y:S02]  /*4520*/  @!P3 LDG.E R55, desc[UR16][R42.64+0xa00] ;  /* 0x000a00102a37b981 */ /* 0x000ee4000c1e1900 */
[----:B------:R0:W-:Y:S01]  /*4530*/  MUFU.COS R79, R50 ;  /* 0x00000032004f7308 */ /* 0x0001e20000000000 */
[----:B------:R-:W-:Y:S01]  /*4540*/  IADD3 R45, R44, 0x320, RZ ;  /* 0x000003202c2d7810 */ /* 0x000fe20007ffe0ff */
[----:B------:R-:W3:Y:S04]  /*4550*/  @!P2 LDG.E R54, desc[UR16][R42.64+0xa80] ;  /* 0x000a80102a36a981 */ /* 0x000ee8000c1e1900 */
[----:B------:R-:W3:Y:S01]  /*4560*/  @!P0 LDG.E R53, desc[UR16][R42.64+0xb00] ;  /* 0x000b00102a358981 */ /* 0x000ee2000c1e1900 */
[----:B0-----:R-:W-:Y:S01]  /*4570*/  FMUL.RZ R50, R46, 0.15915493667125701904 ;  /* 0x3e22f9832e327820 */ /* 0x001fe2000040c000 */
[----:B------:R-:W-:-:S02]  /*4580*/  IADD3 R46, R44, 0x300, RZ ;  /* 0x000003002c2e7810 */ /* 0x000fc40007ffe0ff */
[----:B------:R-:W3:Y:S01]  /*4590*/  @!P6 LDG.E R52, desc[UR16][R42.64+0xb80] ;  /* 0x000b80102a34e981 */ /* 0x000ee2000c1e1900 */
[----:B------:R-:W-:Y:S02]  /*45a0*/  ISETP.GE.AND P4, PT, R45, UR19, PT ;  /* 0x000000132d007c0c */ /* 0x000fe4000bf86270 */
[----:B------:R-:W-:Y:S01]  /*45b0*/  ISETP.GE.AND P5, PT, R46, UR19, PT ;  /* 0x000000132e007c0c */ /* 0x000fe2000bfa6270 */
[----:B------:R-:W-:Y:S01]  /*45c0*/  MUFU.SIN R82, R50 ;  /* 0x0000003200527308 */ /* 0x000fe20000000400 */
[----:B------:R-:W-:-:S07]  /*45d0*/  IADD3 R45, R44, 0x360, RZ ;  /* 0x000003602c2d7810 */ /* 0x000fce0007ffe0ff */
[----:B------:R0:W-:Y:S01]  /*45e0*/  MUFU.COS R81, R50 ;  /* 0x0000003200517308 */ /* 0x0001e20000000000 */
[----:B------:R-:W-:Y:S02]  /*45f0*/  IADD3 R46, R44, 0x340, RZ ;  /* 0x000003402c2e7810 */ /* 0x000fe40007ffe0ff */
[----:B0-----:R-:W-:Y:S02]  /*4600*/  CS2R R50, SRZ ;  /* 0x0000000000327805 */ /* 0x001fe4000001ff00 */
[----:B------:R-:W-:-:S04]  /*4610*/  ISETP.GE.AND P2, PT, R45, UR19, PT ;  /* 0x000000132d007c0c */ /* 0x000fc8000bf46270 */
[----:B------:R-:W3:Y:S01]  /*4620*/  @!P5 LDG.E R51, desc[UR16][R42.64+0xc00] ;  /* 0x000c00102a33d981 */ /* 0x000ee2000c1e1900 */
[----:B------:R-:W-:-:S03]  /*4630*/  IADD3 R45, R44, 0x380, RZ ;  /* 0x000003802c2d7810 */ /* 0x000fc60007ffe0ff */
[----:B------:R-:W3:Y:S01]  /*4640*/  @!P4 LDG.E R50, desc[UR16][R42.64+0xc80] ;  /* 0x000c80102a32c981 */ /* 0x000ee2000c1e1900 */
[----:B------:R-:W-:Y:S02]  /*4650*/  ISETP.GE.AND P3, PT, R46, UR19, PT ;  /* 0x000000132e007c0c */ /* 0x000fe4000bf66270 */
[----:B------:R-:W-:Y:S02]  /*4660*/  ISETP.GE.AND P0, PT, R45, UR19, PT ;  /* 0x000000132d007c0c */ /* 0x000fe4000bf06270 */
[----:B------:R-:W3:Y:S09]  /*4670*/  @!P2 LDG.E R119, desc[UR16][R42.64+0xd80] ;  /* 0x000d80102a77a981 */ /* 0x000ef2000c1e1900 */
[----:B------:R-:W3:Y:S04]  /*4680*/  @!P3 LDG.E R118, desc[UR16][R42.64+0xd00] ;  /* 0x000d00102a76b981 */ /* 0x000ee8000c1e1900 */
[----:B------:R-:W3:Y:S01]  /*4690*/  @!P0 LDG.E R120, desc[UR16][R42.64+0xe00] ;  /* 0x000e00102a788981 */ /* 0x000ee2000c1e1900 */
[----:B------:R-:W-:Y:S01]  /*46a0*/  MUFU.SIN R76, R49 ;  /* 0x00000031004c7308 */ /* 0x000fe20000000400 */
[----:B------:R-:W-:Y:S01]  /*46b0*/  FMUL.FTZ R46, R41, R25 ;  /* 0x00000019292e7220 */ /* 0x000fe20000410000 */
[----:B------:R-:W-:-:S06]  /*46c0*/  IADD3 R45, R44, 0x3a0, RZ ;  /* 0x000003a02c2d7810 */ /* 0x000fcc0007ffe0ff */
[----:B------:R0:W-:Y:S01]  /*46d0*/  MUFU.COS R77, R49 ;  /* 0x00000031004d7308 */ /* 0x0001e20000000000 */
[----:B------:R-:W-:Y:S01]  /*46e0*/  FMUL.RZ R85, R46, 0.15915493667125701904 ;  /* 0x3e22f9832e557820 */ /* 0x000fe2000040c000 */
[----:B------:R-:W-:Y:S01]  /*46f0*/  FMUL.FTZ R46, R41, R24 ;  /* 0x00000018292e7220 */ /* 0x000fe20000410000 */
[----:B------:R-:W-:Y:S01]  /*4700*/  ISETP.GE.AND P6, PT, R45, UR19, PT ;  /* 0x000000132d007c0c */ /* 0x000fe2000bfc6270 */
[----:B0-----:R-:W-:Y:S01]  /*4710*/  FMUL.FTZ R49, R41, R26 ;  /* 0x0000001a29317220 */ /* 0x001fe20000410000 */
[----:B------:R-:W-:-:S03]  /*4720*/  IADD3 R45, R44, 0x3c0, RZ ;  /* 0x000003c02c2d7810 */ /* 0x000fc60007ffe0ff */
[----:B------:R-:W-:Y:S01]  /*4730*/  FMUL.RZ R49, R49, 0.15915493667125701904 ;  /* 0x3e22f98331317820 */ /* 0x000fe2000040c000 */
[----:B------:R-:W-:Y:S01]  /*4740*/  IADD3 R44, R44, 0x3e0, RZ ;  /* 0x000003e02c2c7810 */ /* 0x000fe20007ffe0ff */
[----:B------:R-:W-:Y:S01]  /*4750*/  FMUL.RZ R86, R46, 0.15915493667125701904 ;  /* 0x3e22f9832e567820 */ /* 0x000fe2000040c000 */
[----:B------:R-:W-:Y:S01]  /*4760*/  FMUL.FTZ R87, R40, R24 ;  /* 0x0000001828577220 */ /* 0x000fe20000410000 */
[----:B------:R-:W-:Y:S01]  /*4770*/  MUFU.SIN R83, R49 ;  /* 0x0000003100537308 */ /* 0x000fe20000000400 */
[----:B------:R-:W-:Y:S02]  /*4780*/  ISETP.GE.AND P4, PT, R45, UR19, PT ;  /* 0x000000132d007c0c */ /* 0x000fe4000bf86270 */
[----:B------:R-:W-:-:S05]  /*4790*/  ISETP.GE.AND P5, PT, R44, UR19, PT ;  /* 0x000000132c007c0c */ /* 0x000fca000bfa6270 */
[----:B------:R0:W-:Y:S01]  /*47a0*/  MUFU.COS R84, R49 ;  /* 0x0000003100547308 */ /* 0x0001e20000000000 */
[----:B------:R-:W-:-:S06]  /*47b0*/  MOV R46, RZ ;  /* 0x000000ff002e7202 */ /* 0x000fcc0000000f00 */
[----:B------:R-:W3:Y:S01]  /*47c0*/  @!P6 LDG.E R46, desc[UR16][R42.64+0xe80] ;  /* 0x000e80102a2ee981 */ /* 0x000ee2000c1e1900 */
[----:B0-----:R-:W-:Y:S01]  /*47d0*/  SHF.L.U32 R49, R71, 0x4, RZ ;  /* 0x0000000447317819 */ /* 0x001fe200000006ff */
[----:B------:R-:W-:Y:S03]  /*47e0*/  MUFU.COS R99, R86 ;  /* 0x0000005600637308 */ /* 0x000fe60000000000 */
[C---:B------:R-:W-:Y:S02]  /*47f0*/  IADD3 R45, R49.reuse, 0x1, RZ ;  /* 0x00000001312d7810 */ /* 0x040fe40007ffe0ff */
[----:B------:R-:W-:-:S03]  /*4800*/  IADD3 R44, R49, 0x2, RZ ;  /* 0x00000002312c7810 */ /* 0x000fc60007ffe0ff */
[----:B------:R0:W1:Y:S01]  /*4810*/  MUFU.EX2 R94, R87 ;  /* 0x00000057005e7308 */ /* 0x0000620000000800 */
[----:B------:R-:W-:Y:S02]  /*4820*/  ISETP.GE.U32.AND P3, PT, R45, UR14, PT ;  /* 0x0000000e2d007c0c */ /* 0x000fe4000bf66070 */
[----:B------:R-:W-:-:S05]  /*4830*/  ISETP.GE.U32.AND P0, PT, R44, UR14, PT ;  /* 0x0000000e2c007c0c */ /* 0x000fca000bf06070 */
[----:B------:R1:W1:Y:S01]  /*4840*/  MUFU.SIN R97, R86 ;  /* 0x0000005600617308 */ /* 0x0002620000000400 */
[C---:B------:R-:W-:Y:S01]  /*4850*/  IADD3 R45, R49.reuse, 0x3, RZ ;  /* 0x00000003312d7810 */ /* 0x040fe20007ffe0ff */
[C---:B0-----:R-:W-:Y:S01]  /*4860*/  FMUL.FTZ R87, R40.reuse, R26 ;  /* 0x0000001a28577220 */ /* 0x041fe20000410000 */
[----:B------:R-:W-:Y:S01]  /*4870*/  IADD3 R44, R49, 0x4, RZ ;  /* 0x00000004312c7810 */ /* 0x000fe20007ffe0ff */
[----:B-1----:R-:W-:-:S04]  /*4880*/  FMUL.FTZ R86, R40, R25 ;  /* 0x0000001928567220 */ /* 0x002fc80000410000 */
[----:B------:R-:W-:Y:S01]  /*4890*/  MUFU.COS R95, R85 ;  /* 0x00000055005f7308 */ /* 0x000fe20000000000 */
[----:B------:R-:W-:Y:S02]  /*48a0*/  ISETP.GE.U32.AND P2, PT, R45, UR14, PT ;  /* 0x0000000e2d007c0c */ /* 0x000fe4000bf46070 */
[----:B------:R-:W-:Y:S02]  /*48b0*/  ISETP.GE.U32.AND P6, PT, R44, UR14, PT ;  /* 0x0000000e2c007c0c */ /* 0x000fe4000bfc6070 */
[----:B------:R-:W-:-:S03]  /*48c0*/  CS2R R44, SRZ ;  /* 0x00000000002c7805 */ /* 0x000fc6000001ff00 */
[----:B------:R0:W1:Y:S01]  /*48d0*/  MUFU.EX2 R92, R86 ;  /* 0x00000056005c7308 */ /* 0x0000620000000800 */
[----:B------:R-:W-:Y:S02]  /*48e0*/  IADD3 R96, R49, 0x9, RZ ;  /* 0x0000000931607810 */ /* 0x000fe40007ffe0ff */
[----:B------:R-:W3:Y:S05]  /*48f0*/  @!P5 LDG.E R45, desc[UR16][R42.64+0xf80] ;  /* 0x000f80102a2dd981 */ /* 0x000eea000c1e1900 */
[----:B------:R1:W1:Y:S01]  /*4900*/  MUFU.SIN R93, R85 ;  /* 0x00000055005d7308 */ /* 0x0002620000000400 */
[----:B0-----:R-:W-:Y:S01]  /*4910*/  FMUL.FTZ R86, R40, R27 ;  /* 0x0000001b28567220 */ /* 0x001fe20000410000 */
[----:B------:R-:W-:Y:S01]  /*4920*/  ISETP.GE.U32.AND P5, PT, R96, UR14, PT ;  /* 0x0000000e60007c0c */ /* 0x000fe2000bfa6070 */
[----:B------:R-:W-:-:S05]  /*4930*/  FMUL.FTZ R99, R94, R99 ;  /* 0x000000635e637220 */ /* 0x000fca0000410000 */
[----:B------:R-:W0:Y:S01]  /*4940*/  MUFU.EX2 R87, R87 ;  /* 0x0000005700577308 */ /* 0x000e220000000800 */
[C---:B-1----:R-:W-:Y:S01]  /*4950*/  IADD3 R85, R49.reuse, 0x5, RZ ;  /* 0x0000000531557810 */ /* 0x042fe20007ffe0ff */
[----:B------:R-:W-:Y:S01]  /*4960*/  FMUL.FTZ R97, R94, R97 ;  /* 0x000000615e617220 */ /* 0x000fe20000410000 */
[----:B------:R-:W-:Y:S01]  /*4970*/  FMUL.FTZ R96, R56, R24 ;  /* 0x0000001838607220 */ /* 0x000fe20000410000 */
[----:B------:R1:W3:Y:S01]  /*4980*/  @!P4 LDG.E R44, desc[UR16][R42.64+0xf00] ;  /* 0x000f00102a2cc981 */ /* 0x0002e2000c1e1900 */
[----:B------:R-:W-:Y:S02]  /*4990*/  IADD3 R94, R49, 0x8, RZ ;  /* 0x00000008315e7810 */ /* 0x000fe40007ffe0ff */
[----:B------:R-:W-:Y:S01]  /*49a0*/  ISETP.GE.U32.AND P4, PT, R85, UR14, PT ;  /* 0x0000000e55007c0c */ /* 0x000fe2000bf86070 */
[-C--:B------:R-:W-:Y:S01]  /*49b0*/  FMUL.FTZ R85, R41, R28.reuse ;  /* 0x0000001c29557220 */ /* 0x080fe20000410000 */
[----:B------:R-:W4:Y:S01]  /*49c0*/  MUFU.EX2 R86, R86 ;  /* 0x0000005600567308 */ /* 0x000f220000000800 */
[----:B------:R-:W-:Y:S01]  /*49d0*/  FSEL R100, R99, 1, !P5 ;  /* 0x3f80000063647808 */ /* 0x000fe20006800000 */
[----:B------:R-:W-:Y:S01]  /*49e0*/  FMUL.FTZ R95, R92, R95 ;  /* 0x0000005f5c5f7220 */ /* 0x000fe20000410000 */
[----:B------:R-:W-:Y:S01]  /*49f0*/  FSEL R101, R97, RZ, !P5 ;  /* 0x000000ff61657208 */ /* 0x000fe20006800000 */
[----:B------:R-:W-:Y:S01]  /*4a00*/  FMUL.FTZ R80, R40, R28 ;  /* 0x0000001c28507220 */ /* 0x000fe20000410000 */
[----:B------:R-:W-:Y:S01]  /*4a10*/  FSEL R99, R96, RZ, !P5 ;  /* 0x000000ff60637208 */ /* 0x000fe20006800000 */
[----:B------:R-:W-:Y:S01]  /*4a20*/  FMUL.FTZ R93, R92, R93 ;  /* 0x0000005d5c5d7220 */ /* 0x000fe20000410000 */
[----:B------:R-:W-:Y:S01]  /*4a30*/  ISETP.GE.U32.AND P5, PT, R94, UR14, PT ;  /* 0x0000000e5e007c0c */ /* 0x000fe2000bfa6070 */
[----:B-1----:R-:W-:Y:S01]  /*4a40*/  FMUL.RZ R43, R85, 0.15915493667125701904 ;  /* 0x3e22f983552b7820 */ /* 0x002fe2000040c000 */
[----:B------:R-:W-:Y:S01]  /*4a50*/  FMUL.FTZ R96, R57, R25 ;  /* 0x0000001939607220 */ /* 0x000fe20000410000 */
[----:B------:R-:W-:-:S02]  /*4a60*/  IADD3 R42, R49, 0x7, RZ ;  /* 0x00000007312a7810 */ /* 0x000fc40007ffe0ff */
[----:B------:R-:W-:Y:S01]  /*4a70*/  FSEL R97, R95, 1, !P5 ;  /* 0x3f8000005f617808 */ /* 0x000fe20006800000 */
[----:B0-----:R-:W-:Y:S01]  /*4a80*/  FMUL.FTZ R95, R87, R83 ;  /* 0x00000053575f7220 */ /* 0x001fe20000410000 */
[----:B------:R-:W-:Y:S01]  /*4a90*/  MUFU.EX2 R80, R80 ;  /* 0x0000005000507308 */ /* 0x000fe20000000800 */
[----:B------:R-:W-:Y:S01]  /*4aa0*/  FSEL R98, R93, RZ, !P5 ;  /* 0x000000ff5d627208 */ /* 0x000fe20006800000 */
[----:B------:R-:W-:Y:S01]  /*4ab0*/  FMUL.FTZ R84, R87, R84 ;  /* 0x0000005457547220 */ /* 0x000fe20000410000 */
[----:B------:R-:W-:Y:S01]  /*4ac0*/  FSEL R96, R96, RZ, !P5 ;  /* 0x000000ff60607208 */ /* 0x000fe20006800000 */
[----:B------:R-:W-:Y:S01]  /*4ad0*/  FMUL.FTZ R93, R58, R26 ;  /* 0x0000001a3a5d7220 */ /* 0x000fe20000410000 */
[----:B------:R-:W-:-:S03]  /*4ae0*/  ISETP.GE.U32.AND P5, PT, R42, UR14, PT ;  /* 0x0000000e2a007c0c */ /* 0x000fc6000bfa6070 */
[----:B------:R-:W-:Y:S01]  /*4af0*/  MUFU.COS R85, R43 ;  /* 0x0000002b00557308 */ /* 0x000fe20000000000 */
[----:B------:R-:W-:-:S07]  /*4b00*/  IADD3 R42, R49, 0x6, RZ ;  /* 0x00000006312a7810 */ /* 0x000fce0007ffe0ff */
[----:B------:R0:W1:Y:S01]  /*4b10*/  MUFU.SIN R83, R43 ;  /* 0x0000002b00537308 */ /* 0x0000620000000400 */
[----:B------:R-:W-:Y:S02]  /*4b20*/  FSEL R95, R95, RZ, !P5 ;  /* 0x000000ff5f5f7208 */ /* 0x000fe40006800000 */
[----:B------:R-:W-:Y:S02]  /*4b30*/  FSEL R94, R84, 1, !P5 ;  /* 0x3f800000545e7808 */ /* 0x000fe40006800000 */
[----:B------:R-:W-:Y:S02]  /*4b40*/  FSEL R93, R93, RZ, !P5 ;  /* 0x000000ff5d5d7208 */ /* 0x000fe40006800000 */
[----:B------:R-:W-:Y:S01]  /*4b50*/  ISETP.GE.U32.AND P5, PT, R42, UR14, PT ;  /* 0x0000000e2a007c0c */ /* 0x000fe2000bfa6070 */
[----:B------:R-:W-:Y:S01]  /*4b60*/  FMUL.FTZ R42, R40, R29 ;  /* 0x0000001d282a7220 */ /* 0x000fe20000410000 */
[C---:B----4-:R-:W-:Y:S01]  /*4b70*/  FMUL.FTZ R82, R86.reuse, R82 ;  /* 0x0000005256527220 */ /* 0x050fe20000410000 */
[----:B------:R-:W-:Y:S01]  /*4b80*/  FMUL.FTZ R87, R86, R81 ;  /* 0x0000005156577220 */ /* 0x000fe20000410000 */
[----:B------:R-:W-:Y:S01]  /*4b90*/  FMUL.FTZ R86, R59, R27 ;  /* 0x0000001b3b567220 */ /* 0x000fe20000410000 */
[----:B0-----:R-:W-:Y:S01]  /*4ba0*/  FMUL.FTZ R43, R40, R30 ;  /* 0x0000001e282b7220 */ /* 0x001fe20000410000 */
[----:B------:R-:W-:Y:S01]  /*4bb0*/  IADD3 R84, R49, 0xa, RZ ;  /* 0x0000000a31547810 */ /* 0x000fe20007ffe0ff */
[----:B------:R0:W4:Y:S01]  /*4bc0*/  MUFU.EX2 R81, R42 ;  /* 0x0000002a00517308 */ /* 0x0001220000000800 */
[----:B------:R-:W-:-:S02]  /*4bd0*/  FSEL R92, R82, RZ, !P5 ;  /* 0x000000ff525c7208 */ /* 0x000fc40006800000 */
[----:B------:R-:W-:Y:S02]  /*4be0*/  FSEL R87, R87, 1, !P5 ;  /* 0x3f80000057577808 */ /* 0x000fe40006800000 */
[----:B------:R-:W-:Y:S01]  /*4bf0*/  FSEL R86, R86, RZ, !P5 ;  /* 0x000000ff56567208 */ /* 0x000fe20006800000 */
[----:B-1----:R-:W-:Y:S01]  /*4c00*/  FMUL.FTZ R83, R80, R83 ;  /* 0x0000005350537220 */ /* 0x002fe20000410000 */
[----:B------:R-:W-:Y:S01]  /*4c10*/  ISETP.GE.U32.AND P5, PT, R84, UR14, PT ;  /* 0x0000000e54007c0c */ /* 0x000fe2000bfa6070 */
[----:B------:R-:W-:Y:S01]  /*4c20*/  FMUL.FTZ R84, R80, R85 ;  /* 0x0000005550547220 */ /* 0x000fe20000410000 */
[----:B------:R-:W1:Y:S01]  /*4c30*/  MUFU.EX2 R43, R43 ;  /* 0x0000002b002b7308 */ /* 0x000e620000000800 */
[----:B------:R-:W-:Y:S01]  /*4c40*/  FMUL.FTZ R80, R60, R28 ;  /* 0x0000001c3c507220 */ /* 0x000fe20000410000 */
[----:B------:R-:W-:Y:S01]  /*4c50*/  FSEL R85, R83, RZ, !P4 ;  /* 0x000000ff53557208 */ /* 0x000fe20006000000 */
[----:B0-----:R-:W-:-:S03]  /*4c60*/  FMUL.FTZ R42, R40, R31 ;  /* 0x0000001f282a7220 */ /* 0x001fc60000410000 */
[----:B------:R-:W-:Y:S01]  /*4c70*/  FSEL R83, R80, RZ, !P4 ;  /* 0x000000ff50537208 */ /* 0x000fe20006000000 */
[----:B------:R-:W-:Y:S01]  /*4c80*/  FMUL.FTZ R80, R41, R23 ;  /* 0x0000001729507220 */ /* 0x000fe20000410000 */
[----:B------:R0:W2:Y:S01]  /*4c90*/  MUFU.EX2 R107, R42 ;  /* 0x0000002a006b7308 */ /* 0x0000a20000000800 */
[----:B------:R-:W-:Y:S01]  /*4ca0*/  FMUL.FTZ R91, R40, R33 ;  /* 0x00000021285b7220 */ /* 0x000fe20000410000 */
[----:B------:R-:W-:Y:S01]  /*4cb0*/  IADD3 R82, R49, 0xb, RZ ;  /* 0x0000000b31527810 */ /* 0x000fe20007ffe0ff */
[----:B------:R-:W-:Y:S01]  /*4cc0*/  FMUL.RZ R109, R80, 0.15915493667125701904 ;  /* 0x3e22f983506d7820 */ /* 0x000fe2000040c000 */
[C---:B----4-:R-:W-:Y:S01]  /*4cd0*/  FMUL.FTZ R79, R81.reuse, R79 ;  /* 0x0000004f514f7220 */ /* 0x050fe20000410000 */
[----:B------:R-:W-:Y:S01]  /*4ce0*/  FMUL.FTZ R78, R81, R78 ;  /* 0x0000004e514e7220 */ /* 0x000fe20000410000 */
[----:B------:R-:W-:Y:S01]  /*4cf0*/  FMUL.FTZ R80, R61, R29 ;  /* 0x0000001d3d507220 */ /* 0x000fe20000410000 */
[----:B------:R-:W-:Y:S01]  /*4d00*/  IADD3 R106, R49, 0xc, RZ ;  /* 0x0000000c316a7810 */ /* 0x000fe20007ffe0ff */
[C---:B------:R-:W-:Y:S01]  /*4d10*/  FMUL.FTZ R108, R40.reuse, R23 ;  /* 0x00000017286c7220 */ /* 0x040fe20000410000 */
[----:B------:R-:W-:Y:S01]  /*4d20*/  FMUL.FTZ R104, R40, R32 ;  /* 0x0000002028687220 */ /* 0x000fe20000410000 */
[----:B------:R-:W-:Y:S01]  /*4d30*/  UIMAD UR15, UR21, UR30, URZ ;  /* 0x0000001e150f72a4 */ /* 0x000fe2000f8e023f */
[----:B------:R-:W-:Y:S01]  /*4d40*/  FSEL R84, R84, 1, !P4 ;  /* 0x3f80000054547808 */ /* 0x000fe20006000000 */
[C---:B-1----:R-:W-:Y:S01]  /*4d50*/  FMUL.FTZ R77, R43.reuse, R77 ;  /* 0x0000004d2b4d7220 */ /* 0x042fe20000410000 */
[----:B------:R-:W-:Y:S01]  /*4d60*/  ISETP.GE.U32.AND P4, PT, R82, UR14, PT ;  /* 0x0000000e52007c0c */ /* 0x000fe2000bf86070 */
[----:B------:R-:W-:Y:S01]  /*4d70*/  FMUL.FTZ R76, R43, R76 ;  /* 0x0000004c2b4c7220 */ /* 0x000fe20000410000 */
[----:B------:R-:W-:Y:S01]  /*4d80*/  FSEL R82, R78, RZ, !P6 ;  /* 0x000000ff4e527208 */ /* 0x000fe20007000000 */
[----:B------:R-:W1:Y:S01]  /*4d90*/  MUFU.EX2 R91, R91 ;  /* 0x0000005b005b7308 */ /* 0x000e620000000800 */
[----:B------:R-:W-:Y:S01]  /*4da0*/  FSEL R81, R79, 1, !P6 ;  /* 0x3f8000004f517808 */ /* 0x000fe20007000000 */
[----:B------:R-:W-:Y:S01]  /*4db0*/  FMUL.FTZ R43, R62, R30 ;  /* 0x0000001e3e2b7220 */ /* 0x000fe20000410000 */
[----:B------:R-:W-:-:S02]  /*4dc0*/  FSEL R80, R80, RZ, !P6 ;  /* 0x000000ff50507208 */ /* 0x000fc40007000000 */
[----:B------:R-:W-:Y:S02]  /*4dd0*/  ISETP.GE.U32.AND P6, PT, R106, UR14, PT ;  /* 0x0000000e6a007c0c */ /* 0x000fe4000bfc6070 */
[----:B0-----:R-:W-:Y:S01]  /*4de0*/  IADD3 R42, R49, 0xd, RZ ;  /* 0x0000000d312a7810 */ /* 0x001fe20007ffe0ff */
[----:B------:R-:W-:Y:S01]  /*4df0*/  MUFU.SIN R105, R109 ;  /* 0x0000006d00697308 */ /* 0x000fe20000000400 */
[----:B------:R-:W-:Y:S01]  /*4e00*/  MOV R110, UR15 ;  /* 0x0000000f006e7c02 */ /* 0x000fe20008000f00 */
[----:B------:R-:W0:Y:S01]  /*4e10*/  S2UR UR19, SR_CgaCtaId ;  /* 0x00000000001379c3 */ /* 0x000e220000008800 */
[----:B------:R-:W-:-:S05]  /*4e20*/  FSEL R78, R77, 1, !P2 ;  /* 0x3f8000004d4e7808 */ /* 0x000fca0005000000 */
[----:B------:R4:W-:Y:S01]  /*4e30*/  MUFU.COS R106, R109 ;  /* 0x0000006d006a7308 */ /* 0x0009e20000000000 */
[----:B------:R-:W-:Y:S02]  /*4e40*/  FSEL R79, R76, RZ, !P2 ;  /* 0x000000ff4c4f7208 */ /* 0x000fe40005000000 */
[----:B------:R-:W-:-:S05]  /*4e50*/  FSEL R77, R43, RZ, !P2 ;  /* 0x000000ff2b4d7208 */ /* 0x000fca0005000000 */
[----:B------:R-:W0:Y:S01]  /*4e60*/  MUFU.EX2 R108, R108 ;  /* 0x0000006c006c7308 */ /* 0x000e220000000800 */
[----:B------:R-:W-:Y:S01]  /*4e70*/  ISETP.GE.U32.AND P2, PT, R42, UR14, PT ;  /* 0x0000000e2a007c0c */ /* 0x000fe2000bf46070 */
[----:B------:R-:W-:-:S06]  /*4e80*/  IMAD.WIDE.U32 R42, R73, UR30, RZ ;  /* 0x0000001e492a7c25 */ /* 0x000fcc000f8e00ff */
[----:B------:R-:W0:Y:S01]  /*4e90*/  MUFU.EX2 R104, R104 ;  /* 0x0000006800687308 */ /* 0x000e220000000800 */
[----:B------:R-:W-:Y:S02]  /*4ea0*/  IMAD R133, R73, UR31, R110 ;  /* 0x0000001f49857c24 */ /* 0x000fe4000f8e026e */
[C---:B--2---:R-:W-:Y:S01]  /*4eb0*/  FMUL.FTZ R74, R107.reuse, R74 ;  /* 0x0000004a6b4a7220 */ /* 0x044fe20000410000 */
[----:B------:R-:W-:Y:S01]  /*4ec0*/  FMUL.FTZ R75, R107, R75 ;  /* 0x0000004b6b4b7220 */ /* 0x000fe20000410000 */
[----:B----4-:R-:W-:Y:S01]  /*4ed0*/  FMUL.FTZ R109, R63, R31 ;  /* 0x0000001f3f6d7220 */ /* 0x010fe20000410000 */
[----:B------:R-:W-:Y:S02]  /*4ee0*/  MOV R135, UR32 ;  /* 0x0000002000877c02 */ /* 0x000fe40008000f00 */
[----:B------:R-:W-:Y:S02]  /*4ef0*/  IADD3 R107, R49, 0xe, RZ ;  /* 0x0000000e316b7810 */ /* 0x000fe40007ffe0ff */
[----:B------:R-:W-:-:S02]  /*4f00*/  IADD3 R43, R43, R133, RZ ;  /* 0x000000852b2b7210 */ /* 0x000fc40007ffe0ff */
[----:B------:R-:W-:Y:S02]  /*4f10*/  FSEL R76, R74, RZ, !P0 ;  /* 0x000000ff4a4c7208 */ /* 0x000fe40004000000 */
[----:B------:R-:W-:Y:S02]  /*4f20*/  FSEL R75, R75, 1, !P0 ;  /* 0x3f8000004b4b7808 */ /* 0x000fe40004000000 */
[----:B------:R-:W-:Y:S01]  /*4f30*/  FSEL R74, R109, RZ, !P0 ;  /* 0x000000ff6d4a7208 */ /* 0x000fe20004000000 */
[----:B------:R-:W-:Y:S01]  /*4f40*/  IMAD.WIDE.U32 R42, R135, UR7, R42 ;  /* 0x00000007872a7c25 */ /* 0x000fe2000f8e002a */
[----:B------:R-:W-:-:S03]  /*4f50*/  ISETP.GE.U32.AND P0, PT, R107, UR14, PT ;  /* 0x0000000e6b007c0c */ /* 0x000fc6000bf06070 */
[----:B-1----:R-:W-:Y:S01]  /*4f60*/  FMUL.FTZ R107, R91, R47 ;  /* 0x0000002f5b6b7220 */ /* 0x002fe20000410000 */
[C---:B0-----:R-:W-:Y:S01]  /*4f70*/  FMUL.FTZ R135, R108.reuse, R106 ;  /* 0x0000006a6c877220 */ /* 0x041fe20000410000 */
[----:B------:R-:W-:Y:S01]  /*4f80*/  FMUL.FTZ R136, R108, R105 ;  /* 0x000000696c887220 */ /* 0x000fe20000410000 */
[----:B------:R-:W-:Y:S01]  /*4f90*/  SHF.L.U32 R47, R71, 0x5, RZ ;  /* 0x00000005472f7819 */ /* 0x000fe200000006ff */
[C---:B------:R-:W-:Y:S01]  /*4fa0*/  FMUL.FTZ R102, R104.reuse, R102 ;  /* 0x0000006668667220 */ /* 0x040fe20000410000 */
[----:B------:R-:W-:Y:S01]  /*4fb0*/  FMUL.FTZ R103, R104, R103 ;  /* 0x0000006768677220 */ /* 0x000fe20000410000 */
[----:B------:R-:W-:Y:S01]  /*4fc0*/  FMUL.FTZ R108, R64, R32 ;  /* 0x00000020406c7220 */ /* 0x000fe20000410000 */
[----:B------:R-:W-:Y:S01]  /*4fd0*/  LOP3.LUT R47, R47, 0xfffffc00, RZ, 0xc0, !PT ;  /* 0xfffffc002f2f7812 */ /* 0x000fe200078ec0ff */
[----:B------:R-:W-:Y:S01]  /*4fe0*/  FMUL.FTZ R90, R91, R90 ;  /* 0x0000005a5b5a7220 */ /* 0x000fe20000410000 */
[----:B------:R-:W-:Y:S01]  /*4ff0*/  FSEL R109, R102, 1, !P3 ;  /* 0x3f800000666d7808 */ /* 0x000fe20005800000 */
[----:B------:R-:W-:Y:S01]  /*5000*/  UIMAD UR18, UR18, UR32, URZ ;  /* 0x00000020121272a4 */ /* 0x000fe2000f8e023f */
[----:B------:R-:W-:-:S02]  /*5010*/  FSEL R110, R103, RZ, !P3 ;  /* 0x000000ff676e7208 */ /* 0x000fc40005800000 */
[----:B------:R-:W-:Y:S01]  /*5020*/  FSEL R108, R108, RZ, !P3 ;  /* 0x000000ff6c6c7208 */ /* 0x000fe20005800000 */
[----:B------:R-:W-:Y:S01]  /*5030*/  UMOV UR15, 0x400 ;  /* 0x00000400000f7882 */ /* 0x000fe20000000000 */
[C---:B------:R-:W-:Y:S02]  /*5040*/  ISETP.GE.U32.AND P3, PT, R49.reuse, UR14, PT ;  /* 0x0000000e31007c0c */ /* 0x040fe4000bf66070 */
[----:B------:R-:W-:Y:S02]  /*5050*/  IADD3 R137, R49, 0xf, RZ ;  /* 0x0000000f31897810 */ /* 0x000fe40007ffe0ff */
[----:B------:R-:W-:Y:S01]  /*5060*/  IADD3 R49, R47, R70, RZ ;  /* 0x000000462f317210 */ /* 0x000fe20007ffe0ff */
[----:B------:R-:W-:Y:S01]  /*5070*/  ULEA UR15, UR19, UR15, 0x18 ;  /* 0x0000000f130f7291 */ /* 0x000fe2000f8ec03f */
[----:B------:R-:W-:Y:S01]  /*5080*/  FMUL.FTZ R105, R65, R33 ;  /* 0x0000002141697220 */ /* 0x000fe20000410000 */
[----:B------:R-:W-:Y:S01]  /*5090*/  UIMAD UR18, UR7, UR33, UR18 ;  /* 0x00000021071272a4 */ /* 0x000fe2000f8e0212 */
[----:B------:R-:W-:-:S02]  /*50a0*/  FSEL R106, R90, 1, !P3 ;  /* 0x3f8000005a6a7808 */ /* 0x000fc40005800000 */
[CC--:B------:R-:W-:Y:S02]  /*50b0*/  LEA.HI.SX32 R90, R49.reuse, R49.reuse, 0x1b ;  /* 0x00000031315a7211 */ /* 0x0c0fe400078fdaff */
[----:B------:R-:W-:Y:S02]  /*50c0*/  IADD3 R102, R49, 0x20, RZ ;  /* 0x0000002031667810 */ /* 0x000fe40007ffe0ff */
[----:B------:R-:W-:Y:S02]  /*50d0*/  FSEL R107, R107, RZ, !P3 ;  /* 0x000000ff6b6b7208 */ /* 0x000fe40005800000 */
[----:B------:R-:W-:Y:S02]  /*50e0*/  FSEL R105, R105, RZ, !P3 ;  /* 0x000000ff69697208 */ /* 0x000fe40005800000 */
[----:B------:R-:W-:Y:S02]  /*50f0*/  LEA R133, R90, UR15, 0x2 ;  /* 0x0000000f5a857c11 */ /* 0x000fe4000f8e10ff */
[----:B------:R-:W-:-:S02]  /*5100*/  LEA.HI.SX32 R91, R102, R49, 0x1b ;  /* 0x00000031665b7211 */ /* 0x000fc400078fdaff */
[----:B------:R-:W-:Y:S02]  /*5110*/  IADD3 R139, R43, UR18, RZ ;  /* 0x000000122b8b7c10 */ /* 0x000fe4000fffe0ff */
[C---:B------:R-:W-:Y:S02]  /*5120*/  LEA R90, P3, R42.reuse, UR34, 0x3 ;  /* 0x000000222a5a7c11 */ /* 0x040fe4000f8618ff */
[----:B------:R-:W-:Y:S02]  /*5130*/  LEA R43, R91, UR15, 0x2 ;  /* 0x0000000f5b2b7c11 */ /* 0x000fe4000f8e10ff */
[C---:B------:R-:W-:Y:S02]  /*5140*/  IADD3 R134, R49.reuse, 0x40, RZ ;  /* 0x0000004031867810 */ /* 0x040fe40007ffe0ff */
[----:B------:R-:W-:Y:S02]  /*5150*/  LEA.HI.X R91, R42, UR35, R139, 0x3, P3 ;  /* 0x000000232a5b7c11 */ /* 0x000fe400098f1c8b */
[----:B------:R-:W-:-:S02]  /*5160*/  IADD3 R42, R49, 0x60, RZ ;  /* 0x00000060312a7810 */ /* 0x000fc40007ffe0ff */
[-C--:B------:R-:W-:Y:S02]  /*5170*/  LEA.HI.SX32 R134, R134, R49.reuse, 0x1b ;  /* 0x0000003186867211 */ /* 0x080fe400078fdaff */
[----:B------:R-:W-:Y:S02]  /*5180*/  FSEL R103, R136, RZ, !P5 ;  /* 0x000000ff88677208 */ /* 0x000fe40006800000 */
[----:B------:R-:W-:Y:S01]  /*5190*/  LEA.HI.SX32 R42, R42, R49, 0x1b ;  /* 0x000000312a2a7211 */ /* 0x000fe200078fdaff */
[----:B------:R-:W-:Y:S01]  /*51a0*/  STS [R133], R122 ;  /* 0x0000007a85007388 */ /* 0x000fe20000000800 */
[C---:B------:R-:W-:Y:S02]  /*51b0*/  IADD3 R136, R49.reuse, 0x80, RZ ;  /* 0x0000008031887810 */ /* 0x040fe40007ffe0ff */
[----:B------:R-:W-:Y:S01]  /*51c0*/  IADD3 R138, R49, 0xa0, RZ ;  /* 0x000000a0318a7810 */ /* 0x000fe20007ffe0ff */
[----:B------:R0:W-:Y:S01]  /*51d0*/  STS [R43+0x80], R124 ;  /* 0x0000807c2b007388 */ /* 0x0001e20000000800 */
[----:B------:R-:W-:-:S02]  /*51e0*/  LEA R134, R134, UR15, 0x2 ;  /* 0x0000000f86867c11 */ /* 0x000fc4000f8e10ff */
[C---:B------:R-:W-:Y:S02]  /*51f0*/  IADD3 R140, R49.reuse, 0xc0, RZ ;  /* 0x000000c0318c7810 */ /* 0x040fe40007ffe0ff */
[C---:B------:R-:W-:Y:S02]  /*5200*/  IADD3 R142, R49.reuse, 0xe0, RZ ;  /* 0x000000e0318e7810 */ /* 0x040fe40007ffe0ff */
[-C--:B------:R-:W-:Y:S02]  /*5210*/  LEA.HI.SX32 R136, R136, R49.reuse, 0x1b ;  /* 0x0000003188887211 */ /* 0x080fe400078fdaff */
[----:B0-----:R-:W-:Y:S02]  /*5220*/  LEA R43, R42, UR15, 0x2 ;  /* 0x0000000f2a2b7c11 */ /* 0x001fe4000f8e10ff */
[----:B------:R-:W-:Y:S02]  /*5230*/  IADD3 R42, R49, 0x100, RZ ;  /* 0x00000100312a7810 */ /* 0x000fe40007ffe0ff */
[----:B------:R-:W-:-:S02]  /*5240*/  LEA.HI.SX32 R138, R138, R49, 0x1b ;  /* 0x000000318a8a7211 */ /* 0x000fc400078fdaff */
[C---:B------:R-:W-:Y:S01]  /*5250*/  IADD3 R122, R49.reuse, 0x120, RZ ;  /* 0x00000120317a7810 */ /* 0x040fe20007ffe0ff */
[----:B------:R0:W-:Y:S01]  /*5260*/  STS [R134+0x100], R121 ;  /* 0x0001007986007388 */ /* 0x0001e20000000800 */
[-C--:B------:R-:W-:Y:S02]  /*5270*/  LEA.HI.SX32 R140, R140, R49.reuse, 0x1b ;  /* 0x000000318c8c7211 */ /* 0x080fe400078fdaff */
[-C--:B------:R-:W-:Y:S02]  /*5280*/  LEA.HI.SX32 R142, R142, R49.reuse, 0x1b ;  /* 0x000000318e8e7211 */ /* 0x080fe400078fdaff */
[----:B------:R-:W-:Y:S02]  /*5290*/  LEA.HI.SX32 R42, R42, R49, 0x1b ;  /* 0x000000312a2a7211 */ /* 0x000fe400078fdaff */
[----:B------:R-:W-:Y:S02]  /*52a0*/  LEA R138, R138, UR15, 0x2 ;  /* 0x0000000f8a8a7c11 */ /* 0x000fe4000f8e10ff */
[----:B------:R-:W-:-:S02]  /*52b0*/  IADD3 R124, R49, 0x140, RZ ;  /* 0x00000140317c7810 */ /* 0x000fc40007ffe0ff */
[----:B0-----:R-:W-:Y:S02]  /*52c0*/  LEA R121, R136, UR15, 0x2 ;  /* 0x0000000f88797c11 */ /* 0x001fe4000f8e10ff */
[-C--:B------:R-:W-:Y:S01]  /*52d0*/  LEA.HI.SX32 R122, R122, R49.reuse, 0x1b ;  /* 0x000000317a7a7211 */ /* 0x080fe200078fdaff */
[----:B---3--:R0:W-:Y:S01]  /*52e0*/  STS [R43+0x180], R130 ;  /* 0x000180822b007388 */ /* 0x0081e20000000800 */
[----:B------:R-:W-:Y:S02]  /*52f0*/  LEA R133, R140, UR15, 0x2 ;  /* 0x0000000f8c857c11 */ /* 0x000fe4000f8e10ff */
[----:B------:R-:W-:Y:S01]  /*5300*/  LEA R142, R142, UR15, 0x2 ;  /* 0x0000000f8e8e7c11 */ /* 0x000fe2000f8e10ff */
[----:B------:R1:W-:Y:S01]  /*5310*/  STS [R121+0x200], R128 ;  /* 0x0002008079007388 */ /* 0x0003e20000000800 */
[----:B------:R-:W-:Y:S02]  /*5320*/  LEA.HI.SX32 R124, R124, R49, 0x1b ;  /* 0x000000317c7c7211 */ /* 0x000fe400078fdaff */
[----:B------:R-:W-:Y:S01]  /*5330*/  IADD3 R134, R49, 0x160, RZ ;  /* 0x0000016031867810 */ /* 0x000fe20007ffe0ff */
[----:B------:R-:W-:Y:S01]  /*5340*/  STS [R138+0x280], R129 ;  /* 0x000280818a007388 */ /* 0x000fe20000000800 */
[----:B0-----:R-:W-:-:S02]  /*5350*/  LEA R43, R42, UR15, 0x2 ;  /* 0x0000000f2a2b7c11 */ /* 0x001fc4000f8e10ff */
[----:B------:R-:W-:Y:S01]  /*5360*/  LEA R42, R122, UR15, 0x2 ;  /* 0x0000000f7a2a7c11 */ /* 0x000fe2000f8e10ff */
[----:B------:R-:W-:Y:S01]  /*5370*/  STS [R133+0x300], R132 ;  /* 0x0003008485007388 */ /* 0x000fe20000000800 */
[----:B------:R-:W-:-:S03]  /*5380*/  LEA R124, R124, UR15, 0x2 ;  /* 0x0000000f7c7c7c11 */ /* 0x000fc6000f8e10ff */
[----:B------:R-:W-:Y:S01]  /*5390*/  STS [R142+0x380], R131 ;  /* 0x000380838e007388 */ /* 0x000fe20000000800 */
[----:B------:R-:W-:-:S03]  /*53a0*/  LEA.HI.SX32 R134, R134, R49, 0x1b ;  /* 0x0000003186867211 */ /* 0x000fc600078fdaff */
[----:B------:R-:W-:Y:S01]  /*53b0*/  STS [R43+0x400], R126 ;  /* 0x0004007e2b007388 */ /* 0x000fe20000000800 */
[----:B-1----:R-:W-:-:S03]  /*53c0*/  FMUL.FTZ R121, R41, R22 ;  /* 0x0000001629797220 */ /* 0x002fc60000410000 */
[----:B------:R0:W-:Y:S01]  /*53d0*/  STS [R42+0x480], R125 ;  /* 0x0004807d2a007388 */ /* 0x0001e20000000800 */
[C---:B------:R-:W-:Y:S02]  /*53e0*/  IADD3 R130, R49.reuse, 0x180, RZ ;  /* 0x0000018031827810 */ /* 0x040fe40007ffe0ff */
[----:B------:R-:W-:Y:S01]  /*53f0*/  LEA R128, R134, UR15, 0x2 ;  /* 0x0000000f86807c11 */ /* 0x000fe2000f8e10ff */
[----:B------:R1:W-:Y:S01]  /*5400*/  STS [R124+0x500], R127 ;  /* 0x0005007f7c007388 */ /* 0x0003e20000000800 */
[----:B------:R-:W-:Y:S01]  /*5410*/  IADD3 R156, R49, 0x1a0, RZ ;  /* 0x000001a0319c7810 */ /* 0x000fe20007ffe0ff */
[----:B0-----:R-:W-:Y:S01]  /*5420*/  FMUL.FTZ R42, R41, R21 ;  /* 0x00000015292a7220 */ /* 0x001fe20000410000 */
[----:B------:R-:W-:Y:S01]  /*5430*/  IADD3 R126, R49, 0x2a0, RZ ;  /* 0x000002a0317e7810 */ /* 0x000fe20007ffe0ff */
[----:B------:R-:W-:Y:S01]  /*5440*/  FMUL.FTZ R104, R39, R23 ;  /* 0x0000001727687220 */ /* 0x000fe20000410000 */
[----:B------:R-:W-:Y:S01]  /*5450*/  IADD3 R148, R49, 0x340, RZ ;  /* 0x0000034031947810 */ /* 0x000fe20007ffe0ff */
[----:B-1----:R-:W-:Y:S01]  /*5460*/  FMUL.RZ R127, R42, 0.15915493667125701904 ;  /* 0x3e22f9832a7f7820 */ /* 0x002fe2000040c000 */
[----:B------:R-:W-:Y:S01]  /*5470*/  FMUL.RZ R129, R121, 0.15915493667125701904 ;  /* 0x3e22f98379817820 */ /* 0x000fe2000040c000 */
[C---:B------:R-:W-:Y:S01]  /*5480*/  IADD3 R160, R49.reuse, 0x1c0, RZ ;  /* 0x000001c031a07810 */ /* 0x040fe20007ffe0ff */
[----:B------:R-:W-:Y:S01]  /*5490*/  FMUL.FTZ R145, R40, R21 ;  /* 0x0000001528917220 */ /* 0x000fe20000410000 */
[C---:B------:R-:W-:Y:S01]  /*54a0*/  IADD3 R164, R49.reuse, 0x1e0, RZ ;  /* 0x000001e031a47810 */ /* 0x040fe20007ffe0ff */
[----:B------:R-:W-:Y:S01]  /*54b0*/  MUFU.SIN R124, R127 ;  /* 0x0000007f007c7308 */ /* 0x000fe20000000400 */
[----:B------:R-:W-:-:S02]  /*54c0*/  IADD3 R131, R49, 0x200, RZ ;  /* 0x0000020031837810 */ /* 0x000fc40007ffe0ff */
[----:B------:R-:W-:Y:S01]  /*54d0*/  LEA.HI.SX32 R43, R130, R49, 0x1b ;  /* 0x00000031822b7211 */ /* 0x000fe200078fdaff */
[----:B------:R0:W-:Y:S01]  /*54e0*/  STS [R128+0x580], R123 ;  /* 0x0005807b80007388 */ /* 0x0001e20000000800 */
[----:B------:R-:W-:Y:S02]  /*54f0*/  FSEL R102, R135, 1, !P5 ;  /* 0x3f80000087667808 */ /* 0x000fe40006800000 */
[C---:B------:R-:W-:Y:S01]  /*5500*/  IADD3 R132, R49.reuse, 0x220, RZ ;  /* 0x0000022031847810 */ /* 0x040fe20007ffe0ff */
[----:B------:R1:W-:Y:S01]  /*5510*/  MUFU.COS R125, R127 ;  /* 0x0000007f007d7308 */ /* 0x0003e20000000000 */
[C---:B------:R-:W-:Y:S02]  /*5520*/  IADD3 R144, R49.reuse, 0x3c0, RZ ;  /* 0x000003c031907810 */ /* 0x040fe40007ffe0ff */
[C---:B------:R-:W-:Y:S02]  /*5530*/  IADD3 R154, R49.reuse, 0x240, RZ ;  /* 0x00000240319a7810 */ /* 0x040fe40007ffe0ff */
[----:B------:R-:W-:-:S02]  /*5540*/  IADD3 R152, R49, 0x260, RZ ;  /* 0x0000026031987810 */ /* 0x000fc40007ffe0ff */
[C---:B------:R-:W-:Y:S01]  /*5550*/  IADD3 R134, R49.reuse, 0x280, RZ ;  /* 0x0000028031867810 */ /* 0x040fe20007ffe0ff */
[----:B------:R-:W-:Y:S01]  /*5560*/  MUFU.SIN R121, R129 ;  /* 0x0000008100797308 */ /* 0x000fe20000000400 */
[C---:B------:R-:W-:Y:S02]  /*5570*/  IADD3 R136, R49.reuse, 0x2c0, RZ ;  /* 0x000002c031887810 */ /* 0x040fe40007ffe0ff */
[C---:B------:R-:W-:Y:S02]  /*5580*/  IADD3 R150, R49.reuse, 0x2e0, RZ ;  /* 0x000002e031967810 */ /* 0x040fe40007ffe0ff */
[C---:B------:R-:W-:Y:S02]  /*5590*/  IADD3 R138, R49.reuse, 0x300, RZ ;  /* 0x00000300318a7810 */ /* 0x040fe40007ffe0ff */
[C---:B------:R-:W-:Y:S01]  /*55a0*/  IADD3 R140, R49.reuse, 0x320, RZ ;  /* 0x00000320318c7810 */ /* 0x040fe20007ffe0ff */
[----:B------:R2:W-:Y:S01]  /*55b0*/  MUFU.COS R122, R129 ;  /* 0x00000081007a7308 */ /* 0x0005e20000000000 */
[----:B------:R-:W-:-:S02]  /*55c0*/  IADD3 R142, R49, 0x360, RZ ;  /* 0x00000360318e7810 */ /* 0x000fc40007ffe0ff */
[C---:B------:R-:W-:Y:S02]  /*55d0*/  IADD3 R146, R49.reuse, 0x380, RZ ;  /* 0x0000038031927810 */ /* 0x040fe40007ffe0ff */
[----:B------:R-:W-:Y:S02]  /*55e0*/  IADD3 R42, R49, 0x3a0, RZ ;  /* 0x000003a0312a7810 */ /* 0x000fe40007ffe0ff */
[-C--:B------:R-:W-:Y:S02]  /*55f0*/  LEA.HI.SX32 R143, R156, R49.reuse, 0x1b ;  /* 0x000000319c8f7211 */ /* 0x080fe400078fdaff */
[-C--:B------:R-:W-:Y:S02]  /*5600*/  LEA.HI.SX32 R135, R126, R49.reuse, 0x1b ;  /* 0x000000317e877211 */ /* 0x080fe400078fdaff */
[-C--:B-1----:R-:W-:Y:S01]  /*5610*/  LEA.HI.SX32 R127, R148, R49.reuse, 0x1b ;  /* 0x00000031947f7211 */ /* 0x082fe200078fdaff */
[----:B------:R1:W-:Y:S01]  /*5620*/  MUFU.EX2 R126, R145 ;  /* 0x00000091007e7308 */ /* 0x0003e20000000800 */
[----:B0-----:R-:W-:-:S02]  /*5630*/  LEA.HI.SX32 R128, R160, R49, 0x1b ;  /* 0x00000031a0807211 */ /* 0x001fc400078fdaff */
[----:B------:R-:W-:Y:S02]  /*5640*/  IADD3 R148, R49, 0x3e0, RZ ;  /* 0x000003e031947810 */ /* 0x000fe40007ffe0ff */
[----:B------:R-:W-:Y:S02]  /*5650*/  FSEL R104, R104, RZ, !P5 ;  /* 0x000000ff68687208 */ /* 0x000fe40006800000 */
[-C--:B--2---:R-:W-:Y:S02]  /*5660*/  LEA.HI.SX32 R129, R164, R49.reuse, 0x1b ;  /* 0x00000031a4817211 */ /* 0x084fe400078fdaff */
[----:B------:R-:W-:Y:S02]  /*5670*/  LEA.HI.SX32 R130, R131, R49, 0x1b ;  /* 0x0000003183827211 */ /* 0x000fe400078fdaff */
[----:B-1----:R-:W-:Y:S02]  /*5680*/  LEA R145, R43, UR15, 0x2 ;  /* 0x0000000f2b917c11 */ /* 0x002fe4000f8e10ff */
[----:B------:R-:W-:-:S02]  /*5690*/  ISETP.GE.U32.AND P5, PT, R137, UR14, PT ;  /* 0x0000000e89007c0c */ /* 0x000fc4000bfa6070 */
[-C--:B------:R-:W-:Y:S02]  /*56a0*/  LEA.HI.SX32 R131, R132, R49.reuse, 0x1b ;  /* 0x0000003184837211 */ /* 0x080fe400078fdaff */
[-C--:B------:R-:W-:Y:S02]  /*56b0*/  LEA.HI.SX32 R43, R144, R49.reuse, 0x1b ;  /* 0x00000031902b7211 */ /* 0x080fe400078fdaff */
[-C--:B------:R-:W-:Y:S02]  /*56c0*/  LEA.HI.SX32 R132, R154, R49.reuse, 0x1b ;  /* 0x000000319a847211 */ /* 0x080fe400078fdaff */
[-C--:B------:R-:W-:Y:S02]  /*56d0*/  LEA.HI.SX32 R133, R152, R49.reuse, 0x1b ;  /* 0x0000003198857211 */ /* 0x080fe400078fdaff */
[-C--:B------:R-:W-:Y:S02]  /*56e0*/  LEA.HI.SX32 R134, R134, R49.reuse, 0x1b ;  /* 0x0000003186867211 */ /* 0x080fe400078fdaff */
        /* <DEDUP_REMOVED lines=8> */
[----:B------:R-:W-:Y:S02]  /*5770*/  LEA.HI.SX32 R49, R148, R49, 0x1b ;  /* 0x0000003194317211 */ /* 0x000fe400078fdaff */
[----:B------:R-:W-:Y:S02]  /*5780*/  LEA R147, R128, UR15, 0x2 ;  /* 0x0000000f80937c11 */ /* 0x000fe4000f8e10ff */
[----:B------:R-:W-:Y:S01]  /*5790*/  LEA R148, R129, UR15, 0x2 ;  /* 0x0000000f81947c11 */ /* 0x000fe2000f8e10ff */
[----:B------:R0:W-:Y:S01]  /*57a0*/  STS [R145+0x600], R48 ;  /* 0x0006003091007388 */ /* 0x0001e20000000800 */
[----:B------:R-:W-:Y:S02]  /*57b0*/  LEA R129, R130, UR15, 0x2 ;  /* 0x0000000f82817c11 */ /* 0x000fe4000f8e10ff */
[----:B------:R-:W-:Y:S01]  /*57c0*/  LEA R130, R131, UR15, 0x2 ;  /* 0x0000000f83827c11 */ /* 0x000fe2000f8e10ff */
[----:B------:R-:W-:Y:S01]  /*57d0*/  STS [R144+0x680], R117 ;  /* 0x0006807590007388 */ /* 0x000fe20000000800 */
[----:B------:R-:W-:-:S02]  /*57e0*/  LEA R131, R132, UR15, 0x2 ;  /* 0x0000000f84837c11 */ /* 0x000fc4000f8e10ff */
[----:B------:R-:W-:Y:S01]  /*57f0*/  LEA R132, R133, UR15, 0x2 ;  /* 0x0000000f85847c11 */ /* 0x000fe2000f8e10ff */
[----:B------:R1:W-:Y:S01]  /*5800*/  STS [R147+0x700], R116 ;  /* 0x0007007493007388 */ /* 0x0003e20000000800 */
[----:B------:R-:W-:Y:S01]  /*5810*/  LEA R134, R134, UR15, 0x2 ;  /* 0x0000000f86867c11 */ /* 0x000fe2000f8e10ff */
[C---:B------:R-:W-:Y:S01]  /*5820*/  FMUL.FTZ R123, R40.reuse, R22 ;  /* 0x00000016287b7220 */ /* 0x040fe20000410000 */
[----:B------:R-:W-:Y:S01]  /*5830*/  LEA R135, R135, UR15, 0x2 ;  /* 0x0000000f87877c11 */ /* 0x000fe2000f8e10ff */
[----:B------:R-:W-:Y:S01]  /*5840*/  STS [R148+0x780], R115 ;  /* 0x0007807394007388 */ /* 0x000fe20000000800 */
[C---:B------:R-:W-:Y:S01]  /*5850*/  FMUL.FTZ R128, R40.reuse, R20 ;  /* 0x0000001428807220 */ /* 0x040fe20000410000 */
[CC--:B0-----:R-:W-:Y:S02]  /*5860*/  FMUL.FTZ R48, R40.reuse, R19.reuse ;  /* 0x0000001328307220 */ /* 0x0c1fe40000410000 */
[----:B------:R-:W-:Y:S01]  /*5870*/  STS [R129+0x800], R114 ;  /* 0x0008007281007388 */ /* 0x000fe20000000800 */
[----:B-1----:R-:W-:Y:S01]  /*5880*/  FMUL.FTZ R116, R40, R18 ;  /* 0x0000001228747220 */ /* 0x002fe20000410000 */
[----:B------:R-:W-:-:S02]  /*5890*/  FMUL.FTZ R40, R41, R19 ;  /* 0x0000001329287220 */ /* 0x000fc40000410000 */
[----:B------:R-:W-:Y:S01]  /*58a0*/  STS [R130+0x880], R113 ;  /* 0x0008807182007388 */ /* 0x000fe20000000800 */
[----:B------:R-:W-:-:S03]  /*58b0*/  LEA R136, R136, UR15, 0x2 ;  /* 0x0000000f88887c11 */ /* 0x000fc6000f8e10ff */
[----:B------:R-:W-:Y:S01]  /*58c0*/  STS [R131+0x900], R112 ;  /* 0x0009007083007388 */ /* 0x000fe20000000800 */
[----:B------:R-:W-:-:S03]  /*58d0*/  FMUL.RZ R117, R40, 0.15915493667125701904 ;  /* 0x3e22f98328757820 */ /* 0x000fc6000040c000 */
[----:B------:R-:W-:Y:S01]  /*58e0*/  STS [R132+0x980], R111 ;  /* 0x0009806f84007388 */ /* 0x000fe20000000800 */
[----:B------:R-:W-:-:S03]  /*58f0*/  FMUL.FTZ R40, R110, R105 ;  /* 0x000000696e287220 */ /* 0x000fc60000410000 */
[----:B------:R-:W-:Y:S04]  /*5900*/  STS [R134+0xa00], R55 ;  /* 0x000a003786007388 */ /* 0x000fe80000000800 */
[----:B------:R0:W-:Y:S01]  /*5910*/  STS [R135+0xa80], R54 ;  /* 0x000a803687007388 */ /* 0x0001e20000000800 */
[----:B------:R-:W-:Y:S01]  /*5920*/  LEA R137, R137, UR15, 0x2 ;  /* 0x0000000f89897c11 */ /* 0x000fe2000f8e10ff */
[----:B------:R-:W-:Y:S02]  /*5930*/  FFMA.FTZ R40, RZ, R109, R40 ;  /* 0x0000006dff287223 */ /* 0x000fe40000010028 */
[----:B------:R1:W-:Y:S01]  /*5940*/  STS [R136+0xb00], R53 ;  /* 0x000b003588007388 */ /* 0x0003e20000000800 */
[----:B0-----:R-:W-:Y:S01]  /*5950*/  FMUL.FTZ R54, RZ, R110 ;  /* 0x0000006eff367220 */ /* 0x001fe20000410000 */
[----:B------:R-:W-:-:S03]  /*5960*/  LEA R138, R138, UR15, 0x2 ;  /* 0x0000000f8a8a7c11 */ /* 0x000fc6000f8e10ff */
[----:B-1----:R-:W-:Y:S01]  /*5970*/  FFMA.FTZ R53, R109, R105, -R54 ;  /* 0x000000696d357223 */ /* 0x002fe20000010836 */
[----:B------:R-:W-:Y:S01]  /*5980*/  LEA R113, R140, UR15, 0x2 ;  /* 0x0000000f8c717c11 */ /* 0x000fe2000f8e10ff */
[----:B------:R-:W-:Y:S02]  /*5990*/  FADD.FTZ R40, RZ, R40 ;  /* 0x00000028ff287221 */ /* 0x000fe40000010000 */
[----:B------:R-:W-:Y:S01]  /*59a0*/  FADD.FTZ R53, R53, R108 ;  /* 0x0000006c35357221 */ /* 0x000fe20000010000 */
[----:B------:R0:W-:Y:S01]  /*59b0*/  STS [R137+0xb80], R52 ;  /* 0x000b803489007388 */ /* 0x0001e20000000800 */
[C---:B------:R-:W-:Y:S02]  /*59c0*/  FMUL.FTZ R139, R41.reuse, R20 ;  /* 0x00000014298b7220 */ /* 0x040fe40000410000 */
[----:B------:R-:W-:Y:S01]  /*59d0*/  FMUL.FTZ R115, R76, R53 ;  /* 0x000000354c737220 */ /* 0x000fe20000410000 */
[----:B------:R-:W-:Y:S01]  /*59e0*/  STS [R138+0xc00], R51 ;  /* 0x000c00338a007388 */ /* 0x000fe20000000800 */
[----:B------:R-:W-:-:S03]  /*59f0*/  FMUL.FTZ R41, R41, R18 ;  /* 0x0000001229297220 */ /* 0x000fc60000410000 */
[----:B------:R1:W-:Y:S01]  /*5a00*/  STS [R113+0xc80], R50 ;  /* 0x000c803271007388 */ /* 0x0003e20000000800 */
[-C--:B------:R-:W-:Y:S01]  /*5a10*/  FFMA.FTZ R115, R75, R40.reuse, R115 ;  /* 0x000000284b737223 */ /* 0x080fe20000010073 */
[----:B------:R-:W-:Y:S01]  /*5a20*/  MUFU.EX2 R48, R48 ;  /* 0x0000003000307308 */ /* 0x000fe20000000800 */
[----:B0-----:R-:W-:Y:S01]  /*5a30*/  FMUL.RZ R52, R41, 0.15915493667125701904 ;  /* 0x3e22f98329347820 */ /* 0x001fe2000040c000 */
[----:B-1----:R-:W-:-:S06]  /*5a40*/  FMUL.FTZ R50, R76, R40 ;  /* 0x000000284c327220 */ /* 0x002fcc0000410000 */
[----:B------:R-:W-:Y:S01]  /*5a50*/  MUFU.SIN R111, R117 ;  /* 0x00000075006f7308 */ /* 0x000fe20000000400 */
[----:B------:R-:W-:Y:S01]  /*5a60*/  FFMA.FTZ R113, R75, R53, -R50 ;  /* 0x000000354b717223 */ /* 0x000fe20000010832 */
[----:B------:R-:W-:-:S06]  /*5a70*/  FADD.FTZ R40, RZ, R115 ;  /* 0x00000073ff287221 */ /* 0x000fcc0000010000 */
[----:B------:R0:W-:Y:S01]  /*5a80*/  MUFU.COS R55, R117 ;  /* 0x0000007500377308 */ /* 0x0001e20000000000 */
[----:B------:R-:W-:Y:S01]  /*5a90*/  FADD.FTZ R113, R113, R74 ;  /* 0x0000004a71717221 */ /* 0x000fe20000010000 */
[----:B------:R-:W-:Y:S01]  /*5aa0*/  FMUL.FTZ R50, R79, R40 ;  /* 0x000000284f327220 */ /* 0x000fe20000410000 */
[----:B------:R-:W-:-:S05]  /*5ab0*/  LEA R127, R127, UR15, 0x2 ;  /* 0x0000000f7f7f7c11 */ /* 0x000fca000f8e10ff */
[----:B------:R-:W1:Y:S01]  /*5ac0*/  MUFU.EX2 R123, R123 ;  /* 0x0000007b007b7308 */ /* 0x000e620000000800 */
[-C--:B0-----:R-:W-:Y:S01]  /*5ad0*/  FMUL.FTZ R117, R79, R113.reuse ;  /* 0x000000714f757220 */ /* 0x081fe20000410000 */
[----:B------:R-:W-:Y:S01]  /*5ae0*/  LEA R142, R142, UR15, 0x2 ;  /* 0x0000000f8e8e7c11 */ /* 0x000fe2000f8e10ff */
[----:B------:R-:W-:Y:S01]  /*5af0*/  FFMA.FTZ R50, R78, R113, -R50 ;  /* 0x000000714e327223 */ /* 0x000fe20000010832 */
[----:B------:R-:W-:-:S04]  /*5b00*/  LEA R41, R146, UR15, 0x2 ;  /* 0x0000000f92297c11 */ /* 0x000fc8000f8e10ff */
[----:B------:R-:W-:Y:S01]  /*5b10*/  MUFU.EX2 R114, R116 ;  /* 0x0000007400727308 */ /* 0x000fe20000000800 */
[----:B------:R-:W-:-:S07]  /*5b20*/  FFMA.FTZ R40, R78, R40, R117 ;  /* 0x000000284e287223 */ /* 0x000fce0000010075 */
[----:B------:R-:W0:Y:S01]  /*5b30*/  MUFU.SIN R51, R52 ;  /* 0x0000003400337308 */ /* 0x000e220000000400 */
[----:B------:R-:W-:Y:S01]  /*5b40*/  STS [R127+0xd00], R118 ;  /* 0x000d00767f007388 */ /* 0x000fe20000000800 */
[----:B------:R-:W-:-:S06]  /*5b50*/  FADD.FTZ R50, R50, R77 ;  /* 0x0000004d32327221 */ /* 0x000fcc0000010000 */
[----:B------:R2:W3:Y:S01]  /*5b60*/  MUFU.COS R53, R52 ;  /* 0x0000003400357308 */ /* 0x0004e20000000000 */
[----:B------:R-:W-:Y:S04]  /*5b70*/  STS [R142+0xd80], R119 ;  /* 0x000d80778e007388 */ /* 0x000fe80000000800 */
[----:B------:R4:W-:Y:S01]  /*5b80*/  STS [R41+0xe00], R120 ;  /* 0x000e007829007388 */ /* 0x0009e20000000800 */
[----:B-1----:R-:W-:Y:S01]  /*5b90*/  FMUL.FTZ R112, R123, R122 ;  /* 0x0000007a7b707220 */ /* 0x002fe20000410000 */
[----:B--2---:R-:W-:Y:S01]  /*5ba0*/  FMUL.FTZ R52, R82, R50 ;  /* 0x0000003252347220 */ /* 0x004fe20000410000 */
[----:B----4-:R-:W-:Y:S01]  /*5bb0*/  FADD.FTZ R41, RZ, R40 ;  /* 0x00000028ff297221 */ /* 0x010fe20000010000 */
[C---:B------:R-:W-:Y:S01]  /*5bc0*/  FMUL.FTZ R40, R48.reuse, R55 ;  /* 0x0000003730287220 */ /* 0x040fe20000410000 */
[----:B------:R-:W-:-:S02]  /*5bd0*/  FMUL.FTZ R120, R48, R111 ;  /* 0x0000006f30787220 */ /* 0x000fc40000410000 */
[----:B------:R-:W-:Y:S01]  /*5be0*/  FMUL.FTZ R48, R82, R41 ;  /* 0x0000002952307220 */ /* 0x000fe20000410000 */
[----:B------:R-:W-:Y:S01]  /*5bf0*/  FMUL.FTZ R121, R123, R121 ;  /* 0x000000797b797220 */ /* 0x000fe20000410000 */
[----:B0-----:R-:W-:Y:S01]  /*5c00*/  FMUL.FTZ R123, R114, R51 ;  /* 0x00000033727b7220 */ /* 0x001fe20000410000 */
[C---:B------:R-:W-:Y:S01]  /*5c10*/  FFMA.FTZ R52, R81.reuse, R41, R52 ;  /* 0x0000002951347223 */ /* 0x040fe20000010034 */
[----:B------:R-:W-:Y:S01]  /*5c20*/  FFMA.FTZ R51, R81, R50, -R48 ;  /* 0x0000003251337223 */ /* 0x000fe20000010830 */
[----:B------:R-:W-:Y:S01]  /*5c30*/  FMUL.FTZ R115, R126, R125 ;  /* 0x0000007d7e737220 */ /* 0x000fe20000410000 */
[----:B---3--:R-:W-:Y:S01]  /*5c40*/  FMUL.FTZ R125, R114, R53 ;  /* 0x00000035727d7220 */ /* 0x008fe20000410000 */
[CC--:B------:R-:W-:Y:S01]  /*5c50*/  FMUL.FTZ R48, R106.reuse, R110.reuse ;  /* 0x0000006e6a307220 */ /* 0x0c0fe20000410000 */
[----:B------:R-:W-:Y:S01]  /*5c60*/  FADD.FTZ R53, RZ, R52 ;  /* 0x00000034ff357221 */ /* 0x000fe20000010000 */
[----:B------:R-:W-:Y:S01]  /*5c70*/  FADD.FTZ R51, R51, R80 ;  /* 0x0000005033337221 */ /* 0x000fe20000010000 */
[C---:B------:R-:W-:Y:S01]  /*5c80*/  FMUL.FTZ R41, R107.reuse, R110 ;  /* 0x0000006e6b297220 */ /* 0x040fe20000410000 */
[----:B------:R-:W-:Y:S01]  /*5c90*/  FFMA.FTZ R48, R107, R109, R48 ;  /* 0x0000006d6b307223 */ /* 0x000fe20000010030 */
[C---:B------:R-:W-:Y:S01]  /*5ca0*/  FMUL.FTZ R54, R85.reuse, R53 ;  /* 0x0000003555367220 */ /* 0x040fe20000410000 */
[----:B------:R-:W-:Y:S01]  /*5cb0*/  FMUL.FTZ R55, R85, R51 ;  /* 0x0000003355377220 */ /* 0x000fe20000410000 */
[----:B------:R-:W-:Y:S01]  /*5cc0*/  FFMA.FTZ R41, R106, R109, -R41 ;  /* 0x0000006d6a297223 */ /* 0x000fe20000010829 */
[-C--:B------:R-:W-:Y:S01]  /*5cd0*/  FMUL.FTZ R50, R76, R48.reuse ;  /* 0x000000304c327220 */ /* 0x080fe20000410000 */
[C---:B------:R-:W-:Y:S01]  /*5ce0*/  FFMA.FTZ R54, R84.reuse, R51, -R54 ;  /* 0x0000003354367223 */ /* 0x040fe20000010836 */
[----:B------:R-:W-:Y:S01]  /*5cf0*/  FFMA.FTZ R55, R84, R53, R55 ;  /* 0x0000003554377223 */ /* 0x000fe20000010037 */
[-C--:B------:R-:W-:Y:S01]  /*5d00*/  FMUL.FTZ R52, R76, R41.reuse ;  /* 0x000000294c347220 */ /* 0x080fe20000410000 */
[C---:B------:R-:W-:Y:S01]  /*5d10*/  FFMA.FTZ R50, R75.reuse, R41, -R50 ;  /* 0x000000294b327223 */ /* 0x040fe20000010832 */
[----:B------:R-:W-:Y:S01]  /*5d20*/  FADD.FTZ R54, R54, R83 ;  /* 0x0000005336367221 */ /* 0x000fe20000010000 */
[----:B------:R-:W-:Y:S01]  /*5d30*/  FADD.FTZ R55, RZ, R55 ;  /* 0x00000037ff377221 */ /* 0x000fe20000010000 */
[----:B------:R-:W-:Y:S01]  /*5d40*/  FFMA.FTZ R52, R75, R48, R52 ;  /* 0x000000304b347223 */ /* 0x000fe20000010034 */
[C---:B------:R-:W-:Y:S01]  /*5d50*/  FMUL.FTZ R51, R79.reuse, R50 ;  /* 0x000000324f337220 */ /* 0x040fe20000410000 */
[C---:B------:R-:W-:Y:S01]  /*5d60*/  FMUL.FTZ R114, R92.reuse, R54 ;  /* 0x000000365c727220 */ /* 0x040fe20000410000 */
[-C--:B------:R-:W-:Y:S01]  /*5d70*/  FMUL.FTZ R48, R92, R55.reuse ;  /* 0x000000375c307220 */ /* 0x080fe20000410000 */
[-C--:B------:R-:W-:Y:S01]  /*5d80*/  FMUL.FTZ R41, R79, R52.reuse ;  /* 0x000000344f297220 */ /* 0x080fe20000410000 */
[C---:B------:R-:W-:Y:S01]  /*5d90*/  FFMA.FTZ R51, R78.reuse, R52, R51 ;  /* 0x000000344e337223 */ /* 0x040fe20000010033 */
[C---:B------:R-:W-:Y:S01]  /*5da0*/  FFMA.FTZ R114, R87.reuse, R55, R114 ;  /* 0x0000003757727223 */ /* 0x040fe20000010072 */
[----:B------:R-:W-:Y:S01]  /*5db0*/  FFMA.FTZ R53, R87, R54, -R48 ;  /* 0x0000003657357223 */ /* 0x000fe20000010830 */
[----:B------:R-:W-:Y:S01]  /*5dc0*/  FFMA.FTZ R41, R78, R50, -R41 ;  /* 0x000000324e297223 */ /* 0x000fe20000010829 */
[C---:B------:R-:W-:Y:S01]  /*5dd0*/  FMUL.FTZ R48, R82.reuse, R51 ;  /* 0x0000003352307220 */ /* 0x040fe20000410000 */
[----:B------:R-:W-:Y:S01]  /*5de0*/  FADD.FTZ R114, RZ, R114 ;  /* 0x00000072ff727221 */ /* 0x000fe20000010000 */
[----:B------:R-:W-:Y:S01]  /*5df0*/  FADD.FTZ R53, R53, R86 ;  /* 0x0000005635357221 */ /* 0x000fe20000010000 */
[-C--:B------:R-:W-:Y:S01]  /*5e00*/  FMUL.FTZ R50, R82, R41.reuse ;  /* 0x0000002952327220 */ /* 0x080fe20000410000 */
[----:B------:R-:W-:Y:S01]  /*5e10*/  FFMA.FTZ R48, R81, R41, -R48 ;  /* 0x0000002951307223 */ /* 0x000fe20000010830 */
[C---:B------:R-:W-:Y:S01]  /*5e20*/  FMUL.FTZ R52, R95.reuse, R114 ;  /* 0x000000725f347220 */ /* 0x040fe20000410000 */
[----:B------:R-:W-:Y:S01]  /*5e30*/  FMUL.FTZ R55, R95, R53 ;  /* 0x000000355f377220 */ /* 0x000fe20000410000 */
[----:B------:R-:W-:Y:S01]  /*5e40*/  FFMA.FTZ R50, R81, R51, R50 ;  /* 0x0000003351327223 */ /* 0x000fe20000010032 */
[C---:B------:R-:W-:Y:S01]  /*5e50*/  FMUL.FTZ R51, R85.reuse, R48 ;  /* 0x0000003055337220 */ /* 0x040fe20000410000 */
[C---:B------:R-:W-:Y:S01]  /*5e60*/  FFMA.FTZ R52, R94.reuse, R53, -R52 ;  /* 0x000000355e347223 */ /* 0x040fe20000010834 */
[----:B------:R-:W-:Y:S01]  /*5e70*/  FFMA.FTZ R55, R94, R114, R55 ;  /* 0x000000725e377223 */ /* 0x000fe20000010037 */
[-C--:B------:R-:W-:Y:S01]  /*5e80*/  FMUL.FTZ R41, R85, R50.reuse ;  /* 0x0000003255297220 */ /* 0x080fe20000410000 */
[----:B------:R-:W-:Y:S01]  /*5e90*/  FFMA.FTZ R51, R84, R50, R51 ;  /* 0x0000003254337223 */ /* 0x000fe20000010033 */
[----:B------:R-:W-:Y:S01]  /*5ea0*/  FADD.FTZ R52, R52, R93 ;  /* 0x0000005d34347221 */ /* 0x000fe20000010000 */
[----:B------:R-:W-:Y:S01]  /*5eb0*/  FADD.FTZ R55, RZ, R55 ;  /* 0x00000037ff377221 */ /* 0x000fe20000010000 */
[----:B------:R-:W-:Y:S01]  /*5ec0*/  FFMA.FTZ R41, R84, R48, -R41 ;  /* 0x0000003054297223 */ /* 0x000fe20000010829 */
[----:B------:R-:W-:Y:S01]  /*5ed0*/  FMUL.FTZ R48, R92, R51 ;  /* 0x000000335c307220 */ /* 0x000fe20000410000 */
[CC--:B------:R-:W-:Y:S01]  /*5ee0*/  FMUL.FTZ R114, R98.reuse, R52.reuse ;  /* 0x0000003462727220 */ /* 0x0c0fe20000410000 */
[----:B------:R-:W-:Y:S01]  /*5ef0*/  FMUL.FTZ R54, R98, R55 ;  /* 0x0000003762367220 */ /* 0x000fe20000410000 */
[-C--:B------:R-:W-:Y:S01]  /*5f00*/  FMUL.FTZ R50, R92, R41.reuse ;  /* 0x000000295c327220 */ /* 0x080fe20000410000 */
[----:B------:R-:W-:Y:S01]  /*5f10*/  FFMA.FTZ R48, R87, R41, -R48 ;  /* 0x0000002957307223 */ /* 0x000fe20000010830 */
[C---:B------:R-:W-:Y:S01]  /*5f20*/  FFMA.FTZ R114, R97.reuse, R55, R114 ;  /* 0x0000003761727223 */ /* 0x040fe20000010072 */
[----:B------:R-:W-:Y:S01]  /*5f30*/  FFMA.FTZ R53, R97, R52, -R54 ;  /* 0x0000003461357223 */ /* 0x000fe20000010836 */
[----:B------:R-:W-:Y:S01]  /*5f40*/  FFMA.FTZ R50, R87, R51, R50 ;  /* 0x0000003357327223 */ /* 0x000fe20000010032 */
[----:B------:R-:W-:Y:S01]  /*5f50*/  FMUL.FTZ R51, R95, R48 ;  /* 0x000000305f337220 */ /* 0x000fe20000410000 */
[----:B------:R-:W-:Y:S01]  /*5f60*/  FADD.FTZ R114, RZ, R114 ;  /* 0x00000072ff727221 */ /* 0x000fe20000010000 */
[----:B------:R-:W-:Y:S01]  /*5f70*/  FADD.FTZ R53, R53, R96 ;  /* 0x0000006035357221 */ /* 0x000fe20000010000 */
[-C--:B------:R-:W-:Y:S01]  /*5f80*/  FMUL.FTZ R41, R95, R50.reuse ;  /* 0x000000325f297220 */ /* 0x080fe20000410000 */
[C---:B------:R-:W-:Y:S01]  /*5f90*/  FFMA.FTZ R51, R94.reuse, R50, R51 ;  /* 0x000000325e337223 */ /* 0x040fe20000010033 */
[C---:B------:R-:W-:Y:S01]  /*5fa0*/  FMUL.FTZ R52, R101.reuse, R114 ;  /* 0x0000007265347220 */ /* 0x040fe20000410000 */
[----:B------:R-:W-:Y:S01]  /*5fb0*/  FMUL.FTZ R55, R101, R53 ;  /* 0x0000003565377220 */ /* 0x000fe20000410000 */
[----:B------:R-:W-:Y:S01]  /*5fc0*/  FFMA.FTZ R41, R94, R48, -R41 ;  /* 0x000000305e297223 */ /* 0x000fe20000010829 */
[----:B------:R-:W-:Y:S01]  /*5fd0*/  FMUL.FTZ R48, R98, R51 ;  /* 0x0000003362307220 */ /* 0x000fe20000410000 */
[C---:B------:R-:W-:Y:S01]  /*5fe0*/  FFMA.FTZ R52, R100.reuse, R53, -R52 ;  /* 0x0000003564347223 */ /* 0x040fe20000010834 */
[----:B------:R-:W-:Y:S01]  /*5ff0*/  FFMA.FTZ R55, R100, R114, R55 ;  /* 0x0000007264377223 */ /* 0x000fe20000010037 */
[-C--:B------:R-:W-:Y:S01]  /*6000*/  FMUL.FTZ R50, R98, R41.reuse ;  /* 0x0000002962327220 */ /* 0x080fe20000410000 */
[C---:B------:R-:W-:Y:S01]  /*6010*/  FFMA.FTZ R48, R97.reuse, R41, -R48 ;  /* 0x0000002961307223 */ /* 0x040fe20000010830 */
[----:B------:R-:W-:Y:S01]  /*6020*/  FADD.FTZ R52, R52, R99 ;  /* 0x0000006334347221 */ /* 0x000fe20000010000 */
[----:B------:R-:W-:Y:S01]  /*6030*/  FADD.FTZ R55, RZ, R55 ;  /* 0x00000037ff377221 */ /* 0x000fe20000010000 */
[----:B------:R-:W-:Y:S01]  /*6040*/  FFMA.FTZ R50, R97, R51, R50 ;  /* 0x0000003361327223 */ /* 0x000fe20000010032 */
[----:B------:R-:W-:Y:S01]  /*6050*/  FMUL.FTZ R51, R101, R48 ;  /* 0x0000003065337220 */ /* 0x000fe20000410000 */
[C---:B------:R-:W-:Y:S01]  /*6060*/  FMUL.FTZ R54, R103.reuse, R52 ;  /* 0x0000003467367220 */ /* 0x040fe20000410000 */
[-C--:B------:R-:W-:Y:S01]  /*6070*/  FMUL.FTZ R53, R103, R55.reuse ;  /* 0x0000003767357220 */ /* 0x080fe20000410000 */
[-C--:B------:R-:W-:Y:S01]  /*6080*/  FMUL.FTZ R41, R101, R50.reuse ;  /* 0x0000003265297220 */ /* 0x080fe20000410000 */
[----:B------:R-:W-:Y:S01]  /*6090*/  FFMA.FTZ R51, R100, R50, R51 ;  /* 0x0000003264337223 */ /* 0x000fe20000010033 */
[C---:B------:R-:W-:Y:S01]  /*60a0*/  FFMA.FTZ R54, R102.reuse, R55, R54 ;  /* 0x0000003766367223 */ /* 0x040fe20000010036 */
[----:B------:R-:W-:Y:S01]  /*60b0*/  FMUL.RZ R139, R139, 0.15915493667125701904 ;  /* 0x3e22f9838b8b7820 */ /* 0x000fe2000040c000 */
[----:B------:R-:W-:Y:S01]  /*60c0*/  FFMA.FTZ R113, R102, R52, -R53 ;  /* 0x0000003466717223 */ /* 0x000fe20000010835 */
[----:B------:R-:W-:Y:S01]  /*60d0*/  FSEL R111, R121, RZ, !P4 ;  /* 0x000000ff796f7208 */ /* 0x000fe20006000000 */
[----:B------:R-:W-:Y:S01]  /*60e0*/  FFMA.FTZ R41, R100, R48, -R41 ;  /* 0x0000003064297223 */ /* 0x000fe20000010829 */
[----:B------:R-:W-:Y:S01]  /*60f0*/  FMUL.FTZ R53, R103, R51 ;  /* 0x0000003367357220 */ /* 0x000fe20000410000 */
[----:B------:R-:W-:Y:S01]  /*6100*/  FADD.FTZ R54, RZ, R54 ;  /* 0x00000036ff367221 */ /* 0x000fe20000010000 */
[----:B------:R-:W-:Y:S01]  /*6110*/  MUFU.SIN R141, R139 ;  /* 0x0000008b008d7308 */ /* 0x000fe20000000400 */
[----:B------:R-:W-:Y:S01]  /*6120*/  FADD.FTZ R48, R113, R104 ;  /* 0x0000006871307221 */ /* 0x000fe20000010000 */
[----:B------:R-:W-:Y:S01]  /*6130*/  FMUL.FTZ R113, R38, R22 ;  /* 0x0000001626717220 */ /* 0x000fe20000410000 */
[----:B------:R-:W-:Y:S01]  /*6140*/  FSEL R112, R112, 1, !P4 ;  /* 0x3f80000070707808 */ /* 0x000fe20006000000 */
[----:B------:R-:W-:Y:S01]  /*6150*/  FFMA.FTZ R53, R102, R41, -R53 ;  /* 0x0000002966357223 */ /* 0x000fe20000010835 */
[----:B------:R-:W-:-:S03]  /*6160*/  FMUL.FTZ R55, R111, R54 ;  /* 0x000000366f377220 */ /* 0x000fc60000410000 */
[----:B------:R-:W0:Y:S01]  /*6170*/  MUFU.EX2 R128, R128 ;  /* 0x0000008000807308 */ /* 0x000e220000000800 */
[----:B------:R-:W-:Y:S01]  /*6180*/  FMUL.FTZ R41, R103, R41 ;  /* 0x0000002967297220 */ /* 0x000fe20000410000 */
[----:B------:R-:W-:Y:S01]  /*6190*/  FMUL.FTZ R119, R111, R48 ;  /* 0x000000306f777220 */ /* 0x000fe20000410000 */
[----:B------:R-:W-:Y:S01]  /*61a0*/  FMUL.FTZ R124, R126, R124 ;  /* 0x0000007c7e7c7220 */ /* 0x000fe20000410000 */
[----:B------:R-:W-:Y:S01]  /*61b0*/  FSEL R113, R113, RZ, !P4 ;  /* 0x000000ff71717208 */ /* 0x000fe20006000000 */
[----:B------:R-:W-:-:S03]  /*61c0*/  FFMA.FTZ R48, R112, R48, -R55 ;  /* 0x0000003070307223 */ /* 0x000fc60000010837 */
[----:B------:R-:W1:Y:S01]  /*61d0*/  MUFU.COS R143, R139 ;  /* 0x0000008b008f7308 */ /* 0x000e620000000000 */
[----:B------:R-:W-:Y:S01]  /*61e0*/  FFMA.FTZ R41, R102, R51, R41 ;  /* 0x0000003366297223 */ /* 0x000fe20000010029 */
[----:B------:R-:W-:Y:S01]  /*61f0*/  FFMA.FTZ R119, R112, R54, R119 ;  /* 0x0000003670777223 */ /* 0x000fe20000010077 */
[----:B------:R-:W-:Y:S01]  /*6200*/  FMUL.FTZ R51, R111, R53 ;  /* 0x000000356f337220 */ /* 0x000fe20000410000 */
[----:B------:R-:W-:Y:S01]  /*6210*/  FSEL R114, R124, RZ, !P6 ;  /* 0x000000ff7c727208 */ /* 0x000fe20007000000 */
[----:B------:R-:W-:Y:S01]  /*6220*/  FADD.FTZ R48, R48, R113 ;  /* 0x0000007130307221 */ /* 0x000fe20000010000 */
[----:B------:R-:W-:Y:S01]  /*6230*/  FADD.FTZ R119, RZ, R119 ;  /* 0x00000077ff777221 */ /* 0x000fe20000010000 */
[----:B------:R-:W-:Y:S01]  /*6240*/  FFMA.FTZ R51, R112, R41, R51 ;  /* 0x0000002970337223 */ /* 0x000fe20000010033 */
[----:B------:R-:W-:Y:S01]  /*6250*/  FMUL.FTZ R116, R37, R21 ;  /* 0x0000001525747220 */ /* 0x000fe20000410000 */
[----:B------:R-:W-:Y:S01]  /*6260*/  FMUL.FTZ R41, R111, R41 ;  /* 0x000000296f297220 */ /* 0x000fe20000410000 */
[----:B------:R-:W-:Y:S01]  /*6270*/  FSEL R115, R115, 1, !P6 ;  /* 0x3f80000073737808 */ /* 0x000fe20007000000 */
[CC--:B------:R-:W-:Y:S01]  /*6280*/  FMUL.FTZ R54, R114.reuse, R48.reuse ;  /* 0x0000003072367220 */ /* 0x0c0fe20000410000 */
[----:B------:R-:W-:Y:S01]  /*6290*/  FMUL.FTZ R52, R114, R119 ;  /* 0x0000007772347220 */ /* 0x000fe20000410000 */
[----:B0-----:R-:W-:Y:S01]  /*62a0*/  FMUL.FTZ R117, R128, R141 ;  /* 0x0000008d80757220 */ /* 0x001fe20000410000 */
[----:B------:R-:W-:Y:S01]  /*62b0*/  FFMA.FTZ R41, R112, R53, -R41 ;  /* 0x0000003570297223 */ /* 0x000fe20000010829 */
[C---:B------:R-:W-:Y:S01]  /*62c0*/  FFMA.FTZ R54, R115.reuse, R119, R54 ;  /* 0x0000007773367223 */ /* 0x040fe20000010036 */
[----:B------:R-:W-:Y:S01]  /*62d0*/  FSEL R116, R116, RZ, !P6 ;  /* 0x000000ff74747208 */ /* 0x000fe20007000000 */
[----:B------:R-:W-:Y:S01]  /*62e0*/  FFMA.FTZ R53, R115, R48, -R52 ;  /* 0x0000003073357223 */ /* 0x000fe20000010834 */
[----:B-1----:R-:W-:Y:S01]  /*62f0*/  FMUL.FTZ R118, R128, R143 ;  /* 0x0000008f80767220 */ /* 0x002fe20000410000 */
[----:B------:R-:W-:Y:S01]  /*6300*/  FMUL.FTZ R48, R114, R41 ;  /* 0x0000002972307220 */ /* 0x000fe20000410000 */
[----:B------:R-:W-:Y:S01]  /*6310*/  FSEL R117, R117, RZ, !P2 ;  /* 0x000000ff75757208 */ /* 0x000fe20005000000 */
[----:B------:R-:W-:Y:S01]  /*6320*/  FADD.FTZ R54, RZ, R54 ;  /* 0x00000036ff367221 */ /* 0x000fe20000010000 */
[----:B------:R-:W-:Y:S01]  /*6330*/  FADD.FTZ R53, R53, R116 ;  /* 0x0000007435357221 */ /* 0x000fe20000010000 */
[----:B------:R-:W-:Y:S01]  /*6340*/  FMUL.FTZ R119, R36, R20 ;  /* 0x0000001424777220 */ /* 0x000fe20000410000 */
[-C--:B------:R-:W-:Y:S01]  /*6350*/  FMUL.FTZ R50, R114, R51.reuse ;  /* 0x0000003372327220 */ /* 0x080fe20000410000 */
[----:B------:R-:W-:Y:S01]  /*6360*/  FFMA.FTZ R48, R115, R51, R48 ;  /* 0x0000003373307223 */ /* 0x000fe20000010030 */
[----:B------:R-:W-:Y:S01]  /*6370*/  FSEL R118, R118, 1, !P2 ;  /* 0x3f80000076767808 */ /* 0x000fe20005000000 */
[CC--:B------:R-:W-:Y:S01]  /*6380*/  FMUL.FTZ R51, R117.reuse, R54.reuse ;  /* 0x0000003675337220 */ /* 0x0c0fe20000410000 */
[----:B------:R-:W-:Y:S01]  /*6390*/  FMUL.FTZ R55, R117, R53 ;  /* 0x0000003575377220 */ /* 0x000fe20000410000 */
[----:B------:R-:W-:Y:S01]  /*63a0*/  FSEL R119, R119, RZ, !P2 ;  /* 0x000000ff77777208 */ /* 0x000fe20005000000 */
[----:B------:R-:W-:Y:S01]  /*63b0*/  FFMA.FTZ R50, R115, R41, -R50 ;  /* 0x0000002973327223 */ /* 0x000fe20000010832 */
[C---:B------:R-:W-:Y:S01]  /*63c0*/  FFMA.FTZ R52, R118.reuse, R53, -R51 ;  /* 0x0000003576347223 */ /* 0x040fe20000010833 */
[----:B------:R-:W-:Y:S01]  /*63d0*/  FFMA.FTZ R55, R118, R54, R55 ;  /* 0x0000003676377223 */ /* 0x000fe20000010037 */
[C---:B------:R-:W-:Y:S01]  /*63e0*/  FMUL.FTZ R41, R117.reuse, R48 ;  /* 0x0000003075297220 */ /* 0x040fe20000410000 */
[----:B------:R-:W-:Y:S01]  /*63f0*/  FSEL R120, R120, RZ, !P0 ;  /* 0x000000ff78787208 */ /* 0x000fe20004000000 */
[-C--:B------:R-:W-:Y:S01]  /*6400*/  FMUL.FTZ R51, R117, R50.reuse ;  /* 0x0000003275337220 */ /* 0x080fe20000410000 */
[----:B------:R-:W-:Y:S01]  /*6410*/  FADD.FTZ R52, R52, R119 ;  /* 0x0000007734347221 */ /* 0x000fe20000010000 */
[----:B------:R-:W-:Y:S01]  /*6420*/  FADD.FTZ R55, RZ, R55 ;  /* 0x00000037ff377221 */ /* 0x000fe20000010000 */
[----:B------:R-:W-:Y:S01]  /*6430*/  FFMA.FTZ R41, R118, R50, -R41 ;  /* 0x0000003276297223 */ /* 0x000fe20000010829 */
[----:B------:R-:W-:Y:S01]  /*6440*/  FSEL R121, R40, 1, !P0 ;  /* 0x3f80000028797808 */ /* 0x000fe20004000000 */
[----:B------:R-:W-:Y:S01]  /*6450*/  FMUL.FTZ R122, R35, R19 ;  /* 0x00000013237a7220 */ /* 0x000fe20000410000 */
[----:B------:R-:W-:Y:S01]  /*6460*/  FFMA.FTZ R51, R118, R48, R51 ;  /* 0x0000003076337223 */ /* 0x000fe20000010033 */
[C---:B------:R-:W-:Y:S01]  /*6470*/  FMUL.FTZ R50, R120.reuse, R52 ;  /* 0x0000003478327220 */ /* 0x040fe20000410000 */
[----:B------:R-:W-:-:S02]  /*6480*/  FMUL.FTZ R48, R120, R55 ;  /* 0x0000003778307220 */ /* 0x000fc40000410000 */
[----:B------:R-:W-:Y:S01]  /*6490*/  FSEL R122, R122, RZ, !P0 ;  /* 0x000000ff7a7a7208 */ /* 0x000fe20004000000 */
[C---:B------:R-:W-:Y:S01]  /*64a0*/  FFMA.FTZ R50, R121.reuse, R55, R50 ;  /* 0x0000003779327223 */ /* 0x040fe20000010032 */
[----:B------:R-:W-:Y:S01]  /*64b0*/  FFMA.FTZ R53, R121, R52, -R48 ;  /* 0x0000003479357223 */ /* 0x000fe20000010830 */
[C---:B------:R-:W-:Y:S01]  /*64c0*/  FMUL.FTZ R40, R120.reuse, R51 ;  /* 0x0000003378287220 */ /* 0x040fe20000410000 */
[----:B------:R-:W-:Y:S01]  /*64d0*/  FSEL R123, R123, RZ, !P5 ;  /* 0x000000ff7b7b7208 */ /* 0x000fe20006800000 */
[----:B------:R-:W-:Y:S01]  /*64e0*/  FADD.FTZ R52, RZ, R50 ;  /* 0x00000032ff347221 */ /* 0x000fe20000010000 */
[----:B------:R-:W-:Y:S01]  /*64f0*/  FADD.FTZ R50, R53, R122 ;  /* 0x0000007a35327221 */ /* 0x000fe20000010000 */
[-C--:B------:R-:W-:Y:S01]  /*6500*/  FMUL.FTZ R48, R120, R41.reuse ;  /* 0x0000002978307220 */ /* 0x080fe20000410000 */
[----:B------:R-:W-:Y:S01]  /*6510*/  FFMA.FTZ R40, R121, R41, -R40 ;  /* 0x0000002979287223 */ /* 0x000fe20000010828 */
[----:B------:R-:W-:Y:S01]  /*6520*/  FMUL.FTZ R124, R34, R18 ;  /* 0x00000012227c7220 */ /* 0x000fe20000410000 */
[----:B------:R-:W-:Y:S01]  /*6530*/  FSEL R125, R125, 1, !P5 ;  /* 0x3f8000007d7d7808 */ /* 0x000fe20006800000 */
[C---:B------:R-:W-:Y:S01]  /*6540*/  FMUL.FTZ R55, R123.reuse, R50 ;  /* 0x000000327b377220 */ /* 0x040fe20000410000 */
[----:B------:R-:W-:Y:S01]  /*6550*/  FMUL.FTZ R54, R123, R52 ;  /* 0x000000347b367220 */ /* 0x000fe20000410000 */
[----:B------:R-:W-:Y:S01]  /*6560*/  FFMA.FTZ R48, R121, R51, R48 ;  /* 0x0000003379307223 */ /* 0x000fe20000010030 */
[----:B------:R-:W-:Y:S01]  /*6570*/  FMUL.FTZ R51, R123, R40 ;  /* 0x000000287b337220 */ /* 0x000fe20000410000 */
[----:B------:R-:W-:Y:S01]  /*6580*/  FSEL R124, R124, RZ, !P5 ;  /* 0x000000ff7c7c7208 */ /* 0x000fe20006800000 */
[C---:B------:R-:W-:Y:S01]  /*6590*/  FFMA.FTZ R55, R125.reuse, R52, R55 ;  /* 0x000000347d377223 */ /* 0x040fe20000010037 */
[C---:B------:R-:W-:Y:S01]  /*65a0*/  FFMA.FTZ R53, R125.reuse, R50, -R54 ;  /* 0x000000327d357223 */ /* 0x040fe20000010836 */
[----:B------:R-:W-:-:S02]  /*65b0*/  FFMA.FTZ R52, R125, R48, R51 ;  /* 0x000000307d347223 */ /* 0x000fc40000010033 */
[----:B------:R-:W-:Y:S01]  /*65c0*/  FADD.FTZ R51, RZ, R55 ;  /* 0x00000037ff337221 */ /* 0x000fe20000010000 */
[----:B------:R-:W-:Y:S01]  /*65d0*/  FADD.FTZ R50, R53, R124 ;  /* 0x0000007c35327221 */ /* 0x000fe20000010000 */
[----:B------:R-:W-:-:S03]  /*65e0*/  FMUL.FTZ R41, R123, R48 ;  /* 0x000000307b297220 */ /* 0x000fc60000410000 */
[----:B------:R-:W0:Y:S01]  /*65f0*/  SHFL.UP PT, R127, R51, 0x1, RZ ;  /* 0x04200000337f7989 */ /* 0x000e2200000e00ff */
[----:B------:R-:W-:-:S03]  /*6600*/  FFMA.FTZ R48, R125, R40, -R41 ;  /* 0x000000287d307223 */ /* 0x000fc60000010829 */
[----:B------:R-:W1:Y:S01]  /*6610*/  SHFL.UP PT, R55, R50, 0x1, RZ ;  /* 0x0420000032377989 */ /* 0x000e6200000e00ff */
[----:B------:R-:W-:-:S03]  /*6620*/  LEA R40, R49, UR15, 0x2 ;  /* 0x0000000f31287c11 */ /* 0x000fc6000f8e10ff */
[----:B------:R-:W2:Y:S04]  /*6630*/  SHFL.UP PT, R49, R48, 0x1, RZ ;  /* 0x0420000030317989 */ /* 0x000ea800000e00ff */
[----:B------:R-:W3:Y:S01]  /*6640*/  SHFL.UP PT, R53, R52, 0x1, RZ ;  /* 0x0420000034357989 */ /* 0x000ee200000e00ff */
[----:B------:R-:W-:Y:S02]  /*6650*/  ISETP.GE.AND P0, PT, R70, 0x1, PT ;  /* 0x000000014600780c */ /* 0x000fe40003f06270 */
[----:B------:R-:W-:-:S05]  /*6660*/  LEA R41, R42, UR15, 0x2 ;  /* 0x0000000f2a297c11 */ /* 0x000fca000f8e10ff */
[----:B------:R4:W-:Y:S01]  /*6670*/  STS [R41+0xe80], R46 ;  /* 0x000e802e29007388 */ /* 0x0009e20000000800 */
[C---:B0-----:R-:W-:Y:S01]  /*6680*/  FMUL.FTZ R42, R52.reuse, R127 ;  /* 0x0000007f342a7220 */ /* 0x041fe20000410000 */
[----:B-1----:R-:W-:-:S03]  /*6690*/  FMUL.FTZ R129, R52, R55 ;  /* 0x0000003734817220 */ /* 0x002fc60000410000 */
[C---:B------:R-:W-:Y:S01]  /*66a0*/  FFMA.FTZ R55, R48.reuse, R55, -R42 ;  /* 0x0000003730377223 */ /* 0x040fe2000001082a */
[----:B----4-:R-:W-:Y:S01]  /*66b0*/  FFMA.FTZ R46, R48, R127, R129 ;  /* 0x0000007f302e7223 */ /* 0x010fe20000010081 */
[----:B--2---:R-:W-:Y:S01]  /*66c0*/  FMUL.FTZ R54, R52, R49 ;  /* 0x0000003134367220 */ /* 0x004fe20000410000 */
[----:B------:R-:W-:Y:S01]  /*66d0*/  LEA R43, R43, UR15, 0x2 ;  /* 0x0000000f2b2b7c11 */ /* 0x000fe2000f8e10ff */
[----:B------:R-:W-:Y:S01]  /*66e0*/  @P0 FADD.FTZ R50, R50, R55 ;  /* 0x0000003732320221 */ /* 0x000fe20000010000 */
[-C--:B---3--:R-:W-:Y:S01]  /*66f0*/  FMUL.FTZ R42, R52, R53.reuse ;  /* 0x00000035342a7220 */ /* 0x088fe20000410000 */
[----:B------:R-:W-:Y:S01]  /*6700*/  @P0 FADD.FTZ R51, R51, R46 ;  /* 0x0000002e33330221 */ /* 0x000fe20000010000 */
[C---:B------:R-:W-:Y:S02]  /*6710*/  FFMA.FTZ R53, R48.reuse, R53, R54 ;  /* 0x0000003530357223 */ /* 0x040fe40000010036 */
[----:B------:R-:W-:Y:S01]  /*6720*/  @P0 FFMA.FTZ R48, R48, R49, -R42 ;  /* 0x0000003130300223 */ /* 0x000fe2000001082a */
[----:B------:R-:W-:Y:S02]  /*6730*/  STS [R43+0xf00], R44 ;  /* 0x000f002c2b007388 */ /* 0x000fe40000000800 */
[----:B------:R-:W-:-:S02]  /*6740*/  FSEL R53, R52, R53, !P0 ;  /* 0x0000003534357208 */ /* 0x000fc40004000000 */
[----:B------:R-:W0:Y:S04]  /*6750*/  SHFL.UP PT, R42, R50, 0x2, RZ ;  /* 0x04400000322a7989 */ /* 0x000e2800000e00ff */
[----:B------:R-:W1:Y:S04]  /*6760*/  SHFL.UP PT, R43, R51, 0x2, RZ ;  /* 0x04400000332b7989 */ /* 0x000e6800000e00ff */
[----:B------:R1:W-:Y:S01]  /*6770*/  STS [R40+0xf80], R45 ;  /* 0x000f802d28007388 */ /* 0x0003e20000000800 */
[----:B------:R-:W-:Y:S01]  /*6780*/  ISETP.GE.AND P0, PT, R70, 0x2, PT ;  /* 0x000000024600780c */ /* 0x000fe20003f06270 */
[----:B------:R-:W-:-:S02]  /*6790*/  NOP ;  /* 0x0000000000007918 */ /* 0x000fc40000000000 */
[----:B------:R-:W2:Y:S04]  /*67a0*/  SHFL.UP PT, R40, R48, 0x2, RZ ;  /* 0x0440000030287989 */ /* 0x000ea800000e00ff */
[----:B------:R-:W3:Y:S01]  /*67b0*/  SHFL.UP PT, R41, R53, 0x2, RZ ;  /* 0x0440000035297989 */ /* 0x000ee200000e00ff */
[C---:B0-----:R-:W-:Y:S01]  /*67c0*/  FMUL.FTZ R46, R53.reuse, R42 ;  /* 0x0000002a352e7220 */ /* 0x041fe20000410000 */
[----:B------:R-:W-:Y:S02]  /*67d0*/  ISETP.GE.AND P2, PT, R70, 0x10, PT ;  /* 0x000000104600780c */ /* 0x000fe40003f46270 */
[----:B------:R-:W5:Y:S01]  /*67e0*/  LDG.E.64 R90, desc[UR16][R90.64] ;  /* 0x000000105a5a7981 */ /* 0x000f62000c1e1b00 */
[-C--:B-1----:R-:W-:Y:S01]  /*67f0*/  FMUL.FTZ R45, R53, R43.reuse ;  /* 0x0000002b352d7220 */ /* 0x082fe20000410000 */
[----:B------:R-:W-:-:S03]  /*6800*/  FFMA.FTZ R46, R48, R43, R46 ;  /* 0x0000002b302e7223 */ /* 0x000fc6000001002e */
[----:B------:R-:W-:Y:S01]  /*6810*/  FFMA.FTZ R45, R48, R42, -R45 ;  /* 0x0000002a302d7223 */ /* 0x000fe2000001082d */
[----:B------:R-:W-:Y:S01]  /*6820*/  @P0 FADD.FTZ R51, R51, R46 ;  /* 0x0000002e33330221 */ /* 0x000fe20000010000 */
[CC--:B--2---:R-:W-:Y:S02]  /*6830*/  FMUL.FTZ R44, R53.reuse, R40.reuse ;  /* 0x00000028352c7220 */ /* 0x0c4fe40000410000 */
[----:B------:R-:W-:Y:S02]  /*6840*/  @P0 FADD.FTZ R50, R50, R45 ;  /* 0x0000002d32320221 */ /* 0x000fe40000010000 */
[CC--:B---3--:R-:W-:Y:S01]  /*6850*/  FFMA.FTZ R44, R48.reuse, R41.reuse, R44 ;  /* 0x00000029302c7223 */ /* 0x0c8fe2000001002c */
[C---:B------:R-:W-:Y:S01]  /*6860*/  FMUL.FTZ R41, R53.reuse, R41 ;  /* 0x0000002935297220 */ /* 0x040fe20000410000 */
[----:B------:R-:W0:Y:S03]  /*6870*/  SHFL.UP PT, R49, R51, 0x4, RZ ;  /* 0x0480000033317989 */ /* 0x000e2600000e00ff */
[----:B------:R-:W-:Y:S01]  /*6880*/  @P0 FFMA.FTZ R48, R48, R40, -R41 ;  /* 0x0000002830300223 */ /* 0x000fe20000010829 */
[----:B------:R-:W-:Y:S01]  /*6890*/  FSEL R44, R53, R44, !P0 ;  /* 0x0000002c352c7208 */ /* 0x000fe20004000000 */
[----:B------:R-:W1:Y:S04]  /*68a0*/  SHFL.UP PT, R45, R50, 0x4, RZ ;  /* 0x04800000322d7989 */ /* 0x000e6800000e00ff */
[----:B------:R-:W2:Y:S04]  /*68b0*/  SHFL.UP PT, R41, R48, 0x4, RZ ;  /* 0x0480000030297989 */ /* 0x000ea800000e00ff */
[----:B------:R-:W3:Y:S01]  /*68c0*/  SHFL.UP PT, R43, R44, 0x4, RZ ;  /* 0x048000002c2b7989 */ /* 0x000ee200000e00ff */
[----:B------:R-:W-:Y:S01]  /*68d0*/  ISETP.GE.AND P0, PT, R70, 0x4, PT ;  /* 0x000000044600780c */ /* 0x000fe20003f06270 */
[C---:B0-----:R-:W-:Y:S01]  /*68e0*/  FMUL.FTZ R40, R44.reuse, R49 ;  /* 0x000000312c287220 */ /* 0x041fe20000410000 */
[----:B-1----:R-:W-:-:S03]  /*68f0*/  FMUL.FTZ R53, R44, R45 ;  /* 0x0000002d2c357220 */ /* 0x002fc60000410000 */
[----:B------:R-:W-:Y:S01]  /*6900*/  FFMA.FTZ R45, R48, R45, -R40 ;  /* 0x0000002d302d7223 */ /* 0x000fe20000010828 */
[----:B--2---:R-:W-:Y:S01]  /*6910*/  FMUL.FTZ R42, R44, R41 ;  /* 0x000000292c2a7220 */ /* 0x004fe20000410000 */
[----:B------:R-:W-:Y:S01]  /*6920*/  FFMA.FTZ R46, R48, R49, R53 ;  /* 0x00000031302e7223 */ /* 0x000fe20000010035 */
[-C--:B---3--:R-:W-:Y:S02]  /*6930*/  FMUL.FTZ R40, R44, R43.reuse ;  /* 0x0000002b2c287220 */ /* 0x088fe40000410000 */
[----:B------:R-:W-:-:S03]  /*6940*/  FFMA.FTZ R43, R48, R43, R42 ;  /* 0x0000002b302b7223 */ /* 0x000fc6000001002a */
[----:B------:R-:W-:Y:S01]  /*6950*/  @P0 FADD.FTZ R51, R51, R46 ;  /* 0x0000002e33330221 */ /* 0x000fe20000010000 */
[----:B------:R-:W-:Y:S01]  /*6960*/  @P0 FADD.FTZ R50, R50, R45 ;  /* 0x0000002d32320221 */ /* 0x000fe20000010000 */
[----:B------:R-:W-:Y:S01]  /*6970*/  @P0 FFMA.FTZ R48, R48, R41, -R40 ;  /* 0x0000002930300223 */ /* 0x000fe20000010828 */
[----:B------:R-:W-:Y:S02]  /*6980*/  FSEL R43, R44, R43, !P0 ;  /* 0x0000002b2c2b7208 */ /* 0x000fe40004000000 */
[----:B------:R-:W0:Y:S04]  /*6990*/  SHFL.UP PT, R44, R51, 0x8, RZ ;  /* 0x05000000332c7989 */ /* 0x000e2800000e00ff */
[----:B------:R-:W1:Y:S04]  /*69a0*/  SHFL.UP PT, R40, R48, 0x8, RZ ;  /* 0x0500000030287989 */ /* 0x000e6800000e00ff */
[----:B------:R-:W2:Y:S04]  /*69b0*/  SHFL.UP PT, R42, R50, 0x8, RZ ;  /* 0x05000000322a7989 */ /* 0x000ea800000e00ff */
[----:B------:R-:W3:Y:S01]  /*69c0*/  SHFL.UP PT, R41, R43, 0x8, RZ ;  /* 0x050000002b297989 */ /* 0x000ee200000e00ff */
[----:B------:R-:W-:Y:S01]  /*69d0*/  ISETP.GE.AND P0, PT, R70, 0x8, PT ;  /* 0x000000084600780c */ /* 0x000fe20003f06270 */
[C---:B0-----:R-:W-:Y:S01]  /*69e0*/  FMUL.FTZ R45, R43.reuse, R44 ;  /* 0x0000002c2b2d7220 */ /* 0x041fe20000410000 */
[C---:B-1----:R-:W-:Y:S01]  /*69f0*/  FMUL.FTZ R46, R43.reuse, R40 ;  /* 0x000000282b2e7220 */ /* 0x042fe20000410000 */
[----:B--2---:R-:W-:-:S02]  /*6a00*/  FMUL.FTZ R49, R43, R42 ;  /* 0x0000002a2b317220 */ /* 0x004fc40000410000 */
[C---:B------:R-:W-:Y:S01]  /*6a10*/  FFMA.FTZ R45, R48.reuse, R42, -R45 ;  /* 0x0000002a302d7223 */ /* 0x040fe2000001082d */
[CC--:B---3--:R-:W-:Y:S01]  /*6a20*/  FFMA.FTZ R46, R48.reuse, R41.reuse, R46 ;  /* 0x00000029302e7223 */ /* 0x0c8fe2000001002e */
[----:B------:R-:W-:Y:S01]  /*6a30*/  FFMA.FTZ R44, R48, R44, R49 ;  /* 0x0000002c302c7223 */ /* 0x000fe20000010031 */
[----:B------:R-:W-:-:S05]  /*6a40*/  FMUL.FTZ R41, R43, R41 ;  /* 0x000000292b297220 */ /* 0x000fca0000410000 */
        /* <DEDUP_REMOVED lines=8> */
[----:B------:R-:W-:-:S04]  /*6ad0*/  LOP3.LUT P0, RZ, R71, 0x1f, RZ, 0xc0, !PT ;  /* 0x0000001f47ff7812 */ /* 0x000fc8000780c0ff */
[----:B------:R-:W-:Y:S02]  /*6ae0*/  ISETP.EQ.OR P0, PT, RZ, UR6, P0 ;  /* 0x00000006ff007c0c */ /* 0x000fe40008702670 */
[----:B------:R-:W-:Y:S01]  /*6af0*/  ISETP.NE.AND P3, PT, R70, 0x1f, PT ;  /* 0x0000001f4600780c */ /* 0x000fe20003f65270 */
[----:B0-----:R-:W-:Y:S01]  /*6b00*/  FMUL.FTZ R44, R46, R45 ;  /* 0x0000002d2e2c7220 */ /* 0x001fe20000410000 */
[----:B------:R-:W-:Y:S01]  /*6b10*/  LEA R47, R70, R47, 0x5 ;  /* 0x0000002f462f7211 */ /* 0x000fe200078e28ff */
[-C--:B-1----:R-:W-:Y:S02]  /*6b20*/  FMUL.FTZ R53, R46, R49.reuse ;  /* 0x000000312e357220 */ /* 0x082fe40000410000 */
[----:B------:R-:W-:-:S06]  /*6b30*/  FFMA.FTZ R44, R48, R49, R44 ;  /* 0x00000031302c7223 */ /* 0x000fcc000001002c */
[----:B------:R-:W-:Y:S01]  /*6b40*/  VOTEU.ALL UP0, P0 ;  /* 0x00000000003f7886 */ /* 0x000fe20000000000 */
[----:B--2---:R-:W-:Y:S01]  /*6b50*/  FMUL.FTZ R42, R46, R41 ;  /* 0x000000292e2a7220 */ /* 0x004fe20000410000 */
[----:B------:R-:W-:Y:S01]  /*6b60*/  FFMA.FTZ R53, R48, R45, -R53 ;  /* 0x0000002d30357223 */ /* 0x000fe20000010835 */
[-C--:B---3--:R-:W-:Y:S02]  /*6b70*/  FMUL.FTZ R40, R46, R43.reuse ;  /* 0x0000002b2e287220 */ /* 0x088fe40000410000 */
[C---:B------:R-:W-:Y:S01]  /*6b80*/  FFMA.FTZ R49, R48.reuse, R43, R42 ;  /* 0x0000002b30317223 */ /* 0x040fe2000001002a */
[----:B------:R-:W-:Y:S01]  /*6b90*/  @P2 FADD.FTZ R51, R51, R44 ;  /* 0x0000002c33332221 */ /* 0x000fe20000010000 */
[----:B------:R-:W-:Y:S01]  /*6ba0*/  @P2 FFMA.FTZ R48, R48, R41, -R40 ;  /* 0x0000002930302223 */ /* 0x000fe20000010828 */
[----:B------:R-:W-:Y:S01]  /*6bb0*/  HFMA2.MMA R41, -RZ, RZ, 0, 0 ;  /* 0x00000000ff297435 */ /* 0x000fe200000001ff */
[----:B------:R-:W-:Y:S01]  /*6bc0*/  LEA.HI.SX32 R164, R47, R47, 0x1b ;  /* 0x0000002f2fa47211 */ /* 0x000fe200078fdaff */
[----:B------:R-:W-:Y:S01]  /*6bd0*/  @!UP0 ULEA UR18, UR7, UR15, 0x4 ;  /* 0x0000000f07128291 */ /* 0x000fe2000f8e203f */
[----:B------:R-:W-:-:S02]  /*6be0*/  @!P3 SHF.R.U32.HI R44, RZ, 0x1, R71 ;  /* 0x00000001ff2cb819 */ /* 0x000fc40000011647 */
[----:B------:R-:W-:Y:S02]  /*6bf0*/  CS2R R42, SRZ ;  /* 0x00000000002a7805 */ /* 0x000fe4000001ff00 */
[----:B------:R-:W-:Y:S01]  /*6c00*/  MOV R40, 0x3f800000 ;  /* 0x3f80000000287802 */ /* 0x000fe20000000f00 */
[----:B------:R-:W-:Y:S01]  /*6c10*/  @P2 FADD.FTZ R50, R50, R53 ;  /* 0x0000003532322221 */ /* 0x000fe20000010000 */
[----:B------:R-:W-:Y:S02]  /*6c20*/  LEA R164, R164, UR15, 0x2 ;  /* 0x0000000fa4a47c11 */ /* 0x000fe4000f8e10ff */
[----:B------:R-:W-:Y:S02]  /*6c30*/  FSEL R49, R46, R49, !P2 ;  /* 0x000000312e317208 */ /* 0x000fe40005000000 */
[----:B------:R-:W-:Y:S01]  /*6c40*/  @!P3 LOP3.LUT R44, R44, 0x7ffffff0, RZ, 0xc0, !PT ;  /* 0x7ffffff02c2cb812 */ /* 0x000fe200078ec0ff */
        /* <DEDUP_REMOVED lines=35> */
[----:B------:R-:W-:Y:S04]  /*6e80*/  LDS.128 R44, [UR15+0x2100] ;  /* 0x0021000fff2c7984 */ /* 0x000fe80008000c00 */
[----:B------:R-:W0:Y:S01]  /*6e90*/  LDS.128 R52, [UR15+0x2110] ;  /* 0x0021100fff347984 */ /* 0x000e220008000c00 */
[----:B------:R-:W-:Y:S03]  /*6ea0*/  BSSY B0, `(.L_x_801) ;  /* 0x0000036000007945 */ /* 0x000fe60003800000 */
[----:B------:R-:W1:Y:S01]  /*6eb0*/  SHFL.UP PT, R50, R50, 0x1, RZ ;  /* 0x0420000032327989 */ /* 0x000e6200000e00ff */
[----:B0-----:R-:W-:-:S04]  /*6ec0*/  FMUL.FTZ R160, R47, R53 ;  /* 0x000000352fa07220 */ /* 0x001fc80000410000 */
[CC--:B------:R-:W-:Y:S01]  /*6ed0*/  FFMA.FTZ R160, R46.reuse, R52.reuse, -R160 ;  /* 0x000000342ea07223 */ /* 0x0c0fe200000108a0 */
[-C--:B------:R-:W-:Y:S01]  /*6ee0*/  FMUL.FTZ R165, R45, R53.reuse ;  /* 0x000000352da57220 */ /* 0x080fe20000410000 */
[-C--:B------:R-:W-:Y:S02]  /*6ef0*/  FMUL.FTZ R164, R46, R53.reuse ;  /* 0x000000352ea47220 */ /* 0x080fe40000410000 */
[----:B------:R-:W-:Y:S01]  /*6f00*/  FADD.FTZ R54, R54, R160 ;  /* 0x000000a036367221 */ /* 0x000fe20000010000 */
[C---:B------:R-:W-:Y:S01]  /*6f10*/  FMUL.FTZ R160, R44.reuse, R53 ;  /* 0x000000352ca07220 */ /* 0x040fe20000410000 */
[----:B------:R-:W-:-:S03]  /*6f20*/  FFMA.FTZ R53, R44, R52, -R165 ;  /* 0x000000342c357223 */ /* 0x000fc600000108a5 */
[-C--:B------:R-:W-:Y:S01]  /*6f30*/  FFMA.FTZ R160, R45, R52.reuse, R160 ;  /* 0x000000342da07223 */ /* 0x080fe200000100a0 */
[----:B------:R-:W-:-:S04]  /*6f40*/  FFMA.FTZ R52, R47, R52, R164 ;  /* 0x000000342f347223 */ /* 0x000fc800000100a4 */
[----:B------:R-:W-:Y:S01]  /*6f50*/  FADD.FTZ R52, R55, R52 ;  /* 0x0000003437347221 */ /* 0x000fe20000010000 */
[----:B------:R-:W-:-:S04]  /*6f60*/  SHF.R.U32.HI R55, RZ, 0x5, R71 ;  /* 0x00000005ff377819 */ /* 0x000fc80000011647 */
[----:B------:R-:W-:Y:S01]  /*6f70*/  ISETP.NE.AND P0, PT, R55, RZ, PT ;  /* 0x000000ff3700720c */ /* 0x000fe20003f05270 */
[----:B------:R-:W0:Y:S04]  /*6f80*/  SHFL.UP PT, R51, R51, 0x1, RZ ;  /* 0x0420000033337989 */ /* 0x000e2800000e00ff */
[----:B------:R-:W2:Y:S04]  /*6f90*/  SHFL.UP PT, R48, R48, 0x1, RZ ;  /* 0x0420000030307989 */ /* 0x000ea800000e00ff */
[----:B------:R-:W3:Y:S04]  /*6fa0*/  SHFL.UP PT, R49, R49, 0x1, RZ ;  /* 0x0420000031317989 */ /* 0x000ee800000e00ff */
[----:B-1----:R-:W-:Y:S05]  /*6fb0*/  @!P0 BRA `(.L_x_802) ;  /* 0x0000000000508947 */ /* 0x002fea0003800000 */
[----:B------:R-:W-:Y:S01]  /*6fc0*/  ISETP.NE.AND P0, PT, R70, RZ, PT ;  /* 0x000000ff4600720c */ /* 0x000fe20003f05270 */
[C---:B---3--:R-:W-:Y:S01]  /*6fd0*/  FMUL.FTZ R52, R49.reuse, R45 ;  /* 0x0000002d31347220 */ /* 0x048fe20000410000 */
[----:B------:R-:W-:-:S11]  /*6fe0*/  FMUL.FTZ R53, R49, R44 ;  /* 0x0000002c31357220 */ /* 0x000fd60000410000 */
[C---:B--2---:R-:W-:Y:S01]  /*6ff0*/  @P0 FFMA.FTZ R44, R48.reuse, R44, -R52 ;  /* 0x0000002c302c0223 */ /* 0x044fe20000010834 */
[CC--:B------:R-:W-:Y:S01]  /*7000*/  FMUL.FTZ R52, R49.reuse, R46.reuse ;  /* 0x0000002e31347220 */ /* 0x0c0fe20000410000 */
[----:B------:R-:W-:Y:S01]  /*7010*/  FMUL.FTZ R49, R49, R47 ;  /* 0x0000002f31317220 */ /* 0x000fe20000410000 */
[C---:B------:R-:W-:Y:S02]  /*7020*/  @P0 FFMA.FTZ R45, R48.reuse, R45, R53 ;  /* 0x0000002d302d0223 */ /* 0x040fe40000010035 */
[C---:B------:R-:W-:Y:S01]  /*7030*/  FFMA.FTZ R52, R48.reuse, R47, R52 ;  /* 0x0000002f30347223 */ /* 0x040fe20000010034 */
[----:B------:R-:W-:Y:S01]  /*7040*/  FFMA.FTZ R49, R48, R46, -R49 ;  /* 0x0000002e30317223 */ /* 0x000fe20000010831 */
[----:B------:R-:W-:Y:S02]  /*7050*/  MOV R48, R44 ;  /* 0x0000002c00307202 */ /* 0x000fe40000000f00 */
[----:B0-----:R-:W-:Y:S01]  /*7060*/  @P0 FADD.FTZ R47, R51, R52 ;  /* 0x00000034332f0221 */ /* 0x001fe20000010000 */
[----:B------:R-:W-:Y:S01]  /*7070*/  @P0 FADD.FTZ R46, R50, R49 ;  /* 0x00000031322e0221 */ /* 0x000fe20000010000 */
[----:B------:R-:W-:-:S02]  /*7080*/  MOV R49, R45 ;  /* 0x0000002d00317202 */ /* 0x000fc40000000f00 */
[----:B------:R-:W-:Y:S02]  /*7090*/  MOV R45, R41 ;  /* 0x00000029002d7202 */ /* 0x000fe40000000f00 */
[----:B------:R-:W-:Y:S02]  /*70a0*/  MOV R50, R46 ;  /* 0x0000002e00327202 */ /* 0x000fe40000000f00 */
[----:B------:R-:W-:Y:S02]  /*70b0*/  MOV R51, R47 ;  /* 0x0000002f00337202 */ /* 0x000fe40000000f00 */
[----:B------:R-:W-:Y:S02]  /*70c0*/  MOV R47, R43 ;  /* 0x0000002b002f7202 */ /* 0x000fe40000000f00 */
[----:B------:R-:W-:Y:S02]  /*70d0*/  MOV R46, R42 ;  /* 0x0000002a002e7202 */ /* 0x000fe40000000f00 */
[----:B------:R-:W-:Y:S01]  /*70e0*/  MOV R44, R40 ;  /* 0x00000028002c7202 */ /* 0x000fe20000000f00 */
[----:B------:R-:W-:Y:S06]  /*70f0*/  BRA `(.L_x_803) ;  /* 0x0000000000407947 */ /* 0x000fec0003800000 */
.L_x_802:
        /* <DEDUP_REMOVED lines=11> */
[----:B--2---:R-:W-:Y:S02]  /*71b0*/  @!P0 MOV R48, R40 ;  /* 0x0000002800308202 */ /* 0x004fe40000000f00 */
[----:B---3--:R-:W-:Y:S01]  /*71c0*/  @!P0 MOV R49, R41 ;  /* 0x0000002900318202 */ /* 0x008fe20000000f00 */
[----:B------:R-:W-:Y:S01]  /*71d0*/  FADD.FTZ R47, R52, R160 ;  /* 0x000000a0342f7221 */ /* 0x000fe20000010000 */
[----:B------:R-:W-:-:S02]  /*71e0*/  @!P0 MOV R50, R42 ;  /* 0x0000002a00328202 */ /* 0x000fc40000000f00 */
[----:B0-----:R-:W-:-:S07]  /*71f0*/  @!P0 MOV R51, R43 ;  /* 0x0000002b00338202 */ /* 0x001fce0000000f00 */
.L_x_803:
[----:B------:R-:W-:Y:S05]  /*7200*/  BSYNC B0 ;  /* 0x0000000000007941 */ /* 0x000fea0003800000 */
.L_x_801:
[----:B------:R-:W-:Y:S01]  /*7210*/  BAR.SYNC.DEFER_BLOCKING 0x0 ;  /* 0x0000000000007b1d */ /* 0x000fe20000010000 */
[----:B------:R-:W-:-:S05]  /*7220*/  ISETP.NE.AND P0, PT, R71, RZ, PT ;  /* 0x000000ff4700720c */ /* 0x000fca0003f05270 */
[----:B------:R-:W-:Y:S08]  /*7230*/  BSSY B0, `(.L_x_804) ;  /* 0x000007c000007945 */ /* 0x000ff00003800000 */
[----:B-1----:R-:W0:Y:S02]  /*7240*/  @P0 LDS.64 R40, [UR15+0x2138] ;  /* 0x0021380fff280984 */ /* 0x002e240008000a00 */
[----:B0-----:R-:W-:-:S04]  /*7250*/  @P0 FMUL.FTZ R42, R41, R49 ;  /* 0x00000031292a0220 */ /* 0x001fc80000410000 */
[C---:B------:R-:W-:Y:S01]  /*7260*/  @P0 FFMA.FTZ R42, R40.reuse, R48, -R42 ;  /* 0x00000030282a0223 */ /* 0x040fe2000001082a */
[----:B------:R-:W-:-:S03]  /*7270*/  @P0 FMUL.FTZ R40, R40, R49 ;  /* 0x0000003128280220 */ /* 0x000fc60000410000 */
[----:B------:R-:W-:Y:S01]  /*7280*/  @P0 FADD.FTZ R50, R50, R42 ;  /* 0x0000002a32320221 */ /* 0x000fe20000010000 */
[----:B------:R-:W-:-:S03]  /*7290*/  @P0 FFMA.FTZ R40, R41, R48, R40 ;  /* 0x0000003029280223 */ /* 0x000fc60000010028 */
[----:B------:R-:W-:Y:S01]  /*72a0*/  FMUL.FTZ R41, R107, R50 ;  /* 0x000000326b297220 */ /* 0x000fe20000410000 */
[----:B------:R-:W-:Y:S01]  /*72b0*/  @P0 FADD.FTZ R51, R51, R40 ;  /* 0x0000002833330221 */ /* 0x000fe20000010000 */
[----:B------:R-:W-:-:S03]  /*72c0*/  ISETP.NE.AND P0, PT, R71, RZ, PT ;  /* 0x000000ff4700720c */ /* 0x000fc60003f05270 */
        /* <DEDUP_REMOVED lines=114> */
.L_x_805:
[----:B------:R-:W-:Y:S05]  /*79f0*/  BSYNC B0 ;  /* 0x0000000000007941 */ /* 0x000fea0003800000 */
.L_x_804:
[-C--:B0----5:R-:W-:Y:S01]  /*7a00*/  FMUL.FTZ R44, R127, R90.reuse ;  /* 0x0000005a7f2c7220 */ /* 0x0a1fe20000410000 */
[-C--:B------:R-:W-:Y:S01]  /*7a10*/  FMUL.FTZ R92, R143, R90.reuse ;  /* 0x0000005a8f5c7220 */ /* 0x080fe20000410000 */
[----:B------:R-:W-:Y:S01]  /*7a20*/  UIADD3 UR7, UR7, 0x1, URZ ;  /* 0x0000000107077890 */ /* 0x000fe2000fffe03f */
[-C--:B------:R-:W-:Y:S01]  /*7a30*/  FMUL.FTZ R101, R145, R91.reuse ;  /* 0x0000005b91657220 */ /* 0x080fe20000410000 */
[-C--:B------:R-:W-:Y:S01]  /*7a40*/  FFMA.FTZ R45, R126, R91.reuse, R44 ;  /* 0x0000005b7e2d7223 */ /* 0x080fe2000001002c */
[-C--:B------:R-:W-:Y:S01]  /*7a50*/  FMUL.FTZ R44, R131, R90.reuse ;  /* 0x0000005a832c7220 */ /* 0x080fe20000410000 */
[-C--:B------:R-:W-:Y:S01]  /*7a60*/  FFMA.FTZ R109, R142, R91.reuse, R92 ;  /* 0x0000005b8e6d7223 */ /* 0x080fe2000001005c */
[----:B------:R-:W-:Y:S01]  /*7a70*/  UISETP.GE.AND UP0, UPT, UR7, UR39, UPT ;  /* 0x000000270700728c */ /* 0x000fe2000bf06270 */
        /* <DEDUP_REMOVED lines=24> */
[-C--:B------:R-:W-:Y:S01]  /*7c00*/  FFMA.FTZ R101, R146, R90.reuse, -R101 ;  /* 0x0000005a92657223 */ /* 0x080fe20000010865 */
[----:B------:R-:W-:Y:S01]  /*7c10*/  PLOP3.LUT P0, PT, PT, PT, UP0, 0x80, 0x0 ;  /* 0x000000000000781c */ /* 0x000fe20003f0f008 */
[-C--:B------:R-:W-:Y:S01]  /*7c20*/  FFMA.FTZ R40, R126, R90.reuse, -R41 ;  /* 0x0000005a7e287223 */ /* 0x080fe20000010829 */
[-C--:B------:R-:W-:Y:S01]  /*7c30*/  FFMA.FTZ R95, R134, R91.reuse, R46 ;  /* 0x0000005b865f7223 */ /* 0x080fe2000001002e */
[-C--:B------:R-:W-:Y:S01]  /*7c40*/  FFMA.FTZ R103, R138, R91.reuse, R84 ;  /* 0x0000005b8a677223 */ /* 0x080fe20000010054 */
[-C--:B------:R-:W-:Y:S01]  /*7c50*/  FFMA.FTZ R146, R146, R91.reuse, R94 ;  /* 0x0000005b92927223 */ /* 0x080fe2000001005e */
[----:B------:R-:W-:Y:S01]  /*7c60*/  FFMA.FTZ R121, R150, R91, R98 ;  /* 0x0000005b96797223 */ /* 0x000fe20000010062 */
[-C--:B------:R-:W-:Y:S01]  /*7c70*/  FFMA.FTZ R41, R128, R90.reuse, -R47 ;  /* 0x0000005a80297223 */ /* 0x080fe2000001082f */
[-C--:B------:R-:W-:Y:S01]  /*7c80*/  FFMA.FTZ R44, R132, R90.reuse, -R81 ;  /* 0x0000005a842c7223 */ /* 0x080fe20000010851 */
[-C--:B------:R-:W-:Y:S01]  /*7c90*/  FFMA.FTZ R46, R136, R90.reuse, -R87 ;  /* 0x0000005a882e7223 */ /* 0x080fe20000010857 */
[-C--:B------:R-:W-:Y:S01]  /*7ca0*/  FFMA.FTZ R84, R140, R90.reuse, -R97 ;  /* 0x0000005a8c547223 */ /* 0x080fe20000010861 */
[-C--:B------:R-:W-:Y:S01]  /*7cb0*/  FFMA.FTZ R94, R148, R90.reuse, -R107 ;  /* 0x0000005a945e7223 */ /* 0x080fe2000001086b */
[-C--:B------:R-:W-:Y:S01]  /*7cc0*/  FFMA.FTZ R98, R152, R90.reuse, -R111 ;  /* 0x0000005a98627223 */ /* 0x080fe2000001086f */
        /* <DEDUP_REMOVED lines=11> */
[-C--:B------:R-:W-:Y:S01]  /*7d80*/  FMUL.FTZ R107, R151, R91.reuse ;  /* 0x0000005b976b7220 */ /* 0x080fe20000410000 */
[-C--:B------:R-:W-:Y:S01]  /*7d90*/  FFMA.FTZ R152, R152, R91.reuse, R153 ;  /* 0x0000005b98987223 */ /* 0x080fe20000010099 */
[-C--:B------:R-:W-:Y:S01]  /*7da0*/  FMUL.FTZ R111, R155, R91.reuse ;  /* 0x0000005b9b6f7220 */ /* 0x080fe20000410000 */
        /* <DEDUP_REMOVED lines=58> */
.L_x_800:
        /* <DEDUP_REMOVED lines=31> */
[----:B------:R0:W-:Y:S01]  /*8340*/  STS [R66+0x3c], R2 ;  /* 0x00003c0242007388 */ /* 0x0001e20000000800 */
[----:B------:R-:W-:-:S03]  /*8350*/  NOP ;  /* 0x0000000000007918 */ /* 0x000fc60000000000 */
[----:B------:R-:W-:Y:S01]  /*8360*/  LDS R163, [R163+0x500] ;  /* 0x00050000a3a37984 */ /* 0x000fe20000000800 */
[----:B0-----:R-:W-:-:S03]  /*8370*/  SHF.L.U32 R2, R71, 0x4, RZ ;  /* 0x0000000447027819 */ /* 0x001fc600000006ff */
[----:B------:R-:W-:Y:S01]  /*8380*/  LDS R29, [R162+0x580] ;  /* 0x00058000a21d7984 */ /* 0x000fe20000000800 */
[----:B------:R-:W-:-:S03]  /*8390*/  LOP3.LUT R2, R2, 0xfffffe00, RZ, 0xc0, !PT ;  /* 0xfffffe0002027812 */ /* 0x000fc600078ec0ff */
[----:B------:R-:W-:Y:S01]  /*83a0*/  LDS R161, [R161+0x600] ;  /* 0x00060000a1a17984 */ /* 0x000fe20000000800 */
[----:B------:R-:W-:-:S03]  /*83b0*/  LOP3.LUT R35, R2, 0x1f, R71, 0xf8, !PT ;  /* 0x0000001f02237812 */ /* 0x000fc600078ef847 */
[----:B------:R-:W-:Y:S01]  /*83c0*/  LDS R159, [R159+0x680] ;  /* 0x000680009f9f7984 */ /* 0x000fe20000000800 */
[----:B------:R-:W-:-:S03]  /*83d0*/  SHF.R.S32.HI R8, RZ, 0x1f, R35 ;  /* 0x0000001fff087819 */ /* 0x000fc60000011423 */
        /* <DEDUP_REMOVED lines=39> */
.L_x_808:
[----:B------:R-:W-:Y:S05]  /*8650*/  BSYNC B0 ;  /* 0x0000000000007941 */ /* 0x000fea0003800000 */
.L_x_807:
        /* <DEDUP_REMOVED lines=72> */
.L_x_810:
        /* <DEDUP_REMOVED lines=10> */
.L_x_5178:


//--------------------- .text._Z25selective_scan_fwd_kernelI32Selective_Scan_fwd_kernel_traitsILi64ELi16ELi1ELb0ELb0ELb1ELb1EfN3c107complexIfEEEEv13SSMParamsBase --------------------------
	.section	.text._Z25selective_scan_fwd_kernelI32Selective_Scan_fwd_kernel_traitsILi64ELi16ELi1ELb0ELb0ELb1ELb1EfN3c107complexIfEEEEv13SSMParamsBase,"ax",@progbits
	.align	128
        .global         _Z25selective_scan_fwd_kernelI32Selective_Scan_fwd_kernel_traitsILi64ELi16ELi1ELb0ELb0ELb1ELb1EfN3c107complexIfEEEEv13SSMParamsBase
        .type           _Z25selective_scan_fwd_kernelI32Selective_Scan_fwd_kernel_traitsILi64ELi16ELi1ELb0ELb0ELb1ELb1EfN3c107complexIfEEEEv13SSMParamsBase,@function
        .size           _Z25selective_scan_fwd_kernelI32Selective_Scan_fwd_kernel_traitsILi64ELi16ELi1ELb0ELb0ELb1ELb1EfN3c107complexIfEEEEv13SSMParamsBase,(.L_x_5179 - _Z25selective_scan_fwd_kernelI32Selective_Scan_fwd_kernel_traitsILi64ELi16ELi1ELb0ELb0ELb1ELb1EfN3c107complexIfEEEEv13SSMParamsBase)
        .other          _Z25selective_scan_fwd_kernelI32Selective_Scan_fwd_kernel_traitsILi64ELi16ELi1ELb0ELb0ELb1ELb1EfN3c107complexIfEEEEv13SSMParamsBase,@"STO_CUDA_ENTRY STV_DEFAULT"
_Z25selective_scan_fwd_kernelI32Selective_Scan_fwd_kernel_traitsILi64ELi16ELi1ELb0ELb0ELb1ELb1EfN3c107complexIfEEEEv13SSMParamsBase:
.text._Z25selective_scan_fwd_kernelI32Selective_Scan_fwd_kernel_traitsILi64ELi16ELi1ELb0ELb0ELb1ELb1EfN3c107complexIfEEEEv13SSMParamsBase:
        /* <DEDUP_REMOVED lines=110> */
.L_x_854:
        /* <DEDUP_REMOVED lines=293> */
.L_x_812:
[----:B------:R-:W-:Y:S05]  /*1930*/  BSYNC B0 ;  /* 0x0000000000007941 */ /* 0x000fea0003800000 */
.L_x_811:
        /* <DEDUP_REMOVED lines=37> */
.L_x_814:
[----:B------:R-:W-:Y:S05]  /*1b90*/  BSYNC B0 ;  /* 0x0000000000007941 */ /* 0x000fea0003800000 */
.L_x_813:
        /* <DEDUP_REMOVED lines=35> */
.L_x_816:
[----:B------:R-:W-:Y:S05]  /*1dd0*/  BSYNC B0 ;  /* 0x0000000000007941 */ /* 0x000fea0003800000 */
.L_x_815:
        /* <DEDUP_REMOVED lines=37> */
.L_x_818:
[----:B------:R-:W-:Y:S05]  /*2030*/  BSYNC B0 ;  /* 0x0000000000007941 */ /* 0x000fea0003800000 */
.L_x_817:
        /* <DEDUP_REMOVED lines=35> */
.L_x_820:
[----:B------:R-:W-:Y:S05]  /*2270*/  BSYNC B0 ;  /* 0x0000000000007941 */ /* 0x000fea0003800000 */
.L_x_819:
        /* <DEDUP_REMOVED lines=37> */
.L_x_822:
[----:B------:R-:W-:Y:S05]  /*24d0*/  BSYNC B0 ;  /* 0x0000000000007941 */ /* 0x000fea0003800000 */
.L_x_821:
        /* <DEDUP_REMOVED lines=35> */
.L_x_824:
[----:B------:R-:W-:Y:S05]  /*2710*/  BSYNC B0 ;  /* 0x0000000000007941 */ /* 0x000fea0003800000 */
.L_x_823:
        /* <DEDUP_REMOVED lines=37> */
.L_x_826:
[----:B------:R-:W-:Y:S05]  /*2970*/  BSYNC B0 ;  /* 0x0000000000007941 */ /* 0x000fea0003800000 */
.L_x_825:
        /* <DEDUP_REMOVED lines=35> */
.L_x_828:
[----:B------:R-:W-:Y:S05]  /*2bb0*/  BSYNC B0 ;  /* 0x0000000000007941 */ /* 0x000fea0003800000 */
.L_x_827:
        /* <DEDUP_REMOVED lines=41> */
.L_x_830:
[----:B------:R-:W-:Y:S05]  /*2e50*/  BSYNC B0 ;  /* 0x0000000000007941 */ /* 0x000fea0003800000 */
.L_x_829:
        /* <DEDUP_REMOVED lines=33> */
.L_x_832:
[----:B------:R-:W-:Y:S05]  /*3070*/  BSYNC B0 ;  /* 0x0000000000007941 */ /* 0x000fea0003800000 */
.L_x_831:
        /* <DEDUP_REMOVED lines=33> */
.L_x_834:
[----:B------:R-:W-:Y:S05]  /*3290*/  BSYNC B0 ;  /* 0x0000000000007941 */ /* 0x000fea0003800000 */
.L_x_833:
        /* <DEDUP_REMOVED lines=33> */
.L_x_836:
[----:B------:R-:W-:Y:S05]  /*34b0*/  BSYNC B0 ;  /* 0x0000000000007941 */ /* 0x000fea0003800000 */
.L_x_835:
        /* <DEDUP_REMOVED lines=33> */
.L_x_838:
[----:B------:R-:W-:Y:S05]  /*36d0*/  BSYNC B0 ;  /* 0x0000000000007941 */ /* 0x000fea0003800000 */
.L_x_837:
        /* <DEDUP_REMOVED lines=33> */
.L_x_840:
[----:B------:R-:W-:Y:S05]  /*38f0*/  BSYNC B0 ;  /* 0x0000000000007941 */ /* 0x000fea0003800000 */
.L_x_839:
        /* <DEDUP_REMOVED lines=33> */
.L_x_842:
[----:B------:R-:W-:Y:S05]  /*3b10*/  BSYNC B0 ;  /* 0x0000000000007941 */ /* 0x000fea0003800000 */
.L_x_841:
        /* <DEDUP_REMOVED lines=39> */
.L_x_849:
        /* <DEDUP_REMOVED lines=823> */
.L_x_845:
        /* <DEDUP_REMOVED lines=16> */
.L_x_846:
[----:B------:R-:W-:Y:S05]  /*7200*/  BSYNC B0 ;  /* 0x0000000000007941 */ /* 0x000fea0003800000 */
.L_x_844:
        /* <DEDUP_REMOVED lines=126> */
.L_x_848:
[----:B------:R-:W-:Y:S05]  /*79f0*/  BSYNC B0 ;  /* 0x0000000000007941 */ /* 0x000fea0003800000 */
.L_x_847:
        /* <DEDUP_REMOVED lines=117> */
.L_x_843:
        /* <DEDUP_REMOVED lines=48> */
[----:B------:R-:W-:Y:S04]  /*8450*/  LDS R57, [R161+0x600] ;  /* 0x00060000a1397984 */ /* 0x000fe80000000800 */
[----:B------:R-:W-:Y:S04]  /*8460*/  LDS R59, [R159+0x680] ;  /* 0x000680009f3b7984 */ /* 0x000fe80000000800 */
        /* <DEDUP_REMOVED lines=29> */
.L_x_851:
[----:B------:R-:W-:Y:S05]  /*8640*/  BSYNC B0 ;  /* 0x0000000000007941 */ /* 0x000fea0003800000 */
.L_x_850:
[----:B------:R-:W-:Y:S01]  /*8650*/  ULDC.64 UR18, c[0x0][0x2b8] ;  /* 0x0000ae0000127ab9 */ /* 0x000fe20000000a00 */
[----:B------:R-:W-:Y:S01]  /*8660*/  IADD3 R23, R23, R39, RZ ;  /* 0x0000002717177210 */ /* 0x000fe20007ffe0ff */
[----:B------:R-:W-:Y:S01]  /*8670*/  UIMAD UR7, UR21, UR18, URZ ;  /* 0x00000012150772a4 */ /* 0x000fe2000f8e023f */
[C---:B------:R-:W-:Y:S02]  /*8680*/  LOP3.LUT R20, R21.reuse, 0x60, RZ, 0xfc, !PT ;  /* 0x0000006015147812 */ /* 0x040fe400078efcff */
        /* <DEDUP_REMOVED lines=38> */
[----:B------:R-:W-:Y:S01]  /*88f0*/  ISETP.GE.AND P4, PT, R28, R65, PT ;  /* 0x000000411c00720c */ /* 0x000fe20003f86270 */
[----:B0-----:R-:W-:Y:S01]  /*8900*/  IMAD.WIDE.U32 R36, R72, UR18, RZ ;  /* 0x0000001248247c25 */ /* 0x001fe2000f8e00ff */
[----:B------:R-:W-:Y:S01]  /*8910*/  LOP3.LUT R30, R21, 0x160, RZ, 0xfc, !PT ;  /* 0x00000160151e7812 */ /* 0x000fe200078efcff */
[----:B------:R-:W-:Y:S01]  /*8920*/  @!P5 STG.E desc[UR16][R38.64+0x500], R53 ;  /* 0x000500352600d986 */ /* 0x000fe2000c101910 */
[----:B------:R-:W-:Y:S02]  /*8930*/  MOV R40, UR20 ;  /* 0x0000001400287c02 */ /* 0x000fe40008000f00 */
[----:B------:R-:W-:Y:S01]  /*8940*/  MOV R41, UR23 ;  /* 0x0000001700297c02 */ /* 0x000fe20008000f00 */
[----:B------:R0:W-:Y:S01]  /*8950*/  @!P1 STG.E desc[UR16][R38.64+0x300], R45 ;  /* 0x0003002d26009986 */ /* 0x0001e2000c101910 */
[----:B------:R-:W-:-:S02]  /*8960*/  MOV R35, UR15 ;  /* 0x0000000f00237c02 */ /* 0x000fc40008000f00 */
        /* <DEDUP_REMOVED lines=76> */
[----:B------:R-:W-:Y:S02]  /*8e30*/  CS2R R50, SRZ ;  /* 0x0000000000327805 */ /* 0x000fe4000001ff00 */
        /* <DEDUP_REMOVED lines=52> */
[----:B------:R-:W-:Y:S01]  /*9180*/  LEA.HI.SX32 R41, R41, R68, 0x1b ;  /* 0x0000004429297211 */ /* 0x000fe200078fdaff */
[----:B------:R-:W-:Y:S01]  /*9190*/  LDS R61, [R43+0x1c] ;  /* 0x00001c002b3d7984 */ /* 0x000fe20000000800 */
[----:B------:R-:W-:-:S02]  /*91a0*/  IADD3 R44, R68, 0x8, RZ ;  /* 0x00000008442c7810 */ /* 0x000fc40007ffe0ff */
[C---:B------:R-:W-:Y:S02]  /*91b0*/  IADD3 R46, R68.reuse, 0xa, RZ ;  /* 0x0000000a442e7810 */ /* 0x040fe40007ffe0ff */
[-C--:B------:R-:W-:Y:S02]  /*91c0*/  LEA.HI.SX32 R45, R45, R68.reuse, 0x1b ;  /* 0x000000442d2d7211 */ /* 0x080fe400078fdaff */
[----:B------:R-:W-:Y:S02]  /*91d0*/  LEA R41, R41, UR14, 0x2 ;  /* 0x0000000e29297c11 */ /* 0x000fe4000f8e10ff */
[----:B------:R-:W-:Y:S01]  /*91e0*/  IADD3 R47, R68, 0xb, RZ ;  /* 0x0000000b442f7810 */ /* 0x000fe20007ffe0ff */
[----:B-1----:R-:W-:Y:S01]  /*91f0*/  FMUL.FTZ R49, R55, -1.4426950216293334961 ;  /* 0xbfb8aa3b37317820 */ /* 0x002fe20000410000 */
[-C--:B------:R-:W-:Y:S01]  /*9200*/  LEA.HI.SX32 R44, R44, R68.reuse, 0x1b ;  /* 0x000000442c2c7211 */ /* 0x080fe200078fdaff */
[----:B------:R-:W1:Y:S01]  /*9210*/  LDS R53, [R41+0x14] ;  /* 0x0000140029357984 */ /* 0x000e620000000800 */
[----:B0-----:R-:W-:Y:S01]  /*9220*/  FMUL.FTZ R51, R52, -1.4426950216293334961 ;  /* 0xbfb8aa3b34337820 */ /* 0x001fe20000410000 */
[----:B------:R0:W-:Y:S01]  /*9230*/  MUFU.EX2 R74, R49 ;  /* 0x00000031004a7308 */ /* 0x0001e20000000800 */
[----:B------:R-:W-:Y:S01]  /*9240*/  IADD3 R48, R68, 0xc, RZ ;  /* 0x0000000c44307810 */ /* 0x000fe20007ffe0ff */
[----:B--2---:R-:W-:Y:S01]  /*9250*/  FMUL.FTZ R56, R54, -1.4426950216293334961 ;  /* 0xbfb8aa3b36387820 */ /* 0x004fe20000410000 */
[----:B------:R-:W-:-:S02]  /*9260*/  LEA.HI.SX32 R46, R46, R68, 0x1b ;  /* 0x000000442e2e7211 */ /* 0x000fc400078fdaff */
[----:B------:R-:W-:Y:S02]  /*9270*/  LEA R45, R45, UR14, 0x2 ;  /* 0x0000000e2d2d7c11 */ /* 0x000fe4000f8e10ff */
[----:B0-----:R-:W-:Y:S01]  /*9280*/  IADD3 R49, R68, 0xd, RZ ;  /* 0x0000000d44317810 */ /* 0x001fe20007ffe0ff */
[----:B------:R0:W-:Y:S01]  /*9290*/  MUFU.EX2 R75, R51 ;  /* 0x00000033004b7308 */ /* 0x0001e20000000800 */
[-C--:B------:R-:W-:Y:S01]  /*92a0*/  LEA.HI.SX32 R47, R47, R68.reuse, 0x1b ;  /* 0x000000442f2f7211 */ /* 0x080fe200078fdaff */
[----:B---3--:R-:W-:Y:S01]  /*92b0*/  FMUL.FTZ R64, R57, -1.4426950216293334961 ;  /* 0xbfb8aa3b39407820 */ /* 0x008fe20000410000 */
[----:B------:R-:W-:Y:S01]  /*92c0*/  LEA.HI.SX32 R49, R49, R68, 0x1b ;  /* 0x0000004431317211 */ /* 0x000fe200078fdaff */
[----:B------:R-:W2:Y:S01]  /*92d0*/  LDS R60, [R45+0x24] ;  /* 0x000024002d3c7984 */ /* 0x000ea20000000800 */
[----:B------:R-:W-:-:S03]  /*92e0*/  LEA R44, R44, UR14, 0x2 ;  /* 0x0000000e2c2c7c11 */ /* 0x000fc6000f8e10ff */
[----:B------:R3:W5:Y:S01]  /*92f0*/  MUFU.EX2 R76, R56 ;  /* 0x00000038004c7308 */ /* 0x0007620000000800 */
[----:B0-----:R-:W-:Y:S01]  /*9300*/  IADD3 R51, R68, 0xe, RZ ;  /* 0x0000000e44337810 */ /* 0x001fe20007ffe0ff */
[----:B------:R-:W0:Y:S01]  /*9310*/  LDS R58, [R44+0x20] ;  /* 0x000020002c3a7984 */ /* 0x000e220000000800 */
[----:B------:R-:W-:Y:S02]  /*9320*/  LEA R46, R46, UR14, 0x2 ;  /* 0x0000000e2e2e7c11 */ /* 0x000fe4000f8e10ff */
[-C--:B------:R-:W-:Y:S02]  /*9330*/  LEA.HI.SX32 R48, R48, R68.reuse, 0x1b ;  /* 0x0000004430307211 */ /* 0x080fe400078fdaff */
[----:B---3--:R-:W-:Y:S01]  /*9340*/  IADD3 R56, R68, 0xf, RZ ;  /* 0x0000000f44387810 */ /* 0x008fe20007ffe0ff */
[----:B------:R-:W3:Y:S01]  /*9350*/  LDS R63, [R46+0x28] ;  /* 0x000028002e3f7984 */ /* 0x000ee20000000800 */
[----:B------:R-:W-:Y:S02]  /*9360*/  LEA.HI.SX32 R51, R51, R68, 0x1b ;  /* 0x0000004433337211 */ /* 0x000fe400078fdaff */
[----:B------:R-:W-:-:S02]  /*9370*/  LEA R47, R47, UR14, 0x2 ;  /* 0x0000000e2f2f7c11 */ /* 0x000fc4000f8e10ff */
[----:B------:R-:W-:Y:S02]  /*9380*/  LEA R49, R49, UR14, 0x2 ;  /* 0x0000000e31317c11 */ /* 0x000fe4000f8e10ff */
[----:B------:R-:W-:Y:S01]  /*9390*/  LEA.HI.SX32 R56, R56, R68, 0x1b ;  /* 0x0000004438387211 */ /* 0x000fe200078fdaff */
[----:B----4-:R-:W-:Y:S01]  /*93a0*/  FMUL.FTZ R65, R50, -1.4426950216293334961 ;  /* 0xbfb8aa3b32417820 */ /* 0x010fe20000410000 */
[----:B------:R-:W-:Y:S01]  /*93b0*/  LEA R48, R48, UR14, 0x2 ;  /* 0x0000000e30307c11 */ /* 0x000fe2000f8e10ff */
[----:B------:R4:W5:Y:S01]  /*93c0*/  MUFU.EX2 R77, R64 ;  /* 0x00000040004d7308 */ /* 0x0009620000000800 */
[----:B------:R-:W-:Y:S01]  /*93d0*/  LEA R51, R51, UR14, 0x2 ;  /* 0x0000000e33337c11 */ /* 0x000fe2000f8e10ff */
[----:B------:R-:W5:Y:S01]  /*93e0*/  LDS R69, [R47+0x2c] ;  /* 0x00002c002f457984 */ /* 0x000f620000000800 */
[----:B------:R-:W-:-:S03]  /*93f0*/  LEA R56, R56, UR14, 0x2 ;  /* 0x0000000e38387c11 */ /* 0x000fc6000f8e10ff */
[----:B------:R-:W5:Y:S04]  /*9400*/  LDS R62, [R48+0x30] ;  /* 0x00003000303e7984 */ /* 0x000f680000000800 */
[----:B----4-:R-:W4:Y:S01]  /*9410*/  LDS R64, [R49+0x34] ;  /* 0x0000340031407984 */ /* 0x010f220000000800 */
[----:B------:R1:W-:Y:S03]  /*9420*/  MUFU.EX2 R78, R65 ;  /* 0x00000041004e7308 */ /* 0x0003e60000000800 */
[----:B------:R-:W4:Y:S04]  /*9430*/  LDS R68, [R51+0x38] ;  /* 0x0000380033447984 */ /* 0x000f280000000800 */
[----:B-1----:R-:W1:Y:S01]  /*9440*/  LDS R65, [R56+0x3c] ;  /* 0x00003c0038417984 */ /* 0x002e620000000800 */
[----:B------:R-:W-:Y:S01]  /*9450*/  FMUL.FTZ R79, R53, -1.4426950216293334961 ;  /* 0xbfb8aa3b354f7820 */ /* 0x000fe20000410000 */
[----:B------:R-:W-:Y:S01]  /*9460*/  FMUL.FTZ R80, R59, -1.4426950216293334961 ;  /* 0xbfb8aa3b3b507820 */ /* 0x000fe20000410000 */
[----:B--2---:R-:W-:Y:S01]  /*9470*/  FMUL.FTZ R83, R60, -1.4426950216293334961 ;  /* 0xbfb8aa3b3c537820 */ /* 0x004fe20000410000 */
[----:B------:R-:W-:Y:S01]  /*9480*/  FMUL.FTZ R81, R61, -1.4426950216293334961 ;  /* 0xbfb8aa3b3d517820 */ /* 0x000fe20000410000 */
[----:B0-----:R-:W-:-:S02]  /*9490*/  FMUL.FTZ R82, R58, -1.4426950216293334961 ;  /* 0xbfb8aa3b3a527820 */ /* 0x001fc40000410000 */
[----:B------:R-:W0:Y:S01]  /*94a0*/  MUFU.EX2 R79, R79 ;  /* 0x0000004f004f7308 */ /* 0x000e220000000800 */
[----:B---3--:R-:W-:-:S07]  /*94b0*/  FMUL.FTZ R84, R63, -1.4426950216293334961 ;  /* 0xbfb8aa3b3f547820 */ /* 0x008fce0000410000 */
[----:B------:R-:W2:Y:S01]  /*94c0*/  MUFU.EX2 R80, R80 ;  /* 0x0000005000507308 */ /* 0x000ea20000000800 */
[----:B-----5:R-:W-:Y:S01]  /*94d0*/  FADD.FTZ R76, R76, 1 ;  /* 0x3f8000004c4c7421 */ /* 0x020fe20000010000 */
[----:B------:R-:W-:Y:S01]  /*94e0*/  FADD.FTZ R74, R74, 1 ;  /* 0x3f8000004a4a7421 */ /* 0x000fe20000010000 */
[----:B------:R-:W-:-:S05]  /*94f0*/  FMUL.FTZ R85, R69, -1.4426950216293334961 ;  /* 0xbfb8aa3b45557820 */ /* 0x000fca0000410000 */
[----:B------:R-:W3:Y:S01]  /*9500*/  MUFU.EX2 R83, R83 ;  /* 0x0000005300537308 */ /* 0x000ee20000000800 */
[----:B------:R-:W-:Y:S01]  /*9510*/  FMUL.FTZ R86, R62, -1.4426950216293334961 ;  /* 0xbfb8aa3b3e567820 */ /* 0x000fe20000410000 */
[----:B----4-:R-:W-:-:S06]  /*9520*/  FMUL.FTZ R87, R64, -1.4426950216293334961 ;  /* 0xbfb8aa3b40577820 */ /* 0x010fcc0000410000 */
[----:B------:R-:W4:Y:S01]  /*9530*/  MUFU.EX2 R81, R81 ;  /* 0x0000005100517308 */ /* 0x000f220000000800 */
[----:B------:R-:W-:Y:S01]  /*9540*/  FMUL.FTZ R88, R68, -1.4426950216293334961 ;  /* 0xbfb8aa3b44587820 */ /* 0x000fe20000410000 */
[----:B------:R-:W-:-:S06]  /*9550*/  FADD.FTZ R75, R75, 1 ;  /* 0x3f8000004b4b7421 */ /* 0x000fcc0000010000 */
[----:B------:R-:W5:Y:S01]  /*9560*/  MUFU.EX2 R82, R82 ;  /* 0x0000005200527308 */ /* 0x000f620000000800 */
[----:B-1----:R-:W-:-:S07]  /*9570*/  FMUL.FTZ R89, R65, -1.4426950216293334961 ;  /* 0xbfb8aa3b41597820 */ /* 0x002fce0000410000 */
[----:B------:R-:W1:Y:S08]  /*9580*/  MUFU.EX2 R84, R84 ;  /* 0x0000005400547308 */ /* 0x000e700000000800 */
[----:B------:R-:W1:Y:S08]  /*9590*/  MUFU.EX2 R85, R85 ;  /* 0x0000005500557308 */ /* 0x000e700000000800 */
[----:B------:R-:W1:Y:S08]  /*95a0*/  MUFU.EX2 R87, R87 ;  /* 0x0000005700577308 */ /* 0x000e700000000800 */
[----:B------:R-:W1:Y:S01]  /*95b0*/  MUFU.EX2 R86, R86 ;  /* 0x0000005600567308 */ /* 0x000e620000000800 */
[----:B------:R-:W-:-:S07]  /*95c0*/  FADD.FTZ R77, R77, 1 ;  /* 0x3f8000004d4d7421 */ /* 0x000fce0000010000 */
[----:B------:R-:W1:Y:S01]  /*95d0*/  MUFU.RCP R91, R76 ;  /* 0x0000004c005b7308 */ /* 0x000e620000001000 */
[----:B0-----:R-:W-:-:S07]  /*95e0*/  FADD.FTZ R79, R79, 1 ;  /* 0x3f8000004f4f7421 */ /* 0x001fce0000010000 */
[----:B------:R-:W0:Y:S01]  /*95f0*/  MUFU.EX2 R88, R88 ;  /* 0x0000005800587308 */ /* 0x000e220000000800 */
[----:B------:R-:W-:Y:S01]  /*9600*/  FADD.FTZ R78, R78, 1 ;  /* 0x3f8000004e4e7421 */ /* 0x000fe20000010000 */
[----:B--2---:R-:W-:-:S06]  /*9610*/  FADD.FTZ R80, R80, 1 ;  /* 0x3f80000050507421 */ /* 0x004fcc0000010000 */
[----:B------:R-:W2:Y:S01]  /*9620*/  MUFU.EX2 R89, R89 ;  /* 0x0000005900597308 */ /* 0x000ea20000000800 */
[----:B---3--:R-:W-:-:S07]  /*9630*/  FADD.FTZ R83, R83, 1 ;  /* 0x3f80000053537421 */ /* 0x008fce0000010000 */
[----:B------:R-:W3:Y:S01]  /*9640*/  MUFU.RCP R74, R74 ;  /* 0x0000004a004a7308 */ /* 0x000ee20000001000 */
[----:B----4-:R-:W-:-:S07]  /*9650*/  FADD.FTZ R81, R81, 1 ;  /* 0x3f80000051517421 */ /* 0x010fce0000010000 */
[----:B------:R-:W4:Y:S01]  /*9660*/  MUFU.RCP R75, R75 ;  /* 0x0000004b004b7308 */ /* 0x000f220000001000 */
[----:B-----5:R-:W-:Y:S01]  /*9670*/  FADD.FTZ R82, R82, 1 ;  /* 0x3f80000052527421 */ /* 0x020fe20000010000 */
[----:B-1----:R-:W-:Y:S01]  /*9680*/  FADD.FTZ R84, R84, 1 ;  /* 0x3f80000054547421 */ /* 0x002fe20000010000 */
[----:B------:R-:W-:Y:S01]  /*9690*/  FADD.FTZ R85, R85, 1 ;  /* 0x3f80000055557421 */ /* 0x000fe20000010000 */
[----:B------:R-:W-:-:S04]  /*96a0*/  FADD.FTZ R87, R87, 1 ;  /* 0x3f80000057577421 */ /* 0x000fc80000010000 */
[----:B------:R-:W1:Y:S01]  /*96b0*/  MUFU.RCP R90, R77 ;  /* 0x0000004d005a7308 */ /* 0x000e620000001000 */
[----:B------:R-:W-:Y:S01]  /*96c0*/  FADD.FTZ R86, R86, 1 ;  /* 0x3f80000056567421 */ /* 0x000fe20000010000 */
[----:B------:R-:W-:-:S06]  /*96d0*/  FMUL.FTZ R54, R54, R91 ;  /* 0x0000005b36367220 */ /* 0x000fcc0000410000 */
[----:B------:R-:W5:Y:S01]  /*96e0*/  MUFU.RCP R92, R79 ;  /* 0x0000004f005c7308 */ /* 0x000f620000001000 */
[----:B0-----:R-:W-:-:S07]  /*96f0*/  FADD.FTZ R88, R88, 1 ;  /* 0x3f80000058587421 */ /* 0x001fce0000010000 */
[----:B------:R-:W0:Y:S01]  /*9700*/  MUFU.RCP R93, R78 ;  /* 0x0000004e005d7308 */ /* 0x000e220000001000 */
[----:B--2---:R-:W-:Y:S01]  /*9710*/  FADD.FTZ R89, R89, 1 ;  /* 0x3f80000059597421 */ /* 0x004fe20000010000 */
[----:B---3--:R-:W-:-:S06]  /*9720*/  FMUL.FTZ R74, R55, R74 ;  /* 0x0000004a374a7220 */ /* 0x008fcc0000410000 */
[----:B------:R-:W2:Y:S01]  /*9730*/  MUFU.RCP R80, R80 ;  /* 0x0000005000507308 */ /* 0x000ea20000001000 */
[----:B----4-:R-:W-:-:S07]  /*9740*/  FMUL.FTZ R55, R52, R75 ;  /* 0x0000004b34377220 */ /* 0x010fce0000410000 */
[----:B------:R-:W3:Y:S01]  /*9750*/  MUFU.RCP R94, R81 ;  /* 0x00000051005e7308 */ /* 0x000ee20000001000 */
[----:B------:R-:W-:-:S07]  /*9760*/  FMUL.FTZ R15, R54, R15 ;  /* 0x0000000f360f7220 */ /* 0x000fce0000410000 */
[----:B------:R-:W4:Y:S08]  /*9770*/  MUFU.RCP R95, R82 ;  /* 0x00000052005f7308 */ /* 0x000f300000001000 */
[----:B------:R-:W4:Y:S08]  /*9780*/  MUFU.RCP R83, R83 ;  /* 0x0000005300537308 */ /* 0x000f300000001000 */
[----:B------:R-:W4:Y:S08]  /*9790*/  MUFU.RCP R84, R84 ;  /* 0x0000005400547308 */ /* 0x000f300000001000 */
[----:B------:R-:W4:Y:S08]  /*97a0*/  MUFU.RCP R76, R85 ;  /* 0x00000055004c7308 */ /* 0x000f300000001000 */
[----:B------:R-:W4:Y:S01]  /*97b0*/  MUFU.RCP R77, R86 ;  /* 0x00000056004d7308 */ /* 0x000f220000001000 */
[----:B-1----:R-:W-:-:S07]  /*97c0*/  FMUL.FTZ R57, R57, R90 ;  /* 0x0000005a39397220 */ /* 0x002fce0000410000 */
[----:B------:R-:W1:Y:S01]  /*97d0*/  MUFU.RCP R87, R87 ;  /* 0x0000005700577308 */ /* 0x000e620000001000 */
[----:B-----5:R-:W-:-:S07]  /*97e0*/  FMUL.FTZ R53, R53, R92 ;  /* 0x0000005c35357220 */ /* 0x020fce0000410000 */
[----:B------:R-:W5:Y:S01]  /*97f0*/  MUFU.RCP R75, R88 ;  /* 0x00000058004b7308 */ /* 0x000f620000001000 */
[----:B------:R-:W-:Y:S01]  /*9800*/  FMUL.FTZ R17, R74, R17 ;  /* 0x000000114a117220 */ /* 0x000fe20000410000 */
[----:B------:R-:W-:Y:S06]  /*9810*/  BAR.SYNC.DEFER_BLOCKING 0x0 ;  /* 0x0000000000007b1d */ /* 0x000fec0000010000 */
[----:B------:R-:W5:Y:S01]  /*9820*/  MUFU.RCP R54, R89 ;  /* 0x0000005900367308 */ /* 0x000f620000001000 */
[----:B0-----:R-:W-:Y:S01]  /*9830*/  FMUL.FTZ R50, R50, R93 ;  /* 0x0000005d32327220 */ /* 0x001fe20000410000 */
[----:B------:R-:W-:Y:S01]  /*9840*/  FMUL.FTZ R16, R55, R16 ;  /* 0x0000001037107220 */ /* 0x000fe20000410000 */
[----:B--2---:R-:W-:Y:S01]  /*9850*/  FMUL.FTZ R52, R59, R80 ;  /* 0x000000503b347220 */ /* 0x004fe20000410000 */
[----:B------:R-:W-:Y:S01]  /*9860*/  FMUL.FTZ R14, R57, R14 ;  /* 0x0000000e390e7220 */ /* 0x000fe20000410000 */
[----:B---3--:R-:W-:Y:S01]  /*9870*/  FMUL.FTZ R61, R61, R94 ;  /* 0x0000005e3d3d7220 */ /* 0x008fe20000410000 */
[----:B------:R-:W-:Y:S01]  /*9880*/  FMUL.FTZ R12, R53, R12 ;  /* 0x0000000c350c7220 */ /* 0x000fe20000410000 */
[----:B------:R-:W-:Y:S01]  /*9890*/  FMUL.FTZ R13, R50, R13 ;  /* 0x0000000d320d7220 */ /* 0x000fe20000410000 */
        /* <DEDUP_REMOVED lines=11> */
[----:B-1----:R-:W-:-:S03]  /*9950*/  FMUL.FTZ R53, R64, R87 ;  /* 0x0000005740357220 */ /* 0x002fc60000410000 */
        /* <DEDUP_REMOVED lines=66> */
.L_x_853:
[----:B------:R-:W-:Y:S05]  /*9d80*/  BSYNC B0 ;  /* 0x0000000000007941 */ /* 0x000fea0003800000 */
.L_x_852:
        /* <DEDUP_REMOVED lines=13> */
[-C--:B------:R-:W-:Y:S01]  /*9e60*/  ISETP.GE.AND P2, PT, R26, R51.reuse, PT ;  /* 0x000000331a00720c */ /* 0x080fe20003f46270 */
        /* <DEDUP_REMOVED lines=41> */
.L_x_855:
        /* <DEDUP_REMOVED lines=16> */
.L_x_5179:


//--------------------- .text._Z25selective_scan_fwd_kernelI32Selective_Scan_fwd_kernel_traitsILi64ELi16ELi1ELb0ELb1ELb0ELb0EfN3c107complexIfEEEEv13SSMParamsBase --------------------------
	.section	.text._Z25selective_scan_fwd_kernelI32Selective_Scan_fwd_kernel_traitsILi64ELi16ELi1ELb0ELb1ELb0ELb0EfN3c107complexIfEEEEv13SSMParamsBase,"ax",@progbits
	.align	128
        .global         _Z25selective_scan_fwd_kernelI32Selective_Scan_fwd_kernel_traitsILi64ELi16ELi1ELb0ELb1ELb0ELb0EfN3c107complexIfEEEEv13SSMParamsBase
        .type           _Z25selective_scan_fwd_kernelI32Selective_Scan_fwd_kernel_traitsILi64ELi16ELi1ELb0ELb1ELb0ELb0EfN3c107complexIfEEEEv13SSMParamsBase,@function
        .size           _Z25selective_scan_fwd_kernelI32Selective_Scan_fwd_kernel_traitsILi64ELi16ELi1ELb0ELb1ELb0ELb0EfN3c107complexIfEEEEv13SSMParamsBase,(.L_x_5180 - _Z25selective_scan_fwd_kernelI32Selective_Scan_fwd_kernel_traitsILi64ELi16ELi1ELb0ELb1ELb0ELb0EfN3c107complexIfEEEEv13SSMParamsBase)
        .other          _Z25selective_scan_fwd_kernelI32Selective_Scan_fwd_kernel_traitsILi64ELi16ELi1ELb0ELb1ELb0ELb0EfN3c107complexIfEEEEv13SSMParamsBase,@"STO_CUDA_ENTRY STV_DEFAULT"
_Z25selective_scan_fwd_kernelI32Selective_Scan_fwd_kernel_traitsILi64ELi16ELi1ELb0ELb1ELb0ELb0EfN3c107complexIfEEEEv13SSMParamsBase:
.text._Z25selective_scan_fwd_kernelI32Selective_Scan_fwd_kernel_traitsILi64ELi16ELi1ELb0ELb1ELb0ELb0EfN3c107complexIfEEEEv13SSMParamsBase:
[----:B------:R-:W-:Y:S08]  /*0000*/  LDC R1, c[0x0][0x28] ;  /* 0x00000a00ff017b82 */ /* 0x000ff00000000800 */
[----:B------:R-:W0:Y:S01]  /*0010*/  S2UR UR4, SR_CTAID.Y ;  /* 0x00000000000479c3 */ /* 0x000e220000002600 */
[----:B------:R-:W-:Y:S01]  /*0020*/  ULDC.64 UR6, c[0x0][0x300] ;  /* 0x0000c00000067ab9 */ /* 0x000fe20000000a00 */
[----:B------:R-:W-:Y:S01]  /*0030*/  ULDC.64 UR16, c[0x0][0x208] ;  /* 0x0000820000107ab9 */ /* 0x000fe20000000a00 */
[----:B------:R-:W-:Y:S01]  /*0040*/  ISETP.NE.U32.AND P1, PT, RZ, UR6, PT ;  /* 0x00000006ff007c0c */ /* 0x000fe2000bf25070 */
[----:B------:R-:W-:Y:S01]  /*0050*/  ULDC.64 UR12, c[0x0][0x240] ;  /* 0x00009000000c7ab9 */ /* 0x000fe20000000a00 */
[----:B------:R-:W-:Y:S01]  /*0060*/  ULDC.64 UR8, c[0x0][0x290] ;  /* 0x0000a40000087ab9 */ /* 0x000fe20000000a00 */
[----:B------:R-:W-:Y:S01]  /*0070*/  ULDC.64 UR18, c[0x0][0x298] ;  /* 0x0000a60000127ab9 */ /* 0x000fe20000000a00 */
[----:B------:R-:W-:Y:S01]  /*0080*/  ISETP.NE.AND.EX P1, PT, RZ, UR7, PT, P1 ;  /* 0x00000007ff007c0c */ /* 0x000fe2000bf25310 */
[----:B------:R-:W1:Y:S01]  /*0090*/  LDC R10, c[0x0][0x228] ;  /* 0x00008a00ff0a7b82 */ /* 0x000e620000000800 */
[----:B------:R-:W-:Y:S01]  /*00a0*/  ULDC.64 UR20, c[0x0][0x258] ;  /* 0x0000960000147ab9 */ /* 0x000fe20000000a00 */
[----:B0-----:R-:W-:Y:S01]  /*00b0*/  MOV R95, UR4 ;  /* 0x00000004005f7c02 */ /* 0x001fe20008000f00 */
[----:B------:R-:W-:-:S02]  /*00c0*/  ULDC.64 UR4, c[0x0][0x2e8] ;  /* 0x0000ba0000047ab9 */ /* 0x000fc40000000a00 */
[----:B------:R-:W-:Y:S02]  /*00d0*/  ISETP.NE.U32.AND P0, PT, RZ, UR4, PT ;  /* 0x00000004ff007c0c */ /* 0x000fe4000bf05070 */
[----:B------:R-:W-:Y:S02]  /*00e0*/  R2UR UR10, R95 ;  /* 0x000000005f0a72ca */ /* 0x000fe400000e0000 */
[----:B------:R-:W-:-:S11]  /*00f0*/  ISETP.NE.AND.EX P0, PT, RZ, UR5, PT, P0 ;  /* 0x00000005ff007c0c */ /* 0x000fd6000bf05300 */
[----:B------:R-:W-:Y:S02]  /*0100*/  USHF.R.S32.HI UR32, URZ, 0x1f, UR10 ;  /* 0x0000001f3f207899 */ /* 0x000fe4000801140a */
[----:B------:R-:W-:-:S04]  /*0110*/  @P0 LEA R2, P2, R95, UR4, 0x2 ;  /* 0x000000045f020c11 */ /* 0x000fc8000f8410ff */
[----:B------:R-:W-:Y:S02]  /*0120*/  MOV R0, UR32 ;  /* 0x0000002000007c02 */ /* 0x000fe40008000f00 */
[----:B-1----:R-:W-:Y:S02]  /*0130*/  IABS R11, R10 ;  /* 0x0000000a000b7213 */ /* 0x002fe40000000000 */
[C---:B------:R-:W-:Y:S02]  /*0140*/  @P0 LEA.HI.X R3, R95.reuse, UR5, R0, 0x2, P2 ;  /* 0x000000055f030c11 */ /* 0x040fe400090f1400 */
[----:B------:R-:W-:-:S03]  /*0150*/  @P1 LEA R4, P2, R95, UR6, 0x2 ;  /* 0x000000065f041c11 */ /* 0x000fc6000f8410ff */
[----:B------:R-:W5:Y:S01]  /*0160*/  @P0 LDG.E R8, desc[UR16][R2.64] ;  /* 0x0000001002080981 */ /* 0x000f62000c1e1900 */
[C---:B------:R-:W-:Y:S02]  /*0170*/  @P1 LEA.HI.X R5, R95.reuse, UR7, R0, 0x2, P2 ;  /* 0x000000075f051c11 */ /* 0x040fe400090f1400 */
[----:B------:R-:W0:Y:S01]  /*0180*/  I2F.RP R0, R11 ;  /* 0x0000000b00007306 */ /* 0x000e220000209400 */
[----:B------:R-:W1:Y:S02]  /*0190*/  S2UR UR4, SR_CTAID.X ;  /* 0x00000000000479c3 */ /* 0x000e640000002500 */
[----:B------:R2:W5:Y:S01]  /*01a0*/  @P1 LDG.E R9, desc[UR16][R4.64] ;  /* 0x0000001004091981 */ /* 0x000562000c1e1900 */
[----:B------:R-:W-:-:S04]  /*01b0*/  R2UR UR11, R95 ;  /* 0x000000005f0b72ca */ /* 0x000fc800000e0000 */
[----:B0-----:R-:W0:Y:S01]  /*01c0*/  MUFU.RCP R0, R0 ;  /* 0x0000000000007308 */ /* 0x001e220000001000 */
[----:B-1----:R-:W-:-:S04]  /*01d0*/  MOV R92, UR4 ;  /* 0x00000004005c7c02 */ /* 0x002fc80008000f00 */
[C---:B------:R-:W-:Y:S01]  /*01e0*/  R2UR UR7, R92.reuse ;  /* 0x000000005c0772ca */ /* 0x040fe200000e0000 */
[----:B--2---:R-:W-:Y:S01]  /*01f0*/  IMAD.WIDE.U32 R4, R92, UR12, RZ ;  /* 0x0000000c5c047c25 */ /* 0x004fe2000f8e00ff */
[----:B0-----:R-:W-:-:S04]  /*0200*/  IADD3 R6, R0, 0xffffffe, RZ ;  /* 0x0ffffffe00067810 */ /* 0x001fc80007ffe0ff */
[----:B------:R0:W1:Y:S07]  /*0210*/  F2I.FTZ.U32.TRUNC.NTZ R7, R6 ;  /* 0x0000000600077305 */ /* 0x00006e000021f000 */
[----:B------:R-:W-:Y:S01]  /*0220*/  USHF.R.S32.HI UR15, URZ, 0x1f, UR7 ;  /* 0x0000001f3f0f7899 */ /* 0x000fe20008011407 */
[----:B0-----:R-:W-:-:S03]  /*0230*/  HFMA2.MMA R6, -RZ, RZ, 0, 0 ;  /* 0x00000000ff067435 */ /* 0x001fc600000001ff */
[----:B------:R-:W-:Y:S02]  /*0240*/  UIMAD UR5, UR15, UR12, URZ ;  /* 0x0000000c0f0572a4 */ /* 0x000fe4000f8e023f */
[----:B------:R-:W-:Y:S02]  /*0250*/  UIMAD UR4, UR15, UR8, URZ ;  /* 0x000000080f0472a4 */ /* 0x000fe4000f8e023f */
[----:B------:R-:W-:Y:S01]  /*0260*/  UIMAD UR12, UR32, UR18, URZ ;  /* 0x00000012200c72a4 */ /* 0x000fe2000f8e023f */
[----:B-1----:R-:W-:Y:S02]  /*0270*/  IADD3 R2, RZ, -R7, RZ ;  /* 0x80000007ff027210 */ /* 0x002fe40007ffe0ff */
[----:B------:R-:W-:-:S03]  /*0280*/  MOV R13, UR5 ;  /* 0x00000005000d7c02 */ /* 0x000fc60008000f00 */
[----:B------:R-:W-:Y:S01]  /*0290*/  IMAD R3, R2, R11, RZ ;  /* 0x0000000b02037224 */ /* 0x000fe200078e02ff */
[----:B------:R-:W-:Y:S01]  /*02a0*/  IABS R2, R95 ;  /* 0x0000005f00027213 */ /* 0x000fe20000000000 */
[----:B------:R-:W-:Y:S02]  /*02b0*/  IMAD R13, R92, UR13, R13 ;  /* 0x0000000d5c0d7c24 */ /* 0x000fe4000f8e020d */
[----:B------:R-:W-:Y:S02]  /*02c0*/  IMAD.HI.U32 R7, R7, R3, R6 ;  /* 0x0000000307077227 */ /* 0x000fe400078e0006 */
[----:B------:R-:W0:Y:S01]  /*02d0*/  LDC R6, c[0x0][0x224] ;  /* 0x00008900ff067b82 */ /* 0x000e220000000800 */
[----:B------:R-:W-:-:S03]  /*02e0*/  IADD3 R5, R5, R13, RZ ;  /* 0x0000000d05057210 */ /* 0x000fc60007ffe0ff */
[----:B------:R-:W-:-:S04]  /*02f0*/  IMAD.HI.U32 R7, R7, R2, RZ ;  /* 0x0000000207077227 */ /* 0x000fc800078e00ff */
[----:B------:R-:W1:Y:S01]  /*0300*/  LDC.64 R12, c[0x0][0x2d8] ;  /* 0x0000b600ff0c7b82 */ /* 0x000e620000000a00 */
        /* <DEDUP_REMOVED lines=8> */
[----:B------:R-:W-:Y:S02]  /*0390*/  ISETP.NE.AND P3, PT, R10, RZ, PT ;  /* 0x000000ff0a00720c */ /* 0x000fe40003f65270 */
[----:B------:R-:W-:-:S02]  /*03a0*/  ISETP.GE.AND P4, PT, R0, RZ, PT ;  /* 0x000000ff0000720c */ /* 0x000fc40003f86270 */
[----:B------:R-:W-:Y:S02]  /*03b0*/  MOV R11, UR4 ;  /* 0x00000004000b7c02 */ /* 0x000fe40008000f00 */
[----:B------:R-:W-:-:S03]  /*03c0*/  R2UR UR4, R92 ;  /* 0x000000005c0472ca */ /* 0x000fc600000e0000 */
[----:B------:R-:W-:Y:S01]  /*03d0*/  IMAD R11, R92, UR9, R11 ;  /* 0x000000095c0b7c24 */ /* 0x000fe2000f8e020b */
[----:B------:R-:W-:Y:S01]  /*03e0*/  @P2 IADD3 R7, R7, 0x1, RZ ;  /* 0x0000000107072810 */ /* 0x000fe20007ffe0ff */
[----:B------:R-:W-:Y:S01]  /*03f0*/  ULDC.64 UR8, c[0x0][0x280] ;  /* 0x0000a00000087ab9 */ /* 0x000fe20000000a00 */
[----:B0-----:R-:W-:Y:S01]  /*0400*/  ISETP.GE.AND P2, PT, R6, 0x1, PT ;  /* 0x000000010600780c */ /* 0x001fe20003f46270 */
[----:B------:R-:W-:Y:S01]  /*0410*/  UIMAD UR6, UR15, UR8, URZ ;  /* 0x000000080f0672a4 */ /* 0x000fe2000f8e023f */
[----:B------:R-:W-:Y:S02]  /*0420*/  IADD3 R3, R3, R11, RZ ;  /* 0x0000000b03037210 */ /* 0x000fe40007ffe0ff */
[----:B------:R-:W-:Y:S01]  /*0430*/  @!P4 IADD3 R7, -R7, RZ, RZ ;  /* 0x000000ff0707c210 */ /* 0x000fe20007ffe1ff */
[----:B------:R-:W-:Y:S01]  /*0440*/  UIMAD UR6, UR7, UR9, UR6 ;  /* 0x00000009070672a4 */ /* 0x000fe2000f8e0206 */
[----:B------:R-:W-:Y:S01]  /*0450*/  @!P3 LOP3.LUT R7, RZ, R10, RZ, 0x33, !PT ;  /* 0x0000000aff07b212 */ /* 0x000fe200078e33ff */
[----:B------:R-:W-:Y:S01]  /*0460*/  UIMAD.WIDE.U32 UR4, UR4, UR8, URZ ;  /* 0x00000008040472a5 */ /* 0x000fe2000f8e003f */
[----:B------:R-:W0:Y:S02]  /*0470*/  LDC.64 R10, c[0x0][0x2f8] ;  /* 0x0000be00ff0a7b82 */ /* 0x000e240000000a00 */
[----:B------:R-:W-:Y:S01]  /*0480*/  ULDC.64 UR8, c[0x0][0x288] ;  /* 0x0000a20000087ab9 */ /* 0x000fe20000000a00 */
[----:B------:R-:W-:Y:S01]  /*0490*/  SHF.R.S32.HI R0, RZ, 0x1f, R7 ;  /* 0x0000001fff007819 */ /* 0x000fe20000011407 */
[----:B------:R-:W-:Y:S01]  /*04a0*/  UIMAD UR7, UR32, UR8, URZ ;  /* 0x00000008200772a4 */ /* 0x000fe2000f8e023f */
[----:B-1----:R-:W-:Y:S11]  /*04b0*/  @!P2 EXIT ;  /* 0x000000000000a94d */ /* 0x002ff60003800000 */
[----:B------:R-:W1:Y:S01]  /*04c0*/  S2R R93, SR_TID.X ;  /* 0x00000000005d7919 */ /* 0x000e620000002100 */
[----:B------:R-:W-:Y:S01]  /*04d0*/  UIADD3 UR5, UR5, UR6, URZ ;  /* 0x0000000605057290 */ /* 0x000fe2000fffe03f */
[----:B------:R-:W-:Y:S01]  /*04e0*/  MOV R6, UR12 ;  /* 0x0000000c00067c02 */ /* 0x000fe20008000f00 */
[----:B------:R-:W-:Y:S01]  /*04f0*/  IMAD R0, R0, UR20, RZ ;  /* 0x0000001400007c24 */ /* 0x000fe2000f8e02ff */
[----:B------:R-:W2:Y:S01]  /*0500*/  S2R R91, SR_LANEID ;  /* 0x00000000005b7919 */ /* 0x000ea20000000000 */
[----:B------:R-:W-:Y:S01]  /*0510*/  UIMAD UR9, UR10, UR9, UR7 ;  /* 0x000000090a0972a4 */ /* 0x000fe2000f8e0207 */
[----:B------:R-:W-:Y:S01]  /*0520*/  IMAD.WIDE.U32 R4, R7, UR20, R4 ;  /* 0x0000001407047c25 */ /* 0x000fe2000f8e0004 */
[----:B------:R-:W-:-:S03]  /*0530*/  UIMAD.WIDE.U32 UR6, UR11, UR8, UR4 ;  /* 0x000000080b0672a5 */ /* 0x000fc6000f8e0004 */
[----:B------:R-:W-:Y:S01]  /*0540*/  UMOV UR4, URZ ;  /* 0x0000003f00047c82 */ /* 0x000fe20008000000 */
[----:B------:R-:W-:Y:S01]  /*0550*/  IMAD R85, R7, UR21, R0 ;  /* 0x0000001507557c24 */ /* 0x000fe2000f8e0200 */
[----:B-----5:R-:W-:Y:S01]  /*0560*/  @P1 R2UR UR4, R9 ;  /* 0x00000000090412ca */ /* 0x020fe200000e0000 */
[C---:B------:R-:W-:Y:S01]  /*0570*/  IMAD R87, R95.reuse, UR19, R6 ;  /* 0x000000135f577c24 */ /* 0x040fe2000f8e0206 */
[----:B------:R-:W-:Y:S01]  /*0580*/  UMOV UR5, URZ ;  /* 0x0000003f00057c82 */ /* 0x000fe20008000000 */
[----:B------:R-:W-:Y:S01]  /*0590*/  IMAD.WIDE.U32 R2, R95, UR18, R2 ;  /* 0x000000125f027c25 */ /* 0x000fe2000f8e0002 */
[----:B------:R-:W-:Y:S01]  /*05a0*/  @P0 R2UR UR5, R8 ;  /* 0x00000000080502ca */ /* 0x000fe200000e0000 */
[----:B------:R-:W-:Y:S01]  /*05b0*/  ULDC.64 UR10, c[0x0][0x2f0] ;  /* 0x0000bc00000a7ab9 */ /* 0x000fe20000000a00 */
[----:B------:R-:W-:Y:S01]  /*05c0*/  LEA R86, P2, R4, R12, 0x2 ;  /* 0x0000000c04567211 */ /* 0x000fe200078410ff */
[----:B------:R-:W-:Y:S01]  /*05d0*/  UIADD3 UR9, UR7, UR9, URZ ;  /* 0x0000000907097290 */ /* 0x000fe2000fffe03f */
[----:B------:R-:W-:Y:S01]  /*05e0*/  IADD3 R87, R3, R87, RZ ;  /* 0x0000005703577210 */ /* 0x000fe20007ffe0ff */
[----:B------:R-:W-:Y:S01]  /*05f0*/  ULEA UR8, UP0, UR6, UR10, 0x2 ;  /* 0x0000000a06087291 */ /* 0x000fe2000f80103f */
[----:B------:R-:W-:-:S02]  /*0600*/  IADD3 R85, R5, R85, RZ ;  /* 0x0000005505557210 */ /* 0x000fc40007ffe0ff */
[----:B0-----:R-:W-:Y:S01]  /*0610*/  LEA R90, P0, R2, R10, 0x2 ;  /* 0x0000000a025a7211 */ /* 0x001fe200078010ff */
[----:B------:R-:W-:Y:S01]  /*0620*/  ULEA.HI.X UR9, UR6, UR11, UR9, 0x2, UP0 ;  /* 0x0000000b06097291 */ /* 0x000fe200080f1409 */
[----:B------:R-:W-:Y:S02]  /*0630*/  LEA.HI.X R85, R4, R13, R85, 0x2, P2 ;  /* 0x0000000d04557211 */ /* 0x000fe400010f1455 */
[----:B------:R-:W-:Y:S01]  /*0640*/  LEA.HI.X R87, R2, R11, R87, 0x2, P0 ;  /* 0x0000000b02577211 */ /* 0x000fe200000f1457 */
[----:B------:R-:W-:-:S08]  /*0650*/  UMOV UR6, URZ ;  /* 0x0000003f00067c82 */ /* 0x000fd00008000000 */
.L_x_897:
[----:B-1----:R-:W-:Y:S01]  /*0660*/  SHF.L.U32 R84, R93, 0x4, RZ ;  /* 0x000000045d547819 */ /* 0x002fe200000006ff */
[----:B------:R-:W-:Y:S01]  /*0670*/  BAR.SYNC.DEFER_BLOCKING 0x0 ;  /* 0x0000000000007b1d */ /* 0x000fe20000010000 */
[----:B0-----:R-:W-:Y:S02]  /*0680*/  MOV R2, UR8 ;  /* 0x0000000800027c02 */ /* 0x001fe40008000f00 */
[----:B------:R-:W-:Y:S02]  /*0690*/  CS2R R4, SRZ ;  /* 0x0000000000047805 */ /* 0x000fe4000001ff00 */
[----:B------:R-:W-:Y:S01]  /*06a0*/  LOP3.LUT R84, R84, 0xfffffe00, RZ, 0xc0, !PT ;  /* 0xfffffe0054547812 */ /* 0x000fe200078ec0ff */
[----:B------:R-:W-:Y:S01]  /*06b0*/  HFMA2.MMA R6, -RZ, RZ, 0, 0 ;  /* 0x00000000ff067435 */ /* 0x000fe200000001ff */
[----:B------:R-:W-:Y:S01]  /*06c0*/  MOV R3, UR9 ;  /* 0x0000000900037c02 */ /* 0x000fe20008000f00 */
[----:B------:R-:W-:Y:S01]  /*06d0*/  ULDC UR10, c[0x0][0x218] ;  /* 0x00008600000a7ab9 */ /* 0x000fe20000000800 */
[----:B------:R-:W-:Y:S01]  /*06e0*/  LOP3.LUT R83, R84, 0x1f, R93, 0xf8, !PT ;  /* 0x0000001f54537812 */ /* 0x000fe200078ef85d */
[----:B------:R-:W-:Y:S01]  /*06f0*/  UIMAD UR10, UR6, -0x400, UR10 ;  /* 0xfffffc00060a78a4 */ /* 0x000fe2000f8e020a */
[----:B------:R-:W-:Y:S01]  /*0700*/  MOV R0, RZ ;  /* 0x000000ff00007202 */ /* 0x000fe20000000f00 */
[----:B------:R-:W-:Y:S01]  /*0710*/  HFMA2.MMA R8, -RZ, RZ, 0, 0 ;  /* 0x00000000ff087435 */ /* 0x000fe200000001ff */
[C---:B------:R-:W-:Y:S01]  /*0720*/  LOP3.LUT R7, R83.reuse, 0x20, RZ, 0xfc, !PT ;  /* 0x0000002053077812 */ /* 0x040fe200078efcff */
[C---:B------:R-:W-:Y:S01]  /*0730*/  IMAD.WIDE R2, R83.reuse, 0x4, R2 ;  /* 0x0000000453027825 */ /* 0x040fe200078e0202 */
[C---:B------:R-:W-:Y:S01]  /*0740*/  LOP3.LUT R9, R83.reuse, 0x40, RZ, 0xfc, !PT ;  /* 0x0000004053097812 */ /* 0x040fe200078efcff */
[----:B------:R-:W-:Y:S01]  /*0750*/  HFMA2.MMA R12, -RZ, RZ, 0, 0 ;  /* 0x00000000ff0c7435 */ /* 0x000fe200000001ff */
[----:B------:R-:W-:Y:S01]  /*0760*/  ISETP.GE.AND P2, PT, R83, UR10, PT ;  /* 0x0000000a53007c0c */ /* 0x000fe2000bf46270 */
[----:B------:R-:W-:Y:S01]  /*0770*/  HFMA2.MMA R16, -RZ, RZ, 0, 0 ;  /* 0x00000000ff107435 */ /* 0x000fe200000001ff */
[----:B------:R-:W-:-:S02]  /*0780*/  ISETP.GE.AND P1, PT, R7, UR10, PT ;  /* 0x0000000a07007c0c */ /* 0x000fc4000bf26270 */
[C---:B------:R-:W-:Y:S02]  /*0790*/  LOP3.LUT R11, R83.reuse, 0x60, RZ, 0xfc, !PT ;  /* 0x00000060530b7812 */ /* 0x040fe400078efcff */
[C---:B------:R-:W-:Y:S02]  /*07a0*/  LOP3.LUT R13, R83.reuse, 0x80, RZ, 0xfc, !PT ;  /* 0x00000080530d7812 */ /* 0x040fe400078efcff */
[C---:B------:R-:W-:Y:S02]  /*07b0*/  LOP3.LUT R15, R83.reuse, 0xa0, RZ, 0xfc, !PT ;  /* 0x000000a0530f7812 */ /* 0x040fe400078efcff */
[----:B------:R-:W-:Y:S02]  /*07c0*/  LOP3.LUT R17, R83, 0xc0, RZ, 0xfc, !PT ;  /* 0x000000c053117812 */ /* 0x000fe400078efcff */
[----:B------:R-:W-:Y:S01]  /*07d0*/  ISETP.GE.AND P0, PT, R9, UR10, PT ;  /* 0x0000000a09007c0c */ /* 0x000fe2000bf06270 */
[----:B------:R-:W3:Y:S01]  /*07e0*/  @!P2 LDG.E R5, desc[UR16][R2.64] ;  /* 0x000000100205a981 */ /* 0x000ee2000c1e1900 */
[----:B------:R-:W-:-:S02]  /*07f0*/  LOP3.LUT R23, R83, 0xe0, RZ, 0xfc, !PT ;  /* 0x000000e053177812 */ /* 0x000fc400078efcff */
[----:B------:R-:W-:Y:S01]  /*0800*/  ISETP.GE.AND P4, PT, R11, UR10, PT ;  /* 0x0000000a0b007c0c */ /* 0x000fe2000bf86270 */
[----:B------:R-:W4:Y:S01]  /*0810*/  @!P1 LDG.E R0, desc[UR16][R2.64+0x80] ;  /* 0x0000801002009981 */ /* 0x000f22000c1e1900 */
[----:B------:R-:W-:Y:S02]  /*0820*/  LOP3.LUT R25, R83, 0x100, RZ, 0xfc, !PT ;  /* 0x0000010053197812 */ /* 0x000fe400078efcff */
[----:B------:R-:W-:Y:S02]  /*0830*/  ISETP.GE.AND P6, PT, R13, UR10, PT ;  /* 0x0000000a0d007c0c */ /* 0x000fe4000bfc6270 */
[----:B------:R-:W-:Y:S02]  /*0840*/  ISETP.GE.AND P5, PT, R15, UR10, PT ;  /* 0x0000000a0f007c0c */ /* 0x000fe4000bfa6270 */
[----:B------:R-:W-:Y:S01]  /*0850*/  ISETP.GE.AND P3, PT, R17, UR10, PT ;  /* 0x0000000a11007c0c */ /* 0x000fe2000bf66270 */
[----:B------:R-:W5:Y:S01]  /*0860*/  @!P0 LDG.E R6, desc[UR16][R2.64+0x100] ;  /* 0x0001001002068981 */ /* 0x000f62000c1e1900 */
[----:B------:R-:W-:-:S02]  /*0870*/  ISETP.GE.AND P2, PT, R23, UR10, PT ;  /* 0x0000000a17007c0c */ /* 0x000fc4000bf46270 */
[----:B------:R-:W-:Y:S01]  /*0880*/  ISETP.GE.AND P1, PT, R25, UR10, PT ;  /* 0x0000000a19007c0c */ /* 0x000fe2000bf26270 */
[----:B------:R-:W5:Y:S01]  /*0890*/  @!P4 LDG.E R4, desc[UR16][R2.64+0x180] ;  /* 0x000180100204c981 */ /* 0x000f62000c1e1900 */
[----:B------:R-:W-:Y:S02]  /*08a0*/  MOV R10, RZ ;  /* 0x000000ff000a7202 */ /* 0x000fe40000000f00 */
[C---:B------:R-:W-:Y:S02]  /*08b0*/  LOP3.LUT R27, R83.reuse, 0x120, RZ, 0xfc, !PT ;  /* 0x00000120531b7812 */ /* 0x040fe400078efcff */
[----:B------:R-:W-:Y:S01]  /*08c0*/  MOV R14, RZ ;  /* 0x000000ff000e7202 */ /* 0x000fe20000000f00 */
[----:B------:R-:W5:Y:S01]  /*08d0*/  @!P5 LDG.E R8, desc[UR16][R2.64+0x280] ;  /* 0x000280100208d981 */ /* 0x000f62000c1e1900 */
[C---:B------:R-:W-:Y:S02]  /*08e0*/  LOP3.LUT R29, R83.reuse, 0x140, RZ, 0xfc, !PT ;  /* 0x00000140531d7812 */ /* 0x040fe400078efcff */
[----:B------:R-:W-:Y:S01]  /*08f0*/  LOP3.LUT R31, R83, 0x160, RZ, 0xfc, !PT ;  /* 0x00000160531f7812 */ /* 0x000fe200078efcff */
[----:B------:R-:W5:Y:S01]  /*0900*/  @!P6 LDG.E R10, desc[UR16][R2.64+0x200] ;  /* 0x00020010020ae981 */ /* 0x000f62000c1e1900 */
[----:B------:R-:W-:-:S02]  /*0910*/  MOV R18, RZ ;  /* 0x000000ff00127202 */ /* 0x000fc40000000f00 */
        /* <DEDUP_REMOVED lines=9> */
[----:B------:R-:W-:Y:S02]  /*09b0*/  ISETP.GE.AND P6, PT, R31, UR10, PT ;  /* 0x0000000a1f007c0c */ /* 0x000fe4000bfc6270 */
[----:B------:R-:W-:Y:S02]  /*09c0*/  ISETP.GE.AND P5, PT, R33, UR10, PT ;  /* 0x0000000a21007c0c */ /* 0x000fe4000bfa6270 */
[----:B------:R-:W-:Y:S01]  /*09d0*/  ISETP.GE.AND P3, PT, R60, UR10, PT ;  /* 0x0000000a3c007c0c */ /* 0x000fe2000bf66270 */
[----:B------:R-:W-:Y:S01]  /*09e0*/  HFMA2.MMA R26, -RZ, RZ, 0, 0 ;  /* 0x00000000ff1a7435 */ /* 0x000fe200000001ff */
[----:B------:R-:W-:Y:S01]  /*09f0*/  ISETP.GE.AND P2, PT, R62, UR10, PT ;  /* 0x0000000a3e007c0c */ /* 0x000fe2000bf46270 */
[----:B------:R-:W-:Y:S01]  /*0a00*/  HFMA2.MMA R30, -RZ, RZ, 0, 0 ;  /* 0x00000000ff1e7435 */ /* 0x000fe200000001ff */
[----:B------:R-:W-:Y:S02]  /*0a10*/  ISETP.GE.AND P1, PT, R64, UR10, PT ;  /* 0x0000000a40007c0c */ /* 0x000fe4000bf26270 */
[----:B------:R-:W-:-:S02]  /*0a20*/  CS2R R20, SRZ ;  /* 0x0000000000147805 */ /* 0x000fc4000001ff00 */
        /* <DEDUP_REMOVED lines=12> */
[----:B--2---:R-:W-:Y:S01]  /*0af0*/  IADD3 R7, R84, R91, RZ ;  /* 0x0000005b54077210 */ /* 0x004fe20007ffe0ff */
[----:B------:R-:W-:-:S03]  /*0b00*/  UMOV UR7, 0x400 ;  /* 0x0000040000077882 */ /* 0x000fc60000000000 */
[C---:B------:R-:W-:Y:S02]  /*0b10*/  IADD3 R32, R7.reuse, 0x40, RZ ;  /* 0x0000004007207810 */ /* 0x040fe40007ffe0ff */
[C---:B0-----:R-:W-:Y:S02]  /*0b20*/  IADD3 R2, R7.reuse, 0x20, RZ ;  /* 0x0000002007027810 */ /* 0x041fe40007ffe0ff */
[C---:B------:R-:W-:Y:S02]  /*0b30*/  IADD3 R34, R7.reuse, 0x60, RZ ;  /* 0x0000006007227810 */ /* 0x040fe40007ffe0ff */
[C---:B------:R-:W-:Y:S02]  /*0b40*/  LEA.HI.SX32 R82, R7.reuse, R7, 0x1b ;  /* 0x0000000707527211 */ /* 0x040fe400078fdaff */
[C---:B------:R-:W-:Y:S02]  /*0b50*/  IADD3 R36, R7.reuse, 0x80, RZ ;  /* 0x0000008007247810 */ /* 0x040fe40007ffe0ff */
[----:B------:R-:W-:-:S02]  /*0b60*/  IADD3 R38, R7, 0xa0, RZ ;  /* 0x000000a007267810 */ /* 0x000fc40007ffe0ff */
[-C--:B------:R-:W-:Y:S01]  /*0b70*/  LEA.HI.SX32 R2, R2, R7.reuse, 0x1b ;  /* 0x0000000702027211 */ /* 0x080fe200078fdaff */
[----:B-1----:R-:W-:Y:S01]  /*0b80*/  ULEA UR11, UR11, UR7, 0x18 ;  /* 0x000000070b0b7291 */ /* 0x002fe2000f8ec03f */
        /* <DEDUP_REMOVED lines=40> */
[----:B------:R-:W-:-:S02]  /*0e10*/  MOV R2, R90 ;  /* 0x0000005a00027202 */ /* 0x000fc40000000f00 */
[----:B------:R-:W-:Y:S02]  /*0e20*/  MOV R3, R87 ;  /* 0x0000005700037202 */ /* 0x000fe40000000f00 */
[----:B------:R-:W-:Y:S02]  /*0e30*/  ISETP.GE.AND P4, PT, R9, UR10, PT ;  /* 0x0000000a09007c0c */ /* 0x000fe4000bf86270 */
[----:B------:R-:W-:Y:S02]  /*0e40*/  ISETP.GE.AND P1, PT, R11, UR10, PT ;  /* 0x0000000a0b007c0c */ /* 0x000fe4000bf26270 */
[----:B------:R-:W-:Y:S02]  /*0e50*/  ISETP.GE.AND P5, PT, R13, UR10, PT ;  /* 0x0000000a0d007c0c */ /* 0x000fe4000bfa6270 */
[----:B------:R-:W-:Y:S02]  /*0e60*/  ISETP.GE.AND P6, PT, R15, UR10, PT ;  /* 0x0000000a0f007c0c */ /* 0x000fe4000bfc6270 */
[----:B------:R-:W-:-:S02]  /*0e70*/  ISETP.GE.AND P2, PT, R17, UR10, PT ;  /* 0x0000000a11007c0c */ /* 0x000fc4000bf46270 */
[----:B------:R-:W-:Y:S01]  /*0e80*/  ISETP.GE.AND P0, PT, R83, UR10, PT ;  /* 0x0000000a53007c0c */ /* 0x000fe2000bf06270 */
[----:B---3--:R-:W-:Y:S04]  /*0e90*/  STS [R82], R5 ;  /* 0x0000000552007388 */ /* 0x008fe80000000800 */
[----:B----4-:R0:W-:Y:S04]  /*0ea0*/  STS [R81+0x80], R0 ;  /* 0x0000800051007388 */ /* 0x0101e80000000800 */
[----:B-----5:R-:W-:Y:S01]  /*0eb0*/  STS [R79+0x100], R6 ;  /* 0x000100064f007388 */ /* 0x020fe20000000800 */
[----:B0-----:R-:W-:-:S03]  /*0ec0*/  LEA R0, R91, R84, 0x4 ;  /* 0x000000545b007211 */ /* 0x001fc600078e20ff */
[----:B------:R-:W-:Y:S01]  /*0ed0*/  STS [R77+0x180], R4 ;  /* 0x000180044d007388 */ /* 0x000fe20000000800 */
[----:B------:R-:W-:-:S03]  /*0ee0*/  LEA.HI.SX32 R35, R0, R0, 0x1b ;  /* 0x0000000000237211 */ /* 0x000fc600078fdaff */
[----:B------:R-:W-:Y:S04]  /*0ef0*/  STS [R75+0x200], R10 ;  /* 0x0002000a4b007388 */ /* 0x000fe80000000800 */
[----:B------:R-:W-:Y:S04]  /*0f00*/  STS [R73+0x280], R8 ;  /* 0x0002800849007388 */ /* 0x000fe80000000800 */
[----:B------:R-:W-:Y:S04]  /*0f10*/  STS [R71+0x300], R14 ;  /* 0x0003000e47007388 */ /* 0x000fe80000000800 */
[----:B------:R-:W-:Y:S04]  /*0f20*/  STS [R69+0x380], R12 ;  /* 0x0003800c45007388 */ /* 0x000fe80000000800 */
[----:B------:R0:W-:Y:S01]  /*0f30*/  STS [R67+0x400], R18 ;  /* 0x0004001243007388 */ /* 0x0001e20000000800 */
[----:B------:R-:W-:-:S03]  /*0f40*/  LEA R35, R35, UR11, 0x2 ;  /* 0x0000000b23237c11 */ /* 0x000fc6000f8e10ff */
[----:B------:R-:W-:Y:S01]  /*0f50*/  STS [R65+0x480], R16 ;  /* 0x0004801041007388 */ /* 0x000fe20000000800 */
[----:B0-----:R-:W-:-:S03]  /*0f60*/  IMAD.WIDE R18, R83, 0x4, R2 ;  /* 0x0000000453127825 */ /* 0x001fc600078e0202 */
        /* <DEDUP_REMOVED lines=24> */
[----:B------:R-:W-:-:S02]  /*10f0*/  HFMA2.MMA R4, -RZ, RZ, 0, 0 ;  /* 0x00000000ff047435 */ /* 0x000fc400000001ff */
[----:B------:R-:W-:Y:S02]  /*1100*/  HFMA2.MMA R0, -RZ, RZ, 0, 0 ;  /* 0x00000000ff007435 */ /* 0x000fe400000001ff */
[----:B------:R-:W-:Y:S01]  /*1110*/  HFMA2.MMA R6, -RZ, RZ, 0, 0 ;  /* 0x00000000ff067435 */ /* 0x000fe200000001ff */
[----:B------:R-:W-:Y:S01]  /*1120*/  MOV R2, RZ ;  /* 0x000000ff00027202 */ /* 0x000fe20000000f00 */
[----:B------:R-:W-:Y:S01]  /*1130*/  HFMA2.MMA R10, -RZ, RZ, 0, 0 ;  /* 0x00000000ff0a7435 */ /* 0x000fe200000001ff */
[----:B------:R-:W-:Y:S01]  /*1140*/  MOV R8, RZ ;  /* 0x000000ff00087202 */ /* 0x000fe20000000f00 */
[----:B------:R-:W-:Y:S01]  /*1150*/  HFMA2.MMA R14, -RZ, RZ, 0, 0 ;  /* 0x00000000ff0e7435 */ /* 0x000fe200000001ff */
[----:B------:R-:W-:Y:S01]  /*1160*/  MOV R12, RZ ;  /* 0x000000ff000c7202 */ /* 0x000fe20000000f00 */
[----:B------:R-:W4:Y:S01]  /*1170*/  @!P3 LDG.E R4, desc[UR16][R18.64+0x80] ;  /* 0x000080101204b981 */ /* 0x000f22000c1e1900 */
[----:B------:R-:W-:-:S03]  /*1180*/  ISETP.GE.AND P3, PT, R23, UR10, PT ;  /* 0x0000000a17007c0c */ /* 0x000fc6000bf66270 */
[----:B------:R-:W5:Y:S01]  /*1190*/  @!P1 LDG.E R0, desc[UR16][R18.64+0x180] ;  /* 0x0001801012009981 */ /* 0x000f62000c1e1900 */
        /* <DEDUP_REMOVED lines=8> */
[----:B------:R-:W-:Y:S01]  /*1220*/  ISETP.GE.AND P5, PT, R33, UR10, PT ;  /* 0x0000000a21007c0c */ /* 0x000fe2000bfa6270 */
[----:B0-----:R-:W-:Y:S02]  /*1230*/  HFMA2.MMA R20, -RZ, RZ, 0, 0 ;  /* 0x00000000ff147435 */ /* 0x001fe400000001ff */
[----:B------:R-:W5:Y:S01]  /*1240*/  @!P3 LDG.E R10, desc[UR16][R18.64+0x380] ;  /* 0x00038010120ab981 */ /* 0x000f62000c1e1900 */
[----:B------:R-:W-:-:S03]  /*1250*/  ISETP.GE.AND P3, PT, R60, UR10, PT ;  /* 0x0000000a3c007c0c */ /* 0x000fc6000bf66270 */
[----:B------:R-:W5:Y:S01]  /*1260*/  @!P2 LDG.E R12, desc[UR16][R18.64+0x300] ;  /* 0x00030010120ca981 */ /* 0x000f62000c1e1900 */
[----:B------:R-:W-:Y:S01]  /*1270*/  ISETP.GE.AND P2, PT, R62, UR10, PT ;  /* 0x0000000a3e007c0c */ /* 0x000fe2000bf46270 */
[----:B-1----:R-:W-:Y:S01]  /*1280*/  HFMA2.MMA R24, -RZ, RZ, 0, 0 ;  /* 0x00000000ff187435 */ /* 0x002fe200000001ff */
[----:B------:R-:W-:Y:S01]  /*1290*/  MOV R16, RZ ;  /* 0x000000ff00107202 */ /* 0x000fe20000000f00 */
[----:B------:R-:W5:Y:S01]  /*12a0*/  @!P1 LDG.E R14, desc[UR16][R18.64+0x480] ;  /* 0x00048010120e9981 */ /* 0x000f62000c1e1900 */
[----:B------:R-:W-:Y:S01]  /*12b0*/  ISETP.GE.AND P1, PT, R64, UR10, PT ;  /* 0x0000000a40007c0c */ /* 0x000fe2000bf26270 */
[----:B--2---:R-:W-:Y:S01]  /*12c0*/  HFMA2.MMA R30, -RZ, RZ, 0, 0 ;  /* 0x00000000ff1e7435 */ /* 0x004fe200000001ff */
[----:B------:R-:W-:Y:S01]  /*12d0*/  MOV R22, RZ ;  /* 0x000000ff00167202 */ /* 0x000fe20000000f00 */
[----:B------:R-:W2:Y:S01]  /*12e0*/  @!P6 LDG.E R20, desc[UR16][R18.64+0x580] ;  /* 0x000580101214e981 */ /* 0x000ea2000c1e1900 */
[----:B------:R-:W-:Y:S02]  /*12f0*/  MOV R26, RZ ;  /* 0x000000ff001a7202 */ /* 0x000fe40000000f00 */
[----:B---3--:R-:W-:Y:S01]  /*1300*/  MOV R28, RZ ;  /* 0x000000ff001c7202 */ /* 0x008fe20000000f00 */
[----:B------:R-:W3:Y:S04]  /*1310*/  @!P0 LDG.E R16, desc[UR16][R18.64+0x400] ;  /* 0x0004001012108981 */ /* 0x000ee8000c1e1900 */
[----:B------:R-:W2:Y:S04]  /*1320*/  @!P4 LDG.E R22, desc[UR16][R18.64+0x500] ;  /* 0x000500101216c981 */ /* 0x000ea8000c1e1900 */
[----:B------:R-:W2:Y:S04]  /*1330*/  @!P5 LDG.E R26, desc[UR16][R18.64+0x600] ;  /* 0x00060010121ad981 */ /* 0x000ea8000c1e1900 */
[----:B------:R-:W2:Y:S04]  /*1340*/  @!P3 LDG.E R24, desc[UR16][R18.64+0x680] ;  /* 0x000680101218b981 */ /* 0x000ea8000c1e1900 */
[----:B------:R-:W2:Y:S04]  /*1350*/  @!P2 LDG.E R30, desc[UR16][R18.64+0x700] ;  /* 0x00070010121ea981 */ /* 0x000ea8000c1e1900 */
[----:B------:R-:W2:Y:S01]  /*1360*/  @!P1 LDG.E R28, desc[UR16][R18.64+0x780] ;  /* 0x00078010121c9981 */ /* 0x000ea2000c1e1900 */
[----:B------:R-:W-:Y:S01]  /*1370*/  ULDC.U8 UR7, c[0x0][0x22e] ;  /* 0x00008b8000077ab9 */ /* 0x000fe20000000000 */
[----:B------:R-:W-:Y:S02]  /*1380*/  BSSY B0, `(.L_x_856) ;  /* 0x0000053000007945 */ /* 0x000fe40003800000 */
[----:B----4-:R-:W-:Y:S04]  /*1390*/  STS [R82], R21 ;  /* 0x0000001552007388 */ /* 0x010fe80000000800 */
[----:B------:R-:W-:Y:S04]  /*13a0*/  STS [R81+0x80], R4 ;  /* 0x0000800451007388 */ /* 0x000fe80000000800 */
[----:B-----5:R-:W-:Y:S04]  /*13b0*/  STS [R79+0x100], R2 ;  /* 0x000100024f007388 */ /* 0x020fe80000000800 */
[----:B------:R0:W-:Y:S04]  /*13c0*/  STS [R77+0x180], R0 ;  /* 0x000180004d007388 */ /* 0x0001e80000000800 */
[----:B------:R-:W-:Y:S04]  /*13d0*/  STS [R75+0x200], R8 ;  /* 0x000200084b007388 */ /* 0x000fe80000000800 */
[----:B------:R-:W-:Y:S01]  /*13e0*/  STS [R73+0x280], R6 ;  /* 0x0002800649007388 */ /* 0x000fe20000000800 */
[----:B0-----:R-:W0:Y:S03]  /*13f0*/  LDC R0, c[0x0][0x21c] ;  /* 0x00008700ff007b82 */ /* 0x001e260000000800 */
[----:B------:R-:W-:Y:S04]  /*1400*/  STS [R71+0x300], R12 ;  /* 0x0003000c47007388 */ /* 0x000fe80000000800 */
[----:B------:R-:W-:Y:S04]  /*1410*/  STS [R69+0x380], R10 ;  /* 0x0003800a45007388 */ /* 0x000fe80000000800 */
[----:B---3--:R-:W-:Y:S04]  /*1420*/  STS [R67+0x400], R16 ;  /* 0x0004001043007388 */ /* 0x008fe80000000800 */
[----:B------:R-:W-:Y:S04]  /*1430*/  STS [R65+0x480], R14 ;  /* 0x0004800e41007388 */ /* 0x000fe80000000800 */
[----:B--2---:R-:W-:Y:S04]  /*1440*/  STS [R63+0x500], R22 ;  /* 0x000500163f007388 */ /* 0x004fe80000000800 */
        /* <DEDUP_REMOVED lines=70> */
.L_x_857:
[----:B------:R-:W-:Y:S05]  /*18b0*/  BSYNC B0 ;  /* 0x0000000000007941 */ /* 0x000fea0003800000 */
.L_x_856:
        /* <DEDUP_REMOVED lines=37> */
.L_x_859:
[----:B------:R-:W-:Y:S05]  /*1b10*/  BSYNC B0 ;  /* 0x0000000000007941 */ /* 0x000fea0003800000 */
.L_x_858:
        /* <DEDUP_REMOVED lines=35> */
.L_x_861:
[----:B------:R-:W-:Y:S05]  /*1d50*/  BSYNC B0 ;  /* 0x0000000000007941 */ /* 0x000fea0003800000 */
.L_x_860:
        /* <DEDUP_REMOVED lines=37> */
.L_x_863:
[----:B------:R-:W-:Y:S05]  /*1fb0*/  BSYNC B0 ;  /* 0x0000000000007941 */ /* 0x000fea0003800000 */
.L_x_862:
        /* <DEDUP_REMOVED lines=35> */
.L_x_865:
[----:B------:R-:W-:Y:S05]  /*21f0*/  BSYNC B0 ;  /* 0x0000000000007941 */ /* 0x000fea0003800000 */
.L_x_864:
        /* <DEDUP_REMOVED lines=37> */
.L_x_867:
[----:B------:R-:W-:Y:S05]  /*2450*/  BSYNC B0 ;  /* 0x0000000000007941 */ /* 0x000fea0003800000 */
.L_x_866:
        /* <DEDUP_REMOVED lines=35> */
.L_x_869:
[----:B------:R-:W-:Y:S05]  /*2690*/  BSYNC B0 ;  /* 0x0000000000007941 */ /* 0x000fea0003800000 */
.L_x_868:
        /* <DEDUP_REMOVED lines=37> */
.L_x_871:
[----:B------:R-:W-:Y:S05]  /*28f0*/  BSYNC B0 ;  /* 0x0000000000007941 */ /* 0x000fea0003800000 */
.L_x_870:
        /* <DEDUP_REMOVED lines=35> */
.L_x_873:
[----:B------:R-:W-:Y:S05]  /*2b30*/  BSYNC B0 ;  /* 0x0000000000007941 */ /* 0x000fea0003800000 */
.L_x_872:
        /* <DEDUP_REMOVED lines=41> */
.L_x_875:
[----:B------:R-:W-:Y:S05]  /*2dd0*/  BSYNC B0 ;  /* 0x0000000000007941 */ /* 0x000fea0003800000 */
.L_x_874:
        /* <DEDUP_REMOVED lines=33> */
.L_x_877:
[----:B------:R-:W-:Y:S05]  /*2ff0*/  BSYNC B0 ;  /* 0x0000000000007941 */ /* 0x000fea0003800000 */
.L_x_876:
        /* <DEDUP_REMOVED lines=33> */
.L_x_879:
[----:B------:R-:W-:Y:S05]  /*3210*/  BSYNC B0 ;  /* 0x0000000000007941 */ /* 0x000fea0003800000 */
.L_x_878:
        /* <DEDUP_REMOVED lines=33> */
.L_x_881:
[----:B------:R-:W-:Y:S05]  /*3430*/  BSYNC B0 ;  /* 0x0000000000007941 */ /* 0x000fea0003800000 */
.L_x_880:
        /* <DEDUP_REMOVED lines=33> */
.L_x_883:
[----:B------:R-:W-:Y:S05]  /*3650*/  BSYNC B0 ;  /* 0x0000000000007941 */ /* 0x000fea0003800000 */
.L_x_882:
        /* <DEDUP_REMOVED lines=33> */
.L_x_885:
[----:B------:R-:W-:Y:S05]  /*3870*/  BSYNC B0 ;  /* 0x0000000000007941 */ /* 0x000fea0003800000 */
.L_x_884:
        /* <DEDUP_REMOVED lines=33> */
.L_x_887:
[----:B------:R-:W-:Y:S05]  /*3a90*/  BSYNC B0 ;  /* 0x0000000000007941 */ /* 0x000fea0003800000 */
.L_x_886:
        /* <DEDUP_REMOVED lines=23> */
[----:B------:R-:W-:-:S04]  /*3c10*/  IMAD.WIDE.U32 R164, R95, UR12, RZ ;  /* 0x0000000c5fa47c25 */ /* 0x000fc8000f8e00ff */
[----:B------:R-:W-:Y:S01]  /*3c20*/  FMUL.FTZ R17, R17, R80 ;  /* 0x0000005011117220 */ /* 0x000fe20000410000 */
[----:B------:R-:W-:Y:S01]  /*3c30*/  FMUL.FTZ R16, R55, R78 ;  /* 0x0000004e37107220 */ /* 0x000fe20000410000 */
[----:B------:R-:W-:Y:S01]  /*3c40*/  ISETP.GE.AND P1, PT, R2, UR11, PT ;  /* 0x0000000b02007c0c */ /* 0x000fe2000bf26270 */
[----:B------:R-:W-:Y:S01]  /*3c50*/  FMUL.FTZ R15, R15, R76 ;  /* 0x0000004c0f0f7220 */ /* 0x000fe20000410000 */
[----:B------:R-:W-:Y:S01]  /*3c60*/  MOV R0, UR7 ;  /* 0x0000000700007c02 */ /* 0x000fe20008000f00 */
[----:B------:R-:W-:Y:S01]  /*3c70*/  FMUL.FTZ R14, R53, R74 ;  /* 0x0000004a350e7220 */ /* 0x000fe20000410000 */
[----:B------:R-:W-:Y:S01]  /*3c80*/  FMUL.FTZ R13, R13, R72 ;  /* 0x000000480d0d7220 */ /* 0x000fe20000410000 */
[----:B------:R-:W-:Y:S01]  /*3c90*/  FMUL.FTZ R12, R51, R70 ;  /* 0x00000046330c7220 */ /* 0x000fe20000410000 */
[----:B------:R-:W-:Y:S01]  /*3ca0*/  FMUL.FTZ R11, R11, R68 ;  /* 0x000000440b0b7220 */ /* 0x000fe20000410000 */
[----:B------:R-:W-:Y:S02]  /*3cb0*/  IMAD R89, R95, UR13, R0 ;  /* 0x0000000d5f597c24 */ /* 0x000fe4000f8e0200 */
        /* <DEDUP_REMOVED lines=21> */
.L_x_894:
[----:B------:R-:W-:Y:S01]  /*3e10*/  USHF.R.S32.HI UR12, URZ, 0x1f, UR7 ;  /* 0x0000001f3f0c7899 */ /* 0x000fe20008011407 */
[----:B------:R-:W-:Y:S01]  /*3e20*/  MOV R43, UR18 ;  /* 0x00000012002b7c02 */ /* 0x000fe20008000f00 */
[----:B------:R-:W-:Y:S01]  /*3e30*/  USHF.L.U32 UR13, UR10, 0x1, URZ ;  /* 0x000000010a0d7899 */ /* 0x000fe2000800063f */
[----:B------:R-:W-:Y:S01]  /*3e40*/  MOV R40, R164 ;  /* 0x000000a400287202 */ /* 0x000fe20000000f00 */
[----:B------:R-:W-:Y:S01]  /*3e50*/  UIMAD UR11, UR12, UR18, URZ ;  /* 0x000000120c0b72a4 */ /* 0x000fe2000f8e023f */
[----:B------:R-:W-:Y:S02]  /*3e60*/  MOV R41, R3 ;  /* 0x0000000300297202 */ /* 0x000fe40000000f00 */
[----:B------:R-:W-:Y:S01]  /*3e70*/  IADD3 R44, R84, R83, RZ ;  /* 0x00000053542c7210 */ /* 0x000fe20007ffe0ff */
[----:B------:R-:W-:Y:S01]  /*3e80*/  UIMAD UR11, UR7, UR19, UR11 ;  /* 0x00000013070b72a4 */ /* 0x000fe2000f8e020b */
[----:B------:R-:W-:Y:S01]  /*3e90*/  MOV R47, UR22 ;  /* 0x00000016002f7c02 */ /* 0x000fe20008000f00 */
[----:B------:R-:W-:Y:S01]  /*3ea0*/  IMAD.WIDE.U32 R42, R43, UR7, R40 ;  /* 0x000000072b2a7c25 */ /* 0x000fe2000f8e0028 */
[----:B------:R-:W-:-:S02]  /*3eb0*/  SHF.R.S32.HI R45, RZ, 0x1f, R44 ;  /* 0x0000001fff2d7819 */ /* 0x000fc4000001142c */
[----:B------:R-:W-:Y:S01]  /*3ec0*/  LEA R40, P0, R42, UR20, 0x3 ;  /* 0x000000142a287c11 */ /* 0x000fe2000f8018ff */
[----:B------:R-:W-:Y:S01]  /*3ed0*/  IMAD.WIDE.U32 R46, R47, UR7, R44 ;  /* 0x000000072f2e7c25 */ /* 0x000fe2000f8e002c */
[----:B------:R-:W-:Y:S01]  /*3ee0*/  IADD3 R41, R43, UR11, RZ ;  /* 0x0000000b2b297c10 */ /* 0x000fe2000fffe0ff */
[----:B------:R-:W-:Y:S01]  /*3ef0*/  UIMAD UR11, UR12, UR22, URZ ;  /* 0x000000160c0b72a4 */ /* 0x000fe2000f8e023f */
[----:B------:R-:W-:Y:S02]  /*3f00*/  IADD3 R43, R44, 0x20, RZ ;  /* 0x000000202c2b7810 */ /* 0x000fe40007ffe0ff */
[----:B------:R-:W-:Y:S01]  /*3f10*/  LEA.HI.X R41, R42, UR21, R41, 0x3, P0 ;  /* 0x000000152a297c11 */ /* 0x000fe200080f1c29 */
[----:B------:R-:W-:Y:S01]  /*3f20*/  UIMAD UR11, UR7, UR23, UR11 ;  /* 0x00000017070b72a4 */ /* 0x000fe2000f8e020b */
[----:B------:R-:W-:Y:S02]  /*3f30*/  IADD3 R42, R44, 0x40, RZ ;  /* 0x000000402c2a7810 */ /* 0x000fe40007ffe0ff */
[----:B------:R-:W-:-:S02]  /*3f40*/  ISETP.GE.AND P0, PT, R43, UR13, PT ;  /* 0x0000000d2b007c0c */ /* 0x000fc4000bf06270 */
[----:B------:R-:W-:Y:S02]  /*3f50*/  ISETP.GE.AND P2, PT, R42, UR13, PT ;  /* 0x0000000d2a007c0c */ /* 0x000fe4000bf46270 */
[----:B------:R-:W-:Y:S02]  /*3f60*/  CS2R R48, SRZ ;  /* 0x0000000000307805 */ /* 0x000fe4000001ff00 */
[----:B------:R-:W-:Y:S01]  /*3f70*/  IADD3 R43, R44, 0x60, RZ ;  /* 0x000000602c2b7810 */ /* 0x000fe20007ffe0ff */
[----:B------:R-:W-:Y:S01]  /*3f80*/  HFMA2.MMA R119, -RZ, RZ, 0, 0 ;  /* 0x00000000ff777435 */ /* 0x000fe200000001ff */
[----:B------:R-:W-:Y:S02]  /*3f90*/  IADD3 R45, R47, UR11, RZ ;  /* 0x0000000b2f2d7c10 */ /* 0x000fe4000fffe0ff */
[----:B------:R-:W-:Y:S02]  /*3fa0*/  CS2R R112, SRZ ;  /* 0x0000000000707805 */ /* 0x000fe4000001ff00 */
[----:B------:R-:W-:-:S02]  /*3fb0*/  LEA R42, P4, R46, R86, 0x2 ;  /* 0x000000562e2a7211 */ /* 0x000fc400078810ff */
[----:B------:R-:W-:Y:S02]  /*3fc0*/  CS2R R116, SRZ ;  /* 0x0000000000747805 */ /* 0x000fe4000001ff00 */
[----:B------:R-:W-:Y:S01]  /*3fd0*/  ISETP.GE.AND P3, PT, R43, UR13, PT ;  /* 0x0000000d2b007c0c */ /* 0x000fe2000bf66270 */
[----:B------:R-:W-:Y:S01]  /*3fe0*/  HFMA2.MMA R107, -RZ, RZ, 0, 0 ;  /* 0x00000000ff6b7435 */ /* 0x000fe200000001ff */
[----:B------:R-:W-:Y:S02]  /*3ff0*/  LEA.HI.X R43, R46, R85, R45, 0x2, P4 ;  /* 0x000000552e2b7211 */ /* 0x000fe400020f142d */
[----:B------:R-:W-:Y:S02]  /*4000*/  CS2R R108, SRZ ;  /* 0x00000000006c7805 */ /* 0x000fe4000001ff00 */
[----:B------:R-:W-:Y:S02]  /*4010*/  IADD3 R45, R44, 0x80, RZ ;  /* 0x000000802c2d7810 */ /* 0x000fe40007ffe0ff */
[----:B------:R-:W-:Y:S01]  /*4020*/  MOV R120, RZ ;  /* 0x000000ff00787202 */ /* 0x000fe20000000f00 */
[----:B------:R-:W2:Y:S01]  /*4030*/  @!P2 LDG.E R49, desc[UR16][R42.64+0x100] ;  /* 0x000100102a31a981 */ /* 0x000ea2000c1e1900 */
[----:B------:R-:W-:-:S02]  /*4040*/  ISETP.GE.AND P2, PT, R45, UR13, PT ;  /* 0x0000000d2d007c0c */ /* 0x000fc4000bf46270 */
[C---:B------:R-:W-:Y:S02]  /*4050*/  IADD3 R50, R44.reuse, 0xa0, RZ ;  /* 0x000000a02c327810 */ /* 0x040fe40007ffe0ff */
[----:B------:R-:W-:Y:S01]  /*4060*/  MOV R104, RZ ;  /* 0x000000ff00687202 */ /* 0x000fe20000000f00 */
[----:B------:R-:W3:Y:S01]  /*4070*/  @!P3 LDG.E R48, desc[UR16][R42.64+0x180] ;  /* 0x000180102a30b981 */ /* 0x000ee2000c1e1900 */
[----:B------:R-:W-:Y:S02]  /*4080*/  IADD3 R45, R44, 0xc0, RZ ;  /* 0x000000c02c2d7810 */ /* 0x000fe40007ffe0ff */
[----:B------:R-:W-:Y:S02]  /*4090*/  ISETP.GE.AND P3, PT, R50, UR13, PT ;  /* 0x0000000d32007c0c */ /* 0x000fe4000bf66270 */
[----:B------:R-:W-:Y:S02]  /*40a0*/  CS2R R102, SRZ ;  /* 0x0000000000667805 */ /* 0x000fe4000001ff00 */
[----:B------:R-:W-:Y:S01]  /*40b0*/  ISETP.GE.AND P4, PT, R45, UR13, PT ;  /* 0x0000000d2d007c0c */ /* 0x000fe2000bf86270 */
[----:B------:R-:W4:Y:S01]  /*40c0*/  LDG.E.64 R40, desc[UR16][R40.64] ;  /* 0x0000001028287981 */ /* 0x000f22000c1e1b00 */
[----:B------:R-:W-:-:S02]  /*40d0*/  IADD3 R50, R44, 0xe0, RZ ;  /* 0x000000e02c327810 */ /* 0x000fc40007ffe0ff */
[----:B------:R-:W-:Y:S02]  /*40e0*/  CS2R R46, SRZ ;  /* 0x00000000002e7805 */ /* 0x000fe4000001ff00 */
[----:B------:R-:W-:Y:S01]  /*40f0*/  IADD3 R45, R44, 0x140, RZ ;  /* 0x000001402c2d7810 */ /* 0x000fe20007ffe0ff */
[----:B------:R-:W3:Y:S01]  /*4100*/  @!P2 LDG.E R119, desc[UR16][R42.64+0x200] ;  /* 0x000200102a77a981 */ /* 0x000ee2000c1e1900 */
[----:B------:R-:W-:Y:S02]  /*4110*/  ISETP.GE.AND P5, PT, R50, UR13, PT ;  /* 0x0000000d32007c0c */ /* 0x000fe4000bfa6270 */
[----:B------:R-:W-:Y:S01]  /*4120*/  IADD3 R52, R44, 0x120, RZ ;  /* 0x000001202c347810 */ /* 0x000fe20007ffe0ff */
[----:B------:R-:W2:Y:S01]  /*4130*/  @!P0 LDG.E R46, desc[UR16][R42.64+0x80] ;  /* 0x000080102a2e8981 */ /* 0x000ea2000c1e1900 */
[----:B------:R-:W-:Y:S02]  /*4140*/  ISETP.GE.AND P2, PT, R45, UR13, PT ;  /* 0x0000000d2d007c0c */ /* 0x000fe4000bf46270 */
[----:B------:R-:W-:Y:S01]  /*4150*/  ISETP.GE.AND P0, PT, R52, UR13, PT ;  /* 0x0000000d34007c0c */ /* 0x000fe2000bf06270 */
[----:B------:R-:W3:Y:S01]  /*4160*/  @!P4 LDG.E R113, desc[UR16][R42.64+0x300] ;  /* 0x000300102a71c981 */ /* 0x000ee2000c1e1900 */
[----:B------:R-:W-:-:S02]  /*4170*/  IADD3 R45, R44, 0x180, RZ ;  /* 0x000001802c2d7810 */ /* 0x000fc40007ffe0ff */
[C---:B------:R-:W-:Y:S01]  /*4180*/  IADD3 R51, R44.reuse, 0x100, RZ ;  /* 0x000001002c337810 */ /* 0x040fe20007ffe0ff */
[----:B------:R-:W3:Y:S01]  /*4190*/  @!P3 LDG.E R120, desc[UR16][R42.64+0x280] ;  /* 0x000280102a78b981 */ /* 0x000ee2000c1e1900 */
[----:B------:R-:W-:Y:S02]  /*41a0*/  ISETP.GE.AND P4, PT, R45, UR13, PT ;  /* 0x0000000d2d007c0c */ /* 0x000fe4000bf86270 */
[C---:B------:R-:W-:Y:S01]  /*41b0*/  IADD3 R45, R44.reuse, 0x1a0, RZ ;  /* 0x000001a02c2d7810 */ /* 0x040fe20007ffe0ff */
[----:B------:R-:W3:Y:S03]  /*41c0*/  @!P5 LDG.E R116, desc[UR16][R42.64+0x380] ;  /* 0x000380102a74d981 */ /* 0x000ee6000c1e1900 */
[----:B------:R-:W-:Y:S01]  /*41d0*/  ISETP.GE.AND P5, PT, R45, UR13, PT ;  /* 0x0000000d2d007c0c */ /* 0x000fe2000bfa6270 */
[----:B------:R-:W3:Y:S01]  /*41e0*/  @!P0 LDG.E R107, desc[UR16][R42.64+0x480] ;  /* 0x000480102a6b8981 */ /* 0x000ee2000c1e1900 */
[----:B------:R-:W-:-:S02]  /*41f0*/  IADD3 R45, R44, 0x1e0, RZ ;  /* 0x000001e02c2d7810 */ /* 0x000fc40007ffe0ff */
[----:B------:R-:W-:Y:S01]  /*4200*/  ISETP.GE.AND P6, PT, R51, UR13, PT ;  /* 0x0000000d33007c0c */ /* 0x000fe2000bfc6270 */
[----:B------:R-:W3:Y:S01]  /*4210*/  @!P2 LDG.E R109, desc[UR16][R42.64+0x500] ;  /* 0x000500102a6da981 */ /* 0x000ee2000c1e1900 */
[----:B------:R-:W-:Y:S02]  /*4220*/  ISETP.GE.AND P0, PT, R45, UR13, PT ;  /* 0x0000000d2d007c0c */ /* 0x000fe4000bf06270 */
[C---:B------:R-:W-:Y:S01]  /*4230*/  IADD3 R45, R44.reuse, 0x200, RZ ;  /* 0x000002002c2d7810 */ /* 0x040fe20007ffe0ff */
[----:B------:R-:W3:Y:S01]  /*4240*/  @!P4 LDG.E R104, desc[UR16][R42.64+0x600] ;  /* 0x000600102a68c981 */ /* 0x000ee2000c1e1900 */
[----:B------:R-:W-:Y:S02]  /*4250*/  IADD3 R50, R44, 0x160, RZ ;  /* 0x000001602c327810 */ /* 0x000fe40007ffe0ff */
[----:B------:R-:W-:Y:S02]  /*4260*/  ISETP.GE.AND P2, PT, R45, UR13, PT ;  /* 0x0000000d2d007c0c */ /* 0x000fe4000bf46270 */
[----:B------:R-:W-:-:S02]  /*4270*/  CS2R R100, SRZ ;  /* 0x0000000000647805 */ /* 0x000fc4000001ff00 */
[----:B------:R-:W-:Y:S01]  /*4280*/  IADD3 R45, R44, 0x240, RZ ;  /* 0x000002402c2d7810 */ /* 0x000fe20007ffe0ff */
[----:B------:R-:W3:Y:S01]  /*4290*/  @!P5 LDG.E R103, desc[UR16][R42.64+0x680] ;  /* 0x000680102a67d981 */ /* 0x000ee2000c1e1900 */
[----:B------:R-:W-:Y:S02]  /*42a0*/  ISETP.GE.AND P3, PT, R50, UR13, PT ;  /* 0x0000000d32007c0c */ /* 0x000fe4000bf66270 */
[----:B------:R-:W-:Y:S01]  /*42b0*/  ISETP.GE.AND P4, PT, R45, UR13, PT ;  /* 0x0000000d2d007c0c */ /* 0x000fe2000bf86270 */
[----:B------:R-:W3:Y:S01]  /*42c0*/  @!P6 LDG.E R117, desc[UR16][R42.64+0x400] ;  /* 0x000400102a75e981 */ /* 0x000ee2000c1e1900 */
[C---:B------:R-:W-:Y:S02]  /*42d0*/  IADD3 R45, R44.reuse, 0x260, RZ ;  /* 0x000002602c2d7810 */ /* 0x040fe40007ffe0ff */
[----:B------:R-:W-:Y:S02]  /*42e0*/  IADD3 R50, R44, 0x1c0, RZ ;  /* 0x000001c02c327810 */ /* 0x000fe40007ffe0ff */
[----:B------:R-:W-:-:S02]  /*42f0*/  CS2R R98, SRZ ;  /* 0x0000000000627805 */ /* 0x000fc4000001ff00 */
[----:B------:R-:W-:Y:S01]  /*4300*/  ISETP.GE.AND P5, PT, R45, UR13, PT ;  /* 0x0000000d2d007c0c */ /* 0x000fe2000bfa6270 */
[----:B------:R-:W3:Y:S01]  /*4310*/  @!P0 LDG.E R100, desc[UR16][R42.64+0x780] ;  /* 0x000780102a648981 */ /* 0x000ee2000c1e1900 */
[----:B------:R-:W-:Y:S02]  /*4320*/  ISETP.GE.AND P6, PT, R50, UR13, PT ;  /* 0x0000000d32007c0c */ /* 0x000fe4000bfc6270 */
[C---:B------:R-:W-:Y:S01]  /*4330*/  IADD3 R45, R44.reuse, 0x2a0, RZ ;  /* 0x000002a02c2d7810 */ /* 0x040fe20007ffe0ff */
[----:B------:R-:W2:Y:S01]  /*4340*/  @!P1 LDG.E R47, desc[UR16][R42.64] ;  /* 0x000000102a2f9981 */ /* 0x000ea2000c1e1900 */
[----:B------:R-:W-:Y:S02]  /*4350*/  IADD3 R50, R44, 0x220, RZ ;  /* 0x000002202c327810 */ /* 0x000fe40007ffe0ff */
[----:B------:R-:W-:Y:S01]  /*4360*/  ISETP.GE.AND P0, PT, R45, UR13, PT ;  /* 0x0000000d2d007c0c */ /* 0x000fe2000bf06270 */
[----:B------:R-:W3:Y:S01]  /*4370*/  @!P3 LDG.E R101, desc[UR16][R42.64+0x580] ;  /* 0x000580102a65b981 */ /* 0x000ee2000c1e1900 */
[----:B------:R-:W-:-:S02]  /*4380*/  ISETP.GE.AND P3, PT, R50, UR13, PT ;  /* 0x0000000d32007c0c */ /* 0x000fc4000bf66270 */
[C---:B------:R-:W-:Y:S02]  /*4390*/  IADD3 R45, R44.reuse, 0x2c0, RZ ;  /* 0x000002c02c2d7810 */ /* 0x040fe40007ffe0ff */
[----:B------:R-:W-:Y:S01]  /*43a0*/  CS2R R96, SRZ ;  /* 0x0000000000607805 */ /* 0x000fe2000001ff00 */
[----:B------:R-:W3:Y:S01]  /*43b0*/  @!P2 LDG.E R99, desc[UR16][R42.64+0x800] ;  /* 0x000800102a63a981 */ /* 0x000ee2000c1e1900 */
[C---:B------:R-:W-:Y:S02]  /*43c0*/  IADD3 R50, R44.reuse, 0x280, RZ ;  /* 0x000002802c327810 */ /* 0x040fe40007ffe0ff */
[----:B------:R-:W-:Y:S01]  /*43d0*/  ISETP.GE.AND P2, PT, R45, UR13, PT ;  /* 0x0000000d2d007c0c */ /* 0x000fe2000bf46270 */
[----:B------:R-:W3:Y:S01]  /*43e0*/  @!P6 LDG.E R102, desc[UR16][R42.64+0x700] ;  /* 0x000700102a66e981 */ /* 0x000ee2000c1e1900 */
[----:B------:R-:W-:Y:S01]  /*43f0*/  IADD3 R45, R44, 0x300, RZ ;  /* 0x000003002c2d7810 */ /* 0x000fe20007ffe0ff */
[----:B------:R-:W-:Y:S01]  /*4400*/  HFMA2.MMA R94, -RZ, RZ, 0, 0 ;  /* 0x00000000ff5e7435 */ /* 0x000fe200000001ff */
[----:B------:R-:W-:Y:S01]  /*4410*/  ISETP.GE.AND P6, PT, R50, UR13, PT ;  /* 0x0000000d32007c0c */ /* 0x000fe2000bfc6270 */
[----:B------:R-:W3:Y:S01]  /*4420*/  @!P4 LDG.E R97, desc[UR16][R42.64+0x900] ;  /* 0x000900102a61c981 */ /* 0x000ee2000c1e1900 */
[----:B------:R-:W-:-:S02]  /*4430*/  ISETP.GE.AND P4, PT, R45, UR13, PT ;  /* 0x0000000d2d007c0c */ /* 0x000fc4000bf86270 */
[C---:B------:R-:W-:Y:S01]  /*4440*/  IADD3 R50, R44.reuse, 0x2e0, RZ ;  /* 0x000002e02c327810 */ /* 0x040fe20007ffe0ff */
[----:B------:R-:W3:Y:S01]  /*4450*/  @!P3 LDG.E R98, desc[UR16][R42.64+0x880] ;  /* 0x000880102a62b981 */ /* 0x000ee2000c1e1900 */
[----:B------:R-:W-:Y:S02]  /*4460*/  IADD3 R45, R44, 0x320, RZ ;  /* 0x000003202c2d7810 */ /* 0x000fe40007ffe0ff */
[----:B------:R-:W-:Y:S01]  /*4470*/  ISETP.GE.AND P3, PT, R50, UR13, PT ;  /* 0x0000000d32007c0c */ /* 0x000fe2000bf66270 */
[----:B------:R-:W3:Y:S01]  /*4480*/  @!P5 LDG.E R96, desc[UR16][R42.64+0x980] ;  /* 0x000980102a60d981 */ /* 0x000ee2000c1e1900 */
[----:B------:R-:W-:Y:S02]  /*4490*/  ISETP.GE.AND P5, PT, R45, UR13, PT ;  /* 0x0000000d2d007c0c */ /* 0x000fe4000bfa6270 */
[----:B------:R-:W-:Y:S02]  /*44a0*/  CS2R R52, SRZ ;  /* 0x0000000000347805 */ /* 0x000fe4000001ff00 */
[----:B------:R-:W-:-:S02]  /*44b0*/  IADD3 R45, R44, 0x360, RZ ;  /* 0x000003602c2d7810 */ /* 0x000fc40007ffe0ff */
[----:B------:R-:W-:Y:S01]  /*44c0*/  CS2R R88, SRZ ;  /* 0x0000000000587805 */ /* 0x000fe2000001ff00 */
[----:B------:R-:W3:Y:S01]  /*44d0*/  @!P0 LDG.E R94, desc[UR16][R42.64+0xa80] ;  /* 0x000a80102a5e8981 */ /* 0x000ee2000c1e1900 */
[C---:B------:R-:W-:Y:S02]  /*44e0*/  IADD3 R50, R44.reuse, 0x340, RZ ;  /* 0x000003402c327810 */ /* 0x040fe40007ffe0ff */
[----:B------:R-:W-:Y:S01]  /*44f0*/  ISETP.GE.AND P0, PT, R45, UR13, PT ;  /* 0x0000000d2d007c0c */ /* 0x000fe2000bf06270 */
[----:B------:R-:W3:Y:S01]  /*4500*/  @!P6 LDG.E R52, desc[UR16][R42.64+0xa00] ;  /* 0x000a00102a34e981 */ /* 0x000ee2000c1e1900 */
[----:B------:R-:W-:Y:S02]  /*4510*/  IADD3 R45, R44, 0x380, RZ ;  /* 0x000003802c2d7810 */ /* 0x000fe40007ffe0ff */
[----:B------:R-:W-:Y:S02]  /*4520*/  CS2R R54, SRZ ;  /* 0x0000000000367805 */ /* 0x000fe4000001ff00 */
[----:B------:R-:W-:Y:S01]  /*4530*/  ISETP.GE.AND P6, PT, R50, UR13, PT ;  /* 0x0000000d32007c0c */ /* 0x000fe2000bfc6270 */
[----:B------:R-:W3:Y:S01]  /*4540*/  @!P2 LDG.E R89, desc[UR16][R42.64+0xb00] ;  /* 0x000b00102a59a981 */ /* 0x000ee2000c1e1900 */
[----:B------:R-:W-:-:S02]  /*4550*/  IADD3 R50, R44, 0x3a0, RZ ;  /* 0x000003a02c327810 */ /* 0x000fc40007ffe0ff */
[----:B------:R-:W-:Y:S01]  /*4560*/  ISETP.GE.AND P2, PT, R45, UR13, PT ;  /* 0x0000000d2d007c0c */ /* 0x000fe2000bf46270 */
[----:B------:R-:W3:Y:S01]  /*4570*/  @!P3 LDG.E R88, desc[UR16][R42.64+0xb80] ;  /* 0x000b80102a58b981 */ /* 0x000ee2000c1e1900 */
[C---:B------:R-:W-:Y:S02]  /*4580*/  IADD3 R45, R44.reuse, 0x3c0, RZ ;  /* 0x000003c02c2d7810 */ /* 0x040fe40007ffe0ff */
[----:B------:R-:W-:Y:S01]  /*4590*/  IADD3 R44, R44, 0x3e0, RZ ;  /* 0x000003e02c2c7810 */ /* 0x000fe20007ffe0ff */
[----:B------:R-:W3:Y:S01]  /*45a0*/  @!P4 LDG.E R55, desc[UR16][R42.64+0xc00] ;  /* 0x000c00102a37c981 */ /* 0x000ee2000c1e1900 */
[----:B------:R-:W-:Y:S02]  /*45b0*/  ISETP.GE.AND P3, PT, R50, UR13, PT ;  /* 0x0000000d32007c0c */ /* 0x000fe4000bf66270 */
[----:B------:R-:W-:Y:S01]  /*45c0*/  ISETP.GE.AND P4, PT, R45, UR13, PT ;  /* 0x0000000d2d007c0c */ /* 0x000fe2000bf86270 */
[----:B------:R-:W3:Y:S01]  /*45d0*/  @!P5 LDG.E R54, desc[UR16][R42.64+0xc80] ;  /* 0x000c80102a36d981 */ /* 0x000ee2000c1e1900 */
[----:B------:R-:W-:-:S02]  /*45e0*/  ISETP.GE.AND P5, PT, R44, UR13, PT ;  /* 0x0000000d2c007c0c */ /* 0x000fc4000bfa6270 */
[----:B------:R-:W-:Y:S02]  /*45f0*/  MOV R50, RZ ;  /* 0x000000ff00327202 */ /* 0x000fe40000000f00 */
[----:B------:R-:W-:Y:S01]  /*4600*/  CS2R R110, SRZ ;  /* 0x00000000006e7805 */ /* 0x000fe2000001ff00 */
[----:B------:R-:W3:Y:S04]  /*4610*/  @!P6 LDG.E R53, desc[UR16][R42.64+0xd00] ;  /* 0x000d00102a35e981 */ /* 0x000ee8000c1e1900 */
[----:B------:R-:W3:Y:S04]  /*4620*/  @!P0 LDG.E R50, desc[UR16][R42.64+0xd80] ;  /* 0x000d80102a328981 */ /* 0x000ee8000c1e1900 */
[----:B------:R-:W3:Y:S04]  /*4630*/  @!P2 LDG.E R112, desc[UR16][R42.64+0xe00] ;  /* 0x000e00102a70a981 */ /* 0x000ee8000c1e1900 */
[----:B------:R-:W3:Y:S04]  /*4640*/  @!P3 LDG.E R108, desc[UR16][R42.64+0xe80] ;  /* 0x000e80102a6cb981 */ /* 0x000ee8000c1e1900 */
[----:B------:R-:W3:Y:S04]  /*4650*/  @!P4 LDG.E R111, desc[UR16][R42.64+0xf00] ;  /* 0x000f00102a6fc981 */ /* 0x000ee8000c1e1900 */
[----:B------:R0:W3:Y:S01]  /*4660*/  @!P5 LDG.E R110, desc[UR16][R42.64+0xf80] ;  /* 0x000f80102a6ed981 */ /* 0x0000e2000c1e1900 */
[----:B------:R-:W1:Y:S01]  /*4670*/  S2UR UR13, SR_CgaCtaId ;  /* 0x00000000000d79c3 */ /* 0x000e620000008800 */
[----:B------:R-:W-:-:S04]  /*4680*/  SHF.L.U32 R118, R93, 0x5, RZ ;  /* 0x000000055d767819 */ /* 0x000fc800000006ff */
[----:B------:R-:W-:Y:S01]  /*4690*/  LOP3.LUT R118, R118, 0xfffffc00, RZ, 0xc0, !PT ;  /* 0xfffffc0076767812 */ /* 0x000fe200078ec0ff */
[----:B------:R-:W-:-:S03]  /*46a0*/  UMOV UR11, 0x400 ;  /* 0x00000400000b7882 */ /* 0x000fc60000000000 */
[----:B------:R-:W-:-:S04]  /*46b0*/  IADD3 R105, R118, R91, RZ ;  /* 0x0000005b76697210 */ /* 0x000fc80007ffe0ff */
[C---:B------:R-:W-:Y:S02]  /*46c0*/  IADD3 R106, R105.reuse, 0x20, RZ ;  /* 0x00000020696a7810 */ /* 0x040fe40007ffe0ff */
[C---:B------:R-:W-:Y:S02]  /*46d0*/  IADD3 R114, R105.reuse, 0x40, RZ ;  /* 0x0000004069727810 */ /* 0x040fe40007ffe0ff */
[CC--:B------:R-:W-:Y:S02]  /*46e0*/  LEA.HI.SX32 R44, R105.reuse, R105.reuse, 0x1b ;  /* 0x00000069692c7211 */ /* 0x0c0fe400078fdaff */
[----:B------:R-:W-:Y:S01]  /*46f0*/  IADD3 R122, R105, 0x60, RZ ;  /* 0x00000060697a7810 */ /* 0x000fe20007ffe0ff */
[----:B-1----:R-:W-:Y:S01]  /*4700*/  ULEA UR11, UR13, UR11, 0x18 ;  /* 0x0000000b0d0b7291 */ /* 0x002fe2000f8ec03f */
[-C--:B0-----:R-:W-:Y:S02]  /*4710*/  LEA.HI.SX32 R42, R106, R105.reuse, 0x1b ;  /* 0x000000696a2a7211 */ /* 0x081fe400078fdaff */
[----:B------:R-:W-:-:S02]  /*4720*/  LEA.HI.SX32 R114, R114, R105, 0x1b ;  /* 0x0000006972727211 */ /* 0x000fc400078fdaff */
[----:B------:R-:W-:Y:S02]  /*4730*/  LEA.HI.SX32 R122, R122, R105, 0x1b ;  /* 0x000000697a7a7211 */ /* 0x000fe400078fdaff */
[----:B------:R-:W-:Y:S02]  /*4740*/  LEA R44, R44, UR11, 0x2 ;  /* 0x0000000b2c2c7c11 */ /* 0x000fe4000f8e10ff */
[----:B------:R-:W-:Y:S02]  /*4750*/  LEA R43, R42, UR11, 0x2 ;  /* 0x0000000b2a2b7c11 */ /* 0x000fe4000f8e10ff */
[----:B------:R-:W-:Y:S02]  /*4760*/  LEA R42, R114, UR11, 0x2 ;  /* 0x0000000b722a7c11 */ /* 0x000fe4000f8e10ff */
[----:B------:R-:W-:Y:S02]  /*4770*/  LEA R51, R122, UR11, 0x2 ;  /* 0x0000000b7a337c11 */ /* 0x000fe4000f8e10ff */
        /* <DEDUP_REMOVED lines=9> */
[C---:B------:R-:W-:Y:S02]  /*4810*/  IADD3 R160, R105.reuse, 0x120, RZ ;  /* 0x0000012069a07810 */ /* 0x040fe40007ffe0ff */
[-C--:B------:R-:W-:Y:S02]  /*4820*/  LEA.HI.SX32 R137, R128, R105.reuse, 0x1b ;  /* 0x0000006980897211 */ /* 0x080fe400078fdaff */
[----:B------:R-:W-:Y:S02]  /*4830*/  IADD3 R162, R105, 0x140, RZ ;  /* 0x0000014069a27810 */ /* 0x000fe40007ffe0ff */
[----:B------:R-:W-:-:S02]  /*4840*/  LEA.HI.SX32 R135, R130, R105, 0x1b ;  /* 0x0000006982877211 */ /* 0x000fc400078fdaff */
[-C--:B------:R-:W-:Y:S02]  /*4850*/  LEA.HI.SX32 R131, R132, R105.reuse, 0x1b ;  /* 0x0000006984837211 */ /* 0x080fe400078fdaff */
[-C--:B------:R-:W-:Y:S02]  /*4860*/  LEA.HI.SX32 R147, R148, R105.reuse, 0x1b ;  /* 0x0000006994937211 */ /* 0x080fe400078fdaff */
[C---:B------:R-:W-:Y:S02]  /*4870*/  IADD3 R129, R105.reuse, 0x180, RZ ;  /* 0x0000018069817810 */ /* 0x040fe40007ffe0ff */
[----:B------:R-:W-:Y:S02]  /*4880*/  IADD3 R152, R105, 0x2c0, RZ ;  /* 0x000002c069987810 */ /* 0x000fe40007ffe0ff */
[-C--:B------:R-:W-:Y:S02]  /*4890*/  LEA.HI.SX32 R132, R134, R105.reuse, 0x1b ;  /* 0x0000006986847211 */ /* 0x080fe400078fdaff */
[----:B------:R-:W-:-:S02]  /*48a0*/  LEA.HI.SX32 R133, R160, R105, 0x1b ;  /* 0x00000069a0857211 */ /* 0x000fc400078fdaff */
[----:B------:R-:W-:Y:S02]  /*48b0*/  LEA R137, R137, UR11, 0x2 ;  /* 0x0000000b89897c11 */ /* 0x000fe4000f8e10ff */
[-C--:B------:R-:W-:Y:S02]  /*48c0*/  LEA.HI.SX32 R134, R162, R105.reuse, 0x1b ;  /* 0x00000069a2867211 */ /* 0x080fe400078fdaff */
[----:B------:R-:W-:Y:S02]  /*48d0*/  IADD3 R127, R105, 0x1e0, RZ ;  /* 0x000001e0697f7810 */ /* 0x000fe40007ffe0ff */
[----:B------:R-:W-:Y:S02]  /*48e0*/  LEA R131, R131, UR11, 0x2 ;  /* 0x0000000b83837c11 */ /* 0x000fe4000f8e10ff */
[----:B------:R-:W-:Y:S02]  /*48f0*/  IADD3 R122, R105, 0x200, RZ ;  /* 0x00000200697a7810 */ /* 0x000fe40007ffe0ff */
[----:B------:R-:W-:-:S02]  /*4900*/  LEA.HI.SX32 R129, R129, R105, 0x1b ;  /* 0x0000006981817211 */ /* 0x000fc400078fdaff */
[----:B------:R-:W-:Y:S02]  /*4910*/  LEA R132, R132, UR11, 0x2 ;  /* 0x0000000b84847c11 */ /* 0x000fe4000f8e10ff */
[C---:B------:R-:W-:Y:S02]  /*4920*/  IADD3 R124, R105.reuse, 0x240, RZ ;  /* 0x00000240697c7810 */ /* 0x040fe40007ffe0ff */
[----:B------:R-:W-:Y:S02]  /*4930*/  LEA R134, R134, UR11, 0x2 ;  /* 0x0000000b86867c11 */ /* 0x000fe4000f8e10ff */
[----:B------:R-:W-:Y:S02]  /*4940*/  IADD3 R158, R105, 0x260, RZ ;  /* 0x00000260699e7810 */ /* 0x000fe40007ffe0ff */
[----:B------:R-:W-:Y:S02]  /*4950*/  LEA.HI.SX32 R127, R127, R105, 0x1b ;  /* 0x000000697f7f7211 */ /* 0x000fe400078fdaff */
[----:B------:R-:W-:-:S02]  /*4960*/  IADD3 R156, R105, 0x280, RZ ;  /* 0x00000280699c7810 */ /* 0x000fc40007ffe0ff */
[-C--:B------:R-:W-:Y:S02]  /*4970*/  LEA.HI.SX32 R122, R122, R105.reuse, 0x1b ;  /* 0x000000697a7a7211 */ /* 0x080fe400078fdaff */
[----:B------:R-:W-:Y:S02]  /*4980*/  LEA R129, R129, UR11, 0x2 ;  /* 0x0000000b81817c11 */ /* 0x000fe4000f8e10ff */
[----:B------:R-:W-:Y:S02]  /*4990*/  IADD3 R154, R105, 0x2a0, RZ ;  /* 0x000002a0699a7810 */ /* 0x000fe40007ffe0ff */
[----:B------:R-:W-:Y:S02]  /*49a0*/  LEA.HI.SX32 R124, R124, R105, 0x1b ;  /* 0x000000697c7c7211 */ /* 0x000fe400078fdaff */
[----:B------:R-:W-:Y:S02]  /*49b0*/  LEA R127, R127, UR11, 0x2 ;  /* 0x0000000b7f7f7c11 */ /* 0x000fe4000f8e10ff */
[----:B------:R-:W-:-:S02]  /*49c0*/  LEA R122, R122, UR11, 0x2 ;  /* 0x0000000b7a7a7c11 */ /* 0x000fc4000f8e10ff */
[C---:B------:R-:W-:Y:S02]  /*49d0*/  IADD3 R140, R105.reuse, 0x2e0, RZ ;  /* 0x000002e0698c7810 */ /* 0x040fe40007ffe0ff */
[----:B------:R-:W-:Y:S02]  /*49e0*/  LEA R124, R124, UR11, 0x2 ;  /* 0x0000000b7c7c7c11 */ /* 0x000fe4000f8e10ff */
[C---:B------:R-:W-:Y:S02]  /*49f0*/  IADD3 R142, R105.reuse, 0x320, RZ ;  /* 0x00000320698e7810 */ /* 0x040fe40007ffe0ff */
[----:B------:R-:W-:Y:S02]  /*4a00*/  LEA.HI.SX32 R140, R140, R105, 0x1b ;  /* 0x000000698c8c7211 */ /* 0x000fe400078fdaff */
[C---:B------:R-:W-:Y:S02]  /*4a10*/  IADD3 R146, R105.reuse, 0x380, RZ ;  /* 0x0000038069927810 */ /* 0x040fe40007ffe0ff */
[----:B------:R-:W-:-:S02]  /*4a20*/  IADD3 R144, R105, 0x3a0, RZ ;  /* 0x000003a069907810 */ /* 0x000fc40007ffe0ff */
[-C--:B------:R-:W-:Y:S02]  /*4a30*/  LEA.HI.SX32 R142, R142, R105.reuse, 0x1b ;  /* 0x000000698e8e7211 */ /* 0x080fe400078fdaff */
[C---:B------:R-:W-:Y:S02]  /*4a40*/  IADD3 R138, R105.reuse, 0x3c0, RZ ;  /* 0x000003c0698a7810 */ /* 0x040fe40007ffe0ff */
[----:B------:R-:W-:Y:S02]  /*4a50*/  IADD3 R136, R105, 0x3e0, RZ ;  /* 0x000003e069887810 */ /* 0x000fe40007ffe0ff */
[----:B------:R-:W-:Y:S01]  /*4a60*/  LEA.HI.SX32 R146, R146, R105, 0x1b ;  /* 0x0000006992927211 */ /* 0x000fe200078fdaff */
[----:B----4-:R-:W-:-:S04]  /*4a70*/  FMUL.FTZ R45, R41, R80 ;  /* 0x00000050292d7220 */ /* 0x010fc80000410000 */
[----:B------:R-:W-:Y:S01]  /*4a80*/  FMUL.RZ R121, R45, 0.15915493667125701904 ;  /* 0x3e22f9832d797820 */ /* 0x000fe2000040c000 */
[----:B------:R-:W-:Y:S01]  /*4a90*/  FMUL.FTZ R45, R40, 1.4426950216293334961 ;  /* 0x3fb8aa3b282d7820 */ /* 0x000fe20000410000 */
[C---:B------:R-:W-:Y:S01]  /*4aa0*/  FMUL.FTZ R40, R41.reuse, R78 ;  /* 0x0000004e29287220 */ /* 0x040fe20000410000 */
[C---:B------:R-:W-:Y:S01]  /*4ab0*/  FMUL.FTZ R125, R41.reuse, R74 ;  /* 0x0000004a297d7220 */ /* 0x040fe20000410000 */
[----:B------:R-:W-:-:S03]  /*4ac0*/  FMUL.FTZ R150, R41, R72 ;  /* 0x0000004829967220 */ /* 0x000fc60000410000 */
[----:B------:R-:W-:Y:S01]  /*4ad0*/  FMUL.RZ R151, R125, 0.15915493667125701904 ;  /* 0x3e22f9837d977820 */ /* 0x000fe2000040c000 */
[----:B------:R-:W-:Y:S08]  /*4ae0*/  MUFU.SIN R106, R121 ;  /* 0x00000079006a7308 */ /* 0x000ff00000000400 */
[----:B------:R0:W-:Y:S01]  /*4af0*/  MUFU.COS R114, R121 ;  /* 0x0000007900727308 */ /* 0x0001e20000000000 */
[----:B------:R-:W-:Y:S01]  /*4b00*/  FMUL.FTZ R139, R45, R76 ;  /* 0x0000004c2d8b7220 */ /* 0x000fe20000410000 */
[----:B0-----:R-:W-:-:S04]  /*4b10*/  IADD3 R121, R105, 0x1a0, RZ ;  /* 0x000001a069797810 */ /* 0x001fc80007ffe0ff */
[----:B------:R-:W-:Y:S01]  /*4b20*/  LEA.HI.SX32 R130, R121, R105, 0x1b ;  /* 0x0000006979827211 */ /* 0x000fe200078fdaff */
[----:B--2---:R0:W-:Y:S04]  /*4b30*/  STS [R44], R47 ;  /* 0x0000002f2c007388 */ /* 0x0041e80000000800 */
[----:B------:R-:W-:Y:S04]  /*4b40*/  STS [R43+0x80], R46 ;  /* 0x0000802e2b007388 */ /* 0x000fe80000000800 */
[----:B------:R1:W-:Y:S01]  /*4b50*/  STS [R42+0x100], R49 ;  /* 0x000100312a007388 */ /* 0x0003e20000000800 */
[----:B0-----:R-:W-:Y:S01]  /*4b60*/  FMUL.RZ R47, R40, 0.15915493667125701904 ;  /* 0x3e22f983282f7820 */ /* 0x001fe2000040c000 */
[----:B------:R-:W-:-:S02]  /*4b70*/  IADD3 R40, R105, 0x300, RZ ;  /* 0x0000030069287810 */ /* 0x000fc40007ffe0ff */
[----:B---3--:R0:W-:Y:S01]  /*4b80*/  STS [R51+0x180], R48 ;  /* 0x0001803033007388 */ /* 0x0081e20000000800 */
[----:B------:R-:W-:Y:S01]  /*4b90*/  FMUL.FTZ R44, R41, R76 ;  /* 0x0000004c292c7220 */ /* 0x000fe20000410000 */
[C---:B-1----:R-:W-:Y:S01]  /*4ba0*/  IADD3 R42, R105.reuse, 0x220, RZ ;  /* 0x00000220692a7810 */ /* 0x042fe20007ffe0ff */
[----:B------:R-:W-:Y:S01]  /*4bb0*/  MUFU.SIN R49, R47 ;  /* 0x0000002f00317308 */ /* 0x000fe20000000400 */
[----:B------:R-:W-:Y:S01]  /*4bc0*/  IADD3 R43, R105, 0x160, RZ ;  /* 0x00000160692b7810 */ /* 0x000fe20007ffe0ff */
[----:B------:R-:W-:Y:S01]  /*4bd0*/  FMUL.RZ R141, R44, 0.15915493667125701904 ;  /* 0x3e22f9832c8d7820 */ /* 0x000fe2000040c000 */
[----:B------:R-:W-:-:S05]  /*4be0*/  LEA.HI.SX32 R143, R40, R105, 0x1b ;  /* 0x00000069288f7211 */ /* 0x000fca00078fdaff */
[----:B0-----:R0:W-:Y:S01]  /*4bf0*/  MUFU.COS R51, R47 ;  /* 0x0000002f00337308 */ /* 0x0011e20000000000 */
[-C--:B------:R-:W-:Y:S02]  /*4c00*/  LEA.HI.SX32 R128, R43, R105.reuse, 0x1b ;  /* 0x000000692b807211 */ /* 0x080fe400078fdaff */
[-C--:B0-----:R-:W-:Y:S02]  /*4c10*/  LEA.HI.SX32 R47, R126, R105.reuse, 0x1b ;  /* 0x000000697e2f7211 */ /* 0x081fe400078fdaff */
[----:B------:R-:W-:-:S03]  /*4c20*/  LEA.HI.SX32 R126, R123, R105, 0x1b ;  /* 0x000000697b7e7211 */ /* 0x000fc600078fdaff */
[----:B------:R-:W-:Y:S01]  /*4c30*/  MUFU.COS R40, R151 ;  /* 0x0000009700287308 */ /* 0x000fe20000000000 */
[----:B------:R-:W-:Y:S02]  /*4c40*/  LEA.HI.SX32 R123, R42, R105, 0x1b ;  /* 0x000000692a7b7211 */ /* 0x000fe400078fdaff */
[----:B------:R-:W-:-:S05]  /*4c50*/  LEA R148, R47, UR11, 0x2 ;  /* 0x0000000b2f947c11 */ /* 0x000fca000f8e10ff */
[----:B------:R0:W-:Y:S01]  /*4c60*/  MUFU.SIN R42, R151 ;  /* 0x00000097002a7308 */ /* 0x0001e20000000400 */
[----:B------:R-:W-:Y:S01]  /*4c70*/  STS [R148+0x200], R119 ;  /* 0x0002007794007388 */ /* 0x000fe20000000800 */
[----:B------:R-:W-:Y:S01]  /*4c80*/  LEA R128, R128, UR11, 0x2 ;  /* 0x0000000b80807c11 */ /* 0x000fe2000f8e10ff */
[----:B0-----:R-:W-:Y:S01]  /*4c90*/  FMUL.RZ R151, R150, 0.15915493667125701904 ;  /* 0x3e22f98396977820 */ /* 0x001fe2000040c000 */
[----:B------:R-:W-:-:S04]  /*4ca0*/  LEA R150, R135, UR11, 0x2 ;  /* 0x0000000b87967c11 */ /* 0x000fc8000f8e10ff */
[----:B------:R-:W-:Y:S01]  /*4cb0*/  MUFU.SIN R46, R141 ;  /* 0x0000008d002e7308 */ /* 0x000fe20000000400 */
[----:B------:R-:W-:Y:S01]  /*4cc0*/  STS [R137+0x280], R120 ;  /* 0x0002807889007388 */ /* 0x000fe20000000800 */
[----:B------:R-:W-:-:S06]  /*4cd0*/  LEA R130, R130, UR11, 0x2 ;  /* 0x0000000b82827c11 */ /* 0x000fcc000f8e10ff */
[----:B------:R0:W-:Y:S01]  /*4ce0*/  MUFU.COS R44, R141 ;  /* 0x0000008d002c7308 */ /* 0x0001e20000000000 */
[----:B------:R1:W-:Y:S01]  /*4cf0*/  STS [R150+0x300], R113 ;  /* 0x0003007196007388 */ /* 0x0003e20000000800 */
[----:B------:R-:W-:-:S03]  /*4d00*/  LEA.HI.SX32 R125, R158, R105, 0x1b ;  /* 0x000000699e7d7211 */ /* 0x000fc600078fdaff */
[----:B------:R-:W-:Y:S01]  /*4d10*/  STS [R131+0x380], R116 ;  /* 0x0003807483007388 */ /* 0x000fe20000000800 */
[----:B0-----:R-:W-:Y:S02]  /*4d20*/  LEA.HI.SX32 R141, R152, R105, 0x1b ;  /* 0x00000069988d7211 */ /* 0x001fe400078fdaff */
[----:B------:R-:W-:Y:S01]  /*4d30*/  LEA R152, R133, UR11, 0x2 ;  /* 0x0000000b85987c11 */ /* 0x000fe2000f8e10ff */
[----:B------:R-:W-:Y:S01]  /*4d40*/  STS [R132+0x400], R117 ;  /* 0x0004007584007388 */ /* 0x000fe20000000800 */
[----:B-1----:R-:W-:-:S03]  /*4d50*/  LEA R113, R126, UR11, 0x2 ;  /* 0x0000000b7e717c11 */ /* 0x002fc6000f8e10ff */
[----:B------:R-:W-:Y:S01]  /*4d60*/  STS [R152+0x480], R107 ;  /* 0x0004806b98007388 */ /* 0x000fe20000000800 */
[----:B------:R-:W-:Y:S01]  /*4d70*/  LEA.HI.SX32 R121, R156, R105, 0x1b ;  /* 0x000000699c797211 */ /* 0x000fe200078fdaff */
[----:B------:R0:W-:Y:S02]  /*4d80*/  MUFU.EX2 R43, R139 ;  /* 0x0000008b002b7308 */ /* 0x0001e40000000800 */
[----:B------:R-:W-:Y:S01]  /*4d90*/  STS [R134+0x500], R109 ;  /* 0x0005006d86007388 */ /* 0x000fe20000000800 */
[----:B------:R-:W-:-:S03]  /*4da0*/  LEA R123, R123, UR11, 0x2 ;  /* 0x0000000b7b7b7c11 */ /* 0x000fc6000f8e10ff */
[----:B------:R-:W-:Y:S01]  /*4db0*/  STS [R128+0x580], R101 ;  /* 0x0005806580007388 */ /* 0x000fe20000000800 */
[----:B------:R-:W-:Y:S02]  /*4dc0*/  LEA R125, R125, UR11, 0x2 ;  /* 0x0000000b7d7d7c11 */ /* 0x000fe4000f8e10ff */
[----:B0-----:R-:W-:Y:S01]  /*4dd0*/  LEA.HI.SX32 R139, R154, R105, 0x1b ;  /* 0x000000699a8b7211 */ /* 0x001fe200078fdaff */
[----:B------:R0:W-:Y:S01]  /*4de0*/  STS [R129+0x600], R104 ;  /* 0x0006006881007388 */ /* 0x0001e20000000800 */
[----:B------:R-:W-:-:S03]  /*4df0*/  LEA R121, R121, UR11, 0x2 ;  /* 0x0000000b79797c11 */ /* 0x000fc6000f8e10ff */
[----:B------:R-:W-:Y:S01]  /*4e00*/  STS [R130+0x680], R103 ;  /* 0x0006806782007388 */ /* 0x000fe20000000800 */
[----:B------:R-:W-:-:S03]  /*4e10*/  LEA R139, R139, UR11, 0x2 ;  /* 0x0000000b8b8b7c11 */ /* 0x000fc6000f8e10ff */
[----:B------:R1:W-:Y:S01]  /*4e20*/  STS [R113+0x700], R102 ;  /* 0x0007006671007388 */ /* 0x0003e20000000800 */
[----:B0-----:R-:W-:-:S03]  /*4e30*/  FMUL.FTZ R104, R41, R68 ;  /* 0x0000004429687220 */ /* 0x001fc60000410000 */
[----:B------:R-:W-:Y:S04]  /*4e40*/  STS [R127+0x780], R100 ;  /* 0x000780647f007388 */ /* 0x000fe80000000800 */
[----:B------:R0:W-:Y:S01]  /*4e50*/  STS [R122+0x800], R99 ;  /* 0x000800637a007388 */ /* 0x0001e20000000800 */
[----:B-1----:R-:W-:-:S03]  /*4e60*/  LEA R102, R141, UR11, 0x2 ;  /* 0x0000000b8d667c11 */ /* 0x002fc6000f8e10ff */
[----:B------:R1:W-:Y:S01]  /*4e70*/  STS [R123+0x880], R98 ;  /* 0x000880627b007388 */ /* 0x0003e20000000800 */
[----:B------:R-:W-:Y:S01]  /*4e80*/  FMUL.FTZ R103, R45, R70 ;  /* 0x000000462d677220 */ /* 0x000fe20000410000 */
[----:B------:R-:W-:Y:S02]  /*4e90*/  FMUL.RZ R113, R104, 0.15915493667125701904 ;  /* 0x3e22f98368717820 */ /* 0x000fe4000040c000 */
[----:B------:R2:W-:Y:S01]  /*4ea0*/  STS [R124+0x900], R97 ;  /* 0x000900617c007388 */ /* 0x0005e20000000800 */
[----:B0-----:R-:W-:-:S03]  /*4eb0*/  LEA R99, R140, UR11, 0x2 ;  /* 0x0000000b8c637c11 */ /* 0x001fc6000f8e10ff */
[----:B------:R-:W-:Y:S01]  /*4ec0*/  STS [R125+0x980], R96 ;  /* 0x000980607d007388 */ /* 0x000fe20000000800 */
[-C--:B------:R-:W-:Y:S02]  /*4ed0*/  LEA.HI.SX32 R144, R144, R105.reuse, 0x1b ;  /* 0x0000006990907211 */ /* 0x080fe400078fdaff */
[----:B-1----:R-:W-:Y:S01]  /*4ee0*/  LEA R98, R143, UR11, 0x2 ;  /* 0x0000000b8f627c11 */ /* 0x002fe2000f8e10ff */
[----:B------:R0:W-:Y:S01]  /*4ef0*/  STS [R121+0xa00], R52 ;  /* 0x000a003479007388 */ /* 0x0001e20000000800 */
[----:B------:R-:W-:Y:S02]  /*4f00*/  LEA R118, R91, R118, 0x5 ;  /* 0x000000765b767211 */ /* 0x000fe400078e28ff */
[----:B--2---:R-:W-:Y:S01]  /*4f10*/  LEA R97, R142, UR11, 0x2 ;  /* 0x0000000b8e617c11 */ /* 0x004fe2000f8e10ff */
[----:B------:R-:W-:Y:S01]  /*4f20*/  STS [R139+0xa80], R94 ;  /* 0x000a805e8b007388 */ /* 0x000fe20000000800 */
[-C--:B------:R-:W-:Y:S01]  /*4f30*/  LEA.HI.SX32 R138, R138, R105.reuse, 0x1b ;  /* 0x000000698a8a7211 */ /* 0x080fe200078fdaff */
[----:B------:R1:W-:Y:S01]  /*4f40*/  MUFU.EX2 R100, R103 ;  /* 0x0000006700647308 */ /* 0x0003e20000000800 */
[----:B------:R-:W-:Y:S01]  /*4f50*/  LEA R104, R145, UR11, 0x2 ;  /* 0x0000000b91687c11 */ /* 0x000fe2000f8e10ff */
[----:B------:R2:W-:Y:S01]  /*4f60*/  STS [R102+0xb00], R89 ;  /* 0x000b005966007388 */ /* 0x0005e20000000800 */
[----:B0-----:R-:W-:Y:S01]  /*4f70*/  FMUL.FTZ R52, R41, R66 ;  /* 0x0000004229347220 */ /* 0x001fe20000410000 */
[----:B------:R-:W-:-:S02]  /*4f80*/  LEA.HI.SX32 R136, R136, R105, 0x1b ;  /* 0x0000006988887211 */ /* 0x000fc400078fdaff */
[----:B------:R-:W-:Y:S01]  /*4f90*/  STS [R99+0xb80], R88 ;  /* 0x000b805863007388 */ /* 0x000fe20000000800 */
[----:B------:R-:W-:Y:S01]  /*4fa0*/  LEA R147, R147, UR11, 0x2 ;  /* 0x0000000b93937c11 */ /* 0x000fe2000f8e10ff */
[----:B------:R-:W-:Y:S01]  /*4fb0*/  MUFU.SIN R96, R113 ;  /* 0x0000007100607308 */ /* 0x000fe20000000400 */
[----:B-1----:R-:W-:Y:S01]  /*4fc0*/  LEA R103, R146, UR11, 0x2 ;  /* 0x0000000b92677c11 */ /* 0x002fe2000f8e10ff */
[----:B------:R0:W-:Y:S01]  /*4fd0*/  STS [R98+0xc00], R55 ;  /* 0x000c003762007388 */ /* 0x0001e20000000800 */
[----:B------:R-:W-:Y:S02]  /*4fe0*/  LEA R109, R144, UR11, 0x2 ;  /* 0x0000000b906d7c11 */ /* 0x000fe4000f8e10ff */
[----:B------:R-:W-:-:S03]  /*4ff0*/  LEA.HI.SX32 R118, R118, R118, 0x1b ;  /* 0x0000007676767211 */ /* 0x000fc600078fdaff */
[----:B--2---:R1:W-:Y:S01]  /*5000*/  MUFU.COS R89, R113 ;  /* 0x0000007100597308 */ /* 0x0043e20000000000 */
[----:B------:R-:W-:Y:S01]  /*5010*/  STS [R97+0xc80], R54 ;  /* 0x000c803661007388 */ /* 0x000fe20000000800 */
[----:B------:R-:W-:Y:S02]  /*5020*/  LEA R138, R138, UR11, 0x2 ;  /* 0x0000000b8a8a7c11 */ /* 0x000fe4000f8e10ff */
[----:B0-----:R-:W-:Y:S01]  /*5030*/  LEA R55, R136, UR11, 0x2 ;  /* 0x0000000b88377c11 */ /* 0x001fe2000f8e10ff */
[----:B------:R0:W-:Y:S01]  /*5040*/  STS [R104+0xd00], R53 ;  /* 0x000d003568007388 */ /* 0x0001e20000000800 */
[----:B-1----:R-:W-:Y:S01]  /*5050*/  FMUL.RZ R113, R52, 0.15915493667125701904 ;  /* 0x3e22f98334717820 */ /* 0x002fe2000040c000 */
[----:B------:R-:W-:Y:S02]  /*5060*/  SHF.L.U32 R52, R93, 0x4, RZ ;  /* 0x000000045d347819 */ /* 0x000fe400000006ff */
[----:B------:R1:W-:Y:S04]  /*5070*/  STS [R147+0xd80], R50 ;  /* 0x000d803293007388 */ /* 0x0003e80000000800 */
[----:B------:R-:W-:Y:S01]  /*5080*/  STS [R103+0xe00], R112 ;  /* 0x000e007067007388 */ /* 0x000fe20000000800 */
[----:B0-----:R-:W-:-:S03]  /*5090*/  IADD3 R104, R52, 0x3, RZ ;  /* 0x0000000334687810 */ /* 0x001fc60007ffe0ff */
[----:B------:R-:W-:Y:S01]  /*50a0*/  STS [R109+0xe80], R108 ;  /* 0x000e806c6d007388 */ /* 0x000fe20000000800 */
[----:B-1----:R-:W-:-:S03]  /*50b0*/  LEA R50, R118, UR11, 0x2 ;  /* 0x0000000b76327c11 */ /* 0x002fc6000f8e10ff */
[----:B------:R-:W-:Y:S01]  /*50c0*/  STS [R138+0xf00], R111 ;  /* 0x000f006f8a007388 */ /* 0x000fe20000000800 */
[----:B------:R-:W-:-:S03]  /*50d0*/  ISETP.GE.U32.AND P2, PT, R104, UR10, PT ;  /* 0x0000000a68007c0c */ /* 0x000fc6000bf46070 */
[----:B------:R0:W-:Y:S01]  /*50e0*/  STS [R55+0xf80], R110 ;  /* 0x000f806e37007388 */ /* 0x0001e20000000800 */
[----:B------:R-:W-:-:S03]  /*50f0*/  NOP ;  /* 0x0000000000007918 */ /* 0x000fc60000000000 */
[----:B------:R-:W1:Y:S04]  /*5100*/  LDS R109, [R50+0xc] ;  /* 0x00000c00326d7984 */ /* 0x000e680000000800 */
[----:B------:R-:W2:Y:S04]  /*5110*/  LDS R103, [R50+0x8] ;  /* 0x0000080032677984 */ /* 0x000ea80000000800 */
[----:B------:R-:W3:Y:S04]  /*5120*/  LDS R104, [R50+0x10] ;  /* 0x0000100032687984 */ /* 0x000ee80000000800 */
[----:B------:R-:W4:Y:S01]  /*5130*/  LDS R108, [R50+0x14] ;  /* 0x00001400326c7984 */ /* 0x000f220000000800 */
[C---:B------:R-:W-:Y:S01]  /*5140*/  FMUL.FTZ R115, R45.reuse, R80 ;  /* 0x000000502d737220 */ /* 0x040fe20000410000 */
[----:B------:R-:W-:-:S02]  /*5150*/  FMUL.FTZ R48, R45, R78 ;  /* 0x0000004e2d307220 */ /* 0x000fc40000410000 */
[----:B------:R-:W4:Y:S03]  /*5160*/  LDS R98, [R50] ;  /* 0x0000000032627984 */ /* 0x000f260000000800 */
[----:B------:R-:W0:Y:S01]  /*5170*/  MUFU.EX2 R115, R115 ;  /* 0x0000007300737308 */ /* 0x000e220000000800 */
[----:B------:R-:W-:Y:S01]  /*5180*/  FMUL.FTZ R120, R45, R72 ;  /* 0x000000482d787220 */ /* 0x000fe20000410000 */
[----:B------:R-:W4:Y:S06]  /*5190*/  LDS R102, [R50+0x4] ;  /* 0x0000040032667984 */ /* 0x000f2c0000000800 */
[----:B------:R-:W1:Y:S01]  /*51a0*/  MUFU.EX2 R48, R48 ;  /* 0x0000003000307308 */ /* 0x000e620000000800 */
[----:B------:R-:W-:-:S07]  /*51b0*/  IADD3 R53, R52, 0x1, RZ ;  /* 0x0000000134357810 */ /* 0x000fce0007ffe0ff */
[----:B------:R-:W-:Y:S01]  /*51c0*/  MUFU.SIN R105, R151 ;  /* 0x0000009700697308 */ /* 0x000fe20000000400 */
[----:B0-----:R-:W-:-:S07]  /*51d0*/  FMUL.FTZ R106, R115, R106 ;  /* 0x0000006a736a7220 */ /* 0x001fce0000410000 */
[----:B------:R-:W0:Y:S01]  /*51e0*/  MUFU.EX2 R120, R120 ;  /* 0x0000007800787308 */ /* 0x000e220000000800 */
[C---:B------:R-:W-:Y:S01]  /*51f0*/  FMUL.FTZ R133, R41.reuse, R70 ;  /* 0x0000004629857220 */ /* 0x040fe20000410000 */
[----:B------:R-:W-:Y:S01]  /*5200*/  FMUL.FTZ R54, R41, R64 ;  /* 0x0000004029367220 */ /* 0x000fe20000410000 */
[----:B------:R-:W-:Y:S01]  /*5210*/  ISETP.GE.U32.AND P5, PT, R52, UR10, PT ;  /* 0x0000000a34007c0c */ /* 0x000fe2000bfa6070 */
[C---:B-1----:R-:W-:Y:S01]  /*5220*/  FMUL.FTZ R51, R48.reuse, R51 ;  /* 0x0000003330337220 */ /* 0x042fe20000410000 */
[----:B------:R-:W-:Y:S01]  /*5230*/  ISETP.GE.U32.AND P4, PT, R53, UR10, PT ;  /* 0x0000000a35007c0c */ /* 0x000fe2000bf86070 */
[----:B------:R-:W-:Y:S01]  /*5240*/  FMUL.FTZ R49, R48, R49 ;  /* 0x0000003130317220 */ /* 0x000fe20000410000 */
[C---:B------:R-:W-:Y:S01]  /*5250*/  IADD3 R55, R52.reuse, 0x2, RZ ;  /* 0x0000000234377810 */ /* 0x040fe20007ffe0ff */
[----:B------:R-:W-:Y:S01]  /*5260*/  FMUL.RZ R133, R133, 0.15915493667125701904 ;  /* 0x3e22f98385857820 */ /* 0x000fe2000040c000 */
[----:B------:R-:W-:Y:S01]  /*5270*/  IADD3 R53, R52, 0x4, RZ ;  /* 0x0000000434357810 */ /* 0x000fe20007ffe0ff */
[----:B------:R-:W-:Y:S01]  /*5280*/  FMUL.RZ R111, R54, 0.15915493667125701904 ;  /* 0x3e22f983366f7820 */ /* 0x000fe2000040c000 */
[----:B------:R-:W-:Y:S01]  /*5290*/  FSEL R138, R106, RZ, !P5 ;  /* 0x000000ff6a8a7208 */ /* 0x000fe20006800000 */
[C---:B------:R-:W-:Y:S01]  /*52a0*/  FMUL.FTZ R109, R16.reuse, R109 ;  /* 0x0000006d106d7220 */ /* 0x040fe20000410000 */
[----:B--2---:R-:W-:Y:S01]  /*52b0*/  FMUL.FTZ R103, R16, R103 ;  /* 0x0000006710677220 */ /* 0x004fe20000410000 */
[----:B------:R-:W-:Y:S01]  /*52c0*/  IADD3 R106, R52, 0x7, RZ ;  /* 0x00000007346a7810 */ /* 0x000fe20007ffe0ff */
[----:B------:R-:W-:Y:S01]  /*52d0*/  FMUL.FTZ R127, R43, R44 ;  /* 0x0000002c2b7f7220 */ /* 0x000fe20000410000 */
[----:B------:R-:W-:Y:S01]  /*52e0*/  FSEL R131, R51, 1, !P4 ;  /* 0x3f80000033837808 */ /* 0x000fe20006000000 */
[----:B------:R-:W-:Y:S01]  /*52f0*/  FMUL.FTZ R46, R43, R46 ;  /* 0x0000002e2b2e7220 */ /* 0x000fe20000410000 */
[----:B---3--:R-:W-:Y:S01]  /*5300*/  FMUL.FTZ R104, R15, R104 ;  /* 0x000000680f687220 */ /* 0x008fe20000410000 */
[----:B------:R-:W-:Y:S01]  /*5310*/  ISETP.GE.U32.AND P3, PT, R55, UR10, PT ;  /* 0x0000000a37007c0c */ /* 0x000fe2000bf66070 */
[----:B------:R-:W1:Y:S01]  /*5320*/  LDS R51, [R50+0x2c] ;  /* 0x00002c0032337984 */ /* 0x000e620000000800 */
[----:B------:R-:W-:Y:S01]  /*5330*/  MUFU.SIN R107, R133 ;  /* 0x00000085006b7308 */ /* 0x000fe20000000400 */
[----:B------:R-:W-:-:S02]  /*5340*/  ISETP.GE.U32.AND P0, PT, R53, UR10, PT ;  /* 0x0000000a35007c0c */ /* 0x000fc4000bf06070 */
[----:B------:R-:W2:Y:S01]  /*5350*/  LDS R43, [R50+0x28] ;  /* 0x00002800322b7984 */ /* 0x000ea20000000800 */
[----:B------:R-:W-:Y:S01]  /*5360*/  FSEL R134, R49, RZ, !P4 ;  /* 0x000000ff31867208 */ /* 0x000fe20006000000 */
[----:B----4-:R-:W-:Y:S01]  /*5370*/  FMUL.FTZ R108, R15, R108 ;  /* 0x0000006c0f6c7220 */ /* 0x010fe20000410000 */
[----:B------:R-:W-:Y:S02]  /*5380*/  FSEL R132, R103, RZ, !P4 ;  /* 0x000000ff67847208 */ /* 0x000fe40006000000 */
[----:B------:R3:W-:Y:S01]  /*5390*/  MUFU.COS R101, R133 ;  /* 0x0000008500657308 */ /* 0x0007e20000000000 */
[----:B------:R-:W-:Y:S01]  /*53a0*/  IADD3 R49, R52, 0x8, RZ ;  /* 0x0000000834317810 */ /* 0x000fe20007ffe0ff */
[----:B------:R-:W-:Y:S01]  /*53b0*/  FMUL.FTZ R103, R45, R62 ;  /* 0x0000003e2d677220 */ /* 0x000fe20000410000 */
[----:B------:R-:W-:Y:S01]  /*53c0*/  FSEL R128, R104, RZ, !P3 ;  /* 0x000000ff68807208 */ /* 0x000fe20005800000 */
[----:B0-----:R-:W-:Y:S01]  /*53d0*/  FMUL.FTZ R105, R120, R105 ;  /* 0x0000006978697220 */ /* 0x001fe20000410000 */
[----:B------:R-:W-:Y:S03]  /*53e0*/  LDS R104, [R50+0x30] ;  /* 0x0000300032687984 */ /* 0x000fe60000000800 */
[----:B------:R-:W-:Y:S01]  /*53f0*/  MUFU.SIN R99, R113 ;  /* 0x0000007100637308 */ /* 0x000fe20000000400 */
[----:B---3--:R-:W-:-:S02]  /*5400*/  FSEL R133, R109, RZ, !P4 ;  /* 0x000000ff6d857208 */ /* 0x008fc40006000000 */
[----:B------:R-:W-:Y:S02]  /*5410*/  ISETP.GE.U32.AND P4, PT, R106, UR10, PT ;  /* 0x0000000a6a007c0c */ /* 0x000fe4000bf86070 */
[----:B------:R-:W-:Y:S03]  /*5420*/  LDS R106, [R50+0x34] ;  /* 0x00003400326a7984 */ /* 0x000fe60000000800 */
[----:B------:R0:W-:Y:S01]  /*5430*/  MUFU.COS R97, R113 ;  /* 0x0000007100617308 */ /* 0x0001e20000000000 */
[----:B------:R-:W-:Y:S02]  /*5440*/  FSEL R130, R46, RZ, !P3 ;  /* 0x000000ff2e827208 */ /* 0x000fe40005800000 */
[----:B------:R-:W-:-:S05]  /*5450*/  FSEL R129, R108, RZ, !P3 ;  /* 0x000000ff6c817208 */ /* 0x000fca0005800000 */
[----:B------:R-:W-:Y:S01]  /*5460*/  MUFU.SIN R54, R111 ;  /* 0x0000006f00367308 */ /* 0x000fe20000000400 */
[----:B0-----:R-:W0:Y:S01]  /*5470*/  LDS R113, [R50+0x1c] ;  /* 0x00001c0032717984 */ /* 0x001e220000000800 */
[----:B------:R-:W-:-:S06]  /*5480*/  FSEL R127, R127, 1, !P3 ;  /* 0x3f8000007f7f7808 */ /* 0x000fcc0005800000 */
[----:B------:R3:W-:Y:S01]  /*5490*/  MUFU.COS R53, R111 ;  /* 0x0000006f00357308 */ /* 0x0007e20000000000 */
[----:B------:R-:W-:Y:S01]  /*54a0*/  ISETP.GE.U32.AND P3, PT, R49, UR10, PT ;  /* 0x0000000a31007c0c */ /* 0x000fe2000bf66070 */
[----:B------:R-:W-:Y:S01]  /*54b0*/  FMUL.FTZ R88, R45, R68 ;  /* 0x000000442d587220 */ /* 0x000fe20000410000 */
[----:B------:R-:W-:Y:S02]  /*54c0*/  FSEL R122, R105, RZ, !P0 ;  /* 0x000000ff697a7208 */ /* 0x000fe40004000000 */
[----:B------:R-:W-:Y:S04]  /*54d0*/  LDS R105, [R50+0x3c] ;  /* 0x00003c0032697984 */ /* 0x000fe80000000800 */
[----:B---3--:R-:W3:Y:S01]  /*54e0*/  LDS R111, [R50+0x18] ;  /* 0x00001800326f7984 */ /* 0x008ee20000000800 */
[----:B------:R4:W-:Y:S01]  /*54f0*/  MUFU.EX2 R49, R103 ;  /* 0x0000006700317308 */ /* 0x0009e20000000800 */
[----:B------:R-:W-:Y:S01]  /*5500*/  FMUL.FTZ R98, R17, R98 ;  /* 0x0000006211627220 */ /* 0x000fe20000410000 */
[----:B------:R-:W-:Y:S01]  /*5510*/  FMUL.FTZ R149, R45, R74 ;  /* 0x0000004a2d957220 */ /* 0x000fe20000410000 */
[----:B----4-:R-:W4:Y:S05]  /*5520*/  LDS R103, [R50+0x38] ;  /* 0x0000380032677984 */ /* 0x010f2a0000000800 */
[----:B------:R-:W1:Y:S01]  /*5530*/  MUFU.EX2 R88, R88 ;  /* 0x0000005800587308 */ /* 0x000e620000000800 */
[----:B------:R-:W-:-:S02]  /*5540*/  FSEL R136, R98, RZ, !P5 ;  /* 0x000000ff62887208 */ /* 0x000fc40006800000 */
[----:B------:R-:W4:Y:S05]  /*5550*/  LDS R98, [R50+0x20] ;  /* 0x0000200032627984 */ /* 0x000f2a0000000800 */
[----:B------:R-:W2:Y:S01]  /*5560*/  MUFU.EX2 R47, R149 ;  /* 0x00000095002f7308 */ /* 0x000ea20000000800 */
[----:B------:R-:W-:Y:S01]  /*5570*/  FMUL.FTZ R94, R45, R66 ;  /* 0x000000422d5e7220 */ /* 0x000fe20000410000 */
[----:B------:R-:W-:Y:S01]  /*5580*/  FMUL.FTZ R102, R17, R102 ;  /* 0x0000006611667220 */ /* 0x000fe20000410000 */
[----:B------:R-:W-:-:S05]  /*5590*/  IADD3 R55, R52, 0x5, RZ ;  /* 0x0000000534377810 */ /* 0x000fca0007ffe0ff */
[----:B------:R-:W4:Y:S01]  /*55a0*/  MUFU.EX2 R94, R94 ;  /* 0x0000005e005e7308 */ /* 0x000f220000000800 */
[C---:B-1----:R-:W-:Y:S01]  /*55b0*/  FMUL.FTZ R89, R88.reuse, R89 ;  /* 0x0000005958597220 */ /* 0x042fe20000410000 */
[----:B------:R-:W-:Y:S02]  /*55c0*/  FMUL.FTZ R96, R88, R96 ;  /* 0x0000006058607220 */ /* 0x000fe40000410000 */
[----:B------:R-:W1:Y:S01]  /*55d0*/  LDS R88, [R50+0x40] ;  /* 0x0000400032587984 */ /* 0x000e620000000800 */
[----:B------:R-:W-:Y:S02]  /*55e0*/  FSEL R137, R102, RZ, !P5 ;  /* 0x000000ff66897208 */ /* 0x000fe40006800000 */
[----:B------:R-:W-:Y:S01]  /*55f0*/  ISETP.GE.U32.AND P6, PT, R55, UR10, PT ;  /* 0x0000000a37007c0c */ /* 0x000fe2000bfc6070 */
[----:B------:R-:W1:Y:S01]  /*5600*/  LDS R102, [R50+0x24] ;  /* 0x0000240032667984 */ /* 0x000e620000000800 */
[----:B--2---:R-:W-:Y:S01]  /*5610*/  FMUL.FTZ R42, R47, R42 ;  /* 0x0000002a2f2a7220 */ /* 0x004fe20000410000 */
[----:B------:R-:W-:Y:S01]  /*5620*/  FMUL.FTZ R55, R45, R64 ;  /* 0x000000402d377220 */ /* 0x000fe20000410000 */
[----:B------:R-:W-:Y:S01]  /*5630*/  FMUL.FTZ R114, R115, R114 ;  /* 0x0000007273727220 */ /* 0x000fe20000410000 */
[C---:B------:R-:W-:Y:S01]  /*5640*/  FMUL.FTZ R101, R100.reuse, R101 ;  /* 0x0000006564657220 */ /* 0x040fe20000410000 */
[----:B------:R-:W-:Y:S01]  /*5650*/  FMUL.FTZ R107, R100, R107 ;  /* 0x0000006b646b7220 */ /* 0x000fe20000410000 */
[C---:B------:R-:W-:Y:S01]  /*5660*/  FMUL.FTZ R51, R12.reuse, R51 ;  /* 0x000000330c337220 */ /* 0x040fe20000410000 */
[----:B------:R-:W-:Y:S01]  /*5670*/  FMUL.FTZ R43, R12, R43 ;  /* 0x0000002b0c2b7220 */ /* 0x000fe20000410000 */
[----:B------:R-:W-:Y:S01]  /*5680*/  FMUL.FTZ R112, R41, R62 ;  /* 0x0000003e29707220 */ /* 0x000fe20000410000 */
[----:B------:R-:W-:-:S02]  /*5690*/  FSEL R126, R42, RZ, !P2 ;  /* 0x000000ff2a7e7208 */ /* 0x000fc40005000000 */
[----:B------:R-:W-:Y:S01]  /*56a0*/  IADD3 R110, R52, 0x6, RZ ;  /* 0x00000006346e7810 */ /* 0x000fe20007ffe0ff */
[----:B0-----:R-:W-:Y:S01]  /*56b0*/  FMUL.FTZ R113, R14, R113 ;  /* 0x000000710e717220 */ /* 0x001fe20000410000 */
[----:B------:R-:W-:Y:S01]  /*56c0*/  IADD3 R42, R52, 0xb, RZ ;  /* 0x0000000b342a7810 */ /* 0x000fe20007ffe0ff */
[----:B---3--:R-:W-:Y:S01]  /*56d0*/  FMUL.FTZ R111, R14, R111 ;  /* 0x0000006f0e6f7220 */ /* 0x008fe20000410000 */
[----:B------:R-:W-:Y:S01]  /*56e0*/  MUFU.EX2 R55, R55 ;  /* 0x0000003700377308 */ /* 0x000fe20000000800 */
[----:B------:R-:W-:Y:S01]  /*56f0*/  FSEL R135, R114, 1, !P5 ;  /* 0x3f80000072877808 */ /* 0x000fe20006800000 */
[----:B------:R-:W-:Y:S01]  /*5700*/  FMUL.RZ R112, R112, 0.15915493667125701904 ;  /* 0x3e22f98370707820 */ /* 0x000fe2000040c000 */
[----:B------:R-:W-:Y:S01]  /*5710*/  FSEL R118, R107, RZ, !P6 ;  /* 0x000000ff6b767208 */ /* 0x000fe20007000000 */
[----:B------:R-:W-:Y:S01]  /*5720*/  FMUL.FTZ R106, R11, R106 ;  /* 0x0000006a0b6a7220 */ /* 0x000fe20000410000 */
[----:B------:R-:W-:Y:S01]  /*5730*/  FSEL R117, R51, RZ, !P6 ;  /* 0x000000ff33757208 */ /* 0x000fe20007000000 */
[----:B------:R-:W-:Y:S01]  /*5740*/  FMUL.FTZ R104, R11, R104 ;  /* 0x000000680b687220 */ /* 0x000fe20000410000 */
[----:B------:R-:W-:Y:S01]  /*5750*/  FSEL R116, R43, RZ, !P6 ;  /* 0x000000ff2b747208 */ /* 0x000fe20007000000 */
[----:B------:R-:W-:Y:S01]  /*5760*/  FMUL.FTZ R46, R41, R60 ;  /* 0x0000003c292e7220 */ /* 0x000fe20000410000 */
[----:B------:R-:W-:Y:S01]  /*5770*/  FSEL R115, R101, 1, !P6 ;  /* 0x3f80000065737808 */ /* 0x000fe20007000000 */
[----:B------:R-:W-:Y:S01]  /*5780*/  UIMAD UR13, UR32, UR24, URZ ;  /* 0x00000018200d72a4 */ /* 0x000fe2000f8e023f */
[----:B------:R-:W-:Y:S01]  /*5790*/  ISETP.GE.U32.AND P5, PT, R110, UR10, PT ;  /* 0x0000000a6e007c0c */ /* 0x000fe2000bfa6070 */
[----:B------:R-:W0:Y:S01]  /*57a0*/  MUFU.COS R119, R151 ;  /* 0x0000009700777308 */ /* 0x000e220000000000 */
[----:B------:R-:W-:Y:S01]  /*57b0*/  ISETP.GE.U32.AND P6, PT, R42, UR10, PT ;  /* 0x0000000a2a007c0c */ /* 0x000fe2000bfc6070 */
[----:B------:R-:W-:Y:S01]  /*57c0*/  FMUL.FTZ R40, R47, R40 ;  /* 0x000000282f287220 */ /* 0x000fe20000410000 */
[----:B------:R-:W2:Y:S01]  /*57d0*/  LDS R100, [R50+0x44] ;  /* 0x0000440032647984 */ /* 0x000ea20000000800 */
[----:B------:R-:W-:-:S02]  /*57e0*/  IADD3 R42, R52, 0xc, RZ ;  /* 0x0000000c342a7810 */ /* 0x000fc40007ffe0ff */
[----:B------:R-:W-:Y:S01]  /*57f0*/  IADD3 R47, R52, 0x9, RZ ;  /* 0x00000009342f7810 */ /* 0x000fe20007ffe0ff */
[----:B------:R-:W-:Y:S01]  /*5800*/  FMUL.RZ R108, R46, 0.15915493667125701904 ;  /* 0x3e22f9832e6c7820 */ /* 0x000fe2000040c000 */
[----:B------:R-:W-:Y:S01]  /*5810*/  MUFU.SIN R48, R112 ;  /* 0x0000007000307308 */ /* 0x000fe20000000400 */
[----:B------:R-:W-:Y:S01]  /*5820*/  FSEL R125, R113, RZ, !P2 ;  /* 0x000000ff717d7208 */ /* 0x000fe20005000000 */
[C---:B----4-:R-:W-:Y:S01]  /*5830*/  FMUL.FTZ R97, R94.reuse, R97 ;  /* 0x000000615e617220 */ /* 0x050fe20000410000 */
[----:B------:R-:W-:Y:S01]  /*5840*/  FSEL R124, R111, RZ, !P2 ;  /* 0x000000ff6f7c7208 */ /* 0x000fe20005000000 */
[----:B------:R-:W-:Y:S01]  /*5850*/  FMUL.FTZ R99, R94, R99 ;  /* 0x000000635e637220 */ /* 0x000fe20000410000 */
[----:B------:R-:W-:Y:S01]  /*5860*/  FSEL R114, R96, RZ, !P5 ;  /* 0x000000ff60727208 */ /* 0x000fe20006800000 */
[----:B------:R-:W-:Y:S01]  /*5870*/  FMUL.FTZ R105, R10, R105 ;  /* 0x000000690a697220 */ /* 0x000fe20000410000 */
[----:B------:R-:W-:Y:S01]  /*5880*/  FSEL R113, R106, RZ, !P5 ;  /* 0x000000ff6a717208 */ /* 0x000fe20006800000 */
[----:B------:R3:W-:Y:S01]  /*5890*/  MUFU.COS R44, R112 ;  /* 0x00000070002c7308 */ /* 0x0007e20000000000 */
[----:B------:R-:W-:Y:S01]  /*58a0*/  FSEL R111, R89, 1, !P5 ;  /* 0x3f800000596f7808 */ /* 0x000fe20006800000 */
[----:B------:R-:W-:Y:S01]  /*58b0*/  FMUL.FTZ R103, R10, R103 ;  /* 0x000000670a677220 */ /* 0x000fe20000410000 */
[----:B------:R-:W-:-:S02]  /*58c0*/  FSEL R123, R40, 1, !P2 ;  /* 0x3f800000287b7808 */ /* 0x000fc40005000000 */
[----:B------:R-:W-:Y:S02]  /*58d0*/  IADD3 R43, R52, 0xd, RZ ;  /* 0x0000000d342b7810 */ /* 0x000fe40007ffe0ff */
[----:B------:R-:W-:Y:S02]  /*58e0*/  MOV R96, UR13 ;  /* 0x0000000d00607c02 */ /* 0x000fe40008000f00 */
[----:B---3--:R-:W-:Y:S02]  /*58f0*/  FSEL R112, R104, RZ, !P5 ;  /* 0x000000ff68707208 */ /* 0x008fe40006800000 */
[----:B------:R-:W-:Y:S01]  /*5900*/  ISETP.GE.U32.AND P5, PT, R42, UR10, PT ;  /* 0x0000000a2a007c0c */ /* 0x000fe2000bfa6070 */
[----:B------:R-:W-:Y:S01]  /*5910*/  FMUL.FTZ R42, R41, R56 ;  /* 0x00000038292a7220 */ /* 0x000fe20000410000 */
[----:B------:R-:W-:Y:S01]  /*5920*/  ISETP.GE.U32.AND P2, PT, R47, UR10, PT ;  /* 0x0000000a2f007c0c */ /* 0x000fe2000bf46070 */
[----:B------:R-:W-:Y:S01]  /*5930*/  MUFU.SIN R46, R108 ;  /* 0x0000006c002e7308 */ /* 0x000fe20000000400 */
[----:B------:R-:W-:Y:S01]  /*5940*/  FSEL R110, R99, RZ, !P4 ;  /* 0x000000ff636e7208 */ /* 0x000fe20006000000 */
[----:B------:R-:W-:Y:S01]  /*5950*/  FMUL.RZ R94, R42, 0.15915493667125701904 ;  /* 0x3e22f9832a5e7820 */ /* 0x000fe2000040c000 */
[----:B------:R-:W-:-:S02]  /*5960*/  FSEL R109, R105, RZ, !P4 ;  /* 0x000000ff696d7208 */ /* 0x000fc40006000000 */
[----:B------:R-:W-:Y:S01]  /*5970*/  FSEL R107, R97, 1, !P4 ;  /* 0x3f800000616b7808 */ /* 0x000fe20006000000 */
[----:B------:R-:W-:Y:S02]  /*5980*/  IMAD R89, R95, UR25, R96 ;  /* 0x000000195f597c24 */ /* 0x000fe4000f8e0260 */
[----:B------:R-:W-:Y:S01]  /*5990*/  FMUL.FTZ R98, R13, R98 ;  /* 0x000000620d627220 */ /* 0x000fe20000410000 */
[----:B------:R3:W-:Y:S01]  /*59a0*/  MUFU.COS R47, R108 ;  /* 0x0000006c002f7308 */ /* 0x0007e20000000000 */
[----:B------:R-:W4:Y:S01]  /*59b0*/  LDS R97, [R50+0x4c] ;  /* 0x00004c0032617984 */ /* 0x000f220000000800 */
[----:B0-----:R-:W-:-:S03]  /*59c0*/  FMUL.FTZ R119, R120, R119 ;  /* 0x0000007778777220 */ /* 0x001fc60000410000 */
[----:B------:R-:W-:Y:S01]  /*59d0*/  LDS R96, [R50+0x54] ;  /* 0x0000540032607984 */ /* 0x000fe20000000800 */
[----:B---3--:R-:W-:Y:S02]  /*59e0*/  FSEL R108, R103, RZ, !P4 ;  /* 0x000000ff676c7208 */ /* 0x008fe40006000000 */
[----:B------:R-:W-:Y:S01]  /*59f0*/  ISETP.GE.U32.AND P4, PT, R43, UR10, PT ;  /* 0x0000000a2b007c0c */ /* 0x000fe2000bf86070 */
[----:B------:R-:W-:-:S04]  /*5a00*/  IMAD.WIDE.U32 R42, R95, UR24, RZ ;  /* 0x000000185f2a7c25 */ /* 0x000fc8000f8e00ff */
[----:B------:R-:W-:Y:S01]  /*5a10*/  FMUL.FTZ R103, R55, R53 ;  /* 0x0000003537677220 */ /* 0x000fe20000410000 */
[----:B------:R-:W-:Y:S01]  /*5a20*/  MUFU.SIN R140, R94 ;  /* 0x0000005e008c7308 */ /* 0x000fe20000000400 */
[----:B------:R-:W-:Y:S02]  /*5a30*/  IADD3 R43, R43, R89, RZ ;  /* 0x000000592b2b7210 */ /* 0x000fe40007ffe0ff */
[----:B------:R-:W0:Y:S01]  /*5a40*/  LDS R89, [R50+0x48] ;  /* 0x0000480032597984 */ /* 0x000e220000000800 */
[----:B------:R-:W-:-:S04]  /*5a50*/  FSEL R120, R98, RZ, !P0 ;  /* 0x000000ff62787208 */ /* 0x000fc80004000000 */
[----:B------:R3:W-:Y:S01]  /*5a60*/  MUFU.COS R53, R94 ;  /* 0x0000005e00357308 */ /* 0x0007e20000000000 */
[----:B------:R-:W-:Y:S01]  /*5a70*/  FMUL.FTZ R98, R45, R60 ;  /* 0x0000003c2d627220 */ /* 0x000fe20000410000 */
[----:B------:R-:W-:Y:S01]  /*5a80*/  MOV R101, UR26 ;  /* 0x0000001a00657c02 */ /* 0x000fe20008000f00 */
[----:B---3--:R-:W3:Y:S05]  /*5a90*/  LDS R94, [R50+0x50] ;  /* 0x00005000325e7984 */ /* 0x008eea0000000800 */
[----:B------:R-:W4:Y:S01]  /*5aa0*/  MUFU.EX2 R98, R98 ;  /* 0x0000006200627308 */ /* 0x000f220000000800 */
[----:B-1----:R-:W-:Y:S01]  /*5ab0*/  FMUL.FTZ R88, R9, R88 ;  /* 0x0000005809587220 */ /* 0x002fe20000410000 */
[----:B------:R-:W-:-:S04]  /*5ac0*/  IMAD.WIDE.U32 R42, R101, UR7, R42 ;  /* 0x00000007652a7c25 */ /* 0x000fc8000f8e002a */
[----:B------:R-:W-:Y:S01]  /*5ad0*/  FMUL.FTZ R101, R137, R134 ;  /* 0x0000008689657220 */ /* 0x000fe20000410000 */
[----:B------:R-:W-:Y:S01]  /*5ae0*/  FMUL.FTZ R102, R13, R102 ;  /* 0x000000660d667220 */ /* 0x000fe20000410000 */
[----:B------:R-:W-:Y:S02]  /*5af0*/  IADD3 R40, R52, 0xa, RZ ;  /* 0x0000000a34287810 */ /* 0x000fe40007ffe0ff */
[----:B------:R-:W-:Y:S01]  /*5b00*/  FSEL R104, R88, RZ, !P3 ;  /* 0x000000ff58687208 */ /* 0x000fe20005800000 */
[C---:B------:R-:W-:Y:S01]  /*5b10*/  FMUL.FTZ R88, R136.reuse, R134 ;  /* 0x0000008688587220 */ /* 0x040fe20000410000 */
[-C--:B------:R-:W-:Y:S01]  /*5b20*/  FFMA.FTZ R101, R136, R131.reuse, -R101 ;  /* 0x0000008388657223 */ /* 0x080fe20000010865 */
[----:B------:R-:W-:Y:S02]  /*5b30*/  FSEL R121, R102, RZ, !P0 ;  /* 0x000000ff66797208 */ /* 0x000fe40004000000 */
[----:B------:R-:W-:Y:S01]  /*5b40*/  FSEL R119, R119, 1, !P0 ;  /* 0x3f80000077777808 */ /* 0x000fe20004000000 */
[----:B------:R-:W-:Y:S01]  /*5b50*/  FFMA.FTZ R88, R137, R131, R88 ;  /* 0x0000008389587223 */ /* 0x000fe20000010058 */
[----:B------:R-:W-:Y:S01]  /*5b60*/  ISETP.GE.U32.AND P0, PT, R40, UR10, PT ;  /* 0x0000000a28007c0c */ /* 0x000fe2000bf06070 */
[----:B------:R-:W-:Y:S01]  /*5b70*/  FADD.FTZ R101, R132, R101 ;  /* 0x0000006584657221 */ /* 0x000fe20000010000 */
[----:B------:R-:W-:Y:S01]  /*5b80*/  FMUL.FTZ R40, R41, R58 ;  /* 0x0000003a29287220 */ /* 0x000fe20000410000 */
[----:B------:R-:W-:Y:S01]  /*5b90*/  FMUL.FTZ R106, R55, R54 ;  /* 0x00000036376a7220 */ /* 0x000fe20000410000 */
[----:B--2---:R-:W-:Y:S01]  /*5ba0*/  FMUL.FTZ R100, R9, R100 ;  /* 0x0000006409647220 */ /* 0x004fe20000410000 */
[----:B------:R-:W-:Y:S01]  /*5bb0*/  FADD.FTZ R88, R133, R88 ;  /* 0x0000005885587221 */ /* 0x000fe20000010000 */
[----:B------:R-:W-:Y:S01]  /*5bc0*/  FMUL.FTZ R141, R130, R101 ;  /* 0x00000065828d7220 */ /* 0x000fe20000410000 */
[----:B------:R-:W-:Y:S01]  /*5bd0*/  FMUL.RZ R102, R40, 0.15915493667125701904 ;  /* 0x3e22f98328667820 */ /* 0x000fe2000040c000 */
[----:B------:R-:W-:Y:S01]  /*5be0*/  IADD3 R99, R52, 0xe, RZ ;  /* 0x0000000e34637810 */ /* 0x000fe20007ffe0ff */
[----:B------:R-:W-:Y:S01]  /*5bf0*/  FMUL.FTZ R55, R41, R38 ;  /* 0x0000002629377220 */ /* 0x000fe20000410000 */
[C---:B----4-:R-:W-:Y:S01]  /*5c00*/  FMUL.FTZ R47, R98.reuse, R47 ;  /* 0x0000002f622f7220 */ /* 0x050fe20000410000 */
[----:B------:R-:W-:Y:S01]  /*5c10*/  FMUL.FTZ R98, R98, R46 ;  /* 0x0000002e62627220 */ /* 0x000fe20000410000 */
[-C--:B------:R-:W-:Y:S01]  /*5c20*/  FMUL.FTZ R46, R130, R88.reuse ;  /* 0x00000058822e7220 */ /* 0x080fe20000410000 */
[----:B------:R-:W-:Y:S01]  /*5c30*/  FFMA.FTZ R142, R127, R88, R141 ;  /* 0x000000587f8e7223 */ /* 0x000fe2000001008d */
[----:B------:R-:W-:Y:S01]  /*5c40*/  MUFU.SIN R40, R102 ;  /* 0x0000006600287308 */ /* 0x000fe20000000400 */
[----:B------:R-:W-:Y:S01]  /*5c50*/  FSEL R106, R106, RZ, !P3 ;  /* 0x000000ff6a6a7208 */ /* 0x000fe20005800000 */
[----:B------:R-:W-:Y:S01]  /*5c60*/  UIMAD UR12, UR12, UR26, URZ ;  /* 0x0000001a0c0c72a4 */ /* 0x000fe2000f8e023f */
[----:B------:R-:W-:Y:S01]  /*5c70*/  FSEL R105, R100, RZ, !P3 ;  /* 0x000000ff64697208 */ /* 0x000fe20005800000 */
[----:B------:R-:W-:Y:S01]  /*5c80*/  FMUL.FTZ R48, R49, R48 ;  /* 0x0000003031307220 */ /* 0x000fe20000410000 */
[----:B------:R-:W-:-:S02]  /*5c90*/  FSEL R103, R103, 1, !P3 ;  /* 0x3f80000067677808 */ /* 0x000fc40005800000 */
[----:B------:R-:W-:Y:S01]  /*5ca0*/  ISETP.GE.U32.AND P3, PT, R99, UR10, PT ;  /* 0x0000000a63007c0c */ /* 0x000fe2000bf66070 */
[----:B------:R1:W-:Y:S01]  /*5cb0*/  MUFU.COS R51, R102 ;  /* 0x0000006600337308 */ /* 0x0003e20000000000 */
[----:B------:R-:W-:Y:S01]  /*5cc0*/  FMUL.FTZ R99, R49, R44 ;  /* 0x0000002c31637220 */ /* 0x000fe20000410000 */
[----:B------:R-:W-:Y:S01]  /*5cd0*/  FFMA.FTZ R49, R127, R101, -R46 ;  /* 0x000000657f317223 */ /* 0x000fe2000001082e */
[----:B------:R-:W-:Y:S01]  /*5ce0*/  FADD.FTZ R142, R129, R142 ;  /* 0x0000008e818e7221 */ /* 0x000fe20000010000 */
[----:B------:R-:W-:Y:S01]  /*5cf0*/  UIMAD UR12, UR7, UR27, UR12 ;  /* 0x0000001b070c72a4 */ /* 0x000fe2000f8e020c */
[----:B-1----:R-:W-:Y:S01]  /*5d00*/  FMUL.RZ R102, R55, 0.15915493667125701904 ;  /* 0x3e22f98337667820 */ /* 0x002fe2000040c000 */
[----:B------:R-:W-:-:S03]  /*5d10*/  FADD.FTZ R49, R128, R49 ;  /* 0x0000003180317221 */ /* 0x000fc60000010000 */
[----:B------:R-:W-:Y:S01]  /*5d20*/  MUFU.SIN R55, R102 ;  /* 0x0000006600377308 */ /* 0x000fe20000000400 */
[----:B------:R-:W-:Y:S01]  /*5d30*/  FMUL.FTZ R97, R8, R97 ;  /* 0x0000006108617220 */ /* 0x000fe20000410000 */
[----:B------:R-:W-:-:S06]  /*5d40*/  IADD3 R143, R43, UR12, RZ ;  /* 0x0000000c2b8f7c10 */ /* 0x000fcc000fffe0ff */
[----:B------:R1:W-:Y:S01]  /*5d50*/  MUFU.COS R150, R102 ;  /* 0x0000006600967308 */ /* 0x0003e20000000000 */
[----:B0-----:R-:W-:Y:S01]  /*5d60*/  FMUL.FTZ R89, R8, R89 ;  /* 0x0000005908597220 */ /* 0x001fe20000410000 */
[C---:B------:R-:W-:Y:S01]  /*5d70*/  FMUL.FTZ R96, R7.reuse, R96 ;  /* 0x0000006007607220 */ /* 0x040fe20000410000 */
[----:B---3--:R-:W-:Y:S01]  /*5d80*/  FMUL.FTZ R94, R7, R94 ;  /* 0x0000005e075e7220 */ /* 0x008fe20000410000 */
[----:B-1----:R-:W-:Y:S01]  /*5d90*/  FSEL R102, R48, RZ, !P2 ;  /* 0x000000ff30667208 */ /* 0x002fe20005000000 */
[----:B------:R-:W-:Y:S01]  /*5da0*/  FMUL.FTZ R48, R126, R142 ;  /* 0x0000008e7e307220 */ /* 0x000fe20000410000 */
[----:B------:R-:W-:-:S03]  /*5db0*/  FMUL.FTZ R46, R41, R36 ;  /* 0x00000024292e7220 */ /* 0x000fc60000410000 */
[-C--:B------:R-:W-:Y:S01]  /*5dc0*/  FFMA.FTZ R43, R123, R49.reuse, -R48 ;  /* 0x000000317b2b7223 */ /* 0x080fe20000010830 */
[----:B------:R-:W-:Y:S01]  /*5dd0*/  FMUL.FTZ R48, R126, R49 ;  /* 0x000000317e307220 */ /* 0x000fe20000410000 */
[C---:B------:R-:W-:Y:S01]  /*5de0*/  FMUL.FTZ R44, R45.reuse, R38 ;  /* 0x000000262d2c7220 */ /* 0x040fe20000410000 */
[----:B------:R-:W-:Y:S01]  /*5df0*/  IADD3 R52, R52, 0xf, RZ ;  /* 0x0000000f34347810 */ /* 0x000fe20007ffe0ff */
[----:B------:R-:W-:Y:S01]  /*5e00*/  FMUL.FTZ R147, R45, R36 ;  /* 0x000000242d937220 */ /* 0x000fe20000410000 */
[----:B------:R-:W-:Y:S01]  /*5e10*/  FSEL R101, R97, RZ, !P2 ;  /* 0x000000ff61657208 */ /* 0x000fe20005000000 */
[----:B------:R-:W-:Y:S01]  /*5e20*/  FFMA.FTZ R48, R123, R142, R48 ;  /* 0x0000008e7b307223 */ /* 0x000fe20000010030 */
[----:B------:R-:W-:Y:S01]  /*5e30*/  FSEL R100, R89, RZ, !P2 ;  /* 0x000000ff59647208 */ /* 0x000fe20005000000 */
[----:B------:R-:W-:Y:S01]  /*5e40*/  FADD.FTZ R43, R124, R43 ;  /* 0x0000002b7c2b7221 */ /* 0x000fe20000010000 */
[----:B------:R-:W-:Y:S02]  /*5e50*/  FSEL R99, R99, 1, !P2 ;  /* 0x3f80000063637808 */ /* 0x000fe40005000000 */
[----:B------:R-:W-:Y:S01]  /*5e60*/  FSEL R97, R96, RZ, !P0 ;  /* 0x000000ff60617208 */ /* 0x000fe20004000000 */
[----:B------:R-:W-:Y:S01]  /*5e70*/  FMUL.RZ R141, R46, 0.15915493667125701904 ;  /* 0x3e22f9832e8d7820 */ /* 0x000fe2000040c000 */
[----:B------:R-:W-:-:S02]  /*5e80*/  LEA R88, P2, R42, UR28, 0x3 ;  /* 0x0000001c2a587c11 */ /* 0x000fc4000f8418ff */
[----:B------:R-:W-:Y:S02]  /*5e90*/  FSEL R96, R94, RZ, !P0 ;  /* 0x000000ff5e607208 */ /* 0x000fe40004000000 */
[----:B------:R-:W-:Y:S02]  /*5ea0*/  FSEL R98, R98, RZ, !P0 ;  /* 0x000000ff62627208 */ /* 0x000fe40004000000 */
[----:B------:R-:W-:Y:S01]  /*5eb0*/  FSEL R94, R47, 1, !P0 ;  /* 0x3f8000002f5e7808 */ /* 0x000fe20004000000 */
[----:B------:R-:W-:Y:S01]  /*5ec0*/  FADD.FTZ R48, R125, R48 ;  /* 0x000000307d307221 */ /* 0x000fe20000010000 */
[----:B------:R-:W-:Y:S01]  /*5ed0*/  ISETP.GE.U32.AND P0, PT, R52, UR10, PT ;  /* 0x0000000a34007c0c */ /* 0x000fe2000bf06070 */
[----:B------:R-:W-:Y:S01]  /*5ee0*/  FMUL.FTZ R52, R122, R43 ;  /* 0x0000002b7a347220 */ /* 0x000fe20000410000 */
[----:B------:R-:W0:Y:S01]  /*5ef0*/  MUFU.EX2 R44, R44 ;  /* 0x0000002c002c7308 */ /* 0x000e220000000800 */
[----:B------:R-:W-:Y:S02]  /*5f00*/  LEA.HI.X R89, R42, UR29, R143, 0x3, P2 ;  /* 0x0000001d2a597c11 */ /* 0x000fe400090f1c8f */
[-C--:B------:R-:W-:Y:S01]  /*5f10*/  FFMA.FTZ R52, R119, R48.reuse, R52 ;  /* 0x0000003077347223 */ /* 0x080fe20000010034 */
[----:B------:R-:W-:-:S04]  /*5f20*/  FMUL.FTZ R48, R122, R48 ;  /* 0x000000307a307220 */ /* 0x000fc80000410000 */
[----:B------:R-:W-:Y:S01]  /*5f30*/  MUFU.EX2 R147, R147 ;  /* 0x0000009300937308 */ /* 0x000fe20000000800 */
[----:B------:R-:W-:-:S07]  /*5f40*/  FFMA.FTZ R43, R119, R43, -R48 ;  /* 0x0000002b772b7223 */ /* 0x000fce0000010830 */
[----:B------:R-:W1:Y:S01]  /*5f50*/  MUFU.COS R42, R141 ;  /* 0x0000008d002a7308 */ /* 0x000e620000000000 */
[----:B------:R-:W-:Y:S01]  /*5f60*/  FADD.FTZ R43, R120, R43 ;  /* 0x0000002b782b7221 */ /* 0x000fe20000010000 */
[----:B------:R-:W-:-:S06]  /*5f70*/  FADD.FTZ R52, R121, R52 ;  /* 0x0000003479347221 */ /* 0x000fcc0000010000 */
[----:B------:R-:W2:Y:S01]  /*5f80*/  MUFU.SIN R46, R141 ;  /* 0x0000008d002e7308 */ /* 0x000ea20000000400 */
[C---:B------:R-:W-:Y:S01]  /*5f90*/  FMUL.FTZ R139, R45.reuse, R58 ;  /* 0x0000003a2d8b7220 */ /* 0x040fe20000410000 */
[C---:B------:R-:W-:Y:S01]  /*5fa0*/  FMUL.FTZ R54, R45.reuse, R56 ;  /* 0x000000382d367220 */ /* 0x040fe20000410000 */
[----:B------:R-:W-:Y:S01]  /*5fb0*/  FMUL.FTZ R142, R45, R34 ;  /* 0x000000222d8e7220 */ /* 0x000fe20000410000 */
[----:B------:R-:W-:Y:S01]  /*5fc0*/  FMUL.FTZ R45, R118, R43 ;  /* 0x0000002b762d7220 */ /* 0x000fe20000410000 */
[C---:B0-----:R-:W-:Y:S01]  /*5fd0*/  FMUL.FTZ R150, R44.reuse, R150 ;  /* 0x000000962c967220 */ /* 0x041fe20000410000 */
[----:B------:R-:W-:Y:S01]  /*5fe0*/  FMUL.FTZ R55, R44, R55 ;  /* 0x000000372c377220 */ /* 0x000fe20000410000 */
[----:B------:R-:W-:Y:S01]  /*5ff0*/  FMUL.FTZ R41, R41, R34 ;  /* 0x0000002229297220 */ /* 0x000fe20000410000 */
[----:B------:R-:W-:Y:S01]  /*6000*/  FMUL.FTZ R44, R118, R52 ;  /* 0x00000034762c7220 */ /* 0x000fe20000410000 */
[----:B-1----:R-:W-:Y:S01]  /*6010*/  FMUL.FTZ R145, R147, R42 ;  /* 0x0000002a93917220 */ /* 0x002fe20000410000 */
[C---:B------:R-:W-:Y:S01]  /*6020*/  FMUL.FTZ R42, R138.reuse, R134 ;  /* 0x000000868a2a7220 */ /* 0x040fe20000410000 */
[----:B------:R-:W-:Y:S01]  /*6030*/  FFMA.FTZ R52, R115, R52, R45 ;  /* 0x0000003473347223 */ /* 0x000fe2000001002d */
[----:B------:R-:W-:Y:S01]  /*6040*/  FMUL.RZ R47, R41, 0.15915493667125701904 ;  /* 0x3e22f983292f7820 */ /* 0x000fe2000040c000 */
[----:B------:R-:W0:Y:S01]  /*6050*/  MUFU.EX2 R54, R54 ;  /* 0x0000003600367308 */ /* 0x000e220000000800 */
[----:B------:R-:W-:Y:S01]  /*6060*/  FFMA.FTZ R43, R115, R43, -R44 ;  /* 0x0000002b732b7223 */ /* 0x000fe2000001082c */
[C---:B------:R-:W-:Y:S01]  /*6070*/  FMUL.FTZ R41, R135.reuse, R134 ;  /* 0x0000008687297220 */ /* 0x040fe20000410000 */
[-C--:B------:R-:W-:Y:S01]  /*6080*/  FFMA.FTZ R42, R135, R131.reuse, -R42 ;  /* 0x00000083872a7223 */ /* 0x080fe2000001082a */
[----:B------:R-:W-:Y:S01]  /*6090*/  FADD.FTZ R52, R117, R52 ;  /* 0x0000003475347221 */ /* 0x000fe20000010000 */
[----:B--2---:R-:W-:Y:S01]  /*60a0*/  FMUL.FTZ R147, R147, R46 ;  /* 0x0000002e93937220 */ /* 0x004fe20000410000 */
[----:B------:R-:W-:Y:S01]  /*60b0*/  FFMA.FTZ R41, R138, R131, R41 ;  /* 0x000000838a297223 */ /* 0x000fe20000010029 */
[----:B------:R-:W-:Y:S01]  /*60c0*/  FADD.FTZ R43, R116, R43 ;  /* 0x0000002b742b7221 */ /* 0x000fe20000010000 */
        /* <DEDUP_REMOVED lines=8> */
[----:B------:R-:W-:Y:S01]  /*6150*/  MUFU.EX2 R142, R142 ;  /* 0x0000008e008e7308 */ /* 0x000fe20000000800 */
[----:B------:R-:W-:Y:S01]  /*6160*/  FMUL.FTZ R42, R126, R46 ;  /* 0x0000002e7e2a7220 */ /* 0x000fe20000410000 */
[----:B------:R-:W-:Y:S01]  /*6170*/  FADD.FTZ R45, R112, R43 ;  /* 0x0000002b702d7221 */ /* 0x000fe20000010000 */
[----:B------:R-:W-:Y:S01]  /*6180*/  FADD.FTZ R52, R113, R52 ;  /* 0x0000003471347221 */ /* 0x000fe20000010000 */
[C---:B0-----:R-:W-:Y:S01]  /*6190*/  FMUL.FTZ R53, R54.reuse, R53 ;  /* 0x0000003536357220 */ /* 0x041fe20000410000 */
[----:B------:R-:W-:Y:S01]  /*61a0*/  ISETP.GE.AND P2, PT, R91, 0x10, PT ;  /* 0x000000105b00780c */ /* 0x000fe20003f46270 */
[----:B------:R-:W5:Y:S02]  /*61b0*/  LDG.E.64 R88, desc[UR16][R88.64] ;  /* 0x0000001058587981 */ /* 0x000f64000c1e1b00 */
[----:B------:R-:W0:Y:S01]  /*61c0*/  MUFU.COS R141, R47 ;  /* 0x0000002f008d7308 */ /* 0x000e220000000000 */
[----:B------:R-:W-:Y:S01]  /*61d0*/  FMUL.FTZ R140, R54, R140 ;  /* 0x0000008c368c7220 */ /* 0x000fe20000410000 */
[-C--:B------:R-:W-:Y:S01]  /*61e0*/  FMUL.FTZ R43, R126, R44.reuse ;  /* 0x0000002c7e2b7220 */ /* 0x080fe20000410000 */
[----:B------:R-:W-:Y:S01]  /*61f0*/  FFMA.FTZ R42, R123, R44, -R42 ;  /* 0x0000002c7b2a7223 */ /* 0x000fe2000001082a */
[----:B------:R-:W-:-:S04]  /*6200*/  FMUL.FTZ R54, R110, R45 ;  /* 0x0000002d6e367220 */ /* 0x000fc80000410000 */
[----:B------:R1:W2:Y:S01]  /*6210*/  MUFU.SIN R41, R47 ;  /* 0x0000002f00297308 */ /* 0x0002a20000000400 */
[----:B------:R-:W-:Y:S01]  /*6220*/  FMUL.FTZ R48, R110, R52 ;  /* 0x000000346e307220 */ /* 0x000fe20000410000 */
[----:B------:R-:W-:Y:S01]  /*6230*/  FFMA.FTZ R43, R123, R46, R43 ;  /* 0x0000002e7b2b7223 */ /* 0x000fe2000001002b */
[C---:B------:R-:W-:Y:S01]  /*6240*/  FMUL.FTZ R44, R122.reuse, R42 ;  /* 0x0000002a7a2c7220 */ /* 0x040fe20000410000 */
[C---:B------:R-:W-:Y:S01]  /*6250*/  FFMA.FTZ R54, R107.reuse, R52, R54 ;  /* 0x000000346b367223 */ /* 0x040fe20000010036 */
[----:B-1----:R-:W-:Y:S02]  /*6260*/  FFMA.FTZ R47, R107, R45, -R48 ;  /* 0x0000002d6b2f7223 */ /* 0x002fe40000010830 */
[-C--:B------:R-:W-:Y:S01]  /*6270*/  FFMA.FTZ R45, R119, R43.reuse, R44 ;  /* 0x0000002b772d7223 */ /* 0x080fe2000001002c */
[----:B------:R-:W-:Y:S01]  /*6280*/  FADD.FTZ R54, R109, R54 ;  /* 0x000000366d367221 */ /* 0x000fe20000010000 */
[----:B------:R-:W-:Y:S02]  /*6290*/  FMUL.FTZ R44, R122, R43 ;  /* 0x0000002b7a2c7220 */ /* 0x000fe40000410000 */
[----:B------:R-:W1:Y:S01]  /*62a0*/  LDS R43, [R50+0x5c] ;  /* 0x00005c00322b7984 */ /* 0x000e620000000800 */
[----:B0-----:R-:W-:Y:S01]  /*62b0*/  FMUL.FTZ R141, R142, R141 ;  /* 0x0000008d8e8d7220 */ /* 0x001fe20000410000 */
[----:B------:R-:W-:Y:S01]  /*62c0*/  FADD.FTZ R47, R108, R47 ;  /* 0x0000002f6c2f7221 */ /* 0x000fe20000010000 */
[----:B------:R-:W-:Y:S01]  /*62d0*/  FMUL.FTZ R46, R106, R54 ;  /* 0x000000366a2e7220 */ /* 0x000fe20000410000 */
[----:B------:R-:W-:Y:S01]  /*62e0*/  FFMA.FTZ R44, R119, R42, -R44 ;  /* 0x0000002a772c7223 */ /* 0x000fe2000001082c */
[----:B--2---:R-:W-:Y:S01]  /*62f0*/  FMUL.FTZ R142, R142, R41 ;  /* 0x000000298e8e7220 */ /* 0x004fe20000410000 */
[C---:B------:R-:W-:Y:S01]  /*6300*/  FMUL.FTZ R42, R118.reuse, R45 ;  /* 0x0000002d762a7220 */ /* 0x040fe20000410000 */
[----:B------:R-:W0:Y:S01]  /*6310*/  LDS R41, [R50+0x58] ;  /* 0x0000580032297984 */ /* 0x000e220000000800 */
[-C--:B------:R-:W-:Y:S01]  /*6320*/  FFMA.FTZ R49, R103, R47.reuse, -R46 ;  /* 0x0000002f67317223 */ /* 0x080fe2000001082e */
[-C--:B------:R-:W-:Y:S01]  /*6330*/  FMUL.FTZ R46, R118, R44.reuse ;  /* 0x0000002c762e7220 */ /* 0x080fe20000410000 */
[----:B------:R-:W-:Y:S01]  /*6340*/  FFMA.FTZ R42, R115, R44, -R42 ;  /* 0x0000002c732a7223 */ /* 0x000fe2000001082a */
[----:B------:R-:W-:-:S02]  /*6350*/  FMUL.FTZ R48, R106, R47 ;  /* 0x0000002f6a307220 */ /* 0x000fc40000410000 */
[----:B------:R-:W-:Y:S01]  /*6360*/  FFMA.FTZ R46, R115, R45, R46 ;  /* 0x0000002d732e7223 */ /* 0x000fe2000001002e */
[C---:B------:R-:W-:Y:S01]  /*6370*/  FMUL.FTZ R44, R114.reuse, R42 ;  /* 0x0000002a722c7220 */ /* 0x040fe20000410000 */
[----:B------:R-:W-:Y:S02]  /*6380*/  FFMA.FTZ R48, R103, R54, R48 ;  /* 0x0000003667307223 */ /* 0x000fe40000010030 */
[-C--:B------:R-:W-:Y:S01]  /*6390*/  FMUL.FTZ R45, R114, R46.reuse ;  /* 0x0000002e722d7220 */ /* 0x080fe20000410000 */
[----:B------:R-:W-:Y:S01]  /*63a0*/  FFMA.FTZ R46, R111, R46, R44 ;  /* 0x0000002e6f2e7223 */ /* 0x000fe2000001002c */
[----:B------:R-:W-:Y:S01]  /*63b0*/  FADD.FTZ R48, R105, R48 ;  /* 0x0000003069307221 */ /* 0x000fe20000010000 */
[----:B------:R-:W2:Y:S01]  /*63c0*/  LDS R44, [R50+0x64] ;  /* 0x00006400322c7984 */ /* 0x000ea20000000800 */
[----:B------:R-:W3:Y:S01]  /*63d0*/  MUFU.EX2 R139, R139 ;  /* 0x0000008b008b7308 */ /* 0x000ee20000000800 */
[----:B------:R-:W-:Y:S01]  /*63e0*/  FADD.FTZ R49, R104, R49 ;  /* 0x0000003168317221 */ /* 0x000fe20000010000 */
[----:B------:R-:W-:Y:S01]  /*63f0*/  FFMA.FTZ R45, R111, R42, -R45 ;  /* 0x0000002a6f2d7223 */ /* 0x000fe2000001082d */
[C---:B------:R-:W-:Y:S01]  /*6400*/  FMUL.FTZ R52, R102.reuse, R48 ;  /* 0x0000003066347220 */ /* 0x040fe20000410000 */
[----:B------:R-:W4:Y:S01]  /*6410*/  LDS R42, [R50+0x60] ;  /* 0x00006000322a7984 */ /* 0x000f220000000800 */
[----:B------:R-:W-:-:S02]  /*6420*/  FMUL.FTZ R54, R102, R49 ;  /* 0x0000003166367220 */ /* 0x000fc40000410000 */
[C---:B------:R-:W-:Y:S01]  /*6430*/  FFMA.FTZ R49, R99.reuse, R49, -R52 ;  /* 0x0000003163317223 */ /* 0x040fe20000010834 */
[CC--:B------:R-:W-:Y:S01]  /*6440*/  FMUL.FTZ R52, R110.reuse, R45.reuse ;  /* 0x0000002d6e347220 */ /* 0x0c0fe20000410000 */
[----:B------:R-:W-:Y:S01]  /*6450*/  FFMA.FTZ R54, R99, R48, R54 ;  /* 0x0000003063367223 */ /* 0x000fe20000010036 */
[-C--:B------:R-:W-:Y:S01]  /*6460*/  FMUL.FTZ R48, R110, R46.reuse ;  /* 0x0000002e6e307220 */ /* 0x080fe20000410000 */
[----:B------:R-:W-:Y:S01]  /*6470*/  FADD.FTZ R49, R100, R49 ;  /* 0x0000003164317221 */ /* 0x000fe20000010000 */
[----:B------:R-:W-:Y:S01]  /*6480*/  FFMA.FTZ R52, R107, R46, R52 ;  /* 0x0000002e6b347223 */ /* 0x000fe20000010034 */
[----:B------:R-:W-:Y:S01]  /*6490*/  FADD.FTZ R47, R101, R54 ;  /* 0x00000036652f7221 */ /* 0x000fe20000010000 */
[----:B------:R-:W-:Y:S01]  /*64a0*/  FFMA.FTZ R48, R107, R45, -R48 ;  /* 0x0000002d6b307223 */ /* 0x000fe20000010830 */
[C---:B------:R-:W-:Y:S01]  /*64b0*/  FMUL.FTZ R54, R98.reuse, R49 ;  /* 0x0000003162367220 */ /* 0x040fe20000410000 */
[----:B------:R-:W4:Y:S01]  /*64c0*/  LDS R45, [R50+0x6c] ;  /* 0x00006c00322d7984 */ /* 0x000f220000000800 */
[C---:B---3--:R-:W-:Y:S01]  /*64d0*/  FMUL.FTZ R51, R139.reuse, R51 ;  /* 0x000000338b337220 */ /* 0x048fe20000410000 */
[----:B------:R-:W-:Y:S01]  /*64e0*/  FMUL.FTZ R40, R139, R40 ;  /* 0x000000288b287220 */ /* 0x000fe20000410000 */
[-C--:B------:R-:W-:Y:S01]  /*64f0*/  FMUL.FTZ R139, R98, R47.reuse ;  /* 0x0000002f628b7220 */ /* 0x080fe20000410000 */
[----:B------:R-:W-:Y:S01]  /*6500*/  FMUL.FTZ R46, R106, R52 ;  /* 0x000000346a2e7220 */ /* 0x000fe20000410000 */
[----:B------:R-:W-:-:S02]  /*6510*/  FFMA.FTZ R54, R94, R47, R54 ;  /* 0x0000002f5e367223 */ /* 0x000fc40000010036 */
[----:B------:R-:W3:Y:S01]  /*6520*/  LDS R47, [R50+0x68] ;  /* 0x00006800322f7984 */ /* 0x000ee20000000800 */
[----:B------:R-:W-:Y:S01]  /*6530*/  FFMA.FTZ R139, R94, R49, -R139 ;  /* 0x000000315e8b7223 */ /* 0x000fe2000001088b */
[----:B------:R-:W-:Y:S01]  /*6540*/  FSEL R158, R40, RZ, !P6 ;  /* 0x000000ff289e7208 */ /* 0x000fe20007000000 */
[----:B-1----:R-:W-:Y:S01]  /*6550*/  FMUL.FTZ R43, R6, R43 ;  /* 0x0000002b062b7220 */ /* 0x002fe20000410000 */
[-C--:B------:R-:W-:Y:S01]  /*6560*/  FFMA.FTZ R46, R103, R48.reuse, -R46 ;  /* 0x00000030672e7223 */ /* 0x080fe2000001082e */
[----:B------:R-:W-:Y:S01]  /*6570*/  FADD.FTZ R54, R97, R54 ;  /* 0x0000003661367221 */ /* 0x000fe20000010000 */
[----:B------:R-:W-:Y:S01]  /*6580*/  FMUL.FTZ R48, R106, R48 ;  /* 0x000000306a307220 */ /* 0x000fe20000410000 */
[----:B------:R-:W-:Y:S01]  /*6590*/  FSEL R157, R51, 1, !P6 ;  /* 0x3f800000339d7808 */ /* 0x000fe20007000000 */
[----:B------:R-:W-:Y:S01]  /*65a0*/  FADD.FTZ R139, R96, R139 ;  /* 0x0000008b608b7221 */ /* 0x000fe20000010000 */
[----:B0-----:R-:W-:Y:S01]  /*65b0*/  FMUL.FTZ R41, R6, R41 ;  /* 0x0000002906297220 */ /* 0x001fe20000410000 */
[C---:B------:R-:W-:Y:S01]  /*65c0*/  FMUL.FTZ R40, R158.reuse, R54 ;  /* 0x000000369e287220 */ /* 0x040fe20000410000 */
[----:B------:R-:W-:Y:S01]  /*65d0*/  FSEL R155, R43, RZ, !P6 ;  /* 0x000000ff2b9b7208 */ /* 0x000fe20007000000 */
[----:B------:R-:W-:Y:S01]  /*65e0*/  FFMA.FTZ R48, R103, R52, R48 ;  /* 0x0000003467307223 */ /* 0x000fe20000010030 */
[----:B------:R-:W0:Y:S01]  /*65f0*/  LDS R43, [R50+0x70] ;  /* 0x00007000322b7984 */ /* 0x000e220000000800 */
[-C--:B------:R-:W-:Y:S01]  /*6600*/  FMUL.FTZ R49, R158, R139.reuse ;  /* 0x0000008b9e317220 */ /* 0x080fe20000410000 */
[----:B------:R-:W-:Y:S01]  /*6610*/  FFMA.FTZ R139, R157, R139, -R40 ;  /* 0x0000008b9d8b7223 */ /* 0x000fe20000010828 */
[----:B------:R-:W-:Y:S01]  /*6620*/  FSEL R154, R41, RZ, !P6 ;  /* 0x000000ff299a7208 */ /* 0x000fe20007000000 */
[----:B------:R-:W-:Y:S01]  /*6630*/  FMUL.FTZ R40, R102, R48 ;  /* 0x0000003066287220 */ /* 0x000fe20000410000 */
[----:B------:R-:W1:Y:S01]  /*6640*/  LDS R41, [R50+0x74] ;  /* 0x0000740032297984 */ /* 0x000e620000000800 */
[----:B------:R-:W-:Y:S01]  /*6650*/  FSEL R153, R53, 1, !P5 ;  /* 0x3f80000035997808 */ /* 0x000fe20006800000 */
[----:B------:R-:W-:Y:S01]  /*6660*/  FFMA.FTZ R54, R157, R54, R49 ;  /* 0x000000369d367223 */ /* 0x000fe20000010031 */
[----:B------:R-:W-:Y:S01]  /*6670*/  FSEL R156, R140, RZ, !P5 ;  /* 0x000000ff8c9c7208 */ /* 0x000fe20006800000 */
[----:B------:R-:W-:Y:S01]  /*6680*/  FFMA.FTZ R53, R99, R46, -R40 ;  /* 0x0000002e63357223 */ /* 0x000fe20000010828 */
[----:B------:R-:W-:Y:S01]  /*6690*/  FADD.FTZ R40, R154, R139 ;  /* 0x0000008b9a287221 */ /* 0x000fe20000010000 */
[----:B--2---:R-:W-:Y:S01]  /*66a0*/  FMUL.FTZ R44, R5, R44 ;  /* 0x0000002c052c7220 */ /* 0x004fe20000410000 */
[----:B------:R-:W-:Y:S01]  /*66b0*/  FADD.FTZ R54, R155, R54 ;  /* 0x000000369b367221 */ /* 0x000fe20000010000 */
[----:B----4-:R-:W-:Y:S01]  /*66c0*/  FMUL.FTZ R42, R5, R42 ;  /* 0x0000002a052a7220 */ /* 0x010fe20000410000 */
[C---:B------:R-:W-:Y:S01]  /*66d0*/  FMUL.FTZ R49, R156.reuse, R40 ;  /* 0x000000289c317220 */ /* 0x040fe20000410000 */
[----:B------:R-:W-:Y:S01]  /*66e0*/  FSEL R152, R55, RZ, !P4 ;  /* 0x000000ff37987208 */ /* 0x000fe20006000000 */
[-C--:B------:R-:W-:Y:S01]  /*66f0*/  FMUL.FTZ R52, R156, R54.reuse ;  /* 0x000000369c347220 */ /* 0x080fe20000410000 */
[----:B------:R-:W-:Y:S01]  /*6700*/  FSEL R151, R44, RZ, !P5 ;  /* 0x000000ff2c977208 */ /* 0x000fe20006800000 */
[C---:B------:R-:W-:Y:S01]  /*6710*/  FFMA.FTZ R54, R153.reuse, R54, R49 ;  /* 0x0000003699367223 */ /* 0x040fe20000010031 */
[----:B------:R-:W-:Y:S01]  /*6720*/  FSEL R149, R42, RZ, !P5 ;  /* 0x000000ff2a957208 */ /* 0x000fe20006800000 */
[----:B------:R-:W-:Y:S01]  /*6730*/  FFMA.FTZ R52, R153, R40, -R52 ;  /* 0x0000002899347223 */ /* 0x000fe20000010834 */
[----:B------:R-:W2:Y:S01]  /*6740*/  LDS R49, [R50+0x78] ;  /* 0x0000780032317984 */ /* 0x000ea20000000800 */
[----:B------:R-:W-:Y:S01]  /*6750*/  FADD.FTZ R159, R151, R54 ;  /* 0x00000036979f7221 */ /* 0x000fe20000010000 */
[----:B------:R-:W-:Y:S01]  /*6760*/  FSEL R150, R150, 1, !P4 ;  /* 0x3f80000096967808 */ /* 0x000fe20006000000 */
[----:B------:R-:W-:Y:S01]  /*6770*/  FMUL.FTZ R46, R102, R46 ;  /* 0x0000002e662e7220 */ /* 0x000fe20000410000 */
[----:B------:R4:W2:Y:S01]  /*6780*/  LDS R51, [R50+0x7c] ;  /* 0x00007c0032337984 */ /* 0x0008a20000000800 */
[----:B------:R-:W-:Y:S01]  /*6790*/  FADD.FTZ R143, R149, R52 ;  /* 0x00000034958f7221 */ /* 0x000fe20000010000 */
[----:B------:R-:W-:Y:S01]  /*67a0*/  FMUL.FTZ R161, R152, R159 ;  /* 0x0000009f98a17220 */ /* 0x000fe20000410000 */
[----:B------:R-:W-:Y:S01]  /*67b0*/  FMUL.FTZ R45, R4, R45 ;  /* 0x0000002d042d7220 */ /* 0x000fe20000410000 */
[----:B------:R-:W-:-:S02]  /*67c0*/  FFMA.FTZ R139, R99, R48, R46 ;  /* 0x00000030638b7223 */ /* 0x000fc4000001002e */
[-C--:B------:R-:W-:Y:S01]  /*67d0*/  FFMA.FTZ R161, R150, R143.reuse, -R161 ;  /* 0x0000008f96a17223 */ /* 0x080fe200000108a1 */
[----:B------:R-:W-:Y:S01]  /*67e0*/  FMUL.FTZ R143, R152, R143 ;  /* 0x0000008f988f7220 */ /* 0x000fe20000410000 */
[----:B---3--:R-:W-:Y:S01]  /*67f0*/  FMUL.FTZ R47, R4, R47 ;  /* 0x0000002f042f7220 */ /* 0x008fe20000410000 */
[----:B------:R-:W-:Y:S01]  /*6800*/  FMUL.FTZ R55, R98, R139 ;  /* 0x0000008b62377220 */ /* 0x000fe20000410000 */
[----:B------:R-:W-:Y:S01]  /*6810*/  FSEL R148, R45, RZ, !P4 ;  /* 0x000000ff2d947208 */ /* 0x000fe20006000000 */
[----:B------:R-:W-:Y:S01]  /*6820*/  FFMA.FTZ R143, R150, R159, R143 ;  /* 0x0000009f968f7223 */ /* 0x000fe2000001008f */
[-C--:B------:R-:W-:Y:S01]  /*6830*/  FMUL.FTZ R40, R98, R53.reuse ;  /* 0x0000003562287220 */ /* 0x080fe20000410000 */
[----:B------:R-:W-:Y:S01]  /*6840*/  FFMA.FTZ R55, R94, R53, -R55 ;  /* 0x000000355e377223 */ /* 0x000fe20000010837 */
[----:B------:R-:W-:Y:S01]  /*6850*/  FSEL R147, R147, RZ, !P3 ;  /* 0x000000ff93937208 */ /* 0x000fe20005800000 */
[----:B------:R-:W-:Y:S01]  /*6860*/  FADD.FTZ R48, R148, R143 ;  /* 0x0000008f94307221 */ /* 0x000fe20000010000 */
[----:B------:R-:W-:Y:S01]  /*6870*/  FSEL R146, R47, RZ, !P4 ;  /* 0x000000ff2f927208 */ /* 0x000fe20006000000 */
[----:B0-----:R-:W-:Y:S01]  /*6880*/  FMUL.FTZ R43, R2, R43 ;  /* 0x0000002b022b7220 */ /* 0x001fe20000410000 */
[----:B------:R-:W-:Y:S01]  /*6890*/  FFMA.FTZ R40, R94, R139, R40 ;  /* 0x0000008b5e287223 */ /* 0x000fe20000010028 */
[----:B------:R-:W-:Y:S01]  /*68a0*/  FMUL.FTZ R44, R158, R55 ;  /* 0x000000379e2c7220 */ /* 0x000fe20000410000 */
[----:B------:R-:W-:Y:S01]  /*68b0*/  FSEL R145, R145, 1, !P3 ;  /* 0x3f80000091917808 */ /* 0x000fe20005800000 */
[----:B------:R-:W-:Y:S01]  /*68c0*/  FADD.FTZ R46, R146, R161 ;  /* 0x000000a1922e7221 */ /* 0x000fe20000010000 */
[----:B----4-:R-:W-:Y:S01]  /*68d0*/  FMUL.FTZ R50, R147, R48 ;  /* 0x0000003093327220 */ /* 0x010fe20000410000 */
[----:B-1----:R-:W-:Y:S01]  /*68e0*/  FMUL.FTZ R143, R2, R41 ;  /* 0x00000029028f7220 */ /* 0x002fe20000410000 */
[-C--:B------:R-:W-:Y:S01]  /*68f0*/  FMUL.FTZ R42, R158, R40.reuse ;  /* 0x000000289e2a7220 */ /* 0x080fe20000410000 */
[----:B------:R-:W-:Y:S01]  /*6900*/  FFMA.FTZ R44, R157, R40, R44 ;  /* 0x000000289d2c7223 */ /* 0x000fe2000001002c */
        /* <DEDUP_REMOVED lines=11> */
[----:B------:R-:W-:Y:S01]  /*69c0*/  FADD.FTZ R48, R143, R48 ;  /* 0x000000308f307221 */ /* 0x000fe20000010000 */
[----:B------:R-:W-:Y:S01]  /*69d0*/  FMUL.FTZ R40, R142, R45 ;  /* 0x0000002d8e287220 */ /* 0x000fe20000410000 */
[----:B------:R-:W-:-:S03]  /*69e0*/  FMUL.FTZ R42, R156, R42 ;  /* 0x0000002a9c2a7220 */ /* 0x000fc60000410000 */
[-C--:B------:R-:W-:Y:S01]  /*69f0*/  FFMA.FTZ R47, R141, R48.reuse, R40 ;  /* 0x000000308d2f7223 */ /* 0x080fe20000010028 */
[----:B------:R-:W-:Y:S01]  /*6a00*/  FMUL.FTZ R48, R142, R48 ;  /* 0x000000308e307220 */ /* 0x000fe20000410000 */
[----:B------:R-:W-:Y:S01]  /*6a10*/  FFMA.FTZ R43, R153, R44, R42 ;  /* 0x0000002c992b7223 */ /* 0x000fe2000001002a */
[----:B--2---:R-:W-:Y:S02]  /*6a20*/  FMUL.FTZ R49, R0, R49 ;  /* 0x0000003100317220 */ /* 0x004fe40000410000 */
[----:B------:R-:W-:Y:S01]  /*6a30*/  FFMA.FTZ R48, R141, R45, -R48 ;  /* 0x0000002d8d307223 */ /* 0x000fe20000010830 */
[----:B------:R-:W-:Y:S01]  /*6a40*/  FMUL.FTZ R45, R152, R43 ;  /* 0x0000002b982d7220 */ /* 0x000fe20000410000 */
[----:B------:R-:W-:Y:S01]  /*6a50*/  FMUL.FTZ R51, R0, R51 ;  /* 0x0000003300337220 */ /* 0x000fe20000410000 */
[----:B------:R-:W-:Y:S01]  /*6a60*/  FSEL R139, R49, RZ, !P0 ;  /* 0x000000ff318b7208 */ /* 0x000fe20004000000 */
[-C--:B------:R-:W-:Y:S01]  /*6a70*/  FMUL.FTZ R42, R152, R41.reuse ;  /* 0x00000029982a7220 */ /* 0x080fe20000410000 */
[----:B------:R-:W-:-:S02]  /*6a80*/  FFMA.FTZ R40, R150, R41, -R45 ;  /* 0x0000002996287223 */ /* 0x000fc4000001082d */
[----:B------:R-:W-:Y:S01]  /*6a90*/  FSEL R140, R51, RZ, !P0 ;  /* 0x000000ff338c7208 */ /* 0x000fe20004000000 */
[----:B------:R-:W-:Y:S01]  /*6aa0*/  FFMA.FTZ R42, R150, R43, R42 ;  /* 0x0000002b962a7223 */ /* 0x000fe2000001002a */
[----:B------:R-:W-:Y:S01]  /*6ab0*/  FMUL.FTZ R44, R147, R40 ;  /* 0x00000028932c7220 */ /* 0x000fe20000410000 */
[----:B------:R-:W-:Y:S02]  /*6ac0*/  FADD.FTZ R50, R139, R48 ;  /* 0x000000308b327221 */ /* 0x000fe40000010000 */
[----:B------:R-:W-:Y:S01]  /*6ad0*/  FADD.FTZ R51, R140, R47 ;  /* 0x0000002f8c337221 */ /* 0x000fe20000010000 */
[-C--:B------:R-:W-:Y:S01]  /*6ae0*/  FMUL.FTZ R41, R147, R42.reuse ;  /* 0x0000002a93297220 */ /* 0x080fe20000410000 */
[C---:B------:R-:W-:Y:S01]  /*6af0*/  FFMA.FTZ R44, R145.reuse, R42, R44 ;  /* 0x0000002a912c7223 */ /* 0x040fe2000001002c */
[----:B------:R-:W0:Y:S02]  /*6b00*/  SHFL.UP PT, R45, R50, 0x1, RZ ;  /* 0x04200000322d7989 */ /* 0x000e2400000e00ff */
[----:B------:R-:W-:Y:S01]  /*6b10*/  FFMA.FTZ R41, R145, R40, -R41 ;  /* 0x0000002891297223 */ /* 0x000fe20000010829 */
[C---:B------:R-:W-:Y:S01]  /*6b20*/  FMUL.FTZ R48, R142.reuse, R44 ;  /* 0x0000002c8e307220 */ /* 0x040fe20000410000 */
[----:B------:R-:W1:Y:S02]  /*6b30*/  SHFL.UP PT, R46, R51, 0x1, RZ ;  /* 0x04200000332e7989 */ /* 0x000e6400000e00ff */
[-C--:B------:R-:W-:Y:S01]  /*6b40*/  FMUL.FTZ R43, R142, R41.reuse ;  /* 0x000000298e2b7220 */ /* 0x080fe20000410000 */
[----:B------:R-:W-:-:S03]  /*6b50*/  FFMA.FTZ R48, R141, R41, -R48 ;  /* 0x000000298d307223 */ /* 0x000fc60000010830 */
[----:B------:R-:W-:Y:S02]  /*6b60*/  FFMA.FTZ R43, R141, R44, R43 ;  /* 0x0000002c8d2b7223 */ /* 0x000fe4000001002b */
        /* <DEDUP_REMOVED lines=8> */
[----:B------:R-:W-:Y:S01]  /*6bf0*/  @P0 FADD.FTZ R50, R50, R47 ;  /* 0x0000002f32320221 */ /* 0x000fe20000010000 */
[----:B--2---:R-:W-:-:S03]  /*6c00*/  FMUL.FTZ R47, R43, R40 ;  /* 0x000000282b2f7220 */ /* 0x004fc60000410000 */
[----:B------:R-:W0:Y:S01]  /*6c10*/  SHFL.UP PT, R53, R51, 0x2, RZ ;  /* 0x0440000033357989 */ /* 0x000e2200000e00ff */
[CC--:B---3--:R-:W-:Y:S01]  /*6c20*/  FMUL.FTZ R45, R43.reuse, R41.reuse ;  /* 0x000000292b2d7220 */ /* 0x0c8fe20000410000 */
[C---:B------:R-:W-:Y:S02]  /*6c30*/  FFMA.FTZ R42, R48.reuse, R41, R47 ;  /* 0x00000029302a7223 */ /* 0x040fe4000001002f */
[----:B------:R-:W1:Y:S01]  /*6c40*/  SHFL.UP PT, R49, R50, 0x2, RZ ;  /* 0x0440000032317989 */ /* 0x000e6200000e00ff */
[----:B------:R-:W-:Y:S02]  /*6c50*/  @P0 FFMA.FTZ R48, R48, R40, -R45 ;  /* 0x0000002830300223 */ /* 0x000fe4000001082d */
[----:B------:R-:W-:-:S03]  /*6c60*/  FSEL R42, R43, R42, !P0 ;  /* 0x0000002a2b2a7208 */ /* 0x000fc60004000000 */
[----:B------:R-:W2:Y:S04]  /*6c70*/  SHFL.UP PT, R41, R48, 0x2, RZ ;  /* 0x0440000030297989 */ /* 0x000ea800000e00ff */
[----:B------:R-:W3:Y:S01]  /*6c80*/  SHFL.UP PT, R43, R42, 0x2, RZ ;  /* 0x044000002a2b7989 */ /* 0x000ee200000e00ff */
[----:B------:R-:W-:Y:S01]  /*6c90*/  ISETP.GE.AND P0, PT, R91, 0x2, PT ;  /* 0x000000025b00780c */ /* 0x000fe20003f06270 */
[C---:B0-----:R-:W-:Y:S01]  /*6ca0*/  FMUL.FTZ R40, R42.reuse, R53 ;  /* 0x000000352a287220 */ /* 0x041fe20000410000 */
[----:B-1----:R-:W-:-:S03]  /*6cb0*/  FMUL.FTZ R45, R42, R49 ;  /* 0x000000312a2d7220 */ /* 0x002fc60000410000 */
[C---:B------:R-:W-:Y:S01]  /*6cc0*/  FFMA.FTZ R49, R48.reuse, R49, -R40 ;  /* 0x0000003130317223 */ /* 0x040fe20000010828 */
[----:B------:R-:W-:-:S07]  /*6cd0*/  FFMA.FTZ R44, R48, R53, R45 ;  /* 0x00000035302c7223 */ /* 0x000fce000001002d */
[----:B------:R-:W-:Y:S01]  /*6ce0*/  @P0 FADD.FTZ R50, R50, R49 ;  /* 0x0000003132320221 */ /* 0x000fe20000010000 */
[----:B--2---:R-:W-:Y:S01]  /*6cf0*/  FMUL.FTZ R45, R42, R41 ;  /* 0x000000292a2d7220 */ /* 0x004fe20000410000 */
[----:B------:R-:W-:-:S03]  /*6d00*/  @P0 FADD.FTZ R51, R51, R44 ;  /* 0x0000002c33330221 */ /* 0x000fc60000010000 */
[----:B------:R-:W0:Y:S01]  /*6d10*/  SHFL.UP PT, R44, R50, 0x4, RZ ;  /* 0x04800000322c7989 */ /* 0x000e2200000e00ff */
[-C--:B---3--:R-:W-:Y:S01]  /*6d20*/  FMUL.FTZ R40, R42, R43.reuse ;  /* 0x0000002b2a287220 */ /* 0x088fe20000410000 */
        /* <DEDUP_REMOVED lines=12> */
[CC--:B--2---:R-:W-:Y:S01]  /*6df0*/  FMUL.FTZ R47, R45.reuse, R40.reuse ;  /* 0x000000282d2f7220 */ /* 0x0c4fe20000410000 */
[----:B------:R-:W-:Y:S01]  /*6e00*/  @P0 FADD.FTZ R50, R50, R43 ;  /* 0x0000002b32320221 */ /* 0x000fe20000010000 */
[-C--:B---3--:R-:W-:Y:S02]  /*6e10*/  FMUL.FTZ R43, R45, R41.reuse ;  /* 0x000000292d2b7220 */ /* 0x088fe40000410000 */
[C---:B------:R-:W-:Y:S01]  /*6e20*/  FFMA.FTZ R42, R48.reuse, R41, R47 ;  /* 0x00000029302a7223 */ /* 0x040fe2000001002f */
[----:B------:R-:W0:Y:S01]  /*6e30*/  SHFL.UP PT, R53, R51, 0x8, RZ ;  /* 0x0500000033357989 */ /* 0x000e2200000e00ff */
[----:B------:R-:W-:-:S03]  /*6e40*/  @P0 FFMA.FTZ R48, R48, R40, -R43 ;  /* 0x0000002830300223 */ /* 0x000fc6000001082b */
[----:B------:R-:W1:Y:S01]  /*6e50*/  SHFL.UP PT, R49, R50, 0x8, RZ ;  /* 0x0500000032317989 */ /* 0x000e6200000e00ff */
        /* <DEDUP_REMOVED lines=9> */
[C---:B--2---:R-:W-:Y:S01]  /*6ef0*/  FMUL.FTZ R45, R42.reuse, R41 ;  /* 0x000000292a2d7220 */ /* 0x044fe20000410000 */
[-C--:B---3--:R-:W-:Y:S01]  /*6f00*/  FMUL.FTZ R40, R42, R43.reuse ;  /* 0x0000002b2a287220 */ /* 0x088fe20000410000 */
[----:B------:R-:W-:Y:S02]  /*6f10*/  @P0 FADD.FTZ R51, R51, R44 ;  /* 0x0000002c33330221 */ /* 0x000fe40000010000 */
[C---:B------:R-:W-:Y:S01]  /*6f20*/  FFMA.FTZ R45, R48.reuse, R43, R45 ;  /* 0x0000002b302d7223 */ /* 0x040fe2000001002d */
[----:B------:R-:W0:Y:S01]  /*6f30*/  SHFL.UP PT, R44, R50, 0x10, RZ ;  /* 0x06000000322c7989 */ /* 0x000e2200000e00ff */
[----:B------:R-:W-:-:S03]  /*6f40*/  @P0 FFMA.FTZ R48, R48, R41, -R40 ;  /* 0x0000002930300223 */ /* 0x000fc60000010828 */
[----:B------:R-:W1:Y:S01]  /*6f50*/  SHFL.UP PT, R46, R51, 0x10, RZ ;  /* 0x06000000332e7989 */ /* 0x000e6200000e00ff */
[----:B------:R-:W-:-:S03]  /*6f60*/  FSEL R45, R42, R45, !P0 ;  /* 0x0000002d2a2d7208 */ /* 0x000fc60004000000 */
[----:B------:R-:W2:Y:S04]  /*6f70*/  SHFL.UP PT, R40, R48, 0x10, RZ ;  /* 0x0600000030287989 */ /* 0x000ea800000e00ff */
[----:B------:R-:W3:Y:S01]  /*6f80*/  SHFL.UP PT, R41, R45, 0x10, RZ ;  /* 0x060000002d297989 */ /* 0x000ee200000e00ff */
[----:B------:R-:W-:-:S04]  /*6f90*/  LOP3.LUT P0, RZ, R93, 0x1f, RZ, 0xc0, !PT ;  /* 0x0000001f5dff7812 */ /* 0x000fc8000780c0ff */
[----:B------:R-:W-:Y:S02]  /*6fa0*/  ISETP.EQ.OR P0, PT, RZ, UR6, P0 ;  /* 0x00000006ff007c0c */ /* 0x000fe40008702670 */
[----:B------:R-:W-:Y:S01]  /*6fb0*/  ISETP.NE.AND P3, PT, R91, 0x1f, PT ;  /* 0x0000001f5b00780c */ /* 0x000fe20003f65270 */
[C---:B0-----:R-:W-:Y:S01]  /*6fc0*/  FMUL.FTZ R47, R45.reuse, R44 ;  /* 0x0000002c2d2f7220 */ /* 0x041fe20000410000 */
[----:B-1----:R-:W-:-:S03]  /*6fd0*/  FMUL.FTZ R43, R45, R46 ;  /* 0x0000002e2d2b7220 */ /* 0x002fc60000410000 */
[C---:B------:R-:W-:Y:S01]  /*6fe0*/  FFMA.FTZ R46, R48.reuse, R46, R47 ;  /* 0x0000002e302e7223 */ /* 0x040fe2000001002f */
[----:B--2---:R-:W-:Y:S01]  /*6ff0*/  FMUL.FTZ R47, R45, R40 ;  /* 0x000000282d2f7220 */ /* 0x004fe20000410000 */
[----:B------:R-:W-:-:S03]  /*7000*/  FFMA.FTZ R49, R48, R44, -R43 ;  /* 0x0000002c30317223 */ /* 0x000fc6000001082b */
[-C--:B---3--:R-:W-:Y:S01]  /*7010*/  FFMA.FTZ R42, R48, R41.reuse, R47 ;  /* 0x00000029302a7223 */ /* 0x088fe2000001002f */
[----:B------:R-:W-:Y:S01]  /*7020*/  VOTEU.ALL UP0, P0 ;  /* 0x00000000003f7886 */ /* 0x000fe20000000000 */
[----:B------:R-:W-:Y:S01]  /*7030*/  @P2 FADD.FTZ R50, R50, R49 ;  /* 0x0000003132322221 */ /* 0x000fe20000010000 */
[C---:B------:R-:W-:Y:S02]  /*7040*/  FMUL.FTZ R43, R45.reuse, R41 ;  /* 0x000000292d2b7220 */ /* 0x040fe40000410000 */
[----:B------:R-:W-:Y:S01]  /*7050*/  FSEL R49, R45, R42, !P2 ;  /* 0x0000002a2d317208 */ /* 0x000fe20005000000 */
[----:B------:R-:W-:Y:S01]  /*7060*/  HFMA2.MMA R41, -RZ, RZ, 0, 0 ;  /* 0x00000000ff297435 */ /* 0x000fe200000001ff */
[----:B------:R-:W-:Y:S01]  /*7070*/  @!P3 SHF.R.U32.HI R42, RZ, 0x1, R93 ;  /* 0x00000001ff2ab819 */ /* 0x000fe2000001165d */
[----:B------:R-:W-:Y:S01]  /*7080*/  @!UP0 ULEA UR12, UR7, UR11, 0x4 ;  /* 0x0000000b070c8291 */ /* 0x000fe2000f8e203f */
[----:B------:R-:W-:Y:S01]  /*7090*/  @P2 FFMA.FTZ R48, R48, R40, -R43 ;  /* 0x0000002830302223 */ /* 0x000fe2000001082b */
[----:B------:R-:W-:-:S02]  /*70a0*/  MOV R40, 0x3f800000 ;  /* 0x3f80000000287802 */ /* 0x000fc40000000f00 */
[----:B------:R-:W-:Y:S02]  /*70b0*/  @!P3 LOP3.LUT R163, R42, 0x7ffffff0, RZ, 0xc0, !PT ;  /* 0x7ffffff02aa3b812 */ /* 0x000fe400078ec0ff */
[----:B------:R-:W-:Y:S01]  /*70c0*/  CS2R R42, SRZ ;  /* 0x00000000002a7805 */ /* 0x000fe2000001ff00 */
[----:B------:R-:W-:-:S05]  /*70d0*/  @P2 FADD.FTZ R51, R51, R46 ;  /* 0x0000002e33332221 */ /* 0x000fca0000010000 */
[----:B------:R-:W-:Y:S04]  /*70e0*/  @!P0 LDS.128 R40, [UR12+0x2140] ;  /* 0x0021400cff288984 */ /* 0x000fe80008000c00 */
[----:B------:R-:W-:Y:S01]  /*70f0*/  @!P3 STS.128 [R163+UR11+0x2100], R48 ;  /* 0x00210030a300b988 */ /* 0x000fe20008000c0b */
[----:B------:R-:W-:Y:S06]  /*7100*/  BAR.SYNC.DEFER_BLOCKING 0x0 ;  /* 0x0000000000007b1d */ /* 0x000fec0000010000 */
[----:B------:R-:W-:Y:S04]  /*7110*/  LDS.128 R44, [UR11+0x2100] ;  /* 0x0021000bff2c7984 */ /* 0x000fe80008000c00 */
[----:B------:R-:W0:Y:S04]  /*7120*/  LDS.128 R52, [UR11+0x2110] ;  /* 0x0021100bff347984 */ /* 0x000e280008000c00 */
[----:B------:R1:W2:Y:S01]  /*7130*/  SHFL.UP PT, R160, R48, 0x1, RZ ;  /* 0x0420000030a07989 */ /* 0x0002a200000e00ff */
[----:B------:R-:W-:Y:S03]  /*7140*/  BSSY B0, `(.L_x_889) ;  /* 0x0000035000007945 */ /* 0x000fe60003800000 */
[----:B------:R-:W3:Y:S01]  /*7150*/  SHFL.UP PT, R162, R49, 0x1, RZ ;  /* 0x0420000031a27989 */ /* 0x000ee200000e00ff */
[----:B0-----:R-:W-:-:S04]  /*7160*/  FMUL.FTZ R159, R47, R53 ;  /* 0x000000352f9f7220 */ /* 0x001fc80000410000 */
[-C--:B------:R-:W-:Y:S01]  /*7170*/  FFMA.FTZ R159, R46, R52.reuse, -R159 ;  /* 0x000000342e9f7223 */ /* 0x080fe2000001089f */
[CC--:B------:R-:W-:Y:S01]  /*7180*/  FMUL.FTZ R163, R45.reuse, R53.reuse ;  /* 0x000000352da37220 */ /* 0x0c0fe20000410000 */
[-C--:B-1----:R-:W-:Y:S02]  /*7190*/  FMUL.FTZ R48, R44, R53.reuse ;  /* 0x000000352c307220 */ /* 0x082fe40000410000 */
[----:B------:R-:W-:Y:S02]  /*71a0*/  FADD.FTZ R161, R54, R159 ;  /* 0x0000009f36a17221 */ /* 0x000fe40000010000 */
[----:B------:R0:W1:Y:S02]  /*71b0*/  SHFL.UP PT, R54, R50, 0x1, RZ ;  /* 0x0420000032367989 */ /* 0x00006400000e00ff */
[----:B0-----:R-:W-:Y:S01]  /*71c0*/  FMUL.FTZ R50, R46, R53 ;  /* 0x000000352e327220 */ /* 0x001fe20000410000 */
[-C--:B------:R-:W-:Y:S01]  /*71d0*/  FFMA.FTZ R53, R44, R52.reuse, -R163 ;  /* 0x000000342c357223 */ /* 0x080fe200000108a3 */
[----:B------:R-:W-:-:S02]  /*71e0*/  FFMA.FTZ R163, R45, R52, R48 ;  /* 0x000000342da37223 */ /* 0x000fc40000010030 */
[----:B------:R-:W-:Y:S01]  /*71f0*/  FFMA.FTZ R50, R47, R52, R50 ;  /* 0x000000342f327223 */ /* 0x000fe20000010032 */
[----:B------:R-:W-:-:S04]  /*7200*/  SHF.R.U32.HI R52, RZ, 0x5, R93 ;  /* 0x00000005ff347819 */ /* 0x000fc8000001165d */
[----:B------:R-:W-:Y:S01]  /*7210*/  ISETP.NE.AND P0, PT, R52, RZ, PT ;  /* 0x000000ff3400720c */ /* 0x000fe20003f05270 */
[----:B------:R0:W4:Y:S01]  /*7220*/  SHFL.UP PT, R159, R51, 0x1, RZ ;  /* 0x04200000339f7989 */ /* 0x00012200000e00ff */
[----:B------:R-:W-:-:S11]  /*7230*/  FADD.FTZ R55, R55, R50 ;  /* 0x0000003237377221 */ /* 0x000fd60000010000 */
[----:B0123--:R-:W-:Y:S05]  /*7240*/  @!P0 BRA `(.L_x_890) ;  /* 0x0000000000508947 */ /* 0x00ffea0003800000 */
[----:B------:R-:W-:Y:S01]  /*7250*/  ISETP.NE.AND P0, PT, R91, RZ, PT ;  /* 0x000000ff5b00720c */ /* 0x000fe20003f05270 */
[C---:B------:R-:W-:Y:S01]  /*7260*/  FMUL.FTZ R49, R162.reuse, R45 ;  /* 0x0000002da2317220 */ /* 0x040fe20000410000 */
[C---:B------:R-:W-:Y:S01]  /*7270*/  FMUL.FTZ R48, R162.reuse, R44 ;  /* 0x0000002ca2307220 */ /* 0x040fe20000410000 */
[----:B------:R-:W-:-:S04]  /*7280*/  FMUL.FTZ R50, R162, R46 ;  /* 0x0000002ea2327220 */ /* 0x000fc80000410000 */
[----:B------:R-:W-:-:S06]  /*7290*/  FFMA.FTZ R50, R160, R47, R50 ;  /* 0x0000002fa0327223 */ /* 0x000fcc0000010032 */
[----:B------:R-:W-:Y:S01]  /*72a0*/  @P0 FFMA.FTZ R44, R160, R44, -R49 ;  /* 0x0000002ca02c0223 */ /* 0x000fe20000010831 */
[----:B------:R-:W-:Y:S01]  /*72b0*/  FMUL.FTZ R49, R162, R47 ;  /* 0x0000002fa2317220 */ /* 0x000fe20000410000 */
[C---:B------:R-:W-:Y:S01]  /*72c0*/  @P0 FFMA.FTZ R45, R160.reuse, R45, R48 ;  /* 0x0000002da02d0223 */ /* 0x040fe20000010030 */
[----:B----4-:R-:W-:Y:S02]  /*72d0*/  @P0 FADD.FTZ R47, R159, R50 ;  /* 0x000000329f2f0221 */ /* 0x010fe40000010000 */
[----:B------:R-:W-:Y:S01]  /*72e0*/  FFMA.FTZ R49, R160, R46, -R49 ;  /* 0x0000002ea0317223 */ /* 0x000fe20000010831 */
[----:B------:R-:W-:Y:S02]  /*72f0*/  MOV R160, R44 ;  /* 0x0000002c00a07202 */ /* 0x000fe40000000f00 */
[----:B------:R-:W-:Y:S01]  /*7300*/  MOV R162, R45 ;  /* 0x0000002d00a27202 */ /* 0x000fe20000000f00 */
[----:B------:R-:W-:Y:S01]  /*7310*/  @P0 FADD.FTZ R46, R54, R49 ;  /* 0x00000031362e0221 */ /* 0x000fe20000010000 */
[----:B------:R-:W-:-:S02]  /*7320*/  MOV R159, R47 ;  /* 0x0000002f009f7202 */ /* 0x000fc40000000f00 */
[----:B------:R-:W-:Y:S02]  /*7330*/  MOV R47, R43 ;  /* 0x0000002b002f7202 */ /* 0x000fe40000000f00 */
[----:B------:R-:W-:Y:S02]  /*7340*/  MOV R54, R46 ;  /* 0x0000002e00367202 */ /* 0x000fe40000000f00 */
[----:B------:R-:W-:Y:S02]  /*7350*/  MOV R46, R42 ;  /* 0x0000002a002e7202 */ /* 0x000fe40000000f00 */
[----:B------:R-:W-:Y:S02]  /*7360*/  MOV R45, R41 ;  /* 0x00000029002d7202 */ /* 0x000fe40000000f00 */
[----:B------:R-:W-:Y:S01]  /*7370*/  MOV R44, R40 ;  /* 0x00000028002c7202 */ /* 0x000fe20000000f00 */
[----:B------:R-:W-:Y:S06]  /*7380*/  BRA `(.L_x_891) ;  /* 0x0000000000407947 */ /* 0x000fec0003800000 */
.L_x_890:
[----:B------:R-:W-:Y:S01]  /*7390*/  ISETP.NE.AND P0, PT, R91, RZ, PT ;  /* 0x000000ff5b00720c */ /* 0x000fe20003f05270 */
[C---:B------:R-:W-:Y:S01]  /*73a0*/  FMUL.FTZ R48, R163.reuse, R43 ;  /* 0x0000002ba3307220 */ /* 0x040fe20000410000 */
[C---:B------:R-:W-:Y:S01]  /*73b0*/  FMUL.FTZ R50, R163.reuse, R42 ;  /* 0x0000002aa3327220 */ /* 0x040fe20000410000 */
[C---:B------:R-:W-:Y:S01]  /*73c0*/  FMUL.FTZ R46, R163.reuse, R40 ;  /* 0x00000028a32e7220 */ /* 0x040fe20000410000 */
[----:B------:R-:W-:Y:S01]  /*73d0*/  FMUL.FTZ R44, R163, R41 ;  /* 0x00000029a32c7220 */ /* 0x000fe20000410000 */
[C---:B------:R-:W-:Y:S01]  /*73e0*/  FFMA.FTZ R48, R53.reuse, R42, -R48 ;  /* 0x0000002a35307223 */ /* 0x040fe20000010830 */
[C---:B------:R-:W-:Y:S01]  /*73f0*/  FFMA.FTZ R50, R53.reuse, R43, R50 ;  /* 0x0000002b35327223 */ /* 0x040fe20000010032 */
[C---:B------:R-:W-:Y:S01]  /*7400*/  FFMA.FTZ R45, R53.reuse, R41, R46 ;  /* 0x00000029352d7223 */ /* 0x040fe2000001002e */
[----:B------:R-:W-:Y:S01]  /*7410*/  FFMA.FTZ R44, R53, R40, -R44 ;  /* 0x00000028352c7223 */ /* 0x000fe2000001082c */
[----:B------:R-:W-:Y:S01]  /*7420*/  FADD.FTZ R46, R161, R48 ;  /* 0x00000030a12e7221 */ /* 0x000fe20000010000 */
[----:B------:R-:W-:-:S03]  /*7430*/  FADD.FTZ R47, R55, R50 ;  /* 0x00000032372f7221 */ /* 0x000fc60000010000 */
[----:B------:R0:W-:Y:S01]  /*7440*/  @!P0 STS.128 [UR11+0x2130], R40 ;  /* 0x00213028ff008988 */ /* 0x0001e20008000c0b */
[----:B------:R-:W-:Y:S02]  /*7450*/  @!P0 MOV R160, R40 ;  /* 0x0000002800a08202 */ /* 0x000fe40000000f00 */
[----:B------:R-:W-:Y:S02]  /*7460*/  @!P0 MOV R162, R41 ;  /* 0x0000002900a28202 */ /* 0x000fe40000000f00 */
[----:B------:R-:W-:Y:S02]  /*7470*/  @!P0 MOV R54, R42 ;  /* 0x0000002a00368202 */ /* 0x000fe40000000f00 */
[----:B----4-:R-:W-:-:S07]  /*7480*/  @!P0 MOV R159, R43 ;  /* 0x0000002b009f8202 */ /* 0x010fce0000000f00 */
.L_x_891:
[----:B------:R-:W-:Y:S05]  /*7490*/  BSYNC B0 ;  /* 0x0000000000007941 */ /* 0x000fea0003800000 */
.L_x_889:
        /* <DEDUP_REMOVED lines=127> */
.L_x_893:
[----:B------:R-:W-:Y:S05]  /*7c90*/  BSYNC B0 ;  /* 0x0000000000007941 */ /* 0x000fea0003800000 */
.L_x_892:
        /* <DEDUP_REMOVED lines=52> */
.L_x_888:
[----:B------:R-:W-:Y:S01]  /*7fe0*/  BAR.SYNC.DEFER_BLOCKING 0x0 ;  /* 0x0000000000007b1d */ /* 0x000fe20000010000 */
[C---:B------:R-:W-:Y:S02]  /*7ff0*/  ISETP.NE.AND P0, PT, R93.reuse, RZ, PT ;  /* 0x000000ff5d00720c */ /* 0x040fe40003f05270 */
[----:B------:R-:W-:Y:S02]  /*8000*/  MOV R3, UR6 ;  /* 0x0000000600037c02 */ /* 0x000fe40008000f00 */
[----:B------:R-:W-:Y:S01]  /*8010*/  SHF.L.U32 R2, R93, 0x4, RZ ;  /* 0x000000045d027819 */ /* 0x000fe200000006ff */
[----:B------:R-:W-:Y:S03]  /*8020*/  BSSY B0, `(.L_x_895) ;  /* 0x0000042000007945 */ /* 0x000fe60003800000 */
[----:B------:R-:W-:-:S04]  /*8030*/  LOP3.LUT R2, R2, 0xfffffe00, RZ, 0xc0, !PT ;  /* 0xfffffe0002027812 */ /* 0x000fc800078ec0ff */
[----:B------:R-:W-:Y:S01]  /*8040*/  LOP3.LUT R13, R2, 0x1f, R93, 0xf8, !PT ;  /* 0x0000001f020d7812 */ /* 0x000fe200078ef85d */
[----:B------:R-:W0:Y:S03]  /*8050*/  @!P0 LDC R0, c[0x0][0x218] ;  /* 0x00008600ff008b82 */ /* 0x000e260000000800 */
[----:B------:R-:W-:Y:S01]  /*8060*/  SHF.R.S32.HI R8, RZ, 0x1f, R13 ;  /* 0x0000001fff087819 */ /* 0x000fe2000001140d */
        /* <DEDUP_REMOVED lines=61> */
.L_x_896:
[----:B------:R-:W-:Y:S05]  /*8440*/  BSYNC B0 ;  /* 0x0000000000007941 */ /* 0x000fea0003800000 */
.L_x_895:
        /* <DEDUP_REMOVED lines=8> */
[----:B------:R-:W-:Y:S01]  /*84d0*/  UIADD3.X UR9, URZ, UR9, URZ, UP1, !UPT ;  /* 0x000000093f097290 */ /* 0x000fe20008ffe43f */
[----:B------:R-:W-:Y:S01]  /*84e0*/  MOV R4, UR7 ;  /* 0x0000000700047c02 */ /* 0x000fe20008000f00 */
[----:B------:R-:W-:Y:S01]  /*84f0*/  USHF.L.U32 UR7, UR6, 0xa, URZ ;  /* 0x0000000a06077899 */ /* 0x000fe2000800063f */
[----:B------:R-:W-:Y:S01]  /*8500*/  ISETP.GE.AND P3, PT, R5, R0, PT ;  /* 0x000000000500720c */ /* 0x000fe20003f66270 */
[----:B------:R-:W-:Y:S01]  /*8510*/  UIADD3 UR6, UR6, 0x1, URZ ;  /* 0x0000000106067890 */ /* 0x000fe2000fffe03f */
[----:B------:R-:W-:Y:S01]  /*8520*/  LOP3.LUT R11, R13, 0x80, RZ, 0xfc, !PT ;  /* 0x000000800d0b7812 */ /* 0x000fe200078efcff */
[----:B------:R-:W-:Y:S01]  /*8530*/  IMAD R7, R95, UR11, R4 ;  /* 0x0000000b5f077c24 */ /* 0x000fe2000f8e0204 */
[----:B------:R-:W-:Y:S01]  /*8540*/  ULDC.64 UR10, c[0x0][0x308] ;  /* 0x0000c200000a7ab9 */ /* 0x000fe20000000a00 */
[----:B------:R-:W-:Y:S01]  /*8550*/  USHF.R.S32.HI UR12, URZ, 0x1f, UR7 ;  /* 0x0000001f3f0c7899 */ /* 0x000fe20008011407 */
[----:B------:R-:W-:-:S02]  /*8560*/  LEA R5, P0, R13, UR10, 0x2 ;  /* 0x0000000a0d057c11 */ /* 0x000fc4000f8010ff */
[----:B------:R-:W-:Y:S01]  /*8570*/  IADD3 R4, P1, R2, UR7, RZ ;  /* 0x0000000702047c10 */ /* 0x000fe2000ff3e0ff */
[----:B------:R-:W-:Y:S01]  /*8580*/  ULDC UR7, c[0x0][0x224] ;  /* 0x0000890000077ab9 */ /* 0x000fe20000000800 */
[----:B------:R-:W-:Y:S01]  /*8590*/  LEA.HI.X R8, R13, UR11, R8, 0x2, P0 ;  /* 0x0000000b0d087c11 */ /* 0x000fe200080f1408 */
[----:B------:R-:W-:Y:S01]  /*85a0*/  UISETP.GE.AND UP0, UPT, UR6, UR7, UPT ;  /* 0x000000070600728c */ /* 0x000fe2000bf06270 */
[----:B------:R-:W-:Y:S02]  /*85b0*/  IADD3.X R3, R7, UR12, R3, P1, !PT ;  /* 0x0000000c07037c10 */ /* 0x000fe40008ffe403 */
[----:B------:R-:W-:Y:S02]  /*85c0*/  LEA R2, P0, R4, R5, 0x2 ;  /* 0x0000000504027211 */ /* 0x000fe400078010ff */
[----:B------:R-:W-:Y:S02]  /*85d0*/  LOP3.LUT R9, R13, 0x60, RZ, 0xfc, !PT ;  /* 0x000000600d097812 */ /* 0x000fe400078efcff */
[----:B------:R-:W-:-:S02]  /*85e0*/  ISETP.GE.AND P6, PT, R11, R0, PT ;  /* 0x000000000b00720c */ /* 0x000fc40003fc6270 */
[C---:B------:R-:W-:Y:S02]  /*85f0*/  LOP3.LUT R7, R13.reuse, 0xc0, RZ, 0xfc, !PT ;  /* 0x000000c00d077812 */ /* 0x040fe400078efcff */
[----:B------:R-:W-:Y:S02]  /*8600*/  LOP3.LUT R5, R13, 0xa0, RZ, 0xfc, !PT ;  /* 0x000000a00d057812 */ /* 0x000fe400078efcff */
[----:B------:R-:W-:Y:S02]  /*8610*/  LEA.HI.X R3, R4, R8, R3, 0x2, P0 ;  /* 0x0000000804037211 */ /* 0x000fe400000f1403 */
[-C--:B------:R-:W-:Y:S02]  /*8620*/  ISETP.GE.AND P5, PT, R9, R0.reuse, PT ;  /* 0x000000000900720c */ /* 0x080fe40003fa6270 */
[-C--:B------:R-:W-:Y:S01]  /*8630*/  ISETP.GE.AND P1, PT, R7, R0.reuse, PT ;  /* 0x000000000700720c */ /* 0x080fe20003f26270 */
[----:B------:R0:W-:Y:S01]  /*8640*/  @!P4 STG.E desc[UR16][R2.64+0x100], R79 ;  /* 0x0001004f0200c986 */ /* 0x0001e2000c101910 */
[----:B------:R-:W-:-:S02]  /*8650*/  ISETP.GE.AND P0, PT, R5, R0, PT ;  /* 0x000000000500720c */ /* 0x000fc40003f06270 */
[C---:B------:R-:W-:Y:S01]  /*8660*/  LOP3.LUT R7, R13.reuse, 0x120, RZ, 0xfc, !PT ;  /* 0x000001200d077812 */ /* 0x040fe200078efcff */
[----:B------:R0:W-:Y:S01]  /*8670*/  @!P3 STG.E desc[UR16][R2.64+0x80], R81 ;  /* 0x000080510200b986 */ /* 0x0001e2000c101910 */
[----:B------:R-:W-:Y:S02]  /*8680*/  LOP3.LUT R5, R13, 0x100, RZ, 0xfc, !PT ;  /* 0x000001000d057812 */ /* 0x000fe400078efcff */
[-C--:B------:R-:W-:Y:S01]  /*8690*/  ISETP.GE.AND P4, PT, R7, R0.reuse, PT ;  /* 0x000000000700720c */ /* 0x080fe20003f86270 */
[----:B------:R0:W-:Y:S01]  /*86a0*/  @!P6 STG.E desc[UR16][R2.64+0x200], R75 ;  /* 0x0002004b0200e986 */ /* 0x0001e2000c101910 */
[----:B------:R-:W-:Y:S02]  /*86b0*/  LOP3.LUT R9, R13, 0xe0, RZ, 0xfc, !PT ;  /* 0x000000e00d097812 */ /* 0x000fe400078efcff */
[----:B------:R-:W-:Y:S01]  /*86c0*/  ISETP.GE.AND P3, PT, R5, R0, PT ;  /* 0x000000000500720c */ /* 0x000fe20003f66270 */
[----:B------:R0:W-:Y:S01]  /*86d0*/  @!P5 STG.E desc[UR16][R2.64+0x180], R77 ;  /* 0x0001804d0200d986 */ /* 0x0001e2000c101910 */
[----:B------:R-:W-:-:S02]  /*86e0*/  LOP3.LUT R7, R13, 0x160, RZ, 0xfc, !PT ;  /* 0x000001600d077812 */ /* 0x000fc400078efcff */
[-C--:B------:R-:W-:Y:S01]  /*86f0*/  ISETP.GE.AND P2, PT, R9, R0.reuse, PT ;  /* 0x000000000900720c */ /* 0x080fe20003f46270 */
        /* <DEDUP_REMOVED lines=29> */
.L_x_898:
        /* <DEDUP_REMOVED lines=11> */
.L_x_5180:


//--------------------- .text._Z25selective_scan_fwd_kernelI32Selective_Scan_fwd_kernel_traitsILi64ELi16ELi1ELb0ELb1ELb0ELb1EfN3c107complexIfEEEEv13SSMParamsBase --------------------------
	.section	.text._Z25selective_scan_fwd_kernelI32Selective_Scan_fwd_kernel_traitsILi64ELi16ELi1ELb0ELb1ELb0ELb1EfN3c107complexIfEEEEv13SSMParamsBase,"ax",@progbits
	.align	128
        .global         _Z25selective_scan_fwd_kernelI32Selective_Scan_fwd_kernel_traitsILi64ELi16ELi1ELb0ELb1ELb0ELb1EfN3c107complexIfEEEEv13SSMParamsBase
        .type           _Z25selective_scan_fwd_kernelI32Selective_Scan_fwd_kernel_traitsILi64ELi16ELi1ELb0ELb1ELb0ELb1EfN3c107complexIfEEEEv13SSMParamsBase,@function
        .size           _Z25selective_scan_fwd_kernelI32Selective_Scan_fwd_kernel_traitsILi64ELi16ELi1ELb0ELb1ELb0ELb1EfN3c107complexIfEEEEv13SSMParamsBase,(.L_x_5181 - _Z25selective_scan_fwd_kernelI32Selective_Scan_fwd_kernel_traitsILi64ELi16ELi1ELb0ELb1ELb0ELb1EfN3c107complexIfEEEEv13SSMParamsBase)
        .other          _Z25selective_scan_fwd_kernelI32Selective_Scan_fwd_kernel_traitsILi64ELi16ELi1ELb0ELb1ELb0ELb1EfN3c107complexIfEEEEv13SSMParamsBase,@"STO_CUDA_ENTRY STV_DEFAULT"
_Z25selective_scan_fwd_kernelI32Selective_Scan_fwd_kernel_traitsILi64ELi16ELi1ELb0ELb1ELb0ELb1EfN3c107complexIfEEEEv13SSMParamsBase:
.text._Z25selective_scan_fwd_kernelI32Selective_Scan_fwd_kernel_traitsILi64ELi16ELi1ELb0ELb1ELb0ELb1EfN3c107complexIfEEEEv13SSMParamsBase:
        /* <DEDUP_REMOVED lines=102> */
.L_x_942:
[----:B-1----:R-:W-:Y:S01]  /*0660*/  SHF.L.U32 R84, R93, 0x4, RZ ;  /* 0x000000045d547819 */ /* 0x002fe200000006ff */
[----:B------:R-:W-:Y:S01]  /*0670*/  BAR.SYNC.DEFER_BLOCKING 0x0 ;  /* 0x0000000000007b1d */ /* 0x000fe20000010000 */
[----:B---3--:R-:W-:Y:S02]  /*0680*/  MOV R2, R90 ;  /* 0x0000005a00027202 */ /* 0x008fe40000000f00 */
[----:B------:R-:W-:Y:S02]  /*0690*/  CS2R R4, SRZ ;  /* 0x0000000000047805 */ /* 0x000fe4000001ff00 */
[----:B------:R-:W-:Y:S01]  /*06a0*/  LOP3.LUT R84, R84, 0xfffffe00, RZ, 0xc0, !PT ;  /* 0xfffffe0054547812 */ /* 0x000fe200078ec0ff */
[----:B------:R-:W-:Y:S01]  /*06b0*/  HFMA2.MMA R6, -RZ, RZ, 0, 0 ;  /* 0x00000000ff067435 */ /* 0x000fe200000001ff */
[----:B------:R-:W-:Y:S01]  /*06c0*/  MOV R3, R87 ;  /* 0x0000005700037202 */ /* 0x000fe20000000f00 */
        /* <DEDUP_REMOVED lines=36> */
[----:B0-----:R-:W-:-:S02]  /*0910*/  MOV R18, RZ ;  /* 0x000000ff00127202 */ /* 0x001fc40000000f00 */
        /* <DEDUP_REMOVED lines=45> */
[-C--:B------:R-:W-:Y:S01]  /*0bf0*/  LEA.HI.SX32 R36, R36, R7.reuse, 0x1b ;  /* 0x0000000724247211 */ /* 0x080fe200078fdaff */
[C---:B------:R-:W-:Y:S01]  /*0c00*/  VIADD R50, R7.reuse, 0x160 ;  /* 0x0000016007327836 */ /* 0x040fe20000000000 */
        /* <DEDUP_REMOVED lines=35> */
[----:B------:R-:W-:Y:S02]  /*0e40*/  ISETP.GE.AND P1, PT, R11, UR11, PT ;  /* 0x0000000b0b007c0c */ /* 0x000fe4000bf26270 */
[----:B------:R-:W-:Y:S02]  /*0e50*/  ISETP.GE.AND P5, PT, R13, UR11, PT ;  /* 0x0000000b0d007c0c */ /* 0x000fe4000bfa6270 */
[----:B------:R-:W-:Y:S02]  /*0e60*/  ISETP.GE.AND P6, PT, R15, UR11, PT ;  /* 0x0000000b0f007c0c */ /* 0x000fe4000bfc6270 */
[----:B------:R-:W-:Y:S02]  /*0e70*/  ISETP.GE.AND P2, PT, R17, UR11, PT ;  /* 0x0000000b11007c0c */ /* 0x000fe4000bf46270 */
        /* <DEDUP_REMOVED lines=13> */
[----:B------:R1:W-:Y:S01]  /*0f50*/  STS [R65+0x480], R16 ;  /* 0x0004801041007388 */ /* 0x0003e20000000800 */
[----:B0-----:R-:W-:-:S03]  /*0f60*/  IMAD.WIDE R18, R83, 0x4, R2 ;  /* 0x0000000453127825 */ /* 0x001fc600078e0202 */
[----:B------:R0:W-:Y:S04]  /*0f70*/  STS [R63+0x500], R22 ;  /* 0x000500163f007388 */ /* 0x0001e80000000800 */
[----:B------:R-:W-:Y:S04]  /*0f80*/  STS [R61+0x580], R20 ;  /* 0x000580143d007388 */ /* 0x000fe80000000800 */
[----:B------:R2:W-:Y:S04]  /*0f90*/  STS [R59+0x600], R26 ;  /* 0x0006001a3b007388 */ /* 0x0005e80000000800 */
[----:B------:R-:W-:Y:S04]  /*0fa0*/  STS [R57+0x680], R24 ;  /* 0x0006801839007388 */ /* 0x000fe80000000800 */
        /* <DEDUP_REMOVED lines=20> */
[----:B------:R-:W-:Y:S01]  /*10f0*/  HFMA2.MMA R4, -RZ, RZ, 0, 0 ;  /* 0x00000000ff047435 */ /* 0x000fe200000001ff */
[----:B------:R-:W-:Y:S01]  /*1100*/  MOV R0, RZ ;  /* 0x000000ff00007202 */ /* 0x000fe20000000f00 */
[----:B------:R-:W-:-:S02]  /*1110*/  HFMA2.MMA R2, -RZ, RZ, 0, 0 ;  /* 0x00000000ff027435 */ /* 0x000fc400000001ff */
[----:B------:R-:W-:Y:S01]  /*1120*/  HFMA2.MMA R8, -RZ, RZ, 0, 0 ;  /* 0x00000000ff087435 */ /* 0x000fe200000001ff */
[----:B------:R-:W-:Y:S01]  /*1130*/  MOV R6, RZ ;  /* 0x000000ff00067202 */ /* 0x000fe20000000f00 */
[----:B------:R-:W-:Y:S01]  /*1140*/  HFMA2.MMA R12, -RZ, RZ, 0, 0 ;  /* 0x00000000ff0c7435 */ /* 0x000fe200000001ff */
[----:B------:R-:W-:Y:S02]  /*1150*/  MOV R10, RZ ;  /* 0x000000ff000a7202 */ /* 0x000fe40000000f00 */
[----:B------:R-:W-:Y:S01]  /*1160*/  MOV R14, RZ ;  /* 0x000000ff000e7202 */ /* 0x000fe20000000f00 */
[----:B-1----:R-:W-:Y:S01]  /*1170*/  HFMA2.MMA R16, -RZ, RZ, 0, 0 ;  /* 0x00000000ff107435 */ /* 0x002fe200000001ff */
        /* <DEDUP_REMOVED lines=15> */
[----:B--2---:R-:W-:Y:S02]  /*1270*/  HFMA2.MMA R26, -RZ, RZ, 0, 0 ;  /* 0x00000000ff1a7435 */ /* 0x004fe400000001ff */
[----:B------:R-:W2:Y:S01]  /*1280*/  @!P2 LDG.E R12, desc[UR16][R18.64+0x300] ;  /* 0x00030010120ca981 */ /* 0x000ea2000c1e1900 */
[----:B------:R-:W-:-:S03]  /*1290*/  ISETP.GE.AND P2, PT, R62, UR11, PT ;  /* 0x0000000b3e007c0c */ /* 0x000fc6000bf46270 */
[----:B------:R-:W2:Y:S01]  /*12a0*/  @!P1 LDG.E R14, desc[UR16][R18.64+0x480] ;  /* 0x00048010120e9981 */ /* 0x000ea2000c1e1900 */
[----:B------:R-:W-:Y:S01]  /*12b0*/  ISETP.GE.AND P1, PT, R64, UR11, PT ;  /* 0x0000000b40007c0c */ /* 0x000fe2000bf26270 */
[----:B---3--:R-:W-:Y:S01]  /*12c0*/  HFMA2.MMA R28, -RZ, RZ, 0, 0 ;  /* 0x00000000ff1c7435 */ /* 0x008fe200000001ff */
[----:B------:R-:W-:Y:S01]  /*12d0*/  MOV R20, RZ ;  /* 0x000000ff00147202 */ /* 0x000fe20000000f00 */
[----:B------:R-:W3:Y:S01]  /*12e0*/  @!P0 LDG.E R16, desc[UR16][R18.64+0x400] ;  /* 0x0004001012108981 */ /* 0x000ee2000c1e1900 */
[----:B------:R-:W-:Y:S02]  /*12f0*/  MOV R24, RZ ;  /* 0x000000ff00187202 */ /* 0x000fe40000000f00 */
[----:B------:R-:W-:Y:S01]  /*1300*/  MOV R30, RZ ;  /* 0x000000ff001e7202 */ /* 0x000fe20000000f00 */
        /* <DEDUP_REMOVED lines=15> */
[----:B--2---:R-:W-:Y:S04]  /*1400*/  STS [R71+0x300], R12 ;  /* 0x0003000c47007388 */ /* 0x004fe80000000800 */
[----:B------:R-:W-:Y:S04]  /*1410*/  STS [R69+0x380], R10 ;  /* 0x0003800a45007388 */ /* 0x000fe80000000800 */
[----:B---3--:R-:W-:Y:S04]  /*1420*/  STS [R67+0x400], R16 ;  /* 0x0004001043007388 */ /* 0x008fe80000000800 */
        /* <DEDUP_REMOVED lines=72> */
.L_x_900:
[----:B------:R-:W-:Y:S05]  /*18b0*/  BSYNC B0 ;  /* 0x0000000000007941 */ /* 0x000fea0003800000 */
.L_x_899:
        /* <DEDUP_REMOVED lines=37> */
.L_x_902:
[----:B------:R-:W-:Y:S05]  /*1b10*/  BSYNC B0 ;  /* 0x0000000000007941 */ /* 0x000fea0003800000 */
.L_x_901:
        /* <DEDUP_REMOVED lines=35> */
.L_x_904:
[----:B------:R-:W-:Y:S05]  /*1d50*/  BSYNC B0 ;  /* 0x0000000000007941 */ /* 0x000fea0003800000 */
.L_x_903:
[----:B------:R-:W-:Y:S01]  /*1d60*/  ISETP.EQ.OR P2, PT, RZ, UR7, P2 ;  /* 0x00000007ff007c0c */ /* 0x000fe20009742670 */
[----:B------:R-:W-:Y:S01]  /*1d70*/  BSSY B0, `(.L_x_905) ;  /* 0x0000024000007945 */ /* 0x000fe20003800000 */
[----:B------:R-:W-:Y:S01]  /*1d80*/  FSETP.GTU.FTZ.AND P3, PT, R62, 20, PT ;  /* 0x41a000003e00780b */ /* 0x000fe20003f7c000 */
[----:B------:R-:W-:Y:S01]  /*1d90*/  FADD.FTZ R60, R60, UR4 ;  /* 0x000000043c3c7e21 */ /* 0x000fe20008010000 */
[----:B------:R-:W-:-:S09]  /*1da0*/  ISETP.EQ.OR P1, PT, RZ, UR7, P1 ;  /* 0x00000007ff007c0c */ /* 0x000fd20008f22670 */
[----:B------:R-:W-:Y:S05]  /*1db0*/  @P2 BRA `(.L_x_906) ;  /* 0x00000000007c2947 */ /* 0x000fea0003800000 */
        /* <DEDUP_REMOVED lines=31> */
.L_x_906:
[----:B------:R-:W-:Y:S05]  /*1fb0*/  BSYNC B0 ;  /* 0x0000000000007941 */ /* 0x000fea0003800000 */
.L_x_905:
[----:B------:R-:W-:Y:S01]  /*1fc0*/  BSSY B0, `(.L_x_907) ;  /* 0x0000023000007945 */ /* 0x000fe20003800000 */
[----:B------:R-:W-:Y:S01]  /*1fd0*/  FSETP.GTU.FTZ.AND P2, PT, R60, 20, PT ;  /* 0x41a000003c00780b */ /* 0x000fe20003f5c000 */
[----:B------:R-:W-:Y:S02]  /*1fe0*/  FADD.FTZ R58, R58, UR4 ;  /* 0x000000043a3a7e21 */ /* 0x000fe40008010000 */
[----:B------:R-:W-:Y:S10]  /*1ff0*/  @P1 BRA `(.L_x_908) ;  /* 0x00000000007c1947 */ /* 0x000ff40003800000 */
        /* <DEDUP_REMOVED lines=31> */
.L_x_908:
[----:B------:R-:W-:Y:S05]  /*21f0*/  BSYNC B0 ;  /* 0x0000000000007941 */ /* 0x000fea0003800000 */
.L_x_907:
[----:B------:R-:W-:Y:S01]  /*2200*/  ISETP.EQ.OR P0, PT, RZ, UR7, P0 ;  /* 0x00000007ff007c0c */ /* 0x000fe20008702670 */
[----:B------:R-:W-:Y:S01]  /*2210*/  BSSY B0, `(.L_x_909) ;  /* 0x0000024000007945 */ /* 0x000fe20003800000 */
[----:B------:R-:W-:Y:S01]  /*2220*/  FSETP.GTU.FTZ.AND P1, PT, R58, 20, PT ;  /* 0x41a000003a00780b */ /* 0x000fe20003f3c000 */
[----:B------:R-:W-:Y:S01]  /*2230*/  FADD.FTZ R56, R56, UR4 ;  /* 0x0000000438387e21 */ /* 0x000fe20008010000 */
[----:B------:R-:W-:-:S09]  /*2240*/  ISETP.EQ.OR P6, PT, RZ, UR7, P6 ;  /* 0x00000007ff007c0c */ /* 0x000fd2000b7c2670 */
[----:B------:R-:W-:Y:S05]  /*2250*/  @P0 BRA `(.L_x_910) ;  /* 0x00000000007c0947 */ /* 0x000fea0003800000 */
        /* <DEDUP_REMOVED lines=31> */
.L_x_910:
[----:B------:R-:W-:Y:S05]  /*2450*/  BSYNC B0 ;  /* 0x0000000000007941 */ /* 0x000fea0003800000 */
.L_x_909:
        /* <DEDUP_REMOVED lines=35> */
.L_x_912:
[----:B------:R-:W-:Y:S05]  /*2690*/  BSYNC B0 ;  /* 0x0000000000007941 */ /* 0x000fea0003800000 */
.L_x_911:
        /* <DEDUP_REMOVED lines=37> */
.L_x_914:
[----:B------:R-:W-:Y:S05]  /*28f0*/  BSYNC B0 ;  /* 0x0000000000007941 */ /* 0x000fea0003800000 */
.L_x_913:
        /* <DEDUP_REMOVED lines=35> */
.L_x_916:
[----:B------:R-:W-:Y:S05]  /*2b30*/  BSYNC B0 ;  /* 0x0000000000007941 */ /* 0x000fea0003800000 */
.L_x_915:
        /* <DEDUP_REMOVED lines=41> */
.L_x_918:
[----:B------:R-:W-:Y:S05]  /*2dd0*/  BSYNC B0 ;  /* 0x0000000000007941 */ /* 0x000fea0003800000 */
.L_x_917:
[----:B------:R-:W-:Y:S04]  /*2de0*/  BSSY B0, `(.L_x_919) ;  /* 0x0000021000007945 */ /* 0x000fe80003800000 */
        /* <DEDUP_REMOVED lines=32> */
.L_x_920:
[----:B------:R-:W-:Y:S05]  /*2ff0*/  BSYNC B0 ;  /* 0x0000000000007941 */ /* 0x000fea0003800000 */
.L_x_919:
[----:B------:R-:W-:Y:S04]  /*3000*/  BSSY B0, `(.L_x_921) ;  /* 0x0000021000007945 */ /* 0x000fe80003800000 */
[----:B------:R-:W-:Y:S05]  /*3010*/  @P1 BRA `(.L_x_922) ;  /* 0x00000000007c1947 */ /* 0x000fea0003800000 */
[----:B------:R-:W-:Y:S01]  /*3020*/  FMUL.FTZ R58, R58, 1.4426950216293334961 ;  /* 0x3fb8aa3b3a3a7820 */ /* 0x000fe20000410000 */
[----:B------:R-:W-:Y:S01]  /*3030*/  IMAD.MOV.U32 R19, RZ, RZ, 0x3e800000 ;  /* 0x3e800000ff137424 */ /* 0x000fe200078e00ff */
        /* <DEDUP_REMOVED lines=29> */
.L_x_922:
[----:B------:R-:W-:Y:S05]  /*3210*/  BSYNC B0 ;  /* 0x0000000000007941 */ /* 0x000fea0003800000 */
.L_x_921:
        /* <DEDUP_REMOVED lines=33> */
.L_x_924:
[----:B------:R-:W-:Y:S05]  /*3430*/  BSYNC B0 ;  /* 0x0000000000007941 */ /* 0x000fea0003800000 */
.L_x_923:
        /* <DEDUP_REMOVED lines=33> */
.L_x_926:
[----:B------:R-:W-:Y:S05]  /*3650*/  BSYNC B0 ;  /* 0x0000000000007941 */ /* 0x000fea0003800000 */
.L_x_925:
        /* <DEDUP_REMOVED lines=33> */
.L_x_928:
[----:B------:R-:W-:Y:S05]  /*3870*/  BSYNC B0 ;  /* 0x0000000000007941 */ /* 0x000fea0003800000 */
.L_x_927:
        /* <DEDUP_REMOVED lines=33> */
.L_x_930:
[----:B------:R-:W-:Y:S05]  /*3a90*/  BSYNC B0 ;  /* 0x0000000000007941 */ /* 0x000fea0003800000 */
.L_x_929:
        /* <DEDUP_REMOVED lines=55> */
.L_x_937:
        /* <DEDUP_REMOVED lines=20> */
[----:B------:R-:W-:Y:S02]  /*3f50*/  IADD3 R43, R44, 0x60, RZ ;  /* 0x000000602c2b7810 */ /* 0x000fe40007ffe0ff */
[----:B------:R-:W-:Y:S02]  /*3f60*/  CS2R R48, SRZ ;  /* 0x0000000000307805 */ /* 0x000fe4000001ff00 */
[----:B------:R-:W-:Y:S01]  /*3f70*/  ISETP.GE.AND P2, PT, R42, UR13, PT ;  /* 0x0000000d2a007c0c */ /* 0x000fe2000bf46270 */
        /* <DEDUP_REMOVED lines=9> */
[C---:B------:R-:W-:Y:S02]  /*4010*/  IADD3 R45, R44.reuse, 0x80, RZ ;  /* 0x000000802c2d7810 */ /* 0x040fe40007ffe0ff */
[----:B------:R-:W-:Y:S01]  /*4020*/  MOV R120, RZ ;  /* 0x000000ff00787202 */ /* 0x000fe20000000f00 */
[----:B------:R-:W2:Y:S01]  /*4030*/  @!P2 LDG.E R49, desc[UR16][R42.64+0x100] ;  /* 0x000100102a31a981 */ /* 0x000ea2000c1e1900 */
[----:B------:R-:W-:-:S02]  /*4040*/  IADD3 R50, R44, 0xa0, RZ ;  /* 0x000000a02c327810 */ /* 0x000fc40007ffe0ff */
[----:B------:R-:W-:Y:S02]  /*4050*/  ISETP.GE.AND P2, PT, R45, UR13, PT ;  /* 0x0000000d2d007c0c */ /* 0x000fe4000bf46270 */
[----:B------:R-:W-:Y:S01]  /*4060*/  MOV R104, RZ ;  /* 0x000000ff00687202 */ /* 0x000fe20000000f00 */
[----:B------:R-:W3:Y:S01]  /*4070*/  @!P3 LDG.E R48, desc[UR16][R42.64+0x180] ;  /* 0x000180102a30b981 */ /* 0x000ee2000c1e1900 */
[----:B------:R-:W-:Y:S02]  /*4080*/  IADD3 R45, R44, 0xc0, RZ ;  /* 0x000000c02c2d7810 */ /* 0x000fe40007ffe0ff */
[----:B------:R-:W-:Y:S01]  /*4090*/  ISETP.GE.AND P3, PT, R50, UR13, PT ;  /* 0x0000000d32007c0c */ /* 0x000fe2000bf66270 */
[----:B------:R-:W-:Y:S01]  /*40a0*/  VIADD R50, R44, 0xe0 ;  /* 0x000000e02c327836 */ /* 0x000fe20000000000 */
[----:B------:R-:W-:Y:S02]  /*40b0*/  ISETP.GE.AND P4, PT, R45, UR13, PT ;  /* 0x0000000d2d007c0c */ /* 0x000fe4000bf86270 */
[----:B------:R-:W-:-:S02]  /*40c0*/  CS2R R46, SRZ ;  /* 0x00000000002e7805 */ /* 0x000fc4000001ff00 */
[----:B------:R-:W-:Y:S02]  /*40d0*/  IADD3 R45, R44, 0x140, RZ ;  /* 0x000001402c2d7810 */ /* 0x000fe40007ffe0ff */
[----:B------:R-:W-:Y:S02]  /*40e0*/  CS2R R102, SRZ ;  /* 0x0000000000667805 */ /* 0x000fe4000001ff00 */
[----:B------:R-:W-:Y:S01]  /*40f0*/  ISETP.GE.AND P5, PT, R50, UR13, PT ;  /* 0x0000000d32007c0c */ /* 0x000fe2000bfa6270 */
[----:B------:R-:W4:Y:S01]  /*4100*/  @!P2 LDG.E R119, desc[UR16][R42.64+0x200] ;  /* 0x000200102a77a981 */ /* 0x000f22000c1e1900 */
[----:B------:R-:W-:Y:S02]  /*4110*/  IADD3 R52, R44, 0x120, RZ ;  /* 0x000001202c347810 */ /* 0x000fe40007ffe0ff */
[----:B------:R-:W-:Y:S01]  /*4120*/  ISETP.GE.AND P2, PT, R45, UR13, PT ;  /* 0x0000000d2d007c0c */ /* 0x000fe2000bf46270 */
[----:B------:R-:W2:Y:S01]  /*4130*/  @!P0 LDG.E R46, desc[UR16][R42.64+0x80] ;  /* 0x000080102a2e8981 */ /* 0x000ea2000c1e1900 */
[----:B------:R-:W-:-:S02]  /*4140*/  ISETP.GE.AND P0, PT, R52, UR13, PT ;  /* 0x0000000d34007c0c */ /* 0x000fc4000bf06270 */
[C---:B------:R-:W-:Y:S01]  /*4150*/  IADD3 R45, R44.reuse, 0x180, RZ ;  /* 0x000001802c2d7810 */ /* 0x040fe20007ffe0ff */
[----:B------:R-:W4:Y:S03]  /*4160*/  @!P4 LDG.E R113, desc[UR16][R42.64+0x300] ;  /* 0x000300102a71c981 */ /* 0x000f26000c1e1900 */
[----:B------:R-:W-:Y:S01]  /*4170*/  ISETP.GE.AND P4, PT, R45, UR13, PT ;  /* 0x0000000d2d007c0c */ /* 0x000fe2000bf86270 */
[----:B------:R-:W4:Y:S01]  /*4180*/  @!P5 LDG.E R116, desc[UR16][R42.64+0x380] ;  /* 0x000380102a74d981 */ /* 0x000f22000c1e1900 */
[C---:B------:R-:W-:Y:S02]  /*4190*/  IADD3 R45, R44.reuse, 0x1a0, RZ ;  /* 0x000001a02c2d7810 */ /* 0x040fe40007ffe0ff */
[----:B------:R-:W-:Y:S01]  /*41a0*/  IADD3 R51, R44, 0x100, RZ ;  /* 0x000001002c337810 */ /* 0x000fe20007ffe0ff */
[----:B------:R-:W4:Y:S01]  /*41b0*/  @!P2 LDG.E R109, desc[UR16][R42.64+0x500] ;  /* 0x000500102a6da981 */ /* 0x000f22000c1e1900 */
[----:B------:R-:W-:-:S02]  /*41c0*/  ISETP.GE.AND P5, PT, R45, UR13, PT ;  /* 0x0000000d2d007c0c */ /* 0x000fc4000bfa6270 */
[C---:B------:R-:W-:Y:S01]  /*41d0*/  IADD3 R45, R44.reuse, 0x1e0, RZ ;  /* 0x000001e02c2d7810 */ /* 0x040fe20007ffe0ff */
[----:B------:R-:W4:Y:S01]  /*41e0*/  @!P0 LDG.E R107, desc[UR16][R42.64+0x480] ;  /* 0x000480102a6b8981 */ /* 0x000f22000c1e1900 */
[----:B------:R-:W-:Y:S02]  /*41f0*/  ISETP.GE.AND P6, PT, R51, UR13, PT ;  /* 0x0000000d33007c0c */ /* 0x000fe4000bfc6270 */
[----:B------:R-:W-:Y:S01]  /*4200*/  ISETP.GE.AND P0, PT, R45, UR13, PT ;  /* 0x0000000d2d007c0c */ /* 0x000fe2000bf06270 */
[----:B------:R-:W4:Y:S01]  /*4210*/  @!P3 LDG.E R120, desc[UR16][R42.64+0x280] ;  /* 0x000280102a78b981 */ /* 0x000f22000c1e1900 */
[C---:B------:R-:W-:Y:S02]  /*4220*/  IADD3 R45, R44.reuse, 0x200, RZ ;  /* 0x000002002c2d7810 */ /* 0x040fe40007ffe0ff */
[----:B------:R-:W-:Y:S01]  /*4230*/  IADD3 R50, R44, 0x160, RZ ;  /* 0x000001602c327810 */ /* 0x000fe20007ffe0ff */
[----:B------:R-:W4:Y:S01]  /*4240*/  @!P4 LDG.E R104, desc[UR16][R42.64+0x600] ;  /* 0x000600102a68c981 */ /* 0x000f22000c1e1900 */
[----:B------:R-:W-:-:S02]  /*4250*/  ISETP.GE.AND P2, PT, R45, UR13, PT ;  /* 0x0000000d2d007c0c */ /* 0x000fc4000bf46270 */
[----:B------:R-:W-:Y:S01]  /*4260*/  IADD3 R45, R44, 0x240, RZ ;  /* 0x000002402c2d7810 */ /* 0x000fe20007ffe0ff */
[----:B------:R-:W3:Y:S01]  /*4270*/  LDG.E.64 R40, desc[UR16][R40.64] ;  /* 0x0000001028287981 */ /* 0x000ee2000c1e1b00 */
[----:B------:R-:W-:Y:S02]  /*4280*/  ISETP.GE.AND P3, PT, R50, UR13, PT ;  /* 0x0000000d32007c0c */ /* 0x000fe4000bf66270 */
[----:B------:R-:W-:Y:S02]  /*4290*/  ISETP.GE.AND P4, PT, R45, UR13, PT ;  /* 0x0000000d2d007c0c */ /* 0x000fe4000bf86270 */
[----:B------:R-:W-:Y:S02]  /*42a0*/  CS2R R100, SRZ ;  /* 0x0000000000647805 */ /* 0x000fe4000001ff00 */
[C---:B------:R-:W-:Y:S01]  /*42b0*/  IADD3 R45, R44.reuse, 0x260, RZ ;  /* 0x000002602c2d7810 */ /* 0x040fe20007ffe0ff */
[----:B------:R-:W4:Y:S01]  /*42c0*/  @!P5 LDG.E R103, desc[UR16][R42.64+0x680] ;  /* 0x000680102a67d981 */ /* 0x000f22000c1e1900 */
[----:B------:R-:W-:-:S02]  /*42d0*/  IADD3 R50, R44, 0x1c0, RZ ;  /* 0x000001c02c327810 */ /* 0x000fc40007ffe0ff */
[----:B------:R-:W-:Y:S01]  /*42e0*/  ISETP.GE.AND P5, PT, R45, UR13, PT ;  /* 0x0000000d2d007c0c */ /* 0x000fe2000bfa6270 */
[----:B------:R-:W4:Y:S01]  /*42f0*/  @!P6 LDG.E R117, desc[UR16][R42.64+0x400] ;  /* 0x000400102a75e981 */ /* 0x000f22000c1e1900 */
[----:B------:R-:W-:Y:S02]  /*4300*/  ISETP.GE.AND P6, PT, R50, UR13, PT ;  /* 0x0000000d32007c0c */ /* 0x000fe4000bfc6270 */
[C---:B------:R-:W-:Y:S02]  /*4310*/  IADD3 R45, R44.reuse, 0x2a0, RZ ;  /* 0x000002a02c2d7810 */ /* 0x040fe40007ffe0ff */
[----:B------:R-:W-:Y:S02]  /*4320*/  CS2R R98, SRZ ;  /* 0x0000000000627805 */ /* 0x000fe4000001ff00 */
[----:B------:R-:W-:Y:S01]  /*4330*/  IADD3 R50, R44, 0x220, RZ ;  /* 0x000002202c327810 */ /* 0x000fe20007ffe0ff */
[----:B------:R-:W4:Y:S01]  /*4340*/  @!P0 LDG.E R100, desc[UR16][R42.64+0x780] ;  /* 0x000780102a648981 */ /* 0x000f22000c1e1900 */
[----:B------:R-:W-:-:S02]  /*4350*/  ISETP.GE.AND P0, PT, R45, UR13, PT ;  /* 0x0000000d2d007c0c */ /* 0x000fc4000bf06270 */
[----:B------:R-:W-:Y:S01]  /*4360*/  IADD3 R45, R44, 0x2c0, RZ ;  /* 0x000002c02c2d7810 */ /* 0x000fe20007ffe0ff */
[----:B------:R-:W2:Y:S01]  /*4370*/  @!P1 LDG.E R47, desc[UR16][R42.64] ;  /* 0x000000102a2f9981 */ /* 0x000ea2000c1e1900 */
[----:B------:R-:W-:-:S03]  /*4380*/  CS2R R96, SRZ ;  /* 0x0000000000607805 */ /* 0x000fc6000001ff00 */
[----:B------:R-:W4:Y:S01]  /*4390*/  @!P3 LDG.E R101, desc[UR16][R42.64+0x580] ;  /* 0x000580102a65b981 */ /* 0x000f22000c1e1900 */
[----:B------:R-:W-:-:S03]  /*43a0*/  ISETP.GE.AND P3, PT, R50, UR13, PT ;  /* 0x0000000d32007c0c */ /* 0x000fc6000bf66270 */
[----:B------:R-:W4:Y:S01]  /*43b0*/  @!P2 LDG.E R99, desc[UR16][R42.64+0x800] ;  /* 0x000800102a63a981 */ /* 0x000f22000c1e1900 */
[----:B------:R-:W-:Y:S02]  /*43c0*/  ISETP.GE.AND P2, PT, R45, UR13, PT ;  /* 0x0000000d2d007c0c */ /* 0x000fe4000bf46270 */
[C---:B------:R-:W-:Y:S01]  /*43d0*/  IADD3 R50, R44.reuse, 0x280, RZ ;  /* 0x000002802c327810 */ /* 0x040fe20007ffe0ff */
[----:B------:R-:W4:Y:S01]  /*43e0*/  @!P6 LDG.E R102, desc[UR16][R42.64+0x700] ;  /* 0x000700102a66e981 */ /* 0x000f22000c1e1900 */
[----:B------:R-:W-:Y:S01]  /*43f0*/  IADD3 R45, R44, 0x300, RZ ;  /* 0x000003002c2d7810 */ /* 0x000fe20007ffe0ff */
[----:B------:R-:W-:Y:S01]  /*4400*/  HFMA2.MMA R94, -RZ, RZ, 0, 0 ;  /* 0x00000000ff5e7435 */ /* 0x000fe200000001ff */
        /* <DEDUP_REMOVED lines=10> */
[C---:B------:R-:W-:Y:S02]  /*44b0*/  IADD3 R45, R44.reuse, 0x360, RZ ;  /* 0x000003602c2d7810 */ /* 0x040fe40007ffe0ff */
[----:B------:R-:W-:Y:S01]  /*44c0*/  CS2R R88, SRZ ;  /* 0x0000000000587805 */ /* 0x000fe2000001ff00 */
[----:B------:R-:W4:Y:S01]  /*44d0*/  @!P0 LDG.E R94, desc[UR16][R42.64+0xa80] ;  /* 0x000a80102a5e8981 */ /* 0x000f22000c1e1900 */
[----:B------:R-:W-:-:S02]  /*44e0*/  IADD3 R50, R44, 0x340, RZ ;  /* 0x000003402c327810 */ /* 0x000fc40007ffe0ff */
[----:B------:R-:W-:Y:S01]  /*44f0*/  ISETP.GE.AND P0, PT, R45, UR13, PT ;  /* 0x0000000d2d007c0c */ /* 0x000fe2000bf06270 */
[----:B------:R-:W4:Y:S01]  /*4500*/  @!P6 LDG.E R52, desc[UR16][R42.64+0xa00] ;  /* 0x000a00102a34e981 */ /* 0x000f22000c1e1900 */
[----:B------:R-:W-:Y:S02]  /*4510*/  IADD3 R45, R44, 0x380, RZ ;  /* 0x000003802c2d7810 */ /* 0x000fe40007ffe0ff */
[----:B------:R-:W-:Y:S02]  /*4520*/  CS2R R54, SRZ ;  /* 0x0000000000367805 */ /* 0x000fe4000001ff00 */
[----:B------:R-:W-:Y:S01]  /*4530*/  ISETP.GE.AND P6, PT, R50, UR13, PT ;  /* 0x0000000d32007c0c */ /* 0x000fe2000bfc6270 */
[----:B------:R-:W4:Y:S01]  /*4540*/  @!P2 LDG.E R89, desc[UR16][R42.64+0xb00] ;  /* 0x000b00102a59a981 */ /* 0x000f22000c1e1900 */
[C---:B------:R-:W-:Y:S02]  /*4550*/  IADD3 R50, R44.reuse, 0x3a0, RZ ;  /* 0x000003a02c327810 */ /* 0x040fe40007ffe0ff */
[----:B------:R-:W-:Y:S01]  /*4560*/  ISETP.GE.AND P2, PT, R45, UR13, PT ;  /* 0x0000000d2d007c0c */ /* 0x000fe2000bf46270 */
[----:B------:R-:W4:Y:S01]  /*4570*/  @!P3 LDG.E R88, desc[UR16][R42.64+0xb80] ;  /* 0x000b80102a58b981 */ /* 0x000f22000c1e1900 */
[----:B------:R-:W-:-:S02]  /*4580*/  IADD3 R45, R44, 0x3c0, RZ ;  /* 0x000003c02c2d7810 */ /* 0x000fc40007ffe0ff */
[----:B------:R-:W-:Y:S01]  /*4590*/  IADD3 R44, R44, 0x3e0, RZ ;  /* 0x000003e02c2c7810 */ /* 0x000fe20007ffe0ff */
[----:B------:R-:W4:Y:S01]  /*45a0*/  @!P4 LDG.E R55, desc[UR16][R42.64+0xc00] ;  /* 0x000c00102a37c981 */ /* 0x000f22000c1e1900 */
[----:B------:R-:W-:Y:S02]  /*45b0*/  ISETP.GE.AND P3, PT, R50, UR13, PT ;  /* 0x0000000d32007c0c */ /* 0x000fe4000bf66270 */
[----:B------:R-:W-:Y:S01]  /*45c0*/  ISETP.GE.AND P4, PT, R45, UR13, PT ;  /* 0x0000000d2d007c0c */ /* 0x000fe2000bf86270 */
[----:B------:R-:W4:Y:S01]  /*45d0*/  @!P5 LDG.E R54, desc[UR16][R42.64+0xc80] ;  /* 0x000c80102a36d981 */ /* 0x000f22000c1e1900 */
[----:B------:R-:W-:Y:S02]  /*45e0*/  ISETP.GE.AND P5, PT, R44, UR13, PT ;  /* 0x0000000d2c007c0c */ /* 0x000fe4000bfa6270 */
        /* <DEDUP_REMOVED lines=27> */
[C---:B------:R-:W-:Y:S01]  /*47a0*/  IADD3 R128, R105.reuse, 0xa0, RZ ;  /* 0x000000a069807810 */ /* 0x040fe20007ffe0ff */
[C---:B------:R-:W-:Y:S01]  /*47b0*/  VIADD R134, R105.reuse, 0x100 ;  /* 0x0000010069867836 */ /* 0x040fe20000000000 */
[C---:B------:R-:W-:Y:S02]  /*47c0*/  IADD3 R130, R105.reuse, 0xc0, RZ ;  /* 0x000000c069827810 */ /* 0x040fe40007ffe0ff */
[C---:B------:R-:W-:Y:S02]  /*47d0*/  IADD3 R123, R105.reuse, 0x1c0, RZ ;  /* 0x000001c0697b7810 */ /* 0x040fe40007ffe0ff */
[C---:B------:R-:W-:Y:S02]  /*47e0*/  IADD3 R132, R105.reuse, 0xe0, RZ ;  /* 0x000000e069847810 */ /* 0x040fe40007ffe0ff */
[----:B------:R-:W-:-:S02]  /*47f0*/  IADD3 R148, R105, 0x360, RZ ;  /* 0x0000036069947810 */ /* 0x000fc40007ffe0ff */
[-C--:B------:R-:W-:Y:S02]  /*4800*/  LEA.HI.SX32 R145, R150, R105.reuse, 0x1b ;  /* 0x0000006996917211 */ /* 0x080fe400078fdaff */
[C---:B------:R-:W-:Y:S02]  /*4810*/  IADD3 R160, R105.reuse, 0x120, RZ ;  /* 0x0000012069a07810 */ /* 0x040fe40007ffe0ff */
[-C--:B------:R-:W-:Y:S02]  /*4820*/  LEA.HI.SX32 R137, R128, R105.reuse, 0x1b ;  /* 0x0000006980897211 */ /* 0x080fe400078fdaff */
[----:B------:R-:W-:Y:S02]  /*4830*/  IADD3 R162, R105, 0x140, RZ ;  /* 0x0000014069a27810 */ /* 0x000fe40007ffe0ff */
[-C--:B------:R-:W-:Y:S02]  /*4840*/  LEA.HI.SX32 R135, R130, R105.reuse, 0x1b ;  /* 0x0000006982877211 */ /* 0x080fe400078fdaff */
[----:B------:R-:W-:-:S02]  /*4850*/  LEA.HI.SX32 R131, R132, R105, 0x1b ;  /* 0x0000006984837211 */ /* 0x000fc400078fdaff */
[-C--:B------:R-:W-:Y:S02]  /*4860*/  LEA.HI.SX32 R147, R148, R105.reuse, 0x1b ;  /* 0x0000006994937211 */ /* 0x080fe400078fdaff */
[C---:B------:R-:W-:Y:S02]  /*4870*/  IADD3 R129, R105.reuse, 0x180, RZ ;  /* 0x0000018069817810 */ /* 0x040fe40007ffe0ff */
[----:B------:R-:W-:Y:S02]  /*4880*/  IADD3 R152, R105, 0x2c0, RZ ;  /* 0x000002c069987810 */ /* 0x000fe40007ffe0ff */
[-C--:B------:R-:W-:Y:S02]  /*4890*/  LEA.HI.SX32 R132, R134, R105.reuse, 0x1b ;  /* 0x0000006986847211 */ /* 0x080fe400078fdaff */
[----:B------:R-:W-:Y:S02]  /*48a0*/  LEA.HI.SX32 R133, R160, R105, 0x1b ;  /* 0x00000069a0857211 */ /* 0x000fe400078fdaff */
[----:B------:R-:W-:-:S02]  /*48b0*/  LEA R137, R137, UR10, 0x2 ;  /* 0x0000000a89897c11 */ /* 0x000fc4000f8e10ff */
[-C--:B------:R-:W-:Y:S02]  /*48c0*/  LEA.HI.SX32 R134, R162, R105.reuse, 0x1b ;  /* 0x00000069a2867211 */ /* 0x080fe400078fdaff */
[----:B------:R-:W-:Y:S02]  /*48d0*/  IADD3 R127, R105, 0x1e0, RZ ;  /* 0x000001e0697f7810 */ /* 0x000fe40007ffe0ff */
[----:B------:R-:W-:Y:S02]  /*48e0*/  LEA R131, R131, UR10, 0x2 ;  /* 0x0000000a83837c11 */ /* 0x000fe4000f8e10ff */
[----:B------:R-:W-:Y:S02]  /*48f0*/  IADD3 R122, R105, 0x200, RZ ;  /* 0x00000200697a7810 */ /* 0x000fe40007ffe0ff */
[----:B------:R-:W-:Y:S02]  /*4900*/  LEA.HI.SX32 R129, R129, R105, 0x1b ;  /* 0x0000006981817211 */ /* 0x000fe400078fdaff */
[----:B------:R-:W-:-:S02]  /*4910*/  LEA R132, R132, UR10, 0x2 ;  /* 0x0000000a84847c11 */ /* 0x000fc4000f8e10ff */
[C---:B------:R-:W-:Y:S02]  /*4920*/  IADD3 R124, R105.reuse, 0x240, RZ ;  /* 0x00000240697c7810 */ /* 0x040fe40007ffe0ff */
[----:B------:R-:W-:Y:S02]  /*4930*/  LEA R134, R134, UR10, 0x2 ;  /* 0x0000000a86867c11 */ /* 0x000fe4000f8e10ff */
[----:B------:R-:W-:Y:S02]  /*4940*/  IADD3 R158, R105, 0x260, RZ ;  /* 0x00000260699e7810 */ /* 0x000fe40007ffe0ff */
[-C--:B------:R-:W-:Y:S02]  /*4950*/  LEA.HI.SX32 R127, R127, R105.reuse, 0x1b ;  /* 0x000000697f7f7211 */ /* 0x080fe400078fdaff */
[----:B------:R-:W-:Y:S02]  /*4960*/  IADD3 R156, R105, 0x280, RZ ;  /* 0x00000280699c7810 */ /* 0x000fe40007ffe0ff */
[----:B------:R-:W-:-:S02]  /*4970*/  LEA.HI.SX32 R122, R122, R105, 0x1b ;  /* 0x000000697a7a7211 */ /* 0x000fc400078fdaff */
[----:B------:R-:W-:Y:S02]  /*4980*/  LEA R129, R129, UR10, 0x2 ;  /* 0x0000000a81817c11 */ /* 0x000fe4000f8e10ff */
[----:B------:R-:W-:Y:S02]  /*4990*/  IADD3 R154, R105, 0x2a0, RZ ;  /* 0x000002a0699a7810 */ /* 0x000fe40007ffe0ff */
[----:B------:R-:W-:Y:S02]  /*49a0*/  LEA.HI.SX32 R124, R124, R105, 0x1b ;  /* 0x000000697c7c7211 */ /* 0x000fe400078fdaff */
[----:B------:R-:W-:Y:S02]  /*49b0*/  LEA R127, R127, UR10, 0x2 ;  /* 0x0000000a7f7f7c11 */ /* 0x000fe4000f8e10ff */
[----:B------:R-:W-:Y:S02]  /*49c0*/  LEA R122, R122, UR10, 0x2 ;  /* 0x0000000a7a7a7c11 */ /* 0x000fe4000f8e10ff */
[----:B------:R-:W-:-:S02]  /*49d0*/  IADD3 R140, R105, 0x2e0, RZ ;  /* 0x000002e0698c7810 */ /* 0x000fc40007ffe0ff */
[----:B------:R-:W-:Y:S02]  /*49e0*/  LEA R124, R124, UR10, 0x2 ;  /* 0x0000000a7c7c7c11 */ /* 0x000fe4000f8e10ff */
[C---:B------:R-:W-:Y:S02]  /*49f0*/  IADD3 R142, R105.reuse, 0x320, RZ ;  /* 0x00000320698e7810 */ /* 0x040fe40007ffe0ff */
[-C--:B------:R-:W-:Y:S02]  /*4a00*/  LEA.HI.SX32 R140, R140, R105.reuse, 0x1b ;  /* 0x000000698c8c7211 */ /* 0x080fe400078fdaff */
[C---:B------:R-:W-:Y:S02]  /*4a10*/  IADD3 R146, R105.reuse, 0x380, RZ ;  /* 0x0000038069927810 */ /* 0x040fe40007ffe0ff */
[----:B------:R-:W-:Y:S02]  /*4a20*/  IADD3 R144, R105, 0x3a0, RZ ;  /* 0x000003a069907810 */ /* 0x000fe40007ffe0ff */
[----:B------:R-:W-:-:S02]  /*4a30*/  LEA.HI.SX32 R142, R142, R105, 0x1b ;  /* 0x000000698e8e7211 */ /* 0x000fc400078fdaff */
[C---:B------:R-:W-:Y:S02]  /*4a40*/  IADD3 R138, R105.reuse, 0x3c0, RZ ;  /* 0x000003c0698a7810 */ /* 0x040fe40007ffe0ff */
[----:B------:R-:W-:Y:S02]  /*4a50*/  IADD3 R136, R105, 0x3e0, RZ ;  /* 0x000003e069887810 */ /* 0x000fe40007ffe0ff */
[-C--:B------:R-:W-:Y:S02]  /*4a60*/  LEA.HI.SX32 R146, R146, R105.reuse, 0x1b ;  /* 0x0000006992927211 */ /* 0x080fe400078fdaff */
[-C--:B------:R-:W-:Y:S02]  /*4a70*/  LEA.HI.SX32 R144, R144, R105.reuse, 0x1b ;  /* 0x0000006990907211 */ /* 0x080fe400078fdaff */
[----:B------:R-:W-:Y:S02]  /*4a80*/  LEA R118, R91, R118, 0x5 ;  /* 0x000000765b767211 */ /* 0x000fe400078e28ff */
[----:B------:R-:W-:-:S02]  /*4a90*/  LEA.HI.SX32 R138, R138, R105, 0x1b ;  /* 0x000000698a8a7211 */ /* 0x000fc400078fdaff */
[----:B------:R-:W-:Y:S02]  /*4aa0*/  LEA.HI.SX32 R136, R136, R105, 0x1b ;  /* 0x0000006988887211 */ /* 0x000fe400078fdaff */
[----:B------:R-:W-:Y:S02]  /*4ab0*/  LEA R147, R147, UR10, 0x2 ;  /* 0x0000000a93937c11 */ /* 0x000fe4000f8e10ff */
[----:B------:R-:W-:Y:S02]  /*4ac0*/  LEA.HI.SX32 R118, R118, R118, 0x1b ;  /* 0x0000007676767211 */ /* 0x000fe400078fdaff */
[----:B------:R-:W-:Y:S01]  /*4ad0*/  LEA R138, R138, UR10, 0x2 ;  /* 0x0000000a8a8a7c11 */ /* 0x000fe2000f8e10ff */
[----:B---3--:R-:W-:-:S04]  /*4ae0*/  FMUL.FTZ R45, R41, R80 ;  /* 0x00000050292d7220 */ /* 0x008fc80000410000 */
[----:B------:R-:W-:Y:S01]  /*4af0*/  FMUL.RZ R121, R45, 0.15915493667125701904 ;  /* 0x3e22f9832d797820 */ /* 0x000fe2000040c000 */
[----:B------:R-:W-:Y:S01]  /*4b00*/  FMUL.FTZ R45, R40, 1.4426950216293334961 ;  /* 0x3fb8aa3b282d7820 */ /* 0x000fe20000410000 */
[C---:B------:R-:W-:Y:S01]  /*4b10*/  FMUL.FTZ R40, R41.reuse, R78 ;  /* 0x0000004e29287220 */ /* 0x040fe20000410000 */
[C---:B------:R-:W-:Y:S01]  /*4b20*/  FMUL.FTZ R125, R41.reuse, R74 ;  /* 0x0000004a297d7220 */ /* 0x040fe20000410000 */
[----:B------:R-:W-:-:S03]  /*4b30*/  FMUL.FTZ R150, R41, R72 ;  /* 0x0000004829967220 */ /* 0x000fc60000410000 */
[----:B------:R-:W-:Y:S01]  /*4b40*/  FMUL.RZ R151, R125, 0.15915493667125701904 ;  /* 0x3e22f9837d977820 */ /* 0x000fe2000040c000 */
[----:B--2---:R0:W-:Y:S04]  /*4b50*/  STS [R44], R47 ;  /* 0x0000002f2c007388 */ /* 0x0041e80000000800 */
[----:B------:R-:W-:Y:S04]  /*4b60*/  STS [R43+0x80], R46 ;  /* 0x0000802e2b007388 */ /* 0x000fe80000000800 */
[----:B------:R1:W-:Y:S01]  /*4b70*/  STS [R42+0x100], R49 ;  /* 0x000100312a007388 */ /* 0x0003e20000000800 */
[----:B0-----:R-:W-:Y:S01]  /*4b80*/  FMUL.RZ R47, R40, 0.15915493667125701904 ;  /* 0x3e22f983282f7820 */ /* 0x001fe2000040c000 */
[----:B------:R-:W-:-:S02]  /*4b90*/  IADD3 R40, R105, 0x300, RZ ;  /* 0x0000030069287810 */ /* 0x000fc40007ffe0ff */
[----:B------:R0:W-:Y:S01]  /*4ba0*/  STS [R51+0x180], R48 ;  /* 0x0001803033007388 */ /* 0x0001e20000000800 */
        /* <DEDUP_REMOVED lines=10> */
[----:B------:R-:W-:Y:S01]  /*4c50*/  MUFU.SIN R106, R121 ;  /* 0x00000079006a7308 */ /* 0x000fe20000000400 */
[----:B------:R-:W-:Y:S02]  /*4c60*/  LEA.HI.SX32 R123, R42, R105, 0x1b ;  /* 0x000000692a7b7211 */ /* 0x000fe400078fdaff */
[----:B------:R-:W-:-:S05]  /*4c70*/  LEA R148, R47, UR10, 0x2 ;  /* 0x0000000a2f947c11 */ /* 0x000fca000f8e10ff */
[----:B------:R0:W-:Y:S01]  /*4c80*/  MUFU.COS R114, R121 ;  /* 0x0000007900727308 */ /* 0x0001e20000000000 */
[----:B----4-:R-:W-:Y:S07]  /*4c90*/  STS [R148+0x200], R119 ;  /* 0x0002007794007388 */ /* 0x010fee0000000800 */
[----:B------:R-:W-:Y:S01]  /*4ca0*/  MUFU.SIN R42, R151 ;  /* 0x00000097002a7308 */ /* 0x000fe20000000400 */
[----:B0-----:R-:W-:Y:S01]  /*4cb0*/  IADD3 R121, R105, 0x1a0, RZ ;  /* 0x000001a069797810 */ /* 0x001fe20007ffe0ff */
[----:B------:R-:W-:Y:S06]  /*4cc0*/  STS [R137+0x280], R120 ;  /* 0x0002807889007388 */ /* 0x000fec0000000800 */
[----:B------:R0:W-:Y:S01]  /*4cd0*/  MUFU.COS R40, R151 ;  /* 0x0000009700287308 */ /* 0x0001e20000000000 */
[----:B------:R-:W-:-:S02]  /*4ce0*/  LEA.HI.SX32 R130, R121, R105, 0x1b ;  /* 0x0000006979827211 */ /* 0x000fc400078fdaff */
[----:B------:R-:W-:Y:S01]  /*4cf0*/  LEA R128, R128, UR10, 0x2 ;  /* 0x0000000a80807c11 */ /* 0x000fe2000f8e10ff */
[----:B0-----:R-:W-:Y:S01]  /*4d00*/  FMUL.RZ R151, R150, 0.15915493667125701904 ;  /* 0x3e22f98396977820 */ /* 0x001fe2000040c000 */
[----:B------:R-:W-:-:S03]  /*4d10*/  LEA R150, R135, UR10, 0x2 ;  /* 0x0000000a87967c11 */ /* 0x000fc6000f8e10ff */
[----:B------:R-:W-:Y:S01]  /*4d20*/  MUFU.SIN R46, R141 ;  /* 0x0000008d002e7308 */ /* 0x000fe20000000400 */
[----:B------:R-:W-:Y:S01]  /*4d30*/  FMUL.FTZ R139, R45, R76 ;  /* 0x0000004c2d8b7220 */ /* 0x000fe20000410000 */
[----:B------:R-:W-:Y:S01]  /*4d40*/  LEA R130, R130, UR10, 0x2 ;  /* 0x0000000a82827c11 */ /* 0x000fe2000f8e10ff */
[----:B------:R0:W-:Y:S05]  /*4d50*/  STS [R150+0x300], R113 ;  /* 0x0003007196007388 */ /* 0x0001ea0000000800 */
[----:B------:R1:W-:Y:S01]  /*4d60*/  MUFU.COS R44, R141 ;  /* 0x0000008d002c7308 */ /* 0x0003e20000000000 */
[----:B------:R-:W-:Y:S01]  /*4d70*/  STS [R131+0x380], R116 ;  /* 0x0003807483007388 */ /* 0x000fe20000000800 */
[----:B------:R-:W-:-:S02]  /*4d80*/  LEA.HI.SX32 R125, R158, R105, 0x1b ;  /* 0x000000699e7d7211 */ /* 0x000fc400078fdaff */
[----:B-1----:R-:W-:Y:S02]  /*4d90*/  LEA.HI.SX32 R141, R152, R105, 0x1b ;  /* 0x00000069988d7211 */ /* 0x002fe400078fdaff */
[----:B------:R-:W-:Y:S01]  /*4da0*/  LEA R152, R133, UR10, 0x2 ;  /* 0x0000000a85987c11 */ /* 0x000fe2000f8e10ff */
[----:B------:R-:W-:Y:S01]  /*4db0*/  STS [R132+0x400], R117 ;  /* 0x0004007584007388 */ /* 0x000fe20000000800 */
[----:B0-----:R-:W-:-:S03]  /*4dc0*/  LEA R113, R126, UR10, 0x2 ;  /* 0x0000000a7e717c11 */ /* 0x001fc6000f8e10ff */
        /* <DEDUP_REMOVED lines=23> */
[----:B-1----:R-:W-:-:S03]  /*4f40*/  LEA R98, R143, UR10, 0x2 ;  /* 0x0000000a8f627c11 */ /* 0x002fc6000f8e10ff */
[----:B------:R0:W-:Y:S01]  /*4f50*/  STS [R121+0xa00], R52 ;  /* 0x000a003479007388 */ /* 0x0001e20000000800 */
[----:B------:R-:W-:Y:S02]  /*4f60*/  LEA R104, R145, UR10, 0x2 ;  /* 0x0000000a91687c11 */ /* 0x000fe4000f8e10ff */
[----:B--2---:R-:W-:Y:S01]  /*4f70*/  LEA R97, R142, UR10, 0x2 ;  /* 0x0000000a8e617c11 */ /* 0x004fe2000f8e10ff */
[----:B------:R-:W-:Y:S01]  /*4f80*/  STS [R139+0xa80], R94 ;  /* 0x000a805e8b007388 */ /* 0x000fe20000000800 */
[----:B------:R1:W-:Y:S03]  /*4f90*/  MUFU.EX2 R100, R103 ;  /* 0x0000006700647308 */ /* 0x0003e60000000800 */
[----:B------:R2:W-:Y:S01]  /*4fa0*/  STS [R102+0xb00], R89 ;  /* 0x000b005966007388 */ /* 0x0005e20000000800 */
[----:B0-----:R-:W-:Y:S01]  /*4fb0*/  FMUL.FTZ R52, R41, R66 ;  /* 0x0000004229347220 */ /* 0x001fe20000410000 */
[----:B------:R-:W-:-:S02]  /*4fc0*/  LEA R109, R144, UR10, 0x2 ;  /* 0x0000000a906d7c11 */ /* 0x000fc4000f8e10ff */
[----:B------:R-:W-:Y:S01]  /*4fd0*/  STS [R99+0xb80], R88 ;  /* 0x000b805863007388 */ /* 0x000fe20000000800 */
[----:B------:R-:W-:Y:S01]  /*4fe0*/  MUFU.SIN R96, R113 ;  /* 0x0000007100607308 */ /* 0x000fe20000000400 */
[----:B-1----:R-:W-:Y:S02]  /*4ff0*/  LEA R103, R146, UR10, 0x2 ;  /* 0x0000000a92677c11 */ /* 0x002fe4000f8e10ff */
[----:B------:R0:W-:Y:S05]  /*5000*/  STS [R98+0xc00], R55 ;  /* 0x000c003762007388 */ /* 0x0001ea0000000800 */
[----:B--2---:R1:W-:Y:S01]  /*5010*/  MUFU.COS R89, R113 ;  /* 0x0000007100597308 */ /* 0x0043e20000000000 */
[----:B------:R-:W-:Y:S04]  /*5020*/  STS [R97+0xc80], R54 ;  /* 0x000c803661007388 */ /* 0x000fe80000000800 */
[----:B------:R2:W-:Y:S01]  /*5030*/  STS [R104+0xd00], R53 ;  /* 0x000d003568007388 */ /* 0x0005e20000000800 */
[----:B0-----:R-:W-:Y:S01]  /*5040*/  LEA R55, R136, UR10, 0x2 ;  /* 0x0000000a88377c11 */ /* 0x001fe2000f8e10ff */
[----:B-1----:R-:W-:Y:S01]  /*5050*/  FMUL.RZ R113, R52, 0.15915493667125701904 ;  /* 0x3e22f98334717820 */ /* 0x002fe2000040c000 */
[----:B------:R-:W-:Y:S01]  /*5060*/  SHF.L.U32 R52, R93, 0x4, RZ ;  /* 0x000000045d347819 */ /* 0x000fe200000006ff */
[----:B------:R0:W-:Y:S04]  /*5070*/  STS [R147+0xd80], R50 ;  /* 0x000d803293007388 */ /* 0x0001e80000000800 */
[----:B------:R-:W-:Y:S01]  /*5080*/  STS [R103+0xe00], R112 ;  /* 0x000e007067007388 */ /* 0x000fe20000000800 */
[----:B--2---:R-:W-:-:S03]  /*5090*/  IADD3 R104, R52, 0x3, RZ ;  /* 0x0000000334687810 */ /* 0x004fc60007ffe0ff */
[----:B------:R-:W-:Y:S01]  /*50a0*/  STS [R109+0xe80], R108 ;  /* 0x000e806c6d007388 */ /* 0x000fe20000000800 */
[----:B0-----:R-:W-:-:S03]  /*50b0*/  LEA R50, R118, UR10, 0x2 ;  /* 0x0000000a76327c11 */ /* 0x001fc6000f8e10ff */
        /* <DEDUP_REMOVED lines=156> */
[----:B------:R-:W-:Y:S01]  /*5a80*/  IMAD.U32 R101, RZ, RZ, UR26 ;  /* 0x0000001aff657e24 */ /* 0x000fe2000f8e00ff */
        /* <DEDUP_REMOVED lines=400> */
.L_x_933:
        /* <DEDUP_REMOVED lines=16> */
.L_x_934:
[----:B------:R-:W-:Y:S05]  /*7490*/  BSYNC B0 ;  /* 0x0000000000007941 */ /* 0x000fea0003800000 */
.L_x_932:
        /* <DEDUP_REMOVED lines=127> */
.L_x_936:
[----:B------:R-:W-:Y:S05]  /*7c90*/  BSYNC B0 ;  /* 0x0000000000007941 */ /* 0x000fea0003800000 */
.L_x_935:
        /* <DEDUP_REMOVED lines=52> */
.L_x_931:
        /* <DEDUP_REMOVED lines=69> */
.L_x_939:
[----:B------:R-:W-:Y:S05]  /*8430*/  BSYNC B0 ;  /* 0x0000000000007941 */ /* 0x000fea0003800000 */
.L_x_938:
        /* <DEDUP_REMOVED lines=25> */
[----:B------:R0:W-:Y:S01]  /*85d0*/  @!P3 STG.E desc[UR16][R4.64+0x180], R41 ;  /* 0x000180290400b986 */ /* 0x0001e2000c101910 */
[-C--:B------:R-:W-:Y:S02]  /*85e0*/  ISETP.GE.AND P5, PT, R9, R105.reuse, PT ;  /* 0x000000690900720c */ /* 0x080fe40003fa6270 */
[-C--:B------:R-:W-:Y:S02]  /*85f0*/  ISETP.GE.AND P2, PT, R8, R105.reuse, PT ;  /* 0x000000690800720c */ /* 0x080fe40003f46270 */
[----:B------:R-:W-:Y:S01]  /*8600*/  ISETP.GE.AND P6, PT, R10, R105, PT ;  /* 0x000000690a00720c */ /* 0x000fe20003fc6270 */
[----:B------:R1:W-:Y:S01]  /*8610*/  @!P1 STG.E desc[UR16][R4.64+0x80], R15 ;  /* 0x0000800f04009986 */ /* 0x0003e2000c101910 */
[----:B------:R-:W-:-:S02]  /*8620*/  LOP3.LUT R11, R7, 0xc0, RZ, 0xfc, !PT ;  /* 0x000000c0070b7812 */ /* 0x000fc400078efcff */
[C---:B------:R-:W-:Y:S02]  /*8630*/  LOP3.LUT R13, R7.reuse, 0x100, RZ, 0xfc, !PT ;  /* 0x00000100070d7812 */ /* 0x040fe400078efcff */
[----:B------:R-:W-:Y:S01]  /*8640*/  LOP3.LUT R14, R7, 0x120, RZ, 0xfc, !PT ;  /* 0x00000120070e7812 */ /* 0x000fe200078efcff */
[----:B0-----:R-:W-:Y:S01]  /*8650*/  IMAD.WIDE.U32 R40, R92, UR12, RZ ;  /* 0x0000000c5c287c25 */ /* 0x001fe2000f8e00ff */
[-C--:B------:R-:W-:Y:S01]  /*8660*/  ISETP.GE.AND P1, PT, R11, R105.reuse, PT ;  /* 0x000000690b00720c */ /* 0x080fe20003f26270 */
[----:B------:R0:W-:Y:S01]  /*8670*/  @!P5 STG.E desc[UR16][R4.64+0x200], R45 ;  /* 0x0002002d0400d986 */ /* 0x0001e2000c101910 */
[-C--:B------:R-:W-:Y:S02]  /*8680*/  ISETP.GE.AND P3, PT, R13, R105.reuse, PT ;  /* 0x000000690d00720c */ /* 0x080fe40003f66270 */
[----:B------:R-:W-:Y:S01]  /*8690*/  ISETP.GE.AND P4, PT, R14, R105, PT ;  /* 0x000000690e00720c */ /* 0x000fe20003f86270 */
[----:B------:R2:W-:Y:S01]  /*86a0*/  @!P2 STG.E desc[UR16][R4.64+0x100], R17 ;  /* 0x000100110400a986 */ /* 0x0005e2000c101910 */
[----:B-1----:R-:W-:-:S02]  /*86b0*/  LOP3.LUT R15, R7, 0x140, RZ, 0xfc, !PT ;  /* 0x00000140070f7812 */ /* 0x002fc400078efcff */
        /* <DEDUP_REMOVED lines=9> */
[----:B0-----:R-:W-:Y:S01]  /*8750*/  MOV R45, UR11 ;  /* 0x0000000b002d7c02 */ /* 0x001fe20008000f00 */
[----:B------:R0:W-:Y:S01]  /*8760*/  @!P2 STG.E desc[UR16][R4.64+0x380], R51 ;  /* 0x000380330400a986 */ /* 0x0001e2000c101910 */
[C---:B--2---:R-:W-:Y:S02]  /*8770*/  LOP3.LUT R17, R7.reuse, 0x180, RZ, 0xfc, !PT ;  /* 0x0000018007117812 */ /* 0x044fe400078efcff */
[C---:B------:R-:W-:Y:S01]  /*8780*/  LOP3.LUT R34, R7.reuse, 0x1a0, RZ, 0xfc, !PT ;  /* 0x000001a007227812 */ /* 0x040fe200078efcff */
[----:B------:R-:W-:Y:S01]  /*8790*/  @!P5 STG.E desc[UR16][R4.64+0x500], R83 ;  /* 0x000500530400d986 */ /* 0x000fe2000c101910 */
[-C--:B------:R-:W-:Y:S01]  /*87a0*/  ISETP.GE.AND P5, PT, R16, R105.reuse, PT ;  /* 0x000000691000720c */ /* 0x080fe20003fa6270 */
[C---:B------:R-:W-:Y:S01]  /*87b0*/  IMAD R45, R92.reuse, UR13, R45 ;  /* 0x0000000d5c2d7c24 */ /* 0x040fe2000f8e022d */
[C---:B------:R-:W-:Y:S01]  /*87c0*/  LOP3.LUT R36, R7.reuse, 0x1c0, RZ, 0xfc, !PT ;  /* 0x000001c007247812 */ /* 0x040fe200078efcff */
[----:B------:R-:W-:Y:S01]  /*87d0*/  @!P4 STG.E desc[UR16][R4.64+0x480], R55 ;  /* 0x000480370400c986 */ /* 0x000fe2000c101910 */
        /* <DEDUP_REMOVED lines=14> */
[C---:B0-----:R-:W-:Y:S02]  /*88c0*/  IMAD R51, R95.reuse, UR13, R44 ;  /* 0x0000000d5f337c24 */ /* 0x041fe4000f8e022c */
[----:B------:R-:W-:Y:S01]  /*88d0*/  @!P3 STG.E desc[UR16][R4.64+0x680], R99 ;  /* 0x000680630400b986 */ /* 0x000fe2000c101910 */
[----:B------:R-:W-:Y:S01]  /*88e0*/  IADD3.X R48, RZ, R46, RZ, P5, !PT ;  /* 0x0000002eff307210 */ /* 0x000fe20002ffe4ff */
[----:B------:R-:W-:-:S02]  /*88f0*/  @!P6 IMAD.WIDE.U32 R42, R95, UR12, R42 ;  /* 0x0000000c5f2aec25 */ /* 0x000fc4000f8e002a */
[----:B------:R-:W-:Y:S02]  /*8900*/  @!P2 STG.E desc[UR16][R4.64+0x700], R101 ;  /* 0x000700650400a986 */ /* 0x000fe4000c101910 */
[----:B------:R-:W-:Y:S01]  /*8910*/  IMAD.WIDE.U32 R44, R95, UR12, R40 ;  /* 0x0000000c5f2c7c25 */ /* 0x000fe2000f8e0028 */
[C---:B------:R-:W-:Y:S01]  /*8920*/  SHF.L.U32 R41, R47.reuse, 0x2, RZ ;  /* 0x000000022f297819 */ /* 0x040fe200000006ff */
[----:B------:R0:W-:Y:S01]  /*8930*/  @!P1 STG.E desc[UR16][R4.64+0x780], R103 ;  /* 0x0007806704009986 */ /* 0x0001e2000c101910 */
[----:B------:R-:W-:Y:S01]  /*8940*/  SHF.L.U64.HI R40, R47, 0x2, R48 ;  /* 0x000000022f287819 */ /* 0x000fe20000010230 */
[----:B------:R-:W-:Y:S01]  /*8950*/  ULDC.64 UR12, c[0x0][0x318] ;  /* 0x0000c600000c7ab9 */ /* 0x000fe20000000a00 */
[----:B------:R-:W-:Y:S02]  /*8960*/  @!P6 IADD3 R47, P3, R7, R42, RZ ;  /* 0x0000002a072fe210 */ /* 0x000fe40007f7e0ff */
[----:B------:R-:W-:Y:S02]  /*8970*/  IADD3 R48, P4, R44, UR14, RZ ;  /* 0x0000000e2c307c10 */ /* 0x000fe4000ff9e0ff */
[----:B------:R-:W-:-:S02]  /*8980*/  IADD3 R42, P5, R41, UR12, RZ ;  /* 0x0000000c292a7c10 */ /* 0x000fc4000ffbe0ff */
[----:B------:R-:W-:Y:S02]  /*8990*/  @!P6 IADD3.X R46, R46, R43, R51, P3, !PT ;  /* 0x0000002b2e2ee210 */ /* 0x000fe40001ffe433 */
[----:B------:R-:W-:Y:S02]  /*89a0*/  IADD3.X R49, R51, UR20, R45, P4, !PT ;  /* 0x0000001433317c10 */ /* 0x000fe4000a7fe42d */
[----:B------:R-:W-:Y:S02]  /*89b0*/  IADD3.X R43, R40, UR13, RZ, P5, !PT ;  /* 0x0000000d282b7c10 */ /* 0x000fe4000affe4ff */
[C---:B------:R-:W-:Y:S02]  /*89c0*/  LEA R42, P3, R48.reuse, R42, 0x2 ;  /* 0x0000002a302a7211 */ /* 0x040fe400078610ff */
[----:B------:R-:W-:Y:S02]  /*89d0*/  @!P6 LEA R44, P2, R47, UR12, 0x2 ;  /* 0x0000000c2f2cec11 */ /* 0x000fe4000f8410ff */
[----:B------:R-:W-:-:S02]  /*89e0*/  LEA.HI.X R43, R48, R43, R49, 0x2, P3 ;  /* 0x0000002b302b7211 */ /* 0x000fc400018f1431 */
[----:B------:R-:W-:Y:S02]  /*89f0*/  ISETP.GE.AND P4, PT, R0, UR7, PT ;  /* 0x0000000700007c0c */ /* 0x000fe4000bf86270 */
[----:B------:R-:W-:Y:S01]  /*8a00*/  @!P6 LEA.HI.X R45, R47, UR13, R46, 0x2, P2 ;  /* 0x0000000d2f2dec11 */ /* 0x000fe200090f142e */
[----:B------:R-:W-:Y:S01]  /*8a10*/  HFMA2.MMA R50, -RZ, RZ, 0, 0 ;  /* 0x00000000ff327435 */ /* 0x000fe200000001ff */
[----:B------:R-:W-:Y:S01]  /*8a20*/  ISETP.GE.AND P3, PT, R8, UR7, PT ;  /* 0x0000000708007c0c */ /* 0x000fe2000bf66270 */
[----:B------:R-:W-:Y:S01]  /*8a30*/  BAR.SYNC.DEFER_BLOCKING 0x0 ;  /* 0x0000000000007b1d */ /* 0x000fe20000010000 */
[----:B------:R-:W-:Y:S02]  /*8a40*/  ISETP.GE.AND P2, PT, R6, UR7, PT ;  /* 0x0000000706007c0c */ /* 0x000fe4000bf46270 */
[----:B------:R-:W-:Y:S01]  /*8a50*/  CS2R R46, SRZ ;  /* 0x00000000002e7805 */ /* 0x000fe2000001ff00 */
[----:B------:R-:W-:Y:S01]  /*8a60*/  IMAD.MOV.U32 R48, RZ, RZ, RZ ;  /* 0x000000ffff307224 */ /* 0x000fe200078e00ff */
[----:B------:R-:W-:-:S02]  /*8a70*/  ISETP.GE.AND P1, PT, R9, UR7, PT ;  /* 0x0000000709007c0c */ /* 0x000fc4000bf26270 */
[----:B------:R-:W-:Y:S01]  /*8a80*/  ISETP.GE.AND P5, PT, R11, UR7, PT ;  /* 0x000000070b007c0c */ /* 0x000fe2000bfa6270 */
[----:B0-----:R-:W-:Y:S01]  /*8a90*/  HFMA2.MMA R4, -RZ, RZ, 0, 0 ;  /* 0x00000000ff047435 */ /* 0x001fe200000001ff */
[----:B------:R-:W-:Y:S01]  /*8aa0*/  MOV R52, RZ ;  /* 0x000000ff00347202 */ /* 0x000fe20000000f00 */
[----:B------:R-:W-:Y:S01]  /*8ab0*/  HFMA2.MMA R54, -RZ, RZ, 0, 0 ;  /* 0x00000000ff367435 */ /* 0x000fe200000001ff */
[----:B------:R-:W-:Y:S02]  /*8ac0*/  MOV R56, RZ ;  /* 0x000000ff00387202 */ /* 0x000fe40000000f00 */
[----:B------:R-:W-:Y:S01]  /*8ad0*/  MOV R58, RZ ;  /* 0x000000ff003a7202 */ /* 0x000fe20000000f00 */
[----:B------:R0:W2:Y:S01]  /*8ae0*/  @!P6 LDG.E R47, desc[UR16][R44.64] ;  /* 0x000000102c2fe981 */ /* 0x0000a2000c1e1900 */
[----:B------:R-:W-:-:S03]  /*8af0*/  ISETP.GE.AND P6, PT, R10, UR7, PT ;  /* 0x000000070a007c0c */ /* 0x000fc6000bfc6270 */
[----:B------:R-:W3:Y:S01]  /*8b00*/  @!P4 LDG.E R46, desc[UR16][R42.64] ;  /* 0x000000102a2ec981 */ /* 0x000ee2000c1e1900 */
[----:B------:R-:W-:-:S03]  /*8b10*/  ISETP.GE.AND P4, PT, R12, UR7, PT ;  /* 0x000000070c007c0c */ /* 0x000fc6000bf86270 */
[----:B------:R-:W4:Y:S01]  /*8b20*/  @!P3 LDG.E R50, desc[UR16][R42.64+0x80] ;  /* 0x000080102a32b981 */ /* 0x000f22000c1e1900 */
[----:B------:R-:W-:-:S03]  /*8b30*/  ISETP.GE.AND P3, PT, R13, UR7, PT ;  /* 0x000000070d007c0c */ /* 0x000fc6000bf66270 */
[----:B------:R-:W5:Y:S01]  /*8b40*/  @!P2 LDG.E R48, desc[UR16][R42.64+0x100] ;  /* 0x000100102a30a981 */ /* 0x000f62000c1e1900 */
[----:B------:R-:W-:Y:S01]  /*8b50*/  ISETP.GE.AND P2, PT, R14, UR7, PT ;  /* 0x000000070e007c0c */ /* 0x000fe2000bf46270 */
[----:B0-----:R-:W-:Y:S02]  /*8b60*/  HFMA2.MMA R44, -RZ, RZ, 0, 0 ;  /* 0x00000000ff2c7435 */ /* 0x001fe400000001ff */
        /* <DEDUP_REMOVED lines=24> */
[----:B------:R-:W-:-:S04]  /*8cf0*/  LEA R83, R91, R72, 0x4 ;  /* 0x000000485b537211 */ /* 0x000fc800078e20ff */
[C---:B------:R-:W-:Y:S02]  /*8d00*/  IADD3 R5, R83.reuse, 0x1, RZ ;  /* 0x0000000153057810 */ /* 0x040fe40007ffe0ff */
[C---:B0-----:R-:W-:Y:S02]  /*8d10*/  IADD3 R42, R83.reuse, 0x3, RZ ;  /* 0x00000003532a7810 */ /* 0x041fe40007ffe0ff */
[----:B------:R-:W-:Y:S02]  /*8d20*/  IADD3 R43, R83, 0x4, RZ ;  /* 0x00000004532b7810 */ /* 0x000fe40007ffe0ff */
[-C--:B------:R-:W-:Y:S02]  /*8d30*/  LEA.HI.SX32 R42, R42, R83.reuse, 0x1b ;  /* 0x000000532a2a7211 */ /* 0x080fe400078fdaff */
[----:B------:R-:W-:Y:S02]  /*8d40*/  LEA.HI.SX32 R43, R43, R83, 0x1b ;  /* 0x000000532b2b7211 */ /* 0x000fe400078fdaff */
[----:B------:R-:W-:-:S02]  /*8d50*/  LEA R42, R42, UR10, 0x2 ;  /* 0x0000000a2a2a7c11 */ /* 0x000fc4000f8e10ff */
[----:B------:R-:W-:Y:S02]  /*8d60*/  LEA R43, R43, UR10, 0x2 ;  /* 0x0000000a2b2b7c11 */ /* 0x000fe4000f8e10ff */
[C---:B------:R-:W-:Y:S02]  /*8d70*/  IADD3 R45, R83.reuse, 0x6, RZ ;  /* 0x00000006532d7810 */ /* 0x040fe40007ffe0ff */
[----:B------:R-:W-:Y:S02]  /*8d80*/  IADD3 R49, R83, 0xa, RZ ;  /* 0x0000000a53317810 */ /* 0x000fe40007ffe0ff */
[----:B------:R-:W-:Y:S02]  /*8d90*/  LEA.HI.SX32 R45, R45, R83, 0x1b ;  /* 0x000000532d2d7211 */ /* 0x000fe400078fdaff */
[----:B------:R-:W-:Y:S02]  /*8da0*/  IADD3 R51, R83, 0xc, RZ ;  /* 0x0000000c53337810 */ /* 0x000fe40007ffe0ff */
[----:B------:R-:W-:-:S02]  /*8db0*/  LEA R45, R45, UR10, 0x2 ;  /* 0x0000000a2d2d7c11 */ /* 0x000fc4000f8e10ff */
[-C--:B------:R-:W-:Y:S02]  /*8dc0*/  LEA.HI.SX32 R49, R49, R83.reuse, 0x1b ;  /* 0x0000005331317211 */ /* 0x080fe400078fdaff */
[-C--:B------:R-:W-:Y:S02]  /*8dd0*/  LEA.HI.SX32 R51, R51, R83.reuse, 0x1b ;  /* 0x0000005333337211 */ /* 0x080fe400078fdaff */
[----:B------:R-:W-:Y:S02]  /*8de0*/  LEA R49, R49, UR10, 0x2 ;  /* 0x0000000a31317c11 */ /* 0x000fe4000f8e10ff */
        /* <DEDUP_REMOVED lines=8> */
[----:B------:R-:W-:Y:S01]  /*8e70*/  STS [R69+0x380], R54 ;  /* 0x0003803645007388 */ /* 0x000fe20000000800 */
[----:B0-----:R-:W-:-:S02]  /*8e80*/  LEA.HI.SX32 R4, R5, R83, 0x1b ;  /* 0x0000005305047211 */ /* 0x001fc400078fdaff */
[----:B------:R-:W-:Y:S01]  /*8e90*/  IADD3 R5, R83, 0x2, RZ ;  /* 0x0000000253057810 */ /* 0x000fe20007ffe0ff */
[----:B------:R-:W-:Y:S03]  /*8ea0*/  STS [R67+0x400], R58 ;  /* 0x0004003a43007388 */ /* 0x000fe60000000800 */
[----:B------:R-:W-:Y:S01]  /*8eb0*/  LEA.HI.SX32 R5, R5, R83, 0x1b ;  /* 0x0000005305057211 */ /* 0x000fe200078fdaff */
[----:B------:R0:W-:Y:S01]  /*8ec0*/  STS [R65+0x480], R44 ;  /* 0x0004802c41007388 */ /* 0x0001e20000000800 */
[----:B------:R-:W-:Y:S02]  /*8ed0*/  LEA R4, R4, UR10, 0x2 ;  /* 0x0000000a04047c11 */ /* 0x000fe4000f8e10ff */
[----:B------:R-:W-:Y:S01]  /*8ee0*/  LEA R5, R5, UR10, 0x2 ;  /* 0x0000000a05057c11 */ /* 0x000fe2000f8e10ff */
        /* <DEDUP_REMOVED lines=11> */
[----:B------:R-:W5:Y:S01]  /*8fa0*/  LDS R52, [R43+0x10] ;  /* 0x000010002b347984 */ /* 0x000f620000000800 */
[----:B0-----:R-:W-:-:S02]  /*8fb0*/  IADD3 R44, R83, 0x5, RZ ;  /* 0x00000005532c7810 */ /* 0x001fc40007ffe0ff */
[C---:B------:R-:W-:Y:S01]  /*8fc0*/  IADD3 R47, R83.reuse, 0x8, RZ ;  /* 0x00000008532f7810 */ /* 0x040fe20007ffe0ff */
[----:B------:R-:W0:Y:S01]  /*8fd0*/  LDS R68, [R45+0x18] ;  /* 0x000018002d447984 */ /* 0x000e220000000800 */
[C---:B------:R-:W-:Y:S02]  /*8fe0*/  IADD3 R46, R83.reuse, 0x7, RZ ;  /* 0x00000007532e7810 */ /* 0x040fe40007ffe0ff */
[-C--:B------:R-:W-:Y:S01]  /*8ff0*/  LEA.HI.SX32 R44, R44, R83.reuse, 0x1b ;  /* 0x000000532c2c7211 */ /* 0x080fe200078fdaff */
[----:B------:R-:W-:Y:S01]  /*9000*/  LDS R76, [R49+0x28] ;  /* 0x00002800314c7984 */ /* 0x000fe20000000800 */
[C---:B------:R-:W-:Y:S02]  /*9010*/  IADD3 R48, R83.reuse, 0x9, RZ ;  /* 0x0000000953307810 */ /* 0x040fe40007ffe0ff */
[----:B------:R-:W-:Y:S01]  /*9020*/  IADD3 R50, R83, 0xb, RZ ;  /* 0x0000000b53327810 */ /* 0x000fe20007ffe0ff */
[----:B------:R-:W-:Y:S01]  /*9030*/  LDS R74, [R51+0x30] ;  /* 0x00003000334a7984 */ /* 0x000fe20000000800 */
[----:B------:R-:W-:-:S02]  /*9040*/  LEA.HI.SX32 R47, R47, R83, 0x1b ;  /* 0x000000532f2f7211 */ /* 0x000fc400078fdaff */
[-C--:B------:R-:W-:Y:S02]  /*9050*/  LEA.HI.SX32 R46, R46, R83.reuse, 0x1b ;  /* 0x000000532e2e7211 */ /* 0x080fe400078fdaff */
[----:B------:R-:W-:Y:S02]  /*9060*/  LEA R44, R44, UR10, 0x2 ;  /* 0x0000000a2c2c7c11 */ /* 0x000fe4000f8e10ff */
[----:B------:R-:W-:Y:S01]  /*9070*/  LEA.HI.SX32 R48, R48, R83, 0x1b ;  /* 0x0000005330307211 */ /* 0x000fe200078fdaff */
[----:B-1----:R-:W-:Y:S01]  /*9080*/  FMUL.FTZ R54, R56, -1.4426950216293334961 ;  /* 0xbfb8aa3b38367820 */ /* 0x002fe20000410000 */
[----:B--2---:R-:W-:-:S03]  /*9090*/  FMUL.FTZ R62, R53, -1.4426950216293334961 ;  /* 0xbfb8aa3b353e7820 */ /* 0x004fc60000410000 */
[----:B------:R1:W2:Y:S01]  /*90a0*/  MUFU.EX2 R88, R54 ;  /* 0x0000003600587308 */ /* 0x0002a20000000800 */
[----:B---3--:R-:W-:Y:S01]  /*90b0*/  FMUL.FTZ R64, R55, -1.4426950216293334961 ;  /* 0xbfb8aa3b37407820 */ /* 0x008fe20000410000 */
[----:B------:R-:W-:Y:S01]  /*90c0*/  LEA.HI.SX32 R50, R50, R83, 0x1b ;  /* 0x0000005332327211 */ /* 0x000fe200078fdaff */
[----:B------:R-:W3:Y:S01]  /*90d0*/  LDS R58, [R44+0x14] ;  /* 0x000014002c3a7984 */ /* 0x000ee20000000800 */
[----:B------:R-:W-:-:S04]  /*90e0*/  LEA R47, R47, UR10, 0x2 ;  /* 0x0000000a2f2f7c11 */ /* 0x000fc8000f8e10ff */
[----:B------:R4:W-:Y:S01]  /*90f0*/  MUFU.EX2 R89, R62 ;  /* 0x0000003e00597308 */ /* 0x0009e20000000800 */
[----:B-1----:R-:W-:Y:S02]  /*9100*/  IADD3 R54, R83, 0xd, RZ ;  /* 0x0000000d53367810 */ /* 0x002fe40007ffe0ff */
[----:B------:R-:W-:Y:S01]  /*9110*/  LEA R46, R46, UR10, 0x2 ;  /* 0x0000000a2e2e7c11 */ /* 0x000fe2000f8e10ff */
[----:B------:R-:W1:Y:S01]  /*9120*/  LDS R66, [R47+0x20] ;  /* 0x000020002f427984 */ /* 0x000e620000000800 */
[----:B------:R-:W-:-:S03]  /*9130*/  LEA R48, R48, UR10, 0x2 ;  /* 0x0000000a30307c11 */ /* 0x000fc6000f8e10ff */
[----:B------:R5:W-:Y:S01]  /*9140*/  MUFU.EX2 R94, R64 ;  /* 0x00000040005e7308 */ /* 0x000be20000000800 */
[C---:B----4-:R-:W-:Y:S01]  /*9150*/  IADD3 R62, R83.reuse, 0xe, RZ ;  /* 0x0000000e533e7810 */ /* 0x050fe20007ffe0ff */
[----:B------:R-:W4:Y:S01]  /*9160*/  LDS R72, [R46+0x1c] ;  /* 0x00001c002e487984 */ /* 0x000f220000000800 */
[----:B------:R-:W-:Y:S02]  /*9170*/  LEA R50, R50, UR10, 0x2 ;  /* 0x0000000a32327c11 */ /* 0x000fe4000f8e10ff */
[-C--:B------:R-:W-:Y:S01]  /*9180*/  LEA.HI.SX32 R54, R54, R83.reuse, 0x1b ;  /* 0x0000005336367211 */ /* 0x080fe200078fdaff */
[----:B------:R-:W-:Y:S01]  /*9190*/  FMUL.FTZ R78, R60, -1.4426950216293334961 ;  /* 0xbfb8aa3b3c4e7820 */ /* 0x000fe20000410000 */
[----:B------:R-:W2:Y:S01]  /*91a0*/  LDS R70, [R48+0x24] ;  /* 0x0000240030467984 */ /* 0x000ea20000000800 */
[----:B-----5:R-:W-:Y:S02]  /*91b0*/  IADD3 R64, R83, 0xf, RZ ;  /* 0x0000000f53407810 */ /* 0x020fe40007ffe0ff */
[-C--:B------:R-:W-:Y:S01]  /*91c0*/  LEA.HI.SX32 R62, R62, R83.reuse, 0x1b ;  /* 0x000000533e3e7211 */ /* 0x080fe200078fdaff */
[----:B------:R-:W5:Y:S01]  /*91d0*/  LDS R84, [R50+0x2c] ;  /* 0x00002c0032547984 */ /* 0x000f620000000800 */
[----:B------:R-:W-:Y:S01]  /*91e0*/  LEA.HI.SX32 R64, R64, R83, 0x1b ;  /* 0x0000005340407211 */ /* 0x000fe200078fdaff */
[----:B------:R-:W-:Y:S01]  /*91f0*/  FMUL.FTZ R80, R52, -1.4426950216293334961 ;  /* 0xbfb8aa3b34507820 */ /* 0x000fe20000410000 */
[----:B------:R-:W-:-:S02]  /*9200*/  LEA R54, R54, UR10, 0x2 ;  /* 0x0000000a36367c11 */ /* 0x000fc4000f8e10ff */
[----:B------:R-:W-:Y:S02]  /*9210*/  LEA R62, R62, UR10, 0x2 ;  /* 0x0000000a3e3e7c11 */ /* 0x000fe4000f8e10ff */
[----:B------:R-:W-:Y:S01]  /*9220*/  LEA R64, R64, UR10, 0x2 ;  /* 0x0000000a40407c11 */ /* 0x000fe2000f8e10ff */
[----:B------:R0:W-:Y:S02]  /*9230*/  MUFU.EX2 R96, R78 ;  /* 0x0000004e00607308 */ /* 0x0001e40000000800 */
[----:B------:R-:W5:Y:S06]  /*9240*/  LDS R83, [R62+0x38] ;  /* 0x000038003e537984 */ /* 0x000f6c0000000800 */
[----:B------:R3:W5:Y:S01]  /*9250*/  MUFU.EX2 R97, R80 ;  /* 0x0000005000617308 */ /* 0x0007620000000800 */
[----:B0-----:R-:W0:Y:S04]  /*9260*/  LDS R78, [R54+0x34] ;  /* 0x00003400364e7984 */ /* 0x001e280000000800 */
[----:B---3--:R-:W3:Y:S01]  /*9270*/  LDS R80, [R64+0x3c] ;  /* 0x00003c0040507984 */ /* 0x008ee20000000800 */
[----:B------:R-:W-:Y:S01]  /*9280*/  FMUL.FTZ R99, R68, -1.4426950216293334961 ;  /* 0xbfb8aa3b44637820 */ /* 0x000fe20000410000 */
[----:B------:R-:W-:Y:S01]  /*9290*/  FMUL.FTZ R98, R58, -1.4426950216293334961 ;  /* 0xbfb8aa3b3a627820 */ /* 0x000fe20000410000 */
[----:B-1----:R-:W-:Y:S01]  /*92a0*/  FMUL.FTZ R101, R66, -1.4426950216293334961 ;  /* 0xbfb8aa3b42657820 */ /* 0x002fe20000410000 */
[----:B------:R-:W-:Y:S01]  /*92b0*/  FMUL.FTZ R103, R76, -1.4426950216293334961 ;  /* 0xbfb8aa3b4c677820 */ /* 0x000fe20000410000 */
[----:B----4-:R-:W-:-:S02]  /*92c0*/  FMUL.FTZ R100, R72, -1.4426950216293334961 ;  /* 0xbfb8aa3b48647820 */ /* 0x010fc40000410000 */
[----:B------:R-:W1:Y:S01]  /*92d0*/  MUFU.EX2 R99, R99 ;  /* 0x0000006300637308 */ /* 0x000e620000000800 */
[----:B------:R-:W-:Y:S01]  /*92e0*/  FMUL.FTZ R105, R74, -1.4426950216293334961 ;  /* 0xbfb8aa3b4a697820 */ /* 0x000fe20000410000 */
[----:B--2---:R-:W-:Y:S01]  /*92f0*/  FMUL.FTZ R102, R70, -1.4426950216293334961 ;  /* 0xbfb8aa3b46667820 */ /* 0x004fe20000410000 */
[----:B-----5:R-:W-:-:S05]  /*9300*/  FMUL.FTZ R104, R84, -1.4426950216293334961 ;  /* 0xbfb8aa3b54687820 */ /* 0x020fca0000410000 */
[----:B------:R-:W2:Y:S01]  /*9310*/  MUFU.EX2 R98, R98 ;  /* 0x0000006200627308 */ /* 0x000ea20000000800 */
[----:B------:R-:W-:Y:S01]  /*9320*/  FADD.FTZ R88, R88, 1 ;  /* 0x3f80000058587421 */ /* 0x000fe20000010000 */
[----:B------:R-:W-:-:S06]  /*9330*/  FADD.FTZ R97, R97, 1 ;  /* 0x3f80000061617421 */ /* 0x000fcc0000010000 */
[----:B------:R-:W4:Y:S01]  /*9340*/  MUFU.EX2 R101, R101 ;  /* 0x0000006500657308 */ /* 0x000f220000000800 */
[----:B------:R-:W-:-:S07]  /*9350*/  FMUL.FTZ R107, R83, -1.4426950216293334961 ;  /* 0xbfb8aa3b536b7820 */ /* 0x000fce0000410000 */
[----:B------:R-:W5:Y:S01]  /*9360*/  MUFU.EX2 R103, R103 ;  /* 0x0000006700677308 */ /* 0x000f620000000800 */
[----:B0-----:R-:W-:Y:S01]  /*9370*/  FMUL.FTZ R106, R78, -1.4426950216293334961 ;  /* 0xbfb8aa3b4e6a7820 */ /* 0x001fe20000410000 */
[----:B------:R-:W-:-:S06]  /*9380*/  FADD.FTZ R96, R96, 1 ;  /* 0x3f80000060607421 */ /* 0x000fcc0000010000 */
[----:B------:R-:W0:Y:S01]  /*9390*/  MUFU.EX2 R100, R100 ;  /* 0x0000006400647308 */ /* 0x000e220000000800 */
[----:B---3--:R-:W-:Y:S01]  /*93a0*/  FMUL.FTZ R108, R80, -1.4426950216293334961 ;  /* 0xbfb8aa3b506c7820 */ /* 0x008fe20000410000 */
[----:B------:R-:W-:-:S06]  /*93b0*/  FADD.FTZ R94, R94, 1 ;  /* 0x3f8000005e5e7421 */ /* 0x000fcc0000010000 */
[----:B------:R-:W3:Y:S08]  /*93c0*/  MUFU.EX2 R102, R102 ;  /* 0x0000006600667308 */ /* 0x000ef00000000800 */
[----:B------:R-:W3:Y:S08]  /*93d0*/  MUFU.EX2 R104, R104 ;  /* 0x0000006800687308 */ /* 0x000ef00000000800 */
[----:B------:R-:W3:Y:S01]  /*93e0*/  MUFU.EX2 R105, R105 ;  /* 0x0000006900697308 */ /* 0x000ee20000000800 */
[----:B------:R-:W-:-:S07]  /*93f0*/  FADD.FTZ R89, R89, 1 ;  /* 0x3f80000059597421 */ /* 0x000fce0000010000 */
[----:B------:R-:W3:Y:S01]  /*9400*/  MUFU.RCP R109, R88 ;  /* 0x00000058006d7308 */ /* 0x000ee20000001000 */
[----:B-1----:R-:W-:-:S07]  /*9410*/  FADD.FTZ R99, R99, 1 ;  /* 0x3f80000063637421 */ /* 0x002fce0000010000 */
[----:B------:R-:W1:Y:S08]  /*9420*/  MUFU.EX2 R106, R106 ;  /* 0x0000006a006a7308 */ /* 0x000e700000000800 */
[----:B------:R-:W1:Y:S01]  /*9430*/  MUFU.EX2 R107, R107 ;  /* 0x0000006b006b7308 */ /* 0x000e620000000800 */
[----:B--2---:R-:W-:-:S07]  /*9440*/  FADD.FTZ R98, R98, 1 ;  /* 0x3f80000062627421 */ /* 0x004fce0000010000 */
[----:B------:R-:W2:Y:S01]  /*9450*/  MUFU.EX2 R108, R108 ;  /* 0x0000006c006c7308 */ /* 0x000ea20000000800 */
[----:B----4-:R-:W-:Y:S01]  /*9460*/  FADD.FTZ R101, R101, 1 ;  /* 0x3f80000065657421 */ /* 0x010fe20000010000 */
[----:B-----5:R-:W-:-:S06]  /*9470*/  FADD.FTZ R103, R103, 1 ;  /* 0x3f80000067677421 */ /* 0x020fcc0000010000 */
[----:B------:R-:W4:Y:S01]  /*9480*/  MUFU.RCP R111, R96 ;  /* 0x00000060006f7308 */ /* 0x000f220000001000 */
[----:B0-----:R-:W-:-:S07]  /*9490*/  FADD.FTZ R100, R100, 1 ;  /* 0x3f80000064647421 */ /* 0x001fce0000010000 */
[----:B------:R-:W0:Y:S01]  /*94a0*/  MUFU.RCP R97, R97 ;  /* 0x0000006100617308 */ /* 0x000e220000001000 */
[----:B---3--:R-:W-:Y:S01]  /*94b0*/  FADD.FTZ R102, R102, 1 ;  /* 0x3f80000066667421 */ /* 0x008fe20000010000 */
[----:B------:R-:W-:-:S06]  /*94c0*/  FADD.FTZ R104, R104, 1 ;  /* 0x3f80000068687421 */ /* 0x000fcc0000010000 */
[----:B------:R-:W3:Y:S01]  /*94d0*/  MUFU.RCP R94, R94 ;  /* 0x0000005e005e7308 */ /* 0x000ee20000001000 */
[----:B------:R-:W-:-:S07]  /*94e0*/  FADD.FTZ R105, R105, 1 ;  /* 0x3f80000069697421 */ /* 0x000fce0000010000 */
[----:B------:R-:W5:Y:S01]  /*94f0*/  MUFU.RCP R110, R89 ;  /* 0x00000059006e7308 */ /* 0x000f620000001000 */
[----:B------:R-:W-:Y:S01]  /*9500*/  FMUL.FTZ R56, R56, R109 ;  /* 0x0000006d38387220 */ /* 0x000fe20000410000 */
[----:B-1----:R-:W-:-:S06]  /*9510*/  FADD.FTZ R106, R106, 1 ;  /* 0x3f8000006a6a7421 */ /* 0x002fcc0000010000 */
[----:B------:R-:W1:Y:S01]  /*9520*/  MUFU.RCP R99, R99 ;  /* 0x0000006300637308 */ /* 0x000e620000001000 */
[----:B------:R-:W-:Y:S01]  /*9530*/  FADD.FTZ R107, R107, 1 ;  /* 0x3f8000006b6b7421 */ /* 0x000fe20000010000 */
[----:B--2---:R-:W-:-:S06]  /*9540*/  FADD.FTZ R108, R108, 1 ;  /* 0x3f8000006c6c7421 */ /* 0x004fcc0000010000 */
[----:B------:R-:W2:Y:S01]  /*9550*/  MUFU.RCP R113, R98 ;  /* 0x0000006200717308 */ /* 0x000ea20000001000 */
[----:B------:R-:W-:Y:S01]  /*9560*/  FMUL.FTZ R56, R56, R33 ;  /* 0x0000002138387220 */ /* 0x000fe20000410000 */
[----:B------:R-:W-:Y:S06]  /*9570*/  BAR.SYNC.DEFER_BLOCKING 0x0 ;  /* 0x0000000000007b1d */ /* 0x000fec0000010000 */
[----:B------:R-:W2:Y:S01]  /*9580*/  MUFU.RCP R89, R100 ;  /* 0x0000006400597308 */ /* 0x000ea20000001000 */
[----:B----4-:R-:W-:Y:S01]  /*9590*/  FMUL.FTZ R33, R60, R111 ;  /* 0x0000006f3c217220 */ /* 0x010fe20000410000 */
[----:B0-----:R-:W-:-:S06]  /*95a0*/  FMUL.FTZ R52, R52, R97 ;  /* 0x0000006134347220 */ /* 0x001fcc0000410000 */
[----:B------:R-:W0:Y:S08]  /*95b0*/  MUFU.RCP R101, R101 ;  /* 0x0000006500657308 */ /* 0x000e300000001000 */
[----:B------:R-:W4:Y:S08]  /*95c0*/  MUFU.RCP R103, R103 ;  /* 0x0000006700677308 */ /* 0x000f300000001000 */
[----:B------:R-:W4:Y:S08]  /*95d0*/  MUFU.RCP R115, R102 ;  /* 0x0000006600737308 */ /* 0x000f300000001000 */
[----:B------:R-:W4:Y:S01]  /*95e0*/  MUFU.RCP R117, R104 ;  /* 0x0000006800757308 */ /* 0x000f220000001000 */
[----:B---3--:R-:W-:Y:S01]  /*95f0*/  FMUL.FTZ R88, R55, R94 ;  /* 0x0000005e37587220 */ /* 0x008fe20000410000 */
[----:B-----5:R-:W-:-:S06]  /*9600*/  FMUL.FTZ R53, R53, R110 ;  /* 0x0000006e35357220 */ /* 0x020fcc0000410000 */
[----:B------:R-:W3:Y:S08]  /*9610*/  MUFU.RCP R105, R105 ;  /* 0x0000006900697308 */ /* 0x000ef00000001000 */
[----:B------:R-:W5:Y:S01]  /*9620*/  MUFU.RCP R109, R106 ;  /* 0x0000006a006d7308 */ /* 0x000f620000001000 */
[----:B------:R-:W-:-:S07]  /*9630*/  FMUL.FTZ R88, R88, R31 ;  /* 0x0000001f58587220 */ /* 0x000fce0000410000 */
[----:B------:R-:W5:Y:S01]  /*9640*/  MUFU.RCP R60, R107 ;  /* 0x0000006b003c7308 */ /* 0x000f620000001000 */
[----:B-1----:R-:W-:-:S07]  /*9650*/  FMUL.FTZ R68, R68, R99 ;  /* 0x0000006344447220 */ /* 0x002fce0000410000 */
[----:B------:R-:W1:Y:S01]  /*9660*/  MUFU.RCP R97, R108 ;  /* 0x0000006c00617308 */ /* 0x000e620000001000 */
[----:B------:R-:W-:Y:S01]  /*9670*/  FMUL.FTZ R53, R53, R32 ;  /* 0x0000002035357220 */ /* 0x000fe20000410000 */
[----:B--2---:R-:W-:Y:S01]  /*9680*/  FMUL.FTZ R31, R58, R113 ;  /* 0x000000713a1f7220 */ /* 0x004fe20000410000 */
[----:B------:R-:W-:Y:S01]  /*9690*/  FMUL.FTZ R33, R33, R30 ;  /* 0x0000001e21217220 */ /* 0x000fe20000410000 */
[----:B------:R-:W-:Y:S01]  /*96a0*/  FMUL.FTZ R55, R72, R89 ;  /* 0x0000005948377220 */ /* 0x000fe20000410000 */
[----:B------:R-:W-:Y:S01]  /*96b0*/  FMUL.FTZ R52, R52, R29 ;  /* 0x0000001d34347220 */ /* 0x000fe20000410000 */
[----:B------:R-:W-:Y:S01]  /*96c0*/  FMUL.FTZ R68, R68, R27 ;  /* 0x0000001b44447220 */ /* 0x000fe20000410000 */
[----:B0-----:R-:W-:Y:S01]  /*96d0*/  FMUL.FTZ R66, R66, R101 ;  /* 0x0000006542427220 */ /* 0x001fe20000410000 */
[----:B----4-:R-:W-:Y:S01]  /*96e0*/  FMUL.FTZ R76, R76, R103 ;  /* 0x000000674c4c7220 */ /* 0x010fe20000410000 */
[----:B------:R-:W-:Y:S01]  /*96f0*/  FMUL.FTZ R31, R31, R28 ;  /* 0x0000001c1f1f7220 */ /* 0x000fe20000410000 */
[----:B------:R-:W-:Y:S01]  /*9700*/  FMUL.FTZ R27, R70, R115 ;  /* 0x00000073461b7220 */ /* 0x000fe20000410000 */
[----:B------:R-:W-:Y:S01]  /*9710*/  FMUL.FTZ R29, R84, R117 ;  /* 0x00000075541d7220 */ /* 0x000fe20000410000 */
[----:B------:R-:W-:Y:S01]  /*9720*/  STS [R35], R56 ;  /* 0x0000003823007388 */ /* 0x000fe20000000800 */
[----:B------:R-:W-:Y:S01]  /*9730*/  FMUL.FTZ R55, R55, R26 ;  /* 0x0000001a37377220 */ /* 0x000fe20000410000 */
[----:B------:R-:W-:-:S02]  /*9740*/  FMUL.FTZ R66, R66, R25 ;  /* 0x0000001942427220 */ /* 0x000fc40000410000 */
[----:B------:R-:W-:Y:S01]  /*9750*/  STS [R4+0x4], R53 ;  /* 0x0000043504007388 */ /* 0x000fe20000000800 */
[----:B------:R-:W-:Y:S01]  /*9760*/  FMUL.FTZ R76, R76, R23 ;  /* 0x000000174c4c7220 */ /* 0x000fe20000410000 */
[----:B---3--:R-:W-:Y:S02]  /*9770*/  FMUL.FTZ R74, R74, R105 ;  /* 0x000000694a4a7220 */ /* 0x008fe40000410000 */
[----:B------:R0:W-:Y:S01]  /*9780*/  STS [R5+0x8], R88 ;  /* 0x0000085805007388 */ /* 0x0001e20000000800 */
[----:B------:R-:W-:Y:S01]  /*9790*/  FMUL.FTZ R27, R27, R24 ;  /* 0x000000181b1b7220 */ /* 0x000fe20000410000 */
[----:B------:R-:W-:Y:S01]  /*97a0*/  FMUL.FTZ R29, R29, R22 ;  /* 0x000000161d1d7220 */ /* 0x000fe20000410000 */
[----:B-----5:R-:W-:Y:S01]  /*97b0*/  FMUL.FTZ R23, R78, R109 ;  /* 0x0000006d4e177220 */ /* 0x020fe20000410000 */
[----:B------:R-:W-:Y:S01]  /*97c0*/  STS [R42+0xc], R33 ;  /* 0x00000c212a007388 */ /* 0x000fe20000000800 */
[----:B------:R-:W-:Y:S01]  /*97d0*/  FMUL.FTZ R22, R83, R60 ;  /* 0x0000003c53167220 */ /* 0x000fe20000410000 */
[----:B-1----:R-:W-:-:S02]  /*97e0*/  FMUL.FTZ R25, R80, R97 ;  /* 0x0000006150197220 */ /* 0x002fc40000410000 */
        /* <DEDUP_REMOVED lines=36> */
[----:B------:R-:W2:Y:S01]  /*9a30*/  LDS R23, [UR10+0x1080] ;  /* 0x0010800aff177984 */ /* 0x000ea20008000800 */
[----:B------:R-:W-:-:S02]  /*9a40*/  ULDC.64 UR10, c[0x0][0x2c0] ;  /* 0x0000b000000a7ab9 */ /* 0x000fc40000000a00 */
[----:B------:R-:W-:Y:S02]  /*9a50*/  UIMAD UR7, UR15, UR10, URZ ;  /* 0x0000000a0f0772a4 */ /* 0x000fe4000f8e023f */
[----:B0-----:R-:W-:-:S04]  /*9a60*/  IMAD.WIDE.U32 R4, R92, UR10, RZ ;  /* 0x0000000a5c047c25 */ /* 0x001fc8000f8e00ff */
[----:B-1----:R-:W-:Y:S01]  /*9a70*/  MOV R19, UR7 ;  /* 0x0000000700137c02 */ /* 0x002fe20008000f00 */
[----:B------:R-:W-:Y:S04]  /*9a80*/  BSSY B0, `(.L_x_940) ;  /* 0x0000011000007945 */ /* 0x000fe80003800000 */
[----:B------:R-:W-:Y:S01]  /*9a90*/  IMAD R19, R92, UR11, R19 ;  /* 0x0000000b5c137c24 */ /* 0x000fe2000f8e0213 */
[----:B--2---:R-:W-:-:S04]  /*9aa0*/  ISETP.GE.AND P0, PT, R7, R23, PT ;  /* 0x000000170700720c */ /* 0x004fc80003f06270 */
        /* <DEDUP_REMOVED lines=14> */
.L_x_941:
[----:B------:R-:W-:Y:S05]  /*9b90*/  BSYNC B0 ;  /* 0x0000000000007941 */ /* 0x000fea0003800000 */
.L_x_940:
        /* <DEDUP_REMOVED lines=17> */
[----:B------:R-:W-:-:S02]  /*9cb0*/  ISETP.GE.AND P6, PT, R9, R23, PT ;  /* 0x000000170900720c */ /* 0x000fc40003fc6270 */
[----:B------:R-:W-:Y:S01]  /*9cc0*/  IADD3.X R3, R7, UR20, R3, P0, !PT ;  /* 0x0000001407037c10 */ /* 0x000fe200087fe403 */
[----:B------:R-:W-:Y:S01]  /*9cd0*/  UIADD3.X UR9, URZ, UR9, URZ, UP1, !UPT ;  /* 0x000000093f097290 */ /* 0x000fe20008ffe43f */
[----:B------:R-:W-:Y:S02]  /*9ce0*/  IADD3.X R40, R40, UR13, RZ, P1, !PT ;  /* 0x0000000d28287c10 */ /* 0x000fe40008ffe4ff */
[C---:B------:R-:W-:Y:S02]  /*9cf0*/  LEA R2, P0, R5.reuse, R2, 0x2 ;  /* 0x0000000205027211 */ /* 0x040fe400078010ff */
[-C--:B------:R-:W-:Y:S02]  /*9d00*/  ISETP.GE.AND P2, PT, R12, R23.reuse, PT ;  /* 0x000000170c00720c */ /* 0x080fe40003f46270 */
        /* <DEDUP_REMOVED lines=24> */
[----:B------:R-:W-:-:S05]  /*9e90*/  PLOP3.LUT P2, PT, PT, PT, UP0, 0x80, 0x0 ;  /* 0x000000000000781c */ /* 0x000fca0003f4f008 */
        /* <DEDUP_REMOVED lines=8> */
.L_x_943:
        /* <DEDUP_REMOVED lines=14> */
.L_x_5181:


//--------------------- .text._Z25selective_scan_fwd_kernelI32Selective_Scan_fwd_kernel_traitsILi64ELi16ELi1ELb0ELb1ELb1ELb0EfN3c107complexIfEEEEv13SSMParamsBase --------------------------
	.section	.text._Z25selective_scan_fwd_kernelI32Selective_Scan_fwd_kernel_traitsILi64ELi16ELi1ELb0ELb1ELb1ELb0EfN3c107complexIfEEEEv13SSMParamsBase,"ax",@progbits
	.align	128
        .global         _Z25selective_scan_fwd_kernelI32Selective_Scan_fwd_kernel_traitsILi64ELi16ELi1ELb0ELb1ELb1ELb0EfN3c107complexIfEEEEv13SSMParamsBase
        .type           _Z25selective_scan_fwd_kernelI32Selective_Scan_fwd_kernel_traitsILi64ELi16ELi1ELb0ELb1ELb1ELb0EfN3c107complexIfEEEEv13SSMParamsBase,@function
        .size           _Z25selective_scan_fwd_kernelI32Selective_Scan_fwd_kernel_traitsILi64ELi16ELi1ELb0ELb1ELb1ELb0EfN3c107complexIfEEEEv13SSMParamsBase,(.L_x_5182 - _Z25selective_scan_fwd_kernelI32Selective_Scan_fwd_kernel_traitsILi64ELi16ELi1ELb0ELb1ELb1ELb0EfN3c107complexIfEEEEv13SSMParamsBase)
        .other          _Z25selective_scan_fwd_kernelI32Selective_Scan_fwd_kernel_traitsILi64ELi16ELi1ELb0ELb1ELb1ELb0EfN3c107complexIfEEEEv13SSMParamsBase,@"STO_CUDA_ENTRY STV_DEFAULT"
_Z25selective_scan_fwd_kernelI32Selective_Scan_fwd_kernel_traitsILi64ELi16ELi1ELb0ELb1ELb1ELb0EfN3c107complexIfEEEEv13SSMParamsBase:
.text._Z25selective_scan_fwd_kernelI32Selective_Scan_fwd_kernel_traitsILi64ELi16ELi1ELb0ELb1ELb1ELb0EfN3c107complexIfEEEEv13SSMParamsBase:
        /* <DEDUP_REMOVED lines=123> */
.L_x_985:
        /* <DEDUP_REMOVED lines=297> */
.L_x_945:
[----:B------:R-:W-:Y:S05]  /*1a40*/  BSYNC B0 ;  /* 0x0000000000007941 */ /* 0x000fea0003800000 */
.L_x_944:
        /* <DEDUP_REMOVED lines=37> */
.L_x_947:
[----:B------:R-:W-:Y:S05]  /*1ca0*/  BSYNC B0 ;  /* 0x0000000000007941 */ /* 0x000fea0003800000 */
.L_x_946:
        /* <DEDUP_REMOVED lines=35> */
.L_x_949:
[----:B------:R-:W-:Y:S05]  /*1ee0*/  BSYNC B0 ;  /* 0x0000000000007941 */ /* 0x000fea0003800000 */
.L_x_948:
        /* <DEDUP_REMOVED lines=37> */
.L_x_951:
[----:B------:R-:W-:Y:S05]  /*2140*/  BSYNC B0 ;  /* 0x0000000000007941 */ /* 0x000fea0003800000 */
.L_x_950:
        /* <DEDUP_REMOVED lines=35> */
.L_x_953:
[----:B------:R-:W-:Y:S05]  /*2380*/  BSYNC B0 ;  /* 0x0000000000007941 */ /* 0x000fea0003800000 */
.L_x_952:
        /* <DEDUP_REMOVED lines=37> */
.L_x_955:
[----:B------:R-:W-:Y:S05]  /*25e0*/  BSYNC B0 ;  /* 0x0000000000007941 */ /* 0x000fea0003800000 */
.L_x_954:
        /* <DEDUP_REMOVED lines=35> */
.L_x_957:
[----:B------:R-:W-:Y:S05]  /*2820*/  BSYNC B0 ;  /* 0x0000000000007941 */ /* 0x000fea0003800000 */
.L_x_956:
        /* <DEDUP_REMOVED lines=37> */
.L_x_959:
[----:B------:R-:W-:Y:S05]  /*2a80*/  BSYNC B0 ;  /* 0x0000000000007941 */ /* 0x000fea0003800000 */
.L_x_958:
        /* <DEDUP_REMOVED lines=35> */
.L_x_961:
[----:B------:R-:W-:Y:S05]  /*2cc0*/  BSYNC B0 ;  /* 0x0000000000007941 */ /* 0x000fea0003800000 */
.L_x_960:
        /* <DEDUP_REMOVED lines=41> */
.L_x_963:
[----:B------:R-:W-:Y:S05]  /*2f60*/  BSYNC B0 ;  /* 0x0000000000007941 */ /* 0x000fea0003800000 */
.L_x_962:
        /* <DEDUP_REMOVED lines=33> */
.L_x_965:
[----:B------:R-:W-:Y:S05]  /*3180*/  BSYNC B0 ;  /* 0x0000000000007941 */ /* 0x000fea0003800000 */
.L_x_964:
        /* <DEDUP_REMOVED lines=33> */
.L_x_967:
[----:B------:R-:W-:Y:S05]  /*33a0*/  BSYNC B0 ;  /* 0x0000000000007941 */ /* 0x000fea0003800000 */
.L_x_966:
        /* <DEDUP_REMOVED lines=33> */
.L_x_969:
[----:B------:R-:W-:Y:S05]  /*35c0*/  BSYNC B0 ;  /* 0x0000000000007941 */ /* 0x000fea0003800000 */
.L_x_968:
        /* <DEDUP_REMOVED lines=33> */
.L_x_971:
[----:B------:R-:W-:Y:S05]  /*37e0*/  BSYNC B0 ;  /* 0x0000000000007941 */ /* 0x000fea0003800000 */
.L_x_970:
        /* <DEDUP_REMOVED lines=33> */
.L_x_973:
[----:B------:R-:W-:Y:S05]  /*3a00*/  BSYNC B0 ;  /* 0x0000000000007941 */ /* 0x000fea0003800000 */
.L_x_972:
        /* <DEDUP_REMOVED lines=33> */
.L_x_975:
[----:B------:R-:W-:Y:S05]  /*3c20*/  BSYNC B0 ;  /* 0x0000000000007941 */ /* 0x000fea0003800000 */
.L_x_974:
        /* <DEDUP_REMOVED lines=22> */
[----:B------:R-:W-:Y:S01]  /*3d90*/  IMAD.WIDE.U32 R44, R68, UR24, RZ ;  /* 0x00000018442c7c25 */ /* 0x000fe2000f8e00ff */
[----:B------:R-:W-:-:S03]  /*3da0*/  USHF.L.U32 UR17, UR16, 0x1, URZ ;  /* 0x0000000110117899 */ /* 0x000fc6000800063f */
[----:B------:R-:W-:Y:S01]  /*3db0*/  FMUL.FTZ R0, R0, R33 ;  /* 0x0000002100007220 */ /* 0x000fe20000410000 */
[----:B------:R-:W-:Y:S01]  /*3dc0*/  ULDC UR36, c[0x0][0x224] ;  /* 0x0000890000247ab9 */ /* 0x000fe20000000800 */
[----:B------:R-:W-:Y:S01]  /*3dd0*/  ULDC UR37, c[0x0][0x21c] ;  /* 0x0000870000257ab9 */ /* 0x000fe20000000800 */
[----:B------:R-:W-:Y:S01]  /*3de0*/  MOV R43, UR7 ;  /* 0x00000007002b7c02 */ /* 0x000fe20008000f00 */
[----:B------:R0:W-:Y:S01]  /*3df0*/  STL.64 [R1+0x8], R44 ;  /* 0x0000082c01007387 */ /* 0x0001e20000100a00 */
[----:B------:R-:W-:Y:S01]  /*3e00*/  ISETP.GE.AND P1, PT, R16, UR17, PT ;  /* 0x0000001110007c0c */ /* 0x000fe2000bf26270 */
[----:B------:R-:W-:Y:S01]  /*3e10*/  FMUL.FTZ R16, R15, R64 ;  /* 0x000000400f107220 */ /* 0x000fe20000410000 */
[----:B------:R-:W-:Y:S01]  /*3e20*/  FMUL.FTZ R15, R14, R63 ;  /* 0x0000003f0e0f7220 */ /* 0x000fe20000410000 */
[----:B------:R-:W-:Y:S02]  /*3e30*/  IMAD R40, R68, UR25, R43 ;  /* 0x0000001944287c24 */ /* 0x000fe4000f8e022b */
[----:B------:R-:W-:Y:S01]  /*3e40*/  FMUL.FTZ R14, R13, R62 ;  /* 0x0000003e0d0e7220 */ /* 0x000fe20000410000 */
        /* <DEDUP_REMOVED lines=12> */
[----:B------:R-:W-:Y:S01]  /*3f10*/  FMUL.FTZ R3, R2, R35 ;  /* 0x0000002302037220 */ /* 0x000fe20000410000 */
[----:B------:R-:W-:Y:S01]  /*3f20*/  FMUL.FTZ R2, R41, R34 ;  /* 0x0000002229027220 */ /* 0x000fe20000410000 */
[----:B------:R-:W-:Y:S01]  /*3f30*/  UMOV UR7, URZ ;  /* 0x0000003f00077c82 */ /* 0x000fe20008000000 */
[----:B------:R-:W-:Y:S01]  /*3f40*/  ULDC UR25, c[0x0][0x214] ;  /* 0x0000850000197ab9 */ /* 0x000fe20000000800 */
[----:B------:R-:W-:Y:S01]  /*3f50*/  ULDC.64 UR26, c[0x0][0x238] ;  /* 0x00008e00001a7ab9 */ /* 0x000fe20000000a00 */
[----:B------:R-:W-:Y:S01]  /*3f60*/  ULDC.64 UR28, c[0x0][0x2d0] ;  /* 0x0000b400001c7ab9 */ /* 0x000fe20000000a00 */
[----:B------:R-:W-:Y:S01]  /*3f70*/  ULDC.64 UR30, c[0x0][0x250] ;  /* 0x00009400001e7ab9 */ /* 0x000fe20000000a00 */
[----:B------:R-:W-:Y:S01]  /*3f80*/  ULDC.64 UR32, c[0x0][0x270] ;  /* 0x00009c0000207ab9 */ /* 0x000fe20000000a00 */
[----:B0-----:R-:W-:-:S05]  /*3f90*/  ULDC.64 UR34, c[0x0][0x310] ;  /* 0x0000c40000227ab9 */ /* 0x001fca0000000a00 */
.L_x_982:
        /* <DEDUP_REMOVED lines=18> */
[----:B------:R-:W-:Y:S01]  /*40c0*/  HFMA2.MMA R80, -RZ, RZ, 0, 0 ;  /* 0x00000000ff507435 */ /* 0x000fe200000001ff */
[----:B------:R-:W-:-:S04]  /*40d0*/  IADD3 R113, R44, 0x40, RZ ;  /* 0x000000402c717810 */ /* 0x000fc80007ffe0ff */
[----:B------:R-:W-:Y:S02]  /*40e0*/  ISETP.GE.AND P6, PT, R111, UR17, PT ;  /* 0x000000116f007c0c */ /* 0x000fe4000bfc6270 */
[----:B------:R-:W-:Y:S02]  /*40f0*/  LEA R40, P0, R42, UR12, 0x2 ;  /* 0x0000000c2a287c11 */ /* 0x000fe4000f8010ff */
[C---:B------:R-:W-:Y:S02]  /*4100*/  IADD3 R89, R44.reuse, 0x60, RZ ;  /* 0x000000602c597810 */ /* 0x040fe40007ffe0ff */
[----:B------:R-:W-:Y:S02]  /*4110*/  IADD3 R109, R44, 0x80, RZ ;  /* 0x000000802c6d7810 */ /* 0x000fe40007ffe0ff */
[----:B------:R-:W-:Y:S02]  /*4120*/  ISETP.GE.AND P5, PT, R113, UR17, PT ;  /* 0x0000001171007c0c */ /* 0x000fe4000bfa6270 */
[----:B------:R-:W-:-:S02]  /*4130*/  LEA.HI.X R41, R42, UR14, R41, 0x2, P0 ;  /* 0x0000000e2a297c11 */ /* 0x000fc400080f1429 */
[C---:B------:R-:W-:Y:S02]  /*4140*/  IADD3 R107, R44.reuse, 0xa0, RZ ;  /* 0x000000a02c6b7810 */ /* 0x040fe40007ffe0ff */
[C---:B------:R-:W-:Y:S01]  /*4150*/  IADD3 R81, R44.reuse, 0xc0, RZ ;  /* 0x000000c02c517810 */ /* 0x040fe20007ffe0ff */
[----:B------:R-:W4:Y:S01]  /*4160*/  @!P6 LDG.E R80, desc[UR18][R40.64+0x80] ;  /* 0x000080122850e981 */ /* 0x000f22000c1e1900 */
[----:B------:R-:W-:Y:S02]  /*4170*/  IADD3 R103, R44, 0xe0, RZ ;  /* 0x000000e02c677810 */ /* 0x000fe40007ffe0ff */
[----:B------:R-:W-:Y:S02]  /*4180*/  ISETP.GE.AND P2, PT, R89, UR17, PT ;  /* 0x0000001159007c0c */ /* 0x000fe4000bf46270 */
[----:B------:R-:W-:Y:S02]  /*4190*/  ISETP.GE.AND P0, PT, R109, UR17, PT ;  /* 0x000000116d007c0c */ /* 0x000fe4000bf06270 */
[----:B------:R-:W-:-:S02]  /*41a0*/  ISETP.GE.AND P4, PT, R107, UR17, PT ;  /* 0x000000116b007c0c */ /* 0x000fc4000bf86270 */
[----:B------:R-:W-:Y:S02]  /*41b0*/  ISETP.GE.AND P3, PT, R81, UR17, PT ;  /* 0x0000001151007c0c */ /* 0x000fe4000bf66270 */
[----:B------:R-:W-:Y:S02]  /*41c0*/  MOV R69, RZ ;  /* 0x000000ff00457202 */ /* 0x000fe40000000f00 */
[----:B------:R-:W-:Y:S01]  /*41d0*/  ISETP.GE.AND P6, PT, R103, UR17, PT ;  /* 0x0000001167007c0c */ /* 0x000fe2000bfc6270 */
[----:B------:R-:W-:Y:S01]  /*41e0*/  HFMA2.MMA R135, -RZ, RZ, 0, 0 ;  /* 0x00000000ff877435 */ /* 0x000fe200000001ff */
[----:B------:R-:W-:Y:S02]  /*41f0*/  CS2R R142, SRZ ;  /* 0x00000000008e7805 */ /* 0x000fe4000001ff00 */
[C---:B------:R-:W-:Y:S01]  /*4200*/  IADD3 R105, R44.reuse, 0x100, RZ ;  /* 0x000001002c697810 */ /* 0x040fe20007ffe0ff */
[----:B------:R-:W-:Y:S01]  /*4210*/  IMAD.MOV.U32 R141, RZ, RZ, RZ ;  /* 0x000000ffff8d7224 */ /* 0x000fe200078e00ff */
[----:B------:R-:W-:Y:S01]  /*4220*/  IADD3 R101, R44, 0x120, RZ ;  /* 0x000001202c657810 */ /* 0x000fe20007ffe0ff */
[----:B------:R-:W5:Y:S01]  /*4230*/  @!P5 LDG.E R69, desc[UR18][R40.64+0x100] ;  /* 0x000100122845d981 */ /* 0x000f62000c1e1900 */
[----:B------:R-:W-:-:S02]  /*4240*/  MOV R97, RZ ;  /* 0x000000ff00617202 */ /* 0x000fc40000000f00 */
[C---:B------:R-:W-:Y:S01]  /*4250*/  IADD3 R99, R44.reuse, 0x140, RZ ;  /* 0x000001402c637810 */ /* 0x040fe20007ffe0ff */
[----:B------:R-:W5:Y:S01]  /*4260*/  @!P2 LDG.E R143, desc[UR18][R40.64+0x180] ;  /* 0x00018012288fa981 */ /* 0x000f62000c1e1900 */
[----:B------:R-:W-:Y:S02]  /*4270*/  ISETP.GE.AND P5, PT, R105, UR17, PT ;  /* 0x0000001169007c0c */ /* 0x000fe4000bfa6270 */
[C---:B------:R-:W-:Y:S01]  /*4280*/  IADD3 R100, R44.reuse, 0x160, RZ ;  /* 0x000001602c647810 */ /* 0x040fe20007ffe0ff */
[----:B------:R-:W5:Y:S01]  /*4290*/  @!P0 LDG.E R142, desc[UR18][R40.64+0x200] ;  /* 0x00020012288e8981 */ /* 0x000f62000c1e1900 */
[C---:B------:R-:W-:Y:S02]  /*42a0*/  IADD3 R98, R44.reuse, 0x180, RZ ;  /* 0x000001802c627810 */ /* 0x040fe40007ffe0ff */
[----:B------:R-:W-:Y:S01]  /*42b0*/  IADD3 R91, R44, 0x1a0, RZ ;  /* 0x000001a02c5b7810 */ /* 0x000fe20007ffe0ff */
[----:B------:R-:W5:Y:S01]  /*42c0*/  @!P4 LDG.E R141, desc[UR18][R40.64+0x280] ;  /* 0x00028012288dc981 */ /* 0x000f62000c1e1900 */
[----:B------:R-:W-:-:S02]  /*42d0*/  ISETP.GE.AND P2, PT, R101, UR17, PT ;  /* 0x0000001165007c0c */ /* 0x000fc4000bf46270 */
[----:B------:R-:W-:Y:S01]  /*42e0*/  ISETP.GE.AND P0, PT, R99, UR17, PT ;  /* 0x0000001163007c0c */ /* 0x000fe2000bf06270 */
[----:B------:R-:W5:Y:S01]  /*42f0*/  @!P3 LDG.E R135, desc[UR18][R40.64+0x300] ;  /* 0x000300122887b981 */ /* 0x000f62000c1e1900 */
[----:B------:R-:W-:Y:S02]  /*4300*/  ISETP.GE.AND P4, PT, R100, UR17, PT ;  /* 0x0000001164007c0c */ /* 0x000fe4000bf86270 */
[----:B------:R-:W-:Y:S02]  /*4310*/  CS2R R118, SRZ ;  /* 0x0000000000767805 */ /* 0x000fe4000001ff00 */
[----:B------:R-:W-:Y:S01]  /*4320*/  ISETP.GE.AND P3, PT, R98, UR17, PT ;  /* 0x0000001162007c0c */ /* 0x000fe2000bf66270 */
[----:B------:R-:W5:Y:S01]  /*4330*/  @!P6 LDG.E R97, desc[UR18][R40.64+0x380] ;  /* 0x000380122861e981 */ /* 0x000f62000c1e1900 */
[----:B------:R-:W-:Y:S01]  /*4340*/  ISETP.GE.AND P6, PT, R91, UR17, PT ;  /* 0x000000115b007c0c */ /* 0x000fe2000bfc6270 */
[----:B------:R-:W-:Y:S01]  /*4350*/  HFMA2.MMA R126, -RZ, RZ, 0, 0 ;  /* 0x00000000ff7e7435 */ /* 0x000fe200000001ff */
[----:B------:R-:W-:-:S02]  /*4360*/  CS2R R124, SRZ ;  /* 0x00000000007c7805 */ /* 0x000fc4000001ff00 */
[C---:B------:R-:W-:Y:S02]  /*4370*/  IADD3 R94, R44.reuse, 0x1c0, RZ ;  /* 0x000001c02c5e7810 */ /* 0x040fe40007ffe0ff */
[----:B------:R-:W-:Y:S02]  /*4380*/  CS2R R120, SRZ ;  /* 0x0000000000787805 */ /* 0x000fe4000001ff00 */
[----:B------:R-:W-:Y:S01]  /*4390*/  MOV R47, RZ ;  /* 0x000000ff002f7202 */ /* 0x000fe20000000f00 */
[----:B------:R-:W5:Y:S01]  /*43a0*/  @!P5 LDG.E R118, desc[UR18][R40.64+0x400] ;  /* 0x000400122876d981 */ /* 0x000f62000c1e1900 */
[C---:B------:R-:W-:Y:S02]  /*43b0*/  IADD3 R95, R44.reuse, 0x1e0, RZ ;  /* 0x000001e02c5f7810 */ /* 0x040fe40007ffe0ff */
[----:B------:R-:W-:Y:S02]  /*43c0*/  CS2R R116, SRZ ;  /* 0x0000000000747805 */ /* 0x000fe4000001ff00 */
[----:B------:R-:W-:Y:S01]  /*43d0*/  IADD3 R87, R44, 0x200, RZ ;  /* 0x000002002c577810 */ /* 0x000fe20007ffe0ff */
[----:B------:R-:W4:Y:S01]  /*43e0*/  @!P1 LDG.E R125, desc[UR18][R40.64] ;  /* 0x00000012287d9981 */ /* 0x000f22000c1e1900 */
[----:B------:R-:W-:-:S02]  /*43f0*/  ISETP.GE.AND P5, PT, R94, UR17, PT ;  /* 0x000000115e007c0c */ /* 0x000fc4000bfa6270 */
        /* <DEDUP_REMOVED lines=9> */
[----:B------:R-:W-:-:S02]  /*4490*/  HFMA2.MMA R129, -RZ, RZ, 0, 0 ;  /* 0x00000000ff817435 */ /* 0x000fc400000001ff */
[----:B------:R-:W5:Y:S01]  /*44a0*/  @!P3 LDG.E R47, desc[UR18][R40.64+0x600] ;  /* 0x00060012282fb981 */ /* 0x000f62000c1e1900 */
[----:B------:R-:W-:Y:S01]  /*44b0*/  ISETP.GE.AND P3, PT, R83, UR17, PT ;  /* 0x0000001153007c0c */ /* 0x000fe2000bf66270 */
[----:B------:R-:W-:Y:S02]  /*44c0*/  HFMA2.MMA R106, -RZ, RZ, 0, 0 ;  /* 0x00000000ff6a7435 */ /* 0x000fe400000001ff */
[----:B------:R-:W5:Y:S01]  /*44d0*/  @!P6 LDG.E R116, desc[UR18][R40.64+0x680] ;  /* 0x000680122874e981 */ /* 0x000f62000c1e1900 */
[----:B------:R-:W-:Y:S02]  /*44e0*/  ISETP.GE.AND P6, PT, R86, UR17, PT ;  /* 0x0000001156007c0c */ /* 0x000fe4000bfc6270 */
[----:B------:R-:W-:Y:S02]  /*44f0*/  IADD3 R82, R44, 0x280, RZ ;  /* 0x000002802c527810 */ /* 0x000fe40007ffe0ff */
[----:B------:R-:W-:Y:S02]  /*4500*/  MOV R130, RZ ;  /* 0x000000ff00827202 */ /* 0x000fe40000000f00 */
[----:B------:R-:W-:-:S02]  /*4510*/  CS2R R114, SRZ ;  /* 0x0000000000727805 */ /* 0x000fc4000001ff00 */
[C---:B------:R-:W-:Y:S01]  /*4520*/  IADD3 R79, R44.reuse, 0x2a0, RZ ;  /* 0x000002a02c4f7810 */ /* 0x040fe20007ffe0ff */
[----:B------:R-:W5:Y:S01]  /*4530*/  @!P5 LDG.E R124, desc[UR18][R40.64+0x700] ;  /* 0x00070012287cd981 */ /* 0x000f62000c1e1900 */
[----:B------:R-:W-:Y:S01]  /*4540*/  MOV R112, RZ ;  /* 0x000000ff00707202 */ /* 0x000fe20000000f00 */
[C---:B------:R-:W-:Y:S01]  /*4550*/  VIADD R42, R44.reuse, 0x2e0 ;  /* 0x000002e02c2a7836 */ /* 0x040fe20000000000 */
[----:B------:R-:W-:Y:S01]  /*4560*/  IADD3 R46, R44, 0x2c0, RZ ;  /* 0x000002c02c2e7810 */ /* 0x000fe20007ffe0ff */
[----:B------:R-:W5:Y:S01]  /*4570*/  @!P2 LDG.E R129, desc[UR18][R40.64+0x780] ;  /* 0x000780122881a981 */ /* 0x000f62000c1e1900 */
[----:B------:R-:W-:Y:S01]  /*4580*/  ISETP.GE.AND P5, PT, R82, UR17, PT ;  /* 0x0000001152007c0c */ /* 0x000fe2000bfa6270 */
[----:B------:R-:W-:Y:S01]  /*4590*/  HFMA2.MMA R110, -RZ, RZ, 0, 0 ;  /* 0x00000000ff6e7435 */ /* 0x000fe200000001ff */
[C---:B------:R-:W-:Y:S01]  /*45a0*/  IADD3 R78, R44.reuse, 0x300, RZ ;  /* 0x000003002c4e7810 */ /* 0x040fe20007ffe0ff */
[----:B------:R-:W5:Y:S01]  /*45b0*/  @!P0 LDG.E R130, desc[UR18][R40.64+0x800] ;  /* 0x0008001228828981 */ /* 0x000f62000c1e1900 */
[----:B------:R-:W-:-:S02]  /*45c0*/  IADD3 R74, R44, 0x320, RZ ;  /* 0x000003202c4a7810 */ /* 0x000fc40007ffe0ff */
[----:B------:R-:W-:Y:S01]  /*45d0*/  ISETP.GE.AND P2, PT, R79, UR17, PT ;  /* 0x000000114f007c0c */ /* 0x000fe2000bf46270 */
[----:B------:R-:W5:Y:S01]  /*45e0*/  @!P4 LDG.E R106, desc[UR18][R40.64+0x880] ;  /* 0x00088012286ac981 */ /* 0x000f62000c1e1900 */
[----:B------:R-:W-:Y:S02]  /*45f0*/  ISETP.GE.AND P0, PT, R46, UR17, PT ;  /* 0x000000112e007c0c */ /* 0x000fe4000bf06270 */
[----:B------:R-:W-:Y:S01]  /*4600*/  ISETP.GE.AND P4, PT, R42, UR17, PT ;  /* 0x000000112a007c0c */ /* 0x000fe2000bf86270 */
        /* <DEDUP_REMOVED lines=8> */
[----:B------:R-:W-:-:S02]  /*4690*/  IADD3 R75, R44, 0x340, RZ ;  /* 0x000003402c4b7810 */ /* 0x000fc40007ffe0ff */
[----:B------:R-:W-:Y:S02]  /*46a0*/  MOV R104, RZ ;  /* 0x000000ff00687202 */ /* 0x000fe40000000f00 */
[----:B------:R-:W-:Y:S01]  /*46b0*/  MOV R55, RZ ;  /* 0x000000ff00377202 */ /* 0x000fe20000000f00 */
[----:B------:R-:W5:Y:S01]  /*46c0*/  @!P2 LDG.E R108, desc[UR18][R40.64+0xa80] ;  /* 0x000a8012286ca981 */ /* 0x000f62000c1e1900 */
[C---:B------:R-:W-:Y:S02]  /*46d0*/  IADD3 R71, R44.reuse, 0x360, RZ ;  /* 0x000003602c477810 */ /* 0x040fe40007ffe0ff */
[C---:B------:R-:W-:Y:S01]  /*46e0*/  IADD3 R70, R44.reuse, 0x380, RZ ;  /* 0x000003802c467810 */ /* 0x040fe20007ffe0ff */
[----:B------:R-:W-:Y:S01]  /*46f0*/  HFMA2.MMA R53, -RZ, RZ, 0, 0 ;  /* 0x00000000ff357435 */ /* 0x000fe200000001ff */
[----:B------:R-:W-:Y:S01]  /*4700*/  ISETP.GE.AND P5, PT, R75, UR17, PT ;  /* 0x000000114b007c0c */ /* 0x000fe2000bfa6270 */
[----:B------:R-:W5:Y:S01]  /*4710*/  @!P0 LDG.E R43, desc[UR18][R40.64+0xb00] ;  /* 0x000b0012282b8981 */ /* 0x000f62000c1e1900 */
[----:B------:R-:W-:-:S02]  /*4720*/  IADD3 R49, R44, 0x3a0, RZ ;  /* 0x000003a02c317810 */ /* 0x000fc40007ffe0ff */
[C---:B------:R-:W-:Y:S01]  /*4730*/  IADD3 R52, R44.reuse, 0x3c0, RZ ;  /* 0x000003c02c347810 */ /* 0x040fe20007ffe0ff */
[----:B------:R-:W5:Y:S01]  /*4740*/  @!P4 LDG.E R104, desc[UR18][R40.64+0xb80] ;  /* 0x000b80122868c981 */ /* 0x000f62000c1e1900 */
[----:B------:R-:W-:Y:S02]  /*4750*/  IADD3 R54, R44, 0x3e0, RZ ;  /* 0x000003e02c367810 */ /* 0x000fe40007ffe0ff */
[----:B------:R-:W-:Y:S01]  /*4760*/  ISETP.GE.AND P2, PT, R71, UR17, PT ;  /* 0x0000001147007c0c */ /* 0x000fe2000bf46270 */
[----:B------:R-:W5:Y:S01]  /*4770*/  @!P3 LDG.E R102, desc[UR18][R40.64+0xc00] ;  /* 0x000c00122866b981 */ /* 0x000f62000c1e1900 */
[----:B------:R-:W-:Y:S02]  /*4780*/  ISETP.GE.AND P0, PT, R70, UR17, PT ;  /* 0x0000001146007c0c */ /* 0x000fe4000bf06270 */
[----:B------:R-:W-:Y:S01]  /*4790*/  ISETP.GE.AND P4, PT, R49, UR17, PT ;  /* 0x0000001131007c0c */ /* 0x000fe2000bf86270 */
[----:B------:R-:W5:Y:S01]  /*47a0*/  @!P6 LDG.E R55, desc[UR18][R40.64+0xc80] ;  /* 0x000c80122837e981 */ /* 0x000f62000c1e1900 */
[----:B------:R-:W-:-:S02]  /*47b0*/  ISETP.GE.AND P3, PT, R52, UR17, PT ;  /* 0x0000001134007c0c */ /* 0x000fc4000bf66270 */
[----:B------:R-:W-:Y:S01]  /*47c0*/  ISETP.GE.AND P6, PT, R54, UR17, PT ;  /* 0x0000001136007c0c */ /* 0x000fe2000bfc6270 */
[----:B------:R-:W5:Y:S01]  /*47d0*/  @!P5 LDG.E R53, desc[UR18][R40.64+0xd00] ;  /* 0x000d00122835d981 */ /* 0x000f62000c1e1900 */
[----:B------:R-:W-:-:S03]  /*47e0*/  CS2R R122, SRZ ;  /* 0x00000000007a7805 */ /* 0x000fc6000001ff00 */
[----:B------:R-:W5:Y:S04]  /*47f0*/  @!P2 LDG.E R115, desc[UR18][R40.64+0xd80] ;  /* 0x000d80122873a981 */ /* 0x000f68000c1e1900 */
[----:B------:R-:W5:Y:S04]  /*4800*/  @!P0 LDG.E R117, desc[UR18][R40.64+0xe00] ;  /* 0x000e001228758981 */ /* 0x000f68000c1e1900 */
[----:B------:R-:W5:Y:S04]  /*4810*/  @!P4 LDG.E R121, desc[UR18][R40.64+0xe80] ;  /* 0x000e80122879c981 */ /* 0x000f68000c1e1900 */
[----:B------:R-:W5:Y:S04]  /*4820*/  @!P3 LDG.E R122, desc[UR18][R40.64+0xf00] ;  /* 0x000f0012287ab981 */ /* 0x000f68000c1e1900 */
[----:B------:R2:W5:Y:S01]  /*4830*/  @!P6 LDG.E R123, desc[UR18][R40.64+0xf80] ;  /* 0x000f8012287be981 */ /* 0x000562000c1e1900 */
[----:B------:R-:W0:Y:S01]  /*4840*/  S2R R163, SR_TID.X ;  /* 0x0000000000a37919 */ /* 0x000e220000002100 */
[----:B------:R-:W1:Y:S01]  /*4850*/  S2UR UR24, SR_CgaCtaId ;  /* 0x00000000001879c3 */ /* 0x000e620000008800 */
[----:B------:R-:W-:-:S02]  /*4860*/  UIMAD UR20, UR23, UR26, URZ ;  /* 0x0000001a171472a4 */ /* 0x000fc4000f8e023f */
[----:B------:R-:W-:Y:S01]  /*4870*/  MOV R73, UR26 ;  /* 0x0000001a00497c02 */ /* 0x000fe20008000f00 */
[----:B------:R-:W-:Y:S02]  /*4880*/  UIMAD UR23, UR23, UR32, URZ ;  /* 0x00000020171772a4 */ /* 0x000fe4000f8e023f */
[----:B------:R-:W-:Y:S01]  /*4890*/  MOV R77, UR32 ;  /* 0x00000020004d7c02 */ /* 0x000fe20008000f00 */
[----:B------:R-:W-:Y:S01]  /*48a0*/  UMOV UR17, 0x400 ;  /* 0x0000040000117882 */ /* 0x000fe20000000000 */
[----:B------:R-:W-:Y:S02]  /*48b0*/  UIMAD UR20, UR7, UR27, UR20 ;  /* 0x0000001b071472a4 */ /* 0x000fe4000f8e0214 */
[----:B------:R-:W-:Y:S02]  /*48c0*/  UIMAD UR23, UR7, UR33, UR23 ;  /* 0x00000021071772a4 */ /* 0x000fe4000f8e0217 */
[----:B------:R-:W-:-:S05]  /*48d0*/  IMAD.WIDE.U32 R76, R77, UR7, R44 ;  /* 0x000000074d4c7c25 */ /* 0x000fca000f8e002c */
[----:B------:R-:W-:Y:S02]  /*48e0*/  IADD3 R45, R77, UR23, RZ ;  /* 0x000000174d2d7c10 */ /* 0x000fe4000fffe0ff */
[----:B0-----:R-:W-:-:S04]  /*48f0*/  SHF.L.U32 R48, R163, 0x5, RZ ;  /* 0x00000005a3307819 */ /* 0x001fc800000006ff */
[----:B------:R-:W-:Y:S01]  /*4900*/  LOP3.LUT R48, R48, 0xfffffc00, RZ, 0xc0, !PT ;  /* 0xfffffc0030307812 */ /* 0x000fe200078ec0ff */
[----:B-1----:R-:W-:-:S03]  /*4910*/  ULEA UR17, UR24, UR17, 0x18 ;  /* 0x0000001118117291 */ /* 0x002fc6000f8ec03f */
[----:B------:R-:W-:Y:S01]  /*4920*/  IADD3 R84, R48, R66, RZ ;  /* 0x0000004230547210 */ /* 0x000fe20007ffe0ff */
[----:B------:R-:W-:-:S03]  /*4930*/  USHF.L.U32 UR24, UR16, 0x1, URZ ;  /* 0x0000000110187899 */ /* 0x000fc6000800063f */
[C---:B------:R-:W-:Y:S02]  /*4940*/  LEA.HI.SX32 R96, R84.reuse, R84, 0x1b ;  /* 0x0000005454607211 */ /* 0x040fe400078fdaff */
[----:B------:R-:W-:Y:S02]  /*4950*/  IADD3 R93, R84, 0x20, RZ ;  /* 0x00000020545d7810 */ /* 0x000fe40007ffe0ff */
[----:B------:R-:W-:Y:S02]  /*4960*/  LEA R96, R96, UR17, 0x2 ;  /* 0x0000001160607c11 */ /* 0x000fe4000f8e10ff */
[C---:B------:R-:W-:Y:S02]  /*4970*/  IADD3 R92, R84.reuse, 0x40, RZ ;  /* 0x00000040545c7810 */ /* 0x040fe40007ffe0ff */
[----:B------:R-:W-:Y:S02]  /*4980*/  IADD3 R88, R84, 0x60, RZ ;  /* 0x0000006054587810 */ /* 0x000fe40007ffe0ff */
[----:B--2---:R-:W-:-:S02]  /*4990*/  MOV R41, R72 ;  /* 0x0000004800297202 */ /* 0x004fc40000000f00 */
[----:B---3--:R-:W-:-:S05]  /*49a0*/  MOV R40, R50 ;  /* 0x0000003200287202 */ /* 0x008fca0000000f00 */
[----:B------:R-:W-:Y:S01]  /*49b0*/  IMAD.WIDE.U32 R72, R73, UR7, R40 ;  /* 0x0000000749487c25 */ /* 0x000fe2000f8e0028 */
[----:B------:R-:W-:Y:S02]  /*49c0*/  LEA R50, P3, R76, UR13, 0x2 ;  /* 0x0000000d4c327c11 */ /* 0x000fe4000f8610ff */
[----:B------:R-:W-:Y:S02]  /*49d0*/  IADD3 R85, R84, 0x80, RZ ;  /* 0x0000008054557810 */ /* 0x000fe40007ffe0ff */
[----:B------:R-:W-:Y:S02]  /*49e0*/  LEA R40, P2, R72, UR28, 0x3 ;  /* 0x0000001c48287c11 */ /* 0x000fe4000f8418ff */
[----:B------:R-:W-:Y:S02]  /*49f0*/  IADD3 R41, R73, UR20, RZ ;  /* 0x0000001449297c10 */ /* 0x000fe4000fffe0ff */
[----:B------:R-:W-:Y:S02]  /*4a00*/  LEA.HI.SX32 R93, R93, R84, 0x1b ;  /* 0x000000545d5d7211 */ /* 0x000fe400078fdaff */
[C---:B------:R-:W-:Y:S01]  /*4a10*/  IADD3 R152, R84.reuse, 0xa0, RZ ;  /* 0x000000a054987810 */ /* 0x040fe20007ffe0ff */
[C---:B------:R-:W-:Y:S01]  /*4a20*/  VIADD R136, R84.reuse, 0x2e0 ;  /* 0x000002e054887836 */ /* 0x040fe20000000000 */
[----:B------:R-:W-:-:S02]  /*4a30*/  IADD3 R151, R84, 0xc0, RZ ;  /* 0x000000c054977810 */ /* 0x000fc40007ffe0ff */
[-C--:B------:R-:W-:Y:S02]  /*4a40*/  LEA.HI.SX32 R92, R92, R84.reuse, 0x1b ;  /* 0x000000545c5c7211 */ /* 0x080fe400078fdaff */
[----:B------:R-:W-:Y:S02]  /*4a50*/  ISETP.GE.AND P0, PT, R44, UR24, PT ;  /* 0x000000182c007c0c */ /* 0x000fe4000bf06270 */
[----:B------:R-:W-:Y:S02]  /*4a60*/  LEA.HI.X R41, R72, UR29, R41, 0x3, P2 ;  /* 0x0000001d48297c11 */ /* 0x000fe400090f1c29 */
[----:B------:R-:W-:Y:S02]  /*4a70*/  LEA.HI.X R51, R76, UR15, R45, 0x2, P3 ;  /* 0x0000000f4c337c11 */ /* 0x000fe400098f142d */
[----:B------:R-:W-:Y:S02]  /*4a80*/  IADD3 R77, R84, 0xe0, RZ ;  /* 0x000000e0544d7810 */ /* 0x000fe40007ffe0ff */
[----:B------:R-:W-:Y:S01]  /*4a90*/  LEA.HI.SX32 R88, R88, R84, 0x1b ;  /* 0x0000005458587211 */ /* 0x000fe200078fdaff */
[----:B------:R-:W2:Y:S01]  /*4aa0*/  LDG.E.64 R40, desc[UR18][R40.64] ;  /* 0x0000001228287981 */ /* 0x000ea2000c1e1b00 */
        /* <DEDUP_REMOVED lines=22> */
[----:B------:R-:W-:Y:S02]  /*4c10*/  LEA R93, R93, UR17, 0x2 ;  /* 0x000000115d5d7c11 */ /* 0x000fe4000f8e10ff */
[----:B------:R-:W-:Y:S02]  /*4c20*/  IADD3 R73, R84, 0x3e0, RZ ;  /* 0x000003e054497810 */ /* 0x000fe40007ffe0ff */
[----:B------:R-:W-:-:S02]  /*4c30*/  LEA.HI.SX32 R152, R152, R84, 0x1b ;  /* 0x0000005498987211 */ /* 0x000fc400078fdaff */
[-C--:B------:R-:W-:Y:S02]  /*4c40*/  LEA.HI.SX32 R151, R151, R84.reuse, 0x1b ;  /* 0x0000005497977211 */ /* 0x080fe400078fdaff */
[----:B------:R-:W-:Y:S02]  /*4c50*/  LEA R92, R92, UR17, 0x2 ;  /* 0x000000115c5c7c11 */ /* 0x000fe4000f8e10ff */
[-C--:B------:R-:W-:Y:S02]  /*4c60*/  LEA.HI.SX32 R77, R77, R84.reuse, 0x1b ;  /* 0x000000544d4d7211 */ /* 0x080fe400078fdaff */
[----:B------:R-:W-:Y:S02]  /*4c70*/  LEA R88, R88, UR17, 0x2 ;  /* 0x0000001158587c11 */ /* 0x000fe4000f8e10ff */
        /* <DEDUP_REMOVED lines=16> */
[-C--:B------:R-:W-:Y:S01]  /*4d80*/  LEA.HI.SX32 R134, R134, R84.reuse, 0x1b ;  /* 0x0000005486867211 */ /* 0x080fe200078fdaff */
[----:B----4-:R0:W-:Y:S01]  /*4d90*/  STS [R96], R125 ;  /* 0x0000007d60007388 */ /* 0x0101e20000000800 */
[-C--:B------:R-:W-:Y:S02]  /*4da0*/  LEA.HI.SX32 R133, R133, R84.reuse, 0x1b ;  /* 0x0000005485857211 */ /* 0x080fe400078fdaff */
[-C--:B------:R-:W-:Y:S01]  /*4db0*/  LEA.HI.SX32 R132, R132, R84.reuse, 0x1b ;  /* 0x0000005484847211 */ /* 0x080fe200078fdaff */
[----:B------:R1:W-:Y:S01]  /*4dc0*/  STS [R93+0x80], R80 ;  /* 0x000080505d007388 */ /* 0x0003e20000000800 */
[----:B------:R-:W-:-:S02]  /*4dd0*/  LEA.HI.SX32 R131, R131, R84, 0x1b ;  /* 0x0000005483837211 */ /* 0x000fc400078fdaff */
[----:B0-----:R-:W-:Y:S02]  /*4de0*/  IADD3 R125, R84, 0x3c0, RZ ;  /* 0x000003c0547d7810 */ /* 0x001fe40007ffe0ff */
[-C--:B------:R-:W-:Y:S02]  /*4df0*/  LEA.HI.SX32 R128, R128, R84.reuse, 0x1b ;  /* 0x0000005480807211 */ /* 0x080fe400078fdaff */
[-C--:B------:R-:W-:Y:S02]  /*4e00*/  LEA.HI.SX32 R127, R127, R84.reuse, 0x1b ;  /* 0x000000547f7f7211 */ /* 0x080fe400078fdaff */
[-C--:B------:R-:W-:Y:S02]  /*4e10*/  LEA.HI.SX32 R125, R125, R84.reuse, 0x1b ;  /* 0x000000547d7d7211 */ /* 0x080fe400078fdaff */
[----:B------:R-:W-:Y:S02]  /*4e20*/  LEA.HI.SX32 R73, R73, R84, 0x1b ;  /* 0x0000005449497211 */ /* 0x000fe400078fdaff */
[----:B------:R-:W-:-:S02]  /*4e30*/  LEA R85, R85, UR17, 0x2 ;  /* 0x0000001155557c11 */ /* 0x000fc4000f8e10ff */
[----:B------:R-:W-:Y:S01]  /*4e40*/  LEA R84, R152, UR17, 0x2 ;  /* 0x0000001198547c11 */ /* 0x000fe2000f8e10ff */
[----:B-----5:R0:W-:Y:S01]  /*4e50*/  STS [R92+0x100], R69 ;  /* 0x000100455c007388 */ /* 0x0201e20000000800 */
[----:B-1----:R-:W-:Y:S02]  /*4e60*/  LEA R80, R151, UR17, 0x2 ;  /* 0x0000001197507c11 */ /* 0x002fe4000f8e10ff */
[----:B------:R-:W-:Y:S01]  /*4e70*/  LEA R77, R77, UR17, 0x2 ;  /* 0x000000114d4d7c11 */ /* 0x000fe2000f8e10ff */
[----:B------:R-:W-:Y:S01]  /*4e80*/  STS [R88+0x180], R143 ;  /* 0x0001808f58007388 */ /* 0x000fe20000000800 */
[----:B------:R-:W-:Y:S02]  /*4e90*/  LEA R76, R76, UR17, 0x2 ;  /* 0x000000114c4c7c11 */ /* 0x000fe4000f8e10ff */
[----:B------:R-:W-:Y:S01]  /*4ea0*/  LEA R72, R72, UR17, 0x2 ;  /* 0x0000001148487c11 */ /* 0x000fe2000f8e10ff */
[----:B------:R-:W-:Y:S01]  /*4eb0*/  STS [R85+0x200], R142 ;  /* 0x0002008e55007388 */ /* 0x000fe20000000800 */
[----:B0-----:R-:W-:-:S03]  /*4ec0*/  LEA R69, R150, UR17, 0x2 ;  /* 0x0000001196457c11 */ /* 0x001fc6000f8e10ff */
[----:B------:R-:W-:Y:S04]  /*4ed0*/  STS [R84+0x280], R141 ;  /* 0x0002808d54007388 */ /* 0x000fe80000000800 */
[----:B------:R0:W-:Y:S04]  /*4ee0*/  STS [R80+0x300], R135 ;  /* 0x0003008750007388 */ /* 0x0001e80000000800 */
[----:B------:R1:W-:Y:S04]  /*4ef0*/  STS [R77+0x380], R97 ;  /* 0x000380614d007388 */ /* 0x0003e80000000800 */
[----:B------:R-:W-:Y:S01]  /*4f00*/  STS [R76+0x400], R118 ;  /* 0x000400764c007388 */ /* 0x000fe20000000800 */
[----:B0-----:R-:W-:-:S03]  /*4f10*/  LEA R135, R149, UR17, 0x2 ;  /* 0x0000001195877c11 */ /* 0x001fc6000f8e10ff */
[----:B------:R0:W-:Y:S01]  /*4f20*/  STS [R72+0x480], R119 ;  /* 0x0004807748007388 */ /* 0x0001e20000000800 */
[----:B-1----:R-:W-:-:S03]  /*4f30*/  LEA R97, R148, UR17, 0x2 ;  /* 0x0000001194617c11 */ /* 0x002fc6000f8e10ff */
[----:B------:R1:W-:Y:S01]  /*4f40*/  STS [R69+0x500], R120 ;  /* 0x0005007845007388 */ /* 0x0003e20000000800 */
[----:B0-----:R-:W-:-:S03]  /*4f50*/  LEA R119, R147, UR17, 0x2 ;  /* 0x0000001193777c11 */ /* 0x001fc6000f8e10ff */
[----:B------:R0:W-:Y:S01]  /*4f60*/  STS [R135+0x580], R126 ;  /* 0x0005807e87007388 */ /* 0x0001e20000000800 */
[----:B-1----:R-:W-:-:S03]  /*4f70*/  LEA R120, R146, UR17, 0x2 ;  /* 0x0000001192787c11 */ /* 0x002fc6000f8e10ff */
[----:B------:R1:W-:Y:S01]  /*4f80*/  STS [R97+0x600], R47 ;  /* 0x0006002f61007388 */ /* 0x0003e20000000800 */
[----:B------:R-:W-:-:S03]  /*4f90*/  LEA R118, R145, UR17, 0x2 ;  /* 0x0000001191767c11 */ /* 0x000fc6000f8e10ff */
[----:B------:R-:W-:Y:S01]  /*4fa0*/  STS [R119+0x680], R116 ;  /* 0x0006807477007388 */ /* 0x000fe20000000800 */
[----:B0-----:R-:W-:-:S03]  /*4fb0*/  LEA R126, R144, UR17, 0x2 ;  /* 0x00000011907e7c11 */ /* 0x001fc6000f8e10ff */
[----:B------:R0:W-:Y:S01]  /*4fc0*/  STS [R120+0x700], R124 ;  /* 0x0007007c78007388 */ /* 0x0001e20000000800 */
[----:B------:R-:W-:Y:S02]  /*4fd0*/  LEA R45, R45, UR17, 0x2 ;  /* 0x000000112d2d7c11 */ /* 0x000fe4000f8e10ff */
[----:B------:R-:W-:Y:S01]  /*4fe0*/  LEA R44, R44, UR17, 0x2 ;  /* 0x000000112c2c7c11 */ /* 0x000fe2000f8e10ff */
[----:B------:R-:W-:Y:S01]  /*4ff0*/  STS [R118+0x780], R129 ;  /* 0x0007808176007388 */ /* 0x000fe20000000800 */
[----:B-1----:R-:W-:Y:S02]  /*5000*/  LEA R47, R139, UR17, 0x2 ;  /* 0x000000118b2f7c11 */ /* 0x002fe4000f8e10ff */
[----:B0-----:R-:W-:Y:S01]  /*5010*/  LEA R124, R140, UR17, 0x2 ;  /* 0x000000118c7c7c11 */ /* 0x001fe2000f8e10ff */
[----:B------:R-:W-:Y:S01]  /*5020*/  STS [R126+0x800], R130 ;  /* 0x000800827e007388 */ /* 0x000fe20000000800 */
[----:B------:R-:W-:-:S03]  /*5030*/  LEA R116, R138, UR17, 0x2 ;  /* 0x000000118a747c11 */ /* 0x000fc6000f8e10ff */
        /* <DEDUP_REMOVED lines=9> */
[----:B------:R-:W-:Y:S01]  /*50d0*/  STS [R114+0xb00], R43 ;  /* 0x000b002b72007388 */ /* 0x000fe20000000800 */
[----:B0-----:R-:W-:-:S03]  /*50e0*/  LEA R108, R133, UR17, 0x2 ;  /* 0x00000011856c7c11 */ /* 0x001fc6000f8e10ff */
[----:B------:R0:W-:Y:S04]  /*50f0*/  STS [R112+0xb80], R104 ;  /* 0x000b806870007388 */ /* 0x0001e80000000800 */
[----:B------:R1:W-:Y:S04]  /*5100*/  STS [R110+0xc00], R102 ;  /* 0x000c00666e007388 */ /* 0x0003e80000000800 */
[----:B------:R3:W-:Y:S01]  /*5110*/  STS [R108+0xc80], R55 ;  /* 0x000c80376c007388 */ /* 0x0007e20000000800 */
[----:B0-----:R-:W-:Y:S01]  /*5120*/  LEA R104, R131, UR17, 0x2 ;  /* 0x0000001183687c11 */ /* 0x001fe2000f8e10ff */
[----:B------:R-:W-:-:S02]  /*5130*/  HFMA2.MMA R131, -RZ, RZ, 0, 0 ;  /* 0x00000000ff837435 */ /* 0x000fc400000001ff */
[----:B------:R0:W-:Y:S01]  /*5140*/  STS [R106+0xd00], R53 ;  /* 0x000d00356a007388 */ /* 0x0001e20000000800 */
[----:B-1----:R-:W-:Y:S02]  /*5150*/  LEA R102, R128, UR17, 0x2 ;  /* 0x0000001180667c11 */ /* 0x002fe4000f8e10ff */
[----:B------:R-:W-:Y:S02]  /*5160*/  LEA R43, R73, UR17, 0x2 ;  /* 0x00000011492b7c11 */ /* 0x000fe4000f8e10ff */
[----:B---3--:R-:W-:Y:S01]  /*5170*/  LEA R55, R127, UR17, 0x2 ;  /* 0x000000117f377c11 */ /* 0x008fe2000f8e10ff */
[----:B------:R-:W-:Y:S01]  /*5180*/  STS [R104+0xd80], R115 ;  /* 0x000d807368007388 */ /* 0x000fe20000000800 */
[----:B0-----:R-:W-:-:S03]  /*5190*/  LEA R53, R125, UR17, 0x2 ;  /* 0x000000117d357c11 */ /* 0x001fc6000f8e10ff */
[----:B------:R-:W-:Y:S04]  /*51a0*/  STS [R102+0xe00], R117 ;  /* 0x000e007566007388 */ /* 0x000fe80000000800 */
[----:B------:R0:W-:Y:S04]  /*51b0*/  STS [R55+0xe80], R121 ;  /* 0x000e807937007388 */ /* 0x0001e80000000800 */
[----:B------:R-:W-:Y:S04]  /*51c0*/  STS [R53+0xf00], R122 ;  /* 0x000f007a35007388 */ /* 0x000fe80000000800 */
[----:B------:R1:W-:Y:S01]  /*51d0*/  STS [R43+0xf80], R123 ;  /* 0x000f807b2b007388 */ /* 0x0003e20000000800 */
[----:B------:R-:W-:-:S03]  /*51e0*/  NOP ;  /* 0x0000000000007918 */ /* 0x000fc60000000000 */
[----:B------:R-:W3:Y:S01]  /*51f0*/  @!P0 LDG.E R131, desc[UR18][R50.64] ;  /* 0x0000001232838981 */ /* 0x000ee2000c1e1900 */
[----:B------:R-:W-:Y:S02]  /*5200*/  ISETP.GE.AND P0, PT, R111, UR24, PT ;  /* 0x000000186f007c0c */ /* 0x000fe4000bf06270 */
[----:B------:R-:W-:-:S11]  /*5210*/  CS2R R142, SRZ ;  /* 0x00000000008e7805 */ /* 0x000fd6000001ff00 */
[----:B------:R-:W4:Y:S01]  /*5220*/  @!P0 LDG.E R143, desc[UR18][R50.64+0x80] ;  /* 0x00008012328f8981 */ /* 0x000f22000c1e1900 */
[----:B------:R-:W-:Y:S02]  /*5230*/  ISETP.GE.AND P0, PT, R89, UR24, PT ;  /* 0x0000001859007c0c */ /* 0x000fe4000bf06270 */
[----:B------:R-:W-:Y:S02]  /*5240*/  MOV R89, RZ ;  /* 0x000000ff00597202 */ /* 0x000fe40000000f00 */
[----:B------:R-:W-:Y:S02]  /*5250*/  ISETP.GE.AND P2, PT, R113, UR24, PT ;  /* 0x0000001871007c0c */ /* 0x000fe4000bf46270 */
[----:B------:R-:W-:-:S07]  /*5260*/  CS2R R148, SRZ ;  /* 0x0000000000947805 */ /* 0x000fce000001ff00 */
        /* <DEDUP_REMOVED lines=8> */
[----:B------:R-:W5:Y:S01]  /*52f0*/  @!P2 LDG.E R130, desc[UR18][R50.64+0x280] ;  /* 0x000280123282a981 */ /* 0x000f62000c1e1900 */
[----:B------:R-:W-:-:S09]  /*5300*/  CS2R R138, SRZ ;  /* 0x00000000008a7805 */ /* 0x000fd2000001ff00 */
[----:B------:R-:W5:Y:S01]  /*5310*/  @!P0 LDG.E R81, desc[UR18][R50.64+0x300] ;  /* 0x0003001232518981 */ /* 0x000f62000c1e1900 */
[----:B------:R-:W-:Y:S01]  /*5320*/  ISETP.GE.AND P0, PT, R103, UR24, PT ;  /* 0x0000001867007c0c */ /* 0x000fe2000bf06270 */
[----:B------:R-:W-:Y:S01]  /*5330*/  HFMA2.MMA R73, -RZ, RZ, 0, 0 ;  /* 0x00000000ff497435 */ /* 0x000fe200000001ff */
[----:B------:R-:W-:-:S11]  /*5340*/  ISETP.GE.AND P2, PT, R105, UR24, PT ;  /* 0x0000001869007c0c */ /* 0x000fd6000bf46270 */
[----:B------:R-:W5:Y:S01]  /*5350*/  @!P0 LDG.E R139, desc[UR18][R50.64+0x380] ;  /* 0x00038012328b8981 */ /* 0x000f62000c1e1900 */
[----:B------:R-:W-:-:S03]  /*5360*/  ISETP.GE.AND P0, PT, R101, UR24, PT ;  /* 0x0000001865007c0c */ /* 0x000fc6000bf06270 */
[----:B------:R-:W5:Y:S01]  /*5370*/  @!P2 LDG.E R138, desc[UR18][R50.64+0x400] ;  /* 0x00040012328aa981 */ /* 0x000f62000c1e1900 */
[----:B------:R-:W-:-:S09]  /*5380*/  ISETP.GE.AND P2, PT, R100, UR24, PT ;  /* 0x0000001864007c0c */ /* 0x000fd2000bf46270 */
[----:B------:R-:W5:Y:S01]  /*5390*/  @!P0 LDG.E R73, desc[UR18][R50.64+0x480] ;  /* 0x0004801232498981 */ /* 0x000f62000c1e1900 */
[----:B------:R-:W-:Y:S02]  /*53a0*/  ISETP.GE.AND P0, PT, R99, UR24, PT ;  /* 0x0000001863007c0c */ /* 0x000fe4000bf06270 */
[----:B------:R-:W-:Y:S01]  /*53b0*/  MOV R147, RZ ;  /* 0x000000ff00937202 */ /* 0x000fe20000000f00 */
[----:B------:R-:W-:-:S05]  /*53c0*/  HFMA2.MMA R134, -RZ, RZ, 0, 0 ;  /* 0x00000000ff867435 */ /* 0x000fca00000001ff */
[----:B------:R-:W5:Y:S05]  /*53d0*/  @!P2 LDG.E R147, desc[UR18][R50.64+0x580] ;  /* 0x000580123293a981 */ /* 0x000f6a000c1e1900 */
[----:B------:R-:W5:Y:S01]  /*53e0*/  @!P0 LDG.E R148, desc[UR18][R50.64+0x500] ;  /* 0x0005001232948981 */ /* 0x000f62000c1e1900 */
[----:B------:R-:W-:-:S13]  /*53f0*/  ISETP.GE.AND P0, PT, R98, UR24, PT ;  /* 0x0000001862007c0c */ /* 0x000fda000bf06270 */
[----:B------:R-:W5:Y:S01]  /*5400*/  @!P0 LDG.E R134, desc[UR18][R50.64+0x600] ;  /* 0x0006001232868981 */ /* 0x000f62000c1e1900 */
[----:B------:R-:W-:Y:S02]  /*5410*/  ISETP.GE.AND P2, PT, R91, UR24, PT ;  /* 0x000000185b007c0c */ /* 0x000fe4000bf46270 */
[----:B------:R-:W-:Y:S02]  /*5420*/  ISETP.GE.AND P3, PT, R90, UR24, PT ;  /* 0x000000185a007c0c */ /* 0x000fe4000bf66270 */
[----:B------:R-:W-:Y:S02]  /*5430*/  ISETP.GE.AND P0, PT, R87, UR24, PT ;  /* 0x0000001857007c0c */ /* 0x000fe4000bf06270 */
[----:B0-----:R-:W-:Y:S02]  /*5440*/  MOV R121, RZ ;  /* 0x000000ff00797202 */ /* 0x001fe40000000f00 */
[----:B-1----:R-:W-:Y:S02]  /*5450*/  CS2R R122, SRZ ;  /* 0x00000000007a7805 */ /* 0x002fe4000001ff00 */
[----:B------:R-:W-:-:S02]  /*5460*/  MOV R125, RZ ;  /* 0x000000ff007d7202 */ /* 0x000fc40000000f00 */
[----:B------:R-:W-:Y:S02]  /*5470*/  ISETP.GE.AND P4, PT, R95, UR24, PT ;  /* 0x000000185f007c0c */ /* 0x000fe4000bf86270 */
[----:B------:R-:W-:Y:S01]  /*5480*/  ISETP.GE.AND P5, PT, R94, UR24, PT ;  /* 0x000000185e007c0c */ /* 0x000fe2000bfa6270 */
[----:B------:R-:W5:Y:S01]  /*5490*/  @!P2 LDG.E R121, desc[UR18][R50.64+0x680] ;  /* 0x000680123279a981 */ /* 0x000f62000c1e1900 */
[----:B------:R-:W-:Y:S02]  /*54a0*/  ISETP.GE.AND P6, PT, R83, UR24, PT ;  /* 0x0000001853007c0c */ /* 0x000fe4000bfc6270 */
[----:B------:R-:W-:Y:S01]  /*54b0*/  ISETP.GE.AND P2, PT, R86, UR24, PT ;  /* 0x0000001856007c0c */ /* 0x000fe2000bf46270 */
[----:B------:R-:W5:Y:S01]  /*54c0*/  @!P3 LDG.E R123, desc[UR18][R50.64+0x880] ;  /* 0x00088012327bb981 */ /* 0x000f62000c1e1900 */
[----:B------:R-:W-:Y:S01]  /*54d0*/  ISETP.GE.AND P3, PT, R46, UR24, PT ;  /* 0x000000182e007c0c */ /* 0x000fe2000bf66270 */
[----:B------:R-:W-:Y:S02]  /*54e0*/  HFMA2.MMA R127, -RZ, RZ, 0, 0 ;  /* 0x00000000ff7f7435 */ /* 0x000fe400000001ff */
[----:B------:R-:W-:Y:S01]  /*54f0*/  HFMA2.MMA R46, -RZ, RZ, 0, 0 ;  /* 0x00000000ff2e7435 */ /* 0x000fe200000001ff */
[----:B------:R-:W5:Y:S01]  /*5500*/  @!P0 LDG.E R125, desc[UR18][R50.64+0x800] ;  /* 0x00080012327d8981 */ /* 0x000f62000c1e1900 */
[----:B------:R-:W-:-:S02]  /*5510*/  ISETP.GE.AND P0, PT, R42, UR24, PT ;  /* 0x000000182a007c0c */ /* 0x000fc4000bf06270 */
        /* <DEDUP_REMOVED lines=28> */
[----:B------:R-:W-:Y:S02]  /*56e0*/  HFMA2.MMA R103, -RZ, RZ, 0, 0 ;  /* 0x00000000ff677435 */ /* 0x000fe400000001ff */
[----:B------:R-:W-:Y:S02]  /*56f0*/  HFMA2.MMA R54, -RZ, RZ, 0, 0 ;  /* 0x00000000ff367435 */ /* 0x000fe400000001ff */
[----:B------:R-:W-:Y:S01]  /*5700*/  HFMA2.MMA R52, -RZ, RZ, 0, 0 ;  /* 0x00000000ff347435 */ /* 0x000fe200000001ff */
[----:B------:R-:W-:Y:S02]  /*5710*/  LEA.HI.SX32 R164, R48, R48, 0x1b ;  /* 0x0000003030a47211 */ /* 0x000fe400078fdaff */
[----:B------:R-:W-:-:S02]  /*5720*/  MOV R105, RZ ;  /* 0x000000ff00697202 */ /* 0x000fc40000000f00 */
[----:B------:R-:W-:Y:S01]  /*5730*/  MOV R101, RZ ;  /* 0x000000ff00657202 */ /* 0x000fe20000000f00 */
[----:B------:R-:W5:Y:S01]  /*5740*/  @!P4 LDG.E R103, desc[UR18][R50.64+0xd80] ;  /* 0x000d80123267c981 */ /* 0x000f62000c1e1900 */
[----:B------:R-:W-:Y:S02]  /*5750*/  MOV R49, RZ ;  /* 0x000000ff00317202 */ /* 0x000fe40000000f00 */
[----:B------:R-:W-:Y:S01]  /*5760*/  LEA R164, R164, UR17, 0x2 ;  /* 0x00000011a4a47c11 */ /* 0x000fe2000f8e10ff */
[----:B------:R-:W5:Y:S04]  /*5770*/  @!P5 LDG.E R105, desc[UR18][R50.64+0xd00] ;  /* 0x000d00123269d981 */ /* 0x000f68000c1e1900 */
[----:B------:R-:W5:Y:S04]  /*5780*/  @!P3 LDG.E R54, desc[UR18][R50.64+0xe80] ;  /* 0x000e80123236b981 */ /* 0x000f68000c1e1900 */
[----:B------:R-:W5:Y:S04]  /*5790*/  @!P0 LDG.E R101, desc[UR18][R50.64+0xe00] ;  /* 0x000e001232658981 */ /* 0x000f68000c1e1900 */
[----:B------:R-:W5:Y:S04]  /*57a0*/  @!P6 LDG.E R52, desc[UR18][R50.64+0xf00] ;  /* 0x000f00123234e981 */ /* 0x000f68000c1e1900 */
[----:B------:R0:W5:Y:S04]  /*57b0*/  @!P2 LDG.E R49, desc[UR18][R50.64+0xf80] ;  /* 0x000f80123231a981 */ /* 0x000168000c1e1900 */
[----:B------:R-:W1:Y:S04]  /*57c0*/  LDS R99, [R164] ;  /* 0x00000000a4637984 */ /* 0x000e680000000800 */
[----:B------:R-:W1:Y:S04]  /*57d0*/  LDS R98, [R164+0x4] ;  /* 0x00000400a4627984 */ /* 0x000e680000000800 */
        /* <DEDUP_REMOVED lines=10> */
[----:B------:R-:W-:Y:S04]  /*5880*/  LDS R75, [R164+0x30] ;  /* 0x00003000a44b7984 */ /* 0x000fe80000000800 */
[----:B------:R-:W-:Y:S04]  /*5890*/  LDS R74, [R164+0x34] ;  /* 0x00003400a44a7984 */ /* 0x000fe80000000800 */
[----:B------:R-:W1:Y:S04]  /*58a0*/  LDS R71, [R164+0x38] ;  /* 0x00003800a4477984 */ /* 0x000e680000000800 */
[----:B------:R-:W1:Y:S04]  /*58b0*/  LDS R70, [R164+0x3c] ;  /* 0x00003c00a4467984 */ /* 0x000e680000000800 */
[----:B------:R-:W1:Y:S04]  /*58c0*/  LDS R158, [R164+0x40] ;  /* 0x00004000a49e7984 */ /* 0x000e680000000800 */
[----:B------:R-:W1:Y:S04]  /*58d0*/  LDS R157, [R164+0x44] ;  /* 0x00004400a49d7984 */ /* 0x000e680000000800 */
[----:B------:R-:W-:Y:S04]  /*58e0*/  LDS R154, [R164+0x48] ;  /* 0x00004800a49a7984 */ /* 0x000fe80000000800 */
[----:B------:R-:W1:Y:S04]  /*58f0*/  LDS R153, [R164+0x4c] ;  /* 0x00004c00a4997984 */ /* 0x000e680000000800 */
[----:B------:R-:W-:Y:S04]  /*5900*/  LDS R141, [R164+0x50] ;  /* 0x00005000a48d7984 */ /* 0x000fe80000000800 */
[----:B------:R-:W1:Y:S04]  /*5910*/  LDS R144, [R164+0x54] ;  /* 0x00005400a4907984 */ /* 0x000e680000000800 */
[----:B------:R-:W1:Y:S04]  /*5920*/  LDS R140, [R164+0x58] ;  /* 0x00005800a48c7984 */ /* 0x000e680000000800 */
[----:B------:R-:W1:Y:S04]  /*5930*/  LDS R137, [R164+0x5c] ;  /* 0x00005c00a4897984 */ /* 0x000e680000000800 */
[----:B------:R-:W1:Y:S04]  /*5940*/  LDS R136, [R164+0x60] ;  /* 0x00006000a4887984 */ /* 0x000e680000000800 */
[----:B------:R-:W1:Y:S04]  /*5950*/  LDS R133, [R164+0x64] ;  /* 0x00006400a4857984 */ /* 0x000e680000000800 */
[----:B------:R-:W1:Y:S04]  /*5960*/  LDS R129, [R164+0x68] ;  /* 0x00006800a4817984 */ /* 0x000e680000000800 */
[----:B------:R-:W1:Y:S04]  /*5970*/  LDS R132, [R164+0x6c] ;  /* 0x00006c00a4847984 */ /* 0x000e680000000800 */
[----:B0-----:R-:W-:Y:S04]  /*5980*/  LDS R51, [R164+0x70] ;  /* 0x00007000a4337984 */ /* 0x001fe80000000800 */
[----:B------:R-:W0:Y:S04]  /*5990*/  LDS R128, [R164+0x74] ;  /* 0x00007400a4807984 */ /* 0x000e280000000800 */
[----:B------:R-:W-:Y:S04]  /*59a0*/  LDS R48, [R164+0x78] ;  /* 0x00007800a4307984 */ /* 0x000fe80000000800 */
[----:B------:R-:W0:Y:S04]  /*59b0*/  LDS R50, [R164+0x7c] ;  /* 0x00007c00a4327984 */ /* 0x000e280000000800 */
[----:B---3--:R2:W-:Y:S02]  /*59c0*/  STS [R96+0x2100], R131 ;  /* 0x0021008360007388 */ /* 0x0085e40000000800 */
[----:B--2---:R-:W-:Y:S01]  /*59d0*/  FMUL.FTZ R131, R40, 1.4426950216293334961 ;  /* 0x3fb8aa3b28837820 */ /* 0x004fe20000410000 */
[----:B------:R-:W-:Y:S01]  /*59e0*/  FMUL.FTZ R40, R41, R63 ;  /* 0x0000003f29287220 */ /* 0x000fe20000410000 */
[----:B----4-:R2:W-:Y:S03]  /*59f0*/  STS [R93+0x2180], R143 ;  /* 0x0021808f5d007388 */ /* 0x0105e60000000800 */
[----:B------:R-:W-:-:S04]  /*5a00*/  FMUL.RZ R40, R40, 0.15915493667125701904 ;  /* 0x3e22f98328287820 */ /* 0x000fc8000040c000 */
[----:B------:R-:W-:Y:S01]  /*5a10*/  MUFU.SIN R96, R40 ;  /* 0x0000002800607308 */ /* 0x000fe20000000400 */
[----:B-----5:R3:W-:Y:S07]  /*5a20*/  STS [R92+0x2200], R142 ;  /* 0x0022008e5c007388 */ /* 0x0207ee0000000800 */
[----:B--2---:R2:W-:Y:S01]  /*5a30*/  MUFU.COS R93, R40 ;  /* 0x00000028005d7308 */ /* 0x0045e20000000000 */
[----:B------:R4:W-:Y:S01]  /*5a40*/  STS [R88+0x2280], R89 ;  /* 0x0022805958007388 */ /* 0x0009e20000000800 */
[----:B--2---:R-:W-:-:S04]  /*5a50*/  FMUL.FTZ R40, R41, R62 ;  /* 0x0000003e29287220 */ /* 0x004fc80000410000 */
[----:B------:R-:W-:Y:S01]  /*5a60*/  FMUL.RZ R40, R40, 0.15915493667125701904 ;  /* 0x3e22f98328287820 */ /* 0x000fe2000040c000 */
[----:B------:R-:W-:Y:S03]  /*5a70*/  STS [R85+0x2300], R149 ;  /* 0x0023009555007388 */ /* 0x000fe60000000800 */
[----:B---3--:R-:W-:Y:S01]  /*5a80*/  MUFU.SIN R92, R40 ;  /* 0x00000028005c7308 */ /* 0x008fe20000000400 */
[----:B------:R2:W-:Y:S07]  /*5a90*/  STS [R84+0x2380], R130 ;  /* 0x0023808254007388 */ /* 0x0005ee0000000800 */
[----:B----4-:R3:W-:Y:S01]  /*5aa0*/  MUFU.COS R89, R40 ;  /* 0x0000002800597308 */ /* 0x0107e20000000000 */
[-C--:B--2---:R-:W-:Y:S01]  /*5ab0*/  FMUL.FTZ R130, R131, R61.reuse ;  /* 0x0000003d83827220 */ /* 0x084fe20000410000 */
[----:B---3--:R-:W-:-:S04]  /*5ac0*/  FMUL.FTZ R40, R41, R61 ;  /* 0x0000003d29287220 */ /* 0x008fc80000410000 */
[----:B------:R-:W-:Y:S02]  /*5ad0*/  FMUL.RZ R40, R40, 0.15915493667125701904 ;  /* 0x3e22f98328287820 */ /* 0x000fe4000040c000 */
[----:B------:R-:W-:Y:S08]  /*5ae0*/  MUFU.EX2 R130, R130 ;  /* 0x0000008200827308 */ /* 0x000ff00000000800 */
[----:B------:R-:W-:Y:S08]  /*5af0*/  MUFU.SIN R88, R40 ;  /* 0x0000002800587308 */ /* 0x000ff00000000400 */
[----:B------:R2:W3:Y:S01]  /*5b00*/  MUFU.COS R85, R40 ;  /* 0x0000002800557308 */ /* 0x0004e20000000000 */
[----:B------:R4:W-:Y:S01]  /*5b10*/  STS [R80+0x2400], R81 ;  /* 0x0024005150007388 */ /* 0x0009e20000000800 */
[----:B--2---:R-:W-:-:S04]  /*5b20*/  FMUL.FTZ R40, R41, R60 ;  /* 0x0000003c29287220 */ /* 0x004fc80000410000 */
[----:B------:R-:W-:Y:S01]  /*5b30*/  FMUL.RZ R40, R40, 0.15915493667125701904 ;  /* 0x3e22f98328287820 */ /* 0x000fe2000040c000 */
[----:B------:R-:W-:-:S03]  /*5b40*/  FMUL.FTZ R152, R41, R39 ;  /* 0x0000002729987220 */ /* 0x000fc60000410000 */
[----:B------:R-:W-:Y:S01]  /*5b50*/  MUFU.SIN R84, R40 ;  /* 0x0000002800547308 */ /* 0x000fe20000000400 */
[C---:B---3--:R-:W-:Y:S01]  /*5b60*/  FMUL.FTZ R85, R130.reuse, R85 ;  /* 0x0000005582557220 */ /* 0x048fe20000410000 */
[----:B------:R-:W-:Y:S01]  /*5b70*/  FMUL.FTZ R88, R130, R88 ;  /* 0x0000005882587220 */ /* 0x000fe20000410000 */
[----:B------:R-:W-:-:S05]  /*5b80*/  FMUL.RZ R152, R152, 0.15915493667125701904 ;  /* 0x3e22f98398987820 */ /* 0x000fca000040c000 */
[----:B----4-:R2:W-:Y:S01]  /*5b90*/  MUFU.COS R81, R40 ;  /* 0x0000002800517308 */ /* 0x0105e20000000000 */
[C---:B------:R-:W-:Y:S01]  /*5ba0*/  FMUL.FTZ R130, R131.reuse, R39 ;  /* 0x0000002783827220 */ /* 0x040fe20000410000 */
[----:B--2---:R-:W-:Y:S01]  /*5bb0*/  FMUL.FTZ R40, R131, R60 ;  /* 0x0000003c83287220 */ /* 0x004fe20000410000 */
[----:B------:R-:W-:Y:S05]  /*5bc0*/  STS [R77+0x2480], R139 ;  /* 0x0024808b4d007388 */ /* 0x000fea0000000800 */
[----:B------:R-:W-:Y:S01]  /*5bd0*/  MUFU.SIN R155, R152 ;  /* 0x00000098009b7308 */ /* 0x000fe20000000400 */
[C---:B------:R-:W-:Y:S01]  /*5be0*/  FMUL.FTZ R146, R41.reuse, R64 ;  /* 0x0000004029927220 */ /* 0x040fe20000410000 */
[----:B------:R2:W-:Y:S06]  /*5bf0*/  STS [R76+0x2500], R138 ;  /* 0x0025008a4c007388 */ /* 0x0005ec0000000800 */
[----:B------:R-:W3:Y:S01]  /*5c00*/  MUFU.EX2 R40, R40 ;  /* 0x0000002800287308 */ /* 0x000ee20000000800 */
[C---:B------:R-:W-:Y:S01]  /*5c10*/  FMUL.FTZ R149, R41.reuse, R59 ;  /* 0x0000003b29957220 */ /* 0x040fe20000410000 */
[----:B------:R-:W-:Y:S01]  /*5c20*/  FMUL.RZ R146, R146, 0.15915493667125701904 ;  /* 0x3e22f98392927820 */ /* 0x000fe2000040c000 */
[----:B--2---:R-:W-:-:S05]  /*5c30*/  FMUL.FTZ R138, R41, R58 ;  /* 0x0000003a298a7220 */ /* 0x004fca0000410000 */
[----:B------:R-:W-:Y:S01]  /*5c40*/  MUFU.COS R152, R152 ;  /* 0x0000009800987308 */ /* 0x000fe20000000000 */
[C---:B------:R-:W-:Y:S01]  /*5c50*/  FMUL.FTZ R145, R131.reuse, R64 ;  /* 0x0000004083917220 */ /* 0x040fe20000410000 */
[----:B------:R-:W-:Y:S01]  /*5c60*/  FMUL.FTZ R139, R131, R59 ;  /* 0x0000003b838b7220 */ /* 0x000fe20000410000 */
[----:B------:R-:W-:-:S05]  /*5c70*/  FMUL.RZ R138, R138, 0.15915493667125701904 ;  /* 0x3e22f9838a8a7820 */ /* 0x000fca000040c000 */
[----:B------:R-:W2:Y:S01]  /*5c80*/  MUFU.EX2 R130, R130 ;  /* 0x0000008200827308 */ /* 0x000ea20000000800 */
[----:B------:R-:W-:Y:S01]  /*5c90*/  FMUL.RZ R149, R149, 0.15915493667125701904 ;  /* 0x3e22f98395957820 */ /* 0x000fe2000040c000 */
[----:B------:R4:W-:Y:S01]  /*5ca0*/  STS [R72+0x2580], R73 ;  /* 0x0025804948007388 */ /* 0x0009e20000000800 */
[----:B------:R-:W-:Y:S01]  /*5cb0*/  FMUL.FTZ R143, R131, R63 ;  /* 0x0000003f838f7220 */ /* 0x000fe20000410000 */
[----:B---3--:R-:W-:-:S04]  /*5cc0*/  FMUL.FTZ R81, R40, R81 ;  /* 0x0000005128517220 */ /* 0x008fc80000410000 */
[----:B------:R-:W-:Y:S01]  /*5cd0*/  MUFU.SIN R100, R146 ;  /* 0x0000009200647308 */ /* 0x000fe20000000400 */
[----:B------:R-:W-:Y:S01]  /*5ce0*/  FMUL.FTZ R84, R40, R84 ;  /* 0x0000005428547220 */ /* 0x000fe20000410000 */
[----:B------:R-:W-:Y:S01]  /*5cf0*/  FMUL.FTZ R142, R131, R62 ;  /* 0x0000003e838e7220 */ /* 0x000fe20000410000 */
[----:B------:R-:W-:-:S05]  /*5d00*/  SHF.L.U32 R40, R163, 0x4, RZ ;  /* 0x00000004a3287819 */ /* 0x000fca00000006ff */
[----:B------:R-:W-:Y:S08]  /*5d10*/  MUFU.SIN R76, R138 ;  /* 0x0000008a004c7308 */ /* 0x000ff00000000400 */
[----:B----4-:R3:W-:Y:S01]  /*5d20*/  MUFU.COS R73, R138 ;  /* 0x0000008a00497308 */ /* 0x0107e20000000000 */
[----:B--2---:R-:W-:-:S07]  /*5d30*/  FMUL.FTZ R152, R130, R152 ;  /* 0x0000009882987220 */ /* 0x004fce0000410000 */
[----:B------:R-:W-:Y:S01]  /*5d40*/  MUFU.COS R146, R146 ;  /* 0x0000009200927308 */ /* 0x000fe20000000000 */
[----:B---3--:R-:W-:-:S07]  /*5d50*/  FMUL.FTZ R138, R131, R58 ;  /* 0x0000003a838a7220 */ /* 0x008fce0000410000 */
[----:B------:R-:W2:Y:S01]  /*5d60*/  MUFU.EX2 R145, R145 ;  /* 0x0000009100917308 */ /* 0x000ea20000000800 */
[----:B------:R-:W-:-:S07]  /*5d70*/  FMUL.FTZ R155, R130, R155 ;  /* 0x0000009b829b7220 */ /* 0x000fce0000410000 */
[----:B------:R-:W-:Y:S01]  /*5d80*/  MUFU.SIN R80, R149 ;  /* 0x0000009500507308 */ /* 0x000fe20000000400 */
[----:B------:R-:W-:Y:S07]  /*5d90*/  STS [R69+0x2600], R148 ;  /* 0x0026009445007388 */ /* 0x000fee0000000800 */
[----:B------:R3:W-:Y:S01]  /*5da0*/  MUFU.COS R77, R149 ;  /* 0x00000095004d7308 */ /* 0x0007e20000000000 */
[----:B------:R-:W-:-:S07]  /*5db0*/  IADD3 R130, R40, 0x3, RZ ;  /* 0x0000000328827810 */ /* 0x000fce0007ffe0ff */
[----:B------:R-:W4:Y:S01]  /*5dc0*/  MUFU.EX2 R139, R139 ;  /* 0x0000008b008b7308 */ /* 0x000f220000000800 */
[-C--:B---3--:R-:W-:Y:S01]  /*5dd0*/  FMUL.FTZ R149, R41, R57.reuse ;  /* 0x0000003929957220 */ /* 0x088fe20000410000 */
[----:B------:R3:W-:Y:S06]  /*5de0*/  STS [R135+0x2680], R147 ;  /* 0x0026809387007388 */ /* 0x0007ec0000000800 */
[----:B------:R-:W5:Y:S01]  /*5df0*/  MUFU.EX2 R143, R143 ;  /* 0x0000008f008f7308 */ /* 0x000f620000000800 */
[----:B------:R-:W-:Y:S01]  /*5e00*/  FMUL.RZ R149, R149, 0.15915493667125701904 ;  /* 0x3e22f98395957820 */ /* 0x000fe2000040c000 */
[----:B------:R-:W-:Y:S01]  /*5e10*/  FMUL.FTZ R156, R41, R56 ;  /* 0x00000038299c7220 */ /* 0x000fe20000410000 */
[----:B---3--:R-:W-:-:S05]  /*5e20*/  FMUL.FTZ R135, R131, R57 ;  /* 0x0000003983877220 */ /* 0x008fca0000410000 */
[----:B------:R-:W3:Y:S01]  /*5e30*/  MUFU.EX2 R138, R138 ;  /* 0x0000008a008a7308 */ /* 0x000ee20000000800 */
[----:B------:R-:W-:Y:S01]  /*5e40*/  ISETP.GE.U32.AND P5, PT, R130, UR16, PT ;  /* 0x0000001082007c0c */ /* 0x000fe2000bfa6070 */
[----:B------:R-:W-:Y:S01]  /*5e50*/  VIADD R130, R40, 0x5 ;  /* 0x0000000528827836 */ /* 0x000fe20000000000 */
[----:B------:R0:W-:Y:S05]  /*5e60*/  STS [R97+0x2700], R134 ;  /* 0x0027008661007388 */ /* 0x0001ea0000000800 */
[----:B------:R-:W3:Y:S01]  /*5e70*/  MUFU.EX2 R142, R142 ;  /* 0x0000008e008e7308 */ /* 0x000ee20000000800 */
[----:B------:R-:W-:Y:S01]  /*5e80*/  FMUL.RZ R156, R156, 0.15915493667125701904 ;  /* 0x3e22f9839c9c7820 */ /* 0x000fe2000040c000 */
[----:B--2---:R-:W-:Y:S01]  /*5e90*/  FMUL.FTZ R100, R145, R100 ;  /* 0x0000006491647220 */ /* 0x004fe20000410000 */
[C---:B-1----:R-:W-:Y:S01]  /*5ea0*/  FMUL.FTZ R99, R16.reuse, R99 ;  /* 0x0000006310637220 */ /* 0x042fe20000410000 */
[----:B------:R-:W-:Y:S01]  /*5eb0*/  FMUL.FTZ R98, R16, R98 ;  /* 0x0000006210627220 */ /* 0x000fe20000410000 */
[----:B0-----:R-:W-:Y:S01]  /*5ec0*/  FMUL.FTZ R134, R131, R56 ;  /* 0x0000003883867220 */ /* 0x001fe20000410000 */
[----:B------:R-:W-:-:S02]  /*5ed0*/  FMUL.FTZ R97, R145, R146 ;  /* 0x0000009291617220 */ /* 0x000fc40000410000 */
[----:B------:R-:W-:Y:S01]  /*5ee0*/  MUFU.SIN R72, R149 ;  /* 0x0000009500487308 */ /* 0x000fe20000000400 */
[C---:B----4-:R-:W-:Y:S01]  /*5ef0*/  FMUL.FTZ R77, R139.reuse, R77 ;  /* 0x0000004d8b4d7220 */ /* 0x050fe20000410000 */
[----:B------:R-:W-:Y:S01]  /*5f00*/  FMUL.FTZ R80, R139, R80 ;  /* 0x000000508b507220 */ /* 0x000fe20000410000 */
[----:B------:R-:W-:Y:S02]  /*5f10*/  ISETP.GE.U32.AND P2, PT, R40, UR16, PT ;  /* 0x0000001028007c0c */ /* 0x000fe4000bf46070 */
[----:B------:R-:W-:-:S03]  /*5f20*/  ISETP.GE.U32.AND P0, PT, R130, UR16, PT ;  /* 0x0000001082007c0c */ /* 0x000fc6000bf06070 */
[----:B------:R-:W-:Y:S01]  /*5f30*/  MUFU.COS R69, R149 ;  /* 0x0000009500457308 */ /* 0x000fe20000000000 */
[C---:B------:R-:W-:Y:S02]  /*5f40*/  IADD3 R139, R40.reuse, 0x1, RZ ;  /* 0x00000001288b7810 */ /* 0x040fe40007ffe0ff */
[----:B------:R-:W-:-:S05]  /*5f50*/  IADD3 R130, R40, 0x6, RZ ;  /* 0x0000000628827810 */ /* 0x000fca0007ffe0ff */
[----:B------:R-:W0:Y:S01]  /*5f60*/  MUFU.EX2 R135, R135 ;  /* 0x0000008700877308 */ /* 0x000e220000000800 */
[C---:B-----5:R-:W-:Y:S01]  /*5f70*/  FMUL.FTZ R93, R143.reuse, R93 ;  /* 0x0000005d8f5d7220 */ /* 0x060fe20000410000 */
[----:B------:R-:W-:Y:S01]  /*5f80*/  FMUL.FTZ R96, R143, R96 ;  /* 0x000000608f607220 */ /* 0x000fe20000410000 */
[----:B------:R-:W-:Y:S01]  /*5f90*/  FSEL R100, R100, RZ, !P2 ;  /* 0x000000ff64647208 */ /* 0x000fe20005000000 */
[----:B------:R-:W-:Y:S01]  /*5fa0*/  FMUL.FTZ R95, R15, R95 ;  /* 0x0000005f0f5f7220 */ /* 0x000fe20000410000 */
[----:B------:R-:W-:Y:S01]  /*5fb0*/  FSEL R99, R99, RZ, !P2 ;  /* 0x000000ff63637208 */ /* 0x000fe20005000000 */
[----:B------:R-:W-:Y:S01]  /*5fc0*/  FMUL.FTZ R94, R15, R94 ;  /* 0x0000005e0f5e7220 */ /* 0x000fe20000410000 */
[----:B------:R-:W-:Y:S01]  /*5fd0*/  FSEL R98, R98, RZ, !P2 ;  /* 0x000000ff62627208 */ /* 0x000fe20005000000 */
[----:B------:R-:W-:Y:S01]  /*5fe0*/  MUFU.SIN R159, R156 ;  /* 0x0000009c009f7308 */ /* 0x000fe20000000400 */
[----:B------:R-:W-:Y:S01]  /*5ff0*/  FSEL R97, R97, 1, !P2 ;  /* 0x3f80000061617808 */ /* 0x000fe20005000000 */
[C---:B---3--:R-:W-:Y:S01]  /*6000*/  FMUL.FTZ R73, R138.reuse, R73 ;  /* 0x000000498a497220 */ /* 0x048fe20000410000 */
[----:B------:R-:W-:Y:S01]  /*6010*/  FMUL.FTZ R76, R138, R76 ;  /* 0x0000004c8a4c7220 */ /* 0x000fe20000410000 */
[----:B------:R-:W-:-:S02]  /*6020*/  ISETP.GE.U32.AND P3, PT, R139, UR16, PT ;  /* 0x000000108b007c0c */ /* 0x000fc4000bf66070 */
[----:B------:R-:W-:Y:S02]  /*6030*/  ISETP.GE.U32.AND P2, PT, R130, UR16, PT ;  /* 0x0000001082007c0c */ /* 0x000fe4000bf46070 */
[----:B------:R-:W-:Y:S01]  /*6040*/  MUFU.COS R156, R156 ;  /* 0x0000009c009c7308 */ /* 0x000fe20000000000 */
[C---:B------:R-:W-:Y:S02]  /*6050*/  IADD3 R138, R40.reuse, 0x2, RZ ;  /* 0x00000002288a7810 */ /* 0x040fe40007ffe0ff */
[----:B------:R-:W-:-:S05]  /*6060*/  IADD3 R130, R40, 0x7, RZ ;  /* 0x0000000728827810 */ /* 0x000fca0007ffe0ff */
[----:B------:R-:W1:Y:S01]  /*6070*/  MUFU.EX2 R134, R134 ;  /* 0x0000008600867308 */ /* 0x000e620000000800 */
[C---:B------:R-:W-:Y:S01]  /*6080*/  FMUL.FTZ R89, R142.reuse, R89 ;  /* 0x000000598e597220 */ /* 0x040fe20000410000 */
[----:B------:R-:W-:Y:S01]  /*6090*/  FMUL.FTZ R92, R142, R92 ;  /* 0x0000005c8e5c7220 */ /* 0x000fe20000410000 */
[----:B------:R-:W-:Y:S01]  /*60a0*/  FSEL R96, R96, RZ, !P3 ;  /* 0x000000ff60607208 */ /* 0x000fe20005800000 */
[C---:B------:R-:W-:Y:S01]  /*60b0*/  FMUL.FTZ R91, R14.reuse, R91 ;  /* 0x0000005b0e5b7220 */ /* 0x040fe20000410000 */
[----:B------:R-:W-:Y:S01]  /*60c0*/  FSEL R95, R95, RZ, !P3 ;  /* 0x000000ff5f5f7208 */ /* 0x000fe20005800000 */
[----:B------:R-:W-:Y:S01]  /*60d0*/  FMUL.FTZ R90, R14, R90 ;  /* 0x0000005a0e5a7220 */ /* 0x000fe20000410000 */
[----:B------:R-:W-:Y:S02]  /*60e0*/  FSEL R94, R94, RZ, !P3 ;  /* 0x000000ff5e5e7208 */ /* 0x000fe40005800000 */
[----:B------:R-:W-:Y:S02]  /*60f0*/  FSEL R93, R93, 1, !P3 ;  /* 0x3f8000005d5d7808 */ /* 0x000fe40005800000 */
[----:B------:R-:W-:-:S02]  /*6100*/  ISETP.GE.U32.AND P4, PT, R138, UR16, PT ;  /* 0x000000108a007c0c */ /* 0x000fc4000bf86070 */
[----:B------:R-:W-:Y:S02]  /*6110*/  ISETP.GE.U32.AND P3, PT, R130, UR16, PT ;  /* 0x0000001082007c0c */ /* 0x000fe4000bf66070 */
[----:B------:R-:W-:Y:S01]  /*6120*/  IADD3 R130, R40, 0x8, RZ ;  /* 0x0000000828827810 */ /* 0x000fe20007ffe0ff */
[C---:B------:R-:W-:Y:S01]  /*6130*/  FMUL.FTZ R87, R13.reuse, R87 ;  /* 0x000000570d577220 */ /* 0x040fe20000410000 */
[----:B------:R-:W-:Y:S01]  /*6140*/  FSEL R92, R92, RZ, !P4 ;  /* 0x000000ff5c5c7208 */ /* 0x000fe20006000000 */
[----:B------:R-:W-:Y:S01]  /*6150*/  FMUL.FTZ R86, R13, R86 ;  /* 0x000000560d567220 */ /* 0x000fe20000410000 */
[----:B------:R-:W-:Y:S01]  /*6160*/  FSEL R91, R91, RZ, !P4 ;  /* 0x000000ff5b5b7208 */ /* 0x000fe20006000000 */
[C---:B0-----:R-:W-:Y:S01]  /*6170*/  FMUL.FTZ R69, R135.reuse, R69 ;  /* 0x0000004587457220 */ /* 0x041fe20000410000 */
[----:B------:R-:W-:Y:S01]  /*6180*/  FSEL R90, R90, RZ, !P4 ;  /* 0x000000ff5a5a7208 */ /* 0x000fe20006000000 */
[----:B------:R-:W-:Y:S01]  /*6190*/  FMUL.FTZ R72, R135, R72 ;  /* 0x0000004887487220 */ /* 0x000fe20000410000 */
[----:B------:R-:W-:-:S02]  /*61a0*/  FSEL R89, R89, 1, !P4 ;  /* 0x3f80000059597808 */ /* 0x000fc40006000000 */
[----:B------:R-:W-:Y:S02]  /*61b0*/  ISETP.GE.U32.AND P4, PT, R130, UR16, PT ;  /* 0x0000001082007c0c */ /* 0x000fe4000bf86070 */
[C---:B------:R-:W-:Y:S02]  /*61c0*/  IADD3 R135, R40.reuse, 0x4, RZ ;  /* 0x0000000428877810 */ /* 0x040fe40007ffe0ff */
[----:B------:R-:W-:Y:S01]  /*61d0*/  IADD3 R130, R40, 0x9, RZ ;  /* 0x0000000928827810 */ /* 0x000fe20007ffe0ff */
[----:B------:R-:W-:Y:S01]  /*61e0*/  FMUL.FTZ R83, R12, R83 ;  /* 0x000000530c537220 */ /* 0x000fe20000410000 */
[----:B------:R-:W-:Y:S01]  /*61f0*/  FSEL R88, R88, RZ, !P5 ;  /* 0x000000ff58587208 */ /* 0x000fe20006800000 */
[----:B------:R-:W-:Y:S01]  /*6200*/  FMUL.FTZ R82, R12, R82 ;  /* 0x000000520c527220 */ /* 0x000fe20000410000 */
[----:B------:R-:W-:Y:S02]  /*6210*/  FSEL R87, R87, RZ, !P5 ;  /* 0x000000ff57577208 */ /* 0x000fe40006800000 */
[----:B------:R-:W-:-:S02]  /*6220*/  FSEL R86, R86, RZ, !P5 ;  /* 0x000000ff56567208 */ /* 0x000fc40006800000 */
[----:B------:R-:W-:Y:S01]  /*6230*/  FSEL R85, R85, 1, !P5 ;  /* 0x3f80000055557808 */ /* 0x000fe20006800000 */
[C---:B-1----:R-:W-:Y:S01]  /*6240*/  FMUL.FTZ R156, R134.reuse, R156 ;  /* 0x0000009c869c7220 */ /* 0x042fe20000410000 */
[----:B------:R-:W-:Y:S01]  /*6250*/  ISETP.GE.U32.AND P6, PT, R135, UR16, PT ;  /* 0x0000001087007c0c */ /* 0x000fe2000bfc6070 */
[----:B------:R-:W-:Y:S01]  /*6260*/  FMUL.FTZ R159, R134, R159 ;  /* 0x0000009f869f7220 */ /* 0x000fe20000410000 */
[----:B------:R-:W-:Y:S01]  /*6270*/  ISETP.GE.U32.AND P5, PT, R130, UR16, PT ;  /* 0x0000001082007c0c */ /* 0x000fe2000bfa6070 */
[----:B------:R-:W-:Y:S01]  /*6280*/  FMUL.FTZ R134, R41, R37 ;  /* 0x0000002529867220 */ /* 0x000fe20000410000 */
[----:B------:R-:W-:Y:S01]  /*6290*/  IADD3 R130, R40, 0xa, RZ ;  /* 0x0000000a28827810 */ /* 0x000fe20007ffe0ff */
[C---:B------:R-:W-:Y:S01]  /*62a0*/  FMUL.FTZ R79, R11.reuse, R79 ;  /* 0x0000004f0b4f7220 */ /* 0x040fe20000410000 */
[----:B------:R-:W-:Y:S01]  /*62b0*/  FSEL R84, R84, RZ, !P6 ;  /* 0x000000ff54547208 */ /* 0x000fe20007000000 */
[----:B------:R-:W-:Y:S01]  /*62c0*/  FMUL.FTZ R78, R11, R78 ;  /* 0x0000004e0b4e7220 */ /* 0x000fe20000410000 */
[----:B------:R-:W-:Y:S01]  /*62d0*/  FSEL R83, R83, RZ, !P6 ;  /* 0x000000ff53537208 */ /* 0x000fe20007000000 */
[C---:B------:R-:W-:Y:S01]  /*62e0*/  FMUL.FTZ R71, R9.reuse, R71 ;  /* 0x0000004709477220 */ /* 0x040fe20000410000 */
[----:B------:R-:W-:Y:S01]  /*62f0*/  FSEL R82, R82, RZ, !P6 ;  /* 0x000000ff52527208 */ /* 0x000fe20007000000 */
[----:B------:R-:W-:Y:S01]  /*6300*/  FMUL.FTZ R70, R9, R70 ;  /* 0x0000004609467220 */ /* 0x000fe20000410000 */
[----:B------:R-:W-:Y:S01]  /*6310*/  FSEL R81, R81, 1, !P6 ;  /* 0x3f80000051517808 */ /* 0x000fe20007000000 */
[----:B------:R-:W-:Y:S01]  /*6320*/  FMUL.RZ R134, R134, 0.15915493667125701904 ;  /* 0x3e22f98386867820 */ /* 0x000fe2000040c000 */
[----:B------:R-:W-:Y:S01]  /*6330*/  ISETP.GE.U32.AND P6, PT, R130, UR16, PT ;  /* 0x0000001082007c0c */ /* 0x000fe2000bfc6070 */
[C---:B------:R-:W-:Y:S01]  /*6340*/  FMUL.FTZ R138, R41.reuse, R35 ;  /* 0x00000023298a7220 */ /* 0x040fe20000410000 */
[C---:B------:R-:W-:Y:S01]  /*6350*/  IADD3 R130, R40.reuse, 0xb, RZ ;  /* 0x0000000b28827810 */ /* 0x040fe20007ffe0ff */
[----:B------:R-:W-:Y:S01]  /*6360*/  FMUL.FTZ R145, R41, R34 ;  /* 0x0000002229917220 */ /* 0x000fe20000410000 */
[----:B------:R-:W-:Y:S01]  /*6370*/  IADD3 R161, R40, 0xd, RZ ;  /* 0x0000000d28a17810 */ /* 0x000fe20007ffe0ff */
[----:B------:R-:W-:Y:S01]  /*6380*/  MUFU.SIN R149, R134 ;  /* 0x0000008600957308 */ /* 0x000fe20000000400 */
[----:B------:R-:W-:Y:S01]  /*6390*/  FSEL R80, R80, RZ, !P0 ;  /* 0x000000ff50507208 */ /* 0x000fe20004000000 */
[C---:B------:R-:W-:Y:S01]  /*63a0*/  FMUL.FTZ R75, R10.reuse, R75 ;  /* 0x0000004b0a4b7220 */ /* 0x040fe20000410000 */
[----:B------:R-:W-:Y:S01]  /*63b0*/  FSEL R79, R79, RZ, !P0 ;  /* 0x000000ff4f4f7208 */ /* 0x000fe20004000000 */
[----:B------:R-:W-:Y:S01]  /*63c0*/  FMUL.FTZ R74, R10, R74 ;  /* 0x0000004a0a4a7220 */ /* 0x000fe20000410000 */
[----:B------:R-:W-:-:S02]  /*63d0*/  FSEL R78, R78, RZ, !P0 ;  /* 0x000000ff4e4e7208 */ /* 0x000fc40004000000 */
[----:B------:R-:W-:Y:S01]  /*63e0*/  FSEL R77, R77, 1, !P0 ;  /* 0x3f8000004d4d7808 */ /* 0x000fe20004000000 */
[----:B------:R0:W-:Y:S01]  /*63f0*/  MUFU.COS R148, R134 ;  /* 0x0000008600947308 */ /* 0x0001e20000000000 */
[----:B------:R-:W-:Y:S01]  /*6400*/  ISETP.GE.U32.AND P0, PT, R130, UR16, PT ;  /* 0x0000001082007c0c */ /* 0x000fe2000bf06070 */
[----:B------:R-:W-:Y:S01]  /*6410*/  FMUL.RZ R138, R138, 0.15915493667125701904 ;  /* 0x3e22f9838a8a7820 */ /* 0x000fe2000040c000 */
[----:B------:R-:W-:Y:S02]  /*6420*/  FSEL R72, R72, RZ, !P3 ;  /* 0x000000ff48487208 */ /* 0x000fe40005800000 */
[----:B------:R-:W-:Y:S02]  /*6430*/  FSEL R71, R71, RZ, !P3 ;  /* 0x000000ff47477208 */ /* 0x000fe40005800000 */
[----:B------:R-:W-:Y:S02]  /*6440*/  FSEL R70, R70, RZ, !P3 ;  /* 0x000000ff46467208 */ /* 0x000fe40005800000 */
[----:B------:R-:W-:Y:S01]  /*6450*/  FSEL R69, R69, 1, !P3 ;  /* 0x3f80000045457808 */ /* 0x000fe20005800000 */
[C---:B0-----:R-:W-:Y:S01]  /*6460*/  FMUL.FTZ R134, R131.reuse, R35 ;  /* 0x0000002383867220 */ /* 0x041fe20000410000 */
[----:B------:R-:W-:Y:S01]  /*6470*/  IADD3 R130, R40, 0xc, RZ ;  /* 0x0000000c28827810 */ /* 0x000fe20007ffe0ff */
[----:B------:R-:W-:Y:S01]  /*6480*/  FMUL.FTZ R135, R131, R34 ;  /* 0x0000002283877220 */ /* 0x000fe20000410000 */
[----:B------:R-:W-:Y:S01]  /*6490*/  ISETP.GE.U32.AND P3, PT, R161, UR16, PT ;  /* 0x00000010a1007c0c */ /* 0x000fe2000bf66070 */
[----:B------:R-:W-:Y:S01]  /*64a0*/  FMUL.RZ R145, R145, 0.15915493667125701904 ;  /* 0x3e22f98391917820 */ /* 0x000fe2000040c000 */
[----:B------:R-:W-:Y:S01]  /*64b0*/  FMUL.FTZ R161, R41, R33 ;  /* 0x0000002129a17220 */ /* 0x000fe20000410000 */
[C---:B------:R-:W-:Y:S01]  /*64c0*/  FMUL.FTZ R151, R131.reuse, R38 ;  /* 0x0000002683977220 */ /* 0x040fe20000410000 */
[C---:B------:R-:W-:Y:S01]  /*64d0*/  FMUL.FTZ R147, R131.reuse, R37 ;  /* 0x0000002583937220 */ /* 0x040fe20000410000 */
[C---:B------:R-:W-:Y:S01]  /*64e0*/  FMUL.FTZ R146, R131.reuse, R36 ;  /* 0x0000002483927220 */ /* 0x040fe20000410000 */
[C---:B------:R-:W-:Y:S01]  /*64f0*/  FMUL.FTZ R158, R8.reuse, R158 ;  /* 0x0000009e089e7220 */ /* 0x040fe20000410000 */
[----:B------:R-:W-:Y:S01]  /*6500*/  FMUL.FTZ R157, R8, R157 ;  /* 0x0000009d089d7220 */ /* 0x000fe20000410000 */
[----:B------:R-:W-:Y:S01]  /*6510*/  FMUL.FTZ R131, R131, R33 ;  /* 0x0000002183837220 */ /* 0x000fe20000410000 */
[----:B------:R-:W-:Y:S01]  /*6520*/  FSEL R76, R76, RZ, !P2 ;  /* 0x000000ff4c4c7208 */ /* 0x000fe20005000000 */
[----:B------:R-:W-:Y:S01]  /*6530*/  MUFU.SIN R139, R138 ;  /* 0x0000008a008b7308 */ /* 0x000fe20000000400 */
[----:B------:R-:W-:Y:S01]  /*6540*/  FSEL R75, R75, RZ, !P2 ;  /* 0x000000ff4b4b7208 */ /* 0x000fe20005000000 */
[----:B------:R-:W-:Y:S01]  /*6550*/  FMUL.RZ R161, R161, 0.15915493667125701904 ;  /* 0x3e22f983a1a17820 */ /* 0x000fe2000040c000 */
[----:B------:R-:W-:-:S02]  /*6560*/  FSEL R74, R74, RZ, !P2 ;  /* 0x000000ff4a4a7208 */ /* 0x000fc40005000000 */
[----:B------:R-:W-:Y:S02]  /*6570*/  FSEL R73, R73, 1, !P2 ;  /* 0x3f80000049497808 */ /* 0x000fe40005000000 */
[----:B------:R-:W-:Y:S01]  /*6580*/  IADD3 R162, R40, 0xe, RZ ;  /* 0x0000000e28a27810 */ /* 0x000fe20007ffe0ff */
[----:B------:R-:W-:Y:S01]  /*6590*/  MUFU.COS R138, R138 ;  /* 0x0000008a008a7308 */ /* 0x000fe20000000000 */
[----:B------:R-:W-:Y:S01]  /*65a0*/  ISETP.GE.U32.AND P2, PT, R130, UR16, PT ;  /* 0x0000001082007c0c */ /* 0x000fe2000bf46070 */
[----:B------:R-:W-:Y:S01]  /*65b0*/  FMUL.FTZ R142, R41, R36 ;  /* 0x00000024298e7220 */ /* 0x000fe20000410000 */
[----:B------:R-:W-:Y:S01]  /*65c0*/  FSEL R159, R159, RZ, !P4 ;  /* 0x000000ff9f9f7208 */ /* 0x000fe20006000000 */
[----:B------:R-:W-:Y:S01]  /*65d0*/  FMUL.FTZ R150, R41, R38 ;  /* 0x0000002629967220 */ /* 0x000fe20000410000 */
[----:B------:R-:W-:Y:S02]  /*65e0*/  FSEL R158, R158, RZ, !P4 ;  /* 0x000000ff9e9e7208 */ /* 0x000fe40006000000 */
[----:B------:R-:W-:Y:S01]  /*65f0*/  FSEL R157, R157, RZ, !P4 ;  /* 0x000000ff9d9d7208 */ /* 0x000fe20006000000 */
[----:B------:R-:W0:Y:S01]  /*6600*/  MUFU.EX2 R134, R134 ;  /* 0x0000008600867308 */ /* 0x000e220000000800 */
[----:B------:R-:W-:-:S02]  /*6610*/  FSEL R156, R156, 1, !P4 ;  /* 0x3f8000009c9c7808 */ /* 0x000fc40006000000 */
[----:B------:R-:W-:Y:S02]  /*6620*/  ISETP.GE.U32.AND P4, PT, R162, UR16, PT ;  /* 0x00000010a2007c0c */ /* 0x000fe4000bf86070 */
[----:B------:R-:W-:-:S03]  /*6630*/  IADD3 R162, R40, 0xf, RZ ;  /* 0x0000000f28a27810 */ /* 0x000fc60007ffe0ff */
[----:B------:R-:W-:Y:S01]  /*6640*/  MUFU.SIN R130, R145 ;  /* 0x0000009100827308 */ /* 0x000fe20000000400 */
[----:B------:R-:W-:-:S07]  /*6650*/  FMUL.RZ R142, R142, 0.15915493667125701904 ;  /* 0x3e22f9838e8e7820 */ /* 0x000fce000040c000 */
[----:B------:R-:W-:Y:S08]  /*6660*/  MUFU.EX2 R135, R135 ;  /* 0x0000008700877308 */ /* 0x000ff00000000800 */
[----:B------:R-:W1:Y:S08]  /*6670*/  MUFU.COS R145, R145 ;  /* 0x0000009100917308 */ /* 0x000e700000000000 */
[----:B------:R-:W-:Y:S08]  /*6680*/  MUFU.EX2 R131, R131 ;  /* 0x0000008300837308 */ /* 0x000ff00000000800 */
[----:B------:R-:W2:Y:S08]  /*6690*/  MUFU.COS R41, R161 ;  /* 0x000000a100297308 */ /* 0x000eb00000000000 */
[----:B------:R-:W3:Y:S01]  /*66a0*/  MUFU.SIN R40, R161 ;  /* 0x000000a100287308 */ /* 0x000ee20000000400 */
[----:B0-----:R-:W-:-:S07]  /*66b0*/  FMUL.FTZ R138, R134, R138 ;  /* 0x0000008a868a7220 */ /* 0x001fce0000410000 */
[----:B------:R-:W-:Y:S01]  /*66c0*/  MUFU.SIN R143, R142 ;  /* 0x0000008e008f7308 */ /* 0x000fe20000000400 */
[----:B------:R-:W-:-:S07]  /*66d0*/  FMUL.FTZ R139, R134, R139 ;  /* 0x0000008b868b7220 */ /* 0x000fce0000410000 */
[----:B------:R-:W-:Y:S01]  /*66e0*/  MUFU.COS R142, R142 ;  /* 0x0000008e008e7308 */ /* 0x000fe20000000000 */
[----:B-1----:R-:W-:-:S07]  /*66f0*/  FMUL.FTZ R134, R135, R145 ;  /* 0x0000009187867220 */ /* 0x002fce0000410000 */
[----:B------:R-:W0:Y:S01]  /*6700*/  MUFU.EX2 R146, R146 ;  /* 0x0000009200927308 */ /* 0x000e220000000800 */
[----:B------:R-:W-:Y:S01]  /*6710*/  FMUL.FTZ R135, R135, R130 ;  /* 0x0000008287877220 */ /* 0x000fe20000410000 */
[C---:B--2---:R-:W-:Y:S01]  /*6720*/  FMUL.FTZ R130, R131.reuse, R41 ;  /* 0x0000002983827220 */ /* 0x044fe20000410000 */
[----:B------:R-:W-:Y:S01]  /*6730*/  FMUL.RZ R150, R150, 0.15915493667125701904 ;  /* 0x3e22f98396967820 */ /* 0x000fe2000040c000 */
[----:B---3--:R-:W-:Y:S01]  /*6740*/  FMUL.FTZ R131, R131, R40 ;  /* 0x0000002883837220 */ /* 0x008fe20000410000 */
[CC--:B------:R-:W-:Y:S01]  /*6750*/  FMUL.FTZ R41, R97.reuse, R96.reuse ;  /* 0x0000006061297220 */ /* 0x0c0fe20000410000 */
[C---:B------:R-:W-:Y:S02]  /*6760*/  FMUL.FTZ R40, R100.reuse, R96 ;  /* 0x0000006064287220 */ /* 0x040fe40000410000 */
[----:B------:R-:W-:Y:S01]  /*6770*/  MUFU.SIN R160, R150 ;  /* 0x0000009600a07308 */ /* 0x000fe20000000400 */
[-C--:B------:R-:W-:Y:S01]  /*6780*/  FFMA.FTZ R41, R100, R93.reuse, R41 ;  /* 0x0000005d64297223 */ /* 0x080fe20000010029 */
[----:B------:R-:W-:-:S06]  /*6790*/  FFMA.FTZ R40, R97, R93, -R40 ;  /* 0x0000005d61287223 */ /* 0x000fcc0000010828 */
[----:B------:R-:W-:Y:S01]  /*67a0*/  MUFU.COS R150, R150 ;  /* 0x0000009600967308 */ /* 0x000fe20000000000 */
[C---:B0-----:R-:W-:Y:S01]  /*67b0*/  FMUL.FTZ R142, R146.reuse, R142 ;  /* 0x0000008e928e7220 */ /* 0x041fe20000410000 */
[----:B------:R-:W-:Y:S01]  /*67c0*/  FMUL.FTZ R143, R146, R143 ;  /* 0x0000008f928f7220 */ /* 0x000fe20000410000 */
[C---:B------:R-:W-:Y:S01]  /*67d0*/  FMUL.FTZ R146, R92.reuse, R41 ;  /* 0x000000295c927220 */ /* 0x040fe20000410000 */
[----:B------:R-:W-:-:S04]  /*67e0*/  FMUL.FTZ R145, R92, R40 ;  /* 0x000000285c917220 */ /* 0x000fc80000410000 */
[----:B------:R-:W0:Y:S01]  /*67f0*/  MUFU.EX2 R151, R151 ;  /* 0x0000009700977308 */ /* 0x000e220000000800 */
[C---:B------:R-:W-:Y:S01]  /*6800*/  FFMA.FTZ R40, R89.reuse, R40, -R146 ;  /* 0x0000002859287223 */ /* 0x040fe20000010892 */
[----:B------:R-:W-:Y:S01]  /*6810*/  FFMA.FTZ R41, R89, R41, R145 ;  /* 0x0000002959297223 */ /* 0x000fe20000010091 */
[----:B------:R-:W-:-:S05]  /*6820*/  FMUL.FTZ R146, R99, R96 ;  /* 0x0000006063927220 */ /* 0x000fca0000410000 */
[----:B------:R-:W1:Y:S01]  /*6830*/  MUFU.EX2 R147, R147 ;  /* 0x0000009300937308 */ /* 0x000e620000000800 */
[C---:B------:R-:W-:Y:S01]  /*6840*/  FMUL.FTZ R145, R98.reuse, R96 ;  /* 0x0000006062917220 */ /* 0x040fe20000410000 */
[----:B------:R-:W-:-:S03]  /*6850*/  FFMA.FTZ R146, R98, R93, R146 ;  /* 0x0000005d62927223 */ /* 0x000fc60000010092 */
[----:B------:R-:W-:Y:S01]  /*6860*/  FFMA.FTZ R145, R99, R93, -R145 ;  /* 0x0000005d63917223 */ /* 0x000fe20000010891 */
[----:B------:R-:W-:-:S03]  /*6870*/  FADD.FTZ R146, R94, R146 ;  /* 0x000000925e927221 */ /* 0x000fc60000010000 */
[----:B------:R-:W-:Y:S01]  /*6880*/  FADD.FTZ R145, R95, R145 ;  /* 0x000000915f917221 */ /* 0x000fe20000010000 */
[C---:B0-----:R-:W-:Y:S01]  /*6890*/  FMUL.FTZ R150, R151.reuse, R150 ;  /* 0x0000009697967220 */ /* 0x041fe20000410000 */
[----:B------:R-:W-:Y:S01]  /*68a0*/  FMUL.FTZ R151, R151, R160 ;  /* 0x000000a097977220 */ /* 0x000fe20000410000 */
[C---:B------:R-:W-:Y:S01]  /*68b0*/  FMUL.FTZ R160, R92.reuse, R146 ;  /* 0x000000925ca07220 */ /* 0x040fe20000410000 */
[C---:B-1----:R-:W-:Y:S01]  /*68c0*/  FMUL.FTZ R148, R147.reuse, R148 ;  /* 0x0000009493947220 */ /* 0x042fe20000410000 */
[----:B------:R-:W-:Y:S01]  /*68d0*/  FMUL.FTZ R149, R147, R149 ;  /* 0x0000009593957220 */ /* 0x000fe20000410000 */
[-C--:B------:R-:W-:Y:S01]  /*68e0*/  FMUL.FTZ R147, R92, R145.reuse ;  /* 0x000000915c937220 */ /* 0x080fe20000410000 */
[----:B------:R-:W-:-:S03]  /*68f0*/  FFMA.FTZ R145, R89, R145, -R160 ;  /* 0x0000009159917223 */ /* 0x000fc600000108a0 */
[----:B------:R-:W-:Y:S01]  /*6900*/  FFMA.FTZ R146, R89, R146, R147 ;  /* 0x0000009259927223 */ /* 0x000fe20000010093 */
[CC--:B------:R-:W-:Y:S01]  /*6910*/  FMUL.FTZ R147, R88.reuse, R40.reuse ;  /* 0x0000002858937220 */ /* 0x0c0fe20000410000 */
[-C--:B------:R-:W-:Y:S01]  /*6920*/  FMUL.FTZ R160, R88, R41.reuse ;  /* 0x0000002958a07220 */ /* 0x080fe20000410000 */
[----:B------:R-:W-:Y:S01]  /*6930*/  FADD.FTZ R145, R91, R145 ;  /* 0x000000915b917221 */ /* 0x000fe20000010000 */
[----:B------:R-:W-:Y:S01]  /*6940*/  FADD.FTZ R146, R90, R146 ;  /* 0x000000925a927221 */ /* 0x000fe20000010000 */
[C---:B------:R-:W-:Y:S01]  /*6950*/  FFMA.FTZ R41, R85.reuse, R41, R147 ;  /* 0x0000002955297223 */ /* 0x040fe20000010093 */
[----:B------:R-:W-:Y:S01]  /*6960*/  FFMA.FTZ R40, R85, R40, -R160 ;  /* 0x0000002855287223 */ /* 0x000fe200000108a0 */
[C---:B------:R-:W-:Y:S01]  /*6970*/  FMUL.FTZ R147, R88.reuse, R145 ;  /* 0x0000009158937220 */ /* 0x040fe20000410000 */
[----:B------:R-:W-:-:S03]  /*6980*/  FMUL.FTZ R160, R88, R146 ;  /* 0x0000009258a07220 */ /* 0x000fc60000410000 */
[C---:B------:R-:W-:Y:S01]  /*6990*/  FFMA.FTZ R146, R85.reuse, R146, R147 ;  /* 0x0000009255927223 */ /* 0x040fe20000010093 */
[----:B------:R-:W-:Y:S01]  /*69a0*/  FFMA.FTZ R145, R85, R145, -R160 ;  /* 0x0000009155917223 */ /* 0x000fe200000108a0 */
[CC--:B------:R-:W-:Y:S01]  /*69b0*/  FMUL.FTZ R160, R84.reuse, R41.reuse ;  /* 0x0000002954a07220 */ /* 0x0c0fe20000410000 */
[-C--:B------:R-:W-:Y:S01]  /*69c0*/  FMUL.FTZ R147, R84, R40.reuse ;  /* 0x0000002854937220 */ /* 0x080fe20000410000 */
[----:B------:R-:W-:Y:S01]  /*69d0*/  FADD.FTZ R146, R86, R146 ;  /* 0x0000009256927221 */ /* 0x000fe20000010000 */
[----:B------:R-:W-:Y:S01]  /*69e0*/  FADD.FTZ R145, R87, R145 ;  /* 0x0000009157917221 */ /* 0x000fe20000010000 */
[C---:B------:R-:W-:Y:S01]  /*69f0*/  FFMA.FTZ R40, R81.reuse, R40, -R160 ;  /* 0x0000002851287223 */ /* 0x040fe200000108a0 */
[----:B------:R-:W-:Y:S01]  /*6a00*/  FFMA.FTZ R41, R81, R41, R147 ;  /* 0x0000002951297223 */ /* 0x000fe20000010093 */
[C---:B------:R-:W-:Y:S01]  /*6a10*/  FMUL.FTZ R160, R84.reuse, R146 ;  /* 0x0000009254a07220 */ /* 0x040fe20000410000 */
[----:B------:R-:W-:-:S03]  /*6a20*/  FMUL.FTZ R147, R84, R145 ;  /* 0x0000009154937220 */ /* 0x000fc60000410000 */
[C---:B------:R-:W-:Y:S01]  /*6a30*/  FFMA.FTZ R145, R81.reuse, R145, -R160 ;  /* 0x0000009151917223 */ /* 0x040fe200000108a0 */
        /* <DEDUP_REMOVED lines=38> */
[----:B------:R-:W-:Y:S01]  /*6ca0*/  FMUL.FTZ R147, R159, R145 ;  /* 0x000000919f937220 */ /* 0x000fe20000410000 */
[----:B------:R-:W-:-:S02]  /*6cb0*/  FSEL R155, R155, RZ, !P5 ;  /* 0x000000ff9b9b7208 */ /* 0x000fc40006800000 */
[C---:B------:R-:W-:Y:S01]  /*6cc0*/  FFMA.FTZ R145, R156.reuse, R145, -R160 ;  /* 0x000000919c917223 */ /* 0x040fe200000108a0 */
[----:B------:R-:W-:Y:S01]  /*6cd0*/  FFMA.FTZ R146, R156, R146, R147 ;  /* 0x000000929c927223 */ /* 0x000fe20000010093 */
[----:B------:R-:W-:Y:S01]  /*6ce0*/  FSEL R152, R152, 1, !P5 ;  /* 0x3f80000098987808 */ /* 0x000fe20006800000 */
[C---:B------:R-:W-:Y:S01]  /*6cf0*/  FMUL.FTZ R147, R155.reuse, R40 ;  /* 0x000000289b937220 */ /* 0x040fe20000410000 */
[----:B------:R-:W-:Y:S01]  /*6d00*/  FMUL.FTZ R160, R155, R41 ;  /* 0x000000299ba07220 */ /* 0x000fe20000410000 */
[----:B------:R-:W-:Y:S01]  /*6d10*/  FADD.FTZ R145, R158, R145 ;  /* 0x000000919e917221 */ /* 0x000fe20000010000 */
[----:B------:R-:W-:Y:S01]  /*6d20*/  FADD.FTZ R146, R157, R146 ;  /* 0x000000929d927221 */ /* 0x000fe20000010000 */
[C---:B------:R-:W-:Y:S01]  /*6d30*/  FMUL.FTZ R153, R7.reuse, R153 ;  /* 0x0000009907997220 */ /* 0x040fe20000410000 */
[----:B------:R-:W-:Y:S01]  /*6d40*/  FMUL.FTZ R154, R7, R154 ;  /* 0x0000009a079a7220 */ /* 0x000fe20000410000 */
[C---:B------:R-:W-:Y:S01]  /*6d50*/  FFMA.FTZ R41, R152.reuse, R41, R147 ;  /* 0x0000002998297223 */ /* 0x040fe20000010093 */
[----:B------:R-:W-:Y:S01]  /*6d60*/  FFMA.FTZ R40, R152, R40, -R160 ;  /* 0x0000002898287223 */ /* 0x000fe200000108a0 */
[C---:B------:R-:W-:Y:S01]  /*6d70*/  FMUL.FTZ R147, R155.reuse, R145 ;  /* 0x000000919b937220 */ /* 0x040fe20000410000 */
[----:B------:R-:W-:Y:S01]  /*6d80*/  FMUL.FTZ R160, R155, R146 ;  /* 0x000000929ba07220 */ /* 0x000fe20000410000 */
[----:B------:R-:W-:-:S02]  /*6d90*/  FSEL R151, R151, RZ, !P6 ;  /* 0x000000ff97977208 */ /* 0x000fc40007000000 */
[----:B------:R-:W-:Y:S01]  /*6da0*/  FSEL R153, R153, RZ, !P5 ;  /* 0x000000ff99997208 */ /* 0x000fe20006800000 */
[----:B------:R-:W-:Y:S01]  /*6db0*/  FFMA.FTZ R146, R152, R146, R147 ;  /* 0x0000009298927223 */ /* 0x000fe20000010093 */
[----:B------:R-:W-:Y:S01]  /*6dc0*/  FSEL R154, R154, RZ, !P5 ;  /* 0x000000ff9a9a7208 */ /* 0x000fe20006800000 */
[----:B------:R-:W-:Y:S01]  /*6dd0*/  FFMA.FTZ R145, R152, R145, -R160 ;  /* 0x0000009198917223 */ /* 0x000fe200000108a0 */
[----:B------:R-:W-:Y:S01]  /*6de0*/  FSEL R150, R150, 1, !P6 ;  /* 0x3f80000096967808 */ /* 0x000fe20007000000 */
[CC--:B------:R-:W-:Y:S01]  /*6df0*/  FMUL.FTZ R147, R151.reuse, R40.reuse ;  /* 0x0000002897937220 */ /* 0x0c0fe20000410000 */
[-C--:B------:R-:W-:Y:S01]  /*6e00*/  FMUL.FTZ R160, R151, R41.reuse ;  /* 0x0000002997a07220 */ /* 0x080fe20000410000 */
[----:B------:R-:W-:Y:S01]  /*6e10*/  FADD.FTZ R146, R153, R146 ;  /* 0x0000009299927221 */ /* 0x000fe20000010000 */
[----:B------:R-:W-:Y:S01]  /*6e20*/  FADD.FTZ R145, R154, R145 ;  /* 0x000000919a917221 */ /* 0x000fe20000010000 */
[C---:B------:R-:W-:Y:S01]  /*6e30*/  FFMA.FTZ R41, R150.reuse, R41, R147 ;  /* 0x0000002996297223 */ /* 0x040fe20000010093 */
[----:B------:R-:W-:Y:S01]  /*6e40*/  FFMA.FTZ R40, R150, R40, -R160 ;  /* 0x0000002896287223 */ /* 0x000fe200000108a0 */
[C---:B------:R-:W-:Y:S01]  /*6e50*/  FMUL.FTZ R147, R151.reuse, R146 ;  /* 0x0000009297937220 */ /* 0x040fe20000410000 */
[C---:B------:R-:W-:Y:S01]  /*6e60*/  FMUL.FTZ R144, R6.reuse, R144 ;  /* 0x0000009006907220 */ /* 0x040fe20000410000 */
[----:B------:R-:W-:Y:S01]  /*6e70*/  FMUL.FTZ R160, R151, R145 ;  /* 0x0000009197a07220 */ /* 0x000fe20000410000 */
[----:B------:R-:W-:Y:S01]  /*6e80*/  FMUL.FTZ R141, R6, R141 ;  /* 0x0000008d068d7220 */ /* 0x000fe20000410000 */
[----:B------:R-:W-:Y:S01]  /*6e90*/  FSEL R149, R149, RZ, !P0 ;  /* 0x000000ff95957208 */ /* 0x000fe20004000000 */
[C---:B------:R-:W-:Y:S01]  /*6ea0*/  FFMA.FTZ R145, R150.reuse, R145, -R147 ;  /* 0x0000009196917223 */ /* 0x040fe20000010893 */
[----:B------:R-:W-:Y:S01]  /*6eb0*/  FFMA.FTZ R160, R150, R146, R160 ;  /* 0x0000009296a07223 */ /* 0x000fe200000100a0 */
[----:B------:R-:W-:-:S02]  /*6ec0*/  FSEL R147, R144, RZ, !P6 ;  /* 0x000000ff90937208 */ /* 0x000fc40007000000 */
[----:B------:R-:W-:Y:S01]  /*6ed0*/  FSEL R148, R148, 1, !P0 ;  /* 0x3f80000094947808 */ /* 0x000fe20004000000 */
[-C--:B------:R-:W-:Y:S01]  /*6ee0*/  FMUL.FTZ R144, R149, R41.reuse ;  /* 0x0000002995907220 */ /* 0x080fe20000410000 */
[----:B------:R-:W-:Y:S01]  /*6ef0*/  FSEL R146, R141, RZ, !P6 ;  /* 0x000000ff8d927208 */ /* 0x000fe20007000000 */
[-C--:B------:R-:W-:Y:S01]  /*6f00*/  FMUL.FTZ R141, R149, R40.reuse ;  /* 0x00000028958d7220 */ /* 0x080fe20000410000 */
[----:B------:R-:W-:Y:S01]  /*6f10*/  FADD.FTZ R160, R147, R160 ;  /* 0x000000a093a07221 */ /* 0x000fe20000010000 */
[C---:B------:R-:W-:Y:S01]  /*6f20*/  FFMA.FTZ R40, R148.reuse, R40, -R144 ;  /* 0x0000002894287223 */ /* 0x040fe20000010890 */
[C---:B------:R-:W-:Y:S01]  /*6f30*/  FMUL.FTZ R144, R5.reuse, R140 ;  /* 0x0000008c05907220 */ /* 0x040fe20000410000 */
[----:B------:R-:W-:Y:S01]  /*6f40*/  FFMA.FTZ R41, R148, R41, R141 ;  /* 0x0000002994297223 */ /* 0x000fe2000001008d */
[----:B------:R-:W-:Y:S01]  /*6f50*/  FADD.FTZ R141, R146, R145 ;  /* 0x00000091928d7221 */ /* 0x000fe20000010000 */
[----:B------:R-:W-:Y:S01]  /*6f60*/  FMUL.FTZ R145, R5, R137 ;  /* 0x0000008905917220 */ /* 0x000fe20000410000 */
[C---:B------:R-:W-:Y:S01]  /*6f70*/  FMUL.FTZ R137, R149.reuse, R160 ;  /* 0x000000a095897220 */ /* 0x040fe20000410000 */
[----:B------:R-:W-:Y:S01]  /*6f80*/  FSEL R144, R144, RZ, !P0 ;  /* 0x000000ff90907208 */ /* 0x000fe20004000000 */
[----:B------:R-:W-:-:S02]  /*6f90*/  FMUL.FTZ R140, R149, R141 ;  /* 0x0000008d958c7220 */ /* 0x000fc40000410000 */
[C---:B------:R-:W-:Y:S01]  /*6fa0*/  FFMA.FTZ R137, R148.reuse, R141, -R137 ;  /* 0x0000008d94897223 */ /* 0x040fe20000010889 */
[----:B------:R-:W-:Y:S01]  /*6fb0*/  FSEL R145, R145, RZ, !P0 ;  /* 0x000000ff91917208 */ /* 0x000fe20004000000 */
[----:B------:R-:W-:Y:S01]  /*6fc0*/  FFMA.FTZ R140, R148, R160, R140 ;  /* 0x000000a0948c7223 */ /* 0x000fe2000001008c */
[----:B------:R-:W-:Y:S01]  /*6fd0*/  FSEL R143, R143, RZ, !P2 ;  /* 0x000000ff8f8f7208 */ /* 0x000fe20005000000 */
[----:B------:R-:W-:Y:S01]  /*6fe0*/  FADD.FTZ R160, R144, R137 ;  /* 0x0000008990a07221 */ /* 0x000fe20000010000 */
[----:B------:R-:W-:Y:S01]  /*6ff0*/  FSEL R142, R142, 1, !P2 ;  /* 0x3f8000008e8e7808 */ /* 0x000fe20005000000 */
[----:B------:R-:W-:Y:S01]  /*7000*/  FADD.FTZ R141, R145, R140 ;  /* 0x0000008c918d7221 */ /* 0x000fe20000010000 */
[C---:B------:R-:W-:Y:S01]  /*7010*/  FMUL.FTZ R140, R4.reuse, R136 ;  /* 0x00000088048c7220 */ /* 0x040fe20000410000 */
[----:B------:R-:W-:Y:S01]  /*7020*/  FMUL.FTZ R137, R4, R133 ;  /* 0x0000008504897220 */ /* 0x000fe20000410000 */
[C---:B------:R-:W-:Y:S01]  /*7030*/  FMUL.FTZ R136, R143.reuse, R160 ;  /* 0x000000a08f887220 */ /* 0x040fe20000410000 */
[----:B------:R-:W-:-:S03]  /*7040*/  FMUL.FTZ R133, R143, R141 ;  /* 0x0000008d8f857220 */ /* 0x000fc60000410000 */
[C---:B------:R-:W-:Y:S01]  /*7050*/  FFMA.FTZ R136, R142.reuse, R141, R136 ;  /* 0x0000008d8e887223 */ /* 0x040fe20000010088 */
[----:B------:R-:W-:Y:S01]  /*7060*/  FSEL R141, R137, RZ, !P2 ;  /* 0x000000ff898d7208 */ /* 0x000fe20005000000 */
[----:B------:R-:W-:Y:S01]  /*7070*/  FFMA.FTZ R133, R142, R160, -R133 ;  /* 0x000000a08e857223 */ /* 0x000fe20000010885 */
[----:B------:R-:W-:Y:S02]  /*7080*/  FSEL R140, R140, RZ, !P2 ;  /* 0x000000ff8c8c7208 */ /* 0x000fe40005000000 */
[----:B------:R-:W-:Y:S01]  /*7090*/  FSEL R139, R139, RZ, !P3 ;  /* 0x000000ff8b8b7208 */ /* 0x000fe20005800000 */
[----:B------:R-:W-:Y:S01]  /*70a0*/  FADD.FTZ R137, R141, R136 ;  /* 0x000000888d897221 */ /* 0x000fe20000010000 */
[C---:B------:R-:W-:Y:S01]  /*70b0*/  FMUL.FTZ R136, R3.reuse, R129 ;  /* 0x0000008103887220 */ /* 0x040fe20000410000 */
[----:B------:R-:W-:Y:S01]  /*70c0*/  FADD.FTZ R160, R140, R133 ;  /* 0x000000858ca07221 */ /* 0x000fe20000010000 */
[----:B------:R-:W-:Y:S01]  /*70d0*/  FSEL R138, R138, 1, !P3 ;  /* 0x3f8000008a8a7808 */ /* 0x000fe20005800000 */
[----:B------:R-:W-:Y:S01]  /*70e0*/  FMUL.FTZ R133, R3, R132 ;  /* 0x0000008403857220 */ /* 0x000fe20000410000 */
[C---:B------:R-:W-:Y:S01]  /*70f0*/  FMUL.FTZ R129, R139.reuse, R137 ;  /* 0x000000898b817220 */ /* 0x040fe20000410000 */
[----:B------:R-:W-:Y:S01]  /*7100*/  FMUL.FTZ R132, R139, R160 ;  /* 0x000000a08b847220 */ /* 0x000fe20000410000 */
[----:B------:R-:W-:-:S02]  /*7110*/  FSEL R136, R136, RZ, !P3 ;  /* 0x000000ff88887208 */ /* 0x000fc40005800000 */
[C---:B------:R-:W-:Y:S01]  /*7120*/  FFMA.FTZ R129, R138.reuse, R160, -R129 ;  /* 0x000000a08a817223 */ /* 0x040fe20000010881 */
[----:B------:R-:W-:Y:S01]  /*7130*/  FFMA.FTZ R132, R138, R137, R132 ;  /* 0x000000898a847223 */ /* 0x000fe20000010084 */
[----:B------:R-:W-:Y:S02]  /*7140*/  FSEL R137, R133, RZ, !P3 ;  /* 0x000000ff85897208 */ /* 0x000fe40005800000 */
[----:B------:R-:W-:Y:S01]  /*7150*/  FSEL R135, R135, RZ, !P4 ;  /* 0x000000ff87877208 */ /* 0x000fe20006000000 */
[----:B------:R-:W-:Y:S01]  /*7160*/  FADD.FTZ R160, R136, R129 ;  /* 0x0000008188a07221 */ /* 0x000fe20000010000 */
[----:B------:R-:W-:Y:S01]  /*7170*/  FSEL R134, R134, 1, !P4 ;  /* 0x3f80000086867808 */ /* 0x000fe20006000000 */
[----:B------:R-:W-:Y:S01]  /*7180*/  FADD.FTZ R133, R137, R132 ;  /* 0x0000008489857221 */ /* 0x000fe20000010000 */
[C---:B------:R-:W-:Y:S01]  /*7190*/  FMUL.FTZ R129, R2.reuse, R128 ;  /* 0x0000008002817220 */ /* 0x040fe20000410000 */
[CC--:B------:R-:W-:Y:S01]  /*71a0*/  FMUL.FTZ R128, R135.reuse, R160.reuse ;  /* 0x000000a087807220 */ /* 0x0c0fe20000410000 */
[----:B------:R-:W-:Y:S01]  /*71b0*/  FMUL.FTZ R132, R2, R51 ;  /* 0x0000003302847220 */ /* 0x000fe20000410000 */
[-C--:B------:R-:W-:Y:S01]  /*71c0*/  FMUL.FTZ R51, R135, R133.reuse ;  /* 0x0000008587337220 */ /* 0x080fe20000410000 */
[----:B------:R-:W-:Y:S01]  /*71d0*/  ISETP.GE.U32.AND P5, PT, R162, UR16, PT ;  /* 0x00000010a2007c0c */ /* 0x000fe2000bfa6070 */
[C---:B------:R-:W-:Y:S01]  /*71e0*/  FFMA.FTZ R128, R134.reuse, R133, R128 ;  /* 0x0000008586807223 */ /* 0x040fe20000010080 */
[----:B------:R-:W-:Y:S01]  /*71f0*/  FSEL R133, R129, RZ, !P4 ;  /* 0x000000ff81857208 */ /* 0x000fe20006000000 */
[----:B------:R-:W-:Y:S01]  /*7200*/  FFMA.FTZ R51, R134, R160, -R51 ;  /* 0x000000a086337223 */ /* 0x000fe20000010833 */
[----:B------:R-:W-:-:S02]  /*7210*/  FSEL R132, R132, RZ, !P4 ;  /* 0x000000ff84847208 */ /* 0x000fc40006000000 */
[----:B------:R-:W-:Y:S01]  /*7220*/  FSEL R131, R131, RZ, !P5 ;  /* 0x000000ff83837208 */ /* 0x000fe20006800000 */
[----:B------:R-:W-:Y:S02]  /*7230*/  FADD.FTZ R128, R133, R128 ;  /* 0x0000008085807221 */ /* 0x000fe40000010000 */
[----:B------:R-:W-:Y:S01]  /*7240*/  FADD.FTZ R51, R132, R51 ;  /* 0x0000003384337221 */ /* 0x000fe20000010000 */
[----:B------:R-:W-:Y:S01]  /*7250*/  FSEL R130, R130, 1, !P5 ;  /* 0x3f80000082827808 */ /* 0x000fe20006800000 */
[C---:B------:R-:W-:Y:S01]  /*7260*/  FMUL.FTZ R160, R0.reuse, R50 ;  /* 0x0000003200a07220 */ /* 0x040fe20000410000 */
[C---:B------:R-:W-:Y:S01]  /*7270*/  FMUL.FTZ R50, R131.reuse, R128 ;  /* 0x0000008083327220 */ /* 0x040fe20000410000 */
[----:B------:R-:W-:Y:S01]  /*7280*/  FMUL.FTZ R48, R0, R48 ;  /* 0x0000003000307220 */ /* 0x000fe20000410000 */
[-C--:B------:R-:W-:Y:S02]  /*7290*/  FMUL.FTZ R129, R131, R51.reuse ;  /* 0x0000003383817220 */ /* 0x080fe40000410000 */
[----:B------:R-:W-:-:S02]  /*72a0*/  FFMA.FTZ R50, R130, R51, -R50 ;  /* 0x0000003382327223 */ /* 0x000fc40000010832 */
[----:B------:R-:W-:Y:S01]  /*72b0*/  FFMA.FTZ R51, R130, R128, R129 ;  /* 0x0000008082337223 */ /* 0x000fe20000010081 */
[----:B------:R-:W-:Y:S01]  /*72c0*/  FSEL R129, R48, RZ, !P5 ;  /* 0x000000ff30817208 */ /* 0x000fe20006800000 */
[CC--:B------:R-:W-:Y:S01]  /*72d0*/  FMUL.FTZ R48, R143.reuse, R41.reuse ;  /* 0x000000298f307220 */ /* 0x0c0fe20000410000 */
[----:B------:R-:W-:Y:S01]  /*72e0*/  FSEL R128, R160, RZ, !P5 ;  /* 0x000000ffa0807208 */ /* 0x000fe20006800000 */
[-C--:B------:R-:W-:Y:S02]  /*72f0*/  FMUL.FTZ R160, R143, R40.reuse ;  /* 0x000000288fa07220 */ /* 0x080fe40000410000 */
[C---:B------:R-:W-:Y:S01]  /*7300*/  FFMA.FTZ R40, R142.reuse, R40, -R48 ;  /* 0x000000288e287223 */ /* 0x040fe20000010830 */
[----:B------:R-:W-:Y:S01]  /*7310*/  FADD.FTZ R50, R129, R50 ;  /* 0x0000003281327221 */ /* 0x000fe20000010000 */
[----:B------:R-:W-:Y:S02]  /*7320*/  FFMA.FTZ R41, R142, R41, R160 ;  /* 0x000000298e297223 */ /* 0x000fe400000100a0 */
[C---:B------:R-:W-:Y:S01]  /*7330*/  FMUL.FTZ R161, R139.reuse, R40 ;  /* 0x000000288ba17220 */ /* 0x040fe20000410000 */
[----:B------:R-:W-:Y:S01]  /*7340*/  FADD.FTZ R51, R128, R51 ;  /* 0x0000003380337221 */ /* 0x000fe20000010000 */
[----:B------:R-:W-:-:S02]  /*7350*/  FMUL.FTZ R48, R139, R41 ;  /* 0x000000298b307220 */ /* 0x000fc40000410000 */
[C---:B------:R-:W-:Y:S02]  /*7360*/  FFMA.FTZ R161, R138.reuse, R41, R161 ;  /* 0x000000298aa17223 */ /* 0x040fe400000100a1 */
[----:B------:R-:W0:Y:S01]  /*7370*/  SHFL.UP PT, R41, R50, 0x1, RZ ;  /* 0x0420000032297989 */ /* 0x000e2200000e00ff */
[----:B------:R-:W-:Y:S01]  /*7380*/  FFMA.FTZ R40, R138, R40, -R48 ;  /* 0x000000288a287223 */ /* 0x000fe20000010830 */
[C---:B------:R-:W-:Y:S02]  /*7390*/  FMUL.FTZ R48, R135.reuse, R161 ;  /* 0x000000a187307220 */ /* 0x040fe40000410000 */
[----:B------:R-:W1:Y:S02]  /*73a0*/  SHFL.UP PT, R160, R51, 0x1, RZ ;  /* 0x0420000033a07989 */ /* 0x000e6400000e00ff */
[-C--:B------:R-:W-:Y:S01]  /*73b0*/  FFMA.FTZ R48, R134, R40.reuse, -R48 ;  /* 0x0000002886307223 */ /* 0x080fe20000010830 */
[----:B------:R-:W-:-:S04]  /*73c0*/  FMUL.FTZ R40, R135, R40 ;  /* 0x0000002887287220 */ /* 0x000fc80000410000 */
[----:B------:R-:W-:Y:S01]  /*73d0*/  FFMA.FTZ R161, R134, R161, R40 ;  /* 0x000000a186a17223 */ /* 0x000fe20000010028 */
[----:B------:R-:W-:-:S04]  /*73e0*/  FMUL.FTZ R40, R131, R48 ;  /* 0x0000003083287220 */ /* 0x000fc80000410000 */
[-C--:B------:R-:W-:Y:S01]  /*73f0*/  FFMA.FTZ R40, R130, R161.reuse, R40 ;  /* 0x000000a182287223 */ /* 0x080fe20000010028 */
[----:B------:R-:W-:-:S04]  /*7400*/  FMUL.FTZ R161, R131, R161 ;  /* 0x000000a183a17220 */ /* 0x000fc80000410000 */
[----:B------:R-:W-:Y:S01]  /*7410*/  FFMA.FTZ R48, R130, R48, -R161 ;  /* 0x0000003082307223 */ /* 0x000fe200000108a1 */
[C---:B0-----:R-:W-:Y:S01]  /*7420*/  FMUL.FTZ R161, R40.reuse, R41 ;  /* 0x0000002928a17220 */ /* 0x041fe20000410000 */
[----:B-1----:R-:W-:-:S03]  /*7430*/  FMUL.FTZ R162, R40, R160 ;  /* 0x000000a028a27220 */ /* 0x002fc60000410000 */
[C---:B------:R-:W-:Y:S02]  /*7440*/  FFMA.FTZ R160, R48.reuse, R160, R161 ;  /* 0x000000a030a07223 */ /* 0x040fe400000100a1 */
[----:B------:R-:W0:Y:S01]  /*7450*/  SHFL.UP PT, R161, R48, 0x1, RZ ;  /* 0x0420000030a17989 */ /* 0x000e2200000e00ff */
[----:B------:R-:W-:-:S03]  /*7460*/  FFMA.FTZ R41, R48, R41, -R162 ;  /* 0x0000002930297223 */ /* 0x000fc600000108a2 */
[----:B------:R-:W1:Y:S01]  /*7470*/  SHFL.UP PT, R162, R40, 0x1, RZ ;  /* 0x0420000028a27989 */ /* 0x000e6200000e00ff */
[----:B------:R-:W-:-:S13]  /*7480*/  ISETP.GE.AND P0, PT, R66, 0x1, PT ;  /* 0x000000014200780c */ /* 0x000fda0003f06270 */
[----:B------:R-:W-:Y:S01]  /*7490*/  @P0 FADD.FTZ R50, R50, R41 ;  /* 0x0000002932320221 */ /* 0x000fe20000010000 */
[----:B------:R-:W-:Y:S01]  /*74a0*/  @P0 FADD.FTZ R51, R51, R160 ;  /* 0x000000a033330221 */ /* 0x000fe20000010000 */
[----:B0-----:R-:W-:-:S04]  /*74b0*/  FMUL.FTZ R41, R40, R161 ;  /* 0x000000a128297220 */ /* 0x001fc80000410000 */
[-C--:B-1----:R-:W-:Y:S01]  /*74c0*/  FFMA.FTZ R41, R48, R162.reuse, R41 ;  /* 0x000000a230297223 */ /* 0x082fe20000010029 */
[C---:B------:R-:W-:Y:S01]  /*74d0*/  FMUL.FTZ R162, R40.reuse, R162 ;  /* 0x000000a228a27220 */ /* 0x040fe20000410000 */
[----:B------:R-:W0:Y:S03]  /*74e0*/  SHFL.UP PT, R160, R50, 0x2, RZ ;  /* 0x0440000032a07989 */ /* 0x000e2600000e00ff */
[----:B------:R-:W-:Y:S02]  /*74f0*/  FSEL R40, R40, R41, !P0 ;  /* 0x0000002928287208 */ /* 0x000fe40004000000 */
[----:B------:R-:W1:Y:S01]  /*7500*/  SHFL.UP PT, R41, R51, 0x2, RZ ;  /* 0x0440000033297989 */ /* 0x000e6200000e00ff */
[----:B------:R-:W-:Y:S01]  /*7510*/  @P0 FFMA.FTZ R48, R48, R161, -R162 ;  /* 0x000000a130300223 */ /* 0x000fe200000108a2 */
[----:B------:R-:W-:Y:S01]  /*7520*/  ISETP.GE.AND P0, PT, R66, 0x2, PT ;  /* 0x000000024200780c */ /* 0x000fe20003f06270 */
[C---:B0-----:R-:W-:Y:S01]  /*7530*/  FMUL.FTZ R161, R40.reuse, R160 ;  /* 0x000000a028a17220 */ /* 0x041fe20000410000 */
[----:B-1----:R-:W-:-:S04]  /*7540*/  FMUL.FTZ R162, R40, R41 ;  /* 0x0000002928a27220 */ /* 0x002fc80000410000 */
[C---:B------:R-:W-:Y:S01]  /*7550*/  FFMA.FTZ R160, R48.reuse, R160, -R162 ;  /* 0x000000a030a07223 */ /* 0x040fe200000108a2 */
[----:B------:R-:W-:Y:S02]  /*7560*/  FFMA.FTZ R162, R48, R41, R161 ;  /* 0x0000002930a27223 */ /* 0x000fe400000100a1 */
[----:B------:R-:W0:Y:S04]  /*7570*/  SHFL.UP PT, R41, R48, 0x2, RZ ;  /* 0x0440000030297989 */ /* 0x000e2800000e00ff */
[----:B------:R-:W1:Y:S01]  /*7580*/  SHFL.UP PT, R161, R40, 0x2, RZ ;  /* 0x0440000028a17989 */ /* 0x000e6200000e00ff */
[----:B------:R-:W-:Y:S01]  /*7590*/  @P0 FADD.FTZ R51, R51, R162 ;  /* 0x000000a233330221 */ /* 0x000fe20000010000 */
[----:B------:R-:W-:Y:S01]  /*75a0*/  @P0 FADD.FTZ R50, R50, R160 ;  /* 0x000000a032320221 */ /* 0x000fe20000010000 */
[----:B0-----:R-:W-:-:S04]  /*75b0*/  FMUL.FTZ R162, R40, R41 ;  /* 0x0000002928a27220 */ /* 0x001fc80000410000 */
[-C--:B-1----:R-:W-:Y:S01]  /*75c0*/  FFMA.FTZ R162, R48, R161.reuse, R162 ;  /* 0x000000a130a27223 */ /* 0x082fe200000100a2 */
[----:B------:R-:W-:-:S04]  /*75d0*/  FMUL.FTZ R160, R40, R161 ;  /* 0x000000a128a07220 */ /* 0x000fc80000410000 */
[----:B------:R-:W-:Y:S02]  /*75e0*/  FSEL R40, R40, R162, !P0 ;  /* 0x000000a228287208 */ /* 0x000fe40004000000 */
[----:B------:R-:W0:Y:S04]  /*75f0*/  SHFL.UP PT, R162, R50, 0x4, RZ ;  /* 0x0480000032a27989 */ /* 0x000e2800000e00ff */
[----:B------:R-:W1:Y:S01]  /*7600*/  SHFL.UP PT, R161, R51, 0x4, RZ ;  /* 0x0480000033a17989 */ /* 0x000e6200000e00ff */
[----:B------:R-:W-:Y:S01]  /*7610*/  @P0 FFMA.FTZ R48, R48, R41, -R160 ;  /* 0x0000002930300223 */ /* 0x000fe200000108a0 */
[----:B------:R-:W-:Y:S01]  /*7620*/  ISETP.GE.AND P0, PT, R66, 0x4, PT ;  /* 0x000000044200780c */ /* 0x000fe20003f06270 */
[C---:B0-----:R-:W-:Y:S01]  /*7630*/  FMUL.FTZ R41, R40.reuse, R162 ;  /* 0x000000a228297220 */ /* 0x041fe20000410000 */
[----:B-1----:R-:W-:-:S03]  /*7640*/  FMUL.FTZ R160, R40, R161 ;  /* 0x000000a128a07220 */ /* 0x002fc60000410000 */
[C---:B------:R-:W-:Y:S02]  /*7650*/  FFMA.FTZ R41, R48.reuse, R161, R41 ;  /* 0x000000a130297223 */ /* 0x040fe40000010029 */
[----:B------:R-:W0:Y:S01]  /*7660*/  SHFL.UP PT, R161, R48, 0x4, RZ ;  /* 0x0480000030a17989 */ /* 0x000e2200000e00ff */
[----:B------:R-:W-:-:S03]  /*7670*/  FFMA.FTZ R160, R48, R162, -R160 ;  /* 0x000000a230a07223 */ /* 0x000fc600000108a0 */
[----:B------:R-:W1:Y:S02]  /*7680*/  SHFL.UP PT, R162, R40, 0x4, RZ ;  /* 0x0480000028a27989 */ /* 0x000e6400000e00ff */
[----:B------:R-:W-:Y:S01]  /*7690*/  @P0 FADD.FTZ R51, R51, R41 ;  /* 0x0000002933330221 */ /* 0x000fe20000010000 */
[----:B------:R-:W-:-:S05]  /*76a0*/  @P0 FADD.FTZ R50, R50, R160 ;  /* 0x000000a032320221 */ /* 0x000fca0000010000 */
[----:B------:R-:W-:Y:S01]  /*76b0*/  SHFL.UP PT, R160, R50, 0x8, RZ ;  /* 0x0500000032a07989 */ /* 0x000fe200000e00ff */
[----:B0-----:R-:W-:-:S04]  /*76c0*/  FMUL.FTZ R41, R40, R161 ;  /* 0x000000a128297220 */ /* 0x001fc80000410000 */
[-C--:B-1----:R-:W-:Y:S01]  /*76d0*/  FFMA.FTZ R41, R48, R162.reuse, R41 ;  /* 0x000000a230297223 */ /* 0x082fe20000010029 */
[----:B------:R-:W-:-:S04]  /*76e0*/  FMUL.FTZ R162, R40, R162 ;  /* 0x000000a228a27220 */ /* 0x000fc80000410000 */
[----:B------:R-:W-:Y:S01]  /*76f0*/  @P0 FFMA.FTZ R48, R48, R161, -R162 ;  /* 0x000000a130300223 */ /* 0x000fe200000108a2 */
[----:B------:R-:W-:Y:S02]  /*7700*/  FSEL R40, R40, R41, !P0 ;  /* 0x0000002928287208 */ /* 0x000fe40004000000 */
[----:B------:R-:W0:Y:S04]  /*7710*/  SHFL.UP PT, R41, R51, 0x8, RZ ;  /* 0x0500000033297989 */ /* 0x000e2800000e00ff */
[----:B------:R-:W1:Y:S04]  /*7720*/  SHFL.UP PT, R161, R48, 0x8, RZ ;  /* 0x0500000030a17989 */ /* 0x000e6800000e00ff */
[----:B------:R-:W2:Y:S01]  /*7730*/  SHFL.UP PT, R162, R40, 0x8, RZ ;  /* 0x0500000028a27989 */ /* 0x000ea200000e00ff */
[----:B------:R-:W-:-:S03]  /*7740*/  ISETP.GE.AND P0, PT, R66, 0x8, PT ;  /* 0x000000084200780c */ /* 0x000fc60003f06270 */
[----:B------:R0:W-:Y:S04]  /*7750*/  STS [R119+0x2780], R121 ;  /* 0x0027807977007388 */ /* 0x0001e80000000800 */
[----:B------:R-:W-:Y:S04]  /*7760*/  STS [R120+0x2800], R122 ;  /* 0x0028007a78007388 */ /* 0x000fe80000000800 */
[----:B------:R3:W-:Y:S01]  /*7770*/  STS [R118+0x2880], R127 ;  /* 0x0028807f76007388 */ /* 0x0007e20000000800 */
[C---:B0-----:R-:W-:Y:S01]  /*7780*/  FMUL.FTZ R119, R40.reuse, R41 ;  /* 0x0000002928777220 */ /* 0x041fe20000410000 */
[----:B---3--:R-:W-:-:S04]  /*7790*/  FMUL.FTZ R118, R40, R160 ;  /* 0x000000a028767220 */ /* 0x008fc80000410000 */
[----:B------:R-:W-:Y:S01]  /*77a0*/  FFMA.FTZ R118, R48, R41, R118 ;  /* 0x0000002930767223 */ /* 0x000fe20000010076 */
[-C--:B-1----:R-:W-:Y:S01]  /*77b0*/  FMUL.FTZ R41, R40, R161.reuse ;  /* 0x000000a128297220 */ /* 0x082fe20000410000 */
[----:B------:R-:W-:Y:S01]  /*77c0*/  FFMA.FTZ R119, R48, R160, -R119 ;  /* 0x000000a030777223 */ /* 0x000fe20000010877 */
[-C--:B--2---:R-:W-:Y:S01]  /*77d0*/  FMUL.FTZ R120, R40, R162.reuse ;  /* 0x000000a228787220 */ /* 0x084fe20000410000 */
[----:B------:R-:W-:Y:S01]  /*77e0*/  @P0 FADD.FTZ R51, R51, R118 ;  /* 0x0000007633330221 */ /* 0x000fe20000010000 */
[----:B------:R-:W-:Y:S01]  /*77f0*/  FFMA.FTZ R41, R48, R162, R41 ;  /* 0x000000a230297223 */ /* 0x000fe20000010029 */
[----:B------:R-:W-:Y:S01]  /*7800*/  @P0 FADD.FTZ R50, R50, R119 ;  /* 0x0000007732320221 */ /* 0x000fe20000010000 */
[----:B------:R-:W-:Y:S01]  /*7810*/  @P0 FFMA.FTZ R48, R48, R161, -R120 ;  /* 0x000000a130300223 */ /* 0x000fe20000010878 */
[----:B------:R-:W-:Y:S02]  /*7820*/  STS [R126+0x2900], R125 ;  /* 0x0029007d7e007388 */ /* 0x000fe40000000800 */
[----:B------:R-:W-:-:S02]  /*7830*/  FSEL R41, R40, R41, !P0 ;  /* 0x0000002928297208 */ /* 0x000fc40004000000 */
[----:B------:R-:W0:Y:S04]  /*7840*/  SHFL.UP PT, R40, R51, 0x10, RZ ;  /* 0x0600000033287989 */ /* 0x000e2800000e00ff */
[----:B------:R-:W-:Y:S04]  /*7850*/  STS [R124+0x2980], R123 ;  /* 0x0029807b7c007388 */ /* 0x000fe80000000800 */
[----:B------:R-:W-:Y:S04]  /*7860*/  STS [R45+0x2a00], R42 ;  /* 0x002a002a2d007388 */ /* 0x000fe80000000800 */
[----:B------:R-:W-:Y:S04]  /*7870*/  SHFL.UP PT, R42, R50, 0x10, RZ ;  /* 0x06000000322a7989 */ /* 0x000fe800000e00ff */
[----:B------:R-:W1:Y:S04]  /*7880*/  SHFL.UP PT, R45, R48, 0x10, RZ ;  /* 0x06000000302d7989 */ /* 0x000e6800000e00ff */
[----:B------:R-:W2:Y:S01]  /*7890*/  SHFL.UP PT, R118, R41, 0x10, RZ ;  /* 0x0600000029767989 */ /* 0x000ea200000e00ff */
[----:B------:R-:W-:-:S02]  /*78a0*/  LOP3.LUT P0, RZ, R163, 0x1f, RZ, 0xc0, !PT ;  /* 0x0000001fa3ff7812 */ /* 0x000fc4000780c0ff */
[----:B------:R-:W-:Y:S01]  /*78b0*/  ISETP.GE.AND P2, PT, R66, 0x10, PT ;  /* 0x000000104200780c */ /* 0x000fe20003f46270 */
[----:B------:R-:W-:Y:S01]  /*78c0*/  STS [R44+0x2a80], R46 ;  /* 0x002a802e2c007388 */ /* 0x000fe20000000800 */
[----:B------:R-:W-:-:S03]  /*78d0*/  ISETP.EQ.OR P0, PT, RZ, UR6, P0 ;  /* 0x00000006ff007c0c */ /* 0x000fc60008702670 */
[----:B------:R-:W-:Y:S04]  /*78e0*/  STS [R47+0x2b00], R117 ;  /* 0x002b00752f007388 */ /* 0x000fe80000000800 */
[----:B------:R-:W-:Y:S04]  /*78f0*/  STS [R116+0x2b80], R115 ;  /* 0x002b807374007388 */ /* 0x000fe80000000800 */
[----:B------:R-:W-:Y:S04]  /*7900*/  STS [R114+0x2c00], R113 ;  /* 0x002c007172007388 */ /* 0x000fe80000000800 */
[----:B------:R0:W-:Y:S04]  /*7910*/  STS [R112+0x2c80], R111 ;  /* 0x002c806f70007388 */ /* 0x0001e80000000800 */
[----:B------:R-:W-:Y:S01]  /*7920*/  STS [R110+0x2d00], R109 ;  /* 0x002d006d6e007388 */ /* 0x000fe20000000800 */
[----:B------:R-:W-:-:S03]  /*7930*/  ISETP.NE.AND P3, PT, R66, 0x1f, PT ;  /* 0x0000001f4200780c */ /* 0x000fc60003f65270 */
[----:B------:R3:W-:Y:S01]  /*7940*/  STS [R108+0x2d80], R107 ;  /* 0x002d806b6c007388 */ /* 0x0007e20000000800 */
[----:B0-----:R-:W-:-:S03]  /*7950*/  FMUL.FTZ R111, R41, R40 ;  /* 0x00000028296f7220 */ /* 0x001fc60000410000 */
[----:B------:R-:W-:Y:S01]  /*7960*/  STS [R106+0x2e00], R105 ;  /* 0x002e00696a007388 */ /* 0x000fe20000000800 */
[C---:B-1----:R-:W-:Y:S01]  /*7970*/  FMUL.FTZ R47, R41.reuse, R45 ;  /* 0x0000002d292f7220 */ /* 0x042fe20000410000 */
[CC--:B------:R-:W-:Y:S02]  /*7980*/  FFMA.FTZ R111, R48.reuse, R42.reuse, -R111 ;  /* 0x0000002a306f7223 */ /* 0x0c0fe4000001086f */
[----:B------:R-:W-:Y:S01]  /*7990*/  STS [R104+0x2e80], R103 ;  /* 0x002e806768007388 */ /* 0x000fe20000000800 */
[C---:B---3--:R-:W-:Y:S01]  /*79a0*/  FMUL.FTZ R107, R41.reuse, R42 ;  /* 0x0000002a296b7220 */ /* 0x048fe20000410000 */
[-C--:B--2---:R-:W-:Y:S02]  /*79b0*/  FMUL.FTZ R42, R41, R118.reuse ;  /* 0x00000076292a7220 */ /* 0x084fe40000410000 */
[----:B------:R-:W-:Y:S01]  /*79c0*/  STS [R102+0x2f00], R101 ;  /* 0x002f006566007388 */ /* 0x000fe20000000800 */
[----:B------:R-:W-:-:S03]  /*79d0*/  FFMA.FTZ R118, R48, R118, R47 ;  /* 0x0000007630767223 */ /* 0x000fc6000001002f */
[----:B------:R-:W-:Y:S01]  /*79e0*/  STS [R55+0x2f80], R54 ;  /* 0x002f803637007388 */ /* 0x000fe20000000800 */
[----:B------:R-:W-:-:S03]  /*79f0*/  FFMA.FTZ R40, R48, R40, R107 ;  /* 0x0000002830287223 */ /* 0x000fc6000001006b */
[----:B------:R-:W-:Y:S01]  /*7a00*/  STS [R53+0x3000], R52 ;  /* 0x0030003435007388 */ /* 0x000fe20000000800 */
[----:B------:R-:W-:-:S03]  /*7a10*/  @P2 FFMA.FTZ R48, R48, R45, -R42 ;  /* 0x0000002d30302223 */ /* 0x000fc6000001082a */
[----:B------:R0:W-:Y:S01]  /*7a20*/  STS [R43+0x3080], R49 ;  /* 0x003080312b007388 */ /* 0x0001e20000000800 */
[----:B------:R-:W-:-:S03]  /*7a30*/  NOP ;  /* 0x0000000000007918 */ /* 0x000fc60000000000 */
[----:B------:R-:W1:Y:S01]  /*7a40*/  LDS R46, [R164+0x2100] ;  /* 0x00210000a42e7984 */ /* 0x000e620000000800 */
[----:B------:R-:W-:-:S03]  /*7a50*/  VOTEU.ALL UP0, P0 ;  /* 0x00000000003f7886 */ /* 0x000fc60000000000 */
[----:B------:R-:W2:Y:S01]  /*7a60*/  LDS R45, [R164+0x2104] ;  /* 0x00210400a42d7984 */ /* 0x000ea20000000800 */
[----:B0-----:R-:W-:Y:S01]  /*7a70*/  FSEL R49, R41, R118, !P2 ;  /* 0x0000007629317208 */ /* 0x001fe20005000000 */
[----:B------:R-:W-:Y:S01]  /*7a80*/  HFMA2.MMA R41, -RZ, RZ, 0, 0 ;  /* 0x00000000ff297435 */ /* 0x000fe200000001ff */
[----:B------:R-:W-:Y:S01]  /*7a90*/  @!UP0 ULEA UR20, UR7, UR17, 0x4 ;  /* 0x0000001107148291 */ /* 0x000fe2000f8e203f */
[----:B------:R-:W-:Y:S01]  /*7aa0*/  @!P3 SHF.R.U32.HI R44, RZ, 0x1, R163 ;  /* 0x00000001ff2cb819 */ /* 0x000fe200000116a3 */
[----:B------:R-:W-:Y:S01]  /*7ab0*/  @P2 FADD.FTZ R51, R51, R40 ;  /* 0x0000002833332221 */ /* 0x000fe20000010000 */
[----:B------:R-:W-:Y:S02]  /*7ac0*/  MOV R40, 0x3f800000 ;  /* 0x3f80000000287802 */ /* 0x000fe40000000f00 */
[----:B------:R-:W-:Y:S01]  /*7ad0*/  CS2R R42, SRZ ;  /* 0x00000000002a7805 */ /* 0x000fe2000001ff00 */
[----:B------:R-:W-:Y:S01]  /*7ae0*/  @P2 FADD.FTZ R50, R50, R111 ;  /* 0x0000006f32322221 */ /* 0x000fe20000010000 */
[----:B------:R-:W-:Y:S01]  /*7af0*/  @!P3 LOP3.LUT R44, R44, 0x7ffffff0, RZ, 0xc0, !PT ;  /* 0x7ffffff02c2cb812 */ /* 0x000fe200078ec0ff */
        /* <DEDUP_REMOVED lines=33> */
[----:B-1----:R-:W-:Y:S04]  /*7d10*/  STL [R1+0x4], R46 ;  /* 0x0000042e01007387 */ /* 0x002fe80000100800 */
[----:B--2---:R-:W-:Y:S04]  /*7d20*/  STL [R1], R45 ;  /* 0x0000002d01007387 */ /* 0x004fe80000100800 */
[----:B------:R-:W-:Y:S04]  /*7d30*/  LDS.128 R44, [UR17+0x4200] ;  /* 0x00420011ff2c7984 */ /* 0x000fe80008000c00 */
[----:B------:R-:W0:Y:S02]  /*7d40*/  LDS.128 R52, [UR17+0x4210] ;  /* 0x00421011ff347984 */ /* 0x000e240008000c00 */
[-C--:B0-----:R-:W-:Y:S01]  /*7d50*/  FMUL.FTZ R160, R47, R53.reuse ;  /* 0x000000352fa07220 */ /* 0x081fe20000410000 */
[----:B------:R-:W-:-:S03]  /*7d60*/  FMUL.FTZ R165, R45, R53 ;  /* 0x000000352da57220 */ /* 0x000fc60000410000 */
[C---:B------:R-:W-:Y:S01]  /*7d70*/  FFMA.FTZ R160, R46.reuse, R52, -R160 ;  /* 0x000000342ea07223 */ /* 0x040fe200000108a0 */
[----:B------:R-:W-:-:S03]  /*7d80*/  FMUL.FTZ R164, R46, R53 ;  /* 0x000000352ea47220 */ /* 0x000fc60000410000 */
[----:B------:R-:W-:Y:S01]  /*7d90*/  FADD.FTZ R54, R54, R160 ;  /* 0x000000a036367221 */ /* 0x000fe20000010000 */
[C---:B------:R-:W-:Y:S01]  /*7da0*/  FMUL.FTZ R160, R44.reuse, R53 ;  /* 0x000000352ca07220 */ /* 0x040fe20000410000 */
[-C--:B------:R-:W-:Y:S02]  /*7db0*/  FFMA.FTZ R53, R44, R52.reuse, -R165 ;  /* 0x000000342c357223 */ /* 0x080fe400000108a5 */
[----:B------:R-:W0:Y:S01]  /*7dc0*/  S2R R165, SR_TID.X ;  /* 0x0000000000a57919 */ /* 0x000e220000002100 */
[-C--:B------:R-:W-:Y:S01]  /*7dd0*/  FFMA.FTZ R160, R45, R52.reuse, R160 ;  /* 0x000000342da07223 */ /* 0x080fe200000100a0 */
[----:B------:R-:W-:-:S04]  /*7de0*/  FFMA.FTZ R52, R47, R52, R164 ;  /* 0x000000342f347223 */ /* 0x000fc800000100a4 */
[----:B------:R-:W-:Y:S01]  /*7df0*/  FADD.FTZ R52, R55, R52 ;  /* 0x0000003437347221 */ /* 0x000fe20000010000 */
[----:B------:R-:W1:Y:S01]  /*7e00*/  SHFL.UP PT, R50, R50, 0x1, RZ ;  /* 0x0420000032327989 */ /* 0x000e6200000e00ff */
[----:B------:R-:W-:Y:S03]  /*7e10*/  BSSY B0, `(.L_x_977) ;  /* 0x000002b000007945 */ /* 0x000fe60003800000 */
[----:B------:R-:W2:Y:S04]  /*7e20*/  SHFL.UP PT, R51, R51, 0x1, RZ ;  /* 0x0420000033337989 */ /* 0x000ea800000e00ff */
[----:B------:R-:W3:Y:S01]  /*7e30*/  SHFL.UP PT, R48, R48, 0x1, RZ ;  /* 0x0420000030307989 */ /* 0x000ee200000e00ff */
[----:B0-----:R-:W-:-:S04]  /*7e40*/  SHF.R.U32.HI R55, RZ, 0x5, R165 ;  /* 0x00000005ff377819 */ /* 0x001fc800000116a5 */
[----:B------:R-:W-:Y:S01]  /*7e50*/  ISETP.NE.AND P0, PT, R55, RZ, PT ;  /* 0x000000ff3700720c */ /* 0x000fe20003f05270 */
[----:B------:R-:W0:-:S12]  /*7e60*/  SHFL.UP PT, R49, R49, 0x1, RZ ;  /* 0x0420000031317989 */ /* 0x000e1800000e00ff */
[----:B-123--:R-:W-:Y:S05]  /*7e70*/  @!P0 BRA `(.L_x_978) ;  /* 0x0000000000508947 */ /* 0x00efea0003800000 */
[----:B------:R-:W-:Y:S01]  /*7e80*/  ISETP.NE.AND P0, PT, R66, RZ, PT ;  /* 0x000000ff4200720c */ /* 0x000fe20003f05270 */
[C---:B0-----:R-:W-:Y:S01]  /*7e90*/  FMUL.FTZ R52, R49.reuse, R45 ;  /* 0x0000002d31347220 */ /* 0x041fe20000410000 */
[----:B------:R-:W-:-:S11]  /*7ea0*/  FMUL.FTZ R53, R49, R44 ;  /* 0x0000002c31357220 */ /* 0x000fd60000410000 */
[C---:B------:R-:W-:Y:S01]  /*7eb0*/  @P0 FFMA.FTZ R44, R48.reuse, R44, -R52 ;  /* 0x0000002c302c0223 */ /* 0x040fe20000010834 */
[CC--:B------:R-:W-:Y:S01]  /*7ec0*/  FMUL.FTZ R52, R49.reuse, R46.reuse ;  /* 0x0000002e31347220 */ /* 0x0c0fe20000410000 */
[----:B------:R-:W-:Y:S01]  /*7ed0*/  FMUL.FTZ R49, R49, R47 ;  /* 0x0000002f31317220 */ /* 0x000fe20000410000 */
[C---:B------:R-:W-:Y:S02]  /*7ee0*/  @P0 FFMA.FTZ R45, R48.reuse, R45, R53 ;  /* 0x0000002d302d0223 */ /* 0x040fe40000010035 */
[C---:B------:R-:W-:Y:S01]  /*7ef0*/  FFMA.FTZ R52, R48.reuse, R47, R52 ;  /* 0x0000002f30347223 */ /* 0x040fe20000010034 */
[----:B------:R-:W-:Y:S01]  /*7f00*/  FFMA.FTZ R49, R48, R46, -R49 ;  /* 0x0000002e30317223 */ /* 0x000fe20000010831 */
[----:B------:R-:W-:Y:S02]  /*7f10*/  MOV R48, R44 ;  /* 0x0000002c00307202 */ /* 0x000fe40000000f00 */
[----:B------:R-:W-:Y:S01]  /*7f20*/  @P0 FADD.FTZ R47, R51, R52 ;  /* 0x00000034332f0221 */ /* 0x000fe20000010000 */
        /* <DEDUP_REMOVED lines=9> */
.L_x_978:
        /* <DEDUP_REMOVED lines=12> */
[----:B0-----:R-:W-:Y:S01]  /*8080*/  @!P0 MOV R49, R41 ;  /* 0x0000002900318202 */ /* 0x001fe20000000f00 */
[----:B------:R-:W-:Y:S01]  /*8090*/  FADD.FTZ R47, R52, R160 ;  /* 0x000000a0342f7221 */ /* 0x000fe20000010000 */
[----:B------:R-:W-:-:S02]  /*80a0*/  @!P0 MOV R50, R42 ;  /* 0x0000002a00328202 */ /* 0x000fc40000000f00 */
[----:B------:R-:W-:-:S07]  /*80b0*/  @!P0 MOV R51, R43 ;  /* 0x0000002b00338202 */ /* 0x000fce0000000f00 */
.L_x_979:
[----:B------:R-:W-:Y:S05]  /*80c0*/  BSYNC B0 ;  /* 0x0000000000007941 */ /* 0x000fea0003800000 */
.L_x_977:
        /* <DEDUP_REMOVED lines=127> */
.L_x_981:
[----:B------:R-:W-:Y:S05]  /*88c0*/  BSYNC B0 ;  /* 0x0000000000007941 */ /* 0x000fea0003800000 */
.L_x_980:
[----:B0-----:R-:W2:Y:S04]  /*88d0*/  LDL.LU R41, [R1] ;  /* 0x0000000001297983 */ /* 0x001ea80000300800 */
[----:B------:R-:W3:Y:S01]  /*88e0*/  LDL.LU R40, [R1+0x4] ;  /* 0x0000040001287983 */ /* 0x000ee20000300800 */
        /* <DEDUP_REMOVED lines=48> */
[----:B--2---:R-:W-:-:S04]  /*8bf0*/  FMUL.FTZ R41, R41, R98 ;  /* 0x0000006229297220 */ /* 0x004fc80000410000 */
[----:B---3--:R-:W-:-:S04]  /*8c00*/  FFMA.FTZ R41, R40, R100, -R41 ;  /* 0x0000006428297223 */ /* 0x008fc80000010829 */
[----:B------:R-:W-:Y:S01]  /*8c10*/  FFMA.FTZ R32, R41, 2, R32 ;  /* 0x4000000029207823 */ /* 0x000fe20000010020 */
[----:B------:R-:W-:Y:S06]  /*8c20*/  @!P0 BRA `(.L_x_982) ;  /* 0xffffffb000dc8947 */ /* 0x000fec000383ffff */
.L_x_976:
        /* <DEDUP_REMOVED lines=87> */
.L_x_984:
[----:B------:R-:W-:Y:S05]  /*91a0*/  BSYNC B0 ;  /* 0x0000000000007941 */ /* 0x000fea0003800000 */
.L_x_983:
[----:B------:R-:W-:Y:S01]  /*91b0*/  ULDC.64 UR16, c[0x0][0x2b8] ;  /* 0x0000ae0000107ab9 */ /* 0x000fe20000000a00 */
[----:B------:R-:W-:Y:S01]  /*91c0*/  MOV R3, R41 ;  /* 0x0000002900037202 */ /* 0x000fe20000000f00 */
[----:B------:R-:W-:Y:S01]  /*91d0*/  UIMAD UR7, UR21, UR16, URZ ;  /* 0x00000010150772a4 */ /* 0x000fe2000f8e023f */
[C---:B0-----:R-:W-:Y:S01]  /*91e0*/  LOP3.LUT R7, R43.reuse, 0x40, RZ, 0xfc, !PT ;  /* 0x000000402b077812 */ /* 0x041fe200078efcff */
[----:B------:R-:W-:Y:S01]  /*91f0*/  UIADD3 UR12, UP1, UR12, 0x2000, URZ ;  /* 0x000020000c0c7890 */ /* 0x000fe2000ff3e03f */
[----:B------:R-:W-:Y:S01]  /*9200*/  LOP3.LUT R5, R43, 0x20, RZ, 0xfc, !PT ;  /* 0x000000202b057812 */ /* 0x000fe200078efcff */
[C---:B------:R-:W-:Y:S01]  /*9210*/  IMAD.WIDE.U32 R2, R68.reuse, UR16, R2 ;  /* 0x0000001044027c25 */ /* 0x040fe2000f8e0002 */
[-C--:B------:R-:W-:Y:S01]  /*9220*/  ISETP.GE.AND P4, PT, R7, R0.reuse, PT ;  /* 0x000000000700720c */ /* 0x080fe20003f86270 */
[----:B------:R-:W-:Y:S01]  /*9230*/  UIADD3 UR13, UP2, UR13, 0x2000, URZ ;  /* 0x000020000d0d7890 */ /* 0x000fe2000ff5e03f */
[----:B------:R-:W-:Y:S01]  /*9240*/  MOV R9, UR7 ;  /* 0x0000000700097c02 */ /* 0x000fe20008000f00 */
[----:B------:R-:W-:Y:S01]  /*9250*/  USHF.L.U32 UR7, UR6, 0xa, URZ ;  /* 0x0000000a06077899 */ /* 0x000fe2000800063f */
[-C--:B------:R-:W-:Y:S01]  /*9260*/  ISETP.GE.AND P3, PT, R5, R0.reuse, PT ;  /* 0x000000000500720c */ /* 0x080fe20003f66270 */
[----:B------:R-:W-:Y:S01]  /*9270*/  UIADD3 UR6, UR6, 0x1, URZ ;  /* 0x0000000106067890 */ /* 0x000fe2000fffe03f */
[C---:B------:R-:W-:Y:S01]  /*9280*/  LOP3.LUT R41, R43.reuse, 0x80, RZ, 0xfc, !PT ;  /* 0x000000802b297812 */ /* 0x040fe200078efcff */
        /* <DEDUP_REMOVED lines=60> */
.L_x_986:
        /* <DEDUP_REMOVED lines=11> */
.L_x_5182:


//--------------------- .text._Z25selective_scan_fwd_kernelI32Selective_Scan_fwd_kernel_traitsILi64ELi16ELi1ELb0ELb1ELb1ELb1EfN3c107complexIfEEEEv13SSMParamsBase --------------------------
	.section	.text._Z25selective_scan_fwd_kernelI32Selective_Scan_fwd_kernel_traitsILi64ELi16ELi1ELb0ELb1ELb1ELb1EfN3c107complexIfEEEEv13SSMParamsBase,"ax",@progbits
	.align	128
        .global         _Z25selective_scan_fwd_kernelI32Selective_Scan_fwd_kernel_traitsILi64ELi16ELi1ELb0ELb1ELb1ELb1EfN3c107complexIfEEEEv13SSMParamsBase
        .type           _Z25selective_scan_fwd_kernelI32Selective_Scan_fwd_kernel_traitsILi64ELi16ELi1ELb0ELb1ELb1ELb1EfN3c107complexIfEEEEv13SSMParamsBase,@function
        .size           _Z25selective_scan_fwd_kernelI32Selective_Scan_fwd_kernel_traitsILi64ELi16ELi1ELb0ELb1ELb1ELb1EfN3c107complexIfEEEEv13SSMParamsBase,(.L_x_5183 - _Z25selective_scan_fwd_kernelI32Selective_Scan_fwd_kernel_traitsILi64ELi16ELi1ELb0ELb1ELb1ELb1EfN3c107complexIfEEEEv13SSMParamsBase)
        .other          _Z25selective_scan_fwd_kernelI32Selective_Scan_fwd_kernel_traitsILi64ELi16ELi1ELb0ELb1ELb1ELb1EfN3c107complexIfEEEEv13SSMParamsBase,@"STO_CUDA_ENTRY STV_DEFAULT"
_Z25selective_scan_fwd_kernelI32Selective_Scan_fwd_kernel_traitsILi64ELi16ELi1ELb0ELb1ELb1ELb1EfN3c107complexIfEEEEv13SSMParamsBase:
.text._Z25selective_scan_fwd_kernelI32Selective_Scan_fwd_kernel_traitsILi64ELi16ELi1ELb0ELb1ELb1ELb1EfN3c107complexIfEEEEv13SSMParamsBase:
        /* <DEDUP_REMOVED lines=123> */
.L_x_1030:
[----:B0-----:R-:W0:Y:S01]  /*07b0*/  S2R R11, SR_TID.X ;  /* 0x00000000000b7919 */ /* 0x001e220000002100 */
[----:B------:R-:W-:Y:S01]  /*07c0*/  ULDC UR17, c[0x0][0x218] ;  /* 0x0000860000117ab9 */ /* 0x000fe20000000800 */
[----:B------:R-:W-:Y:S01]  /*07d0*/  MOV R2, UR8 ;  /* 0x0000000800027c02 */ /* 0x000fe20008000f00 */
[----:B------:R-:W-:Y:S01]  /*07e0*/  UIMAD UR17, UR6, -0x400, UR17 ;  /* 0xfffffc00061178a4 */ /* 0x000fe2000f8e0211 */
[----:B------:R-:W-:Y:S01]  /*07f0*/  IMAD.U32 R3, RZ, RZ, UR10 ;  /* 0x0000000aff037e24 */ /* 0x000fe2000f8e00ff */
        /* <DEDUP_REMOVED lines=72> */
[C---:B------:R-:W-:Y:S01]  /*0c80*/  IADD3 R26, R17.reuse, 0x80, RZ ;  /* 0x00000080111a7810 */ /* 0x040fe20007ffe0ff */
[C---:B------:R-:W-:Y:S01]  /*0c90*/  VIADD R32, R17.reuse, 0xe0 ;  /* 0x000000e011207836 */ /* 0x040fe20000000000 */
[C---:B------:R-:W-:Y:S01]  /*0ca0*/  IADD3 R28, R17.reuse, 0xa0, RZ ;  /* 0x000000a0111c7810 */ /* 0x040fe20007ffe0ff */
[----:B-1----:R-:W-:Y:S01]  /*0cb0*/  ULEA UR16, UR7, UR16, 0x18 ;  /* 0x0000001007107291 */ /* 0x002fe2000f8ec03f */
[----:B------:R-:W-:Y:S02]  /*0cc0*/  LEA.HI.SX32 R20, R20, R17, 0x1b ;  /* 0x0000001114147211 */ /* 0x000fe400078fdaff */
[----:B------:R-:W-:-:S02]  /*0cd0*/  IADD3 R30, R17, 0xc0, RZ ;  /* 0x000000c0111e7810 */ /* 0x000fc40007ffe0ff */
[-C--:B------:R-:W-:Y:S02]  /*0ce0*/  LEA.HI.SX32 R22, R22, R17.reuse, 0x1b ;  /* 0x0000001116167211 */ /* 0x080fe400078fdaff */
        /* <DEDUP_REMOVED lines=35> */
[----:B------:R-:W-:Y:S01]  /*0f20*/  LEA R50, R46, UR16, 0x2 ;  /* 0x000000102e327c11 */ /* 0x000fe2000f8e10ff */
[----:B------:R-:W-:Y:S01]  /*0f30*/  IMAD.U32 R3, RZ, RZ, UR11 ;  /* 0x0000000bff037e24 */ /* 0x000fe2000f8e00ff */
[----:B------:R-:W-:Y:S02]  /*0f40*/  LEA R49, R48, UR16, 0x2 ;  /* 0x0000001030317c11 */ /* 0x000fe4000f8e10ff */
[----:B------:R-:W-:Y:S02]  /*0f50*/  MOV R2, UR9 ;  /* 0x0000000900027c02 */ /* 0x000fe40008000f00 */
[----:B------:R-:W-:Y:S02]  /*0f60*/  ISETP.GE.AND P1, PT, R21, UR17, PT ;  /* 0x0000001115007c0c */ /* 0x000fe4000bf26270 */
[----:B------:R-:W-:Y:S02]  /*0f70*/  CS2R R20, SRZ ;  /* 0x0000000000147805 */ /* 0x000fe4000001ff00 */
[----:B------:R-:W-:-:S02]  /*0f80*/  ISETP.GE.AND P0, PT, R47, UR17, PT ;  /* 0x000000112f007c0c */ /* 0x000fc4000bf06270 */
        /* <DEDUP_REMOVED lines=171> */
.L_x_988:
[----:B------:R-:W-:Y:S05]  /*1a40*/  BSYNC B0 ;  /* 0x0000000000007941 */ /* 0x000fea0003800000 */
.L_x_987:
        /* <DEDUP_REMOVED lines=37> */
.L_x_990:
[----:B------:R-:W-:Y:S05]  /*1ca0*/  BSYNC B0 ;  /* 0x0000000000007941 */ /* 0x000fea0003800000 */
.L_x_989:
        /* <DEDUP_REMOVED lines=35> */
.L_x_992:
[----:B------:R-:W-:Y:S05]  /*1ee0*/  BSYNC B0 ;  /* 0x0000000000007941 */ /* 0x000fea0003800000 */
.L_x_991:
        /* <DEDUP_REMOVED lines=37> */
.L_x_994:
[----:B------:R-:W-:Y:S05]  /*2140*/  BSYNC B0 ;  /* 0x0000000000007941 */ /* 0x000fea0003800000 */
.L_x_993:
        /* <DEDUP_REMOVED lines=35> */
.L_x_996:
[----:B------:R-:W-:Y:S05]  /*2380*/  BSYNC B0 ;  /* 0x0000000000007941 */ /* 0x000fea0003800000 */
.L_x_995:
        /* <DEDUP_REMOVED lines=37> */
.L_x_998:
[----:B------:R-:W-:Y:S05]  /*25e0*/  BSYNC B0 ;  /* 0x0000000000007941 */ /* 0x000fea0003800000 */
.L_x_997:
        /* <DEDUP_REMOVED lines=35> */
.L_x_1000:
[----:B------:R-:W-:Y:S05]  /*2820*/  BSYNC B0 ;  /* 0x0000000000007941 */ /* 0x000fea0003800000 */
.L_x_999:
        /* <DEDUP_REMOVED lines=37> */
.L_x_1002:
[----:B------:R-:W-:Y:S05]  /*2a80*/  BSYNC B0 ;  /* 0x0000000000007941 */ /* 0x000fea0003800000 */
.L_x_1001:
        /* <DEDUP_REMOVED lines=35> */
.L_x_1004:
[----:B------:R-:W-:Y:S05]  /*2cc0*/  BSYNC B0 ;  /* 0x0000000000007941 */ /* 0x000fea0003800000 */
.L_x_1003:
        /* <DEDUP_REMOVED lines=41> */
.L_x_1006:
[----:B------:R-:W-:Y:S05]  /*2f60*/  BSYNC B0 ;  /* 0x0000000000007941 */ /* 0x000fea0003800000 */
.L_x_1005:
        /* <DEDUP_REMOVED lines=33> */
.L_x_1008:
[----:B------:R-:W-:Y:S05]  /*3180*/  BSYNC B0 ;  /* 0x0000000000007941 */ /* 0x000fea0003800000 */
.L_x_1007:
        /* <DEDUP_REMOVED lines=33> */
.L_x_1010:
[----:B------:R-:W-:Y:S05]  /*33a0*/  BSYNC B0 ;  /* 0x0000000000007941 */ /* 0x000fea0003800000 */
.L_x_1009:
        /* <DEDUP_REMOVED lines=33> */
.L_x_1012:
[----:B------:R-:W-:Y:S05]  /*35c0*/  BSYNC B0 ;  /* 0x0000000000007941 */ /* 0x000fea0003800000 */
.L_x_1011:
[----:B------:R-:W-:Y:S04]  /*35d0*/  BSSY B0, `(.L_x_1013) ;  /* 0x0000021000007945 */ /* 0x000fe80003800000 */
        /* <DEDUP_REMOVED lines=32> */
.L_x_1014:
[----:B------:R-:W-:Y:S05]  /*37e0*/  BSYNC B0 ;  /* 0x0000000000007941 */ /* 0x000fea0003800000 */
.L_x_1013:
        /* <DEDUP_REMOVED lines=33> */
.L_x_1016:
[----:B------:R-:W-:Y:S05]  /*3a00*/  BSYNC B0 ;  /* 0x0000000000007941 */ /* 0x000fea0003800000 */
.L_x_1015:
        /* <DEDUP_REMOVED lines=33> */
.L_x_1018:
[----:B------:R-:W-:Y:S05]  /*3c20*/  BSYNC B0 ;  /* 0x0000000000007941 */ /* 0x000fea0003800000 */
.L_x_1017:
        /* <DEDUP_REMOVED lines=55> */
.L_x_1025:
        /* <DEDUP_REMOVED lines=18> */
[----:B------:R-:W-:-:S05]  /*40c0*/  IADD3 R113, R44, 0x40, RZ ;  /* 0x000000402c717810 */ /* 0x000fca0007ffe0ff */
[----:B------:R-:W-:Y:S01]  /*40d0*/  ISETP.GE.AND P6, PT, R111, UR16, PT ;  /* 0x000000106f007c0c */ /* 0x000fe2000bfc6270 */
[----:B------:R-:W-:Y:S01]  /*40e0*/  VIADD R89, R44, 0x60 ;  /* 0x000000602c597836 */ /* 0x000fe20000000000 */
[----:B------:R-:W-:Y:S01]  /*40f0*/  LEA R40, P0, R42, UR12, 0x2 ;  /* 0x0000000c2a287c11 */ /* 0x000fe2000f8010ff */
[----:B------:R-:W-:Y:S01]  /*4100*/  IMAD.MOV.U32 R80, RZ, RZ, RZ ;  /* 0x000000ffff507224 */ /* 0x000fe200078e00ff */
[----:B------:R-:W-:Y:S02]  /*4110*/  IADD3 R109, R44, 0x80, RZ ;  /* 0x000000802c6d7810 */ /* 0x000fe40007ffe0ff */
[----:B------:R-:W-:Y:S02]  /*4120*/  ISETP.GE.AND P5, PT, R113, UR16, PT ;  /* 0x0000001071007c0c */ /* 0x000fe4000bfa6270 */
[----:B------:R-:W-:Y:S02]  /*4130*/  LEA.HI.X R41, R42, UR14, R41, 0x2, P0 ;  /* 0x0000000e2a297c11 */ /* 0x000fe400080f1429 */
[C---:B------:R-:W-:Y:S01]  /*4140*/  IADD3 R107, R44.reuse, 0xa0, RZ ;  /* 0x000000a02c6b7810 */ /* 0x040fe20007ffe0ff */
[----:B------:R-:W-:Y:S01]  /*4150*/  HFMA2.MMA R69, -RZ, RZ, 0, 0 ;  /* 0x00000000ff457435 */ /* 0x000fe200000001ff */
[C---:B------:R-:W-:Y:S01]  /*4160*/  IADD3 R81, R44.reuse, 0xc0, RZ ;  /* 0x000000c02c517810 */ /* 0x040fe20007ffe0ff */
[----:B------:R-:W4:Y:S01]  /*4170*/  @!P6 LDG.E R80, desc[UR18][R40.64+0x80] ;  /* 0x000080122850e981 */ /* 0x000f22000c1e1900 */
[----:B------:R-:W-:-:S02]  /*4180*/  IADD3 R103, R44, 0xe0, RZ ;  /* 0x000000e02c677810 */ /* 0x000fc40007ffe0ff */
[----:B------:R-:W-:Y:S02]  /*4190*/  ISETP.GE.AND P2, PT, R89, UR16, PT ;  /* 0x0000001059007c0c */ /* 0x000fe4000bf46270 */
[----:B------:R-:W-:Y:S02]  /*41a0*/  ISETP.GE.AND P0, PT, R109, UR16, PT ;  /* 0x000000106d007c0c */ /* 0x000fe4000bf06270 */
[----:B------:R-:W-:Y:S01]  /*41b0*/  ISETP.GE.AND P4, PT, R107, UR16, PT ;  /* 0x000000106b007c0c */ /* 0x000fe2000bf86270 */
[----:B------:R-:W-:Y:S01]  /*41c0*/  HFMA2.MMA R135, -RZ, RZ, 0, 0 ;  /* 0x00000000ff877435 */ /* 0x000fe200000001ff */
[----:B------:R-:W-:Y:S02]  /*41d0*/  ISETP.GE.AND P3, PT, R81, UR16, PT ;  /* 0x0000001051007c0c */ /* 0x000fe4000bf66270 */
[----:B------:R-:W-:Y:S02]  /*41e0*/  CS2R R142, SRZ ;  /* 0x00000000008e7805 */ /* 0x000fe4000001ff00 */
[----:B------:R-:W-:Y:S01]  /*41f0*/  ISETP.GE.AND P6, PT, R103, UR16, PT ;  /* 0x0000001067007c0c */ /* 0x000fe2000bfc6270 */
[----:B------:R-:W5:Y:S01]  /*4200*/  @!P5 LDG.E R69, desc[UR18][R40.64+0x100] ;  /* 0x000100122845d981 */ /* 0x000f62000c1e1900 */
[----:B------:R-:W-:-:S02]  /*4210*/  IADD3 R105, R44, 0x100, RZ ;  /* 0x000001002c697810 */ /* 0x000fc40007ffe0ff */
[----:B------:R-:W-:Y:S02]  /*4220*/  MOV R141, RZ ;  /* 0x000000ff008d7202 */ /* 0x000fe40000000f00 */
[----:B------:R-:W-:Y:S01]  /*4230*/  MOV R97, RZ ;  /* 0x000000ff00617202 */ /* 0x000fe20000000f00 */
[C---:B------:R-:W-:Y:S01]  /*4240*/  VIADD R91, R44.reuse, 0x1a0 ;  /* 0x000001a02c5b7836 */ /* 0x040fe20000000000 */
[C---:B------:R-:W-:Y:S01]  /*4250*/  IADD3 R101, R44.reuse, 0x120, RZ ;  /* 0x000001202c657810 */ /* 0x040fe20007ffe0ff */
[----:B------:R-:W5:Y:S01]  /*4260*/  @!P2 LDG.E R143, desc[UR18][R40.64+0x180] ;  /* 0x00018012288fa981 */ /* 0x000f62000c1e1900 */
[C---:B------:R-:W-:Y:S02]  /*4270*/  IADD3 R99, R44.reuse, 0x140, RZ ;  /* 0x000001402c637810 */ /* 0x040fe40007ffe0ff */
[----:B------:R-:W-:Y:S01]  /*4280*/  ISETP.GE.AND P5, PT, R105, UR16, PT ;  /* 0x0000001069007c0c */ /* 0x000fe2000bfa6270 */
[----:B------:R-:W5:Y:S01]  /*4290*/  @!P0 LDG.E R142, desc[UR18][R40.64+0x200] ;  /* 0x00020012288e8981 */ /* 0x000f62000c1e1900 */
[----:B------:R-:W-:-:S02]  /*42a0*/  IADD3 R100, R44, 0x160, RZ ;  /* 0x000001602c647810 */ /* 0x000fc40007ffe0ff */
[----:B------:R-:W-:Y:S01]  /*42b0*/  IADD3 R98, R44, 0x180, RZ ;  /* 0x000001802c627810 */ /* 0x000fe20007ffe0ff */
[----:B------:R-:W5:Y:S01]  /*42c0*/  @!P4 LDG.E R141, desc[UR18][R40.64+0x280] ;  /* 0x00028012288dc981 */ /* 0x000f62000c1e1900 */
[----:B------:R-:W-:Y:S02]  /*42d0*/  ISETP.GE.AND P2, PT, R101, UR16, PT ;  /* 0x0000001065007c0c */ /* 0x000fe4000bf46270 */
        /* <DEDUP_REMOVED lines=38> */
[----:B------:R-:W-:Y:S01]  /*4540*/  IMAD.MOV.U32 R112, RZ, RZ, RZ ;  /* 0x000000ffff707224 */ /* 0x000fe200078e00ff */
[C---:B------:R-:W-:Y:S01]  /*4550*/  IADD3 R46, R44.reuse, 0x2c0, RZ ;  /* 0x000002c02c2e7810 */ /* 0x040fe20007ffe0ff */
[----:B------:R-:W-:Y:S01]  /*4560*/  VIADD R42, R44, 0x2e0 ;  /* 0x000002e02c2a7836 */ /* 0x000fe20000000000 */
[----:B------:R-:W-:Y:S01]  /*4570*/  ISETP.GE.AND P5, PT, R82, UR16, PT ;  /* 0x0000001052007c0c */ /* 0x000fe2000bfa6270 */
[----:B------:R-:W5:Y:S01]  /*4580*/  @!P2 LDG.E R129, desc[UR18][R40.64+0x780] ;  /* 0x000780122881a981 */ /* 0x000f62000c1e1900 */
[C---:B------:R-:W-:Y:S02]  /*4590*/  IADD3 R78, R44.reuse, 0x300, RZ ;  /* 0x000003002c4e7810 */ /* 0x040fe40007ffe0ff */
[----:B------:R-:W-:Y:S01]  /*45a0*/  IADD3 R74, R44, 0x320, RZ ;  /* 0x000003202c4a7810 */ /* 0x000fe20007ffe0ff */
[----:B------:R-:W5:Y:S01]  /*45b0*/  @!P0 LDG.E R130, desc[UR18][R40.64+0x800] ;  /* 0x0008001228828981 */ /* 0x000f62000c1e1900 */
[----:B------:R-:W-:-:S02]  /*45c0*/  ISETP.GE.AND P2, PT, R79, UR16, PT ;  /* 0x000000104f007c0c */ /* 0x000fc4000bf46270 */
        /* <DEDUP_REMOVED lines=9> */
[----:B------:R-:W-:Y:S01]  /*4660*/  ISETP.GE.AND P6, PT, R74, UR16, PT ;  /* 0x000000104a007c0c */ /* 0x000fe2000bfc6270 */
[----:B------:R-:W-:Y:S01]  /*4670*/  HFMA2.MMA R55, -RZ, RZ, 0, 0 ;  /* 0x00000000ff377435 */ /* 0x000fe200000001ff */
[----:B------:R-:W-:Y:S01]  /*4680*/  IADD3 R75, R44, 0x340, RZ ;  /* 0x000003402c4b7810 */ /* 0x000fe20007ffe0ff */
[----:B------:R-:W5:Y:S01]  /*4690*/  @!P2 LDG.E R108, desc[UR18][R40.64+0xa80] ;  /* 0x000a8012286ca981 */ /* 0x000f62000c1e1900 */
[----:B------:R-:W-:-:S02]  /*46a0*/  MOV R43, RZ ;  /* 0x000000ff002b7202 */ /* 0x000fc40000000f00 */
[----:B------:R-:W-:Y:S01]  /*46b0*/  MOV R102, RZ ;  /* 0x000000ff00667202 */ /* 0x000fe20000000f00 */
[----:B------:R-:W5:Y:S01]  /*46c0*/  @!P5 LDG.E R110, desc[UR18][R40.64+0xa00] ;  /* 0x000a0012286ed981 */ /* 0x000f62000c1e1900 */
[C---:B------:R-:W-:Y:S02]  /*46d0*/  IADD3 R71, R44.reuse, 0x360, RZ ;  /* 0x000003602c477810 */ /* 0x040fe40007ffe0ff */
[C---:B------:R-:W-:Y:S01]  /*46e0*/  IADD3 R70, R44.reuse, 0x380, RZ ;  /* 0x000003802c467810 */ /* 0x040fe20007ffe0ff */
[----:B------:R-:W5:Y:S01]  /*46f0*/  @!P0 LDG.E R43, desc[UR18][R40.64+0xb00] ;  /* 0x000b0012282b8981 */ /* 0x000f62000c1e1900 */
[----:B------:R-:W-:Y:S02]  /*4700*/  ISETP.GE.AND P5, PT, R75, UR16, PT ;  /* 0x000000104b007c0c */ /* 0x000fe4000bfa6270 */
[C---:B------:R-:W-:Y:S01]  /*4710*/  IADD3 R49, R44.reuse, 0x3a0, RZ ;  /* 0x000003a02c317810 */ /* 0x040fe20007ffe0ff */
        /* <DEDUP_REMOVED lines=8> */
[----:B------:R-:W-:Y:S02]  /*47a0*/  ISETP.GE.AND P3, PT, R52, UR16, PT ;  /* 0x0000001034007c0c */ /* 0x000fe4000bf66270 */
[----:B------:R-:W-:-:S02]  /*47b0*/  MOV R53, RZ ;  /* 0x000000ff00357202 */ /* 0x000fc40000000f00 */
[----:B------:R-:W-:Y:S02]  /*47c0*/  ISETP.GE.AND P6, PT, R54, UR16, PT ;  /* 0x0000001036007c0c */ /* 0x000fe4000bfc6270 */
[----:B------:R-:W-:Y:S01]  /*47d0*/  CS2R R122, SRZ ;  /* 0x00000000007a7805 */ /* 0x000fe2000001ff00 */
[----:B------:R-:W5:Y:S04]  /*47e0*/  @!P2 LDG.E R115, desc[UR18][R40.64+0xd80] ;  /* 0x000d80122873a981 */ /* 0x000f68000c1e1900 */
        /* <DEDUP_REMOVED lines=10> */
[----:B------:R-:W-:Y:S01]  /*4890*/  IMAD.U32 R77, RZ, RZ, UR32 ;  /* 0x00000020ff4d7e24 */ /* 0x000fe2000f8e00ff */
        /* <DEDUP_REMOVED lines=14> */
[C---:B------:R-:W-:Y:S01]  /*4980*/  IADD3 R88, R84.reuse, 0x60, RZ ;  /* 0x0000006054587810 */ /* 0x040fe20007ffe0ff */
[C---:B------:R-:W-:Y:S01]  /*4990*/  VIADD R151, R84.reuse, 0xc0 ;  /* 0x000000c054977836 */ /* 0x040fe20000000000 */
[----:B------:R-:W-:-:S02]  /*49a0*/  IADD3 R85, R84, 0x80, RZ ;  /* 0x0000008054557810 */ /* 0x000fc40007ffe0ff */
[----:B--2---:R-:W-:Y:S02]  /*49b0*/  MOV R41, R72 ;  /* 0x0000004800297202 */ /* 0x004fe40000000f00 */
[----:B---3--:R-:W-:-:S05]  /*49c0*/  MOV R40, R50 ;  /* 0x0000003200287202 */ /* 0x008fca0000000f00 */
[----:B------:R-:W-:Y:S01]  /*49d0*/  IMAD.WIDE.U32 R72, R73, UR7, R40 ;  /* 0x0000000749487c25 */ /* 0x000fe2000f8e0028 */
[----:B------:R-:W-:Y:S02]  /*49e0*/  LEA R50, P3, R76, UR13, 0x2 ;  /* 0x0000000d4c327c11 */ /* 0x000fe4000f8610ff */
[-C--:B------:R-:W-:Y:S02]  /*49f0*/  LEA.HI.SX32 R93, R93, R84.reuse, 0x1b ;  /* 0x000000545d5d7211 */ /* 0x080fe400078fdaff */
[----:B------:R-:W-:Y:S02]  /*4a00*/  LEA R40, P2, R72, UR28, 0x3 ;  /* 0x0000001c48287c11 */ /* 0x000fe4000f8418ff */
[----:B------:R-:W-:Y:S02]  /*4a10*/  IADD3 R41, R73, UR20, RZ ;  /* 0x0000001449297c10 */ /* 0x000fe4000fffe0ff */
[C---:B------:R-:W-:Y:S01]  /*4a20*/  IADD3 R152, R84.reuse, 0xa0, RZ ;  /* 0x000000a054987810 */ /* 0x040fe20007ffe0ff */
[----:B------:R-:W-:Y:S01]  /*4a30*/  VIADD R140, R84, 0x220 ;  /* 0x00000220548c7836 */ /* 0x000fe20000000000 */
[----:B------:R-:W-:Y:S01]  /*4a40*/  LEA.HI.SX32 R92, R92, R84, 0x1b ;  /* 0x000000545c5c7211 */ /* 0x000fe200078fdaff */
[----:B------:R-:W-:Y:S01]  /*4a50*/  VIADD R128, R84, 0x380 ;  /* 0x0000038054807836 */ /* 0x000fe20000000000 */
[----:B------:R-:W-:-:S02]  /*4a60*/  ISETP.GE.AND P0, PT, R44, UR24, PT ;  /* 0x000000182c007c0c */ /* 0x000fc4000bf06270 */
[----:B------:R-:W-:Y:S02]  /*4a70*/  LEA.HI.X R41, R72, UR29, R41, 0x3, P2 ;  /* 0x0000001d48297c11 */ /* 0x000fe400090f1c29 */
[----:B------:R-:W-:Y:S02]  /*4a80*/  LEA.HI.X R51, R76, UR15, R45, 0x2, P3 ;  /* 0x0000000f4c337c11 */ /* 0x000fe400098f142d */
[----:B------:R-:W-:Y:S02]  /*4a90*/  IADD3 R77, R84, 0xe0, RZ ;  /* 0x000000e0544d7810 */ /* 0x000fe40007ffe0ff */
[----:B------:R-:W-:Y:S01]  /*4aa0*/  LEA.HI.SX32 R88, R88, R84, 0x1b ;  /* 0x0000005458587211 */ /* 0x000fe200078fdaff */
[----:B------:R-:W2:Y:S01]  /*4ab0*/  LDG.E.64 R40, desc[UR18][R40.64] ;  /* 0x0000001228287981 */ /* 0x000ea2000c1e1b00 */
        /* <DEDUP_REMOVED lines=20> */
[-C--:B------:R-:W-:Y:S02]  /*4c00*/  LEA.HI.SX32 R85, R85, R84.reuse, 0x1b ;  /* 0x0000005455557211 */ /* 0x080fe400078fdaff */
[----:B------:R-:W-:Y:S02]  /*4c10*/  LEA R93, R93, UR16, 0x2 ;  /* 0x000000105d5d7c11 */ /* 0x000fe4000f8e10ff */
[----:B------:R-:W-:Y:S02]  /*4c20*/  IADD3 R73, R84, 0x3e0, RZ ;  /* 0x000003e054497810 */ /* 0x000fe40007ffe0ff */
[-C--:B------:R-:W-:Y:S02]  /*4c30*/  LEA.HI.SX32 R152, R152, R84.reuse, 0x1b ;  /* 0x0000005498987211 */ /* 0x080fe400078fdaff */
[----:B------:R-:W-:Y:S02]  /*4c40*/  LEA.HI.SX32 R151, R151, R84, 0x1b ;  /* 0x0000005497977211 */ /* 0x000fe400078fdaff */
[----:B------:R-:W-:-:S02]  /*4c50*/  LEA R92, R92, UR16, 0x2 ;  /* 0x000000105c5c7c11 */ /* 0x000fc4000f8e10ff */
[-C--:B------:R-:W-:Y:S02]  /*4c60*/  LEA.HI.SX32 R77, R77, R84.reuse, 0x1b ;  /* 0x000000544d4d7211 */ /* 0x080fe400078fdaff */
[----:B------:R-:W-:Y:S02]  /*4c70*/  LEA R88, R88, UR16, 0x2 ;  /* 0x0000001058587c11 */ /* 0x000fe4000f8e10ff */
        /* <DEDUP_REMOVED lines=17> */
[-C--:B------:R-:W-:Y:S01]  /*4d90*/  LEA.HI.SX32 R133, R133, R84.reuse, 0x1b ;  /* 0x0000005485857211 */ /* 0x080fe200078fdaff */
[----:B----4-:R0:W-:Y:S01]  /*4da0*/  STS [R96], R125 ;  /* 0x0000007d60007388 */ /* 0x0101e20000000800 */
[-C--:B------:R-:W-:Y:S02]  /*4db0*/  LEA.HI.SX32 R132, R132, R84.reuse, 0x1b ;  /* 0x0000005484847211 */ /* 0x080fe400078fdaff */
[-C--:B------:R-:W-:Y:S01]  /*4dc0*/  LEA.HI.SX32 R131, R131, R84.reuse, 0x1b ;  /* 0x0000005483837211 */ /* 0x080fe200078fdaff */
[----:B------:R1:W-:Y:S01]  /*4dd0*/  STS [R93+0x80], R80 ;  /* 0x000080505d007388 */ /* 0x0003e20000000800 */
[----:B------:R-:W-:Y:S02]  /*4de0*/  LEA.HI.SX32 R128, R128, R84, 0x1b ;  /* 0x0000005480807211 */ /* 0x000fe400078fdaff */
[----:B0-----:R-:W-:-:S02]  /*4df0*/  IADD3 R125, R84, 0x3c0, RZ ;  /* 0x000003c0547d7810 */ /* 0x001fc40007ffe0ff */
[-C--:B------:R-:W-:Y:S02]  /*4e00*/  LEA.HI.SX32 R127, R127, R84.reuse, 0x1b ;  /* 0x000000547f7f7211 */ /* 0x080fe400078fdaff */
[-C--:B------:R-:W-:Y:S02]  /*4e10*/  LEA.HI.SX32 R125, R125, R84.reuse, 0x1b ;  /* 0x000000547d7d7211 */ /* 0x080fe400078fdaff */
[----:B------:R-:W-:Y:S02]  /*4e20*/  LEA.HI.SX32 R73, R73, R84, 0x1b ;  /* 0x0000005449497211 */ /* 0x000fe400078fdaff */
[----:B------:R-:W-:Y:S02]  /*4e30*/  LEA R85, R85, UR16, 0x2 ;  /* 0x0000001055557c11 */ /* 0x000fe4000f8e10ff */
[----:B------:R-:W-:Y:S01]  /*4e40*/  LEA R84, R152, UR16, 0x2 ;  /* 0x0000001098547c11 */ /* 0x000fe2000f8e10ff */
[----:B-----5:R0:W-:Y:S01]  /*4e50*/  STS [R92+0x100], R69 ;  /* 0x000100455c007388 */ /* 0x0201e20000000800 */
[----:B-1----:R-:W-:-:S02]  /*4e60*/  LEA R80, R151, UR16, 0x2 ;  /* 0x0000001097507c11 */ /* 0x002fc4000f8e10ff */
        /* <DEDUP_REMOVED lines=91> */
[----:B------:R-:W-:Y:S01]  /*5420*/  ISETP.GE.AND P0, PT, R87, UR24, PT ;  /* 0x0000001857007c0c */ /* 0x000fe2000bf06270 */
[----:B------:R-:W-:Y:S01]  /*5430*/  HFMA2.MMA R125, -RZ, RZ, 0, 0 ;  /* 0x00000000ff7d7435 */ /* 0x000fe200000001ff */
[----:B------:R-:W-:Y:S01]  /*5440*/  ISETP.GE.AND P3, PT, R90, UR24, PT ;  /* 0x000000185a007c0c */ /* 0x000fe2000bf66270 */
[----:B0-----:R-:W-:Y:S01]  /*5450*/  IMAD.MOV.U32 R121, RZ, RZ, RZ ;  /* 0x000000ffff797224 */ /* 0x001fe200078e00ff */
[----:B-1----:R-:W-:Y:S02]  /*5460*/  CS2R R122, SRZ ;  /* 0x00000000007a7805 */ /* 0x002fe4000001ff00 */
        /* <DEDUP_REMOVED lines=12> */
[----:B------:R-:W-:Y:S02]  /*5530*/  MOV R46, RZ ;  /* 0x000000ff002e7202 */ /* 0x000fe40000000f00 */
[----:B------:R-:W-:Y:S01]  /*5540*/  ISETP.GE.AND P5, PT, R79, UR24, PT ;  /* 0x000000184f007c0c */ /* 0x000fe2000bfa6270 */
        /* <DEDUP_REMOVED lines=26> */
[----:B------:R-:W-:Y:S01]  /*56f0*/  HFMA2.MMA R52, -RZ, RZ, 0, 0 ;  /* 0x00000000ff347435 */ /* 0x000fe200000001ff */
[----:B------:R-:W-:Y:S01]  /*5700*/  LEA.HI.SX32 R164, R48, R48, 0x1b ;  /* 0x0000003030a47211 */ /* 0x000fe200078fdaff */
[----:B------:R-:W-:Y:S01]  /*5710*/  IMAD.MOV.U32 R103, RZ, RZ, RZ ;  /* 0x000000ffff677224 */ /* 0x000fe200078e00ff */
[----:B------:R-:W-:Y:S02]  /*5720*/  MOV R105, RZ ;  /* 0x000000ff00697202 */ /* 0x000fe40000000f00 */
[----:B------:R-:W-:-:S02]  /*5730*/  MOV R101, RZ ;  /* 0x000000ff00657202 */ /* 0x000fc40000000f00 */
[----:B------:R-:W-:Y:S01]  /*5740*/  MOV R49, RZ ;  /* 0x000000ff00317202 */ /* 0x000fe20000000f00 */
[----:B------:R-:W5:Y:S01]  /*5750*/  @!P4 LDG.E R103, desc[UR18][R50.64+0xd80] ;  /* 0x000d80123267c981 */ /* 0x000f62000c1e1900 */
[----:B------:R-:W-:-:S03]  /*5760*/  LEA R164, R164, UR16, 0x2 ;  /* 0x00000010a4a47c11 */ /* 0x000fc6000f8e10ff */
        /* <DEDUP_REMOVED lines=69> */
[----:B------:R-:W-:Y:S01]  /*5bc0*/  STS [R77+0x2480], R139 ;  /* 0x0024808b4d007388 */ /* 0x000fe20000000800 */
[----:B------:R-:W-:-:S04]  /*5bd0*/  FMUL.FTZ R146, R41, R64 ;  /* 0x0000004029927220 */ /* 0x000fc80000410000 */
[----:B------:R-:W-:Y:S01]  /*5be0*/  MUFU.SIN R155, R152 ;  /* 0x00000098009b7308 */ /* 0x000fe20000000400 */
[----:B------:R2:W-:Y:S07]  /*5bf0*/  STS [R76+0x2500], R138 ;  /* 0x0025008a4c007388 */ /* 0x0005ee0000000800 */
[----:B------:R-:W3:Y:S01]  /*5c00*/  MUFU.EX2 R40, R40 ;  /* 0x0000002800287308 */ /* 0x000ee20000000800 */
[C---:B------:R-:W-:Y:S01]  /*5c10*/  FMUL.FTZ R149, R41.reuse, R59 ;  /* 0x0000003b29957220 */ /* 0x040fe20000410000 */
[----:B--2---:R-:W-:Y:S01]  /*5c20*/  FMUL.FTZ R138, R41, R58 ;  /* 0x0000003a298a7220 */ /* 0x004fe20000410000 */
[----:B------:R-:W-:-:S05]  /*5c30*/  FMUL.RZ R146, R146, 0.15915493667125701904 ;  /* 0x3e22f98392927820 */ /* 0x000fca000040c000 */
[----:B------:R-:W-:Y:S01]  /*5c40*/  MUFU.COS R152, R152 ;  /* 0x0000009800987308 */ /* 0x000fe20000000000 */
[C---:B------:R-:W-:Y:S01]  /*5c50*/  FMUL.FTZ R145, R131.reuse, R64 ;  /* 0x0000004083917220 */ /* 0x040fe20000410000 */
[----:B------:R-:W-:Y:S01]  /*5c60*/  FMUL.FTZ R139, R131, R59 ;  /* 0x0000003b838b7220 */ /* 0x000fe20000410000 */
[----:B------:R-:W-:-:S05]  /*5c70*/  FMUL.RZ R138, R138, 0.15915493667125701904 ;  /* 0x3e22f9838a8a7820 */ /* 0x000fca000040c000 */
[----:B------:R-:W2:Y:S01]  /*5c80*/  MUFU.EX2 R130, R130 ;  /* 0x0000008200827308 */ /* 0x000ea20000000800 */
[----:B------:R-:W-:Y:S01]  /*5c90*/  FMUL.RZ R149, R149, 0.15915493667125701904 ;  /* 0x3e22f98395957820 */ /* 0x000fe2000040c000 */
[----:B------:R4:W-:Y:S01]  /*5ca0*/  STS [R72+0x2580], R73 ;  /* 0x0025804948007388 */ /* 0x0009e20000000800 */
[----:B------:R-:W-:-:S05]  /*5cb0*/  FMUL.FTZ R143, R131, R63 ;  /* 0x0000003f838f7220 */ /* 0x000fca0000410000 */
[----:B------:R-:W-:Y:S01]  /*5cc0*/  MUFU.SIN R100, R146 ;  /* 0x0000009200647308 */ /* 0x000fe20000000400 */
[----:B------:R-:W-:Y:S01]  /*5cd0*/  FMUL.FTZ R142, R131, R62 ;  /* 0x0000003e838e7220 */ /* 0x000fe20000410000 */
[C---:B---3--:R-:W-:Y:S01]  /*5ce0*/  FMUL.FTZ R81, R40.reuse, R81 ;  /* 0x0000005128517220 */ /* 0x048fe20000410000 */
[----:B------:R-:W-:-:S05]  /*5cf0*/  FMUL.FTZ R84, R40, R84 ;  /* 0x0000005428547220 */ /* 0x000fca0000410000 */
[----:B------:R-:W-:Y:S01]  /*5d00*/  MUFU.SIN R76, R138 ;  /* 0x0000008a004c7308 */ /* 0x000fe20000000400 */
[----:B------:R-:W-:-:S07]  /*5d10*/  SHF.L.U32 R40, R163, 0x4, RZ ;  /* 0x00000004a3287819 */ /* 0x000fce00000006ff */
[----:B----4-:R3:W-:Y:S01]  /*5d20*/  MUFU.COS R73, R138 ;  /* 0x0000008a00497308 */ /* 0x0107e20000000000 */
[----:B------:R-:W-:Y:S07]  /*5d30*/  STS [R69+0x2600], R148 ;  /* 0x0026009445007388 */ /* 0x000fee0000000800 */
[----:B------:R-:W-:Y:S01]  /*5d40*/  MUFU.COS R146, R146 ;  /* 0x0000009200927308 */ /* 0x000fe20000000000 */
[----:B---3--:R-:W-:-:S07]  /*5d50*/  FMUL.FTZ R138, R131, R58 ;  /* 0x0000003a838a7220 */ /* 0x008fce0000410000 */
[----:B------:R-:W3:Y:S01]  /*5d60*/  MUFU.EX2 R145, R145 ;  /* 0x0000009100917308 */ /* 0x000ee20000000800 */
[----:B------:R4:W-:Y:S07]  /*5d70*/  STS [R135+0x2680], R147 ;  /* 0x0026809387007388 */ /* 0x0009ee0000000800 */
[----:B------:R-:W-:Y:S01]  /*5d80*/  MUFU.SIN R80, R149 ;  /* 0x0000009500507308 */ /* 0x000fe20000000400 */
[----:B--2---:R-:W-:-:S07]  /*5d90*/  FMUL.FTZ R152, R130, R152 ;  /* 0x0000009882987220 */ /* 0x004fce0000410000 */
[----:B------:R2:W-:Y:S01]  /*5da0*/  MUFU.COS R77, R149 ;  /* 0x00000095004d7308 */ /* 0x0005e20000000000 */
[----:B------:R-:W-:-:S07]  /*5db0*/  FMUL.FTZ R155, R130, R155 ;  /* 0x0000009b829b7220 */ /* 0x000fce0000410000 */
[----:B------:R-:W5:Y:S01]  /*5dc0*/  MUFU.EX2 R139, R139 ;  /* 0x0000008b008b7308 */ /* 0x000f620000000800 */
[-C--:B--2---:R-:W-:Y:S01]  /*5dd0*/  FMUL.FTZ R149, R41, R57.reuse ;  /* 0x0000003929957220 */ /* 0x084fe20000410000 */
[----:B----4-:R-:W-:Y:S01]  /*5de0*/  FMUL.FTZ R135, R131, R57 ;  /* 0x0000003983877220 */ /* 0x010fe20000410000 */
[----:B------:R-:W-:-:S05]  /*5df0*/  IADD3 R130, R40, 0x3, RZ ;  /* 0x0000000328827810 */ /* 0x000fca0007ffe0ff */
[----:B------:R-:W2:Y:S01]  /*5e00*/  MUFU.EX2 R143, R143 ;  /* 0x0000008f008f7308 */ /* 0x000ea20000000800 */
[----:B------:R-:W-:Y:S01]  /*5e10*/  FMUL.RZ R149, R149, 0.15915493667125701904 ;  /* 0x3e22f98395957820 */ /* 0x000fe2000040c000 */
[----:B------:R-:W-:-:S06]  /*5e20*/  FMUL.FTZ R156, R41, R56 ;  /* 0x00000038299c7220 */ /* 0x000fcc0000410000 */
[----:B------:R-:W4:Y:S01]  /*5e30*/  MUFU.EX2 R138, R138 ;  /* 0x0000008a008a7308 */ /* 0x000f220000000800 */
[----:B------:R-:W-:Y:S01]  /*5e40*/  ISETP.GE.U32.AND P5, PT, R130, UR17, PT ;  /* 0x0000001182007c0c */ /* 0x000fe2000bfa6070 */
[----:B------:R0:W-:Y:S01]  /*5e50*/  STS [R97+0x2700], R134 ;  /* 0x0027008661007388 */ /* 0x0001e20000000800 */
[----:B------:R-:W-:-:S05]  /*5e60*/  IADD3 R130, R40, 0x5, RZ ;  /* 0x0000000528827810 */ /* 0x000fca0007ffe0ff */
[----:B------:R-:W4:Y:S01]  /*5e70*/  MUFU.EX2 R142, R142 ;  /* 0x0000008e008e7308 */ /* 0x000f220000000800 */
[----:B------:R-:W-:Y:S01]  /*5e80*/  FMUL.RZ R156, R156, 0.15915493667125701904 ;  /* 0x3e22f9839c9c7820 */ /* 0x000fe2000040c000 */
[----:B---3--:R-:W-:Y:S01]  /*5e90*/  FMUL.FTZ R100, R145, R100 ;  /* 0x0000006491647220 */ /* 0x008fe20000410000 */
[C---:B-1----:R-:W-:Y:S01]  /*5ea0*/  FMUL.FTZ R99, R16.reuse, R99 ;  /* 0x0000006310637220 */ /* 0x042fe20000410000 */
[----:B0-----:R-:W-:Y:S01]  /*5eb0*/  FMUL.FTZ R134, R131, R56 ;  /* 0x0000003883867220 */ /* 0x001fe20000410000 */
[----:B------:R-:W-:Y:S01]  /*5ec0*/  FMUL.FTZ R97, R145, R146 ;  /* 0x0000009291617220 */ /* 0x000fe20000410000 */
[----:B------:R-:W-:Y:S02]  /*5ed0*/  FMUL.FTZ R98, R16, R98 ;  /* 0x0000006210627220 */ /* 0x000fe40000410000 */
[----:B------:R-:W-:Y:S01]  /*5ee0*/  MUFU.SIN R72, R149 ;  /* 0x0000009500487308 */ /* 0x000fe20000000400 */
[C---:B-----5:R-:W-:Y:S01]  /*5ef0*/  FMUL.FTZ R77, R139.reuse, R77 ;  /* 0x0000004d8b4d7220 */ /* 0x060fe20000410000 */
[----:B------:R-:W-:Y:S01]  /*5f00*/  FMUL.FTZ R80, R139, R80 ;  /* 0x000000508b507220 */ /* 0x000fe20000410000 */
[----:B------:R-:W-:-:S02]  /*5f10*/  ISETP.GE.U32.AND P2, PT, R40, UR17, PT ;  /* 0x0000001128007c0c */ /* 0x000fc4000bf46070 */
[----:B------:R-:W-:-:S03]  /*5f20*/  ISETP.GE.U32.AND P0, PT, R130, UR17, PT ;  /* 0x0000001182007c0c */ /* 0x000fc6000bf06070 */
[----:B------:R-:W-:Y:S01]  /*5f30*/  MUFU.COS R69, R149 ;  /* 0x0000009500457308 */ /* 0x000fe20000000000 */
[C---:B------:R-:W-:Y:S02]  /*5f40*/  IADD3 R139, R40.reuse, 0x1, RZ ;  /* 0x00000001288b7810 */ /* 0x040fe40007ffe0ff */
[----:B------:R-:W-:-:S05]  /*5f50*/  IADD3 R130, R40, 0x6, RZ ;  /* 0x0000000628827810 */ /* 0x000fca0007ffe0ff */
[----:B------:R-:W0:Y:S01]  /*5f60*/  MUFU.EX2 R135, R135 ;  /* 0x0000008700877308 */ /* 0x000e220000000800 */
[C---:B--2---:R-:W-:Y:S01]  /*5f70*/  FMUL.FTZ R93, R143.reuse, R93 ;  /* 0x0000005d8f5d7220 */ /* 0x044fe20000410000 */
        /* <DEDUP_REMOVED lines=8> */
[C---:B----4-:R-:W-:Y:S01]  /*6000*/  FMUL.FTZ R73, R138.reuse, R73 ;  /* 0x000000498a497220 */ /* 0x050fe20000410000 */
        /* <DEDUP_REMOVED lines=18> */
[C---:B0-----:R-:W-:Y:S01]  /*6130*/  FMUL.FTZ R69, R135.reuse, R69 ;  /* 0x0000004587457220 */ /* 0x041fe20000410000 */
[----:B------:R-:W-:Y:S01]  /*6140*/  FMUL.FTZ R72, R135, R72 ;  /* 0x0000004887487220 */ /* 0x000fe20000410000 */
[----:B------:R-:W-:Y:S01]  /*6150*/  FSEL R92, R92, RZ, !P4 ;  /* 0x000000ff5c5c7208 */ /* 0x000fe20006000000 */
[----:B------:R-:W-:Y:S01]  /*6160*/  FMUL.FTZ R87, R13, R87 ;  /* 0x000000570d577220 */ /* 0x000fe20000410000 */
[----:B------:R-:W-:Y:S01]  /*6170*/  FSEL R91, R91, RZ, !P4 ;  /* 0x000000ff5b5b7208 */ /* 0x000fe20006000000 */
[----:B------:R-:W-:Y:S01]  /*6180*/  FMUL.FTZ R86, R13, R86 ;  /* 0x000000560d567220 */ /* 0x000fe20000410000 */
[----:B------:R-:W-:Y:S01]  /*6190*/  FSEL R90, R90, RZ, !P4 ;  /* 0x000000ff5a5a7208 */ /* 0x000fe20006000000 */
[----:B------:R-:W-:Y:S01]  /*61a0*/  VIADD R135, R40, 0x4 ;  /* 0x0000000428877836 */ /* 0x000fe20000000000 */
[----:B------:R-:W-:-:S02]  /*61b0*/  FSEL R89, R89, 1, !P4 ;  /* 0x3f80000059597808 */ /* 0x000fc40006000000 */
[----:B------:R-:W-:Y:S02]  /*61c0*/  ISETP.GE.U32.AND P4, PT, R130, UR17, PT ;  /* 0x0000001182007c0c */ /* 0x000fe4000bf86070 */
[----:B------:R-:W-:Y:S01]  /*61d0*/  IADD3 R130, R40, 0x9, RZ ;  /* 0x0000000928827810 */ /* 0x000fe20007ffe0ff */
[----:B------:R-:W-:Y:S01]  /*61e0*/  FMUL.FTZ R83, R12, R83 ;  /* 0x000000530c537220 */ /* 0x000fe20000410000 */
[----:B------:R-:W-:Y:S01]  /*61f0*/  FSEL R88, R88, RZ, !P5 ;  /* 0x000000ff58587208 */ /* 0x000fe20006800000 */
[----:B------:R-:W-:Y:S01]  /*6200*/  FMUL.FTZ R82, R12, R82 ;  /* 0x000000520c527220 */ /* 0x000fe20000410000 */
[----:B------:R-:W-:Y:S02]  /*6210*/  FSEL R87, R87, RZ, !P5 ;  /* 0x000000ff57577208 */ /* 0x000fe40006800000 */
[----:B------:R-:W-:Y:S02]  /*6220*/  FSEL R86, R86, RZ, !P5 ;  /* 0x000000ff56567208 */ /* 0x000fe40006800000 */
        /* <DEDUP_REMOVED lines=63> */
[----:B------:R-:W-:Y:S01]  /*6620*/  ISETP.GE.U32.AND P4, PT, R162, UR17, PT ;  /* 0x00000011a2007c0c */ /* 0x000fe2000bf86070 */
[----:B------:R-:W-:-:S04]  /*6630*/  VIADD R162, R40, 0xf ;  /* 0x0000000f28a27836 */ /* 0x000fc80000000000 */
        /* <DEDUP_REMOVED lines=408> */
.L_x_1021:
        /* <DEDUP_REMOVED lines=9> */
[C---:B------:R-:W-:Y:S01]  /*8050*/  FFMA.FTZ R44, R53.reuse, R40, -R44 ;  /* 0x00000028352c7223 */ /* 0x040fe2000001082c */
[----:B------:R-:W-:Y:S01]  /*8060*/  FFMA.FTZ R160, R53, R43, R160 ;  /* 0x0000002b35a07223 */ /* 0x000fe200000100a0 */
[----:B------:R-:W-:Y:S01]  /*8070*/  @!P0 IMAD.MOV.U32 R48, RZ, RZ, R40 ;  /* 0x000000ffff308224 */ /* 0x000fe200078e0028 */
[----:B0-----:R-:W-:Y:S02]  /*8080*/  @!P0 MOV R49, R41 ;  /* 0x0000002900318202 */ /* 0x001fe40000000f00 */
[----:B------:R-:W-:Y:S01]  /*8090*/  FADD.FTZ R47, R52, R160 ;  /* 0x000000a0342f7221 */ /* 0x000fe20000010000 */
[----:B------:R-:W-:-:S02]  /*80a0*/  @!P0 MOV R50, R42 ;  /* 0x0000002a00328202 */ /* 0x000fc40000000f00 */
[----:B------:R-:W-:-:S07]  /*80b0*/  @!P0 MOV R51, R43 ;  /* 0x0000002b00338202 */ /* 0x000fce0000000f00 */
.L_x_1022:
[----:B------:R-:W-:Y:S05]  /*80c0*/  BSYNC B0 ;  /* 0x0000000000007941 */ /* 0x000fea0003800000 */
.L_x_1020:
        /* <DEDUP_REMOVED lines=127> */
.L_x_1024:
[----:B------:R-:W-:Y:S05]  /*88c0*/  BSYNC B0 ;  /* 0x0000000000007941 */ /* 0x000fea0003800000 */
.L_x_1023:
        /* <DEDUP_REMOVED lines=54> */
.L_x_1019:
        /* <DEDUP_REMOVED lines=44> */
[----:B------:R-:W-:Y:S01]  /*8ef0*/  USHF.L.U32 UR20, UR6, 0xa, URZ ;  /* 0x0000000a06147899 */ /* 0x000fe2000800063f */
[----:B------:R-:W-:-:S03]  /*8f00*/  SHF.R.S32.HI R44, RZ, 0x1f, R5 ;  /* 0x0000001fff2c7819 */ /* 0x000fc60000011405 */
[----:B------:R-:W-:Y:S01]  /*8f10*/  USHF.R.S32.HI UR23, URZ, 0x1f, UR20 ;  /* 0x0000001f3f177899 */ /* 0x000fe20008011414 */
[----:B------:R-:W-:Y:S01]  /*8f20*/  BSSY B0, `(.L_x_1026) ;  /* 0x0000027000007945 */ /* 0x000fe20003800000 */
[----:B------:R-:W-:Y:S01]  /*8f30*/  IADD3 R2, P2, R5, UR20, RZ ;  /* 0x0000001405027c10 */ /* 0x000fe2000ff5e0ff */
[----:B------:R-:W-:-:S03]  /*8f40*/  IMAD.WIDE.U32 R6, R67, UR24, RZ ;  /* 0x0000001843067c25 */ /* 0x000fc6000f8e00ff */
        /* <DEDUP_REMOVED lines=18> */
[----:B------:R-:W-:Y:S06]  /*9070*/  BAR.SYNC.DEFER_BLOCKING 0x0 ;  /* 0x0000000000007b1d */ /* 0x000fec0000010000 */
[----:B------:R-:W1:Y:S01]  /*9080*/  LDS R69, [UR16+0x1080] ;  /* 0x00108010ff457984 */ /* 0x000e620008000800 */
[----:B0-----:R-:W-:-:S05]  /*9090*/  MOV R0, UR7 ;  /* 0x0000000700007c02 */ /* 0x001fca0008000f00 */
[----:B------:R-:W-:Y:S01]  /*90a0*/  IMAD R39, R67, UR25, R0 ;  /* 0x0000001943277c24 */ /* 0x000fe2000f8e0200 */
[----:B-1----:R-:W-:-:S13]  /*90b0*/  ISETP.GE.AND P1, PT, R5, R69, PT ;  /* 0x000000450500720c */ /* 0x002fda0003f26270 */
[----:B------:R-:W-:Y:S05]  /*90c0*/  @P1 BRA `(.L_x_1027) ;  /* 0x0000000000301947 */ /* 0x000fea0003800000 */
[----:B------:R-:W-:Y:S01]  /*90d0*/  ULDC.64 UR26, c[0x0][0x2b8] ;  /* 0x0000ae00001a7ab9 */ /* 0x000fe20000000a00 */
[----:B------:R-:W-:Y:S01]  /*90e0*/  IMAD.WIDE.U32 R8, R67, UR24, R2 ;  /* 0x0000001843087c25 */ /* 0x000fe2000f8e0002 */
[----:B------:R-:W-:-:S03]  /*90f0*/  UIMAD UR7, UR21, UR26, URZ ;  /* 0x0000001a150772a4 */ /* 0x000fc6000f8e023f */
[----:B------:R-:W-:-:S03]  /*9100*/  IMAD.IADD R9, R39, 0x1, R9 ;  /* 0x0000000127097824 */ /* 0x000fc600078e0209 */
        /* <DEDUP_REMOVED lines=8> */
.L_x_1027:
[----:B------:R-:W-:Y:S05]  /*9190*/  BSYNC B0 ;  /* 0x0000000000007941 */ /* 0x000fea0003800000 */
.L_x_1026:
[----:B------:R-:W-:Y:S01]  /*91a0*/  ULDC.64 UR24, c[0x0][0x2b8] ;  /* 0x0000ae0000187ab9 */ /* 0x000fe20000000a00 */
[----:B------:R-:W-:Y:S01]  /*91b0*/  IADD3 R7, R7, R39, RZ ;  /* 0x0000002707077210 */ /* 0x000fe20007ffe0ff */
[----:B------:R-:W-:Y:S01]  /*91c0*/  UIMAD UR7, UR21, UR24, URZ ;  /* 0x00000018150772a4 */ /* 0x000fe2000f8e023f */
[C---:B------:R-:W-:Y:S02]  /*91d0*/  LOP3.LUT R0, R5.reuse, 0x20, RZ, 0xfc, !PT ;  /* 0x0000002005007812 */ /* 0x040fe400078efcff */
[C---:B------:R-:W-:Y:S01]  /*91e0*/  LOP3.LUT R4, R5.reuse, 0x60, RZ, 0xfc, !PT ;  /* 0x0000006005047812 */ /* 0x040fe200078efcff */
[----:B------:R-:W-:Y:S01]  /*91f0*/  IMAD.WIDE.U32 R6, R68, UR24, R6 ;  /* 0x0000001844067c25 */ /* 0x000fe2000f8e0006 */
[C---:B0-----:R-:W-:Y:S02]  /*9200*/  LOP3.LUT R13, R5.reuse, 0x140, RZ, 0xfc, !PT ;  /* 0x00000140050d7812 */ /* 0x041fe400078efcff */
[----:B------:R-:W-:Y:S01]  /*9210*/  MOV R9, UR7 ;  /* 0x0000000700097c02 */ /* 0x000fe20008000f00 */
[----:B------:R-:W-:Y:S01]  /*9220*/  ULDC UR7, c[0x0][0x218] ;  /* 0x0000860000077ab9 */ /* 0x000fe20000000800 */
[----:B------:R-:W-:Y:S01]  /*9230*/  IADD3 R8, P2, R6, UR20, RZ ;  /* 0x0000001406087c10 */ /* 0x000fe2000ff5e0ff */
[----:B------:R-:W-:Y:S01]  /*9240*/  UIMAD UR7, UR6, -0x400, UR7 ;  /* 0xfffffc00060778a4 */ /* 0x000fe2000f8e0207 */
[----:B------:R-:W-:Y:S01]  /*9250*/  LOP3.LUT R6, R5, 0x40, RZ, 0xfc, !PT ;  /* 0x0000004005067812 */ /* 0x000fe200078efcff */
[----:B------:R-:W-:Y:S01]  /*9260*/  IMAD R9, R68, UR25, R9 ;  /* 0x0000001944097c24 */ /* 0x000fe2000f8e0209 */
[----:B------:R-:W-:Y:S01]  /*9270*/  ULDC.64 UR24, c[0x0][0x308] ;  /* 0x0000c20000187ab9 */ /* 0x000fe20000000a00 */
[----:B------:R-:W-:-:S02]  /*9280*/  ISETP.GE.AND P3, PT, R4, R69, PT ;  /* 0x000000450400720c */ /* 0x000fc40003f66270 */
        /* <DEDUP_REMOVED lines=21> */
[-C--:B------:R-:W-:Y:S01]  /*93e0*/  ISETP.GE.AND P1, PT, R9, R69.reuse, PT ;  /* 0x000000450900720c */ /* 0x080fe20003f26270 */
[----:B------:R1:W-:Y:S01]  /*93f0*/  @!P2 STG.E desc[UR18][R38.64+0x100], R33 ;  /* 0x000100212600a986 */ /* 0x0003e2000c101912 */
[----:B------:R-:W-:-:S02]  /*9400*/  ISETP.GE.AND P2, PT, R10, R69, PT ;  /* 0x000000450a00720c */ /* 0x000fc40003f46270 */
[-C--:B------:R-:W-:Y:S01]  /*9410*/  ISETP.GE.AND P3, PT, R11, R69.reuse, PT ;  /* 0x000000450b00720c */ /* 0x080fe20003f66270 */
[----:B------:R-:W-:Y:S01]  /*9420*/  @!P6 STG.E desc[UR18][R38.64+0x280], R43 ;  /* 0x0002802b2600e986 */ /* 0x000fe2000c101912 */
[-C--:B------:R-:W-:Y:S02]  /*9430*/  ISETP.GE.AND P4, PT, R12, R69.reuse, PT ;  /* 0x000000450c00720c */ /* 0x080fe40003f86270 */
[----:B------:R-:W-:Y:S01]  /*9440*/  ISETP.GE.AND P6, PT, R5, UR7, PT ;  /* 0x0000000705007c0c */ /* 0x000fe2000bfc6270 */
[----:B0-----:R-:W-:Y:S01]  /*9450*/  IMAD.WIDE.U32 R36, R67, UR24, RZ ;  /* 0x0000001843247c25 */ /* 0x001fe2000f8e00ff */
[C---:B------:R-:W-:Y:S01]  /*9460*/  LOP3.LUT R14, R5.reuse, 0x160, RZ, 0xfc, !PT ;  /* 0x00000160050e7812 */ /* 0x040fe200078efcff */
[----:B------:R-:W-:Y:S01]  /*9470*/  @!P5 STG.E desc[UR18][R38.64+0x500], R53 ;  /* 0x000500352600d986 */ /* 0x000fe2000c101912 */
[----:B------:R-:W-:Y:S02]  /*9480*/  MOV R16, UR17 ;  /* 0x0000001100107c02 */ /* 0x000fe40008000f00 */
[----:B------:R-:W-:Y:S01]  /*9490*/  ISETP.GE.AND P5, PT, R14, R69, PT ;  /* 0x000000450e00720c */ /* 0x000fe20003fa6270 */
[----:B------:R0:W-:Y:S01]  /*94a0*/  @!P1 STG.E desc[UR18][R38.64+0x300], R45 ;  /* 0x0003002d26009986 */ /* 0x0001e2000c101912 */
[----:B------:R-:W-:Y:S01]  /*94b0*/  LOP3.LUT R15, R5, 0x180, RZ, 0xfc, !PT ;  /* 0x00000180050f7812 */ /* 0x000fe200078efcff */
[----:B------:R-:W-:Y:S01]  /*94c0*/  IMAD R35, R67, UR25, R16 ;  /* 0x0000001943237c24 */ /* 0x000fe2000f8e0210 */
[C---:B------:R-:W-:Y:S01]  /*94d0*/  LOP3.LUT R16, R5.reuse, 0x1a0, RZ, 0xfc, !PT ;  /* 0x000001a005107812 */ /* 0x040fe200078efcff */
[----:B------:R-:W-:Y:S01]  /*94e0*/  @!P2 STG.E desc[UR18][R38.64+0x380], R47 ;  /* 0x0003802f2600a986 */ /* 0x000fe2000c101912 */
[----:B-1----:R-:W-:-:S02]  /*94f0*/  LOP3.LUT R33, R5, 0x1c0, RZ, 0xfc, !PT ;  /* 0x000001c005217812 */ /* 0x002fc400078efcff */
[----:B------:R-:W-:Y:S01]  /*9500*/  LOP3.LUT R34, R5, 0x1e0, RZ, 0xfc, !PT ;  /* 0x000001e005227812 */ /* 0x000fe200078efcff */
[----:B------:R1:W-:Y:S01]  /*9510*/  @!P3 STG.E desc[UR18][R38.64+0x400], R49 ;  /* 0x000400312600b986 */ /* 0x0003e2000c101912 */
[----:B------:R-:W-:Y:S02]  /*9520*/  MOV R40, UR20 ;  /* 0x0000001400287c02 */ /* 0x000fe40008000f00 */
[----:B------:R-:W-:Y:S01]  /*9530*/  MOV R41, UR23 ;  /* 0x0000001700297c02 */ /* 0x000fe20008000f00 */
[----:B------:R-:W-:Y:S01]  /*9540*/  @!P4 STG.E desc[UR18][R38.64+0x480], R51 ;  /* 0x000480332600c986 */ /* 0x000fe2000c101912 */
[-C--:B------:R-:W-:Y:S02]  /*9550*/  ISETP.GE.AND P4, PT, R15, R69.reuse, PT ;  /* 0x000000450f00720c */ /* 0x080fe40003f86270 */
[-C--:B------:R-:W-:Y:S01]  /*9560*/  ISETP.GE.AND P3, PT, R16, R69.reuse, PT ;  /* 0x000000451000720c */ /* 0x080fe20003f66270 */
[----:B------:R-:W-:Y:S01]  /*9570*/  @!P6 IMAD.WIDE.U32 R40, R67, UR24, R40 ;  /* 0x000000184328ec25 */ /* 0x000fe2000f8e0028 */
[-C--:B------:R-:W-:Y:S01]  /*9580*/  ISETP.GE.AND P2, PT, R33, R69.reuse, PT ;  /* 0x000000452100720c */ /* 0x080fe20003f46270 */
[----:B------:R-:W-:Y:S01]  /*9590*/  ULDC.64 UR24, c[0x0][0x2a8] ;  /* 0x0000aa0000187ab9 */ /* 0x000fe20000000a00 */
[----:B------:R-:W-:Y:S01]  /*95a0*/  ISETP.GE.AND P1, PT, R34, R69, PT ;  /* 0x000000452200720c */ /* 0x000fe20003f26270 */
[----:B------:R-:W-:Y:S01]  /*95b0*/  UIMAD UR17, UR21, UR24, URZ ;  /* 0x00000018151172a4 */ /* 0x000fe2000f8e023f */
[----:B------:R-:W-:Y:S01]  /*95c0*/  @!P5 STG.E desc[UR18][R38.64+0x580], R55 ;  /* 0x000580372600d986 */ /* 0x000fe2000c101912 */
[----:B0-----:R-:W-:-:S02]  /*95d0*/  IADD3 R45, P5, R5, 0x20, RZ ;  /* 0x00000020052d7810 */ /* 0x001fc40007fbe0ff */
[----:B------:R-:W-:Y:S02]  /*95e0*/  IADD3 R37, R37, R35, RZ ;  /* 0x0000002325257210 */ /* 0x000fe40007ffe0ff */
[----:B------:R-:W-:Y:S01]  /*95f0*/  @!P6 IADD3 R41, R35, R41, RZ ;  /* 0x000000292329e210 */ /* 0x000fe20007ffe0ff */
[----:B------:R-:W-:Y:S01]  /*9600*/  IMAD.X R46, RZ, RZ, R44, P5 ;  /* 0x000000ffff2e7224 */ /* 0x000fe200028e062c */
[----:B-1----:R-:W-:Y:S01]  /*9610*/  MOV R49, UR17 ;  /* 0x0000001100317c02 */ /* 0x002fe20008000f00 */
[----:B------:R-:W-:Y:S01]  /*9620*/  @!P4 STG.E desc[UR18][R38.64+0x600], R57 ;  /* 0x000600392600c986 */ /* 0x000fe2000c101912 */
[C---:B------:R-:W-:Y:S01]  /*9630*/  IMAD.WIDE.U32 R42, R68.reuse, UR24, R36 ;  /* 0x00000018442a7c25 */ /* 0x040fe2000f8e0024 */
[C---:B------:R-:W-:Y:S02]  /*9640*/  SHF.L.U32 R36, R45.reuse, 0x2, RZ ;  /* 0x000000022d247819 */ /* 0x040fe400000006ff */
[----:B------:R-:W-:Y:S01]  /*9650*/  @!P3 STG.E desc[UR18][R38.64+0x680], R59 ;  /* 0x0006803b2600b986 */ /* 0x000fe2000c101912 */
[----:B------:R-:W-:Y:S01]  /*9660*/  @!P6 IMAD.WIDE.U32 R40, R68, UR24, R40 ;  /* 0x000000184428ec25 */ /* 0x000fe2000f8e0028 */
[----:B------:R-:W-:-:S02]  /*9670*/  SHF.L.U64.HI R35, R45, 0x2, R46 ;  /* 0x000000022d237819 */ /* 0x000fc4000001022e */
[----:B------:R-:W-:Y:S01]  /*9680*/  @!P2 STG.E desc[UR18][R38.64+0x700], R61 ;  /* 0x0007003d2600a986 */ /* 0x000fe2000c101912 */
[----:B------:R-:W-:Y:S01]  /*9690*/  IMAD R49, R68, UR25, R49 ;  /* 0x0000001944317c24 */ /* 0x000fe2000f8e0231 */
[----:B------:R-:W-:Y:S01]  /*96a0*/  ULDC.64 UR24, c[0x0][0x318] ;  /* 0x0000c60000187ab9 */ /* 0x000fe20000000a00 */
[----:B------:R-:W-:Y:S01]  /*96b0*/  IADD3 R45, P4, R42, UR20, RZ ;  /* 0x000000142a2d7c10 */ /* 0x000fe2000ff9e0ff */
[----:B------:R0:W-:Y:S01]  /*96c0*/  @!P1 STG.E desc[UR18][R38.64+0x780], R63 ;  /* 0x0007803f26009986 */ /* 0x0001e2000c101912 */
[----:B------:R-:W-:Y:S02]  /*96d0*/  @!P6 IADD3 R47, P3, R5, R40, RZ ;  /* 0x00000028052fe210 */ /* 0x000fe40007f7e0ff */
[----:B------:R-:W-:Y:S02]  /*96e0*/  IADD3 R42, P5, R36, UR24, RZ ;  /* 0x00000018242a7c10 */ /* 0x000fe4000ffbe0ff */
[----:B------:R-:W-:Y:S02]  /*96f0*/  @!P6 IADD3.X R44, R44, R41, R49, P3, !PT ;  /* 0x000000292c2ce210 */ /* 0x000fe40001ffe431 */
[----:B------:R-:W-:-:S02]  /*9700*/  IADD3.X R46, R49, UR23, R43, P4, !PT ;  /* 0x00000017312e7c10 */ /* 0x000fc4000a7fe42b */
[----:B------:R-:W-:Y:S02]  /*9710*/  @!P6 LEA R40, P2, R47, UR24, 0x2 ;  /* 0x000000182f28ec11 */ /* 0x000fe4000f8410ff */
[----:B------:R-:W-:Y:S02]  /*9720*/  IADD3.X R37, R35, UR25, RZ, P5, !PT ;  /* 0x0000001923257c10 */ /* 0x000fe4000affe4ff */
[----:B------:R-:W-:Y:S02]  /*9730*/  LEA R42, P3, R45, R42, 0x2 ;  /* 0x0000002a2d2a7211 */ /* 0x000fe400078610ff */
[----:B------:R-:W-:Y:S01]  /*9740*/  @!P6 LEA.HI.X R41, R47, UR25, R44, 0x2, P2 ;  /* 0x000000192f29ec11 */ /* 0x000fe200090f142c */
[----:B------:R-:W-:Y:S01]  /*9750*/  HFMA2.MMA R44, -RZ, RZ, 0, 0 ;  /* 0x00000000ff2c7435 */ /* 0x000fe200000001ff */
[----:B------:R-:W-:Y:S01]  /*9760*/  BAR.SYNC.DEFER_BLOCKING 0x0 ;  /* 0x0000000000007b1d */ /* 0x000fe20000010000 */
[----:B------:R-:W-:Y:S02]  /*9770*/  LEA.HI.X R43, R45, R37, R46, 0x2, P3 ;  /* 0x000000252d2b7211 */ /* 0x000fe400018f142e */
[----:B------:R-:W-:-:S02]  /*9780*/  ISETP.GE.AND P4, PT, R0, UR7, PT ;  /* 0x0000000700007c0c */ /* 0x000fc4000bf86270 */
[----:B------:R-:W-:Y:S02]  /*9790*/  ISETP.GE.AND P3, PT, R6, UR7, PT ;  /* 0x0000000706007c0c */ /* 0x000fe4000bf66270 */
[----:B------:R-:W-:Y:S01]  /*97a0*/  ISETP.GE.AND P2, PT, R4, UR7, PT ;  /* 0x0000000704007c0c */ /* 0x000fe2000bf46270 */
[----:B------:R-:W-:Y:S01]  /*97b0*/  HFMA2.MMA R45, -RZ, RZ, 0, 0 ;  /* 0x00000000ff2d7435 */ /* 0x000fe200000001ff */
[----:B------:R-:W-:Y:S02]  /*97c0*/  MOV R37, RZ ;  /* 0x000000ff00257202 */ /* 0x000fe40000000f00 */
[----:B------:R-:W-:Y:S02]  /*97d0*/  CS2R R46, SRZ ;  /* 0x00000000002e7805 */ /* 0x000fe4000001ff00 */
[----:B------:R-:W-:Y:S02]  /*97e0*/  ISETP.GE.AND P1, PT, R7, UR7, PT ;  /* 0x0000000707007c0c */ /* 0x000fe4000bf26270 */
[----:B------:R-:W-:-:S02]  /*97f0*/  ISETP.GE.AND P5, PT, R9, UR7, PT ;  /* 0x0000000709007c0c */ /* 0x000fc4000bfa6270 */
        /* <DEDUP_REMOVED lines=43> */
[----:B-----5:R-:W-:Y:S01]  /*9ab0*/  STS [R106+0x180], R45 ;  /* 0x0001802d6a007388 */ /* 0x020fe20000000800 */
[----:B0-----:R-:W-:-:S03]  /*9ac0*/  IADD3 R37, R70, 0x1, RZ ;  /* 0x0000000146257810 */ /* 0x001fc60007ffe0ff */
[----:B------:R-:W-:Y:S04]  /*9ad0*/  STS [R105+0x200], R39 ;  /* 0x0002002769007388 */ /* 0x000fe80000000800 */
[----:B------:R0:W-:Y:S04]  /*9ae0*/  STS [R104+0x280], R38 ;  /* 0x0002802668007388 */ /* 0x0001e80000000800 */
[----:B------:R-:W-:Y:S01]  /*9af0*/  STS [R103+0x300], R48 ;  /* 0x0003003067007388 */ /* 0x000fe20000000800 */
[----:B------:R-:W-:-:S03]  /*9b00*/  LEA.HI.SX32 R37, R37, R70, 0x1b ;  /* 0x0000004625257211 */ /* 0x000fc600078fdaff */
[----:B------:R-:W-:Y:S01]  /*9b10*/  STS [R102+0x380], R47 ;  /* 0x0003802f66007388 */ /* 0x000fe20000000800 */
[----:B0-----:R-:W-:-:S03]  /*9b20*/  IADD3 R38, R70, 0x2, RZ ;  /* 0x0000000246267810 */ /* 0x001fc60007ffe0ff */
[----:B------:R-:W-:Y:S04]  /*9b30*/  STS [R101+0x400], R41 ;  /* 0x0004002965007388 */ /* 0x000fe80000000800 */
[----:B------:R0:W-:Y:S01]  /*9b40*/  STS [R100+0x480], R40 ;  /* 0x0004802864007388 */ /* 0x0001e20000000800 */
[----:B------:R-:W-:Y:S01]  /*9b50*/  LEA.HI.SX32 R38, R38, R70, 0x1b ;  /* 0x0000004626267211 */ /* 0x000fe200078fdaff */
[----:B------:R-:W-:Y:S01]  /*9b60*/  VIADD R39, R70, 0x3 ;  /* 0x0000000346277836 */ /* 0x000fe20000000000 */
[----:B------:R-:W-:Y:S01]  /*9b70*/  LEA R37, R37, UR16, 0x2 ;  /* 0x0000001025257c11 */ /* 0x000fe2000f8e10ff */
[----:B------:R-:W-:Y:S04]  /*9b80*/  STS [R99+0x500], R50 ;  /* 0x0005003263007388 */ /* 0x000fe80000000800 */
[----:B------:R-:W-:Y:S04]  /*9b90*/  STS [R98+0x580], R49 ;  /* 0x0005803162007388 */ /* 0x000fe80000000800 */
[----:B------:R-:W-:Y:S01]  /*9ba0*/  STS [R97+0x600], R53 ;  /* 0x0006003561007388 */ /* 0x000fe20000000800 */
[----:B------:R-:W-:-:S03]  /*9bb0*/  LEA R38, R38, UR16, 0x2 ;  /* 0x0000001026267c11 */ /* 0x000fc6000f8e10ff */
[----:B------:R-:W-:Y:S04]  /*9bc0*/  STS [R96+0x680], R51 ;  /* 0x0006803360007388 */ /* 0x000fe80000000800 */
        /* <DEDUP_REMOVED lines=22> */
[----:B------:R-:W-:Y:S01]  /*9d30*/  LEA.HI.SX32 R47, R47, R70, 0x1b ;  /* 0x000000462f2f7211 */ /* 0x000fe200078fdaff */
[----:B-1----:R-:W-:Y:S01]  /*9d40*/  FMUL.FTZ R49, R55, -1.4426950216293334961 ;  /* 0xbfb8aa3b37317820 */ /* 0x002fe20000410000 */
[----:B0-----:R-:W-:-:S03]  /*9d50*/  FMUL.FTZ R51, R52, -1.4426950216293334961 ;  /* 0xbfb8aa3b34337820 */ /* 0x001fc60000410000 */
[----:B------:R0:W1:Y:S01]  /*9d60*/  MUFU.EX2 R72, R49 ;  /* 0x0000003100487308 */ /* 0x0000620000000800 */
[-C--:B------:R-:W-:Y:S01]  /*9d70*/  LEA.HI.SX32 R44, R44, R70.reuse, 0x1b ;  /* 0x000000462c2c7211 */ /* 0x080fe200078fdaff */
[----:B--2---:R-:W-:Y:S01]  /*9d80*/  FMUL.FTZ R56, R54, -1.4426950216293334961 ;  /* 0xbfb8aa3b36387820 */ /* 0x004fe20000410000 */
[----:B------:R-:W-:Y:S02]  /*9d90*/  IADD3 R48, R70, 0xc, RZ ;  /* 0x0000000c46307810 */ /* 0x000fe40007ffe0ff */
[----:B------:R-:W-:-:S03]  /*9da0*/  LEA.HI.SX32 R46, R46, R70, 0x1b ;  /* 0x000000462e2e7211 */ /* 0x000fc600078fdaff */
[----:B------:R2:W-:Y:S01]  /*9db0*/  MUFU.EX2 R73, R51 ;  /* 0x0000003300497308 */ /* 0x0005e20000000800 */
[C---:B0-----:R-:W-:Y:S02]  /*9dc0*/  IADD3 R49, R70.reuse, 0xd, RZ ;  /* 0x0000000d46317810 */ /* 0x041fe40007ffe0ff */
[----:B------:R-:W-:Y:S02]  /*9dd0*/  LEA R41, R41, UR16, 0x2 ;  /* 0x0000001029297c11 */ /* 0x000fe4000f8e10ff */
[----:B------:R-:W-:Y:S02]  /*9de0*/  LEA R45, R45, UR16, 0x2 ;  /* 0x000000102d2d7c11 */ /* 0x000fe4000f8e10ff */
[----:B------:R-:W-:Y:S01]  /*9df0*/  LEA R47, R47, UR16, 0x2 ;  /* 0x000000102f2f7c11 */ /* 0x000fe2000f8e10ff */
[----:B------:R0:W1:Y:S01]  /*9e00*/  MUFU.EX2 R74, R56 ;  /* 0x00000038004a7308 */ /* 0x0000620000000800 */
[----:B--2---:R-:W-:Y:S01]  /*9e10*/  VIADD R51, R70, 0xe ;  /* 0x0000000e46337836 */ /* 0x004fe20000000000 */
[----:B------:R-:W-:Y:S01]  /*9e20*/  LEA.HI.SX32 R49, R49, R70, 0x1b ;  /* 0x0000004631317211 */ /* 0x000fe200078fdaff */
[----:B------:R-:W2:Y:S01]  /*9e30*/  LDS R53, [R41+0x14] ;  /* 0x0000140029357984 */ /* 0x000ea20000000800 */
[----:B------:R-:W-:-:S02]  /*9e40*/  LEA R44, R44, UR16, 0x2 ;  /* 0x000000102c2c7c11 */ /* 0x000fc4000f8e10ff */
[----:B------:R-:W-:Y:S01]  /*9e50*/  LEA R46, R46, UR16, 0x2 ;  /* 0x000000102e2e7c11 */ /* 0x000fe2000f8e10ff */
[----:B---3--:R-:W-:Y:S01]  /*9e60*/  FMUL.FTZ R64, R57, -1.4426950216293334961 ;  /* 0xbfb8aa3b39407820 */ /* 0x008fe20000410000 */
[-C--:B------:R-:W-:Y:S01]  /*9e70*/  LEA.HI.SX32 R48, R48, R70.reuse, 0x1b ;  /* 0x0000004630307211 */ /* 0x080fe200078fdaff */
[----:B------:R-:W3:Y:S01]  /*9e80*/  LDS R60, [R45+0x24] ;  /* 0x000024002d3c7984 */ /* 0x000ee20000000800 */
[----:B0-----:R-:W-:Y:S02]  /*9e90*/  IADD3 R56, R70, 0xf, RZ ;  /* 0x0000000f46387810 */ /* 0x001fe40007ffe0ff */
[-C--:B------:R-:W-:Y:S01]  /*9ea0*/  LEA.HI.SX32 R51, R51, R70.reuse, 0x1b ;  /* 0x0000004633337211 */ /* 0x080fe200078fdaff */
[----:B------:R-:W0:Y:S01]  /*9eb0*/  LDS R71, [R47+0x2c] ;  /* 0x00002c002f477984 */ /* 0x000e220000000800 */
[----:B------:R-:W-:Y:S02]  /*9ec0*/  LEA R49, R49, UR16, 0x2 ;  /* 0x0000001031317c11 */ /* 0x000fe4000f8e10ff */
[----:B------:R-:W-:Y:S01]  /*9ed0*/  LEA.HI.SX32 R56, R56, R70, 0x1b ;  /* 0x0000004638387211 */ /* 0x000fe200078fdaff */
[----:B------:R-:W1:Y:S01]  /*9ee0*/  LDS R58, [R44+0x20] ;  /* 0x000020002c3a7984 */ /* 0x000e620000000800 */
[----:B------:R-:W-:Y:S01]  /*9ef0*/  LEA R48, R48, UR16, 0x2 ;  /* 0x0000001030307c11 */ /* 0x000fe2000f8e10ff */
[----:B----4-:R-:W-:Y:S01]  /*9f00*/  FMUL.FTZ R69, R50, -1.4426950216293334961 ;  /* 0xbfb8aa3b32457820 */ /* 0x010fe20000410000 */
[----:B------:R-:W-:Y:S01]  /*9f10*/  LEA R51, R51, UR16, 0x2 ;  /* 0x0000001033337c11 */ /* 0x000fe2000f8e10ff */
[----:B------:R-:W4:Y:S01]  /*9f20*/  LDS R63, [R46+0x28] ;  /* 0x000028002e3f7984 */ /* 0x000f220000000800 */
[----:B------:R5:W4:Y:S01]  /*9f30*/  MUFU.EX2 R75, R64 ;  /* 0x00000040004b7308 */ /* 0x000b220000000800 */
[----:B------:R-:W-:-:S02]  /*9f40*/  LEA R56, R56, UR16, 0x2 ;  /* 0x0000001038387c11 */ /* 0x000fc4000f8e10ff */
[----:B------:R-:W4:Y:S04]  /*9f50*/  LDS R62, [R48+0x30] ;  /* 0x00003000303e7984 */ /* 0x000f280000000800 */
[----:B------:R-:W4:Y:S01]  /*9f60*/  LDS R70, [R51+0x38] ;  /* 0x0000380033467984 */ /* 0x000f220000000800 */
[----:B------:R2:W-:Y:S03]  /*9f70*/  MUFU.EX2 R76, R69 ;  /* 0x00000045004c7308 */ /* 0x0005e60000000800 */
[----:B-----5:R-:W5:Y:S04]  /*9f80*/  LDS R64, [R49+0x34] ;  /* 0x0000340031407984 */ /* 0x020f680000000800 */
[----:B--2---:R-:W2:Y:S01]  /*9f90*/  LDS R69, [R56+0x3c] ;  /* 0x00003c0038457984 */ /* 0x004ea20000000800 */
[----:B------:R-:W-:Y:S01]  /*9fa0*/  FMUL.FTZ R78, R59, -1.4426950216293334961 ;  /* 0xbfb8aa3b3b4e7820 */ /* 0x000fe20000410000 */
[----:B------:R-:W-:Y:S01]  /*9fb0*/  FMUL.FTZ R79, R61, -1.4426950216293334961 ;  /* 0xbfb8aa3b3d4f7820 */ /* 0x000fe20000410000 */
[----:B------:R-:W-:-:S04]  /*9fc0*/  FMUL.FTZ R77, R53, -1.4426950216293334961 ;  /* 0xbfb8aa3b354d7820 */ /* 0x000fc80000410000 */
[----:B------:R-:W2:Y:S01]  /*9fd0*/  MUFU.EX2 R78, R78 ;  /* 0x0000004e004e7308 */ /* 0x000ea20000000800 */
[----:B---3--:R-:W-:Y:S01]  /*9fe0*/  FMUL.FTZ R81, R60, -1.4426950216293334961 ;  /* 0xbfb8aa3b3c517820 */ /* 0x008fe20000410000 */
[----:B0-----:R-:W-:-:S06]  /*9ff0*/  FMUL.FTZ R83, R71, -1.4426950216293334961 ;  /* 0xbfb8aa3b47537820 */ /* 0x001fcc0000410000 */
[----:B------:R-:W0:Y:S01]  /*a000*/  MUFU.EX2 R79, R79 ;  /* 0x0000004f004f7308 */ /* 0x000e220000000800 */
[----:B-1----:R-:W-:Y:S01]  /*a010*/  FMUL.FTZ R80, R58, -1.4426950216293334961 ;  /* 0xbfb8aa3b3a507820 */ /* 0x002fe20000410000 */
[----:B------:R-:W-:Y:S01]  /*a020*/  FADD.FTZ R72, R72, 1 ;  /* 0x3f80000048487421 */ /* 0x000fe20000010000 */
[----:B----4-:R-:W-:-:S05]  /*a030*/  FMUL.FTZ R82, R63, -1.4426950216293334961 ;  /* 0xbfb8aa3b3f527820 */ /* 0x010fca0000410000 */
[----:B------:R-:W1:Y:S01]  /*a040*/  MUFU.EX2 R77, R77 ;  /* 0x0000004d004d7308 */ /* 0x000e620000000800 */
[----:B------:R-:W-:Y:S01]  /*a050*/  FMUL.FTZ R84, R62, -1.4426950216293334961 ;  /* 0xbfb8aa3b3e547820 */ /* 0x000fe20000410000 */
[----:B------:R-:W-:-:S06]  /*a060*/  FMUL.FTZ R86, R70, -1.4426950216293334961 ;  /* 0xbfb8aa3b46567820 */ /* 0x000fcc0000410000 */
[----:B------:R-:W3:Y:S01]  /*a070*/  MUFU.EX2 R81, R81 ;  /* 0x0000005100517308 */ /* 0x000ee20000000800 */
[----:B-----5:R-:W-:-:S07]  /*a080*/  FMUL.FTZ R85, R64, -1.4426950216293334961 ;  /* 0xbfb8aa3b40557820 */ /* 0x020fce0000410000 */
[----:B------:R-:W4:Y:S01]  /*a090*/  MUFU.EX2 R83, R83 ;  /* 0x0000005300537308 */ /* 0x000f220000000800 */
[----:B--2---:R-:W-:Y:S01]  /*a0a0*/  FMUL.FTZ R87, R69, -1.4426950216293334961 ;  /* 0xbfb8aa3b45577820 */ /* 0x004fe20000410000 */
[----:B------:R-:W-:Y:S01]  /*a0b0*/  FADD.FTZ R74, R74, 1 ;  /* 0x3f8000004a4a7421 */ /* 0x000fe20000010000 */
[----:B------:R-:W-:-:S05]  /*a0c0*/  FADD.FTZ R75, R75, 1 ;  /* 0x3f8000004b4b7421 */ /* 0x000fca0000010000 */
[----:B------:R-:W2:Y:S08]  /*a0d0*/  MUFU.EX2 R80, R80 ;  /* 0x0000005000507308 */ /* 0x000eb00000000800 */
[----:B------:R-:W5:Y:S01]  /*a0e0*/  MUFU.EX2 R82, R82 ;  /* 0x0000005200527308 */ /* 0x000f620000000800 */
[----:B------:R-:W-:Y:S01]  /*a0f0*/  FADD.FTZ R73, R73, 1 ;  /* 0x3f80000049497421 */ /* 0x000fe20000010000 */
[----:B------:R-:W-:-:S06]  /*a100*/  FADD.FTZ R78, R78, 1 ;  /* 0x3f8000004e4e7421 */ /* 0x000fcc0000010000 */
[----:B------:R-:W5:Y:S08]  /*a110*/  MUFU.EX2 R85, R85 ;  /* 0x0000005500557308 */ /* 0x000f700000000800 */
[----:B------:R-:W5:Y:S01]  /*a120*/  MUFU.RCP R72, R72 ;  /* 0x0000004800487308 */ /* 0x000f620000001000 */
[----:B------:R-:W-:-:S07]  /*a130*/  FADD.FTZ R76, R76, 1 ;  /* 0x3f8000004c4c7421 */ /* 0x000fce0000010000 */
[----:B------:R-:W5:Y:S01]  /*a140*/  MUFU.EX2 R84, R84 ;  /* 0x0000005400547308 */ /* 0x000f620000000800 */
[----:B0-----:R-:W-:-:S07]  /*a150*/  FADD.FTZ R79, R79, 1 ;  /* 0x3f8000004f4f7421 */ /* 0x001fce0000010000 */
[----:B------:R-:W0:Y:S01]  /*a160*/  MUFU.EX2 R86, R86 ;  /* 0x0000005600567308 */ /* 0x000e220000000800 */
[----:B-1----:R-:W-:-:S07]  /*a170*/  FADD.FTZ R77, R77, 1 ;  /* 0x3f8000004d4d7421 */ /* 0x002fce0000010000 */
[----:B------:R-:W1:Y:S08]  /*a180*/  MUFU.EX2 R87, R87 ;  /* 0x0000005700577308 */ /* 0x000e700000000800 */
[----:B------:R-:W1:Y:S01]  /*a190*/  MUFU.RCP R89, R74 ;  /* 0x0000004a00597308 */ /* 0x000e620000001000 */
[----:B---3--:R-:W-:-:S07]  /*a1a0*/  FADD.FTZ R81, R81, 1 ;  /* 0x3f80000051517421 */ /* 0x008fce0000010000 */
[----:B------:R-:W3:Y:S01]  /*a1b0*/  MUFU.RCP R88, R75 ;  /* 0x0000004b00587308 */ /* 0x000ee20000001000 */
[----:B----4-:R-:W-:Y:S01]  /*a1c0*/  FADD.FTZ R83, R83, 1 ;  /* 0x3f80000053537421 */ /* 0x010fe20000010000 */
[----:B--2---:R-:W-:Y:S01]  /*a1d0*/  FADD.FTZ R80, R80, 1 ;  /* 0x3f80000050507421 */ /* 0x004fe20000010000 */
[----:B-----5:R-:W-:-:S05]  /*a1e0*/  FADD.FTZ R82, R82, 1 ;  /* 0x3f80000052527421 */ /* 0x020fca0000010000 */
[----:B------:R-:W2:Y:S01]  /*a1f0*/  MUFU.RCP R73, R73 ;  /* 0x0000004900497308 */ /* 0x000ea20000001000 */
[----:B------:R-:W-:Y:S01]  /*a200*/  FADD.FTZ R85, R85, 1 ;  /* 0x3f80000055557421 */ /* 0x000fe20000010000 */
[----:B------:R-:W-:-:S06]  /*a210*/  FMUL.FTZ R55, R55, R72 ;  /* 0x0000004837377220 */ /* 0x000fcc0000410000 */
[----:B------:R-:W4:Y:S01]  /*a220*/  MUFU.RCP R91, R76 ;  /* 0x0000004c005b7308 */ /* 0x000f220000001000 */
[----:B------:R-:W-:-:S07]  /*a230*/  FADD.FTZ R84, R84, 1 ;  /* 0x3f80000054547421 */ /* 0x000fce0000010000 */
[----:B------:R-:W5:Y:S01]  /*a240*/  MUFU.RCP R78, R78 ;  /* 0x0000004e004e7308 */ /* 0x000f620000001000 */
[----:B0-----:R-:W-:-:S07]  /*a250*/  FADD.FTZ R86, R86, 1 ;  /* 0x3f80000056567421 */ /* 0x001fce0000010000 */
[----:B------:R-:W0:Y:S01]  /*a260*/  MUFU.RCP R92, R79 ;  /* 0x0000004f005c7308 */ /* 0x000e220000001000 */
[----:B------:R-:W-:Y:S01]  /*a270*/  FMUL.FTZ R32, R55, R32 ;  /* 0x0000002037207220 */ /* 0x000fe20000410000 */
[----:B------:R-:W-:Y:S06]  /*a280*/  BAR.SYNC.DEFER_BLOCKING 0x0 ;  /* 0x0000000000007b1d */ /* 0x000fec0000010000 */
[----:B------:R-:W0:Y:S01]  /*a290*/  MUFU.RCP R90, R77 ;  /* 0x0000004d005a7308 */ /* 0x000e220000001000 */
[----:B-1----:R-:W-:Y:S01]  /*a2a0*/  FADD.FTZ R87, R87, 1 ;  /* 0x3f80000057577421 */ /* 0x002fe20000010000 */
[----:B------:R-:W-:-:S06]  /*a2b0*/  FMUL.FTZ R55, R54, R89 ;  /* 0x0000005936377220 */ /* 0x000fcc0000410000 */
[----:B------:R-:W1:Y:S01]  /*a2c0*/  MUFU.RCP R74, R83 ;  /* 0x00000053004a7308 */ /* 0x000e620000001000 */
[----:B---3--:R-:W-:-:S07]  /*a2d0*/  FMUL.FTZ R54, R57, R88 ;  /* 0x0000005839367220 */ /* 0x008fce0000410000 */
[----:B------:R-:W3:Y:S08]  /*a2e0*/  MUFU.RCP R93, R80 ;  /* 0x00000050005d7308 */ /* 0x000ef00000001000 */
[----:B------:R-:W3:Y:S08]  /*a2f0*/  MUFU.RCP R81, R81 ;  /* 0x0000005100517308 */ /* 0x000ef00000001000 */
[----:B------:R-:W3:Y:S01]  /*a300*/  MUFU.RCP R82, R82 ;  /* 0x0000005200527308 */ /* 0x000ee20000001000 */
[----:B--2---:R-:W-:Y:S01]  /*a310*/  FMUL.FTZ R52, R52, R73 ;  /* 0x0000004934347220 */ /* 0x004fe20000410000 */
[----:B------:R-:W-:-:S06]  /*a320*/  FMUL.FTZ R54, R54, R29 ;  /* 0x0000001d36367220 */ /* 0x000fcc0000410000 */
[----:B------:R-:W2:Y:S01]  /*a330*/  MUFU.RCP R75, R84 ;  /* 0x00000054004b7308 */ /* 0x000ea20000001000 */
[----:B----4-:R-:W-:Y:S01]  /*a340*/  FMUL.FTZ R29, R50, R91 ;  /* 0x0000005b321d7220 */ /* 0x010fe20000410000 */
[----:B-----5:R-:W-:-:S06]  /*a350*/  FMUL.FTZ R59, R59, R78 ;  /* 0x0000004e3b3b7220 */ /* 0x020fcc0000410000 */
[----:B------:R-:W4:Y:S01]  /*a360*/  MUFU.RCP R85, R85 ;  /* 0x0000005500557308 */ /* 0x000f220000001000 */
[----:B0-----:R-:W-:-:S07]  /*a370*/  FMUL.FTZ R50, R61, R92 ;  /* 0x0000005c3d327220 */ /* 0x001fce0000410000 */
[----:B------:R-:W0:Y:S01]  /*a380*/  MUFU.RCP R57, R86 ;  /* 0x0000005600397308 */ /* 0x000e220000001000 */
[----:B------:R-:W-:-:S07]  /*a390*/  FMUL.FTZ R55, R55, R30 ;  /* 0x0000001e37377220 */ /* 0x000fce0000410000 */
[----:B------:R-:W5:Y:S01]  /*a3a0*/  MUFU.RCP R72, R87 ;  /* 0x0000005700487308 */ /* 0x000f620000001000 */
[----:B------:R-:W-:Y:S01]  /*a3b0*/  FMUL.FTZ R52, R52, R31 ;  /* 0x0000001f34347220 */ /* 0x000fe20000410000 */
[----:B------:R-:W-:Y:S01]  /*a3c0*/  FMUL.FTZ R30, R53, R90 ;  /* 0x0000005a351e7220 */ /* 0x000fe20000410000 */
[----:B------:R-:W-:Y:S01]  /*a3d0*/  FMUL.FTZ R59, R59, R26 ;  /* 0x0000001a3b3b7220 */ /* 0x000fe20000410000 */
[----:B------:R-:W-:Y:S01]  /*a3e0*/  FMUL.FTZ R50, R50, R25 ;  /* 0x0000001932327220 */ /* 0x000fe20000410000 */
[----:B-1----:R-:W-:Y:S01]  /*a3f0*/  FMUL.FTZ R26, R71, R74 ;  /* 0x0000004a471a7220 */ /* 0x002fe20000410000 */
[----:B------:R-:W-:Y:S01]  /*a400*/  FMUL.FTZ R29, R29, R28 ;  /* 0x0000001c1d1d7220 */ /* 0x000fe20000410000 */
[----:B---3--:R-:W-:Y:S01]  /*a410*/  FMUL.FTZ R25, R58, R93 ;  /* 0x0000005d3a197220 */ /* 0x008fe20000410000 */
[----:B------:R-:W-:Y:S01]  /*a420*/  FMUL.FTZ R30, R30, R27 ;  /* 0x0000001b1e1e7220 */ /* 0x000fe20000410000 */
[----:B------:R-:W-:Y:S01]  /*a430*/  FMUL.FTZ R60, R60, R81 ;  /* 0x000000513c3c7220 */ /* 0x000fe20000410000 */
[----:B------:R-:W-:Y:S01]  /*a440*/  STS [R65], R32 ;  /* 0x0000002041007388 */ /* 0x000fe20000000800 */
[----:B------:R-:W-:Y:S01]  /*a450*/  FMUL.FTZ R63, R63, R82 ;  /* 0x000000523f3f7220 */ /* 0x000fe20000410000 */
[----:B------:R-:W-:-:S02]  /*a460*/  FMUL.FTZ R26, R26, R21 ;  /* 0x000000151a1a7220 */ /* 0x000fc40000410000 */
[----:B------:R-:W-:Y:S01]  /*a470*/  STS [R37+0x4], R52 ;  /* 0x0000043425007388 */ /* 0x000fe20000000800 */
[----:B------:R-:W-:Y:S01]  /*a480*/  FMUL.FTZ R25, R25, R24 ;  /* 0x0000001819197220 */ /* 0x000fe20000410000 */
[----:B--2---:R-:W-:Y:S02]  /*a490*/  FMUL.FTZ R21, R62, R75 ;  /* 0x0000004b3e157220 */ /* 0x004fe40000410000 */
[----:B------:R-:W-:Y:S01]  /*a4a0*/  STS [R38+0x8], R55 ;  /* 0x0000083726007388 */ /* 0x000fe20000000800 */
[----:B------:R-:W-:Y:S01]  /*a4b0*/  FMUL.FTZ R60, R60, R23 ;  /* 0x000000173c3c7220 */ /* 0x000fe20000410000 */
[----:B----4-:R-:W-:Y:S02]  /*a4c0*/  FMUL.FTZ R64, R64, R85 ;  /* 0x0000005540407220 */ /* 0x010fe40000410000 */
[----:B------:R-:W-:Y:S01]  /*a4d0*/  STS [R39+0xc], R54 ;  /* 0x00000c3627007388 */ /* 0x000fe20000000800 */
[----:B------:R-:W-:Y:S01]  /*a4e0*/  FMUL.FTZ R63, R63, R22 ;  /* 0x000000163f3f7220 */ /* 0x000fe20000410000 */
[----:B0-----:R-:W-:-:S02]  /*a4f0*/  FMUL.FTZ R23, R70, R57 ;  /* 0x0000003946177220 */ /* 0x001fc40000410000 */
[----:B------:R-:W-:Y:S01]  /*a500*/  STS [R40+0x10], R29 ;  /* 0x0000101d28007388 */ /* 0x000fe20000000800 */
[----:B-----5:R-:W-:Y:S01]  /*a510*/  FMUL.FTZ R22, R69, R72 ;  /* 0x0000004845167220 */ /* 0x020fe20000410000 */
        /* <DEDUP_REMOVED lines=57> */
.L_x_1029:
[----:B------:R-:W-:Y:S05]  /*a8b0*/  BSYNC B0 ;  /* 0x0000000000007941 */ /* 0x000fea0003800000 */
.L_x_1028:
        /* <DEDUP_REMOVED lines=8> */
[----:B------:R-:W-:Y:S01]  /*a940*/  IMAD.WIDE.U32 R2, R68, UR16, R2 ;  /* 0x0000001044027c25 */ /* 0x000fe2000f8e0002 */
        /* <DEDUP_REMOVED lines=49> */
.L_x_1031:
        /* <DEDUP_REMOVED lines=10> */
.L_x_5183:


//--------------------- .text._Z25selective_scan_fwd_kernelI32Selective_Scan_fwd_kernel_traitsILi64ELi16ELi1ELb1ELb0ELb0ELb0EfN3c107complexIfEEEEv13SSMParamsBase --------------------------
	.section	.text._Z25selective_scan_fwd_kernelI32Selective_Scan_fwd_kernel_traitsILi64ELi16ELi1ELb1ELb0ELb0ELb0EfN3c107complexIfEEEEv13SSMParamsBase,"ax",@progbits
	.align	128
        .global         _Z25selective_scan_fwd_kernelI32Selective_Scan_fwd_kernel_traitsILi64ELi16ELi1ELb1ELb0ELb0ELb0EfN3c107complexIfEEEEv13SSMParamsBase
        .type           _Z25selective_scan_fwd_kernelI32Selective_Scan_fwd_kernel_traitsILi64ELi16ELi1ELb1ELb0ELb0ELb0EfN3c107complexIfEEEEv13SSMParamsBase,@function
        .size           _Z25selective_scan_fwd_kernelI32Selective_Scan_fwd_kernel_traitsILi64ELi16ELi1ELb1ELb0ELb0ELb0EfN3c107complexIfEEEEv13SSMParamsBase,(.L_x_5184 - _Z25selective_scan_fwd_kernelI32Selective_Scan_fwd_kernel_traitsILi64ELi16ELi1ELb1ELb0ELb0ELb0EfN3c107complexIfEEEEv13SSMParamsBase)
        .other          _Z25selective_scan_fwd_kernelI32Selective_Scan_fwd_kernel_traitsILi64ELi16ELi1ELb1ELb0ELb0ELb0EfN3c107complexIfEEEEv13SSMParamsBase,@"STO_CUDA_ENTRY STV_DEFAULT"
_Z25selective_scan_fwd_kernelI32Selective_Scan_fwd_kernel_traitsILi64ELi16ELi1ELb1ELb0ELb0ELb0EfN3c107complexIfEEEEv13SSMParamsBase:
.text._Z25selective_scan_fwd_kernelI32Selective_Scan_fwd_kernel_traitsILi64ELi16ELi1ELb1ELb0ELb0ELb0EfN3c107complexIfEEEEv13SSMParamsBase:
        /* <DEDUP_REMOVED lines=29> */
[----:B------:R-:W2:Y:S01]  /*01d0*/  S2R R15, SR_LANEID ;  /* 0x00000000000f7919 */ /* 0x000ea20000000000 */
[C---:B------:R-:W-:Y:S02]  /*01e0*/  IMAD R5, R17.reuse, UR4, RZ ;  /* 0x0000000411057c24 */ /* 0x040fe4000f8e02ff */
[----:B------:R-:W-:Y:S02]  /*01f0*/  IMAD R9, R17, UR6, RZ ;  /* 0x0000000611097c24 */ /* 0x000fe4000f8e02ff */
[----:B------:R-:W3:Y:S01]  /*0200*/  LDC.64 R26, c[0x0][0x2f8] ;  /* 0x0000be00ff1a7b82 */ /* 0x000ee20000000a00 */
[----:B------:R-:W-:-:S02]  /*0210*/  IMAD R7, R18, UR5, R5 ;  /* 0x0000000512077c24 */ /* 0x000fc4000f8e0205 */
        /* <DEDUP_REMOVED lines=12> */
[----:B------:R-:W-:Y:S01]  /*02e0*/  IMAD R7, R22, UR5, R7 ;  /* 0x0000000516077c24 */ /* 0x000fe2000f8e0207 */
[----:B0-----:R-:W-:Y:S01]  /*02f0*/  SHF.L.U32 R0, R16, 0x2, RZ ;  /* 0x0000000210007819 */ /* 0x001fe200000006ff */
[----:B------:R-:W-:Y:S01]  /*0300*/  IMAD R9, R22, UR7, R9 ;  /* 0x0000000716097c24 */ /* 0x000fe2000f8e0209 */
[----:B------:R-:W-:Y:S01]  /*0310*/  LOP3.LUT R14, R16, 0x1f, RZ, 0xc0, !PT ;  /* 0x0000001f100e7812 */ /* 0x000fe200078ec0ff */
[----:B------:R-:W-:Y:S01]  /*0320*/  IMAD.WIDE.U32 R4, R22, UR6, R4 ;  /* 0x0000000616047c25 */ /* 0x000fe2000f8e0004 */
[----:B------:R-:W-:-:S02]  /*0330*/  IADD3 R11, R3, R7, RZ ;  /* 0x00000007030b7210 */ /* 0x000fc40007ffe0ff */
[----:B------:R-:W-:Y:S02]  /*0340*/  LOP3.LUT R13, R0, 0xffffff80, RZ, 0xc0, !PT ;  /* 0xffffff80000d7812 */ /* 0x000fe400078ec0ff */
[----:B------:R-:W-:Y:S02]  /*0350*/  IADD3 R9, R5, R9, RZ ;  /* 0x0000000905097210 */ /* 0x000fe40007ffe0ff */
[----:B---3--:R-:W-:Y:S02]  /*0360*/  LEA R10, P1, R4, R26, 0x2 ;  /* 0x0000001a040a7211 */ /* 0x008fe400078210ff */
[----:B------:R-:W-:Y:S02]  /*0370*/  LEA.HI.X R11, R2, R25, R11, 0x2, P0 ;  /* 0x00000019020b7211 */ /* 0x000fe400000f140b */
[----:B------:R-:W-:Y:S02]  /*0380*/  LEA.HI.X R9, R4, R27, R9, 0x2, P1 ;  /* 0x0000001b04097211 */ /* 0x000fe400008f1409 */
[----:B--2---:R-:W-:-:S07]  /*0390*/  LOP3.LUT R13, R13, 0x1f, R16, 0xf8, !PT ;  /* 0x0000001f0d0d7812 */ /* 0x004fce00078ef810 */
.L_x_1071:
[----:B------:R-:W-:Y:S01]  /*03a0*/  BAR.SYNC.DEFER_BLOCKING 0x0 ;  /* 0x0000000000007b1d */ /* 0x000fe20000010000 */
[----:B0-----:R-:W-:Y:S02]  /*03b0*/  MOV R2, R12 ;  /* 0x0000000c00027202 */ /* 0x001fe40000000f00 */
[----:B------:R-:W-:-:S03]  /*03c0*/  MOV R3, R11 ;  /* 0x0000000b00037202 */ /* 0x000fc60000000f00 */
[----:B------:R-:W-:-:S05]  /*03d0*/  IMAD.WIDE R2, R13, 0x10, R2 ;  /* 0x000000100d027825 */ /* 0x000fca00078e0202 */
[----:B------:R-:W2:Y:S04]  /*03e0*/  LDG.E.128 R4, desc[UR8][R2.64] ;  /* 0x0000000802047981 */ /* 0x000ea8000c1e1d00 */
[----:B------:R-:W3:Y:S04]  /*03f0*/  LDG.E.128 R24, desc[UR8][R2.64+0x200] ;  /* 0x0002000802187981 */ /* 0x000ee8000c1e1d00 */
[----:B------:R-:W4:Y:S04]  /*0400*/  LDG.E.128 R44, desc[UR8][R2.64+0x400] ;  /* 0x00040008022c7981 */ /* 0x000f28000c1e1d00 */
[----:B------:R0:W4:Y:S01]  /*0410*/  LDG.E.128 R48, desc[UR8][R2.64+0x600] ;  /* 0x0006000802307981 */ /* 0x000122000c1e1d00 */
[----:B------:R-:W1:Y:S01]  /*0420*/  S2UR UR6, SR_CgaCtaId ;  /* 0x00000000000679c3 */ /* 0x000e620000008800 */
[----:B------:R-:W-:Y:S01]  /*0430*/  SHF.L.U32 R0, R16, 0x2, RZ ;  /* 0x0000000210007819 */ /* 0x000fe200000006ff */
[----:B------:R-:W-:Y:S01]  /*0440*/  UMOV UR5, 0x400 ;  /* 0x0000040000057882 */ /* 0x000fe20000000000 */
[----:B------:R-:W-:-:S02]  /*0450*/  MOV R8, R10 ;  /* 0x0000000a00087202 */ /* 0x000fc40000000f00 */
[----:B------:R-:W-:-:S04]  /*0460*/  LOP3.LUT R0, R0, 0xffffff80, RZ, 0xc0, !PT ;  /* 0xffffff8000007812 */ /* 0x000fc800078ec0ff */
[----:B------:R-:W-:Y:S01]  /*0470*/  IADD3 R0, R0, R15, RZ ;  /* 0x0000000f00007210 */ /* 0x000fe20007ffe0ff */
[----:B0-----:R-:W-:Y:S01]  /*0480*/  IMAD.WIDE R2, R13, 0x10, R8 ;  /* 0x000000100d027825 */ /* 0x001fe200078e0208 */
[----:B-1----:R-:W-:-:S06]  /*0490*/  ULEA UR5, UR6, UR5, 0x18 ;  /* 0x0000000506057291 */ /* 0x002fcc000f8ec03f */
[----:B------:R-:W-:Y:S01]  /*04a0*/  LEA R23, R0, UR5, 0x4 ;  /* 0x0000000500177c11 */ /* 0x000fe2000f8e20ff */
[----:B------:R-:W-:-:S05]  /*04b0*/  IMAD R0, R15, 0x3, R0 ;  /* 0x000000030f007824 */ /* 0x000fca00078e0200 */
[----:B------:R-:W-:Y:S01]  /*04c0*/  LEA R0, R0, UR5, 0x4 ;  /* 0x0000000500007c11 */ /* 0x000fe2000f8e20ff */
[----:B--2---:R0:W-:Y:S04]  /*04d0*/  STS.128 [R23], R4 ;  /* 0x0000000417007388 */ /* 0x0041e80000000c00 */
[----:B---3--:R-:W-:Y:S04]  /*04e0*/  STS.128 [R23+0x200], R24 ;  /* 0x0002001817007388 */ /* 0x008fe80000000c00 */
[----:B----4-:R-:W-:Y:S04]  /*04f0*/  STS.128 [R23+0x400], R44 ;  /* 0x0004002c17007388 */ /* 0x010fe80000000c00 */
[----:B------:R-:W-:Y:S01]  /*0500*/  STS.128 [R23+0x600], R48 ;  /* 0x0006003017007388 */ /* 0x000fe20000000c00 */
[----:B------:R-:W-:-:S03]  /*0510*/  NOP ;  /* 0x0000000000007918 */ /* 0x000fc60000000000 */
[----:B------:R-:W-:Y:S01]  /*0520*/  LDS.128 R28, [R0+0x10] ;  /* 0x00001000001c7984 */ /* 0x000fe20000000c00 */
[----:B0-----:R-:W0:Y:S03]  /*0530*/  LDC R4, c[0x0][0x21c] ;  /* 0x00008700ff047b82 */ /* 0x001e260000000800 */
        /* <DEDUP_REMOVED lines=9> */
[----:B0-----:R-:W-:Y:S01]  /*05d0*/  ISETP.GE.AND P6, PT, R4, 0x1, PT ;  /* 0x000000010400780c */ /* 0x001fe20003fc6270 */
[----:B------:R-:W-:Y:S01]  /*05e0*/  BSSY B0, `(.L_x_1032) ;  /* 0x0000039000007945 */ /* 0x000fe20003800000 */
        /* <DEDUP_REMOVED lines=56> */
.L_x_1033:
[----:B------:R-:W-:Y:S05]  /*0970*/  BSYNC B0 ;  /* 0x0000000000007941 */ /* 0x000fea0003800000 */
.L_x_1032:
        /* <DEDUP_REMOVED lines=35> */
.L_x_1035:
[----:B------:R-:W-:Y:S05]  /*0bb0*/  BSYNC B0 ;  /* 0x0000000000007941 */ /* 0x000fea0003800000 */
.L_x_1034:
        /* <DEDUP_REMOVED lines=37> */
.L_x_1037:
[----:B------:R-:W-:Y:S05]  /*0e10*/  BSYNC B0 ;  /* 0x0000000000007941 */ /* 0x000fea0003800000 */
.L_x_1036:
        /* <DEDUP_REMOVED lines=35> */
.L_x_1039:
[----:B------:R-:W-:Y:S05]  /*1050*/  BSYNC B0 ;  /* 0x0000000000007941 */ /* 0x000fea0003800000 */
.L_x_1038:
        /* <DEDUP_REMOVED lines=37> */
.L_x_1041:
[----:B------:R-:W-:Y:S05]  /*12b0*/  BSYNC B0 ;  /* 0x0000000000007941 */ /* 0x000fea0003800000 */
.L_x_1040:
        /* <DEDUP_REMOVED lines=35> */
.L_x_1043:
[----:B------:R-:W-:Y:S05]  /*14f0*/  BSYNC B0 ;  /* 0x0000000000007941 */ /* 0x000fea0003800000 */
.L_x_1042:
        /* <DEDUP_REMOVED lines=37> */
.L_x_1045:
[----:B------:R-:W-:Y:S05]  /*1750*/  BSYNC B0 ;  /* 0x0000000000007941 */ /* 0x000fea0003800000 */
.L_x_1044:
        /* <DEDUP_REMOVED lines=35> */
.L_x_1047:
[----:B------:R-:W-:Y:S05]  /*1990*/  BSYNC B0 ;  /* 0x0000000000007941 */ /* 0x000fea0003800000 */
.L_x_1046:
        /* <DEDUP_REMOVED lines=37> */
.L_x_1049:
[----:B------:R-:W-:Y:S05]  /*1bf0*/  BSYNC B0 ;  /* 0x0000000000007941 */ /* 0x000fea0003800000 */
.L_x_1048:
        /* <DEDUP_REMOVED lines=38> */
.L_x_1051:
[----:B------:R-:W-:Y:S05]  /*1e60*/  BSYNC B0 ;  /* 0x0000000000007941 */ /* 0x000fea0003800000 */
.L_x_1050:
        /* <DEDUP_REMOVED lines=50> */
.L_x_1053:
[----:B------:R-:W-:Y:S05]  /*2190*/  BSYNC B0 ;  /* 0x0000000000007941 */ /* 0x000fea0003800000 */
.L_x_1052:
        /* <DEDUP_REMOVED lines=34> */
.L_x_1055:
[----:B------:R-:W-:Y:S05]  /*23c0*/  BSYNC B0 ;  /* 0x0000000000007941 */ /* 0x000fea0003800000 */
.L_x_1054:
        /* <DEDUP_REMOVED lines=33> */
.L_x_1057:
[----:B------:R-:W-:Y:S05]  /*25e0*/  BSYNC B0 ;  /* 0x0000000000007941 */ /* 0x000fea0003800000 */
.L_x_1056:
        /* <DEDUP_REMOVED lines=33> */
.L_x_1059:
[----:B------:R-:W-:Y:S05]  /*2800*/  BSYNC B0 ;  /* 0x0000000000007941 */ /* 0x000fea0003800000 */
.L_x_1058:
        /* <DEDUP_REMOVED lines=33> */
.L_x_1061:
[----:B------:R-:W-:Y:S05]  /*2a20*/  BSYNC B0 ;  /* 0x0000000000007941 */ /* 0x000fea0003800000 */
.L_x_1060:
        /* <DEDUP_REMOVED lines=33> */
.L_x_1063:
[----:B------:R-:W-:Y:S05]  /*2c40*/  BSYNC B0 ;  /* 0x0000000000007941 */ /* 0x000fea0003800000 */
.L_x_1062:
        /* <DEDUP_REMOVED lines=35> */
.L_x_1070:
        /* <DEDUP_REMOVED lines=14> */
[----:B---3--:R-:W-:Y:S01]  /*2f60*/  FMUL.FTZ R93, R40, 1.4426950216293334961 ;  /* 0x3fb8aa3b285d7820 */ /* 0x008fe20000410000 */
[C---:B------:R-:W-:Y:S01]  /*2f70*/  FMUL.FTZ R40, R41.reuse, R8 ;  /* 0x0000000829287220 */ /* 0x040fe20000410000 */
[C---:B------:R-:W-:Y:S01]  /*2f80*/  FMUL.FTZ R44, R41.reuse, R7 ;  /* 0x00000007292c7220 */ /* 0x040fe20000410000 */
[----:B------:R-:W-:Y:S01]  /*2f90*/  FMUL.FTZ R113, R41, R60 ;  /* 0x0000003c29717220 */ /* 0x000fe20000410000 */
[----:B------:R-:W-:Y:S01]  /*2fa0*/  FMUL.FTZ R99, R93, R8 ;  /* 0x000000085d637220 */ /* 0x000fe20000410000 */
[----:B------:R-:W-:Y:S01]  /*2fb0*/  FMUL.RZ R45, R40, 0.15915493667125701904 ;  /* 0x3e22f983282d7820 */ /* 0x000fe2000040c000 */
[-C--:B------:R-:W-:Y:S01]  /*2fc0*/  FMUL.FTZ R40, R41, R5.reuse ;  /* 0x0000000529287220 */ /* 0x080fe20000410000 */
[----:B------:R-:W-:Y:S01]  /*2fd0*/  FMUL.RZ R44, R44, 0.15915493667125701904 ;  /* 0x3e22f9832c2c7820 */ /* 0x000fe2000040c000 */
[----:B------:R-:W-:Y:S01]  /*2fe0*/  FMUL.FTZ R97, R93, R5 ;  /* 0x000000055d617220 */ /* 0x000fe20000410000 */
[----:B------:R-:W-:Y:S01]  /*2ff0*/  MUFU.SIN R100, R45 ;  /* 0x0000002d00647308 */ /* 0x000fe20000000400 */
[----:B------:R-:W-:Y:S01]  /*3000*/  FMUL.RZ R42, R40, 0.15915493667125701904 ;  /* 0x3e22f983282a7820 */ /* 0x000fe2000040c000 */
[-C--:B------:R-:W-:Y:S01]  /*3010*/  FMUL.FTZ R40, R41, R6.reuse ;  /* 0x0000000629287220 */ /* 0x080fe20000410000 */
[C---:B------:R-:W-:Y:S01]  /*3020*/  FMUL.FTZ R95, R93.reuse, R6 ;  /* 0x000000065d5f7220 */ /* 0x040fe20000410000 */
[CC--:B------:R-:W-:Y:S01]  /*3030*/  FMUL.FTZ R107, R93.reuse, R3.reuse ;  /* 0x000000035d6b7220 */ /* 0x0c0fe20000410000 */
[----:B------:R-:W-:Y:S01]  /*3040*/  FMUL.FTZ R91, R93, R4 ;  /* 0x000000045d5b7220 */ /* 0x000fe20000410000 */
[----:B------:R-:W-:Y:S01]  /*3050*/  FMUL.RZ R43, R40, 0.15915493667125701904 ;  /* 0x3e22f983282b7820 */ /* 0x000fe2000040c000 */
[----:B------:R-:W-:Y:S01]  /*3060*/  FMUL.FTZ R40, R41, R3 ;  /* 0x0000000329287220 */ /* 0x000fe20000410000 */
[----:B------:R-:W-:Y:S01]  /*3070*/  MUFU.SIN R111, R44 ;  /* 0x0000002c006f7308 */ /* 0x000fe20000000400 */
[C---:B------:R-:W-:Y:S01]  /*3080*/  FMUL.FTZ R89, R93.reuse, R2 ;  /* 0x000000025d597220 */ /* 0x040fe20000410000 */
[C---:B------:R-:W-:Y:S01]  /*3090*/  FMUL.FTZ R105, R93.reuse, R0 ;  /* 0x000000005d697220 */ /* 0x040fe20000410000 */
[C---:B------:R-:W-:Y:S01]  /*30a0*/  FMUL.FTZ R55, R93.reuse, R23 ;  /* 0x000000175d377220 */ /* 0x040fe20000410000 */
[C---:B------:R-:W-:Y:S01]  /*30b0*/  FMUL.FTZ R101, R93.reuse, R7 ;  /* 0x000000075d657220 */ /* 0x040fe20000410000 */
[C---:B------:R-:W-:Y:S01]  /*30c0*/  FMUL.FTZ R53, R93.reuse, R56 ;  /* 0x000000385d357220 */ /* 0x040fe20000410000 */
[C---:B------:R-:W-:Y:S01]  /*30d0*/  FMUL.FTZ R51, R93.reuse, R57 ;  /* 0x000000395d337220 */ /* 0x040fe20000410000 */
[----:B------:R-:W-:Y:S01]  /*30e0*/  FMUL.FTZ R49, R93, R58 ;  /* 0x0000003a5d317220 */ /* 0x000fe20000410000 */
[----:B------:R3:W-:Y:S01]  /*30f0*/  MUFU.COS R103, R44 ;  /* 0x0000002c00677308 */ /* 0x0007e20000000000 */
[----:B------:R-:W-:-:S07]  /*3100*/  FMUL.RZ R113, R113, 0.15915493667125701904 ;  /* 0x3e22f98371717820 */ /* 0x000fce000040c000 */
        /* <DEDUP_REMOVED lines=23> */
[----:B------:R-:W-:Y:S08]  /*3280*/  MUFU.SIN R116, R43 ;  /* 0x0000002b00747308 */ /* 0x000ff00000000400 */
[----:B------:R3:W-:Y:S08]  /*3290*/  MUFU.COS R50, R43 ;  /* 0x0000002b00327308 */ /* 0x0007f00000000000 */
[----:B------:R4:W-:Y:S01]  /*32a0*/  MUFU.COS R54, R44 ;  /* 0x0000002c00367308 */ /* 0x0009e20000000000 */
[----:B---3--:R-:W-:-:S04]  /*32b0*/  IMAD R43, R21, UR16, RZ ;  /* 0x00000010152b7c24 */ /* 0x008fc8000f8e02ff */
[----:B------:R-:W-:-:S03]  /*32c0*/  IMAD R81, R22, UR17, R43 ;  /* 0x0000001116517c24 */ /* 0x000fc6000f8e022b */
[----:B------:R-:W3:Y:S01]  /*32d0*/  MUFU.EX2 R99, R99 ;  /* 0x0000006300637308 */ /* 0x000ee20000000800 */
[----:B----4-:R-:W-:Y:S01]  /*32e0*/  FMUL.RZ R44, R40, 0.15915493667125701904 ;  /* 0x3e22f983282c7820 */ /* 0x010fe2000040c000 */
[----:B------:R-:W-:-:S04]  /*32f0*/  FMUL.FTZ R40, R41, R58 ;  /* 0x0000003a29287220 */ /* 0x000fc80000410000 */
[----:B------:R-:W-:Y:S01]  /*3300*/  FMUL.RZ R47, R40, 0.15915493667125701904 ;  /* 0x3e22f983282f7820 */ /* 0x000fe2000040c000 */
[----:B------:R-:W-:Y:S01]  /*3310*/  FMUL.FTZ R40, R41, R59 ;  /* 0x0000003b29287220 */ /* 0x000fe20000410000 */
[----:B------:R-:W-:Y:S03]  /*3320*/  MUFU.SIN R118, R42 ;  /* 0x0000002a00767308 */ /* 0x000fe60000000400 */
[----:B------:R-:W-:-:S05]  /*3330*/  FMUL.RZ R79, R40, 0.15915493667125701904 ;  /* 0x3e22f983284f7820 */ /* 0x000fca000040c000 */
[----:B------:R4:W-:Y:S01]  /*3340*/  MUFU.COS R52, R42 ;  /* 0x0000002a00347308 */ /* 0x0009e20000000000 */
[----:B---3--:R-:W-:-:S07]  /*3350*/  FMUL.FTZ R100, R99, R100 ;  /* 0x0000006463647220 */ /* 0x008fce0000410000 */
[----:B------:R-:W3:Y:S01]  /*3360*/  MUFU.COS R102, R45 ;  /* 0x0000002d00667308 */ /* 0x000ee20000000000 */
[----:B----4-:R-:W-:-:S05]  /*3370*/  IMAD.WIDE.U32 R42, R22, UR20, RZ ;  /* 0x00000014162a7c25 */ /* 0x010fca000f8e00ff */
[----:B------:R-:W-:Y:S01]  /*3380*/  IADD3 R43, R43, R109, RZ ;  /* 0x0000006d2b2b7210 */ /* 0x000fe20007ffe0ff */
[----:B------:R-:W-:Y:S01]  /*3390*/  IMAD R109, R78, UR22, RZ ;  /* 0x000000164e6d7c24 */ /* 0x000fe2000f8e02ff */
[----:B------:R-:W-:Y:S03]  /*33a0*/  MUFU.SIN R114, R44 ;  /* 0x0000002c00727308 */ /* 0x000fe60000000400 */
[C---:B------:R-:W-:Y:S02]  /*33b0*/  IMAD R109, R86.reuse, UR23, R109 ;  /* 0x00000017566d7c24 */ /* 0x040fe4000f8e026d */
[----:B------:R-:W-:-:S03]  /*33c0*/  IMAD.WIDE.U32 R42, R86, UR22, R42 ;  /* 0x00000016562a7c25 */ /* 0x000fc6000f8e002a */
[----:B------:R4:W-:Y:S01]  /*33d0*/  MUFU.COS R48, R44 ;  /* 0x0000002c00307308 */ /* 0x0009e20000000000 */
[----:B---3--:R-:W-:Y:S01]  /*33e0*/  FMUL.FTZ R102, R99, R102 ;  /* 0x0000006663667220 */ /* 0x008fe20000410000 */
[----:B------:R-:W-:Y:S02]  /*33f0*/  IADD3 R43, R43, R109, RZ ;  /* 0x0000006d2b2b7210 */ /* 0x000fe40007ffe0ff */
[----:B------:R-:W-:-:S04]  /*3400*/  LEA R80, P1, R42, UR26, 0x3 ;  /* 0x0000001a2a507c11 */ /* 0x000fc8000f8218ff */
[----:B------:R-:W3:Y:S01]  /*3410*/  MUFU.EX2 R97, R97 ;  /* 0x0000006100617308 */ /* 0x000ee20000000800 */
[----:B----4-:R-:W-:-:S05]  /*3420*/  IMAD.WIDE.U32 R44, R22, UR16, RZ ;  /* 0x00000010162c7c25 */ /* 0x010fca000f8e00ff */
[----:B------:R-:W-:Y:S01]  /*3430*/  IADD3 R45, R45, R81, RZ ;  /* 0x000000512d2d7210 */ /* 0x000fe20007ffe0ff */
[----:B------:R-:W-:Y:S01]  /*3440*/  IMAD R81, R78, UR18, RZ ;  /* 0x000000124e517c24 */ /* 0x000fe2000f8e02ff */
[----:B------:R-:W4:Y:S03]  /*3450*/  MUFU.EX2 R95, R95 ;  /* 0x0000005f005f7308 */ /* 0x000f260000000800 */
[C---:B------:R-:W-:Y:S02]  /*3460*/  IMAD R81, R86.reuse, UR19, R81 ;  /* 0x0000001356517c24 */ /* 0x040fe4000f8e0251 */
[----:B------:R-:W-:-:S03]  /*3470*/  IMAD.WIDE.U32 R44, R86, UR18, R44 ;  /* 0x00000012562c7c25 */ /* 0x000fc6000f8e002c */
[----:B------:R-:W5:Y:S01]  /*3480*/  MUFU.EX2 R107, R107 ;  /* 0x0000006b006b7308 */ /* 0x000f620000000800 */
[----:B---3--:R-:W-:Y:S01]  /*3490*/  FMUL.FTZ R99, R97, R124 ;  /* 0x0000007c61637220 */ /* 0x008fe20000410000 */
[----:B------:R-:W-:Y:S01]  /*34a0*/  IADD3 R45, R45, R81, RZ ;  /* 0x000000512d2d7210 */ /* 0x000fe20007ffe0ff */
[----:B------:R-:W-:Y:S01]  /*34b0*/  FMUL.FTZ R124, RZ, R100 ;  /* 0x00000064ff7c7220 */ /* 0x000fe20000410000 */
[----:B------:R-:W-:Y:S01]  /*34c0*/  LEA R78, P0, R44, UR24, 0x3 ;  /* 0x000000182c4e7c11 */ /* 0x000fe2000f8018ff */
[----:B------:R-:W-:Y:S01]  /*34d0*/  FMUL.FTZ R98, R97, R98 ;  /* 0x0000006261627220 */ /* 0x000fe20000410000 */
[----:B------:R-:W-:Y:S01]  /*34e0*/  LEA.HI.X R81, R42, UR27, R43, 0x3, P1 ;  /* 0x0000001b2a517c11 */ /* 0x000fe200088f1c2b */
[----:B------:R-:W-:Y:S01]  /*34f0*/  FMUL.FTZ R43, R71, R100 ;  /* 0x00000064472b7220 */ /* 0x000fe20000410000 */
[----:B------:R-:W-:Y:S01]  /*3500*/  MUFU.SIN R110, R79 ;  /* 0x0000004f006e7308 */ /* 0x000fe20000000400 */
[C---:B----4-:R-:W-:Y:S01]  /*3510*/  FMUL.FTZ R97, R95.reuse, R106 ;  /* 0x0000006a5f617220 */ /* 0x050fe20000410000 */
[----:B------:R-:W-:Y:S01]  /*3520*/  FMUL.FTZ R96, R95, R96 ;  /* 0x000000605f607220 */ /* 0x000fe20000410000 */
[----:B------:R-:W-:Y:S01]  /*3530*/  FFMA.FTZ R43, RZ, R102, R43 ;  /* 0x00000066ff2b7223 */ /* 0x000fe2000001002b */
[----:B------:R-:W3:Y:S04]  /*3540*/  LDG.E.64 R80, desc[UR8][R80.64] ;  /* 0x0000000850507981 */ /* 0x000ee8000c1e1b00 */
[----:B------:R4:W-:Y:S01]  /*3550*/  MUFU.COS R40, R79 ;  /* 0x0000004f00287308 */ /* 0x0009e20000000000 */
[C---:B-----5:R-:W-:Y:S01]  /*3560*/  FMUL.FTZ R95, R107.reuse, R104 ;  /* 0x000000686b5f7220 */ /* 0x060fe20000410000 */
[----:B------:R-:W-:Y:S01]  /*3570*/  FMUL.FTZ R94, R107, R94 ;  /* 0x0000005e6b5e7220 */ /* 0x000fe20000410000 */
[----:B------:R-:W-:Y:S01]  /*3580*/  FFMA.FTZ R107, R71, R102, -R124 ;  /* 0x00000066476b7223 */ /* 0x000fe2000001087c */
[----:B------:R-:W-:-:S03]  /*3590*/  FMUL.FTZ R104, R93, R62 ;  /* 0x0000003e5d687220 */ /* 0x000fc60000410000 */
[----:B------:R-:W-:Y:S01]  /*35a0*/  FADD.FTZ R107, R72, R107 ;  /* 0x0000006b486b7221 */ /* 0x000fe20000010000 */
[----:B------:R-:W5:Y:S01]  /*35b0*/  MUFU.EX2 R91, R91 ;  /* 0x0000005b005b7308 */ /* 0x000f620000000800 */
[----:B----4-:R-:W-:Y:S01]  /*35c0*/  LEA.HI.X R79, R44, UR25, R45, 0x3, P0 ;  /* 0x000000192c4f7c11 */ /* 0x010fe200080f1c2d */
[C---:B------:R-:W-:Y:S01]  /*35d0*/  FMUL.FTZ R44, R93.reuse, R60 ;  /* 0x0000003c5d2c7220 */ /* 0x040fe20000410000 */
[----:B------:R-:W-:-:S04]  /*35e0*/  FMUL.FTZ R45, R93, R61 ;  /* 0x0000003d5d2d7220 */ /* 0x000fc80000410000 */
[----:B------:R-:W3:Y:S01]  /*35f0*/  LDG.E.64 R78, desc[UR8][R78.64] ;  /* 0x000000084e4e7981 */ /* 0x000ee2000c1e1b00 */
[----:B------:R-:W4:Y:S08]  /*3600*/  MUFU.EX2 R89, R89 ;  /* 0x0000005900597308 */ /* 0x000f300000000800 */
[----:B------:R-:W0:Y:S01]  /*3610*/  MUFU.EX2 R105, R105 ;  /* 0x0000006900697308 */ /* 0x000e220000000800 */
[----:B-----5:R-:W-:-:S07]  /*3620*/  FMUL.FTZ R92, R91, R92 ;  /* 0x0000005c5b5c7220 */ /* 0x020fce0000410000 */
[----:B------:R5:W-:Y:S01]  /*3630*/  MUFU.EX2 R42, R44 ;  /* 0x0000002c002a7308 */ /* 0x000be20000000800 */
[----:B----4-:R-:W-:-:S07]  /*3640*/  FMUL.FTZ R90, R89, R90 ;  /* 0x0000005a595a7220 */ /* 0x010fce0000410000 */
[----:B------:R4:W-:Y:S01]  /*3650*/  MUFU.EX2 R106, R45 ;  /* 0x0000002d006a7308 */ /* 0x0009e20000000800 */
[----:B-----5:R-:W-:Y:S01]  /*3660*/  FADD.FTZ R44, RZ, R43 ;  /* 0x0000002bff2c7221 */ /* 0x020fe20000010000 */
[----:B0-----:R-:W-:Y:S01]  /*3670*/  FMUL.FTZ R88, R105, R88 ;  /* 0x0000005869587220 */ /* 0x001fe20000410000 */
[C---:B------:R-:W-:Y:S01]  /*3680*/  FMUL.FTZ R43, R41.reuse, R61 ;  /* 0x0000003d292b7220 */ /* 0x040fe20000410000 */
[----:B------:R-:W-:Y:S01]  /*3690*/  FMUL.FTZ R41, R41, R62 ;  /* 0x0000003e29297220 */ /* 0x000fe20000410000 */
[----:B------:R-:W-:-:S03]  /*36a0*/  FMUL.FTZ R124, R98, R44 ;  /* 0x0000002c627c7220 */ /* 0x000fc60000410000 */
[----:B------:R-:W0:Y:S01]  /*36b0*/  MUFU.EX2 R55, R55 ;  /* 0x0000003700377308 */ /* 0x000e220000000800 */
[-C--:B----4-:R-:W-:Y:S01]  /*36c0*/  FMUL.FTZ R45, R98, R107.reuse ;  /* 0x0000006b622d7220 */ /* 0x090fe20000410000 */
[----:B------:R-:W-:-:S03]  /*36d0*/  FFMA.FTZ R107, R99, R107, -R124 ;  /* 0x0000006b636b7223 */ /* 0x000fc6000001087c */
[----:B------:R-:W-:Y:S01]  /*36e0*/  FFMA.FTZ R45, R99, R44, R45 ;  /* 0x0000002c632d7223 */ /* 0x000fe2000001002d */
[----:B------:R-:W-:Y:S02]  /*36f0*/  FADD.FTZ R44, R74, R107 ;  /* 0x0000006b4a2c7221 */ /* 0x000fe40000010000 */
[----:B------:R-:W-:Y:S01]  /*3700*/  MUFU.SIN R112, R47 ;  /* 0x0000002f00707308 */ /* 0x000fe20000000400 */
[----:B------:R-:W-:-:S07]  /*3710*/  FADD.FTZ R45, RZ, R45 ;  /* 0x0000002dff2d7221 */ /* 0x000fce0000010000 */
[----:B------:R4:W-:Y:S01]  /*3720*/  MUFU.COS R46, R47 ;  /* 0x0000002f002e7308 */ /* 0x0009e20000000000 */
[C---:B0-----:R-:W-:Y:S01]  /*3730*/  FMUL.FTZ R119, R55.reuse, R52 ;  /* 0x0000003437777220 */ /* 0x041fe20000410000 */
[----:B------:R-:W-:-:S06]  /*3740*/  FMUL.FTZ R118, R55, R118 ;  /* 0x0000007637767220 */ /* 0x000fcc0000410000 */
[----:B------:R-:W0:Y:S01]  /*3750*/  MUFU.EX2 R101, R101 ;  /* 0x0000006500657308 */ /* 0x000e220000000800 */
[----:B----4-:R-:W-:Y:S01]  /*3760*/  FMUL.FTZ R47, R93, R59 ;  /* 0x0000003b5d2f7220 */ /* 0x010fe20000410000 */
[----:B------:R-:W-:Y:S01]  /*3770*/  FMUL.FTZ R93, R91, R122 ;  /* 0x0000007a5b5d7220 */ /* 0x000fe20000410000 */
[----:B------:R-:W-:Y:S01]  /*3780*/  FMUL.FTZ R91, R89, R120 ;  /* 0x00000078595b7220 */ /* 0x000fe20000410000 */
[----:B------:R-:W-:Y:S01]  /*3790*/  FMUL.FTZ R89, R105, R54 ;  /* 0x0000003669597220 */ /* 0x000fe20000410000 */
[CC--:B------:R-:W-:Y:S01]  /*37a0*/  FMUL.FTZ R54, R96.reuse, R44.reuse ;  /* 0x0000002c60367220 */ /* 0x0c0fe20000410000 */
[-C--:B------:R-:W-:Y:S01]  /*37b0*/  FMUL.FTZ R105, R96, R45.reuse ;  /* 0x0000002d60697220 */ /* 0x080fe20000410000 */
[----:B------:R-:W-:Y:S01]  /*37c0*/  FMUL.RZ R120, R41, 0.15915493667125701904 ;  /* 0x3e22f98329787820 */ /* 0x000fe2000040c000 */
[----:B------:R-:W4:Y:S01]  /*37d0*/  MUFU.EX2 R49, R49 ;  /* 0x0000003100317308 */ /* 0x000f220000000800 */
[C---:B------:R-:W-:Y:S01]  /*37e0*/  FFMA.FTZ R54, R97.reuse, R45, R54 ;  /* 0x0000002d61367223 */ /* 0x040fe20000010036 */
[----:B------:R-:W-:-:S03]  /*37f0*/  FFMA.FTZ R44, R97, R44, -R105 ;  /* 0x0000002c612c7223 */ /* 0x000fc60000010869 */
[----:B------:R-:W-:Y:S01]  /*3800*/  FADD.FTZ R54, RZ, R54 ;  /* 0x00000036ff367221 */ /* 0x000fe20000010000 */
[----:B------:R-:W-:Y:S02]  /*3810*/  FADD.FTZ R44, R73, R44 ;  /* 0x0000002c492c7221 */ /* 0x000fe40000010000 */
[----:B------:R-:W5:Y:S01]  /*3820*/  MUFU.EX2 R47, R47 ;  /* 0x0000002f002f7308 */ /* 0x000f620000000800 */
[C---:B------:R-:W-:Y:S01]  /*3830*/  FMUL.FTZ R52, R94.reuse, R54 ;  /* 0x000000365e347220 */ /* 0x040fe20000410000 */
[C---:B0-----:R-:W-:Y:S01]  /*3840*/  FMUL.FTZ R103, R101.reuse, R103 ;  /* 0x0000006765677220 */ /* 0x041fe20000410000 */
[----:B------:R-:W-:Y:S01]  /*3850*/  FMUL.FTZ R101, R101, R111 ;  /* 0x0000006f65657220 */ /* 0x000fe20000410000 */
[-C--:B------:R-:W-:Y:S01]  /*3860*/  FMUL.FTZ R45, R94, R44.reuse ;  /* 0x0000002c5e2d7220 */ /* 0x080fe20000410000 */
[----:B------:R-:W-:Y:S01]  /*3870*/  FMUL.RZ R111, R43, 0.15915493667125701904 ;  /* 0x3e22f9832b6f7820 */ /* 0x000fe2000040c000 */
[C---:B------:R-:W-:Y:S02]  /*3880*/  FFMA.FTZ R52, R95.reuse, R44, -R52 ;  /* 0x0000002c5f347223 */ /* 0x040fe40000010834 */
[----:B------:R-:W-:Y:S01]  /*3890*/  FFMA.FTZ R45, R95, R54, R45 ;  /* 0x000000365f2d7223 */ /* 0x000fe2000001002d */
[----:B------:R-:W0:Y:S01]  /*38a0*/  MUFU.COS R107, R111 ;  /* 0x0000006f006b7308 */ /* 0x000e220000000000 */
[----:B------:R-:W-:Y:S01]  /*38b0*/  FADD.FTZ R52, R63, R52 ;  /* 0x000000343f347221 */ /* 0x000fe20000010000 */
[----:B----4-:R-:W-:Y:S01]  /*38c0*/  FMUL.FTZ R112, R49, R112 ;  /* 0x0000007031707220 */ /* 0x010fe20000410000 */
[----:B------:R-:W-:-:S02]  /*38d0*/  FADD.FTZ R45, RZ, R45 ;  /* 0x0000002dff2d7221 */ /* 0x000fc40000010000 */
[----:B------:R-:W-:-:S03]  /*38e0*/  FMUL.FTZ R44, R92, R52 ;  /* 0x000000345c2c7220 */ /* 0x000fc60000410000 */
[----:B------:R4:W1:Y:S01]  /*38f0*/  MUFU.SIN R43, R111 ;  /* 0x0000006f002b7308 */ /* 0x0008620000000400 */
[----:B------:R-:W-:Y:S01]  /*3900*/  FFMA.FTZ R44, R93, R45, R44 ;  /* 0x0000002d5d2c7223 */ /* 0x000fe2000001002c */
[----:B-----5:R-:W-:-:S03]  /*3910*/  FMUL.FTZ R110, R47, R110 ;  /* 0x0000006e2f6e7220 */ /* 0x020fc60000410000 */
[----:B------:R-:W-:-:S03]  /*3920*/  FADD.FTZ R44, RZ, R44 ;  /* 0x0000002cff2c7221 */ /* 0x000fc60000010000 */
[----:B------:R-:W5:Y:S01]  /*3930*/  MUFU.SIN R108, R113 ;  /* 0x00000071006c7308 */ /* 0x000f620000000400 */
[----:B----4-:R-:W-:Y:S01]  /*3940*/  FMUL.FTZ R111, R47, R40 ;  /* 0x000000282f6f7220 */ /* 0x010fe20000410000 */
[----:B------:R-:W-:Y:S01]  /*3950*/  FMUL.FTZ R40, R90, R44 ;  /* 0x0000002c5a287220 */ /* 0x000fe20000410000 */
[----:B0-----:R-:W-:-:S05]  /*3960*/  FMUL.FTZ R107, R106, R107 ;  /* 0x0000006b6a6b7220 */ /* 0x001fca0000410000 */
[----:B------:R0:W4:Y:S01]  /*3970*/  MUFU.COS R109, R113 ;  /* 0x00000071006d7308 */ /* 0x0001220000000000 */
[----:B-1----:R-:W-:-:S07]  /*3980*/  FMUL.FTZ R106, R106, R43 ;  /* 0x0000002b6a6a7220 */ /* 0x002fce0000410000 */
[----:B------:R-:W-:Y:S01]  /*3990*/  MUFU.EX2 R104, R104 ;  /* 0x0000006800687308 */ /* 0x000fe20000000800 */
[----:B0-----:R-:W-:Y:S01]  /*39a0*/  FMUL.FTZ R113, R49, R46 ;  /* 0x0000002e31717220 */ /* 0x001fe20000410000 */
[----:B------:R-:W-:Y:S01]  /*39b0*/  FMUL.FTZ R49, R92, R45 ;  /* 0x0000002d5c317220 */ /* 0x000fe20000410000 */
[----:B-----5:R-:W-:-:S03]  /*39c0*/  FMUL.FTZ R108, R42, R108 ;  /* 0x0000006c2a6c7220 */ /* 0x020fc60000410000 */
[----:B------:R-:W-:Y:S02]  /*39d0*/  FFMA.FTZ R49, R93, R52, -R49 ;  /* 0x000000345d317223 */ /* 0x000fe40000010831 */
[----:B------:R-:W0:Y:S01]  /*39e0*/  MUFU.COS R105, R120 ;  /* 0x0000007800697308 */ /* 0x000e220000000000 */
[----:B----4-:R-:W-:Y:S01]  /*39f0*/  FMUL.FTZ R109, R42, R109 ;  /* 0x0000006d2a6d7220 */ /* 0x010fe20000410000 */
[----:B------:R-:W-:Y:S01]  /*3a00*/  FADD.FTZ R49, R64, R49 ;  /* 0x0000003140317221 */ /* 0x000fe20000010000 */
[----:B------:R-:W-:-:S03]  /*3a10*/  FMUL.FTZ R42, R103, R100 ;  /* 0x00000064672a7220 */ /* 0x000fc60000410000 */
[-C--:B------:R-:W-:Y:S01]  /*3a20*/  FMUL.FTZ R43, R90, R49.reuse ;  /* 0x000000315a2b7220 */ /* 0x080fe20000410000 */
[----:B------:R-:W-:Y:S01]  /*3a30*/  FFMA.FTZ R49, R91, R49, -R40 ;  /* 0x000000315b317223 */ /* 0x000fe20000010828 */
[----:B------:R-:W1:Y:S01]  /*3a40*/  MUFU.EX2 R51, R51 ;  /* 0x0000003300337308 */ /* 0x000e620000000800 */
[----:B------:R-:W-:Y:S01]  /*3a50*/  FMUL.FTZ R40, R101, R100 ;  /* 0x0000006465287220 */ /* 0x000fe20000410000 */
[----:B------:R-:W-:Y:S01]  /*3a60*/  FFMA.FTZ R43, R91, R44, R43 ;  /* 0x0000002c5b2b7223 */ /* 0x000fe2000001002b */
[----:B------:R-:W-:Y:S01]  /*3a70*/  FADD.FTZ R49, R66, R49 ;  /* 0x0000003142317221 */ /* 0x000fe20000010000 */
[-C--:B------:R-:W-:Y:S01]  /*3a80*/  FFMA.FTZ R42, R101, R102.reuse, R42 ;  /* 0x00000066652a7223 */ /* 0x080fe2000001002a */
[----:B------:R-:W-:Y:S01]  /*3a90*/  FFMA.FTZ R40, R103, R102, -R40 ;  /* 0x0000006667287223 */ /* 0x000fe20000010828 */
[----:B------:R-:W-:Y:S02]  /*3aa0*/  FADD.FTZ R43, RZ, R43 ;  /* 0x0000002bff2b7221 */ /* 0x000fe40000010000 */
[----:B------:R-:W4:Y:S01]  /*3ab0*/  MUFU.SIN R41, R120 ;  /* 0x0000007800297308 */ /* 0x000f220000000400 */
[----:B0-----:R-:W-:Y:S01]  /*3ac0*/  FMUL.FTZ R105, R104, R105 ;  /* 0x0000006968697220 */ /* 0x001fe20000410000 */
[----:B------:R-:W-:Y:S01]  /*3ad0*/  FMUL.FTZ R46, R88, R43 ;  /* 0x0000002b582e7220 */ /* 0x000fe20000410000 */
[----:B------:R-:W-:-:S03]  /*3ae0*/  FMUL.FTZ R44, R98, R42 ;  /* 0x0000002a622c7220 */ /* 0x000fc60000410000 */
[-C--:B------:R-:W-:Y:S01]  /*3af0*/  FFMA.FTZ R46, R89, R49.reuse, -R46 ;  /* 0x00000031592e7223 */ /* 0x080fe2000001082e */
[----:B------:R-:W-:Y:S01]  /*3b00*/  FFMA.FTZ R44, R99, R40, -R44 ;  /* 0x00000028632c7223 */ /* 0x000fe2000001082c */
[----:B------:R-:W0:Y:S01]  /*3b10*/  MUFU.EX2 R53, R53 ;  /* 0x0000003500357308 */ /* 0x000e220000000800 */
[----:B-1----:R-:W-:Y:S01]  /*3b20*/  FMUL.FTZ R115, R51, R48 ;  /* 0x0000003033737220 */ /* 0x002fe20000410000 */
[----:B------:R-:W-:Y:S01]  /*3b30*/  FMUL.FTZ R48, R88, R49 ;  /* 0x0000003158307220 */ /* 0x000fe20000410000 */
[----:B------:R-:W-:Y:S01]  /*3b40*/  FADD.FTZ R46, R65, R46 ;  /* 0x0000002e412e7221 */ /* 0x000fe20000010000 */
[----:B------:R-:W-:Y:S02]  /*3b50*/  FMUL.FTZ R114, R51, R114 ;  /* 0x0000007233727220 */ /* 0x000fe40000410000 */
[----:B------:R-:W-:Y:S01]  /*3b60*/  FFMA.FTZ R48, R89, R43, R48 ;  /* 0x0000002b59307223 */ /* 0x000fe20000010030 */
[----:B------:R-:W-:Y:S01]  /*3b70*/  FMUL.FTZ R45, R118, R46 ;  /* 0x0000002e762d7220 */ /* 0x000fe20000410000 */
[----:B----4-:R-:W-:Y:S01]  /*3b80*/  FMUL.FTZ R104, R104, R41 ;  /* 0x0000002968687220 */ /* 0x010fe20000410000 */
[----:B------:R-:W-:Y:S01]  /*3b90*/  FMUL.FTZ R41, R98, R40 ;  /* 0x0000002862297220 */ /* 0x000fe20000410000 */
[----:B------:R-:W-:Y:S01]  /*3ba0*/  FADD.FTZ R48, RZ, R48 ;  /* 0x00000030ff307221 */ /* 0x000fe20000010000 */
[----:B------:R-:W-:-:S02]  /*3bb0*/  FMUL.FTZ R40, R96, R44 ;  /* 0x0000002c60287220 */ /* 0x000fc40000410000 */
[----:B------:R-:W-:Y:S01]  /*3bc0*/  FFMA.FTZ R41, R99, R42, R41 ;  /* 0x0000002a63297223 */ /* 0x000fe20000010029 */
[-C--:B------:R-:W-:Y:S01]  /*3bd0*/  FMUL.FTZ R42, R118, R48.reuse ;  /* 0x00000030762a7220 */ /* 0x080fe20000410000 */
[----:B------:R-:W-:Y:S01]  /*3be0*/  FFMA.FTZ R45, R119, R48, R45 ;  /* 0x00000030772d7223 */ /* 0x000fe2000001002d */
[----:B0-----:R-:W-:Y:S01]  /*3bf0*/  FMUL.FTZ R116, R53, R116 ;  /* 0x0000007435747220 */ /* 0x001fe20000410000 */
[-C--:B------:R-:W-:Y:S01]  /*3c00*/  FMUL.FTZ R43, R96, R41.reuse ;  /* 0x00000029602b7220 */ /* 0x080fe20000410000 */
[----:B------:R-:W-:Y:S01]  /*3c10*/  FFMA.FTZ R40, R97, R41, R40 ;  /* 0x0000002961287223 */ /* 0x000fe20000010028 */
[----:B------:R-:W-:Y:S01]  /*3c20*/  FFMA.FTZ R46, R119, R46, -R42 ;  /* 0x0000002e772e7223 */ /* 0x000fe2000001082a */
[----:B------:R-:W-:Y:S01]  /*3c30*/  FADD.FTZ R45, RZ, R45 ;  /* 0x0000002dff2d7221 */ /* 0x000fe20000010000 */
[----:B------:R-:W-:Y:S01]  /*3c40*/  FFMA.FTZ R43, R97, R44, -R43 ;  /* 0x0000002c612b7223 */ /* 0x000fe2000001082b */
[C---:B------:R-:W-:Y:S01]  /*3c50*/  FMUL.FTZ R42, R94.reuse, R40 ;  /* 0x000000285e2a7220 */ /* 0x040fe20000410000 */
[----:B------:R-:W-:Y:S01]  /*3c60*/  FADD.FTZ R46, R67, R46 ;  /* 0x0000002e432e7221 */ /* 0x000fe20000010000 */
[----:B------:R-:W-:Y:S01]  /*3c70*/  FMUL.FTZ R117, R53, R50 ;  /* 0x0000003235757220 */ /* 0x000fe20000410000 */
[-C--:B------:R-:W-:Y:S01]  /*3c80*/  FMUL.FTZ R41, R94, R43.reuse ;  /* 0x0000002b5e297220 */ /* 0x080fe20000410000 */
[C---:B------:R-:W-:Y:S01]  /*3c90*/  FFMA.FTZ R42, R95.reuse, R43, -R42 ;  /* 0x0000002b5f2a7223 */ /* 0x040fe2000001082a */
[C---:B------:R-:W-:Y:S01]  /*3ca0*/  FMUL.FTZ R44, R116.reuse, R46 ;  /* 0x0000002e742c7220 */ /* 0x040fe20000410000 */
[-C--:B------:R-:W-:Y:S01]  /*3cb0*/  FMUL.FTZ R47, R116, R45.reuse ;  /* 0x0000002d742f7220 */ /* 0x080fe20000410000 */
[----:B------:R-:W-:Y:S01]  /*3cc0*/  FFMA.FTZ R41, R95, R40, R41 ;  /* 0x000000285f297223 */ /* 0x000fe20000010029 */
[C---:B------:R-:W-:Y:S01]  /*3cd0*/  FMUL.FTZ R40, R92.reuse, R42 ;  /* 0x0000002a5c287220 */ /* 0x040fe20000410000 */
[C---:B------:R-:W-:Y:S01]  /*3ce0*/  FFMA.FTZ R44, R117.reuse, R45, R44 ;  /* 0x0000002d752c7223 */ /* 0x040fe2000001002c */
[----:B------:R-:W-:Y:S01]  /*3cf0*/  FFMA.FTZ R47, R117, R46, -R47 ;  /* 0x0000002e752f7223 */ /* 0x000fe2000001082f */
[-C--:B------:R-:W-:Y:S01]  /*3d00*/  FMUL.FTZ R43, R92, R41.reuse ;  /* 0x000000295c2b7220 */ /* 0x080fe20000410000 */
[C---:B------:R-:W-:Y:S01]  /*3d10*/  FFMA.FTZ R40, R93.reuse, R41, R40 ;  /* 0x000000295d287223 */ /* 0x040fe20000010028 */
[----:B------:R-:W-:Y:S01]  /*3d20*/  FADD.FTZ R44, RZ, R44 ;  /* 0x0000002cff2c7221 */ /* 0x000fe20000010000 */
[----:B------:R-:W-:Y:S01]  /*3d30*/  FADD.FTZ R47, R68, R47 ;  /* 0x0000002f442f7221 */ /* 0x000fe20000010000 */
[----:B------:R-:W-:Y:S01]  /*3d40*/  FFMA.FTZ R43, R93, R42, -R43 ;  /* 0x0000002a5d2b7223 */ /* 0x000fe2000001082b */
[----:B------:R-:W-:Y:S01]  /*3d50*/  FMUL.FTZ R42, R90, R40 ;  /* 0x000000285a2a7220 */ /* 0x000fe20000410000 */
[CC--:B------:R-:W-:Y:S01]  /*3d60*/  FMUL.FTZ R46, R114.reuse, R44.reuse ;  /* 0x0000002c722e7220 */ /* 0x0c0fe20000410000 */
[----:B------:R-:W-:Y:S01]  /*3d70*/  FMUL.FTZ R45, R114, R47 ;  /* 0x0000002f722d7220 */ /* 0x000fe20000410000 */
[-C--:B------:R-:W-:Y:S01]  /*3d80*/  FMUL.FTZ R41, R90, R43.reuse ;  /* 0x0000002b5a297220 */ /* 0x080fe20000410000 */
[----:B------:R-:W-:Y:S01]  /*3d90*/  FFMA.FTZ R42, R91, R43, -R42 ;  /* 0x0000002b5b2a7223 */ /* 0x000fe2000001082a */
[C---:B------:R-:W-:Y:S01]  /*3da0*/  FFMA.FTZ R47, R115.reuse, R47, -R46 ;  /* 0x0000002f732f7223 */ /* 0x040fe2000001082e */
[----:B------:R-:W-:Y:S01]  /*3db0*/  FFMA.FTZ R45, R115, R44, R45 ;  /* 0x0000002c732d7223 */ /* 0x000fe2000001002d */
[----:B------:R-:W-:Y:S01]  /*3dc0*/  FFMA.FTZ R41, R91, R40, R41 ;  /* 0x000000285b297223 */ /* 0x000fe20000010029 */
[----:B------:R-:W-:-:S03]  /*3dd0*/  FMUL.FTZ R44, R88, R42 ;  /* 0x0000002a582c7220 */ /* 0x000fc60000410000 */
[----:B------:R-:W-:Y:S01]  /*3de0*/  FMUL.FTZ R40, R88, R41 ;  /* 0x0000002958287220 */ /* 0x000fe20000410000 */
[----:B------:R-:W-:-:S03]  /*3df0*/  FADD.FTZ R47, R70, R47 ;  /* 0x0000002f462f7221 */ /* 0x000fc60000010000 */
[C---:B------:R-:W-:Y:S01]  /*3e00*/  FFMA.FTZ R40, R89.reuse, R42, -R40 ;  /* 0x0000002a59287223 */ /* 0x040fe20000010828 */
[----:B------:R-:W-:Y:S01]  /*3e10*/  FFMA.FTZ R44, R89, R41, R44 ;  /* 0x00000029592c7223 */ /* 0x000fe2000001002c */
[----:B------:R-:W-:Y:S01]  /*3e20*/  FADD.FTZ R45, RZ, R45 ;  /* 0x0000002dff2d7221 */ /* 0x000fe20000010000 */
[----:B------:R-:W-:Y:S01]  /*3e30*/  FMUL.FTZ R48, R112, R47 ;  /* 0x0000002f70307220 */ /* 0x000fe20000410000 */
[C---:B------:R-:W-:Y:S01]  /*3e40*/  FMUL.FTZ R42, R118.reuse, R40 ;  /* 0x00000028762a7220 */ /* 0x040fe20000410000 */
[-C--:B------:R-:W-:Y:S01]  /*3e50*/  FMUL.FTZ R41, R118, R44.reuse ;  /* 0x0000002c76297220 */ /* 0x080fe20000410000 */
[-C--:B------:R-:W-:Y:S01]  /*3e60*/  FMUL.FTZ R46, R112, R45.reuse ;  /* 0x0000002d702e7220 */ /* 0x080fe20000410000 */
[----:B------:R-:W-:Y:S01]  /*3e70*/  FFMA.FTZ R48, R113, R45, R48 ;  /* 0x0000002d71307223 */ /* 0x000fe20000010030 */
[C---:B------:R-:W-:Y:S01]  /*3e80*/  FFMA.FTZ R42, R119.reuse, R44, R42 ;  /* 0x0000002c772a7223 */ /* 0x040fe2000001002a */
[----:B------:R-:W-:Y:S01]  /*3e90*/  FFMA.FTZ R41, R119, R40, -R41 ;  /* 0x0000002877297223 */ /* 0x000fe20000010829 */
[----:B------:R-:W-:Y:S01]  /*3ea0*/  FFMA.FTZ R46, R113, R47, -R46 ;  /* 0x0000002f712e7223 */ /* 0x000fe2000001082e */
[----:B------:R-:W-:Y:S01]  /*3eb0*/  FADD.FTZ R48, RZ, R48 ;  /* 0x00000030ff307221 */ /* 0x000fe20000010000 */
[C---:B------:R-:W-:Y:S01]  /*3ec0*/  FMUL.FTZ R40, R116.reuse, R42 ;  /* 0x0000002a74287220 */ /* 0x040fe20000410000 */
[-C--:B------:R-:W-:Y:S01]  /*3ed0*/  FMUL.FTZ R43, R116, R41.reuse ;  /* 0x00000029742b7220 */ /* 0x080fe20000410000 */
[----:B------:R-:W-:Y:S01]  /*3ee0*/  FADD.FTZ R46, R69, R46 ;  /* 0x0000002e452e7221 */ /* 0x000fe20000010000 */
[C---:B------:R-:W-:Y:S01]  /*3ef0*/  FMUL.FTZ R45, R110.reuse, R48 ;  /* 0x000000306e2d7220 */ /* 0x040fe20000410000 */
[C---:B------:R-:W-:Y:S01]  /*3f00*/  FFMA.FTZ R40, R117.reuse, R41, -R40 ;  /* 0x0000002975287223 */ /* 0x040fe20000010828 */
[----:B------:R-:W-:Y:S01]  /*3f10*/  FFMA.FTZ R43, R117, R42, R43 ;  /* 0x0000002a752b7223 */ /* 0x000fe2000001002b */
[-C--:B------:R-:W-:Y:S01]  /*3f20*/  FMUL.FTZ R44, R110, R46.reuse ;  /* 0x0000002e6e2c7220 */ /* 0x080fe20000410000 */
[C---:B------:R-:W-:Y:S01]  /*3f30*/  FFMA.FTZ R46, R111.reuse, R46, -R45 ;  /* 0x0000002e6f2e7223 */ /* 0x040fe2000001082d */
[C---:B------:R-:W-:Y:S01]  /*3f40*/  FMUL.FTZ R42, R114.reuse, R40 ;  /* 0x00000028722a7220 */ /* 0x040fe20000410000 */
[-C--:B------:R-:W-:Y:S01]  /*3f50*/  FMUL.FTZ R41, R114, R43.reuse ;  /* 0x0000002b72297220 */ /* 0x080fe20000410000 */
[----:B------:R-:W-:Y:S01]  /*3f60*/  FFMA.FTZ R44, R111, R48, R44 ;  /* 0x000000306f2c7223 */ /* 0x000fe2000001002c */
[----:B------:R-:W-:Y:S01]  /*3f70*/  FADD.FTZ R46, R75, R46 ;  /* 0x0000002e4b2e7221 */ /* 0x000fe20000010000 */
[C---:B------:R-:W-:Y:S01]  /*3f80*/  FFMA.FTZ R42, R115.reuse, R43, R42 ;  /* 0x0000002b732a7223 */ /* 0x040fe2000001002a */
[----:B------:R-:W-:Y:S01]  /*3f90*/  FFMA.FTZ R41, R115, R40, -R41 ;  /* 0x0000002873297223 */ /* 0x000fe20000010829 */
[----:B------:R-:W-:Y:S01]  /*3fa0*/  FADD.FTZ R44, RZ, R44 ;  /* 0x0000002cff2c7221 */ /* 0x000fe20000010000 */
        /* <DEDUP_REMOVED lines=8> */
[----:B------:R-:W-:Y:S01]  /*4030*/  FADD.FTZ R47, RZ, R47 ;  /* 0x0000002fff2f7221 */ /* 0x000fe20000010000 */
[CC--:B------:R-:W-:Y:S01]  /*4040*/  FMUL.FTZ R42, R110.reuse, R40.reuse ;  /* 0x000000286e2a7220 */ /* 0x0c0fe20000410000 */
[----:B------:R-:W-:Y:S01]  /*4050*/  FMUL.FTZ R41, R110, R43 ;  /* 0x0000002b6e297220 */ /* 0x000fe20000410000 */
[----:B------:R-:W-:Y:S01]  /*4060*/  FADD.FTZ R45, R82, R45 ;  /* 0x0000002d522d7221 */ /* 0x000fe20000010000 */
[C---:B------:R-:W-:Y:S01]  /*4070*/  FMUL.FTZ R44, R106.reuse, R47 ;  /* 0x0000002f6a2c7220 */ /* 0x040fe20000410000 */
[C---:B------:R-:W-:Y:S01]  /*4080*/  FFMA.FTZ R42, R111.reuse, R43, R42 ;  /* 0x0000002b6f2a7223 */ /* 0x040fe2000001002a */
[----:B------:R-:W-:Y:S01]  /*4090*/  FFMA.FTZ R41, R111, R40, -R41 ;  /* 0x000000286f297223 */ /* 0x000fe20000010829 */
[-C--:B------:R-:W-:Y:S01]  /*40a0*/  FMUL.FTZ R46, R106, R45.reuse ;  /* 0x0000002d6a2e7220 */ /* 0x080fe20000410000 */
[C---:B------:R-:W-:Y:S01]  /*40b0*/  FFMA.FTZ R44, R107.reuse, R45, -R44 ;  /* 0x0000002d6b2c7223 */ /* 0x040fe2000001082c */
[CC--:B------:R-:W-:Y:S01]  /*40c0*/  FMUL.FTZ R40, R108.reuse, R42.reuse ;  /* 0x0000002a6c287220 */ /* 0x0c0fe20000410000 */
[----:B------:R-:W-:Y:S01]  /*40d0*/  FMUL.FTZ R43, R108, R41 ;  /* 0x000000296c2b7220 */ /* 0x000fe20000410000 */
[----:B------:R-:W-:Y:S01]  /*40e0*/  FFMA.FTZ R46, R107, R47, R46 ;  /* 0x0000002f6b2e7223 */ /* 0x000fe2000001002e */
[----:B------:R-:W-:Y:S01]  /*40f0*/  FADD.FTZ R44, R85, R44 ;  /* 0x0000002c552c7221 */ /* 0x000fe20000010000 */
[C---:B------:R-:W-:Y:S01]  /*4100*/  FFMA.FTZ R40, R109.reuse, R41, -R40 ;  /* 0x000000296d287223 */ /* 0x040fe20000010828 */
[----:B------:R-:W-:Y:S01]  /*4110*/  FFMA.FTZ R43, R109, R42, R43 ;  /* 0x0000002a6d2b7223 */ /* 0x000fe2000001002b */
[----:B------:R-:W-:Y:S01]  /*4120*/  FADD.FTZ R46, RZ, R46 ;  /* 0x0000002eff2e7221 */ /* 0x000fe20000010000 */
[----:B------:R-:W-:Y:S01]  /*4130*/  FMUL.FTZ R45, R104, R44 ;  /* 0x0000002c682d7220 */ /* 0x000fe20000410000 */
[C---:B------:R-:W-:Y:S01]  /*4140*/  FMUL.FTZ R42, R106.reuse, R40 ;  /* 0x000000286a2a7220 */ /* 0x040fe20000410000 */
[-C--:B------:R-:W-:Y:S01]  /*4150*/  FMUL.FTZ R41, R106, R43.reuse ;  /* 0x0000002b6a297220 */ /* 0x080fe20000410000 */
[CC--:B------:R-:W-:Y:S01]  /*4160*/  FMUL.FTZ R48, R104.reuse, R46.reuse ;  /* 0x0000002e68307220 */ /* 0x0c0fe20000410000 */
[----:B------:R-:W-:Y:S01]  /*4170*/  FFMA.FTZ R45, R105, R46, R45 ;  /* 0x0000002e692d7223 */ /* 0x000fe2000001002d */
[C---:B------:R-:W-:Y:S01]  /*4180*/  FFMA.FTZ R42, R107.reuse, R43, R42 ;  /* 0x0000002b6b2a7223 */ /* 0x040fe2000001002a */
[----:B------:R-:W-:Y:S01]  /*4190*/  FFMA.FTZ R41, R107, R40, -R41 ;  /* 0x000000286b297223 */ /* 0x000fe20000010829 */
[----:B------:R-:W-:Y:S01]  /*41a0*/  FFMA.FTZ R44, R105, R44, -R48 ;  /* 0x0000002c692c7223 */ /* 0x000fe20000010830 */
[----:B------:R-:W-:Y:S01]  /*41b0*/  FADD.FTZ R51, RZ, R45 ;  /* 0x0000002dff337221 */ /* 0x000fe20000010000 */
[C---:B------:R-:W-:Y:S01]  /*41c0*/  FMUL.FTZ R48, R104.reuse, R42 ;  /* 0x0000002a68307220 */ /* 0x040fe20000410000 */
[----:B------:R-:W-:Y:S01]  /*41d0*/  FMUL.FTZ R43, R104, R41 ;  /* 0x00000029682b7220 */ /* 0x000fe20000410000 */
[----:B------:R-:W-:-:S02]  /*41e0*/  FADD.FTZ R50, R87, R44 ;  /* 0x0000002c57327221 */ /* 0x000fc40000010000 */
[C---:B------:R-:W-:Y:S01]  /*41f0*/  FFMA.FTZ R48, R105.reuse, R41, -R48 ;  /* 0x0000002969307223 */ /* 0x040fe20000010830 */
[----:B------:R-:W0:Y:S01]  /*4200*/  SHFL.UP PT, R44, R51, 0x1, RZ ;  /* 0x04200000332c7989 */ /* 0x000e2200000e00ff */
[----:B------:R-:W-:-:S03]  /*4210*/  FFMA.FTZ R43, R105, R42, R43 ;  /* 0x0000002a692b7223 */ /* 0x000fc6000001002b */
[----:B------:R-:W1:Y:S04]  /*4220*/  SHFL.UP PT, R42, R50, 0x1, RZ ;  /* 0x04200000322a7989 */ /* 0x000e6800000e00ff */
[----:B------:R-:W4:Y:S04]  /*4230*/  SHFL.UP PT, R40, R48, 0x1, RZ ;  /* 0x0420000030287989 */ /* 0x000f2800000e00ff */
[----:B------:R-:W5:Y:S01]  /*4240*/  SHFL.UP PT, R41, R43, 0x1, RZ ;  /* 0x042000002b297989 */ /* 0x000f6200000e00ff */
[----:B------:R-:W-:Y:S01]  /*4250*/  ISETP.GE.AND P0, PT, R15, 0x1, PT ;  /* 0x000000010f00780c */ /* 0x000fe20003f06270 */
[C---:B0-----:R-:W-:Y:S01]  /*4260*/  FMUL.FTZ R45, R43.reuse, R44 ;  /* 0x0000002c2b2d7220 */ /* 0x041fe20000410000 */
[----:B-1----:R-:W-:-:S03]  /*4270*/  FMUL.FTZ R47, R43, R42 ;  /* 0x0000002a2b2f7220 */ /* 0x002fc60000410000 */
[C---:B------:R-:W-:Y:S01]  /*4280*/  FFMA.FTZ R45, R48.reuse, R42, -R45 ;  /* 0x0000002a302d7223 */ /* 0x040fe2000001082d */
[----:B----4-:R-:W-:Y:S01]  /*4290*/  FMUL.FTZ R46, R43, R40 ;  /* 0x000000282b2e7220 */ /* 0x010fe20000410000 */
[----:B------:R-:W-:-:S06]  /*42a0*/  FFMA.FTZ R44, R48, R44, R47 ;  /* 0x0000002c302c7223 */ /* 0x000fcc000001002f */
[----:B------:R-:W-:Y:S01]  /*42b0*/  @P0 FADD.FTZ R50, R50, R45 ;  /* 0x0000002d32320221 */ /* 0x000fe20000010000 */
[CC--:B-----5:R-:W-:Y:S01]  /*42c0*/  FFMA.FTZ R46, R48.reuse, R41.reuse, R46 ;  /* 0x00000029302e7223 */ /* 0x0e0fe2000001002e */
[----:B------:R-:W-:Y:S01]  /*42d0*/  FMUL.FTZ R41, R43, R41 ;  /* 0x000000292b297220 */ /* 0x000fe20000410000 */
[----:B------:R-:W-:Y:S02]  /*42e0*/  @P0 FADD.FTZ R51, R51, R44 ;  /* 0x0000002c33330221 */ /* 0x000fe40000010000 */
[----:B------:R-:W0:Y:S01]  /*42f0*/  SHFL.UP PT, R45, R50, 0x2, RZ ;  /* 0x04400000322d7989 */ /* 0x000e2200000e00ff */
[----:B------:R-:W-:Y:S01]  /*4300*/  @P0 FFMA.FTZ R48, R48, R40, -R41 ;  /* 0x0000002830300223 */ /* 0x000fe20000010829 */
[----:B------:R-:W-:Y:S02]  /*4310*/  FSEL R46, R43, R46, !P0 ;  /* 0x0000002e2b2e7208 */ /* 0x000fe40004000000 */
        /* <DEDUP_REMOVED lines=8> */
[----:B------:R-:W-:-:S06]  /*43a0*/  FFMA.FTZ R49, R48, R45, -R49 ;  /* 0x0000002d30317223 */ /* 0x000fcc0000010831 */
[----:B------:R-:W-:Y:S01]  /*43b0*/  @P0 FADD.FTZ R51, R51, R44 ;  /* 0x0000002c33330221 */ /* 0x000fe20000010000 */
[-C--:B-----5:R-:W-:Y:S01]  /*43c0*/  FMUL.FTZ R40, R46, R43.reuse ;  /* 0x0000002b2e287220 */ /* 0x0a0fe20000410000 */
[----:B------:R-:W-:Y:S01]  /*43d0*/  FFMA.FTZ R43, R48, R43, R42 ;  /* 0x0000002b302b7223 */ /* 0x000fe2000001002a */
[----:B------:R-:W-:Y:S02]  /*43e0*/  @P0 FADD.FTZ R50, R50, R49 ;  /* 0x0000003132320221 */ /* 0x000fe40000010000 */
[----:B------:R-:W-:Y:S01]  /*43f0*/  @P0 FFMA.FTZ R48, R48, R41, -R40 ;  /* 0x0000002930300223 */ /* 0x000fe20000010828 */
[----:B------:R-:W0:Y:S01]  /*4400*/  SHFL.UP PT, R44, R51, 0x4, RZ ;  /* 0x04800000332c7989 */ /* 0x000e2200000e00ff */
[----:B------:R-:W-:-:S03]  /*4410*/  FSEL R43, R46, R43, !P0 ;  /* 0x0000002b2e2b7208 */ /* 0x000fc60004000000 */
[----:B------:R-:W1:Y:S04]  /*4420*/  SHFL.UP PT, R40, R48, 0x4, RZ ;  /* 0x0480000030287989 */ /* 0x000e6800000e00ff */
[----:B------:R-:W4:Y:S04]  /*4430*/  SHFL.UP PT, R42, R50, 0x4, RZ ;  /* 0x04800000322a7989 */ /* 0x000f2800000e00ff */
[----:B------:R-:W5:Y:S01]  /*4440*/  SHFL.UP PT, R41, R43, 0x4, RZ ;  /* 0x048000002b297989 */ /* 0x000f6200000e00ff */
[----:B------:R-:W-:Y:S01]  /*4450*/  ISETP.GE.AND P0, PT, R15, 0x4, PT ;  /* 0x000000040f00780c */ /* 0x000fe20003f06270 */
[C---:B0-----:R-:W-:Y:S01]  /*4460*/  FMUL.FTZ R45, R43.reuse, R44 ;  /* 0x0000002c2b2d7220 */ /* 0x041fe20000410000 */
[C---:B-1----:R-:W-:Y:S01]  /*4470*/  FMUL.FTZ R46, R43.reuse, R40 ;  /* 0x000000282b2e7220 */ /* 0x042fe20000410000 */
[----:B----4-:R-:W-:-:S02]  /*4480*/  FMUL.FTZ R47, R43, R42 ;  /* 0x0000002a2b2f7220 */ /* 0x010fc40000410000 */
[C---:B------:R-:W-:Y:S01]  /*4490*/  FFMA.FTZ R45, R48.reuse, R42, -R45 ;  /* 0x0000002a302d7223 */ /* 0x040fe2000001082d */
[CC--:B-----5:R-:W-:Y:S01]  /*44a0*/  FFMA.FTZ R46, R48.reuse, R41.reuse, R46 ;  /* 0x00000029302e7223 */ /* 0x0e0fe2000001002e */
        /* <DEDUP_REMOVED lines=14> */
[-C--:B-1----:R-:W-:Y:S01]  /*4590*/  FMUL.FTZ R49, R46, R47.reuse ;  /* 0x0000002f2e317220 */ /* 0x082fe20000410000 */
[----:B------:R-:W-:Y:S01]  /*45a0*/  FFMA.FTZ R52, R48, R47, R52 ;  /* 0x0000002f30347223 */ /* 0x000fe20000010034 */
[----:B----4-:R-:W-:Y:S02]  /*45b0*/  FMUL.FTZ R44, R46, R41 ;  /* 0x000000292e2c7220 */ /* 0x010fe40000410000 */
[----:B------:R-:W-:Y:S01]  /*45c0*/  FFMA.FTZ R49, R48, R45, -R49 ;  /* 0x0000002d30317223 */ /* 0x000fe20000010831 */
[----:B------:R-:W-:Y:S01]  /*45d0*/  @P0 FADD.FTZ R51, R51, R52 ;  /* 0x0000003433330221 */ /* 0x000fe20000010000 */
[-C--:B-----5:R-:W-:Y:S01]  /*45e0*/  FMUL.FTZ R42, R46, R43.reuse ;  /* 0x0000002b2e2a7220 */ /* 0x0a0fe20000410000 */
[----:B------:R-:W-:Y:S01]  /*45f0*/  FFMA.FTZ R43, R48, R43, R44 ;  /* 0x0000002b302b7223 */ /* 0x000fe2000001002c */
[----:B------:R-:W-:Y:S02]  /*4600*/  @P0 FADD.FTZ R50, R50, R49 ;  /* 0x0000003132320221 */ /* 0x000fe40000010000 */
[----:B------:R-:W-:Y:S01]  /*4610*/  @P0 FFMA.FTZ R48, R48, R41, -R42 ;  /* 0x0000002930300223 */ /* 0x000fe2000001082a */
[----:B------:R-:W1:Y:S01]  /*4620*/  SHFL.UP PT, R44, R51, 0x10, RZ ;  /* 0x06000000332c7989 */ /* 0x000e6200000e00ff */
[----:B------:R-:W-:Y:S01]  /*4630*/  FSEL R49, R46, R43, !P0 ;  /* 0x0000002b2e317208 */ /* 0x000fe20004000000 */
[----:B------:R-:W4:Y:S02]  /*4640*/  S2UR UR6, SR_CgaCtaId ;  /* 0x00000000000679c3 */ /* 0x000f240000008800 */
[----:B------:R-:W5:Y:S04]  /*4650*/  SHFL.UP PT, R41, R48, 0x10, RZ ;  /* 0x0600000030297989 */ /* 0x000f6800000e00ff */
[----:B------:R-:W2:Y:S04]  /*4660*/  SHFL.UP PT, R43, R50, 0x10, RZ ;  /* 0x06000000322b7989 */ /* 0x000ea800000e00ff */
[----:B------:R-:W3:Y:S01]  /*4670*/  SHFL.UP PT, R42, R49, 0x10, RZ ;  /* 0x06000000312a7989 */ /* 0x000ee200000e00ff */
[----:B------:R-:W-:-:S02]  /*4680*/  @!P2 MOV R47, 0x400 ;  /* 0x00000400002fa802 */ /* 0x000fc40000000f00 */
[----:B------:R-:W-:Y:S02]  /*4690*/  @!P2 SHF.R.U32.HI R45, RZ, 0x1, R16 ;  /* 0x00000001ff2da819 */ /* 0x000fe40000011610 */
[----:B------:R-:W-:Y:S02]  /*46a0*/  ISETP.NE.AND P0, PT, R14, RZ, PT ;  /* 0x000000ff0e00720c */ /* 0x000fe40003f05270 */
[----:B------:R-:W-:Y:S02]  /*46b0*/  ISETP.GE.AND P1, PT, R15, 0x10, PT ;  /* 0x000000100f00780c */ /* 0x000fe40003f26270 */
[----:B0-----:R-:W-:Y:S02]  /*46c0*/  @!P2 LEA R40, R40, R47, 0x18 ;  /* 0x0000002f2828a211 */ /* 0x001fe400078ec0ff */
[----:B------:R-:W-:Y:S02]  /*46d0*/  @!P2 LOP3.LUT R45, R45, 0x7ffffff0, RZ, 0xc0, !PT ;  /* 0x7ffffff02d2da812 */ /* 0x000fe400078ec0ff */
[----:B------:R-:W-:Y:S01]  /*46e0*/  ISETP.EQ.OR P0, PT, RZ, UR4, P0 ;  /* 0x00000004ff007c0c */ /* 0x000fe20008702670 */
[C---:B-1----:R-:W-:Y:S01]  /*46f0*/  FMUL.FTZ R46, R49.reuse, R44 ;  /* 0x0000002c312e7220 */ /* 0x042fe20000410000 */
[----:B------:R-:W-:Y:S01]  /*4700*/  @!P2 IADD3 R53, R40, R45, RZ ;  /* 0x0000002d2835a210 */ /* 0x000fe20007ffe0ff */
[----:B-----5:R-:W-:Y:S01]  /*4710*/  FMUL.FTZ R45, R49, R41 ;  /* 0x00000029312d7220 */ /* 0x020fe20000410000 */
[----:B------:R-:W-:-:S02]  /*4720*/  UMOV UR5, 0x400 ;  /* 0x0000040000057882 */ /* 0x000fc40000000000 */
[----:B----4-:R-:W-:Y:S01]  /*4730*/  ULEA UR5, UR6, UR5, 0x18 ;  /* 0x0000000506057291 */ /* 0x010fe2000f8ec03f */
[CC--:B--2---:R-:W-:Y:S01]  /*4740*/  FMUL.FTZ R47, R49.reuse, R43.reuse ;  /* 0x0000002b312f7220 */ /* 0x0c4fe20000410000 */
[C---:B------:R-:W-:Y:S01]  /*4750*/  FFMA.FTZ R43, R48.reuse, R43, -R46 ;  /* 0x0000002b302b7223 */ /* 0x040fe2000001082e */
[-C--:B---3--:R-:W-:Y:S01]  /*4760*/  FMUL.FTZ R40, R49, R42.reuse ;  /* 0x0000002a31287220 */ /* 0x088fe20000410000 */
[C---:B------:R-:W-:Y:S01]  /*4770*/  FFMA.FTZ R52, R48.reuse, R42, R45 ;  /* 0x0000002a30347223 */ /* 0x040fe2000001002d */
[----:B------:R-:W-:Y:S01]  /*4780*/  FFMA.FTZ R44, R48, R44, R47 ;  /* 0x0000002c302c7223 */ /* 0x000fe2000001002f */
[----:B------:R-:W-:Y:S01]  /*4790*/  @P1 FADD.FTZ R50, R50, R43 ;  /* 0x0000002b32321221 */ /* 0x000fe20000010000 */
[----:B------:R-:W-:Y:S01]  /*47a0*/  @P1 FFMA.FTZ R48, R48, R41, -R40 ;  /* 0x0000002930301223 */ /* 0x000fe20000010828 */
[----:B------:R-:W-:Y:S02]  /*47b0*/  MOV R41, RZ ;  /* 0x000000ff00297202 */ /* 0x000fe40000000f00 */
[----:B------:R-:W-:-:S02]  /*47c0*/  CS2R R42, SRZ ;  /* 0x00000000002a7805 */ /* 0x000fc4000001ff00 */
[----:B------:R-:W-:Y:S01]  /*47d0*/  MOV R40, 0x3f800000 ;  /* 0x3f80000000287802 */ /* 0x000fe20000000f00 */
[----:B------:R-:W-:Y:S01]  /*47e0*/  @P1 FADD.FTZ R51, R51, R44 ;  /* 0x0000002c33331221 */ /* 0x000fe20000010000 */
[----:B------:R-:W-:Y:S02]  /*47f0*/  @!P0 LEA R125, R86, UR5, 0x4 ;  /* 0x00000005567d8c11 */ /* 0x000fe4000f8e20ff */
[----:B------:R-:W-:-:S03]  /*4800*/  FSEL R49, R49, R52, !P1 ;  /* 0x0000003431317208 */ /* 0x000fc60004800000 */
[----:B------:R0:W-:Y:S04]  /*4810*/  @!P0 LDS.128 R40, [R125+0x10d0] ;  /* 0x0010d0007d288984 */ /* 0x0001e80000000c00 */
[----:B------:R-:W-:Y:S01]  /*4820*/  @!P2 STS.128 [R53+0x1090], R48 ;  /* 0x001090303500a388 */ /* 0x000fe20000000c00 */
[----:B------:R-:W-:Y:S06]  /*4830*/  BAR.SYNC.DEFER_BLOCKING 0x0 ;  /* 0x0000000000007b1d */ /* 0x000fec0000010000 */
[----:B------:R-:W-:Y:S04]  /*4840*/  LDS.128 R44, [UR5+0x1090] ;  /* 0x00109005ff2c7984 */ /* 0x000fe80008000c00 */
[----:B------:R-:W1:Y:S01]  /*4850*/  LDS.128 R52, [UR5+0x10a0] ;  /* 0x0010a005ff347984 */ /* 0x000e620008000c00 */
[----:B0-----:R-:W-:Y:S01]  /*4860*/  SHF.R.U32.HI R125, RZ, 0x5, R16 ;  /* 0x00000005ff7d7819 */ /* 0x001fe20000011610 */
        /* <DEDUP_REMOVED lines=13> */
[----:B---3--:R-:W-:Y:S01]  /*4940*/  FMUL.FTZ R50, R44, R53 ;  /* 0x000000352c327220 */ /* 0x008fe20000410000 */
[-C--:B------:R-:W-:Y:S01]  /*4950*/  FFMA.FTZ R123, R46, R52.reuse, -R123 ;  /* 0x000000342e7b7223 */ /* 0x080fe2000001087b */
[-C--:B------:R-:W-:Y:S01]  /*4960*/  FFMA.FTZ R80, R47, R52.reuse, R48 ;  /* 0x000000342f507223 */ /* 0x080fe20000010030 */
[-C--:B------:R-:W-:Y:S01]  /*4970*/  FFMA.FTZ R48, R44, R52.reuse, -R81 ;  /* 0x000000342c307223 */ /* 0x080fe20000010851 */
[----:B------:R-:W-:Y:S01]  /*4980*/  FFMA.FTZ R50, R45, R52, R50 ;  /* 0x000000342d327223 */ /* 0x000fe20000010032 */
[----:B------:R-:W-:Y:S01]  /*4990*/  FADD.FTZ R54, R54, R123 ;  /* 0x0000007b36367221 */ /* 0x000fe20000010000 */
[----:B------:R-:W-:Y:S01]  /*49a0*/  FADD.FTZ R55, R55, R80 ;  /* 0x0000005037377221 */ /* 0x000fe20000010000 */
[----:B--2-4-:R-:W-:Y:S06]  /*49b0*/  @!P0 BRA `(.L_x_1066) ;  /* 0x0000000000408947 */ /* 0x014fec0003800000 */
        /* <DEDUP_REMOVED lines=16> */
.L_x_1066:
        /* <DEDUP_REMOVED lines=16> */
.L_x_1067:
[----:B------:R-:W-:Y:S05]  /*4bc0*/  BSYNC B0 ;  /* 0x0000000000007941 */ /* 0x000fea0003800000 */
.L_x_1065:
        /* <DEDUP_REMOVED lines=107> */
[----:B------:R-:W0:Y:S01]  /*5280*/  S2UR UR6, SR_CTAID.Y ;  /* 0x00000000000679c3 */ /* 0x000e220000002600 */
[----:B------:R-:W-:-:S05]  /*5290*/  LEA R106, R86, UR5, 0x4 ;  /* 0x00000005566a7c11 */ /* 0x000fca000f8e20ff */
[----:B------:R1:W-:Y:S02]  /*52a0*/  STS.128 [R106+0x10d0], R40 ;  /* 0x0010d0286a007388 */ /* 0x0003e40000000c00 */
[----:B------:R-:W2:Y:S01]  /*52b0*/  S2UR UR29, SR_CTAID.X ;  /* 0x00000000001d79c3 */ /* 0x000ea20000002500 */
[----:B0-----:R-:W-:Y:S02]  /*52c0*/  MOV R22, UR6 ;  /* 0x0000000600167c02 */ /* 0x001fe40008000f00 */
[----:B--2---:R-:W-:-:S05]  /*52d0*/  MOV R18, UR29 ;  /* 0x0000001d00127c02 */ /* 0x004fca0008000f00 */
[----:B------:R-:W-:-:S04]  /*52e0*/  IMAD R45, R18, UR7, R22 ;  /* 0x00000007122d7c24 */ /* 0x000fc8000f8e0216 */
[----:B------:R-:W-:-:S04]  /*52f0*/  IMAD R44, R45, R84, RZ ;  /* 0x000000542d2c7224 */ /* 0x000fc800078e02ff */
[----:B------:R-:W-:Y:S02]  /*5300*/  IMAD R45, R44, R83, RZ ;  /* 0x000000532c2d7224 */ /* 0x000fe400078e02ff */
[----:B------:R-:W-:-:S03]  /*5310*/  IMAD R44, R83, UR4, R86 ;  /* 0x00000004532c7c24 */ /* 0x000fc6000f8e0256 */
[----:B------:R-:W-:Y:S02]  /*5320*/  SHF.R.S32.HI R113, RZ, 0x1f, R45 ;  /* 0x0000001fff717819 */ /* 0x000fe4000001142d */
[----:B------:R-:W-:-:S04]  /*5330*/  IADD3 R45, P0, R44, R45, RZ ;  /* 0x0000002d2c2d7210 */ /* 0x000fc80007f1e0ff */
[----:B------:R-:W-:Y:S02]  /*5340*/  LEA.HI.X.SX32 R104, R44, R113, 0x1, P0 ;  /* 0x000000712c687211 */ /* 0x000fe400000f0eff */
[----:B------:R-:W-:-:S04]  /*5350*/  LEA R44, P0, R45, R76, 0x4 ;  /* 0x0000004c2d2c7211 */ /* 0x000fc800078020ff */
[----:B------:R-:W-:-:S05]  /*5360*/  LEA.HI.X R45, R45, R77, R104, 0x4, P0 ;  /* 0x0000004d2d2d7211 */ /* 0x000fca00000f2468 */
[----:B------:R1:W-:Y:S04]  /*5370*/  STG.E.128 desc[UR8][R44.64], R40 ;  /* 0x000000282c007986 */ /* 0x0003e8000c101d08 */
.L_x_1069:
[----:B------:R-:W-:Y:S05]  /*5380*/  BSYNC B0 ;  /* 0x0000000000007941 */ /* 0x000fea0003800000 */
.L_x_1068:
[----:B------:R-:W-:Y:S01]  /*5390*/  IADD3 R86, R86, 0x1, RZ ;  /* 0x0000000156567810 */ /* 0x000fe20007ffe0ff */
[----:B-1----:R-:W-:Y:S01]  /*53a0*/  FADD.FTZ R42, RZ, R105 ;  /* 0x00000069ff2a7221 */ /* 0x002fe20000010000 */
[C---:B------:R-:W-:Y:S01]  /*53b0*/  FMUL.FTZ R49, R79.reuse, R49 ;  /* 0x000000314f317220 */ /* 0x040fe20000410000 */
[C---:B------:R-:W-:Y:S01]  /*53c0*/  FMUL.FTZ R40, R79.reuse, R46 ;  /* 0x0000002e4f287220 */ /* 0x040fe20000410000 */
[----:B------:R-:W-:Y:S01]  /*53d0*/  ISETP.GE.AND P0, PT, R86, UR28, PT ;  /* 0x0000001c56007c0c */ /* 0x000fe2000bf06270 */
        /* <DEDUP_REMOVED lines=47> */
.L_x_1064:
        /* <DEDUP_REMOVED lines=23> */
[----:B------:R-:W-:Y:S01]  /*5840*/  IMAD.WIDE.U32 R2, R18, R48, UR6 ;  /* 0x0000000612027e25 */ /* 0x000fe2000f8e0030 */
[----:B------:R-:W-:Y:S02]  /*5850*/  ULDC.64 UR6, c[0x0][0x2b8] ;  /* 0x0000ae0000067ab9 */ /* 0x000fe40000000a00 */
[----:B------:R-:W2:Y:S02]  /*5860*/  LDS.128 R32, [R8+0x200] ;  /* 0x0002000008207984 */ /* 0x000ea40000000c00 */
[----:B------:R-:W-:Y:S01]  /*5870*/  IADD3 R3, R3, R23, RZ ;  /* 0x0000001703037210 */ /* 0x000fe20007ffe0ff */
[----:B------:R-:W-:Y:S01]  /*5880*/  IMAD R23, R21, UR6, RZ ;  /* 0x0000000615177c24 */ /* 0x000fe2000f8e02ff */
[----:B------:R-:W3:Y:S01]  /*5890*/  LDS.128 R4, [R8+0x400] ;  /* 0x0004000008047984 */ /* 0x000ee20000000c00 */
[----:B0-----:R-:W0:Y:S02]  /*58a0*/  LDC R0, c[0x0][0x224] ;  /* 0x00008900ff007b82 */ /* 0x001e240000000800 */
[C---:B------:R-:W-:Y:S01]  /*58b0*/  IMAD R23, R22.reuse, UR7, R23 ;  /* 0x0000000716177c24 */ /* 0x040fe2000f8e0217 */
[----:B------:R-:W4:Y:S01]  /*58c0*/  LDS.128 R44, [R8+0x600] ;  /* 0x00060000082c7984 */ /* 0x000f220000000c00 */
[----:B------:R-:W-:Y:S01]  /*58d0*/  IMAD.WIDE.U32 R2, R22, UR6, R2 ;  /* 0x0000000616027c25 */ /* 0x000fe2000f8e0002 */
[----:B------:R-:W-:-:S04]  /*58e0*/  ULDC.64 UR6, c[0x0][0x308] ;  /* 0x0000c20000067ab9 */ /* 0x000fc80000000a00 */
[----:B------:R-:W-:Y:S02]  /*58f0*/  IADD3 R3, R3, R23, RZ ;  /* 0x0000001703037210 */ /* 0x000fe40007ffe0ff */
[----:B------:R-:W-:-:S04]  /*5900*/  LEA R24, P0, R2, UR6, 0x2 ;  /* 0x0000000602187c11 */ /* 0x000fc8000f8010ff */
[----:B------:R-:W-:-:S03]  /*5910*/  LEA.HI.X R25, R2, UR7, R3, 0x2, P0 ;  /* 0x0000000702197c11 */ /* 0x000fc600080f1403 */
[----:B------:R-:W-:Y:S01]  /*5920*/  IMAD.WIDE R2, R13, 0x10, R24 ;  /* 0x000000100d027825 */ /* 0x000fe200078e0218 */
[----:B0-----:R-:W-:-:S04]  /*5930*/  ISETP.LE.AND P0, PT, R0, UR4, PT ;  /* 0x0000000400007c0c */ /* 0x001fc8000bf03270 */
[----:B-1----:R0:W-:Y:S04]  /*5940*/  STG.E.128 desc[UR8][R2.64], R40 ;  /* 0x0000002802007986 */ /* 0x0021e8000c101d08 */
[----:B--2---:R0:W-:Y:S04]  /*5950*/  STG.E.128 desc[UR8][R2.64+0x200], R32 ;  /* 0x0002002002007986 */ /* 0x0041e8000c101d08 */
[----:B---3--:R0:W-:Y:S04]  /*5960*/  STG.E.128 desc[UR8][R2.64+0x400], R4 ;  /* 0x0004000402007986 */ /* 0x0081e8000c101d08 */
[----:B----4-:R0:W-:Y:S01]  /*5970*/  STG.E.128 desc[UR8][R2.64+0x600], R44 ;  /* 0x0006002c02007986 */ /* 0x0101e2000c101d08 */
[----:B------:R-:W-:Y:S05]  /*5980*/  @!P0 BRA `(.L_x_1071) ;  /* 0xffffffa800848947 */ /* 0x000fea000383ffff */
[----:B------:R-:W-:Y:S05]  /*5990*/  EXIT ;  /* 0x000000000000794d */ /* 0x000fea0003800000 */
.L_x_1072:
        /* <DEDUP_REMOVED lines=14> */
.L_x_5184:


//--------------------- .text._Z25selective_scan_fwd_kernelI32Selective_Scan_fwd_kernel_traitsILi64ELi16ELi1ELb1ELb0ELb0ELb1EfN3c107complexIfEEEEv13SSMParamsBase --------------------------
	.section	.text._Z25selective_scan_fwd_kernelI32Selective_Scan_fwd_kernel_traitsILi64ELi16ELi1ELb1ELb0ELb0ELb1EfN3c107complexIfEEEEv13SSMParamsBase,"ax",@progbits
	.align	128
        .global         _Z25selective_scan_fwd_kernelI32Selective_Scan_fwd_kernel_traitsILi64ELi16ELi1ELb1ELb0ELb0ELb1EfN3c107complexIfEEEEv13SSMParamsBase
        .type           _Z25selective_scan_fwd_kernelI32Selective_Scan_fwd_kernel_traitsILi64ELi16ELi1ELb1ELb0ELb0ELb1EfN3c107complexIfEEEEv13SSMParamsBase,@function
        .size           _Z25selective_scan_fwd_kernelI32Selective_Scan_fwd_kernel_traitsILi64ELi16ELi1ELb1ELb0ELb0ELb1EfN3c107complexIfEEEEv13SSMParamsBase,(.L_x_5185 - _Z25selective_scan_fwd_kernelI32Selective_Scan_fwd_kernel_traitsILi64ELi16ELi1ELb1ELb0ELb0ELb1EfN3c107complexIfEEEEv13SSMParamsBase)
        .other          _Z25selective_scan_fwd_kernelI32Selective_Scan_fwd_kernel_traitsILi64ELi16ELi1ELb1ELb0ELb0ELb1EfN3c107complexIfEEEEv13SSMParamsBase,@"STO_CUDA_ENTRY STV_DEFAULT"
_Z25selective_scan_fwd_kernelI32Selective_Scan_fwd_kernel_traitsILi64ELi16ELi1ELb1ELb0ELb0ELb1EfN3c107complexIfEEEEv13SSMParamsBase:
.text._Z25selective_scan_fwd_kernelI32Selective_Scan_fwd_kernel_traitsILi64ELi16ELi1ELb1ELb0ELb0ELb1EfN3c107complexIfEEEEv13SSMParamsBase:
        /* <DEDUP_REMOVED lines=58> */
.L_x_1112:
[----:B------:R-:W-:Y:S01]  /*03a0*/  BAR.SYNC.DEFER_BLOCKING 0x0 ;  /* 0x0000000000007b1d */ /* 0x000fe20000010000 */
[----:B-1----:R-:W-:Y:S02]  /*03b0*/  MOV R2, R12 ;  /* 0x0000000c00027202 */ /* 0x002fe40000000f00 */
        /* <DEDUP_REMOVED lines=91> */
.L_x_1074:
[----:B------:R-:W-:Y:S05]  /*0970*/  BSYNC B0 ;  /* 0x0000000000007941 */ /* 0x000fea0003800000 */
.L_x_1073:
        /* <DEDUP_REMOVED lines=35> */
.L_x_1076:
[----:B------:R-:W-:Y:S05]  /*0bb0*/  BSYNC B0 ;  /* 0x0000000000007941 */ /* 0x000fea0003800000 */
.L_x_1075:
        /* <DEDUP_REMOVED lines=37> */
.L_x_1078:
[----:B------:R-:W-:Y:S05]  /*0e10*/  BSYNC B0 ;  /* 0x0000000000007941 */ /* 0x000fea0003800000 */
.L_x_1077:
        /* <DEDUP_REMOVED lines=35> */
.L_x_1080:
[----:B------:R-:W-:Y:S05]  /*1050*/  BSYNC B0 ;  /* 0x0000000000007941 */ /* 0x000fea0003800000 */
.L_x_1079:
        /* <DEDUP_REMOVED lines=37> */
.L_x_1082:
[----:B------:R-:W-:Y:S05]  /*12b0*/  BSYNC B0 ;  /* 0x0000000000007941 */ /* 0x000fea0003800000 */
.L_x_1081:
        /* <DEDUP_REMOVED lines=35> */
.L_x_1084:
[----:B------:R-:W-:Y:S05]  /*14f0*/  BSYNC B0 ;  /* 0x0000000000007941 */ /* 0x000fea0003800000 */
.L_x_1083:
        /* <DEDUP_REMOVED lines=37> */
.L_x_1086:
[----:B------:R-:W-:Y:S05]  /*1750*/  BSYNC B0 ;  /* 0x0000000000007941 */ /* 0x000fea0003800000 */
.L_x_1085:
        /* <DEDUP_REMOVED lines=35> */
.L_x_1088:
[----:B------:R-:W-:Y:S05]  /*1990*/  BSYNC B0 ;  /* 0x0000000000007941 */ /* 0x000fea0003800000 */
.L_x_1087:
        /* <DEDUP_REMOVED lines=37> */
.L_x_1090:
[----:B------:R-:W-:Y:S05]  /*1bf0*/  BSYNC B0 ;  /* 0x0000000000007941 */ /* 0x000fea0003800000 */
.L_x_1089:
        /* <DEDUP_REMOVED lines=38> */
.L_x_1092:
[----:B------:R-:W-:Y:S05]  /*1e60*/  BSYNC B0 ;  /* 0x0000000000007941 */ /* 0x000fea0003800000 */
.L_x_1091:
        /* <DEDUP_REMOVED lines=50> */
.L_x_1094:
[----:B------:R-:W-:Y:S05]  /*2190*/  BSYNC B0 ;  /* 0x0000000000007941 */ /* 0x000fea0003800000 */
.L_x_1093:
        /* <DEDUP_REMOVED lines=34> */
.L_x_1096:
[----:B------:R-:W-:Y:S05]  /*23c0*/  BSYNC B0 ;  /* 0x0000000000007941 */ /* 0x000fea0003800000 */
.L_x_1095:
        /* <DEDUP_REMOVED lines=33> */
.L_x_1098:
[----:B------:R-:W-:Y:S05]  /*25e0*/  BSYNC B0 ;  /* 0x0000000000007941 */ /* 0x000fea0003800000 */
.L_x_1097:
        /* <DEDUP_REMOVED lines=33> */
.L_x_1100:
[----:B------:R-:W-:Y:S05]  /*2800*/  BSYNC B0 ;  /* 0x0000000000007941 */ /* 0x000fea0003800000 */
.L_x_1099:
        /* <DEDUP_REMOVED lines=33> */
.L_x_1102:
[----:B------:R-:W-:Y:S05]  /*2a20*/  BSYNC B0 ;  /* 0x0000000000007941 */ /* 0x000fea0003800000 */
.L_x_1101:
        /* <DEDUP_REMOVED lines=33> */
.L_x_1104:
[----:B------:R-:W-:Y:S05]  /*2c40*/  BSYNC B0 ;  /* 0x0000000000007941 */ /* 0x000fea0003800000 */
.L_x_1103:
        /* <DEDUP_REMOVED lines=35> */
.L_x_1111:
        /* <DEDUP_REMOVED lines=452> */
.L_x_1107:
        /* <DEDUP_REMOVED lines=16> */
.L_x_1108:
[----:B------:R-:W-:Y:S05]  /*4bc0*/  BSYNC B0 ;  /* 0x0000000000007941 */ /* 0x000fea0003800000 */
.L_x_1106:
        /* <DEDUP_REMOVED lines=123> */
.L_x_1110:
[----:B------:R-:W-:Y:S05]  /*5380*/  BSYNC B0 ;  /* 0x0000000000007941 */ /* 0x000fea0003800000 */
.L_x_1109:
        /* <DEDUP_REMOVED lines=52> */
.L_x_1105:
        /* <DEDUP_REMOVED lines=9> */
[----:B------:R-:W-:Y:S01]  /*5760*/  IADD3 R72, R4, R15, RZ ;  /* 0x0000000f04487210 */ /* 0x000fe20007ffe0ff */
[----:B------:R-:W-:Y:S01]  /*5770*/  IMAD R23, R21, UR12, RZ ;  /* 0x0000000c15177c24 */ /* 0x000fe2000f8e02ff */
[----:B------:R-:W-:-:S03]  /*5780*/  LEA R2, R2, UR5, 0x4 ;  /* 0x0000000502027c11 */ /* 0x000fc6000f8e20ff */
[----:B------:R-:W-:Y:S01]  /*5790*/  BAR.SYNC.DEFER_BLOCKING 0x0 ;  /* 0x0000000000007b1d */ /* 0x000fe20000010000 */
[----:B------:R-:W-:Y:S02]  /*57a0*/  IMAD R23, R22, UR13, R23 ;  /* 0x0000000d16177c24 */ /* 0x000fe4000f8e0217 */
        /* <DEDUP_REMOVED lines=8> */
[----:B------:R-:W-:-:S03]  /*5830*/  IMAD.WIDE.U32 R54, R18, R56, UR6 ;  /* 0x0000000612367e25 */ /* 0x000fc6000f8e0038 */
[----:B------:R-:W-:Y:S01]  /*5840*/  STS.128 [R2+0x10], R24 ;  /* 0x0000101802007388 */ /* 0x000fe20000000c00 */
[C---:B------:R-:W-:Y:S01]  /*5850*/  IMAD R3, R22.reuse, UR11, R3 ;  /* 0x0000000b16037c24 */ /* 0x040fe2000f8e0203 */
[----:B------:R-:W-:Y:S01]  /*5860*/  MOV R56, R54 ;  /* 0x0000003600387202 */ /* 0x000fe20000000f00 */
[----:B------:R-:W-:Y:S01]  /*5870*/  IMAD.WIDE.U32 R52, R22, UR10, R52 ;  /* 0x0000000a16347c25 */ /* 0x000fe2000f8e0034 */
[----:B------:R-:W-:Y:S01]  /*5880*/  STS.128 [R2+0x20], R28 ;  /* 0x0000201c02007388 */ /* 0x000fe20000000c00 */
[----:B------:R-:W-:Y:S02]  /*5890*/  ULDC.64 UR10, c[0x0][0x308] ;  /* 0x0000c200000a7ab9 */ /* 0x000fe40000000a00 */
[----:B------:R-:W-:Y:S01]  /*58a0*/  IMAD R57, R18, R57, R8 ;  /* 0x0000003912397224 */ /* 0x000fe200078e0208 */
[----:B------:R-:W-:Y:S01]  /*58b0*/  STS.128 [R2+0x30], R36 ;  /* 0x0000302402007388 */ /* 0x000fe20000000c00 */
[----:B------:R-:W-:-:S03]  /*58c0*/  NOP ;  /* 0x0000000000007918 */ /* 0x000fc60000000000 */
[----:B------:R-:W0:Y:S01]  /*58d0*/  LDS.128 R48, [R0] ;  /* 0x0000000000307984 */ /* 0x000e220000000c00 */
[----:B------:R-:W-:Y:S02]  /*58e0*/  IADD3 R3, R53, R3, RZ ;  /* 0x0000000335037210 */ /* 0x000fe40007ffe0ff */
[C---:B------:R-:W-:Y:S01]  /*58f0*/  LEA R54, P0, R52.reuse, UR10, 0x2 ;  /* 0x0000000a34367c11 */ /* 0x040fe2000f8010ff */
[----:B------:R-:W1:Y:S01]  /*5900*/  LDS.128 R44, [R0+0x200] ;  /* 0x00020000002c7984 */ /* 0x000e620000000c00 */
[----:B------:R-:W-:Y:S02]  /*5910*/  IADD3 R57, R55, R57, RZ ;  /* 0x0000003937397210 */ /* 0x000fe40007ffe0ff */
[----:B------:R-:W-:Y:S01]  /*5920*/  LEA.HI.X R55, R52, UR11, R3, 0x2, P0 ;  /* 0x0000000b34377c11 */ /* 0x000fe200080f1403 */
[----:B------:R-:W2:Y:S01]  /*5930*/  LDS.128 R40, [R0+0x400] ;  /* 0x0004000000287984 */ /* 0x000ea20000000c00 */
[----:B------:R-:W-:Y:S01]  /*5940*/  ULDC.64 UR10, c[0x0][0x318] ;  /* 0x0000c600000a7ab9 */ /* 0x000fe20000000a00 */
[----:B------:R-:W-:-:S02]  /*5950*/  IMAD.WIDE.U32 R56, R22, UR12, R56 ;  /* 0x0000000c16387c25 */ /* 0x000fc4000f8e0038 */
[----:B------:R-:W3:Y:S02]  /*5960*/  LDS.128 R4, [R0+0x600] ;  /* 0x0006000000047984 */ /* 0x000ee40000000c00 */
[----:B------:R-:W-:Y:S01]  /*5970*/  IMAD.WIDE R52, R13, 0x10, R54 ;  /* 0x000000100d347825 */ /* 0x000fe200078e0236 */
[----:B------:R-:W-:Y:S02]  /*5980*/  IADD3 R3, R57, R23, RZ ;  /* 0x0000001739037210 */ /* 0x000fe40007ffe0ff */
        /* <DEDUP_REMOVED lines=88> */
[----:B-1----:R-:W-:-:S04]  /*5f10*/  FMUL.FTZ R3, R40, R53 ;  /* 0x0000003528037220 */ /* 0x002fc80000410000 */
[----:B------:R-:W-:-:S03]  /*5f20*/  FMUL.FTZ R24, R3, R24 ;  /* 0x0000001803187220 */ /* 0x000fc60000410000 */
[----:B------:R-:W1:Y:S01]  /*5f30*/  MUFU.RCP R59, R59 ;  /* 0x0000003b003b7308 */ /* 0x000e620000001000 */
[----:B--2---:R-:W-:Y:S02]  /*5f40*/  FMUL.FTZ R48, R51, R52 ;  /* 0x0000003433307220 */ /* 0x004fe40000410000 */
[----:B------:R-:W2:Y:S02]  /*5f50*/  LDC.64 R52, c[0x0][0x2c0] ;  /* 0x0000b000ff347b82 */ /* 0x000ea40000000a00 */
[----:B------:R-:W-:-:S03]  /*5f60*/  FMUL.FTZ R35, R48, R35 ;  /* 0x0000002330237220 */ /* 0x000fc60000410000 */
[----:B------:R-:W3:Y:S01]  /*5f70*/  MUFU.RCP R23, R23 ;  /* 0x0000001700177308 */ /* 0x000ee20000001000 */
[----:B0-----:R-:W-:-:S04]  /*5f80*/  FMUL.FTZ R8, R7, R60 ;  /* 0x0000003c07087220 */ /* 0x001fc80000410000 */
[----:B------:R-:W-:-:S03]  /*5f90*/  FMUL.FTZ R31, R8, R31 ;  /* 0x0000001f081f7220 */ /* 0x000fc60000410000 */
[----:B------:R-:W0:Y:S01]  /*5fa0*/  MUFU.RCP R58, R58 ;  /* 0x0000003a003a7308 */ /* 0x000e220000001000 */
[----:B-1----:R-:W-:-:S04]  /*5fb0*/  FMUL.FTZ R7, R6, R59 ;  /* 0x0000003b06077220 */ /* 0x002fc80000410000 */
[----:B------:R-:W-:-:S03]  /*5fc0*/  FMUL.FTZ R30, R7, R30 ;  /* 0x0000001e071e7220 */ /* 0x000fc60000410000 */
[----:B------:R-:W1:Y:S01]  /*5fd0*/  MUFU.RCP R57, R57 ;  /* 0x0000003900397308 */ /* 0x000e620000001000 */
[----:B---3--:R-:W-:Y:S01]  /*5fe0*/  FMUL.FTZ R23, R50, R23 ;  /* 0x0000001732177220 */ /* 0x008fe20000410000 */
[----:B------:R-:W-:Y:S03]  /*5ff0*/  BAR.SYNC.DEFER_BLOCKING 0x0 ;  /* 0x0000000000007b1d */ /* 0x000fe60000010000 */
        /* <DEDUP_REMOVED lines=9> */
[----:B------:R2:W-:Y:S03]  /*6090*/  STS.128 [R2], R32 ;  /* 0x0000002002007388 */ /* 0x0005e60000000c00 */
[----:B------:R-:W-:Y:S01]  /*60a0*/  FMUL.FTZ R26, R23, R26 ;  /* 0x0000001a171a7220 */ /* 0x000fe20000410000 */
[----:B------:R-:W-:Y:S02]  /*60b0*/  STS.128 [R2+0x20], R28 ;  /* 0x0000201c02007388 */ /* 0x000fe40000000c00 */
[----:B------:R-:W3:Y:S01]  /*60c0*/  MUFU.RCP R62, R62 ;  /* 0x0000003e003e7308 */ /* 0x000ee20000001000 */
[----:B0-----:R-:W-:-:S04]  /*60d0*/  FMUL.FTZ R40, R43, R56 ;  /* 0x000000382b287220 */ /* 0x001fc80000410000 */
[----:B------:R-:W-:-:S03]  /*60e0*/  FMUL.FTZ R27, R40, R27 ;  /* 0x0000001b281b7220 */ /* 0x000fc60000410000 */
[----:B------:R-:W0:Y:S01]  /*60f0*/  MUFU.RCP R63, R63 ;  /* 0x0000003f003f7308 */ /* 0x000e220000001000 */
[----:B-1----:R-:W-:Y:S01]  /*6100*/  FMUL.FTZ R3, R44, R61 ;  /* 0x0000003d2c037220 */ /* 0x002fe20000410000 */
[----:B------:R-:W-:Y:S01]  /*6110*/  STS.128 [R2+0x10], R24 ;  /* 0x0000101802007388 */ /* 0x000fe20000000c00 */
[----:B--2---:R-:W-:Y:S01]  /*6120*/  IMAD.WIDE.U32 R32, R18, R52, UR6 ;  /* 0x0000000612207e25 */ /* 0x004fe2000f8e0034 */
[----:B------:R-:W-:-:S03]  /*6130*/  ULDC.64 UR6, c[0x0][0x2c8] ;  /* 0x0000b20000067ab9 */ /* 0x000fc60000000a00 */
[----:B------:R-:W-:Y:S01]  /*6140*/  FMUL.FTZ R44, R3, R36 ;  /* 0x00000024032c7220 */ /* 0x000fe20000410000 */
[----:B------:R-:W-:Y:S01]  /*6150*/  IMAD R3, R17, R52, RZ ;  /* 0x0000003411037224 */ /* 0x000fe200078e02ff */
[----:B------:R-:W1:Y:S01]  /*6160*/  MUFU.RCP R64, R64 ;  /* 0x0000004000407308 */ /* 0x000e620000001000 */
[----:B---3--:R-:W-:Y:S02]  /*6170*/  FMUL.FTZ R4, R45, R62 ;  /* 0x0000003e2d047220 */ /* 0x008fe40000410000 */
[----:B------:R-:W-:Y:S02]  /*6180*/  IMAD R3, R18, R53, R3 ;  /* 0x0000003512037224 */ /* 0x000fe400078e0203 */
[----:B------:R-:W-:-:S03]  /*6190*/  FMUL.FTZ R45, R4, R37 ;  /* 0x00000025042d7220 */ /* 0x000fc60000410000 */
[----:B------:R-:W-:Y:S01]  /*61a0*/  IADD3 R33, R33, R3, RZ ;  /* 0x0000000321217210 */ /* 0x000fe20007ffe0ff */
[----:B0-----:R-:W-:Y:S01]  /*61b0*/  FMUL.FTZ R5, R46, R63 ;  /* 0x0000003f2e057220 */ /* 0x001fe20000410000 */
[----:B------:R-:W-:-:S03]  /*61c0*/  IMAD R3, R21, UR6, RZ ;  /* 0x0000000615037c24 */ /* 0x000fc6000f8e02ff */
[----:B------:R-:W-:Y:S01]  /*61d0*/  FMUL.FTZ R46, R5, R38 ;  /* 0x00000026052e7220 */ /* 0x000fe20000410000 */
[----:B------:R-:W-:Y:S02]  /*61e0*/  IMAD R23, R22, UR7, R3 ;  /* 0x0000000716177c24 */ /* 0x000fe4000f8e0203 */
[----:B-1----:R-:W-:-:S04]  /*61f0*/  FMUL.FTZ R6, R47, R64 ;  /* 0x000000402f067220 */ /* 0x002fc80000410000 */
[----:B------:R-:W-:-:S05]  /*6200*/  FMUL.FTZ R47, R6, R39 ;  /* 0x00000027062f7220 */ /* 0x000fca0000410000 */
        /* <DEDUP_REMOVED lines=20> */
.L_x_1113:
        /* <DEDUP_REMOVED lines=11> */
.L_x_5185:


//--------------------- .text._Z25selective_scan_fwd_kernelI32Selective_Scan_fwd_kernel_traitsILi64ELi16ELi1ELb1ELb0ELb1ELb0EfN3c107complexIfEEEEv13SSMParamsBase --------------------------
	.section	.text._Z25selective_scan_fwd_kernelI32Selective_Scan_fwd_kernel_traitsILi64ELi16ELi1ELb1ELb0ELb1ELb0EfN3c107complexIfEEEEv13SSMParamsBase,"ax",@progbits
	.align	128
        .global         _Z25selective_scan_fwd_kernelI32Selective_Scan_fwd_kernel_traitsILi64ELi16ELi1ELb1ELb0ELb1ELb0EfN3c107complexIfEEEEv13SSMParamsBase
        .type           _Z25selective_scan_fwd_kernelI32Selective_Scan_fwd_kernel_traitsILi64ELi16ELi1ELb1ELb0ELb1ELb0EfN3c107complexIfEEEEv13SSMParamsBase,@function
        .size           _Z25selective_scan_fwd_kernelI32Selective_Scan_fwd_kernel_traitsILi64ELi16ELi1ELb1ELb0ELb1ELb0EfN3c107complexIfEEEEv13SSMParamsBase,(.L_x_5186 - _Z25selective_scan_fwd_kernelI32Selective_Scan_fwd_kernel_traitsILi64ELi16ELi1ELb1ELb0ELb1ELb0EfN3c107complexIfEEEEv13SSMParamsBase)
        .other          _Z25selective_scan_fwd_kernelI32Selective_Scan_fwd_kernel_traitsILi64ELi16ELi1ELb1ELb0ELb1ELb0EfN3c107complexIfEEEEv13SSMParamsBase,@"STO_CUDA_ENTRY STV_DEFAULT"
_Z25selective_scan_fwd_kernelI32Selective_Scan_fwd_kernel_traitsILi64ELi16ELi1ELb1ELb0ELb1ELb0EfN3c107complexIfEEEEv13SSMParamsBase:
.text._Z25selective_scan_fwd_kernelI32Selective_Scan_fwd_kernel_traitsILi64ELi16ELi1ELb1ELb0ELb1ELb0EfN3c107complexIfEEEEv13SSMParamsBase:
[----:B------:R-:W-:Y:S08]  /*0000*/  LDC R1, c[0x0][0x28] ;  /* 0x00000a00ff017b82 */ /* 0x000ff00000000800 */
[----:B------:R-:W0:Y:S01]  /*0010*/  LDC R10, c[0x0][0x228] ;  /* 0x00008a00ff0a7b82 */ /* 0x000e220000000800 */
[----:B------:R-:W-:Y:S01]  /*0020*/  ULDC.64 UR4, c[0x0][0x2e8] ;  /* 0x0000ba0000047ab9 */ /* 0x000fe20000000a00 */
[----:B------:R-:W-:-:S02]  /*0030*/  CS2R R94, SRZ ;  /* 0x00000000005e7805 */ /* 0x000fc4000001ff00 */
[----:B------:R-:W-:Y:S01]  /*0040*/  ISETP.NE.U32.AND P0, PT, RZ, UR4, PT ;  /* 0x00000004ff007c0c */ /* 0x000fe2000bf05070 */
[----:B------:R-:W-:Y:S02]  /*0050*/  ULDC.64 UR6, c[0x0][0x300] ;  /* 0x0000c00000067ab9 */ /* 0x000fe40000000a00 */
[----:B------:R-:W-:Y:S01]  /*0060*/  ISETP.NE.U32.AND P1, PT, RZ, UR6, PT ;  /* 0x00000006ff007c0c */ /* 0x000fe2000bf25070 */
[----:B------:R-:W1:Y:S01]  /*0070*/  S2UR UR8, SR_CTAID.Y ;  /* 0x00000000000879c3 */ /* 0x000e620000002600 */
[----:B------:R-:W-:Y:S02]  /*0080*/  ISETP.NE.AND.EX P0, PT, RZ, UR5, PT, P0 ;  /* 0x00000005ff007c0c */ /* 0x000fe4000bf05300 */
[----:B------:R-:W-:Y:S02]  /*0090*/  ISETP.NE.AND.EX P1, PT, RZ, UR7, PT, P1 ;  /* 0x00000007ff007c0c */ /* 0x000fe4000bf25310 */
[----:B0-----:R-:W-:-:S04]  /*00a0*/  IABS R9, R10 ;  /* 0x0000000a00097213 */ /* 0x001fc80000000000 */
[----:B------:R-:W0:Y:S01]  /*00b0*/  I2F.RP R0, R9 ;  /* 0x0000000900007306 */ /* 0x000e220000209400 */
[----:B-1----:R-:W-:Y:S01]  /*00c0*/  MOV R97, UR8 ;  /* 0x0000000800617c02 */ /* 0x002fe20008000f00 */
[----:B------:R-:W-:-:S03]  /*00d0*/  ULDC.64 UR8, c[0x0][0x208] ;  /* 0x0000820000087ab9 */ /* 0x000fc60000000a00 */
[----:B------:R-:W-:Y:S02]  /*00e0*/  SHF.R.S32.HI R96, RZ, 0x1f, R97 ;  /* 0x0000001fff607819 */ /* 0x000fe40000011461 */
[C---:B------:R-:W-:Y:S02]  /*00f0*/  @P0 LEA R2, P2, R97.reuse, UR4, 0x2 ;  /* 0x0000000461020c11 */ /* 0x040fe4000f8410ff */
[C---:B------:R-:W-:Y:S02]  /*0100*/  @P1 LEA R4, P3, R97.reuse, UR6, 0x2 ;  /* 0x0000000661041c11 */ /* 0x040fe4000f8610ff */
[C-C-:B------:R-:W-:Y:S01]  /*0110*/  @P0 LEA.HI.X R3, R97.reuse, UR5, R96.reuse, 0x2, P2 ;  /* 0x0000000561030c11 */ /* 0x140fe200090f1460 */
[----:B0-----:R-:W0:Y:S01]  /*0120*/  MUFU.RCP R0, R0 ;  /* 0x0000000000007308 */ /* 0x001e220000001000 */
[----:B------:R-:W1:Y:S01]  /*0130*/  S2UR UR4, SR_CTAID.X ;  /* 0x00000000000479c3 */ /* 0x000e620000002500 */
[----:B------:R-:W-:Y:S01]  /*0140*/  @P1 LEA.HI.X R5, R97, UR7, R96, 0x2, P3 ;  /* 0x0000000761051c11 */ /* 0x000fe200098f1460 */
[----:B------:R-:W-:Y:S01]  /*0150*/  ULDC.64 UR6, c[0x0][0x260] ;  /* 0x0000980000067ab9 */ /* 0x000fe20000000a00 */
[----:B------:R2:W5:Y:S04]  /*0160*/  @P0 LDG.E R95, desc[UR8][R2.64] ;  /* 0x00000008025f0981 */ /* 0x000568000c1e1900 */
[----:B------:R3:W5:Y:S01]  /*0170*/  @P1 LDG.E R94, desc[UR8][R4.64] ;  /* 0x00000008045e1981 */ /* 0x000762000c1e1900 */
[----:B--2---:R-:W-:-:S02]  /*0180*/  IABS R2, R97 ;  /* 0x0000006100027213 */ /* 0x004fc40000000000 */
[----:B0-----:R-:W-:-:S04]  /*0190*/  IADD3 R6, R0, 0xffffffe, RZ ;  /* 0x0ffffffe00067810 */ /* 0x001fc80007ffe0ff */
[----:B------:R0:W2:Y:S01]  /*01a0*/  F2I.FTZ.U32.TRUNC.NTZ R7, R6 ;  /* 0x0000000600077305 */ /* 0x0000a2000021f000 */
[----:B-1----:R-:W-:Y:S01]  /*01b0*/  MOV R93, UR4 ;  /* 0x00000004005d7c02 */ /* 0x002fe20008000f00 */
[----:B------:R-:W-:-:S03]  /*01c0*/  ULDC.64 UR4, c[0x0][0x280] ;  /* 0x0000a00000047ab9 */ /* 0x000fc60000000a00 */
[----:B------:R-:W-:Y:S01]  /*01d0*/  SHF.R.S32.HI R91, RZ, 0x1f, R93 ;  /* 0x0000001fff5b7819 */ /* 0x000fe2000001145d */
[----:B0-----:R-:W-:Y:S01]  /*01e0*/  HFMA2.MMA R6, -RZ, RZ, 0, 0 ;  /* 0x00000000ff067435 */ /* 0x001fe200000001ff */
[----:B--2---:R-:W-:-:S05]  /*01f0*/  IADD3 R8, RZ, -R7, RZ ;  /* 0x80000007ff087210 */ /* 0x004fca0007ffe0ff */
[----:B------:R-:W-:-:S04]  /*0200*/  IMAD R3, R8, R9, RZ ;  /* 0x0000000908037224 */ /* 0x000fc800078e02ff */
[----:B------:R-:W-:Y:S02]  /*0210*/  IMAD.HI.U32 R7, R7, R3, R6 ;  /* 0x0000000307077227 */ /* 0x000fe400078e0006 */
[----:B------:R-:W0:Y:S04]  /*0220*/  LDC R3, c[0x0][0x224] ;  /* 0x00008900ff037b82 */ /* 0x000e280000000800 */
[----:B------:R-:W-:-:S04]  /*0230*/  IMAD.HI.U32 R8, R7, R2, RZ ;  /* 0x0000000207087227 */ /* 0x000fc800078e00ff */
[----:B------:R-:W-:Y:S01]  /*0240*/  IMAD.WIDE.U32 R6, R93, UR6, RZ ;  /* 0x000000065d067c25 */ /* 0x000fe2000f8e00ff */
[----:B------:R-:W-:-:S05]  /*0250*/  IADD3 R0, -R8, RZ, RZ ;  /* 0x000000ff08007210 */ /* 0x000fca0007ffe1ff */
[----:B------:R-:W-:Y:S01]  /*0260*/  IMAD R0, R9, R0, R2 ;  /* 0x0000000009007224 */ /* 0x000fe200078e0202 */
[----:B------:R-:W-:-:S04]  /*0270*/  LOP3.LUT R2, R97, R10, RZ, 0x3c, !PT ;  /* 0x0000000a61027212 */ /* 0x000fc800078e3cff */
[----:B------:R-:W-:Y:S02]  /*0280*/  ISETP.GT.U32.AND P1, PT, R9, R0, PT ;  /* 0x000000000900720c */ /* 0x000fe40003f24070 */
[----:B------:R-:W-:Y:S01]  /*0290*/  ISETP.GE.AND P2, PT, R2, RZ, PT ;  /* 0x000000ff0200720c */ /* 0x000fe20003f46270 */
[----:B------:R-:W-:Y:S01]  /*02a0*/  IMAD R2, R91, UR6, RZ ;  /* 0x000000065b027c24 */ /* 0x000fe2000f8e02ff */
[----:B0-----:R-:W-:-:S03]  /*02b0*/  ISETP.GE.AND P3, PT, R3, 0x1, PT ;  /* 0x000000010300780c */ /* 0x001fc60003f66270 */
[C---:B---3--:R-:W-:Y:S01]  /*02c0*/  IMAD R5, R93.reuse, UR7, R2 ;  /* 0x000000075d057c24 */ /* 0x048fe2000f8e0202 */
[----:B------:R-:W-:Y:S01]  /*02d0*/  ULDC.64 UR6, c[0x0][0x290] ;  /* 0x0000a40000067ab9 */ /* 0x000fe20000000a00 */
[----:B------:R-:W-:-:S04]  /*02e0*/  IMAD.WIDE.U32 R2, R93, UR4, RZ ;  /* 0x000000045d027c25 */ /* 0x000fc8000f8e00ff */
[----:B------:R-:W-:-:S04]  /*02f0*/  @!P1 IADD3 R0, R0, -R9, RZ ;  /* 0x8000000900009210 */ /* 0x000fc80007ffe0ff */
[----:B------:R-:W-:Y:S01]  /*0300*/  ISETP.GE.U32.AND P0, PT, R0, R9, PT ;  /* 0x000000090000720c */ /* 0x000fe20003f06070 */
[----:B------:R-:W-:-:S04]  /*0310*/  IMAD R0, R91, UR4, RZ ;  /* 0x000000045b007c24 */ /* 0x000fc8000f8e02ff */
[----:B------:R-:W-:Y:S02]  /*0320*/  IMAD R9, R93, UR5, R0 ;  /* 0x000000055d097c24 */ /* 0x000fe4000f8e0200 */
[----:B------:R-:W-:Y:S01]  /*0330*/  IMAD R0, R91, UR6, RZ ;  /* 0x000000065b007c24 */ /* 0x000fe2000f8e02ff */
[----:B------:R-:W-:Y:S06]  /*0340*/  @!P3 EXIT ;  /* 0x000000000000b94d */ /* 0x000fec0003800000 */
[----:B------:R-:W0:Y:S01]  /*0350*/  S2R R92, SR_TID.X ;  /* 0x00000000005c7919 */ /* 0x000e220000002100 */
[----:B------:R-:W-:Y:S01]  /*0360*/  @!P1 IADD3 R8, R8, 0x1, RZ ;  /* 0x0000000108089810 */ /* 0x000fe20007ffe0ff */
[----:B------:R-:W1:Y:S01]  /*0370*/  LDC.64 R18, c[0x0][0x2e0] ;  /* 0x0000b800ff127b82 */ /* 0x000e620000000a00 */
[----:B------:R-:W-:Y:S01]  /*0380*/  ISETP.NE.AND P1, PT, R10, RZ, PT ;  /* 0x000000ff0a00720c */ /* 0x000fe20003f25270 */
[----:B------:R-:W2:Y:S01]  /*0390*/  S2R R90, SR_LANEID ;  /* 0x00000000005a7919 */ /* 0x000ea20000000000 */
[----:B------:R-:W-:Y:S01]  /*03a0*/  @P0 IADD3 R8, R8, 0x1, RZ ;  /* 0x0000000108080810 */ /* 0x000fe20007ffe0ff */
[----:B------:R-:W-:Y:S01]  /*03b0*/  IMAD R11, R93, UR7, R0 ;  /* 0x000000075d0b7c24 */ /* 0x000fe2000f8e0200 */
[----:B------:R-:W-:Y:S01]  /*03c0*/  IADD3 R7, R7, R5, RZ ;  /* 0x0000000507077210 */ /* 0x000fe20007ffe0ff */
[----:B------:R-:W-:Y:S01]  /*03d0*/  IMAD.WIDE.U32 R4, R93, UR6, RZ ;  /* 0x000000065d047c25 */ /* 0x000fe2000f8e00ff */
[----:B------:R-:W-:Y:S01]  /*03e0*/  @!P2 IADD3 R8, -R8, RZ, RZ ;  /* 0x000000ff0808a210 */ /* 0x000fe20007ffe1ff */
[----:B------:R-:W3:Y:S01]  /*03f0*/  LDC.64 R14, c[0x0][0x2f0] ;  /* 0x0000bc00ff0e7b82 */ /* 0x000ee20000000a00 */
[----:B------:R-:W-:Y:S01]  /*0400*/  ULDC.64 UR4, c[0x0][0x288] ;  /* 0x0000a20000047ab9 */ /* 0x000fe20000000a00 */
[----:B------:R-:W-:Y:S01]  /*0410*/  ULDC.64 UR6, c[0x0][0x298] ;  /* 0x0000a60000067ab9 */ /* 0x000fe20000000a00 */
[----:B------:R-:W-:Y:S01]  /*0420*/  ULDC.64 UR10, c[0x0][0x278] ;  /* 0x00009e00000a7ab9 */ /* 0x000fe20000000a00 */
[----:B------:R-:W-:Y:S01]  /*0430*/  IADD3 R3, R3, R9, RZ ;  /* 0x0000000903037210 */ /* 0x000fe20007ffe0ff */
[C---:B------:R-:W-:Y:S01]  /*0440*/  IMAD R12, R96.reuse, UR6, RZ ;  /* 0x00000006600c7c24 */ /* 0x040fe2000f8e02ff */
[----:B------:R-:W-:Y:S01]  /*0450*/  @!P1 LOP3.LUT R8, RZ, R10, RZ, 0x33, !PT ;  /* 0x0000000aff089212 */ /* 0x000fe200078e33ff */
[----:B------:R-:W-:Y:S01]  /*0460*/  IMAD R10, R96, UR4, RZ ;  /* 0x00000004600a7c24 */ /* 0x000fe2000f8e02ff */
[----:B------:R-:W4:Y:S01]  /*0470*/  LDC.64 R16, c[0x0][0x2f8] ;  /* 0x0000be00ff107b82 */ /* 0x000f220000000a00 */
[----:B------:R-:W-:Y:S01]  /*0480*/  IADD3 R5, R5, R11, RZ ;  /* 0x0000000b05057210 */ /* 0x000fe20007ffe0ff */
[----:B------:R-:W-:Y:S01]  /*0490*/  IMAD.WIDE.U32 R2, R97, UR4, R2 ;  /* 0x0000000461027c25 */ /* 0x000fe2000f8e0002 */
[----:B------:R-:W-:Y:S01]  /*04a0*/  SHF.R.S32.HI R0, RZ, 0x1f, R8 ;  /* 0x0000001fff007819 */ /* 0x000fe20000011408 */
[----:B------:R-:W-:-:S02]  /*04b0*/  UMOV UR4, URZ ;  /* 0x0000003f00047c82 */ /* 0x000fc40008000000 */
[C---:B------:R-:W-:Y:S02]  /*04c0*/  IMAD R87, R97.reuse, UR5, R10 ;  /* 0x0000000561577c24 */ /* 0x040fe4000f8e020a */
[----:B------:R-:W-:Y:S02]  /*04d0*/  IMAD R9, R0, UR10, RZ ;  /* 0x0000000a00097c24 */ /* 0x000fe4000f8e02ff */
[----:B------:R-:W-:Y:S01]  /*04e0*/  IMAD R85, R97, UR7, R12 ;  /* 0x0000000761557c24 */ /* 0x000fe2000f8e020c */
[----:B------:R-:W-:Y:S01]  /*04f0*/  IADD3 R87, R3, R87, RZ ;  /* 0x0000005703577210 */ /* 0x000fe20007ffe0ff */
[----:B------:R-:W-:Y:S01]  /*0500*/  IMAD.WIDE.U32 R4, R97, UR6, R4 ;  /* 0x0000000661047c25 */ /* 0x000fe2000f8e0004 */
[----:B0-----:R-:W-:-:S03]  /*0510*/  SHF.L.U32 R89, R92, 0x2, RZ ;  /* 0x000000025c597819 */ /* 0x001fc600000006ff */
[----:B------:R-:W-:Y:S01]  /*0520*/  IMAD.WIDE.U32 R6, R8, UR10, R6 ;  /* 0x0000000a08067c25 */ /* 0x000fe2000f8e0006 */
[----:B------:R-:W-:Y:S02]  /*0530*/  IADD3 R85, R5, R85, RZ ;  /* 0x0000005505557210 */ /* 0x000fe40007ffe0ff */
[----:B---3--:R-:W-:Y:S01]  /*0540*/  LEA R86, P0, R2, R14, 0x2 ;  /* 0x0000000e02567211 */ /* 0x008fe200078010ff */
[----:B------:R-:W-:Y:S01]  /*0550*/  IMAD R9, R8, UR11, R9 ;  /* 0x0000000b08097c24 */ /* 0x000fe2000f8e0209 */
[----:B-1----:R-:W-:Y:S02]  /*0560*/  LEA R83, P2, R6, R18, 0x2 ;  /* 0x0000001206537211 */ /* 0x002fe400078410ff */
[----:B------:R-:W-:Y:S02]  /*0570*/  LOP3.LUT R89, R89, 0xffffff80, RZ, 0xc0, !PT ;  /* 0xffffff8059597812 */ /* 0x000fe400078ec0ff */
[----:B------:R-:W-:Y:S02]  /*0580*/  IADD3 R82, R7, R9, RZ ;  /* 0x0000000907527210 */ /* 0x000fe40007ffe0ff */
[----:B----4-:R-:W-:-:S02]  /*0590*/  LEA R84, P1, R4, R16, 0x2 ;  /* 0x0000001004547211 */ /* 0x010fc400078210ff */
[----:B------:R-:W-:Y:S02]  /*05a0*/  LEA.HI.X R82, R6, R19, R82, 0x2, P2 ;  /* 0x0000001306527211 */ /* 0x000fe400010f1452 */
[----:B------:R-:W-:Y:S02]  /*05b0*/  LEA.HI.X R87, R2, R15, R87, 0x2, P0 ;  /* 0x0000000f02577211 */ /* 0x000fe400000f1457 */
[----:B------:R-:W-:Y:S02]  /*05c0*/  LEA.HI.X R85, R4, R17, R85, 0x2, P1 ;  /* 0x0000001104557211 */ /* 0x000fe400008f1455 */
[----:B--2---:R-:W-:-:S07]  /*05d0*/  LOP3.LUT R88, R89, 0x1f, R92, 0xf8, !PT ;  /* 0x0000001f59587812 */ /* 0x004fce00078ef85c */
.L_x_1153:
[----:B------:R-:W-:Y:S01]  /*05e0*/  BAR.SYNC.DEFER_BLOCKING 0x0 ;  /* 0x0000000000007b1d */ /* 0x000fe20000010000 */
[----:B--2---:R-:W-:-:S07]  /*05f0*/  IMAD.WIDE R2, R88, 0x10, R86 ;  /* 0x0000001058027825 */ /* 0x004fce00078e0256 */
[----:B------:R-:W0:Y:S01]  /*0600*/  S2UR UR6, SR_CgaCtaId ;  /* 0x00000000000679c3 */ /* 0x000e220000008800 */
[----:B------:R-:W-:Y:S01]  /*0610*/  UMOV UR5, 0x400 ;  /* 0x0000040000057882 */ /* 0x000fe20000000000 */
[----:B------:R-:W-:-:S06]  /*0620*/  IADD3 R5, R89, R90, RZ ;  /* 0x0000005a59057210 */ /* 0x000fcc0007ffe0ff */
[----:B------:R-:W1:Y:S01]  /*0630*/  LDC R37, c[0x0][0x21c] ;  /* 0x00008700ff257b82 */ /* 0x000e620000000800 */
[----:B------:R-:W2:Y:S04]  /*0640*/  LDG.E.128 R16, desc[UR8][R2.64] ;  /* 0x0000000802107981 */ /* 0x000ea8000c1e1d00 */
[----:B------:R-:W3:Y:S04]  /*0650*/  LDG.E.128 R24, desc[UR8][R2.64+0x200] ;  /* 0x0002000802187981 */ /* 0x000ee8000c1e1d00 */
[----:B------:R-:W4:Y:S04]  /*0660*/  LDG.E.128 R28, desc[UR8][R2.64+0x400] ;  /* 0x00040008021c7981 */ /* 0x000f28000c1e1d00 */
[----:B------:R0:W4:Y:S02]  /*0670*/  LDG.E.128 R32, desc[UR8][R2.64+0x600] ;  /* 0x0006000802207981 */ /* 0x000124000c1e1d00 */
[----:B0-----:R-:W-:-:S06]  /*0680*/  ULEA UR5, UR6, UR5, 0x18 ;  /* 0x0000000506057291 */ /* 0x001fcc000f8ec03f */
[----:B------:R-:W-:Y:S01]  /*0690*/  LEA R0, R5, UR5, 0x4 ;  /* 0x0000000505007c11 */ /* 0x000fe2000f8e20ff */
[----:B------:R-:W-:Y:S02]  /*06a0*/  IMAD R5, R90, 0x3, R5 ;  /* 0x000000035a057824 */ /* 0x000fe400078e0205 */
[----:B------:R-:W-:-:S03]  /*06b0*/  IMAD.WIDE R2, R88, 0x10, R84 ;  /* 0x0000001058027825 */ /* 0x000fc600078e0254 */
[----:B------:R-:W-:Y:S01]  /*06c0*/  LEA R36, R5, UR5, 0x4 ;  /* 0x0000000505247c11 */ /* 0x000fe2000f8e20ff */
[----:B--2---:R-:W-:Y:S04]  /*06d0*/  STS.128 [R0], R16 ;  /* 0x0000001000007388 */ /* 0x004fe80000000c00 */
[----:B---3--:R-:W-:Y:S04]  /*06e0*/  STS.128 [R0+0x200], R24 ;  /* 0x0002001800007388 */ /* 0x008fe80000000c00 */
[----:B----4-:R-:W-:Y:S04]  /*06f0*/  STS.128 [R0+0x400], R28 ;  /* 0x0004001c00007388 */ /* 0x010fe80000000c00 */
[----:B------:R0:W-:Y:S01]  /*0700*/  STS.128 [R0+0x600], R32 ;  /* 0x0006002000007388 */ /* 0x0001e20000000c00 */
[----:B------:R-:W-:-:S03]  /*0710*/  NOP ;  /* 0x0000000000007918 */ /* 0x000fc60000000000 */
[----:B------:R-:W-:Y:S04]  /*0720*/  LDS.128 R8, [R36+0x10] ;  /* 0x0000100024087984 */ /* 0x000fe80000000c00 */
[----:B------:R-:W-:Y:S04]  /*0730*/  LDS.128 R12, [R36+0x20] ;  /* 0x00002000240c7984 */ /* 0x000fe80000000c00 */
[----:B------:R-:W-:Y:S04]  /*0740*/  LDS.128 R20, [R36+0x30] ;  /* 0x0000300024147984 */ /* 0x000fe80000000c00 */
[----:B------:R-:W-:Y:S01]  /*0750*/  LDS.128 R16, [R36] ;  /* 0x0000000024107984 */ /* 0x000fe20000000c00 */
[----:B------:R-:W-:Y:S06]  /*0760*/  BAR.SYNC.DEFER_BLOCKING 0x0 ;  /* 0x0000000000007b1d */ /* 0x000fec0000010000 */
[----:B------:R-:W2:Y:S04]  /*0770*/  LDG.E.128 R40, desc[UR8][R2.64] ;  /* 0x0000000802287981 */ /* 0x000ea8000c1e1d00 */
[----:B0-----:R-:W3:Y:S04]  /*0780*/  LDG.E.128 R32, desc[UR8][R2.64+0x200] ;  /* 0x0002000802207981 */ /* 0x001ee8000c1e1d00 */
        /* <DEDUP_REMOVED lines=61> */
.L_x_1115:
[----:B------:R-:W-:Y:S05]  /*0b60*/  BSYNC B0 ;  /* 0x0000000000007941 */ /* 0x000fea0003800000 */
.L_x_1114:
        /* <DEDUP_REMOVED lines=35> */
.L_x_1117:
[----:B------:R-:W-:Y:S05]  /*0da0*/  BSYNC B0 ;  /* 0x0000000000007941 */ /* 0x000fea0003800000 */
.L_x_1116:
        /* <DEDUP_REMOVED lines=37> */
.L_x_1119:
[----:B------:R-:W-:Y:S05]  /*1000*/  BSYNC B0 ;  /* 0x0000000000007941 */ /* 0x000fea0003800000 */
.L_x_1118:
        /* <DEDUP_REMOVED lines=35> */
.L_x_1121:
[----:B------:R-:W-:Y:S05]  /*1240*/  BSYNC B0 ;  /* 0x0000000000007941 */ /* 0x000fea0003800000 */
.L_x_1120:
        /* <DEDUP_REMOVED lines=37> */
.L_x_1123:
[----:B------:R-:W-:Y:S05]  /*14a0*/  BSYNC B0 ;  /* 0x0000000000007941 */ /* 0x000fea0003800000 */
.L_x_1122:
        /* <DEDUP_REMOVED lines=35> */
.L_x_1125:
[----:B------:R-:W-:Y:S05]  /*16e0*/  BSYNC B0 ;  /* 0x0000000000007941 */ /* 0x000fea0003800000 */
.L_x_1124:
        /* <DEDUP_REMOVED lines=37> */
.L_x_1127:
[----:B------:R-:W-:Y:S05]  /*1940*/  BSYNC B0 ;  /* 0x0000000000007941 */ /* 0x000fea0003800000 */
.L_x_1126:
        /* <DEDUP_REMOVED lines=35> */
.L_x_1129:
[----:B------:R-:W-:Y:S05]  /*1b80*/  BSYNC B0 ;  /* 0x0000000000007941 */ /* 0x000fea0003800000 */
.L_x_1128:
        /* <DEDUP_REMOVED lines=37> */
.L_x_1131:
[----:B------:R-:W-:Y:S05]  /*1de0*/  BSYNC B0 ;  /* 0x0000000000007941 */ /* 0x000fea0003800000 */
.L_x_1130:
        /* <DEDUP_REMOVED lines=38> */
.L_x_1133:
[----:B------:R-:W-:Y:S05]  /*2050*/  BSYNC B0 ;  /* 0x0000000000007941 */ /* 0x000fea0003800000 */
.L_x_1132:
        /* <DEDUP_REMOVED lines=50> */
.L_x_1135:
[----:B------:R-:W-:Y:S05]  /*2380*/  BSYNC B0 ;  /* 0x0000000000007941 */ /* 0x000fea0003800000 */
.L_x_1134:
        /* <DEDUP_REMOVED lines=34> */
.L_x_1137:
[----:B------:R-:W-:Y:S05]  /*25b0*/  BSYNC B0 ;  /* 0x0000000000007941 */ /* 0x000fea0003800000 */
.L_x_1136:
        /* <DEDUP_REMOVED lines=33> */
.L_x_1139:
[----:B------:R-:W-:Y:S05]  /*27d0*/  BSYNC B0 ;  /* 0x0000000000007941 */ /* 0x000fea0003800000 */
.L_x_1138:
        /* <DEDUP_REMOVED lines=33> */
.L_x_1141:
[----:B------:R-:W-:Y:S05]  /*29f0*/  BSYNC B0 ;  /* 0x0000000000007941 */ /* 0x000fea0003800000 */
.L_x_1140:
        /* <DEDUP_REMOVED lines=33> */
.L_x_1143:
[----:B------:R-:W-:Y:S05]  /*2c10*/  BSYNC B0 ;  /* 0x0000000000007941 */ /* 0x000fea0003800000 */
.L_x_1142:
        /* <DEDUP_REMOVED lines=33> */
.L_x_1145:
[----:B------:R-:W-:Y:S05]  /*2e30*/  BSYNC B0 ;  /* 0x0000000000007941 */ /* 0x000fea0003800000 */
.L_x_1144:
        /* <DEDUP_REMOVED lines=19> */
[----:B------:R-:W-:Y:S01]  /*2f70*/  HFMA2.MMA R115, -RZ, RZ, 0, 0 ;  /* 0x00000000ff737435 */ /* 0x000fe200000001ff */
[----:B------:R-:W-:Y:S01]  /*2f80*/  FMUL.FTZ R116, R23, R2 ;  /* 0x0000000217747220 */ /* 0x000fe20000410000 */
        /* <DEDUP_REMOVED lines=9> */
.L_x_1152:
        /* <DEDUP_REMOVED lines=10> */
[----:B------:R-:W-:-:S06]  /*30c0*/  LEA.HI.X R53, R20, UR15, R21, 0x3, P0 ;  /* 0x0000000f14357c11 */ /* 0x000fcc00080f1c15 */
[----:B------:R-:W2:Y:S01]  /*30d0*/  LDG.E.64 R52, desc[UR8][R52.64] ;  /* 0x0000000834347981 */ /* 0x000ea2000c1e1b00 */
[----:B------:R-:W-:Y:S02]  /*30e0*/  IMAD R0, R57, UR16, RZ ;  /* 0x0000001039007c24 */ /* 0x000fe4000f8e02ff */
[----:B------:R-:W-:-:S04]  /*30f0*/  IMAD.WIDE.U32 R20, R115, UR16, RZ ;  /* 0x0000001073147c25 */ /* 0x000fc8000f8e00ff */
[----:B------:R-:W-:Y:S01]  /*3100*/  IMAD R23, R115, UR17, R0 ;  /* 0x0000001173177c24 */ /* 0x000fe2000f8e0200 */
[----:B------:R-:W-:-:S04]  /*3110*/  LEA R54, P0, R20, R83, 0x2 ;  /* 0x0000005314367211 */ /* 0x000fc800078010ff */
[----:B------:R-:W-:-:S04]  /*3120*/  IADD3 R21, R21, R23, RZ ;  /* 0x0000001715157210 */ /* 0x000fc80007ffe0ff */
        /* <DEDUP_REMOVED lines=11> */
[----:B------:R-:W-:Y:S01]  /*31e0*/  IMAD R100, R96, UR18, RZ ;  /* 0x0000001260647c24 */ /* 0x000fe2000f8e02ff */
[----:B------:R-:W1:Y:S01]  /*31f0*/  S2UR UR6, SR_CgaCtaId ;  /* 0x00000000000679c3 */ /* 0x000e620000008800 */
[----:B------:R-:W-:-:S02]  /*3200*/  UMOV UR5, 0x400 ;  /* 0x0000040000057882 */ /* 0x000fc40000000000 */
[----:B------:R-:W-:Y:S01]  /*3210*/  IMAD R101, R97, UR19, R100 ;  /* 0x0000001361657c24 */ /* 0x000fe2000f8e0264 */
[----:B-1----:R-:W-:Y:S01]  /*3220*/  ULEA UR5, UR6, UR5, 0x18 ;  /* 0x0000000506057291 */ /* 0x002fe2000f8ec03f */
[C---:B--2---:R-:W-:Y:S01]  /*3230*/  FMUL.FTZ R0, R53.reuse, R81 ;  /* 0x0000005135007220 */ /* 0x044fe20000410000 */
[----:B------:R-:W-:Y:S01]  /*3240*/  FMUL.FTZ R131, R52, 1.4426950216293334961 ;  /* 0x3fb8aa3b34837820 */ /* 0x000fe20000410000 */
[C---:B------:R-:W-:Y:S01]  /*3250*/  FMUL.FTZ R136, R53.reuse, R69 ;  /* 0x0000004535887220 */ /* 0x040fe20000410000 */
[C---:B------:R-:W-:Y:S01]  /*3260*/  FMUL.FTZ R149, R53.reuse, R68 ;  /* 0x0000004435957220 */ /* 0x040fe20000410000 */
[----:B------:R-:W-:Y:S01]  /*3270*/  FMUL.RZ R56, R0, 0.15915493667125701904 ;  /* 0x3e22f98300387820 */ /* 0x000fe2000040c000 */
[-C--:B------:R-:W-:Y:S01]  /*3280*/  FMUL.FTZ R0, R53, R80.reuse ;  /* 0x0000005035007220 */ /* 0x080fe20000410000 */
[----:B------:R-:W-:Y:S01]  /*3290*/  FMUL.FTZ R120, R131, R80 ;  /* 0x0000005083787220 */ /* 0x000fe20000410000 */
[----:B------:R-:W-:Y:S01]  /*32a0*/  FMUL.RZ R148, R136, 0.15915493667125701904 ;  /* 0x3e22f98388947820 */ /* 0x000fe2000040c000 */
[----:B------:R-:W-:Y:S01]  /*32b0*/  MUFU.SIN R124, R56 ;  /* 0x00000038007c7308 */ /* 0x000fe20000000400 */
[----:B------:R-:W-:Y:S01]  /*32c0*/  FMUL.RZ R52, R0, 0.15915493667125701904 ;  /* 0x3e22f98300347820 */ /* 0x000fe2000040c000 */
[----:B------:R-:W-:Y:S01]  /*32d0*/  FMUL.FTZ R0, R53, R79 ;  /* 0x0000004f35007220 */ /* 0x000fe20000410000 */
[C---:B------:R-:W-:Y:S01]  /*32e0*/  FMUL.FTZ R145, R131.reuse, R81 ;  /* 0x0000005183917220 */ /* 0x040fe20000410000 */
[C---:B------:R-:W-:Y:S01]  /*32f0*/  FMUL.FTZ R121, R131.reuse, R79 ;  /* 0x0000004f83797220 */ /* 0x040fe20000410000 */
[----:B------:R-:W-:Y:S01]  /*3300*/  FMUL.FTZ R134, R131, R77 ;  /* 0x0000004d83867220 */ /* 0x000fe20000410000 */
[----:B0-----:R-:W-:Y:S01]  /*3310*/  FMUL.RZ R54, R0, 0.15915493667125701904 ;  /* 0x3e22f98300367820 */ /* 0x001fe2000040c000 */
[----:B------:R-:W-:Y:S01]  /*3320*/  FMUL.FTZ R0, R53, R78 ;  /* 0x0000004e35007220 */ /* 0x000fe20000410000 */
[----:B------:R-:W-:Y:S01]  /*3330*/  MUFU.SIN R123, R52 ;  /* 0x00000034007b7308 */ /* 0x000fe20000000400 */
[----:B------:R-:W-:Y:S01]  /*3340*/  FMUL.FTZ R133, R131, R76 ;  /* 0x0000004c83857220 */ /* 0x000fe20000410000 */
[----:B------:R-:W-:Y:S01]  /*3350*/  FMUL.RZ R149, R149, 0.15915493667125701904 ;  /* 0x3e22f98395957820 */ /* 0x000fe2000040c000 */
[----:B------:R-:W-:Y:S01]  /*3360*/  FMUL.RZ R55, R0, 0.15915493667125701904 ;  /* 0x3e22f98300377820 */ /* 0x000fe2000040c000 */
[C---:B------:R-:W-:Y:S01]  /*3370*/  FMUL.FTZ R0, R131.reuse, R78 ;  /* 0x0000004e83007220 */ /* 0x040fe20000410000 */
[C---:B------:R-:W-:Y:S01]  /*3380*/  FMUL.FTZ R128, R131.reuse, R75 ;  /* 0x0000004b83807220 */ /* 0x040fe20000410000 */
[C---:B------:R-:W-:Y:S01]  /*3390*/  FMUL.FTZ R67, R131.reuse, R74 ;  /* 0x0000004a83437220 */ /* 0x040fe20000410000 */
[----:B------:R-:W-:Y:S01]  /*33a0*/  FMUL.FTZ R65, R131, R73 ;  /* 0x0000004983417220 */ /* 0x000fe20000410000 */
[----:B------:R0:W-:Y:S08]  /*33b0*/  MUFU.COS R125, R52 ;  /* 0x00000034007d7308 */ /* 0x0001f00000000000 */
[----:B------:R1:W-:Y:S01]  /*33c0*/  MUFU.COS R126, R56 ;  /* 0x00000038007e7308 */ /* 0x0003e20000000000 */
[----:B0-----:R-:W-:-:S07]  /*33d0*/  FMUL.FTZ R52, R53, R77 ;  /* 0x0000004d35347220 */ /* 0x001fce0000410000 */
[----:B------:R-:W-:Y:S01]  /*33e0*/  MUFU.SIN R118, R54 ;  /* 0x0000003600767308 */ /* 0x000fe20000000400 */
[----:B-1----:R-:W-:Y:S01]  /*33f0*/  FMUL.RZ R56, R52, 0.15915493667125701904 ;  /* 0x3e22f98334387820 */ /* 0x002fe2000040c000 */
        /* <DEDUP_REMOVED lines=18> */
[-C--:B------:R-:W-:Y:S01]  /*3520*/  FMUL.FTZ R52, R53, R71.reuse ;  /* 0x0000004735347220 */ /* 0x080fe20000410000 */
[----:B------:R-:W-:Y:S03]  /*3530*/  MUFU.COS R129, R55 ;  /* 0x0000003700817308 */ /* 0x000fe60000000000 */
[----:B------:R-:W-:Y:S01]  /*3540*/  FMUL.RZ R63, R52, 0.15915493667125701904 ;  /* 0x3e22f983343f7820 */ /* 0x000fe2000040c000 */
[----:B------:R-:W-:-:S04]  /*3550*/  FMUL.FTZ R52, R131, R71 ;  /* 0x0000004783347220 */ /* 0x000fc80000410000 */
[----:B------:R-:W-:Y:S08]  /*3560*/  MUFU.SIN R132, R54 ;  /* 0x0000003600847308 */ /* 0x000ff00000000400 */
[----:B------:R0:W-:Y:S08]  /*3570*/  MUFU.COS R60, R54 ;  /* 0x00000036003c7308 */ /* 0x0001f00000000000 */
[----:B------:R-:W-:Y:S01]  /*3580*/  MUFU.SIN R135, R58 ;  /* 0x0000003a00877308 */ /* 0x000fe20000000400 */
[----:B0-----:R-:W-:-:S05]  /*3590*/  IMAD.WIDE.U32 R54, R97, UR18, RZ ;  /* 0x0000001261367c25 */ /* 0x001fca000f8e00ff */
[----:B------:R-:W-:Y:S02]  /*35a0*/  IADD3 R55, R55, R101, RZ ;  /* 0x0000006537377210 */ /* 0x000fe40007ffe0ff */
[----:B------:R0:W-:Y:S01]  /*35b0*/  MUFU.COS R61, R58 ;  /* 0x0000003a003d7308 */ /* 0x0001e20000000000 */
[----:B------:R-:W-:-:S03]  /*35c0*/  IMAD.WIDE.U32 R54, R115, UR20, R54 ;  /* 0x0000001473367c25 */ /* 0x000fc6000f8e0036 */
[----:B------:R-:W-:Y:S01]  /*35d0*/  LEA R100, P0, R54, UR22, 0x3 ;  /* 0x0000001636647c11 */ /* 0x000fe2000f8018ff */
[----:B0-----:R-:W-:-:S03]  /*35e0*/  FMUL.FTZ R58, R53, R70 ;  /* 0x00000046353a7220 */ /* 0x001fc60000410000 */
[----:B------:R-:W0:Y:S01]  /*35f0*/  MUFU.EX2 R120, R120 ;  /* 0x0000007800787308 */ /* 0x000e220000000800 */
[----:B------:R-:W-:Y:S01]  /*3600*/  FMUL.RZ R138, R58, 0.15915493667125701904 ;  /* 0x3e22f9833a8a7820 */ /* 0x000fe2000040c000 */
[----:B------:R-:W-:Y:S01]  /*3610*/  IMAD R58, R57, UR20, RZ ;  /* 0x00000014393a7c24 */ /* 0x000fe2000f8e02ff */
[----:B------:R-:W-:-:S03]  /*3620*/  SHF.L.U32 R57, R92, 0x3, RZ ;  /* 0x000000035c397819 */ /* 0x000fc600000006ff */
[----:B------:R-:W-:Y:S02]  /*3630*/  IMAD R101, R115, UR21, R58 ;  /* 0x0000001573657c24 */ /* 0x000fe4000f8e023a */
[----:B------:R-:W-:Y:S01]  /*3640*/  MUFU.SIN R137, R63 ;  /* 0x0000003f00897308 */ /* 0x000fe20000000400 */
[----:B------:R-:W-:Y:S02]  /*3650*/  FMUL.FTZ R58, R131, R70 ;  /* 0x00000046833a7220 */ /* 0x000fe40000410000 */
[----:B------:R-:W-:Y:S02]  /*3660*/  IADD3 R101, R55, R101, RZ ;  /* 0x0000006537657210 */ /* 0x000fe40007ffe0ff */
[----:B------:R-:W-:Y:S02]  /*3670*/  LOP3.LUT R55, R57, 0xffffff00, RZ, 0xc0, !PT ;  /* 0xffffff0039377812 */ /* 0x000fe400078ec0ff */
[----:B------:R-:W-:Y:S01]  /*3680*/  LEA.HI.X R101, R54, UR23, R101, 0x3, P0 ;  /* 0x0000001736657c11 */ /* 0x000fe200080f1c65 */
[----:B------:R-:W-:Y:S01]  /*3690*/  MUFU.COS R59, R63 ;  /* 0x0000003f003b7308 */ /* 0x000fe20000000000 */
[----:B------:R-:W-:Y:S01]  /*36a0*/  IADD3 R57, R55, R90, RZ ;  /* 0x0000005a37397210 */ /* 0x000fe20007ffe0ff */
[C---:B0-----:R-:W-:Y:S01]  /*36b0*/  FMUL.FTZ R123, R120.reuse, R123 ;  /* 0x0000007b787b7220 */ /* 0x041fe20000410000 */
[----:B------:R-:W-:-:S02]  /*36c0*/  FMUL.FTZ R125, R120, R125 ;  /* 0x0000007d787d7220 */ /* 0x000fc40000410000 */
[C---:B------:R-:W-:Y:S02]  /*36d0*/  IADD3 R136, R57.reuse, 0x20, RZ ;  /* 0x0000002039887810 */ /* 0x040fe40007ffe0ff */
[CC--:B------:R-:W-:Y:S01]  /*36e0*/  LEA.HI.SX32 R54, R57.reuse, R57.reuse, 0x1b ;  /* 0x0000003939367211 */ /* 0x0c0fe200078fdaff */
[----:B------:R-:W-:Y:S01]  /*36f0*/  MUFU.SIN R139, R138 ;  /* 0x0000008a008b7308 */ /* 0x000fe20000000400 */
[C---:B------:R-:W-:Y:S02]  /*3700*/  IADD3 R140, R57.reuse, 0x40, RZ ;  /* 0x00000040398c7810 */ /* 0x040fe40007ffe0ff */
[C---:B------:R-:W-:Y:S02]  /*3710*/  IADD3 R142, R57.reuse, 0x60, RZ ;  /* 0x00000060398e7810 */ /* 0x040fe40007ffe0ff */
[----:B------:R-:W-:Y:S02]  /*3720*/  IADD3 R146, R57, 0x80, RZ ;  /* 0x0000008039927810 */ /* 0x000fe40007ffe0ff */
[-C--:B------:R-:W-:Y:S01]  /*3730*/  LEA.HI.SX32 R144, R142, R57.reuse, 0x1b ;  /* 0x000000398e907211 */ /* 0x080fe200078fdaff */
[----:B------:R0:W-:Y:S01]  /*3740*/  MUFU.COS R63, R138 ;  /* 0x0000008a003f7308 */ /* 0x0001e20000000000 */
[----:B------:R-:W-:-:S02]  /*3750*/  LEA.HI.SX32 R146, R146, R57, 0x1b ;  /* 0x0000003992927211 */ /* 0x000fc400078fdaff */
[----:B------:R-:W-:-:S05]  /*3760*/  LEA R144, R144, UR5, 0x4 ;  /* 0x0000000590907c11 */ /* 0x000fca000f8e20ff */
[----:B------:R-:W1:Y:S01]  /*3770*/  MUFU.EX2 R0, R0 ;  /* 0x0000000000007308 */ /* 0x000e620000000800 */
[-C--:B0-----:R-:W-:Y:S02]  /*3780*/  LEA.HI.SX32 R138, R136, R57.reuse, 0x1b ;  /* 0x00000039888a7211 */ /* 0x081fe400078fdaff */
[----:B------:R-:W-:Y:S02]  /*3790*/  LEA R136, R54, UR5, 0x4 ;  /* 0x0000000536887c11 */ /* 0x000fe4000f8e20ff */
[----:B------:R-:W-:Y:S02]  /*37a0*/  LEA.HI.SX32 R54, R140, R57, 0x1b ;  /* 0x000000398c367211 */ /* 0x000fe400078fdaff */
[----:B------:R-:W-:Y:S01]  /*37b0*/  LEA R138, R138, UR5, 0x4 ;  /* 0x000000058a8a7c11 */ /* 0x000fe2000f8e20ff */
[----:B------:R-:W-:Y:S01]  /*37c0*/  MUFU.SIN R147, R148 ;  /* 0x0000009400937308 */ /* 0x000fe20000000400 */
[----:B---3--:R0:W-:Y:S01]  /*37d0*/  STS.128 [R136], R20 ;  /* 0x0000001488007388 */ /* 0x0081e20000000c00 */
[----:B------:R-:W-:Y:S01]  /*37e0*/  LEA R142, R54, UR5, 0x4 ;  /* 0x00000005368e7c11 */ /* 0x000fe2000f8e20ff */
[----:B------:R-:W-:-:S02]  /*37f0*/  FMUL.FTZ R54, R131, R69 ;  /* 0x0000004583367220 */ /* 0x000fc40000410000 */
[----:B----4-:R2:W-:Y:S03]  /*3800*/  STS.128 [R138+0x200], R24 ;  /* 0x000200188a007388 */ /* 0x0105e60000000c00 */
[----:B------:R3:W-:Y:S01]  /*3810*/  MUFU.COS R140, R148 ;  /* 0x00000094008c7308 */ /* 0x0007e20000000000 */
[----:B------:R-:W-:Y:S01]  /*3820*/  STS.128 [R142+0x400], R28 ;  /* 0x0004001c8e007388 */ /* 0x000fe20000000c00 */
[C---:B-1----:R-:W-:Y:S01]  /*3830*/  FMUL.FTZ R120, R0.reuse, R143 ;  /* 0x0000008f00787220 */ /* 0x042fe20000410000 */
[----:B------:R-:W-:Y:S01]  /*3840*/  FMUL.FTZ R119, R0, R119 ;  /* 0x0000007700777220 */ /* 0x000fe20000410000 */
[----:B------:R-:W-:Y:S01]  /*3850*/  FMUL.FTZ R0, R108, R123 ;  /* 0x0000007b6c007220 */ /* 0x000fe20000410000 */
[----:B------:R-:W-:Y:S03]  /*3860*/  STS.128 [R144+0x600], R32 ;  /* 0x0006002090007388 */ /* 0x000fe60000000c00 */
[----:B------:R-:W1:Y:S01]  /*3870*/  MUFU.EX2 R145, R145 ;  /* 0x0000009100917308 */ /* 0x000e620000000800 */
[----:B---3--:R-:W-:Y:S01]  /*3880*/  IADD3 R148, R57, 0xa0, RZ ;  /* 0x000000a039947810 */ /* 0x008fe20007ffe0ff */
[----:B0-----:R-:W-:Y:S01]  /*3890*/  FMUL.FTZ R23, R131, R68 ;  /* 0x0000004483177220 */ /* 0x001fe20000410000 */
[----:B------:R-:W-:-:S02]  /*38a0*/  IADD3 R22, R57, 0xc0, RZ ;  /* 0x000000c039167810 */ /* 0x000fc40007ffe0ff */
[----:B------:R-:W-:Y:S01]  /*38b0*/  LEA.HI.SX32 R148, R148, R57, 0x1b ;  /* 0x0000003994947211 */ /* 0x000fe200078fdaff */
[----:B--2---:R-:W-:Y:S01]  /*38c0*/  FMUL.FTZ R24, R131, R3 ;  /* 0x0000000383187220 */ /* 0x004fe20000410000 */
[-C--:B------:R-:W-:Y:S01]  /*38d0*/  LEA.HI.SX32 R22, R22, R57.reuse, 0x1b ;  /* 0x0000003916167211 */ /* 0x080fe200078fdaff */
[----:B------:R-:W0:Y:S01]  /*38e0*/  MUFU.EX2 R121, R121 ;  /* 0x0000007900797308 */ /* 0x000e220000000800 */
[----:B------:R-:W-:Y:S02]  /*38f0*/  LEA R21, R146, UR5, 0x4 ;  /* 0x0000000592157c11 */ /* 0x000fe4000f8e20ff */
[----:B------:R-:W-:Y:S02]  /*3900*/  LEA R148, R148, UR5, 0x4 ;  /* 0x0000000594947c11 */ /* 0x000fe4000f8e20ff */
[----:B------:R-:W-:Y:S01]  /*3910*/  LEA R22, R22, UR5, 0x4 ;  /* 0x0000000516167c11 */ /* 0x000fe2000f8e20ff */
[----:B------:R2:W-:Y:S01]  /*3920*/  STS.128 [R21+0x800], R36 ;  /* 0x0008002415007388 */ /* 0x0005e20000000c00 */
[----:B------:R-:W-:Y:S01]  /*3930*/  IADD3 R136, R57, 0xe0, RZ ;  /* 0x000000e039887810 */ /* 0x000fe20007ffe0ff */
[----:B------:R-:W3:Y:S01]  /*3940*/  MUFU.EX2 R134, R134 ;  /* 0x0000008600867308 */ /* 0x000ee20000000800 */
[C---:B-1----:R-:W-:Y:S01]  /*3950*/  FMUL.FTZ R126, R145.reuse, R126 ;  /* 0x0000007e917e7220 */ /* 0x042fe20000410000 */
[----:B------:R-:W-:Y:S01]  /*3960*/  STS.128 [R148+0xa00], R40 ;  /* 0x000a002894007388 */ /* 0x000fe20000000c00 */
[----:B------:R-:W-:Y:S01]  /*3970*/  FMUL.FTZ R124, R145, R124 ;  /* 0x0000007c917c7220 */ /* 0x000fe20000410000 */
[----:B------:R-:W-:-:S02]  /*3980*/  LEA.HI.SX32 R136, R136, R57, 0x1b ;  /* 0x0000003988887211 */ /* 0x000fc400078fdaff */
[----:B------:R1:W-:Y:S02]  /*3990*/  STS.128 [R22+0xc00], R44 ;  /* 0x000c002c16007388 */ /* 0x0003e40000000c00 */
[----:B------:R4:W-:Y:S01]  /*39a0*/  MUFU.EX2 R145, R23 ;  /* 0x0000001700917308 */ /* 0x0009e20000000800 */
[C---:B0-----:R-:W-:Y:S01]  /*39b0*/  FMUL.FTZ R122, R121.reuse, R122 ;  /* 0x0000007a797a7220 */ /* 0x041fe20000410000 */
[----:B------:R-:W-:Y:S01]  /*39c0*/  FMUL.FTZ R121, R121, R118 ;  /* 0x0000007679797220 */ /* 0x000fe20000410000 */
[----:B------:R-:W-:Y:S01]  /*39d0*/  LEA R136, R136, UR5, 0x4 ;  /* 0x0000000588887c11 */ /* 0x000fe2000f8e20ff */
[----:B--2---:R-:W-:-:S04]  /*39e0*/  FMUL.FTZ R21, RZ, R123 ;  /* 0x0000007bff157220 */ /* 0x004fc80000410000 */
[----:B------:R-:W0:Y:S01]  /*39f0*/  MUFU.EX2 R133, R133 ;  /* 0x0000008500857308 */ /* 0x000e220000000800 */
[----:B----4-:R-:W-:Y:S01]  /*3a00*/  FFMA.FTZ R23, RZ, R125, R0 ;  /* 0x0000007dff177223 */ /* 0x010fe20000010000 */
[----:B------:R-:W-:Y:S01]  /*3a10*/  FMUL.FTZ R0, R53, R3 ;  /* 0x0000000335007220 */ /* 0x000fe20000410000 */
[C---:B---3--:R-:W-:Y:S01]  /*3a20*/  FMUL.FTZ R117, R134.reuse, R117 ;  /* 0x0000007586757220 */ /* 0x048fe20000410000 */
[----:B------:R-:W-:Y:S01]  /*3a30*/  FMUL.FTZ R118, R134, R141 ;  /* 0x0000008d86767220 */ /* 0x000fe20000410000 */
[----:B------:R-:W-:Y:S01]  /*3a40*/  FADD.FTZ R23, RZ, R23 ;  /* 0x00000017ff177221 */ /* 0x000fe20000010000 */
[----:B-1----:R-:W-:Y:S01]  /*3a50*/  FFMA.FTZ R22, R108, R125, -R21 ;  /* 0x0000007d6c167223 */ /* 0x002fe20000010815 */
[----:B------:R-:W-:Y:S01]  /*3a60*/  FMUL.RZ R26, R0, 0.15915493667125701904 ;  /* 0x3e22f983001a7820 */ /* 0x000fe2000040c000 */
[----:B------:R-:W1:Y:S01]  /*3a70*/  MUFU.COS R146, R149 ;  /* 0x0000009500927308 */ /* 0x000e620000000000 */
[-C--:B------:R-:W-:Y:S01]  /*3a80*/  FMUL.FTZ R25, R121, R23.reuse ;  /* 0x0000001779197220 */ /* 0x080fe20000410000 */
[----:B------:R-:W-:Y:S01]  /*3a90*/  FADD.FTZ R22, R109, R22 ;  /* 0x000000166d167221 */ /* 0x000fe20000010000 */
[-C--:B------:R-:W-:Y:S01]  /*3aa0*/  FMUL.FTZ R53, R53, R2.reuse ;  /* 0x0000000235357220 */ /* 0x080fe20000410000 */
[----:B------:R-:W-:Y:S01]  /*3ab0*/  FMUL.FTZ R21, R131, R2 ;  /* 0x0000000283157220 */ /* 0x000fe20000410000 */
[----:B------:R2:W-:Y:S01]  /*3ac0*/  STS.128 [R136+0xe00], R48 ;  /* 0x000e003088007388 */ /* 0x0005e20000000c00 */
[-C--:B------:R-:W-:Y:S01]  /*3ad0*/  FMUL.FTZ R27, R121, R22.reuse ;  /* 0x00000016791b7220 */ /* 0x080fe20000410000 */
[C---:B------:R-:W-:Y:S01]  /*3ae0*/  FFMA.FTZ R0, R122.reuse, R22, -R25 ;  /* 0x000000167a007223 */ /* 0x040fe20000010819 */
[----:B------:R-:W3:Y:S01]  /*3af0*/  MUFU.SIN R20, R149 ;  /* 0x0000009500147308 */ /* 0x000ee20000000400 */
[----:B------:R-:W-:Y:S01]  /*3b00*/  FMUL.RZ R53, R53, 0.15915493667125701904 ;  /* 0x3e22f98335357820 */ /* 0x000fe2000040c000 */
[----:B------:R-:W-:Y:S01]  /*3b10*/  FFMA.FTZ R27, R122, R23, R27 ;  /* 0x000000177a1b7223 */ /* 0x000fe2000001001b */
[----:B------:R-:W-:Y:S01]  /*3b20*/  FADD.FTZ R23, R111, R0 ;  /* 0x000000006f177221 */ /* 0x000fe20000010000 */
[----:B0-----:R-:W-:-:S04]  /*3b30*/  FMUL.FTZ R130, R133, R130 ;  /* 0x0000008285827220 */ /* 0x001fc80000410000 */
[----:B------:R-:W0:Y:S01]  /*3b40*/  MUFU.EX2 R128, R128 ;  /* 0x0000008000807308 */ /* 0x000e220000000800 */
[----:B------:R-:W-:Y:S01]  /*3b50*/  FADD.FTZ R27, RZ, R27 ;  /* 0x0000001bff1b7221 */ /* 0x000fe20000010000 */
[----:B-1----:R-:W-:-:S06]  /*3b60*/  FMUL.FTZ R146, R145, R146 ;  /* 0x0000009291927220 */ /* 0x002fcc0000410000 */
[----:B------:R-:W-:Y:S01]  /*3b70*/  MUFU.EX2 R143, R24 ;  /* 0x00000018008f7308 */ /* 0x000fe20000000800 */
[----:B------:R-:W-:Y:S01]  /*3b80*/  FMUL.FTZ R25, R119, R27 ;  /* 0x0000001b77197220 */ /* 0x000fe20000410000 */
[----:B---3--:R-:W-:-:S06]  /*3b90*/  FMUL.FTZ R145, R145, R20 ;  /* 0x0000001491917220 */ /* 0x008fcc0000410000 */
[----:B------:R-:W-:Y:S01]  /*3ba0*/  MUFU.SIN R62, R56 ;  /* 0x00000038003e7308 */ /* 0x000fe20000000400 */
[-C--:B------:R-:W-:Y:S01]  /*3bb0*/  FFMA.FTZ R25, R120, R23.reuse, -R25 ;  /* 0x0000001778197223 */ /* 0x080fe20000010819 */
[----:B------:R-:W-:Y:S01]  /*3bc0*/  FMUL.FTZ R23, R119, R23 ;  /* 0x0000001777177220 */ /* 0x000fe20000410000 */
[C---:B0-----:R-:W-:Y:S01]  /*3bd0*/  FMUL.FTZ R129, R128.reuse, R129 ;  /* 0x0000008180817220 */ /* 0x041fe20000410000 */
[----:B------:R-:W-:Y:S01]  /*3be0*/  FMUL.FTZ R128, R128, R127 ;  /* 0x0000007f80807220 */ /* 0x000fe20000410000 */
[----:B------:R-:W-:Y:S01]  /*3bf0*/  FADD.FTZ R25, R110, R25 ;  /* 0x000000196e197221 */ /* 0x000fe20000010000 */
[----:B------:R-:W-:Y:S02]  /*3c00*/  FFMA.FTZ R23, R120, R27, R23 ;  /* 0x0000001b78177223 */ /* 0x000fe40000010017 */
[----:B------:R0:W-:Y:S01]  /*3c10*/  MUFU.COS R64, R56 ;  /* 0x0000003800407308 */ /* 0x0001e20000000000 */
[----:B------:R-:W-:Y:S01]  /*3c20*/  FMUL.FTZ R27, R117, R25 ;  /* 0x00000019751b7220 */ /* 0x000fe20000410000 */
[----:B------:R-:W-:-:S06]  /*3c30*/  FADD.FTZ R23, RZ, R23 ;  /* 0x00000017ff177221 */ /* 0x000fcc0000010000 */
[----:B------:R-:W1:Y:S01]  /*3c40*/  MUFU.EX2 R67, R67 ;  /* 0x0000004300437308 */ /* 0x000e620000000800 */
[CC--:B------:R-:W-:Y:S01]  /*3c50*/  FFMA.FTZ R27, R118.reuse, R23.reuse, R27 ;  /* 0x00000017761b7223 */ /* 0x0c0fe2000001001b */
[----:B------:R-:W-:Y:S01]  /*3c60*/  FMUL.FTZ R23, R117, R23 ;  /* 0x0000001775177220 */ /* 0x000fe20000410000 */
[----:B0-----:R-:W-:Y:S01]  /*3c70*/  FMUL.FTZ R56, R131, R72 ;  /* 0x0000004883387220 */ /* 0x001fe20000410000 */
[----:B------:R-:W-:Y:S01]  /*3c80*/  FMUL.FTZ R131, R133, R66 ;  /* 0x0000004285837220 */ /* 0x000fe20000410000 */
[----:B------:R-:W-:Y:S01]  /*3c90*/  FADD.FTZ R27, RZ, R27 ;  /* 0x0000001bff1b7221 */ /* 0x000fe20000010000 */
[----:B------:R-:W-:Y:S02]  /*3ca0*/  FFMA.FTZ R23, R118, R25, -R23 ;  /* 0x0000001976177223 */ /* 0x000fe40000010817 */
[----:B------:R-:W0:Y:S08]  /*3cb0*/  MUFU.EX2 R65, R65 ;  /* 0x0000004100417308 */ /* 0x000e300000000800 */
[----:B------:R-:W3:Y:S01]  /*3cc0*/  MUFU.EX2 R52, R52 ;  /* 0x0000003400347308 */ /* 0x000ee20000000800 */
[----:B------:R-:W-:Y:S01]  /*3cd0*/  FADD.FTZ R23, R98, R23 ;  /* 0x0000001762177221 */ /* 0x000fe20000010000 */
[C---:B-1----:R-:W-:Y:S01]  /*3ce0*/  FMUL.FTZ R0, R67.reuse, R62 ;  /* 0x0000003e43007220 */ /* 0x042fe20000410000 */
[----:B------:R-:W-:-:S05]  /*3cf0*/  FMUL.FTZ R127, R67, R64 ;  /* 0x00000040437f7220 */ /* 0x000fca0000410000 */
[----:B------:R-:W1:Y:S01]  /*3d00*/  MUFU.EX2 R58, R58 ;  /* 0x0000003a003a7308 */ /* 0x000e620000000800 */
[----:B------:R-:W-:Y:S01]  /*3d10*/  FMUL.FTZ R20, R130, R23 ;  /* 0x0000001782147220 */ /* 0x000fe20000410000 */
[C---:B0-----:R-:W-:Y:S01]  /*3d20*/  FMUL.FTZ R132, R65.reuse, R132 ;  /* 0x0000008441847220 */ /* 0x041fe20000410000 */
[----:B------:R-:W-:-:S05]  /*3d30*/  FMUL.FTZ R133, R65, R60 ;  /* 0x0000003c41857220 */ /* 0x000fca0000410000 */
[----:B------:R-:W0:Y:S01]  /*3d40*/  MUFU.EX2 R54, R54 ;  /* 0x0000003600367308 */ /* 0x000e220000000800 */
[----:B------:R-:W-:Y:S01]  /*3d50*/  FFMA.FTZ R20, R131, R27, R20 ;  /* 0x0000001b83147223 */ /* 0x000fe20000010014 */
[C---:B---3--:R-:W-:Y:S01]  /*3d60*/  FMUL.FTZ R137, R52.reuse, R137 ;  /* 0x0000008934897220 */ /* 0x048fe20000410000 */
[----:B--2---:R-:W-:Y:S01]  /*3d70*/  FMUL.FTZ R136, R52, R59 ;  /* 0x0000003b34887220 */ /* 0x004fe20000410000 */
[C---:B------:R-:W-:Y:S01]  /*3d80*/  ISETP.GE.AND P0, PT, R90.reuse, 0x1, PT ;  /* 0x000000015a00780c */ /* 0x040fe20003f06270 */
[----:B------:R-:W-:Y:S01]  /*3d90*/  FADD.FTZ R20, RZ, R20 ;  /* 0x00000014ff147221 */ /* 0x000fe20000010000 */
[C---:B------:R-:W-:Y:S01]  /*3da0*/  ISETP.GE.AND P1, PT, R90.reuse, 0x8, PT ;  /* 0x000000085a00780c */ /* 0x040fe20003f26270 */
[----:B------:R-:W-:Y:S01]  /*3db0*/  IMAD R57, R90, 0x7, R57 ;  /* 0x000000075a397824 */ /* 0x000fe200078e0239 */
[----:B------:R-:W2:Y:S01]  /*3dc0*/  MUFU.COS R144, R26 ;  /* 0x0000001a00907308 */ /* 0x000ea20000000000 */
[----:B------:R-:W-:Y:S01]  /*3dd0*/  FMUL.FTZ R25, R128, R20 ;  /* 0x0000001480197220 */ /* 0x000fe20000410000 */
[C---:B-1----:R-:W-:Y:S01]  /*3de0*/  FMUL.FTZ R139, R58.reuse, R139 ;  /* 0x0000008b3a8b7220 */ /* 0x042fe20000410000 */
[----:B------:R-:W-:Y:S01]  /*3df0*/  FMUL.FTZ R138, R58, R63 ;  /* 0x0000003f3a8a7220 */ /* 0x000fe20000410000 */
[----:B------:R-:W-:Y:S01]  /*3e00*/  ISETP.NE.AND P2, PT, R90, 0x1f, PT ;  /* 0x0000001f5a00780c */ /* 0x000fe20003f45270 */
[----:B------:R-:W-:-:S03]  /*3e10*/  NOP ;  /* 0x0000000000007918 */ /* 0x000fc60000000000 */
[----:B------:R1:W3:Y:S01]  /*3e20*/  MUFU.SIN R22, R26 ;  /* 0x0000001a00167308 */ /* 0x0002e20000000400 */
[C---:B0-----:R-:W-:Y:S01]  /*3e30*/  FMUL.FTZ R147, R54.reuse, R147 ;  /* 0x0000009336937220 */ /* 0x041fe20000410000 */
[----:B------:R-:W-:-:S06]  /*3e40*/  FMUL.FTZ R140, R54, R140 ;  /* 0x0000008c368c7220 */ /* 0x000fcc0000410000 */
[----:B------:R-:W-:Y:S01]  /*3e50*/  MUFU.EX2 R21, R21 ;  /* 0x0000001500157308 */ /* 0x000fe20000000800 */
[----:B-1----:R-:W-:Y:S01]  /*3e60*/  FMUL.FTZ R26, R130, R27 ;  /* 0x0000001b821a7220 */ /* 0x002fe20000410000 */
[----:B--2---:R-:W-:-:S06]  /*3e70*/  FMUL.FTZ R144, R143, R144 ;  /* 0x000000908f907220 */ /* 0x004fcc0000410000 */
[----:B------:R-:W0:Y:S01]  /*3e80*/  MUFU.SIN R24, R53 ;  /* 0x0000003500187308 */ /* 0x000e220000000400 */
[----:B------:R-:W-:Y:S01]  /*3e90*/  FFMA.FTZ R26, R131, R23, -R26 ;  /* 0x00000017831a7223 */ /* 0x000fe2000001081a */
[----:B---3--:R-:W-:Y:S01]  /*3ea0*/  FMUL.FTZ R143, R143, R22 ;  /* 0x000000168f8f7220 */ /* 0x008fe20000410000 */
[----:B------:R-:W-:-:S05]  /*3eb0*/  FMUL.FTZ R23, R126, R123 ;  /* 0x0000007b7e177220 */ /* 0x000fca0000410000 */
[----:B------:R-:W1:Y:S01]  /*3ec0*/  MUFU.COS R142, R53 ;  /* 0x00000035008e7308 */ /* 0x000e620000000000 */
[----:B------:R-:W-:Y:S01]  /*3ed0*/  FADD.FTZ R26, R99, R26 ;  /* 0x0000001a631a7221 */ /* 0x000fe20000010000 */
[----:B------:R-:W-:-:S06]  /*3ee0*/  FFMA.FTZ R23, R124, R125, R23 ;  /* 0x0000007d7c177223 */ /* 0x000fcc0000010017 */
[----:B------:R-:W2:Y:S01]  /*3ef0*/  MUFU.EX2 R56, R56 ;  /* 0x0000003800387308 */ /* 0x000ea20000000800 */
[----:B------:R-:W-:Y:S01]  /*3f00*/  FMUL.FTZ R22, R128, R26 ;  /* 0x0000001a80167220 */ /* 0x000fe20000410000 */
[----:B0-----:R-:W-:Y:S01]  /*3f10*/  FMUL.FTZ R141, R21, R24 ;  /* 0x00000018158d7220 */ /* 0x001fe20000410000 */
[C---:B------:R-:W-:Y:S01]  /*3f20*/  FFMA.FTZ R27, R129.reuse, R26, -R25 ;  /* 0x0000001a811b7223 */ /* 0x040fe20000010819 */
[----:B------:R-:W-:Y:S01]  /*3f30*/  LEA R55, R90, R55, 0x3 ;  /* 0x000000375a377211 */ /* 0x000fe200078e18ff */
[----:B------:R-:W-:Y:S01]  /*3f40*/  FFMA.FTZ R22, R129, R20, R22 ;  /* 0x0000001481167223 */ /* 0x000fe20000010016 */
[----:B------:R-:W-:Y:S01]  /*3f50*/  FMUL.FTZ R20, R121, R23 ;  /* 0x0000001779147220 */ /* 0x000fe20000410000 */
[----:B------:R-:W-:Y:S01]  /*3f60*/  FADD.FTZ R27, R102, R27 ;  /* 0x0000001b661b7221 */ /* 0x000fe20000010000 */
[----:B------:R-:W-:Y:S01]  /*3f70*/  IADD3 R30, R57, 0x6, RZ ;  /* 0x00000006391e7810 */ /* 0x000fe20007ffe0ff */
[----:B-1----:R-:W-:Y:S01]  /*3f80*/  FMUL.FTZ R142, R21, R142 ;  /* 0x0000008e158e7220 */ /* 0x002fe20000410000 */
[----:B------:R-:W-:Y:S01]  /*3f90*/  FMUL.FTZ R21, R124, R123 ;  /* 0x0000007b7c157220 */ /* 0x000fe20000410000 */
[----:B------:R-:W-:Y:S01]  /*3fa0*/  FADD.FTZ R24, RZ, R22 ;  /* 0x00000016ff187221 */ /* 0x000fe20000010000 */
[----:B------:R-:W-:Y:S01]  /*3fb0*/  IADD3 R32, R57, 0x7, RZ ;  /* 0x0000000739207810 */ /* 0x000fe20007ffe0ff */
[----:B------:R-:W5:Y:S01]  /*3fc0*/  LDG.E.64 R100, desc[UR8][R100.64] ;  /* 0x0000000864647981 */ /* 0x000f62000c1e1b00 */
[----:B------:R-:W-:Y:S01]  /*3fd0*/  FFMA.FTZ R21, R126, R125, -R21 ;  /* 0x0000007d7e157223 */ /* 0x000fe20000010815 */
[----:B------:R-:W-:Y:S01]  /*3fe0*/  FMUL.FTZ R22, R0, R24 ;  /* 0x0000001800167220 */ /* 0x000fe20000410000 */
[----:B--2---:R-:W-:-:S02]  /*3ff0*/  FMUL.FTZ R135, R56, R135 ;  /* 0x0000008738877220 */ /* 0x004fc40000410000 */
[-C--:B------:R-:W-:Y:S01]  /*4000*/  FMUL.FTZ R25, R121, R21.reuse ;  /* 0x0000001579197220 */ /* 0x080fe20000410000 */
[----:B------:R-:W-:Y:S01]  /*4010*/  FFMA.FTZ R20, R122, R21, -R20 ;  /* 0x000000157a147223 */ /* 0x000fe20000010814 */
[----:B------:R-:W-:Y:S01]  /*4020*/  FFMA.FTZ R26, R127, R27, -R22 ;  /* 0x0000001b7f1a7223 */ /* 0x000fe20000010816 */
[----:B------:R-:W-:Y:S01]  /*4030*/  FMUL.FTZ R134, R56, R61 ;  /* 0x0000003d38867220 */ /* 0x000fe20000410000 */
[----:B------:R-:W-:Y:S01]  /*4040*/  FFMA.FTZ R25, R122, R23, R25 ;  /* 0x000000177a197223 */ /* 0x000fe20000010019 */
[----:B------:R-:W-:Y:S01]  /*4050*/  FMUL.FTZ R23, R0, R27 ;  /* 0x0000001b00177220 */ /* 0x000fe20000410000 */
[----:B------:R-:W-:Y:S01]  /*4060*/  FMUL.FTZ R22, R119, R20 ;  /* 0x0000001477167220 */ /* 0x000fe20000410000 */
[----:B------:R-:W-:Y:S01]  /*4070*/  FADD.FTZ R26, R103, R26 ;  /* 0x0000001a671a7221 */ /* 0x000fe20000010000 */
[-C--:B------:R-:W-:Y:S01]  /*4080*/  FMUL.FTZ R21, R119, R25.reuse ;  /* 0x0000001977157220 */ /* 0x080fe20000410000 */
[----:B------:R-:W-:Y:S01]  /*4090*/  FFMA.FTZ R23, R127, R24, R23 ;  /* 0x000000187f177223 */ /* 0x000fe20000010017 */
[----:B------:R-:W-:Y:S01]  /*40a0*/  FFMA.FTZ R22, R120, R25, R22 ;  /* 0x0000001978167223 */ /* 0x000fe20000010016 */
[----:B------:R-:W-:Y:S01]  /*40b0*/  FMUL.FTZ R28, R132, R26 ;  /* 0x0000001a841c7220 */ /* 0x000fe20000410000 */
[----:B------:R-:W-:Y:S01]  /*40c0*/  FFMA.FTZ R21, R120, R20, -R21 ;  /* 0x0000001478157223 */ /* 0x000fe20000010815 */
[----:B------:R-:W-:Y:S01]  /*40d0*/  FADD.FTZ R24, RZ, R23 ;  /* 0x00000017ff187221 */ /* 0x000fe20000010000 */
[----:B------:R-:W-:-:S02]  /*40e0*/  FMUL.FTZ R20, R117, R22 ;  /* 0x0000001675147220 */ /* 0x000fc40000410000 */
[-C--:B------:R-:W-:Y:S01]  /*40f0*/  FMUL.FTZ R23, R117, R21.reuse ;  /* 0x0000001575177220 */ /* 0x080fe20000410000 */
[-C--:B------:R-:W-:Y:S01]  /*4100*/  FMUL.FTZ R25, R132, R24.reuse ;  /* 0x0000001884197220 */ /* 0x080fe20000410000 */
[C---:B------:R-:W-:Y:S01]  /*4110*/  FFMA.FTZ R28, R133.reuse, R24, R28 ;  /* 0x00000018851c7223 */ /* 0x040fe2000001001c */
[C---:B------:R-:W-:Y:S01]  /*4120*/  FFMA.FTZ R20, R118.reuse, R21, -R20 ;  /* 0x0000001576147223 */ /* 0x040fe20000010814 */
[----:B------:R-:W-:Y:S01]  /*4130*/  FFMA.FTZ R23, R118, R22, R23 ;  /* 0x0000001676177223 */ /* 0x000fe20000010017 */
[----:B------:R-:W-:Y:S01]  /*4140*/  FFMA.FTZ R25, R133, R26, -R25 ;  /* 0x0000001a85197223 */ /* 0x000fe20000010819 */
[----:B------:R-:W-:Y:S01]  /*4150*/  FADD.FTZ R28, RZ, R28 ;  /* 0x0000001cff1c7221 */ /* 0x000fe20000010000 */
[C---:B------:R-:W-:Y:S01]  /*4160*/  FMUL.FTZ R24, R130.reuse, R20 ;  /* 0x0000001482187220 */ /* 0x040fe20000410000 */
[-C--:B------:R-:W-:Y:S01]  /*4170*/  FMUL.FTZ R22, R130, R23.reuse ;  /* 0x0000001782167220 */ /* 0x080fe20000410000 */
[----:B------:R-:W-:Y:S01]  /*4180*/  FADD.FTZ R25, R104, R25 ;  /* 0x0000001968197221 */ /* 0x000fe20000010000 */
[----:B------:R-:W-:Y:S01]  /*4190*/  FMUL.FTZ R21, R135, R28 ;  /* 0x0000001c87157220 */ /* 0x000fe20000410000 */
[C---:B------:R-:W-:Y:S01]  /*41a0*/  FFMA.FTZ R24, R131.reuse, R23, R24 ;  /* 0x0000001783187223 */ /* 0x040fe20000010018 */
[----:B------:R-:W-:Y:S01]  /*41b0*/  FFMA.FTZ R22, R131, R20, -R22 ;  /* 0x0000001483167223 */ /* 0x000fe20000010816 */
[-C--:B------:R-:W-:Y:S01]  /*41c0*/  FMUL.FTZ R23, R135, R25.reuse ;  /* 0x0000001987177220 */ /* 0x080fe20000410000 */
[----:B------:R-:W-:Y:S01]  /*41d0*/  FFMA.FTZ R26, R134, R25, -R21 ;  /* 0x00000019861a7223 */ /* 0x000fe20000010815 */
[C---:B------:R-:W-:Y:S01]  /*41e0*/  FMUL.FTZ R21, R128.reuse, R24 ;  /* 0x0000001880157220 */ /* 0x040fe20000410000 */
[----:B------:R-:W-:Y:S01]  /*41f0*/  FMUL.FTZ R20, R128, R22 ;  /* 0x0000001680147220 */ /* 0x000fe20000410000 */
[----:B------:R-:W-:Y:S01]  /*4200*/  FFMA.FTZ R23, R134, R28, R23 ;  /* 0x0000001c86177223 */ /* 0x000fe20000010017 */
[----:B------:R-:W-:Y:S01]  /*4210*/  FADD.FTZ R26, R105, R26 ;  /* 0x0000001a691a7221 */ /* 0x000fe20000010000 */
[C---:B------:R-:W-:Y:S01]  /*4220*/  FFMA.FTZ R21, R129.reuse, R22, -R21 ;  /* 0x0000001681157223 */ /* 0x040fe20000010815 */
[----:B------:R-:W-:Y:S01]  /*4230*/  FFMA.FTZ R20, R129, R24, R20 ;  /* 0x0000001881147223 */ /* 0x000fe20000010014 */
[----:B------:R-:W-:Y:S01]  /*4240*/  FADD.FTZ R24, RZ, R23 ;  /* 0x00000017ff187221 */ /* 0x000fe20000010000 */
[C---:B------:R-:W-:Y:S01]  /*4250*/  FMUL.FTZ R27, R137.reuse, R26 ;  /* 0x0000001a891b7220 */ /* 0x040fe20000410000 */
[CC--:B------:R-:W-:Y:S01]  /*4260*/  FMUL.FTZ R23, R0.reuse, R21.reuse ;  /* 0x0000001500177220 */ /* 0x0c0fe20000410000 */
[----:B------:R-:W-:Y:S01]  /*4270*/  FMUL.FTZ R22, R0, R20 ;  /* 0x0000001400167220 */ /* 0x000fe20000410000 */
[-C--:B------:R-:W-:Y:S01]  /*4280*/  FMUL.FTZ R25, R137, R24.reuse ;  /* 0x0000001889197220 */ /* 0x080fe20000410000 */
[C---:B------:R-:W-:Y:S01]  /*4290*/  FFMA.FTZ R27, R136.reuse, R24, R27 ;  /* 0x00000018881b7223 */ /* 0x040fe2000001001b */
[C---:B------:R-:W-:Y:S01]  /*42a0*/  FFMA.FTZ R23, R127.reuse, R20, R23 ;  /* 0x000000147f177223 */ /* 0x040fe20000010017 */
[----:B------:R-:W-:Y:S01]  /*42b0*/  FFMA.FTZ R22, R127, R21, -R22 ;  /* 0x000000157f167223 */ /* 0x000fe20000010816 */
[----:B------:R-:W-:Y:S01]  /*42c0*/  FFMA.FTZ R25, R136, R26, -R25 ;  /* 0x0000001a88197223 */ /* 0x000fe20000010819 */
[----:B------:R-:W-:Y:S01]  /*42d0*/  FADD.FTZ R27, RZ, R27 ;  /* 0x0000001bff1b7221 */ /* 0x000fe20000010000 */
[C---:B------:R-:W-:Y:S01]  /*42e0*/  FMUL.FTZ R21, R132.reuse, R23 ;  /* 0x0000001784157220 */ /* 0x040fe20000410000 */
[-C--:B------:R-:W-:Y:S01]  /*42f0*/  FMUL.FTZ R20, R132, R22.reuse ;  /* 0x0000001684147220 */ /* 0x080fe20000410000 */
[----:B------:R-:W-:Y:S01]  /*4300*/  FADD.FTZ R25, R106, R25 ;  /* 0x000000196a197221 */ /* 0x000fe20000010000 */
[----:B------:R-:W-:Y:S01]  /*4310*/  FMUL.FTZ R29, R139, R27 ;  /* 0x0000001b8b1d7220 */ /* 0x000fe20000410000 */
        /* <DEDUP_REMOVED lines=23> */
[----:B------:R-:W-:Y:S01]  /*4490*/  FMUL.FTZ R25, R145, R29 ;  /* 0x0000001d91197220 */ /* 0x000fe20000410000 */
[C---:B------:R-:W-:Y:S01]  /*44a0*/  FFMA.FTZ R22, R138.reuse, R21, R22 ;  /* 0x000000158a167223 */ /* 0x040fe20000010016 */
[----:B------:R-:W-:-:S02]  /*44b0*/  FFMA.FTZ R23, R138, R20, -R23 ;  /* 0x000000148a177223 */ /* 0x000fc40000010817 */
[-C--:B------:R-:W-:Y:S01]  /*44c0*/  FFMA.FTZ R24, R146, R27.reuse, -R25 ;  /* 0x0000001b92187223 */ /* 0x080fe20000010819 */
[----:B------:R-:W-:Y:S01]  /*44d0*/  FMUL.FTZ R27, R145, R27 ;  /* 0x0000001b911b7220 */ /* 0x000fe20000410000 */
[----:B------:R-:W-:-:S03]  /*44e0*/  FMUL.FTZ R21, R147, R23 ;  /* 0x0000001793157220 */ /* 0x000fc60000410000 */
[----:B------:R-:W-:Y:S01]  /*44f0*/  FFMA.FTZ R27, R146, R29, R27 ;  /* 0x0000001d921b7223 */ /* 0x000fe2000001001b */
[----:B------:R-:W-:Y:S01]  /*4500*/  FADD.FTZ R24, R113, R24 ;  /* 0x0000001871187221 */ /* 0x000fe20000010000 */
[-C--:B------:R-:W-:Y:S02]  /*4510*/  FMUL.FTZ R20, R147, R22.reuse ;  /* 0x0000001693147220 */ /* 0x080fe40000410000 */
[----:B------:R-:W-:Y:S01]  /*4520*/  FADD.FTZ R27, RZ, R27 ;  /* 0x0000001bff1b7221 */ /* 0x000fe20000010000 */
[C---:B------:R-:W-:Y:S01]  /*4530*/  FFMA.FTZ R21, R140.reuse, R22, R21 ;  /* 0x000000168c157223 */ /* 0x040fe20000010015 */
[C---:B------:R-:W-:Y:S01]  /*4540*/  FMUL.FTZ R29, R143.reuse, R24 ;  /* 0x000000188f1d7220 */ /* 0x040fe20000410000 */
[----:B------:R-:W-:Y:S01]  /*4550*/  FFMA.FTZ R20, R140, R23, -R20 ;  /* 0x000000178c147223 */ /* 0x000fe20000010814 */
[----:B------:R-:W-:Y:S01]  /*4560*/  FMUL.FTZ R25, R143, R27 ;  /* 0x0000001b8f197220 */ /* 0x000fe20000410000 */
[C---:B------:R-:W-:Y:S01]  /*4570*/  FMUL.FTZ R23, R145.reuse, R21 ;  /* 0x0000001591177220 */ /* 0x040fe20000410000 */
[C---:B------:R-:W-:Y:S01]  /*4580*/  FFMA.FTZ R29, R144.reuse, R27, R29 ;  /* 0x0000001b901d7223 */ /* 0x040fe2000001001d */
[----:B------:R-:W-:Y:S01]  /*4590*/  FMUL.FTZ R22, R145, R20 ;  /* 0x0000001491167220 */ /* 0x000fe20000410000 */
        /* <DEDUP_REMOVED lines=8> */
[CC--:B------:R-:W-:Y:S01]  /*4620*/  FMUL.FTZ R24, R141.reuse, R25.reuse ;  /* 0x000000198d187220 */ /* 0x0c0fe20000410000 */
[----:B------:R-:W-:Y:S01]  /*4630*/  FFMA.FTZ R21, R144, R22, R21 ;  /* 0x0000001690157223 */ /* 0x000fe20000010015 */
[----:B------:R-:W-:Y:S01]  /*4640*/  FFMA.FTZ R27, R142, R25, -R27 ;  /* 0x000000198e1b7223 */ /* 0x000fe2000001081b */
[----:B------:R-:W-:Y:S01]  /*4650*/  FFMA.FTZ R20, R144, R23, -R20 ;  /* 0x0000001790147223 */ /* 0x000fe20000010814 */
[----:B------:R-:W-:Y:S01]  /*4660*/  FFMA.FTZ R24, R142, R29, R24 ;  /* 0x0000001d8e187223 */ /* 0x000fe20000010018 */
[C---:B------:R-:W-:Y:S01]  /*4670*/  FMUL.FTZ R23, R141.reuse, R21 ;  /* 0x000000158d177220 */ /* 0x040fe20000410000 */
[----:B------:R-:W-:Y:S01]  /*4680*/  FADD.FTZ R62, R116, R27 ;  /* 0x0000001b743e7221 */ /* 0x000fe20000010000 */
[-C--:B------:R-:W-:Y:S01]  /*4690*/  FMUL.FTZ R22, R141, R20.reuse ;  /* 0x000000148d167220 */ /* 0x080fe20000410000 */
[----:B------:R-:W-:Y:S01]  /*46a0*/  FADD.FTZ R63, RZ, R24 ;  /* 0x00000018ff3f7221 */ /* 0x000fe20000010000 */
[----:B------:R-:W-:-:S02]  /*46b0*/  FFMA.FTZ R60, R142, R20, -R23 ;  /* 0x000000148e3c7223 */ /* 0x000fc40000010817 */
[----:B------:R-:W-:Y:S01]  /*46c0*/  FFMA.FTZ R22, R142, R21, R22 ;  /* 0x000000158e167223 */ /* 0x000fe20000010016 */
[----:B------:R-:W0:Y:S04]  /*46d0*/  SHFL.UP PT, R25, R62, 0x1, RZ ;  /* 0x042000003e197989 */ /* 0x000e2800000e00ff */
[----:B------:R-:W1:Y:S04]  /*46e0*/  SHFL.UP PT, R27, R63, 0x1, RZ ;  /* 0x042000003f1b7989 */ /* 0x000e6800000e00ff */
[----:B------:R-:W2:Y:S04]  /*46f0*/  SHFL.UP PT, R21, R60, 0x1, RZ ;  /* 0x042000003c157989 */ /* 0x000ea800000e00ff */
[----:B------:R-:W3:Y:S01]  /*4700*/  SHFL.UP PT, R23, R22, 0x1, RZ ;  /* 0x0420000016177989 */ /* 0x000ee200000e00ff */
[C---:B0-----:R-:W-:Y:S01]  /*4710*/  FMUL.FTZ R29, R22.reuse, R25 ;  /* 0x00000019161d7220 */ /* 0x041fe20000410000 */
[----:B-1----:R-:W-:-:S03]  /*4720*/  FMUL.FTZ R20, R22, R27 ;  /* 0x0000001b16147220 */ /* 0x002fc60000410000 */
[----:B------:R-:W-:Y:S01]  /*4730*/  FFMA.FTZ R26, R60, R27, R29 ;  /* 0x0000001b3c1a7223 */ /* 0x000fe2000001001d */
[----:B--2---:R-:W-:Y:S01]  /*4740*/  FMUL.FTZ R24, R22, R21 ;  /* 0x0000001516187220 */ /* 0x004fe20000410000 */
[----:B------:R-:W-:Y:S01]  /*4750*/  FFMA.FTZ R25, R60, R25, -R20 ;  /* 0x000000193c197223 */ /* 0x000fe20000010814 */
[-C--:B---3--:R-:W-:Y:S02]  /*4760*/  FMUL.FTZ R20, R22, R23.reuse ;  /* 0x0000001716147220 */ /* 0x088fe40000410000 */
[----:B------:R-:W-:Y:S01]  /*4770*/  FFMA.FTZ R23, R60, R23, R24 ;  /* 0x000000173c177223 */ /* 0x000fe20000010018 */
[----:B------:R-:W-:Y:S01]  /*4780*/  @P0 FADD.FTZ R63, R63, R26 ;  /* 0x0000001a3f3f0221 */ /* 0x000fe20000010000 */
[----:B------:R-:W-:Y:S01]  /*4790*/  @P0 FADD.FTZ R62, R62, R25 ;  /* 0x000000193e3e0221 */ /* 0x000fe20000010000 */
[----:B------:R-:W-:Y:S02]  /*47a0*/  @P0 FFMA.FTZ R60, R60, R21, -R20 ;  /* 0x000000153c3c0223 */ /* 0x000fe40000010814 */
[----:B------:R-:W-:Y:S01]  /*47b0*/  FSEL R23, R22, R23, !P0 ;  /* 0x0000001716177208 */ /* 0x000fe20004000000 */
[----:B------:R-:W0:Y:S04]  /*47c0*/  SHFL.UP PT, R24, R63, 0x2, RZ ;  /* 0x044000003f187989 */ /* 0x000e2800000e00ff */
[----:B------:R-:W1:Y:S04]  /*47d0*/  SHFL.UP PT, R22, R62, 0x2, RZ ;  /* 0x044000003e167989 */ /* 0x000e6800000e00ff */
[----:B------:R-:W2:Y:S04]  /*47e0*/  SHFL.UP PT, R20, R60, 0x2, RZ ;  /* 0x044000003c147989 */ /* 0x000ea800000e00ff */
[----:B------:R-:W3:Y:S01]  /*47f0*/  SHFL.UP PT, R21, R23, 0x2, RZ ;  /* 0x0440000017157989 */ /* 0x000ee200000e00ff */
[----:B------:R-:W-:Y:S01]  /*4800*/  ISETP.GE.AND P0, PT, R90, 0x2, PT ;  /* 0x000000025a00780c */ /* 0x000fe20003f06270 */
[C---:B0-----:R-:W-:Y:S01]  /*4810*/  FMUL.FTZ R25, R23.reuse, R24 ;  /* 0x0000001817197220 */ /* 0x041fe20000410000 */
[----:B-1----:R-:W-:-:S03]  /*4820*/  FMUL.FTZ R27, R23, R22 ;  /* 0x00000016171b7220 */ /* 0x002fc60000410000 */
[C---:B------:R-:W-:Y:S01]  /*4830*/  FFMA.FTZ R25, R60.reuse, R22, -R25 ;  /* 0x000000163c197223 */ /* 0x040fe20000010819 */
[----:B--2---:R-:W-:Y:S01]  /*4840*/  FMUL.FTZ R26, R23, R20 ;  /* 0x00000014171a7220 */ /* 0x004fe20000410000 */
[----:B------:R-:W-:-:S03]  /*4850*/  FFMA.FTZ R24, R60, R24, R27 ;  /* 0x000000183c187223 */ /* 0x000fc6000001001b */
[-C--:B---3--:R-:W-:Y:S01]  /*4860*/  FFMA.FTZ R26, R60, R21.reuse, R26 ;  /* 0x000000153c1a7223 */ /* 0x088fe2000001001a */
[----:B------:R-:W-:Y:S02]  /*4870*/  FMUL.FTZ R21, R23, R21 ;  /* 0x0000001517157220 */ /* 0x000fe40000410000 */
        /* <DEDUP_REMOVED lines=24> */
[C---:B0-----:R-:W-:Y:S01]  /*4a00*/  FMUL.FTZ R27, R23.reuse, R24 ;  /* 0x00000018171b7220 */ /* 0x041fe20000410000 */
[C---:B-1----:R-:W-:Y:S01]  /*4a10*/  FMUL.FTZ R25, R23.reuse, R20 ;  /* 0x0000001417197220 */ /* 0x042fe20000410000 */
[----:B--2---:R-:W-:-:S02]  /*4a20*/  FMUL.FTZ R29, R23, R22 ;  /* 0x00000016171d7220 */ /* 0x004fc40000410000 */
[C---:B------:R-:W-:Y:S01]  /*4a30*/  FFMA.FTZ R27, R60.reuse, R22, -R27 ;  /* 0x000000163c1b7223 */ /* 0x040fe2000001081b */
[CC--:B---3--:R-:W-:Y:S01]  /*4a40*/  FFMA.FTZ R26, R60.reuse, R21.reuse, R25 ;  /* 0x000000153c1a7223 */ /* 0x0c8fe20000010019 */
[----:B------:R-:W-:Y:S01]  /*4a50*/  FMUL.FTZ R21, R23, R21 ;  /* 0x0000001517157220 */ /* 0x000fe20000410000 */
[----:B------:R-:W-:Y:S01]  /*4a60*/  FFMA.FTZ R24, R60, R24, R29 ;  /* 0x000000183c187223 */ /* 0x000fe2000001001d */
[----:B------:R-:W-:Y:S02]  /*4a70*/  @P1 FADD.FTZ R62, R62, R27 ;  /* 0x0000001b3e3e1221 */ /* 0x000fe40000010000 */
[----:B------:R-:W-:Y:S01]  /*4a80*/  @P1 FFMA.FTZ R60, R60, R20, -R21 ;  /* 0x000000143c3c1223 */ /* 0x000fe20000010815 */
[----:B------:R-:W-:Y:S01]  /*4a90*/  @P1 FADD.FTZ R63, R63, R24 ;  /* 0x000000183f3f1221 */ /* 0x000fe20000010000 */
[----:B------:R-:W-:Y:S01]  /*4aa0*/  FSEL R61, R23, R26, !P1 ;  /* 0x0000001a173d7208 */ /* 0x000fe20004800000 */
[----:B------:R-:W-:Y:S04]  /*4ab0*/  SHFL.UP PT, R34, R62, 0x10, RZ ;  /* 0x060000003e227989 */ /* 0x000fe800000e00ff */
[----:B------:R-:W0:Y:S04]  /*4ac0*/  SHFL.UP PT, R35, R63, 0x10, RZ ;  /* 0x060000003f237989 */ /* 0x000e2800000e00ff */
[----:B------:R-:W1:Y:S04]  /*4ad0*/  SHFL.UP PT, R31, R60, 0x10, RZ ;  /* 0x060000003c1f7989 */ /* 0x000e6800000e00ff */
[----:B------:R-:W2:Y:S01]  /*4ae0*/  SHFL.UP PT, R33, R61, 0x10, RZ ;  /* 0x060000003d217989 */ /* 0x000ea200000e00ff */
[----:B------:R-:W-:-:S02]  /*4af0*/  ISETP.GE.AND P1, PT, R90, 0x10, PT ;  /* 0x000000105a00780c */ /* 0x000fc40003f26270 */
[----:B------:R-:W-:Y:S02]  /*4b00*/  LOP3.LUT P0, RZ, R92, 0x1f, RZ, 0xc0, !PT ;  /* 0x0000001f5cff7812 */ /* 0x000fe4000780c0ff */
[C---:B------:R-:W-:Y:S02]  /*4b10*/  IADD3 R24, R57.reuse, 0x3, RZ ;  /* 0x0000000339187810 */ /* 0x040fe40007ffe0ff */
[C---:B------:R-:W-:Y:S02]  /*4b20*/  IADD3 R28, R57.reuse, 0x5, RZ ;  /* 0x00000005391c7810 */ /* 0x040fe40007ffe0ff */
[----:B------:R-:W-:Y:S02]  /*4b30*/  IADD3 R20, R57, 0x1, RZ ;  /* 0x0000000139147810 */ /* 0x000fe40007ffe0ff */
[----:B------:R-:W-:Y:S02]  /*4b40*/  ISETP.EQ.OR P0, PT, RZ, UR4, P0 ;  /* 0x00000004ff007c0c */ /* 0x000fe40008702670 */
[----:B------:R-:W-:-:S02]  /*4b50*/  LEA.HI.SX32 R23, R24, R55, 0x1b ;  /* 0x0000003718177211 */ /* 0x000fc400078fdaff */
[----:B------:R-:W-:Y:S01]  /*4b60*/  LEA.HI.SX32 R25, R28, R55, 0x1b ;  /* 0x000000371c197211 */ /* 0x000fe200078fdaff */
[C---:B0-----:R-:W-:Y:S01]  /*4b70*/  FMUL.FTZ R37, R61.reuse, R35 ;  /* 0x000000233d257220 */ /* 0x041fe20000410000 */
[----:B------:R-:W-:Y:S01]  /*4b80*/  LEA.HI.SX32 R21, R20, R55, 0x1b ;  /* 0x0000003714157211 */ /* 0x000fe200078fdaff */
[CC--:B------:R-:W-:Y:S01]  /*4b90*/  FMUL.FTZ R28, R61.reuse, R34.reuse ;  /* 0x000000223d1c7220 */ /* 0x0c0fe20000410000 */
[----:B-1----:R-:W-:Y:S01]  /*4ba0*/  FMUL.FTZ R24, R61, R31 ;  /* 0x0000001f3d187220 */ /* 0x002fe20000410000 */
[----:B------:R-:W-:Y:S01]  /*4bb0*/  IADD3 R22, R57, 0x2, RZ ;  /* 0x0000000239167810 */ /* 0x000fe20007ffe0ff */
[----:B--2---:R-:W-:Y:S01]  /*4bc0*/  FMUL.FTZ R20, R61, R33 ;  /* 0x000000213d147220 */ /* 0x004fe20000410000 */
[----:B------:R-:W-:Y:S01]  /*4bd0*/  IADD3 R26, R57, 0x4, RZ ;  /* 0x00000004391a7810 */ /* 0x000fe20007ffe0ff */
[C---:B------:R-:W-:Y:S01]  /*4be0*/  FFMA.FTZ R37, R60.reuse, R34, -R37 ;  /* 0x000000223c257223 */ /* 0x040fe20000010825 */
[C---:B------:R-:W-:Y:S01]  /*4bf0*/  FFMA.FTZ R28, R60.reuse, R35, R28 ;  /* 0x000000233c1c7223 */ /* 0x040fe2000001001c */
[C---:B------:R-:W-:Y:S01]  /*4c00*/  FFMA.FTZ R24, R60.reuse, R33, R24 ;  /* 0x000000213c187223 */ /* 0x040fe20000010018 */
[----:B------:R-:W-:Y:S01]  /*4c10*/  @P1 FFMA.FTZ R60, R60, R31, -R20 ;  /* 0x0000001f3c3c1223 */ /* 0x000fe20000010814 */
[----:B------:R-:W-:-:S02]  /*4c20*/  @!P2 SHF.R.U32.HI R20, RZ, 0x1, R92 ;  /* 0x00000001ff14a819 */ /* 0x000fc4000001165c */
[-C--:B------:R-:W-:Y:S02]  /*4c30*/  LEA.HI.SX32 R22, R22, R55.reuse, 0x1b ;  /* 0x0000003716167211 */ /* 0x080fe400078fdaff */
[-C--:B------:R-:W-:Y:S02]  /*4c40*/  LEA.HI.SX32 R26, R26, R55.reuse, 0x1b ;  /* 0x000000371a1a7211 */ /* 0x080fe400078fdaff */
[-C--:B------:R-:W-:Y:S02]  /*4c50*/  LEA.HI.SX32 R30, R30, R55.reuse, 0x1b ;  /* 0x000000371e1e7211 */ /* 0x080fe400078fdaff */
[----:B------:R-:W-:Y:S02]  /*4c60*/  LEA.HI.SX32 R27, R32, R55, 0x1b ;  /* 0x00000037201b7211 */ /* 0x000fe400078fdaff */
[----:B------:R-:W-:Y:S02]  /*4c70*/  LEA.HI.SX32 R57, R57, R57, 0x1b ;  /* 0x0000003939397211 */ /* 0x000fe400078fdaff */
[----:B------:R-:W-:-:S02]  /*4c80*/  CS2R R54, SRZ ;  /* 0x0000000000367805 */ /* 0x000fc4000001ff00 */
[----:B------:R-:W-:Y:S01]  /*4c90*/  MOV R53, RZ ;  /* 0x000000ff00357202 */ /* 0x000fe20000000f00 */
[----:B------:R-:W-:Y:S01]  /*4ca0*/  @P1 FADD.FTZ R63, R63, R28 ;  /* 0x0000001c3f3f1221 */ /* 0x000fe20000010000 */
[----:B------:R-:W-:Y:S02]  /*4cb0*/  MOV R52, 0x3f800000 ;  /* 0x3f80000000347802 */ /* 0x000fe40000000f00 */
[----:B------:R-:W-:Y:S02]  /*4cc0*/  FSEL R61, R61, R24, !P1 ;  /* 0x000000183d3d7208 */ /* 0x000fe40004800000 */
[----:B------:R-:W-:Y:S02]  /*4cd0*/  @!P2 LOP3.LUT R152, R20, 0x7ffffff0, RZ, 0xc0, !PT ;  /* 0x7ffffff01498a812 */ /* 0x000fe400078ec0ff */
[----:B------:R-:W-:Y:S02]  /*4ce0*/  @!P0 LEA R29, R115, UR5, 0x4 ;  /* 0x00000005731d8c11 */ /* 0x000fe4000f8e20ff */
[----:B------:R-:W-:-:S02]  /*4cf0*/  LEA R20, R57, UR5, 0x4 ;  /* 0x0000000539147c11 */ /* 0x000fc4000f8e20ff */
[----:B------:R-:W-:Y:S02]  /*4d00*/  LEA R24, R21, UR5, 0x4 ;  /* 0x0000000515187c11 */ /* 0x000fe4000f8e20ff */
[----:B------:R-:W-:Y:S01]  /*4d10*/  LEA R40, R25, UR5, 0x4 ;  /* 0x0000000519287c11 */ /* 0x000fe2000f8e20ff */
[----:B------:R-:W-:Y:S01]  /*4d20*/  @P1 FADD.FTZ R62, R62, R37 ;  /* 0x000000253e3e1221 */ /* 0x000fe20000010000 */
[----:B------:R-:W-:Y:S01]  /*4d30*/  LEA R28, R22, UR5, 0x4 ;  /* 0x00000005161c7c11 */ /* 0x000fe2000f8e20ff */
[----:B------:R-:W-:Y:S01]  /*4d40*/  @!P0 LDS.128 R52, [R29+0x2140] ;  /* 0x002140001d348984 */ /* 0x000fe20000000c00 */
[----:B------:R-:W-:Y:S02]  /*4d50*/  LEA R32, R23, UR5, 0x4 ;  /* 0x0000000517207c11 */ /* 0x000fe4000f8e20ff */
[----:B------:R-:W-:Y:S01]  /*4d60*/  LEA R36, R26, UR5, 0x4 ;  /* 0x000000051a247c11 */ /* 0x000fe2000f8e20ff */
[----:B------:R-:W-:Y:S01]  /*4d70*/  LDS.128 R20, [R20] ;  /* 0x0000000014147984 */ /* 0x000fe20000000c00 */
[----:B------:R-:W-:-:S02]  /*4d80*/  LEA R44, R30, UR5, 0x4 ;  /* 0x000000051e2c7c11 */ /* 0x000fc4000f8e20ff */
        /* <DEDUP_REMOVED lines=11> */
[----:B------:R-:W0:Y:S01]  /*4e40*/  LDS.128 R64, [UR5+0x2110] ;  /* 0x00211005ff407984 */ /* 0x000e220008000c00 */
[----:B------:R-:W-:-:S04]  /*4e50*/  SHF.R.U32.HI R153, RZ, 0x5, R92 ;  /* 0x00000005ff997819 */ /* 0x000fc8000001165c */
[----:B------:R-:W-:Y:S01]  /*4e60*/  ISETP.NE.AND P0, PT, R153, RZ, PT ;  /* 0x000000ff9900720c */ /* 0x000fe20003f05270 */
[----:B------:R1:W2:Y:S01]  /*4e70*/  SHFL.UP PT, R149, R62, 0x1, RZ ;  /* 0x042000003e957989 */ /* 0x0002a200000e00ff */
[----:B------:R-:W-:Y:S03]  /*4e80*/  BSSY B0, `(.L_x_1147) ;  /* 0x000002f000007945 */ /* 0x000fe60003800000 */
[----:B------:R1:W3:Y:S04]  /*4e90*/  SHFL.UP PT, R151, R63, 0x1, RZ ;  /* 0x042000003f977989 */ /* 0x0002e800000e00ff */
[----:B------:R1:W4:Y:S04]  /*4ea0*/  SHFL.UP PT, R148, R60, 0x1, RZ ;  /* 0x042000003c947989 */ /* 0x00032800000e00ff */
[----:B------:R1:W1:Y:S01]  /*4eb0*/  SHFL.UP PT, R150, R61, 0x1, RZ ;  /* 0x042000003d967989 */ /* 0x00026200000e00ff */
[-C--:B0-----:R-:W-:Y:S01]  /*4ec0*/  FMUL.FTZ R155, R59, R65.reuse ;  /* 0x000000413b9b7220 */ /* 0x081fe20000410000 */
[-C--:B------:R-:W-:Y:S01]  /*4ed0*/  FMUL.FTZ R154, R58, R65.reuse ;  /* 0x000000413a9a7220 */ /* 0x080fe20000410000 */
        /* <DEDUP_REMOVED lines=8> */
[----:B-1234-:R-:W-:Y:S06]  /*4f60*/  @!P0 BRA `(.L_x_1148) ;  /* 0x0000000000408947 */ /* 0x01efec0003800000 */
        /* <DEDUP_REMOVED lines=16> */
.L_x_1148:
        /* <DEDUP_REMOVED lines=16> */
.L_x_1149:
[----:B------:R-:W-:Y:S05]  /*5170*/  BSYNC B0 ;  /* 0x0000000000007941 */ /* 0x000fea0003800000 */
.L_x_1147:
        /* <DEDUP_REMOVED lines=117> */
[----:B------:R-:W-:-:S03]  /*58d0*/  IMAD R137, R140, UR4, R115 ;  /* 0x000000048c897c24 */ /* 0x000fc6000f8e0273 */
[----:B------:R-:W-:Y:S02]  /*58e0*/  SHF.R.S32.HI R140, RZ, 0x1f, R138 ;  /* 0x0000001fff8c7819 */ /* 0x000fe4000001148a */
[----:B------:R-:W-:-:S04]  /*58f0*/  IADD3 R138, P0, R137, R138, RZ ;  /* 0x0000008a898a7210 */ /* 0x000fc80007f1e0ff */
[----:B------:R-:W-:Y:S02]  /*5900*/  LEA.HI.X.SX32 R140, R137, R140, 0x1, P0 ;  /* 0x0000008c898c7211 */ /* 0x000fe400000f0eff */
[C---:B0-----:R-:W-:Y:S02]  /*5910*/  LEA R56, P0, R138.reuse, R56, 0x4 ;  /* 0x000000388a387211 */ /* 0x041fe400078020ff */
[----:B------:R-:W-:Y:S02]  /*5920*/  LEA R137, R115, UR5, 0x4 ;  /* 0x0000000573897c11 */ /* 0x000fe4000f8e20ff */
[----:B------:R-:W-:-:S03]  /*5930*/  LEA.HI.X R57, R138, R57, R140, 0x4, P0 ;  /* 0x000000398a397211 */ /* 0x000fc600000f248c */
[----:B------:R0:W-:Y:S04]  /*5940*/  STS.128 [R137+0x2140], R52 ;  /* 0x0021403489007388 */ /* 0x0001e80000000c00 */
[----:B------:R0:W-:Y:S02]  /*5950*/  STG.E.128 desc[UR8][R56.64], R52 ;  /* 0x0000003438007986 */ /* 0x0001e4000c101d08 */
.L_x_1151:
[----:B------:R-:W-:Y:S05]  /*5960*/  BSYNC B0 ;  /* 0x0000000000007941 */ /* 0x000fea0003800000 */
.L_x_1150:
[CC--:B0----5:R-:W-:Y:S01]  /*5970*/  FMUL.FTZ R53, R21.reuse, R101.reuse ;  /* 0x0000006515357220 */ /* 0x0e1fe20000410000 */
[-C--:B------:R-:W-:Y:S01]  /*5980*/  FMUL.FTZ R52, R21, R100.reuse ;  /* 0x0000006415347220 */ /* 0x080fe20000410000 */
[CC--:B------:R-:W-:Y:S01]  /*5990*/  FMUL.FTZ R55, R23.reuse, R101.reuse ;  /* 0x0000006517377220 */ /* 0x0c0fe20000410000 */
[-C--:B------:R-:W-:Y:S01]  /*59a0*/  FMUL.FTZ R23, R23, R100.reuse ;  /* 0x0000006417177220 */ /* 0x080fe20000410000 */
[CC--:B------:R-:W-:Y:S01]  /*59b0*/  FFMA.FTZ R21, R20.reuse, R100.reuse, -R53 ;  /* 0x0000006414157223 */ /* 0x0c0fe20000010835 */
[-C--:B------:R-:W-:Y:S01]  /*59c0*/  FFMA.FTZ R53, R20, R101.reuse, R52 ;  /* 0x0000006514357223 */ /* 0x080fe20000010034 */
[CC--:B------:R-:W-:Y:S01]  /*59d0*/  FFMA.FTZ R20, R22.reuse, R100.reuse, -R55 ;  /* 0x0000006416147223 */ /* 0x0c0fe20000010837 */
[-C--:B------:R-:W-:Y:S01]  /*59e0*/  FFMA.FTZ R22, R22, R101.reuse, R23 ;  /* 0x0000006516167223 */ /* 0x080fe20000010017 */
[CC--:B------:R-:W-:Y:S01]  /*59f0*/  FMUL.FTZ R23, R25.reuse, R101.reuse ;  /* 0x0000006519177220 */ /* 0x0c0fe20000410000 */
[-C--:B------:R-:W-:Y:S01]  /*5a00*/  FMUL.FTZ R52, R25, R100.reuse ;  /* 0x0000006419347220 */ /* 0x080fe20000410000 */
[CC--:B------:R-:W-:Y:S01]  /*5a10*/  FMUL.FTZ R25, R27.reuse, R101.reuse ;  /* 0x000000651b197220 */ /* 0x0c0fe20000410000 */
[-C--:B------:R-:W-:Y:S01]  /*5a20*/  FMUL.FTZ R54, R27, R100.reuse ;  /* 0x000000641b367220 */ /* 0x080fe20000410000 */
        /* <DEDUP_REMOVED lines=8> */
[CC--:B------:R-:W-:Y:S01]  /*5ab0*/  FFMA.FTZ R24, R30.reuse, R100.reuse, -R29 ;  /* 0x000000641e187223 */ /* 0x0c0fe2000001081d */
[-C--:B------:R-:W-:Y:S01]  /*5ac0*/  FMUL.FTZ R29, R33, R101.reuse ;  /* 0x00000065211d7220 */ /* 0x080fe20000410000 */
[-C--:B------:R-:W-:Y:S01]  /*5ad0*/  FFMA.FTZ R55, R30, R101.reuse, R55 ;  /* 0x000000651e377223 */ /* 0x080fe20000010037 */
[-C--:B------:R-:W-:Y:S01]  /*5ae0*/  FMUL.FTZ R31, R35, R101.reuse ;  /* 0x00000065231f7220 */ /* 0x080fe20000410000 */
[-C--:B------:R-:W-:Y:S01]  /*5af0*/  FMUL.FTZ R30, R33, R100.reuse ;  /* 0x00000064211e7220 */ /* 0x080fe20000410000 */
[CC--:B------:R-:W-:Y:S01]  /*5b00*/  FFMA.FTZ R25, R26.reuse, R100.reuse, -R25 ;  /* 0x000000641a197223 */ /* 0x0c0fe20000010819 */
[-C--:B------:R-:W-:Y:S01]  /*5b10*/  FFMA.FTZ R54, R26, R101.reuse, R54 ;  /* 0x000000651a367223 */ /* 0x080fe20000010036 */
[-C--:B------:R-:W-:Y:S01]  /*5b20*/  FFMA.FTZ R26, R32, R100.reuse, -R29 ;  /* 0x00000064201a7223 */ /* 0x080fe2000001081d */
[-C--:B------:R-:W-:Y:S01]  /*5b30*/  FFMA.FTZ R29, R34, R100.reuse, -R31 ;  /* 0x00000064221d7223 */ /* 0x080fe2000001081f */
[-C--:B------:R-:W-:Y:S01]  /*5b40*/  FMUL.FTZ R35, R35, R100.reuse ;  /* 0x0000006423237220 */ /* 0x080fe20000410000 */
[-C--:B------:R-:W-:Y:S01]  /*5b50*/  FFMA.FTZ R57, R32, R101.reuse, R30 ;  /* 0x0000006520397223 */ /* 0x080fe2000001001e */
[CC--:B------:R-:W-:Y:S01]  /*5b60*/  FMUL.FTZ R31, R37.reuse, R101.reuse ;  /* 0x00000065251f7220 */ /* 0x0c0fe20000410000 */
[-C--:B------:R-:W-:Y:S01]  /*5b70*/  FMUL.FTZ R30, R37, R100.reuse ;  /* 0x00000064251e7220 */ /* 0x080fe20000410000 */
[-C--:B------:R-:W-:Y:S01]  /*5b80*/  FFMA.FTZ R34, R34, R101.reuse, R35 ;  /* 0x0000006522227223 */ /* 0x080fe20000010023 */
[CC--:B------:R-:W-:Y:S01]  /*5b90*/  FMUL.FTZ R33, R39.reuse, R101.reuse ;  /* 0x0000006527217220 */ /* 0x0c0fe20000410000 */
[CC--:B------:R-:W-:Y:S01]  /*5ba0*/  FFMA.FTZ R31, R36.reuse, R100.reuse, -R31 ;  /* 0x00000064241f7223 */ /* 0x0c0fe2000001081f */
[-C--:B------:R-:W-:Y:S01]  /*5bb0*/  FMUL.FTZ R39, R39, R100.reuse ;  /* 0x0000006427277220 */ /* 0x080fe20000410000 */
        /* <DEDUP_REMOVED lines=8> */
[-C--:B------:R-:W-:Y:S01]  /*5c40*/  FFMA.FTZ R40, R40, R101.reuse, R30 ;  /* 0x0000006528287223 */ /* 0x080fe2000001001e */
[CC--:B------:R-:W-:Y:S01]  /*5c50*/  FFMA.FTZ R37, R42.reuse, R100.reuse, -R37 ;  /* 0x000000642a257223 */ /* 0x0c0fe20000010825 */
[-C--:B------:R-:W-:Y:S01]  /*5c60*/  FMUL.FTZ R39, R45, R101.reuse ;  /* 0x000000652d277220 */ /* 0x080fe20000410000 */
[----:B------:R-:W-:Y:S01]  /*5c70*/  IADD3 R115, R115, 0x1, RZ ;  /* 0x0000000173737810 */ /* 0x000fe20007ffe0ff */
        /* <DEDUP_REMOVED lines=8> */
[CC--:B------:R-:W-:Y:S01]  /*5d00*/  FFMA.FTZ R39, R44.reuse, R100.reuse, -R39 ;  /* 0x000000642c277223 */ /* 0x0c0fe20000010827 */
[----:B------:R-:W-:Y:S01]  /*5d10*/  ISETP.GE.AND P0, PT, R115, UR24, PT ;  /* 0x0000001873007c0c */ /* 0x000fe2000bf06270 */
[-C--:B------:R-:W-:Y:S01]  /*5d20*/  FFMA.FTZ R44, R44, R101.reuse, R30 ;  /* 0x000000652c2c7223 */ /* 0x080fe2000001001e */
[-C--:B------:R-:W-:Y:S01]  /*5d30*/  FFMA.FTZ R41, R46, R100.reuse, -R41 ;  /* 0x000000642e297223 */ /* 0x080fe20000010829 */
[-C--:B------:R-:W-:Y:S01]  /*5d40*/  FFMA.FTZ R30, R48, R100.reuse, -R43 ;  /* 0x00000064301e7223 */ /* 0x080fe2000001082b */
        /* <DEDUP_REMOVED lines=54> */
.L_x_1146:
        /* <DEDUP_REMOVED lines=9> */
[----:B------:R-:W-:Y:S02]  /*6140*/  IADD3 R83, P1, R83, 0x2000, RZ ;  /* 0x0000200053537810 */ /* 0x000fe40007f3e0ff */
        /* <DEDUP_REMOVED lines=17> */
[----:B0-----:R-:W-:Y:S01]  /*6260*/  IMAD R0, R96, UR6, RZ ;  /* 0x0000000660007c24 */ /* 0x001fe2000f8e02ff */
[----:B------:R-:W-:Y:S02]  /*6270*/  IADD3 R3, R3, R5, RZ ;  /* 0x0000000503037210 */ /* 0x000fe40007ffe0ff */
        /* <DEDUP_REMOVED lines=16> */
.L_x_1154:
        /* <DEDUP_REMOVED lines=16> */
.L_x_5186:


//--------------------- .text._Z25selective_scan_fwd_kernelI32Selective_Scan_fwd_kernel_traitsILi64ELi16ELi1ELb1ELb0ELb1ELb1EfN3c107complexIfEEEEv13SSMParamsBase --------------------------
	.section	.text._Z25selective_scan_fwd_kernelI32Selective_Scan_fwd_kernel_traitsILi64ELi16ELi1ELb1ELb0ELb1ELb1EfN3c107complexIfEEEEv13SSMParamsBase,"ax",@progbits
	.align	128
        .global         _Z25selective_scan_fwd_kernelI32Selective_Scan_fwd_kernel_traitsILi64ELi16ELi1ELb1ELb0ELb1ELb1EfN3c107complexIfEEEEv13SSMParamsBase
        .type           _Z25selective_scan_fwd_kernelI32Selective_Scan_fwd_kernel_traitsILi64ELi16ELi1ELb1ELb0ELb1ELb1EfN3c107complexIfEEEEv13SSMParamsBase,@function
        .size           _Z25selective_scan_fwd_kernelI32Selective_Scan_fwd_kernel_traitsILi64ELi16ELi1ELb1ELb0ELb1ELb1EfN3c107complexIfEEEEv13SSMParamsBase,(.L_x_5187 - _Z25selective_scan_fwd_kernelI32Selective_Scan_fwd_kernel_traitsILi64ELi16ELi1ELb1ELb0ELb1ELb1EfN3c107complexIfEEEEv13SSMParamsBase)
        .other          _Z25selective_scan_fwd_kernelI32Selective_Scan_fwd_kernel_traitsILi64ELi16ELi1ELb1ELb0ELb1ELb1EfN3c107complexIfEEEEv13SSMParamsBase,@"STO_CUDA_ENTRY STV_DEFAULT"
_Z25selective_scan_fwd_kernelI32Selective_Scan_fwd_kernel_traitsILi64ELi16ELi1ELb1ELb0ELb1ELb1EfN3c107complexIfEEEEv13SSMParamsBase:
.text._Z25selective_scan_fwd_kernelI32Selective_Scan_fwd_kernel_traitsILi64ELi16ELi1ELb1ELb0ELb1ELb1EfN3c107complexIfEEEEv13SSMParamsBase:
        /* <DEDUP_REMOVED lines=94> */
.L_x_1194:
[----:B------:R-:W-:Y:S01]  /*05e0*/  BAR.SYNC.DEFER_BLOCKING 0x0 ;  /* 0x0000000000007b1d */ /* 0x000fe20000010000 */
[----:B-1----:R-:W-:-:S07]  /*05f0*/  IMAD.WIDE R2, R88, 0x10, R86 ;  /* 0x0000001058027825 */ /* 0x002fce00078e0256 */
        /* <DEDUP_REMOVED lines=86> */
.L_x_1156:
[----:B------:R-:W-:Y:S05]  /*0b60*/  BSYNC B0 ;  /* 0x0000000000007941 */ /* 0x000fea0003800000 */
.L_x_1155:
        /* <DEDUP_REMOVED lines=35> */
.L_x_1158:
[----:B------:R-:W-:Y:S05]  /*0da0*/  BSYNC B0 ;  /* 0x0000000000007941 */ /* 0x000fea0003800000 */
.L_x_1157:
        /* <DEDUP_REMOVED lines=37> */
.L_x_1160:
[----:B------:R-:W-:Y:S05]  /*1000*/  BSYNC B0 ;  /* 0x0000000000007941 */ /* 0x000fea0003800000 */
.L_x_1159:
        /* <DEDUP_REMOVED lines=35> */
.L_x_1162:
[----:B------:R-:W-:Y:S05]  /*1240*/  BSYNC B0 ;  /* 0x0000000000007941 */ /* 0x000fea0003800000 */
.L_x_1161:
        /* <DEDUP_REMOVED lines=37> */
.L_x_1164:
[----:B------:R-:W-:Y:S05]  /*14a0*/  BSYNC B0 ;  /* 0x0000000000007941 */ /* 0x000fea0003800000 */
.L_x_1163:
        /* <DEDUP_REMOVED lines=35> */
.L_x_1166:
[----:B------:R-:W-:Y:S05]  /*16e0*/  BSYNC B0 ;  /* 0x0000000000007941 */ /* 0x000fea0003800000 */
.L_x_1165:
        /* <DEDUP_REMOVED lines=37> */
.L_x_1168:
[----:B------:R-:W-:Y:S05]  /*1940*/  BSYNC B0 ;  /* 0x0000000000007941 */ /* 0x000fea0003800000 */
.L_x_1167:
        /* <DEDUP_REMOVED lines=35> */
.L_x_1170:
[----:B------:R-:W-:Y:S05]  /*1b80*/  BSYNC B0 ;  /* 0x0000000000007941 */ /* 0x000fea0003800000 */
.L_x_1169:
        /* <DEDUP_REMOVED lines=37> */
.L_x_1172:
[----:B------:R-:W-:Y:S05]  /*1de0*/  BSYNC B0 ;  /* 0x0000000000007941 */ /* 0x000fea0003800000 */
.L_x_1171:
        /* <DEDUP_REMOVED lines=38> */
.L_x_1174:
[----:B------:R-:W-:Y:S05]  /*2050*/  BSYNC B0 ;  /* 0x0000000000007941 */ /* 0x000fea0003800000 */
.L_x_1173:
        /* <DEDUP_REMOVED lines=50> */
.L_x_1176:
[----:B------:R-:W-:Y:S05]  /*2380*/  BSYNC B0 ;  /* 0x0000000000007941 */ /* 0x000fea0003800000 */
.L_x_1175:
        /* <DEDUP_REMOVED lines=34> */
.L_x_1178:
[----:B------:R-:W-:Y:S05]  /*25b0*/  BSYNC B0 ;  /* 0x0000000000007941 */ /* 0x000fea0003800000 */
.L_x_1177:
        /* <DEDUP_REMOVED lines=33> */
.L_x_1180:
[----:B------:R-:W-:Y:S05]  /*27d0*/  BSYNC B0 ;  /* 0x0000000000007941 */ /* 0x000fea0003800000 */
.L_x_1179:
        /* <DEDUP_REMOVED lines=33> */
.L_x_1182:
[----:B------:R-:W-:Y:S05]  /*29f0*/  BSYNC B0 ;  /* 0x0000000000007941 */ /* 0x000fea0003800000 */
.L_x_1181:
        /* <DEDUP_REMOVED lines=33> */
.L_x_1184:
[----:B------:R-:W-:Y:S05]  /*2c10*/  BSYNC B0 ;  /* 0x0000000000007941 */ /* 0x000fea0003800000 */
.L_x_1183:
        /* <DEDUP_REMOVED lines=33> */
.L_x_1186:
[----:B------:R-:W-:Y:S05]  /*2e30*/  BSYNC B0 ;  /* 0x0000000000007941 */ /* 0x000fea0003800000 */
.L_x_1185:
        /* <DEDUP_REMOVED lines=30> */
.L_x_1193:
        /* <DEDUP_REMOVED lines=517> */
.L_x_1189:
        /* <DEDUP_REMOVED lines=16> */
.L_x_1190:
[----:B------:R-:W-:Y:S05]  /*5170*/  BSYNC B0 ;  /* 0x0000000000007941 */ /* 0x000fea0003800000 */
.L_x_1188:
        /* <DEDUP_REMOVED lines=126> */
.L_x_1192:
[----:B------:R-:W-:Y:S05]  /*5960*/  BSYNC B0 ;  /* 0x0000000000007941 */ /* 0x000fea0003800000 */
.L_x_1191:
        /* <DEDUP_REMOVED lines=116> */
.L_x_1187:
        /* <DEDUP_REMOVED lines=165> */
[----:B------:R-:W-:-:S03]  /*6b00*/  FMUL.FTZ R16, R3, R16 ;  /* 0x0000001003107220 */ /* 0x000fc60000410000 */
[----:B------:R-:W2:Y:S01]  /*6b10*/  MUFU.RCP R50, R50 ;  /* 0x0000003200327308 */ /* 0x000ea20000001000 */
[----:B---3--:R-:W-:-:S04]  /*6b20*/  FMUL.FTZ R8, R33, R48 ;  /* 0x0000003021087220 */ /* 0x008fc80000410000 */
[----:B------:R-:W-:Y:S01]  /*6b30*/  FMUL.FTZ R17, R8, R17 ;  /* 0x0000001108117220 */ /* 0x000fe20000410000 */
[----:B-1----:R-:W-:Y:S02]  /*6b40*/  IMAD R8, R91, R40, RZ ;  /* 0x000000285b087224 */ /* 0x002fe400078e02ff */
[----:B0-----:R-:W-:Y:S02]  /*6b50*/  FMUL.FTZ R9, R34, R49 ;  /* 0x0000003122097220 */ /* 0x001fe40000410000 */
[----:B------:R-:W-:Y:S02]  /*6b60*/  IMAD R3, R93, R41, R8 ;  /* 0x000000295d037224 */ /* 0x000fe400078e0208 */
[----:B------:R-:W-:Y:S01]  /*6b70*/  FMUL.FTZ R18, R9, R18 ;  /* 0x0000001209127220 */ /* 0x000fe20000410000 */
[----:B------:R-:W-:Y:S01]  /*6b80*/  IMAD.WIDE.U32 R8, R93, R40, UR6 ;  /* 0x000000065d087e25 */ /* 0x000fe2000f8e0028 */
[----:B------:R-:W-:-:S03]  /*6b90*/  ULDC.64 UR6, c[0x0][0x2c8] ;  /* 0x0000b20000067ab9 */ /* 0x000fc60000000a00 */
[----:B--2---:R-:W-:Y:S01]  /*6ba0*/  FMUL.FTZ R10, R35, R50 ;  /* 0x00000032230a7220 */ /* 0x004fe20000410000 */
        /* <DEDUP_REMOVED lines=24> */
.L_x_1195:
        /* <DEDUP_REMOVED lines=13> */
.L_x_5187:


//--------------------- .text._Z25selective_scan_fwd_kernelI32Selective_Scan_fwd_kernel_traitsILi64ELi16ELi1ELb1ELb1ELb0ELb0EfN3c107complexIfEEEEv13SSMParamsBase --------------------------
	.section	.text._Z25selective_scan_fwd_kernelI32Selective_Scan_fwd_kernel_traitsILi64ELi16ELi1ELb1ELb1ELb0ELb0EfN3c107complexIfEEEEv13SSMParamsBase,"ax",@progbits
	.align	128
        .global         _Z25selective_scan_fwd_kernelI32Selective_Scan_fwd_kernel_traitsILi64ELi16ELi1ELb1ELb1ELb0ELb0EfN3c107complexIfEEEEv13SSMParamsBase
        .type           _Z25selective_scan_fwd_kernelI32Selective_Scan_fwd_kernel_traitsILi64ELi16ELi1ELb1ELb1ELb0ELb0EfN3c107complexIfEEEEv13SSMParamsBase,@function
        .size           _Z25selective_scan_fwd_kernelI32Selective_Scan_fwd_kernel_traitsILi64ELi16ELi1ELb1ELb1ELb0ELb0EfN3c107complexIfEEEEv13SSMParamsBase,(.L_x_5188 - _Z25selective_scan_fwd_kernelI32Selective_Scan_fwd_kernel_traitsILi64ELi16ELi1ELb1ELb1ELb0ELb0EfN3c107complexIfEEEEv13SSMParamsBase)
        .other          _Z25selective_scan_fwd_kernelI32Selective_Scan_fwd_kernel_traitsILi64ELi16ELi1ELb1ELb1ELb0ELb0EfN3c107complexIfEEEEv13SSMParamsBase,@"STO_CUDA_ENTRY STV_DEFAULT"
_Z25selective_scan_fwd_kernelI32Selective_Scan_fwd_kernel_traitsILi64ELi16ELi1ELb1ELb1ELb0ELb0EfN3c107complexIfEEEEv13SSMParamsBase:
.text._Z25selective_scan_fwd_kernelI32Selective_Scan_fwd_kernel_traitsILi64ELi16ELi1ELb1ELb1ELb0ELb0EfN3c107complexIfEEEEv13SSMParamsBase:
[----:B------:R-:W-:Y:S08]  /*0000*/  LDC R1, c[0x0][0x28] ;  /* 0x00000a00ff017b82 */ /* 0x000ff00000000800 */
[----:B------:R-:W0:Y:S01]  /*0010*/  LDC R17, c[0x0][0x228] ;  /* 0x00008a00ff117b82 */ /* 0x000e220000000800 */
[----:B------:R-:W-:Y:S01]  /*0020*/  ULDC.64 UR4, c[0x0][0x2e8] ;  /* 0x0000ba0000047ab9 */ /* 0x000fe20000000a00 */
[----:B------:R-:W-:Y:S01]  /*0030*/  ULDC.64 UR6, c[0x0][0x300] ;  /* 0x0000c00000067ab9 */ /* 0x000fe20000000a00 */
[----:B------:R-:W-:Y:S01]  /*0040*/  ISETP.NE.U32.AND P0, PT, RZ, UR4, PT ;  /* 0x00000004ff007c0c */ /* 0x000fe2000bf05070 */
[----:B------:R-:W-:Y:S01]  /*0050*/  HFMA2.MMA R2, -RZ, RZ, 0, 0 ;  /* 0x00000000ff027435 */ /* 0x000fe200000001ff */
[----:B------:R-:W-:-:S02]  /*0060*/  ISETP.NE.U32.AND P1, PT, RZ, UR6, PT ;  /* 0x00000006ff007c0c */ /* 0x000fc4000bf25070 */
[----:B------:R-:W-:Y:S01]  /*0070*/  ISETP.NE.AND.EX P0, PT, RZ, UR5, PT, P0 ;  /* 0x00000005ff007c0c */ /* 0x000fe2000bf05300 */
[----:B------:R-:W1:Y:S01]  /*0080*/  S2UR UR8, SR_CTAID.Y ;  /* 0x00000000000879c3 */ /* 0x000e620000002600 */
[----:B------:R-:W-:Y:S02]  /*0090*/  ISETP.NE.AND.EX P1, PT, RZ, UR7, PT, P1 ;  /* 0x00000007ff007c0c */ /* 0x000fe4000bf25310 */
[----:B------:R-:W-:Y:S02]  /*00a0*/  MOV R52, RZ ;  /* 0x000000ff00347202 */ /* 0x000fe40000000f00 */
        /* <DEDUP_REMOVED lines=9> */
[----:B------:R-:W-:Y:S01]  /*0140*/  @P1 LEA.HI.X R7, R0, UR7, R3, 0x2, P3 ;  /* 0x0000000700071c11 */ /* 0x000fe200098f1403 */
[----:B------:R-:W1:Y:S01]  /*0150*/  S2UR UR4, SR_CTAID.X ;  /* 0x00000000000479c3 */ /* 0x000e620000002500 */
[----:B------:R-:W-:Y:S01]  /*0160*/  ULDC.64 UR6, c[0x0][0x240] ;  /* 0x0000900000067ab9 */ /* 0x000fe20000000a00 */
[----:B------:R2:W5:Y:S04]  /*0170*/  @P0 LDG.E R2, desc[UR8][R4.64] ;  /* 0x0000000804020981 */ /* 0x000568000c1e1900 */
[----:B------:R3:W5:Y:S01]  /*0180*/  @P1 LDG.E R52, desc[UR8][R6.64] ;  /* 0x0000000806341981 */ /* 0x000762000c1e1900 */
[----:B--2---:R-:W-:-:S02]  /*0190*/  IABS R4, R0 ;  /* 0x0000000000047213 */ /* 0x004fc40000000000 */
[----:B0-----:R-:W-:Y:S01]  /*01a0*/  IADD3 R8, R10, 0xffffffe, RZ ;  /* 0x0ffffffe0a087810 */ /* 0x001fe20007ffe0ff */
[----:B---3--:R-:W0:Y:S03]  /*01b0*/  LDC R6, c[0x0][0x224] ;  /* 0x00008900ff067b82 */ /* 0x008e260000000800 */
[----:B------:R2:W3:Y:S01]  /*01c0*/  F2I.FTZ.U32.TRUNC.NTZ R9, R8 ;  /* 0x0000000800097305 */ /* 0x0004e2000021f000 */
[----:B-1----:R-:W-:Y:S01]  /*01d0*/  MOV R53, UR4 ;  /* 0x0000000400357c02 */ /* 0x002fe20008000f00 */
[----:B------:R-:W-:Y:S01]  /*01e0*/  ULDC.64 UR4, c[0x0][0x280] ;  /* 0x0000a00000047ab9 */ /* 0x000fe20000000a00 */
[----:B--2---:R-:W-:Y:S02]  /*01f0*/  HFMA2.MMA R8, -RZ, RZ, 0, 0 ;  /* 0x00000000ff087435 */ /* 0x004fe400000001ff */
[----:B------:R-:W-:Y:S02]  /*0200*/  SHF.R.S32.HI R55, RZ, 0x1f, R53 ;  /* 0x0000001fff377819 */ /* 0x000fe40000011435 */
[----:B---3--:R-:W-:-:S05]  /*0210*/  IADD3 R12, RZ, -R9, RZ ;  /* 0x80000009ff0c7210 */ /* 0x008fca0007ffe0ff */
[----:B------:R-:W-:Y:S01]  /*0220*/  IMAD R5, R12, R13, RZ ;  /* 0x0000000d0c057224 */ /* 0x000fe200078e02ff */
[----:B0-----:R-:W-:Y:S01]  /*0230*/  ISETP.GE.AND P3, PT, R6, 0x1, PT ;  /* 0x000000010600780c */ /* 0x001fe20003f66270 */
[----:B------:R-:W-:Y:S02]  /*0240*/  IMAD R6, R55, UR4, RZ ;  /* 0x0000000437067c24 */ /* 0x000fe4000f8e02ff */
[----:B------:R-:W-:-:S06]  /*0250*/  IMAD.HI.U32 R9, R9, R5, R8 ;  /* 0x0000000509097227 */ /* 0x000fcc00078e0008 */
[----:B------:R-:W-:-:S04]  /*0260*/  IMAD.HI.U32 R11, R9, R4, RZ ;  /* 0x00000004090b7227 */ /* 0x000fc800078e00ff */
[----:B------:R-:W-:Y:S01]  /*0270*/  IMAD.WIDE.U32 R8, R53, UR6, RZ ;  /* 0x0000000635087c25 */ /* 0x000fe2000f8e00ff */
[----:B------:R-:W-:-:S05]  /*0280*/  IADD3 R5, -R11, RZ, RZ ;  /* 0x000000ff0b057210 */ /* 0x000fca0007ffe1ff */
[----:B------:R-:W-:Y:S01]  /*0290*/  IMAD R4, R13, R5, R4 ;  /* 0x000000050d047224 */ /* 0x000fe200078e0204 */
[----:B------:R-:W-:-:S04]  /*02a0*/  LOP3.LUT R5, R0, R17, RZ, 0x3c, !PT ;  /* 0x0000001100057212 */ /* 0x000fc800078e3cff */
[----:B------:R-:W-:Y:S02]  /*02b0*/  ISETP.GT.U32.AND P1, PT, R13, R4, PT ;  /* 0x000000040d00720c */ /* 0x000fe40003f24070 */
[----:B------:R-:W-:-:S11]  /*02c0*/  ISETP.GE.AND P2, PT, R5, RZ, PT ;  /* 0x000000ff0500720c */ /* 0x000fd60003f46270 */
[----:B------:R-:W-:-:S04]  /*02d0*/  @!P1 IADD3 R4, R4, -R13, RZ ;  /* 0x8000000d04049210 */ /* 0x000fc80007ffe0ff */
[----:B------:R-:W-:Y:S01]  /*02e0*/  ISETP.GE.U32.AND P0, PT, R4, R13, PT ;  /* 0x0000000d0400720c */ /* 0x000fe20003f06070 */
[----:B------:R-:W-:Y:S02]  /*02f0*/  IMAD R4, R55, UR6, RZ ;  /* 0x0000000637047c24 */ /* 0x000fe4000f8e02ff */
[C---:B------:R-:W-:Y:S02]  /*0300*/  IMAD R13, R53.reuse, UR5, R6 ;  /* 0x00000005350d7c24 */ /* 0x040fe4000f8e0206 */
[C---:B------:R-:W-:Y:S01]  /*0310*/  IMAD R7, R53.reuse, UR7, R4 ;  /* 0x0000000735077c24 */ /* 0x040fe2000f8e0204 */
[----:B------:R-:W-:Y:S01]  /*0320*/  ULDC.64 UR6, c[0x0][0x290] ;  /* 0x0000a40000067ab9 */ /* 0x000fe20000000a00 */
[----:B------:R-:W-:-:S04]  /*0330*/  IMAD.WIDE.U32 R4, R53, UR4, RZ ;  /* 0x0000000435047c25 */ /* 0x000fc8000f8e00ff */
        /* <DEDUP_REMOVED lines=17> */
[----:B------:R-:W-:Y:S01]  /*0450*/  IMAD R13, R3, UR4, RZ ;  /* 0x00000004030d7c24 */ /* 0x000fe2000f8e02ff */
[----:B------:R-:W-:-:S02]  /*0460*/  @!P1 LOP3.LUT R11, RZ, R17, RZ, 0x33, !PT ;  /* 0x00000011ff0b9212 */ /* 0x000fc400078e33ff */
[----:B------:R-:W4:Y:S01]  /*0470*/  LDC.64 R20, c[0x0][0x2f8] ;  /* 0x0000be00ff147b82 */ /* 0x000f220000000a00 */
[----:B------:R-:W-:Y:S01]  /*0480*/  IADD3 R7, R7, R15, RZ ;  /* 0x0000000f07077210 */ /* 0x000fe20007ffe0ff */
[----:B------:R-:W-:Y:S01]  /*0490*/  IMAD R15, R3, UR6, RZ ;  /* 0x00000006030f7c24 */ /* 0x000fe2000f8e02ff */
[----:B------:R-:W-:Y:S01]  /*04a0*/  SHF.R.S32.HI R10, RZ, 0x1f, R11 ;  /* 0x0000001fff0a7819 */ /* 0x000fe2000001140b */
[----:B------:R-:W-:-:S04]  /*04b0*/  IMAD.WIDE.U32 R8, R11, UR10, R8 ;  /* 0x0000000a0b087c25 */ /* 0x000fc8000f8e0008 */
[----:B------:R-:W-:Y:S01]  /*04c0*/  IMAD R10, R10, UR10, RZ ;  /* 0x0000000a0a0a7c24 */ /* 0x000fe2000f8e02ff */
[----:B-1----:R-:W-:Y:S01]  /*04d0*/  LEA R59, P2, R8, R22, 0x2 ;  /* 0x00000016083b7211 */ /* 0x002fe200078410ff */
[C---:B------:R-:W-:Y:S02]  /*04e0*/  IMAD R13, R0.reuse, UR5, R13 ;  /* 0x00000005000d7c24 */ /* 0x040fe4000f8e020d */
[----:B------:R-:W-:Y:S01]  /*04f0*/  IMAD.WIDE.U32 R4, R0, UR4, R4 ;  /* 0x0000000400047c25 */ /* 0x000fe2000f8e0004 */
[----:B------:R-:W-:Y:S01]  /*0500*/  UMOV UR4, URZ ;  /* 0x0000003f00047c82 */ /* 0x000fe20008000000 */
[----:B0-----:R-:W-:Y:S02]  /*0510*/  SHF.L.U32 R57, R54, 0x2, RZ ;  /* 0x0000000236397819 */ /* 0x001fe400000006ff */
[C---:B------:R-:W-:Y:S01]  /*0520*/  IMAD R15, R0.reuse, UR7, R15 ;  /* 0x00000007000f7c24 */ /* 0x040fe2000f8e020f */
[----:B------:R-:W-:Y:S01]  /*0530*/  IADD3 R61, R5, R13, RZ ;  /* 0x0000000d053d7210 */ /* 0x000fe20007ffe0ff */
[----:B------:R-:W-:Y:S01]  /*0540*/  IMAD.WIDE.U32 R6, R0, UR6, R6 ;  /* 0x0000000600067c25 */ /* 0x000fe2000f8e0006 */
[----:B---3--:R-:W-:-:S02]  /*0550*/  LEA R60, P0, R4, R18, 0x2 ;  /* 0x00000012043c7211 */ /* 0x008fc400078010ff */
[----:B------:R-:W-:Y:S01]  /*0560*/  LOP3.LUT R57, R57, 0xffffff80, RZ, 0xc0, !PT ;  /* 0xffffff8039397812 */ /* 0x000fe200078ec0ff */
[----:B------:R-:W-:Y:S01]  /*0570*/  IMAD R11, R11, UR11, R10 ;  /* 0x0000000b0b0b7c24 */ /* 0x000fe2000f8e020a */
[----:B------:R-:W-:Y:S02]  /*0580*/  IADD3 R63, R7, R15, RZ ;  /* 0x0000000f073f7210 */ /* 0x000fe40007ffe0ff */
[----:B----4-:R-:W-:Y:S02]  /*0590*/  LEA R62, P1, R6, R20, 0x2 ;  /* 0x00000014063e7211 */ /* 0x010fe400078210ff */
[----:B------:R-:W-:Y:S02]  /*05a0*/  IADD3 R64, R9, R11, RZ ;  /* 0x0000000b09407210 */ /* 0x000fe40007ffe0ff */
[----:B------:R-:W-:Y:S02]  /*05b0*/  LEA.HI.X R61, R4, R19, R61, 0x2, P0 ;  /* 0x00000013043d7211 */ /* 0x000fe400000f143d */
[----:B------:R-:W-:-:S02]  /*05c0*/  LEA.HI.X R64, R8, R23, R64, 0x2, P2 ;  /* 0x0000001708407211 */ /* 0x000fc400010f1440 */
[----:B------:R-:W-:Y:S02]  /*05d0*/  LEA.HI.X R63, R6, R21, R63, 0x2, P1 ;  /* 0x00000015063f7211 */ /* 0x000fe400008f143f */
[----:B--2---:R-:W-:-:S07]  /*05e0*/  LOP3.LUT R58, R57, 0x1f, R54, 0xf8, !PT ;  /* 0x0000001f393a7812 */ /* 0x004fce00078ef836 */
.L_x_1235:
[----:B------:R-:W-:Y:S01]  /*05f0*/  BAR.SYNC.DEFER_BLOCKING 0x0 ;  /* 0x0000000000007b1d */ /* 0x000fe20000010000 */
[----:B0-----:R-:W-:-:S05]  /*0600*/  IMAD.WIDE R4, R58, 0x10, R60 ;  /* 0x000000103a047825 */ /* 0x001fca00078e023c */
[----:B------:R-:W2:Y:S04]  /*0610*/  LDG.E.128 R8, desc[UR8][R4.64] ;  /* 0x0000000804087981 */ /* 0x000ea8000c1e1d00 */
[----:B------:R-:W3:Y:S04]  /*0620*/  LDG.E.128 R16, desc[UR8][R4.64+0x200] ;  /* 0x0002000804107981 */ /* 0x000ee8000c1e1d00 */
[----:B------:R-:W4:Y:S04]  /*0630*/  LDG.E.128 R36, desc[UR8][R4.64+0x400] ;  /* 0x0004000804247981 */ /* 0x000f28000c1e1d00 */
[----:B------:R-:W4:Y:S01]  /*0640*/  LDG.E.128 R40, desc[UR8][R4.64+0x600] ;  /* 0x0006000804287981 */ /* 0x000f22000c1e1d00 */
[----:B------:R-:W0:Y:S01]  /*0650*/  S2UR UR6, SR_CgaCtaId ;  /* 0x00000000000679c3 */ /* 0x000e220000008800 */
[----:B------:R-:W-:Y:S01]  /*0660*/  UMOV UR5, 0x400 ;  /* 0x0000040000057882 */ /* 0x000fe20000000000 */
[----:B------:R-:W-:Y:S01]  /*0670*/  IADD3 R7, R57, R56, RZ ;  /* 0x0000003839077210 */ /* 0x000fe20007ffe0ff */
[----:B------:R-:W-:Y:S01]  /*0680*/  IMAD.WIDE R12, R58, 0x10, R62 ;  /* 0x000000103a0c7825 */ /* 0x000fe200078e023e */
[----:B0-----:R-:W-:-:S06]  /*0690*/  ULEA UR5, UR6, UR5, 0x18 ;  /* 0x0000000506057291 */ /* 0x001fcc000f8ec03f */
[----:B------:R-:W-:Y:S01]  /*06a0*/  LEA R14, R7, UR5, 0x4 ;  /* 0x00000005070e7c11 */ /* 0x000fe2000f8e20ff */
[----:B------:R-:W-:-:S05]  /*06b0*/  IMAD R7, R56, 0x3, R7 ;  /* 0x0000000338077824 */ /* 0x000fca00078e0207 */
[----:B------:R-:W-:Y:S01]  /*06c0*/  LEA R15, R7, UR5, 0x4 ;  /* 0x00000005070f7c11 */ /* 0x000fe2000f8e20ff */
[----:B--2---:R-:W-:Y:S04]  /*06d0*/  STS.128 [R14], R8 ;  /* 0x000000080e007388 */ /* 0x004fe80000000c00 */
[----:B---3--:R0:W-:Y:S04]  /*06e0*/  STS.128 [R14+0x200], R16 ;  /* 0x000200100e007388 */ /* 0x0081e80000000c00 */
[----:B----4-:R1:W-:Y:S04]  /*06f0*/  STS.128 [R14+0x400], R36 ;  /* 0x000400240e007388 */ /* 0x0103e80000000c00 */
[----:B------:R2:W-:Y:S01]  /*0700*/  STS.128 [R14+0x600], R40 ;  /* 0x000600280e007388 */ /* 0x0005e20000000c00 */
[----:B------:R-:W-:-:S03]  /*0710*/  NOP ;  /* 0x0000000000007918 */ /* 0x000fc60000000000 */
[----:B------:R-:W-:Y:S04]  /*0720*/  LDS.128 R32, [R15+0x10] ;  /* 0x000010000f207984 */ /* 0x000fe80000000c00 */
[----:B------:R-:W-:Y:S04]  /*0730*/  LDS.128 R28, [R15+0x20] ;  /* 0x000020000f1c7984 */ /* 0x000fe80000000c00 */
[----:B------:R-:W-:Y:S04]  /*0740*/  LDS.128 R24, [R15+0x30] ;  /* 0x000030000f187984 */ /* 0x000fe80000000c00 */
[----:B------:R-:W-:Y:S01]  /*0750*/  LDS.128 R20, [R15] ;  /* 0x000000000f147984 */ /* 0x000fe20000000c00 */
[----:B------:R-:W-:Y:S06]  /*0760*/  BAR.SYNC.DEFER_BLOCKING 0x0 ;  /* 0x0000000000007b1d */ /* 0x000fec0000010000 */
[----:B0-----:R-:W3:Y:S04]  /*0770*/  LDG.E.128 R16, desc[UR8][R12.64] ;  /* 0x000000080c107981 */ /* 0x001ee8000c1e1d00 */
[----:B-1----:R-:W4:Y:S04]  /*0780*/  LDG.E.128 R36, desc[UR8][R12.64+0x200] ;  /* 0x000200080c247981 */ /* 0x002f28000c1e1d00 */
[----:B--2---:R-:W2:Y:S04]  /*0790*/  LDG.E.128 R40, desc[UR8][R12.64+0x400] ;  /* 0x000400080c287981 */ /* 0x004ea8000c1e1d00 */
[----:B------:R0:W2:Y:S01]  /*07a0*/  LDG.E.128 R44, desc[UR8][R12.64+0x600] ;  /* 0x000600080c2c7981 */ /* 0x0000a2000c1e1d00 */
[----:B------:R-:W-:Y:S01]  /*07b0*/  ULDC.U8 UR6, c[0x0][0x22e] ;  /* 0x00008b8000067ab9 */ /* 0x000fe20000000000 */
[----:B------:R-:W-:Y:S01]  /*07c0*/  BSSY B0, `(.L_x_1196) ;  /* 0x000003b000007945 */ /* 0x000fe20003800000 */
[----:B0-----:R-:W0:Y:S01]  /*07d0*/  LDC R12, c[0x0][0x21c] ;  /* 0x00008700ff0c7b82 */ /* 0x001e220000000800 */
[----:B---3--:R-:W-:Y:S04]  /*07e0*/  STS.128 [R14], R16 ;  /* 0x000000100e007388 */ /* 0x008fe80000000c00 */
[----:B----4-:R-:W-:Y:S04]  /*07f0*/  STS.128 [R14+0x200], R36 ;  /* 0x000200240e007388 */ /* 0x010fe80000000c00 */
[----:B--2---:R-:W-:Y:S04]  /*0800*/  STS.128 [R14+0x400], R40 ;  /* 0x000400280e007388 */ /* 0x004fe80000000c00 */
[----:B------:R-:W-:Y:S01]  /*0810*/  STS.128 [R14+0x600], R44 ;  /* 0x0006002c0e007388 */ /* 0x000fe20000000c00 */
[----:B------:R-:W-:-:S03]  /*0820*/  NOP ;  /* 0x0000000000007918 */ /* 0x000fc60000000000 */
[----:B------:R-:W1:Y:S04]  /*0830*/  LDS.128 R68, [R15] ;  /* 0x000000000f447984 */ /* 0x000e680000000c00 */
[----:B------:R-:W2:Y:S04]  /*0840*/  LDS.128 R48, [R15+0x10] ;  /* 0x000010000f307984 */ /* 0x000ea80000000c00 */
[----:B------:R3:W4:Y:S04]  /*0850*/  LDS.128 R8, [R15+0x20] ;  /* 0x000020000f087984 */ /* 0x0007280000000c00 */
[----:B------:R3:W0:Y:S01]  /*0860*/  LDS.128 R4, [R15+0x30] ;  /* 0x000030000f047984 */ /* 0x0006220000000c00 */
[--C-:B-1---5:R-:W-:Y:S01]  /*0870*/  FADD.FTZ R65, R68, R52.reuse ;  /* 0x0000003444417221 */ /* 0x122fe20000010000 */
[--C-:B------:R-:W-:Y:S01]  /*0880*/  FADD.FTZ R66, R69, R52.reuse ;  /* 0x0000003445427221 */ /* 0x100fe20000010000 */
[--C-:B------:R-:W-:Y:S01]  /*0890*/  FADD.FTZ R67, R70, R52.reuse ;  /* 0x0000003446437221 */ /* 0x100fe20000010000 */
[--C-:B------:R-:W-:Y:S01]  /*08a0*/  FADD.FTZ R68, R71, R52.reuse ;  /* 0x0000003447447221 */ /* 0x100fe20000010000 */
[--C-:B--2---:R-:W-:Y:S01]  /*08b0*/  FADD.FTZ R69, R48, R52.reuse ;  /* 0x0000003430457221 */ /* 0x104fe20000010000 */
[----:B------:R-:W-:Y:S01]  /*08c0*/  FSETP.GTU.FTZ.AND P5, PT, R65, 20, PT ;  /* 0x41a000004100780b */ /* 0x000fe20003fbc000 */
[--C-:B------:R-:W-:Y:S01]  /*08d0*/  FADD.FTZ R70, R49, R52.reuse ;  /* 0x0000003431467221 */ /* 0x100fe20000010000 */
        /* <DEDUP_REMOVED lines=41> */
.L_x_1197:
[----:B------:R-:W-:Y:S05]  /*0b70*/  BSYNC B0 ;  /* 0x0000000000007941 */ /* 0x000fea0003800000 */
.L_x_1196:
        /* <DEDUP_REMOVED lines=37> */
.L_x_1199:
[----:B------:R-:W-:Y:S05]  /*0dd0*/  BSYNC B0 ;  /* 0x0000000000007941 */ /* 0x000fea0003800000 */
.L_x_1198:
        /* <DEDUP_REMOVED lines=35> */
.L_x_1201:
[----:B------:R-:W-:Y:S05]  /*1010*/  BSYNC B0 ;  /* 0x0000000000007941 */ /* 0x000fea0003800000 */
.L_x_1200:
        /* <DEDUP_REMOVED lines=37> */
.L_x_1203:
[----:B------:R-:W-:Y:S05]  /*1270*/  BSYNC B0 ;  /* 0x0000000000007941 */ /* 0x000fea0003800000 */
.L_x_1202:
        /* <DEDUP_REMOVED lines=35> */
.L_x_1205:
[----:B------:R-:W-:Y:S05]  /*14b0*/  BSYNC B0 ;  /* 0x0000000000007941 */ /* 0x000fea0003800000 */
.L_x_1204:
        /* <DEDUP_REMOVED lines=37> */
.L_x_1207:
[----:B------:R-:W-:Y:S05]  /*1710*/  BSYNC B0 ;  /* 0x0000000000007941 */ /* 0x000fea0003800000 */
.L_x_1206:
        /* <DEDUP_REMOVED lines=35> */
.L_x_1209:
[----:B------:R-:W-:Y:S05]  /*1950*/  BSYNC B0 ;  /* 0x0000000000007941 */ /* 0x000fea0003800000 */
.L_x_1208:
        /* <DEDUP_REMOVED lines=37> */
.L_x_1211:
[----:B------:R-:W-:Y:S05]  /*1bb0*/  BSYNC B0 ;  /* 0x0000000000007941 */ /* 0x000fea0003800000 */
.L_x_1210:
        /* <DEDUP_REMOVED lines=35> */
.L_x_1213:
[----:B------:R-:W-:Y:S05]  /*1df0*/  BSYNC B0 ;  /* 0x0000000000007941 */ /* 0x000fea0003800000 */
.L_x_1212:
        /* <DEDUP_REMOVED lines=41> */
.L_x_1215:
[----:B------:R-:W-:Y:S05]  /*2090*/  BSYNC B0 ;  /* 0x0000000000007941 */ /* 0x000fea0003800000 */
.L_x_1214:
        /* <DEDUP_REMOVED lines=33> */
.L_x_1217:
[----:B------:R-:W-:Y:S05]  /*22b0*/  BSYNC B0 ;  /* 0x0000000000007941 */ /* 0x000fea0003800000 */
.L_x_1216:
        /* <DEDUP_REMOVED lines=33> */
.L_x_1219:
[----:B------:R-:W-:Y:S05]  /*24d0*/  BSYNC B0 ;  /* 0x0000000000007941 */ /* 0x000fea0003800000 */
.L_x_1218:
        /* <DEDUP_REMOVED lines=33> */
.L_x_1221:
[----:B------:R-:W-:Y:S05]  /*26f0*/  BSYNC B0 ;  /* 0x0000000000007941 */ /* 0x000fea0003800000 */
.L_x_1220:
        /* <DEDUP_REMOVED lines=33> */
.L_x_1223:
[----:B------:R-:W-:Y:S05]  /*2910*/  BSYNC B0 ;  /* 0x0000000000007941 */ /* 0x000fea0003800000 */
.L_x_1222:
        /* <DEDUP_REMOVED lines=33> */
.L_x_1225:
[----:B------:R-:W-:Y:S05]  /*2b30*/  BSYNC B0 ;  /* 0x0000000000007941 */ /* 0x000fea0003800000 */
.L_x_1224:
        /* <DEDUP_REMOVED lines=33> */
.L_x_1227:
[----:B------:R-:W-:Y:S05]  /*2d50*/  BSYNC B0 ;  /* 0x0000000000007941 */ /* 0x000fea0003800000 */
.L_x_1226:
        /* <DEDUP_REMOVED lines=45> */
.L_x_1234:
        /* <DEDUP_REMOVED lines=30> */
[----:B------:R-:W-:-:S03]  /*3210*/  UMOV UR5, 0x400 ;  /* 0x0000040000057882 */ /* 0x000fc60000000000 */
[----:B------:R-:W-:-:S04]  /*3220*/  LOP3.LUT R139, R139, 0xffffff00, RZ, 0xc0, !PT ;  /* 0xffffff008b8b7812 */ /* 0x000fc800078ec0ff */
[----:B------:R-:W-:-:S04]  /*3230*/  IADD3 R131, R139, R56, RZ ;  /* 0x000000388b837210 */ /* 0x000fc80007ffe0ff */
[C---:B------:R-:W-:Y:S02]  /*3240*/  IADD3 R118, R131.reuse, 0x20, RZ ;  /* 0x0000002083767810 */ /* 0x040fe40007ffe0ff */
[C---:B------:R-:W-:Y:S02]  /*3250*/  IADD3 R138, R131.reuse, 0x40, RZ ;  /* 0x00000040838a7810 */ /* 0x040fe40007ffe0ff */
[-C--:B------:R-:W-:Y:S02]  /*3260*/  LEA.HI.SX32 R118, R118, R131.reuse, 0x1b ;  /* 0x0000008376767211 */ /* 0x080fe400078fdaff */
[-C--:B------:R-:W-:Y:S02]  /*3270*/  LEA.HI.SX32 R138, R138, R131.reuse, 0x1b ;  /* 0x000000838a8a7211 */ /* 0x080fe400078fdaff */
[C---:B------:R-:W-:Y:S02]  /*3280*/  IADD3 R140, R131.reuse, 0x60, RZ ;  /* 0x00000060838c7810 */ /* 0x040fe40007ffe0ff */
[----:B------:R-:W-:Y:S01]  /*3290*/  IADD3 R142, R131, 0x80, RZ ;  /* 0x00000080838e7810 */ /* 0x000fe20007ffe0ff */
[----:B-1----:R-:W-:Y:S01]  /*32a0*/  ULEA UR5, UR6, UR5, 0x18 ;  /* 0x0000000506057291 */ /* 0x002fe2000f8ec03f */
[----:B------:R-:W-:-:S02]  /*32b0*/  LEA.HI.SX32 R140, R140, R131, 0x1b ;  /* 0x000000838c8c7211 */ /* 0x000fc400078fdaff */
[C---:B------:R-:W-:Y:S02]  /*32c0*/  IADD3 R144, R131.reuse, 0xa0, RZ ;  /* 0x000000a083907810 */ /* 0x040fe40007ffe0ff */
[C---:B------:R-:W-:Y:S02]  /*32d0*/  IADD3 R146, R131.reuse, 0xc0, RZ ;  /* 0x000000c083927810 */ /* 0x040fe40007ffe0ff */
[----:B------:R-:W-:Y:S02]  /*32e0*/  LEA R138, R138, UR5, 0x4 ;  /* 0x000000058a8a7c11 */ /* 0x000fe4000f8e20ff */
[----:B------:R-:W-:Y:S02]  /*32f0*/  LEA R140, R140, UR5, 0x4 ;  /* 0x000000058c8c7c11 */ /* 0x000fe4000f8e20ff */
[----:B------:R-:W-:Y:S02]  /*3300*/  IADD3 R148, R131, 0xe0, RZ ;  /* 0x000000e083947810 */ /* 0x000fe40007ffe0ff */
[----:B------:R-:W-:-:S02]  /*3310*/  LEA.HI.SX32 R142, R142, R131, 0x1b ;  /* 0x000000838e8e7211 */ /* 0x000fc400078fdaff */
[-C--:B------:R-:W-:Y:S02]  /*3320*/  LEA.HI.SX32 R144, R144, R131.reuse, 0x1b ;  /* 0x0000008390907211 */ /* 0x080fe400078fdaff */
[-C--:B------:R-:W-:Y:S02]  /*3330*/  LEA.HI.SX32 R146, R146, R131.reuse, 0x1b ;  /* 0x0000008392927211 */ /* 0x080fe400078fdaff */
[----:B------:R-:W-:Y:S02]  /*3340*/  LEA.HI.SX32 R148, R148, R131, 0x1b ;  /* 0x0000008394947211 */ /* 0x000fe400078fdaff */
[----:B------:R-:W-:Y:S02]  /*3350*/  LEA R142, R142, UR5, 0x4 ;  /* 0x000000058e8e7c11 */ /* 0x000fe4000f8e20ff */
[----:B------:R-:W-:Y:S02]  /*3360*/  LEA R144, R144, UR5, 0x4 ;  /* 0x0000000590907c11 */ /* 0x000fe4000f8e20ff */
[----:B------:R-:W-:-:S02]  /*3370*/  LEA R146, R146, UR5, 0x4 ;  /* 0x0000000592927c11 */ /* 0x000fc4000f8e20ff */
[----:B------:R-:W-:Y:S01]  /*3380*/  LEA R148, R148, UR5, 0x4 ;  /* 0x0000000594947c11 */ /* 0x000fe2000f8e20ff */
[C---:B--2---:R-:W-:Y:S01]  /*3390*/  FMUL.FTZ R102, R91.reuse, R65 ;  /* 0x000000415b667220 */ /* 0x044fe20000410000 */
[----:B------:R-:W-:Y:S01]  /*33a0*/  FMUL.FTZ R105, R90, 1.4426950216293334961 ;  /* 0x3fb8aa3b5a697820 */ /* 0x000fe20000410000 */
[C---:B------:R-:W-:Y:S01]  /*33b0*/  FMUL.FTZ R90, R91.reuse, R66 ;  /* 0x000000425b5a7220 */ /* 0x040fe20000410000 */
[C---:B0-----:R-:W-:Y:S01]  /*33c0*/  FMUL.FTZ R100, R91.reuse, R68 ;  /* 0x000000445b647220 */ /* 0x041fe20000410000 */
[----:B------:R-:W-:Y:S01]  /*33d0*/  FMUL.RZ R106, R102, 0.15915493667125701904 ;  /* 0x3e22f983666a7820 */ /* 0x000fe2000040c000 */
[C---:B------:R-:W-:Y:S01]  /*33e0*/  FMUL.FTZ R111, R91.reuse, R75 ;  /* 0x0000004b5b6f7220 */ /* 0x040fe20000410000 */
[----:B------:R-:W-:Y:S01]  /*33f0*/  FMUL.RZ R107, R90, 0.15915493667125701904 ;  /* 0x3e22f9835a6b7820 */ /* 0x000fe2000040c000 */
[----:B------:R-:W-:Y:S01]  /*3400*/  FMUL.FTZ R90, R91, R67 ;  /* 0x000000435b5a7220 */ /* 0x000fe20000410000 */
[----:B------:R-:W-:Y:S01]  /*3410*/  MUFU.SIN R103, R106 ;  /* 0x0000006a00677308 */ /* 0x000fe20000000400 */
[----:B------:R-:W-:Y:S01]  /*3420*/  FMUL.RZ R143, R111, 0.15915493667125701904 ;  /* 0x3e22f9836f8f7820 */ /* 0x000fe2000040c000 */
[C---:B------:R-:W-:Y:S01]  /*3430*/  FMUL.FTZ R126, R105.reuse, R69 ;  /* 0x00000045697e7220 */ /* 0x040fe20000410000 */
[----:B------:R-:W-:Y:S01]  /*3440*/  FMUL.RZ R101, R90, 0.15915493667125701904 ;  /* 0x3e22f9835a657820 */ /* 0x000fe2000040c000 */
        /* <DEDUP_REMOVED lines=31> */
[----:B------:R-:W-:Y:S03]  /*3640*/  MUFU.COS R121, R106 ;  /* 0x0000006a00797308 */ /* 0x000fe60000000000 */
[----:B------:R-:W-:-:S05]  /*3650*/  FMUL.RZ R117, R100, 0.15915493667125701904 ;  /* 0x3e22f98364757820 */ /* 0x000fca000040c000 */
[----:B------:R-:W-:Y:S08]  /*3660*/  MUFU.SIN R109, R108 ;  /* 0x0000006c006d7308 */ /* 0x000ff00000000400 */
[----:B------:R0:W-:Y:S08]  /*3670*/  MUFU.COS R113, R108 ;  /* 0x0000006c00717308 */ /* 0x0001f00000000000 */
[----:B------:R-:W-:Y:S01]  /*3680*/  MUFU.SIN R106, R117 ;  /* 0x00000075006a7308 */ /* 0x000fe20000000400 */
[----:B0-----:R-:W-:-:S04]  /*3690*/  LEA.HI.SX32 R108, R131, R131, 0x1b ;  /* 0x00000083836c7211 */ /* 0x001fc800078fdaff */
[----:B------:R-:W-:-:S03]  /*36a0*/  LEA R111, R108, UR5, 0x4 ;  /* 0x000000056c6f7c11 */ /* 0x000fc6000f8e20ff */
[----:B------:R0:W-:Y:S02]  /*36b0*/  MUFU.COS R110, R117 ;  /* 0x00000075006e7308 */ /* 0x0001e40000000000 */
[----:B---3--:R1:W-:Y:S06]  /*36c0*/  STS.128 [R111], R20 ;  /* 0x000000146f007388 */ /* 0x0083ec0000000c00 */
[----:B------:R-:W-:Y:S01]  /*36d0*/  MUFU.SIN R114, R107 ;  /* 0x0000006b00727308 */ /* 0x000fe20000000400 */
[----:B0-----:R-:W-:-:S05]  /*36e0*/  LEA R117, R118, UR5, 0x4 ;  /* 0x0000000576757c11 */ /* 0x001fca000f8e20ff */
[----:B----4-:R0:W-:Y:S02]  /*36f0*/  STS.128 [R117+0x200], R24 ;  /* 0x0002001875007388 */ /* 0x0101e40000000c00 */
[----:B------:R2:W-:Y:S01]  /*3700*/  MUFU.COS R116, R107 ;  /* 0x0000006b00747308 */ /* 0x0005e20000000000 */
[----:B-1----:R-:W-:Y:S01]  /*3710*/  FMUL.FTZ R20, R91, R76 ;  /* 0x0000004c5b147220 */ /* 0x002fe20000410000 */
[----:B------:R-:W-:Y:S01]  /*3720*/  IMAD R21, R104, UR20, RZ ;  /* 0x0000001468157c24 */ /* 0x000fe2000f8e02ff */
[----:B------:R1:W-:Y:S01]  /*3730*/  STS.128 [R138+0x400], R28 ;  /* 0x0004001c8a007388 */ /* 0x0003e20000000c00 */
[----:B------:R-:W-:-:S03]  /*3740*/  LEA R23, R56, R139, 0x3 ;  /* 0x0000008b38177211 */ /* 0x000fc600078e18ff */
[----:B------:R3:W-:Y:S01]  /*3750*/  STS.128 [R140+0x600], R32 ;  /* 0x000600208c007388 */ /* 0x0007e20000000c00 */
[----:B--2---:R-:W-:Y:S01]  /*3760*/  IMAD R107, R3, UR18, RZ ;  /* 0x00000012036b7c24 */ /* 0x004fe2000f8e02ff */
[----:B------:R-:W-:Y:S02]  /*3770*/  MUFU.SIN R122, R101 ;  /* 0x00000065007a7308 */ /* 0x000fe40000000400 */
[----:B------:R2:W-:Y:S01]  /*3780*/  STS.128 [R142+0x800], R36 ;  /* 0x000800248e007388 */ /* 0x0005e20000000c00 */
[----:B------:R-:W-:Y:S02]  /*3790*/  IMAD R107, R0, UR19, R107 ;  /* 0x00000013006b7c24 */ /* 0x000fe4000f8e026b */
[----:B0-----:R-:W-:Y:S01]  /*37a0*/  FMUL.RZ R27, R20, 0.15915493667125701904 ;  /* 0x3e22f983141b7820 */ /* 0x001fe2000040c000 */
[----:B------:R-:W-:Y:S02]  /*37b0*/  IMAD R20, R56, 0x7, R131 ;  /* 0x0000000738147824 */ /* 0x000fe400078e0283 */
[----:B------:R-:W-:Y:S01]  /*37c0*/  FMUL.FTZ R25, R105, R76 ;  /* 0x0000004c69197220 */ /* 0x000fe20000410000 */
[----:B------:R-:W-:Y:S01]  /*37d0*/  STS.128 [R144+0xa00], R40 ;  /* 0x000a002890007388 */ /* 0x000fe20000000c00 */
[----:B------:R-:W-:Y:S01]  /*37e0*/  MUFU.SIN R111, R27 ;  /* 0x0000001b006f7308 */ /* 0x000fe20000000400 */
[----:B-1----:R-:W-:-:S02]  /*37f0*/  IMAD R31, R98, UR21, R21 ;  /* 0x00000015621f7c24 */ /* 0x002fc4000f8e0215 */
[----:B------:R-:W-:Y:S01]  /*3800*/  FMUL.FTZ R21, R91, R77 ;  /* 0x0000004d5b157220 */ /* 0x000fe20000410000 */
[C---:B------:R-:W-:Y:S01]  /*3810*/  IADD3 R24, R20.reuse, 0x2, RZ ;  /* 0x0000000214187810 */ /* 0x040fe20007ffe0ff */
[----:B------:R-:W-:Y:S01]  /*3820*/  STS.128 [R146+0xc00], R44 ;  /* 0x000c002c92007388 */ /* 0x000fe20000000c00 */
[C---:B------:R-:W-:Y:S01]  /*3830*/  IADD3 R26, R20.reuse, 0x4, RZ ;  /* 0x00000004141a7810 */ /* 0x040fe20007ffe0ff */
[----:B---3--:R-:W-:Y:S01]  /*3840*/  FMUL.RZ R35, R21, 0.15915493667125701904 ;  /* 0x3e22f98315237820 */ /* 0x008fe2000040c000 */
[----:B------:R-:W-:Y:S01]  /*3850*/  LEA.HI.SX32 R21, R20, R20, 0x1b ;  /* 0x0000001414157211 */ /* 0x000fe200078fdaff */
[----:B------:R0:W-:Y:S01]  /*3860*/  STS.128 [R148+0xe00], R48 ;  /* 0x000e003094007388 */ /* 0x0001e20000000c00 */
[----:B------:R-:W-:Y:S01]  /*3870*/  MUFU.COS R131, R27 ;  /* 0x0000001b00837308 */ /* 0x000fe20000000000 */
[----:B------:R-:W-:Y:S01]  /*3880*/  LEA.HI.SX32 R139, R24, R23, 0x1b ;  /* 0x00000017188b7211 */ /* 0x000fe200078fdaff */
[----:B------:R-:W-:Y:S01]  /*3890*/  FMUL.FTZ R29, R91, R78 ;  /* 0x0000004e5b1d7220 */ /* 0x000fe20000410000 */
[----:B------:R-:W-:Y:S01]  /*38a0*/  LEA R21, R21, UR5, 0x4 ;  /* 0x0000000515157c11 */ /* 0x000fe2000f8e20ff */
[----:B--2---:R-:W-:Y:S01]  /*38b0*/  FMUL.FTZ R37, R105, R77 ;  /* 0x0000004d69257220 */ /* 0x004fe20000410000 */
[----:B------:R-:W-:Y:S01]  /*38c0*/  LEA.HI.SX32 R33, R26, R23, 0x1b ;  /* 0x000000171a217211 */ /* 0x000fe200078fdaff */
[----:B------:R-:W-:Y:S01]  /*38d0*/  FMUL.RZ R38, R29, 0.15915493667125701904 ;  /* 0x3e22f9831d267820 */ /* 0x000fe2000040c000 */
[----:B------:R-:W-:Y:S01]  /*38e0*/  IADD3 R22, R20, 0x1, RZ ;  /* 0x0000000114167810 */ /* 0x000fe20007ffe0ff */
[----:B------:R1:W2:Y:S01]  /*38f0*/  MUFU.EX2 R36, R25 ;  /* 0x0000001900247308 */ /* 0x0002a20000000800 */
[----:B------:R-:W-:-:S02]  /*3900*/  NOP ;  /* 0x0000000000007918 */ /* 0x000fc40000000000 */
[----:B------:R-:W-:-:S05]  /*3910*/  LEA.HI.SX32 R22, R22, R23, 0x1b ;  /* 0x0000001716167211 */ /* 0x000fca00078fdaff */
[----:B------:R3:W-:Y:S01]  /*3920*/  MUFU.COS R124, R101 ;  /* 0x00000065007c7308 */ /* 0x0007e20000000000 */
[----:B-1----:R-:W1:Y:S01]  /*3930*/  LDS.128 R24, [R21] ;  /* 0x0000000015187984 */ /* 0x002e620000000c00 */
[C---:B------:R-:W-:Y:S02]  /*3940*/  IADD3 R138, R20.reuse, 0x3, RZ ;  /* 0x00000003148a7810 */ /* 0x040fe40007ffe0ff */
[C---:B------:R-:W-:Y:S02]  /*3950*/  IADD3 R32, R20.reuse, 0x5, RZ ;  /* 0x0000000514207810 */ /* 0x040fe40007ffe0ff */
[C---:B------:R-:W-:Y:S02]  /*3960*/  IADD3 R30, R20.reuse, 0x6, RZ ;  /* 0x00000006141e7810 */ /* 0x040fe40007ffe0ff */
[----:B------:R-:W-:Y:S01]  /*3970*/  IADD3 R20, R20, 0x7, RZ ;  /* 0x0000000714147810 */ /* 0x000fe20007ffe0ff */
[----:B---3--:R-:W-:Y:S01]  /*3980*/  IMAD.WIDE.U32 R100, R0, UR18, RZ ;  /* 0x0000001200647c25 */ /* 0x008fe2000f8e00ff */
[----:B------:R-:W-:Y:S01]  /*3990*/  LEA R22, R22, UR5, 0x4 ;  /* 0x0000000516167c11 */ /* 0x000fe2000f8e20ff */
[----:B------:R-:W0:Y:S01]  /*39a0*/  MUFU.EX2 R126, R126 ;  /* 0x0000007e007e7308 */ /* 0x000e220000000800 */
[----:B------:R-:W-:Y:S01]  /*39b0*/  LEA.HI.SX32 R138, R138, R23, 0x1b ;  /* 0x000000178a8a7211 */ /* 0x000fe200078fdaff */
[----:B--2---:R-:W-:Y:S01]  /*39c0*/  FMUL.FTZ R111, R36, R111 ;  /* 0x0000006f246f7220 */ /* 0x004fe20000410000 */
[----:B------:R-:W-:Y:S01]  /*39d0*/  IADD3 R101, R101, R107, RZ ;  /* 0x0000006b65657210 */ /* 0x000fe20007ffe0ff */
[----:B------:R-:W-:Y:S01]  /*39e0*/  FMUL.FTZ R107, R105, R74 ;  /* 0x0000004a696b7220 */ /* 0x000fe20000410000 */
[----:B------:R-:W-:-:S02]  /*39f0*/  LEA.HI.SX32 R32, R32, R23, 0x1b ;  /* 0x0000001720207211 */ /* 0x000fc400078fdaff */
[----:B------:R-:W-:Y:S01]  /*3a00*/  LEA R139, R139, UR5, 0x4 ;  /* 0x000000058b8b7c11 */ /* 0x000fe2000f8e20ff */
[----:B------:R-:W-:Y:S01]  /*3a10*/  IMAD.WIDE.U32 R100, R98, UR20, R100 ;  /* 0x0000001462647c25 */ /* 0x000fe2000f8e0064 */
[----:B------:R-:W2:Y:S04]  /*3a20*/  MUFU.EX2 R123, R123 ;  /* 0x0000007b007b7308 */ /* 0x000ea80000000800 */
[----:B------:R-:W-:Y:S02]  /*3a30*/  IADD3 R39, R101, R31, RZ ;  /* 0x0000001f65277210 */ /* 0x000fe40007ffe0ff */
[-C--:B------:R-:W-:Y:S02]  /*3a40*/  LEA.HI.SX32 R31, R30, R23.reuse, 0x1b ;  /* 0x000000171e1f7211 */ /* 0x080fe400078fdaff */
[----:B------:R-:W3:Y:S01]  /*3a50*/  MUFU.EX2 R120, R120 ;  /* 0x0000007800787308 */ /* 0x000ee20000000800 */
[----:B------:R-:W-:Y:S01]  /*3a60*/  LEA.HI.SX32 R30, R20, R23, 0x1b ;  /* 0x00000017141e7211 */ /* 0x000fe200078fdaff */
[----:B0-----:R-:W-:Y:S01]  /*3a70*/  FMUL.FTZ R48, R126, R125 ;  /* 0x0000007d7e307220 */ /* 0x001fe20000410000 */
[----:B------:R-:W0:Y:S01]  /*3a80*/  LDS.128 R20, [R22+0x10] ;  /* 0x0000100016147984 */ /* 0x000e220000000c00 */
[----:B------:R-:W-:Y:S01]  /*3a90*/  LEA R28, P0, R100, UR22, 0x3 ;  /* 0x00000016641c7c11 */ /* 0x000fe2000f8018ff */
[----:B------:R-:W-:Y:S01]  /*3aa0*/  FMUL.FTZ R125, R105, R78 ;  /* 0x0000004e697d7220 */ /* 0x000fe20000410000 */
[----:B------:R-:W-:-:S02]  /*3ab0*/  FMUL.FTZ R49, R126, R127 ;  /* 0x0000007f7e317220 */ /* 0x000fc40000410000 */
[----:B------:R-:W4:Y:S01]  /*3ac0*/  MUFU.EX2 R133, R133 ;  /* 0x0000008500857308 */ /* 0x000f220000000800 */
[----:B------:R-:W-:Y:S01]  /*3ad0*/  LEA.HI.X R29, R100, UR23, R39, 0x3, P0 ;  /* 0x00000017641d7c11 */ /* 0x000fe200080f1c27 */
[----:B--2---:R-:W-:Y:S01]  /*3ae0*/  FMUL.FTZ R47, R123, R124 ;  /* 0x0000007c7b2f7220 */ /* 0x004fe20000410000 */
[----:B------:R-:W-:Y:S01]  /*3af0*/  FMUL.FTZ R124, R105, R80 ;  /* 0x00000050697c7220 */ /* 0x000fe20000410000 */
[----:B------:R-:W-:-:S04]  /*3b00*/  FMUL.FTZ R46, R123, R122 ;  /* 0x0000007a7b2e7220 */ /* 0x000fc80000410000 */
[----:B------:R-:W2:Y:S01]  /*3b10*/  MUFU.EX2 R135, R135 ;  /* 0x0000008700877308 */ /* 0x000ea20000000800 */
[C---:B---3--:R-:W-:Y:S01]  /*3b20*/  FMUL.FTZ R44, R120.reuse, R119 ;  /* 0x00000077782c7220 */ /* 0x048fe20000410000 */
[-C--:B------:R-:W-:Y:S01]  /*3b30*/  FMUL.FTZ R119, R105, R79.reuse ;  /* 0x0000004f69777220 */ /* 0x080fe20000410000 */
[----:B-1----:R-:W-:Y:S01]  /*3b40*/  FMUL.FTZ R105, R81, R24 ;  /* 0x0000001851697220 */ /* 0x002fe20000410000 */
[C---:B------:R-:W-:Y:S01]  /*3b50*/  FMUL.FTZ R24, R91.reuse, R79 ;  /* 0x0000004f5b187220 */ /* 0x040fe20000410000 */
[----:B------:R-:W-:Y:S01]  /*3b60*/  FMUL.FTZ R45, R120, R121 ;  /* 0x00000079782d7220 */ /* 0x000fe20000410000 */
[----:B------:R-:W-:Y:S02]  /*3b70*/  FMUL.FTZ R91, R91, R80 ;  /* 0x000000505b5b7220 */ /* 0x000fe40000410000 */
[----:B------:R-:W1:Y:S01]  /*3b80*/  MUFU.EX2 R107, R107 ;  /* 0x0000006b006b7308 */ /* 0x000e620000000800 */
[C---:B----4-:R-:W-:Y:S01]  /*3b90*/  FMUL.FTZ R100, R133.reuse, R132 ;  /* 0x0000008485647220 */ /* 0x050fe20000410000 */
[----:B------:R-:W-:Y:S01]  /*3ba0*/  FMUL.RZ R120, R24, 0.15915493667125701904 ;  /* 0x3e22f98318787820 */ /* 0x000fe2000040c000 */
[----:B------:R-:W-:-:S05]  /*3bb0*/  FMUL.FTZ R90, R133, R90 ;  /* 0x0000005a855a7220 */ /* 0x000fca0000410000 */
[----:B------:R-:W3:Y:S01]  /*3bc0*/  MUFU.EX2 R112, R112 ;  /* 0x0000007000707308 */ /* 0x000ee20000000800 */
[C---:B--2---:R-:W-:Y:S01]  /*3bd0*/  FMUL.FTZ R101, R135.reuse, R134 ;  /* 0x0000008687657220 */ /* 0x044fe20000410000 */
[----:B------:R-:W-:-:S06]  /*3be0*/  FMUL.FTZ R102, R135, R102 ;  /* 0x0000006687667220 */ /* 0x000fcc0000410000 */
[----:B------:R-:W2:Y:S01]  /*3bf0*/  MUFU.EX2 R115, R115 ;  /* 0x0000007300737308 */ /* 0x000ea20000000800 */
[----:B-1----:R-:W-:Y:S01]  /*3c00*/  FMUL.FTZ R39, R107, R110 ;  /* 0x0000006e6b277220 */ /* 0x002fe20000410000 */
[----:B------:R-:W-:Y:S01]  /*3c10*/  FMUL.FTZ R110, R82, R27 ;  /* 0x0000001b526e7220 */ /* 0x000fe20000410000 */
[----:B0-----:R-:W-:-:S05]  /*3c20*/  FMUL.FTZ R122, R84, R23 ;  /* 0x00000017547a7220 */ /* 0x001fca0000410000 */
[----:B------:R-:W-:Y:S01]  /*3c30*/  MUFU.SIN R34, R35 ;  /* 0x0000002300227308 */ /* 0x000fe20000000400 */
[C---:B---3--:R-:W-:Y:S01]  /*3c40*/  FMUL.FTZ R41, R112.reuse, R113 ;  /* 0x0000007170297220 */ /* 0x048fe20000410000 */
[----:B------:R-:W-:-:S06]  /*3c50*/  FMUL.FTZ R40, R112, R109 ;  /* 0x0000006d70287220 */ /* 0x000fcc0000410000 */
[----:B------:R-:W-:Y:S01]  /*3c60*/  MUFU.COS R140, R35 ;  /* 0x00000023008c7308 */ /* 0x000fe20000000000 */
[C---:B--2---:R-:W-:Y:S01]  /*3c70*/  FMUL.FTZ R43, R115.reuse, R116 ;  /* 0x00000074732b7220 */ /* 0x044fe20000410000 */
[----:B------:R-:W-:-:S06]  /*3c80*/  FMUL.FTZ R42, R115, R114 ;  /* 0x00000072732a7220 */ /* 0x000fcc0000410000 */
[----:B------:R-:W-:Y:S08]  /*3c90*/  MUFU.SIN R35, R38 ;  /* 0x0000002600237308 */ /* 0x000ff00000000400 */
[----:B------:R0:W-:Y:S08]  /*3ca0*/  MUFU.COS R132, R38 ;  /* 0x0000002600847308 */ /* 0x0001f00000000000 */
[----:B------:R-:W1:Y:S01]  /*3cb0*/  MUFU.EX2 R129, R129 ;  /* 0x0000008100817308 */ /* 0x000e620000000800 */
[----:B0-----:R-:W-:Y:S01]  /*3cc0*/  FMUL.FTZ R38, R107, R106 ;  /* 0x0000006a6b267220 */ /* 0x001fe20000410000 */
[----:B------:R-:W-:Y:S01]  /*3cd0*/  FMUL.FTZ R106, R81, R25 ;  /* 0x00000019516a7220 */ /* 0x000fe20000410000 */
[----:B------:R-:W-:Y:S01]  /*3ce0*/  FMUL.FTZ R25, R105, R101 ;  /* 0x0000006569197220 */ /* 0x000fe20000410000 */
[----:B------:R-:W-:-:S02]  /*3cf0*/  FMUL.FTZ R107, R82, R26 ;  /* 0x0000001a526b7220 */ /* 0x000fc40000410000 */
[C---:B------:R-:W-:Y:S01]  /*3d00*/  FMUL.FTZ R112, R106.reuse, R101 ;  /* 0x000000656a707220 */ /* 0x040fe20000410000 */
[-C--:B------:R-:W-:Y:S01]  /*3d10*/  FFMA.FTZ R109, R106, R102.reuse, R25 ;  /* 0x000000666a6d7223 */ /* 0x080fe20000010019 */
[----:B------:R-:W-:Y:S01]  /*3d20*/  MUFU.COS R118, R143 ;  /* 0x0000008f00767308 */ /* 0x000fe20000000000 */
[----:B------:R-:W0:Y:S01]  /*3d30*/  LDS.128 R24, [R139+0x20] ;  /* 0x000020008b187984 */ /* 0x000e220000000c00 */
[----:B------:R-:W-:-:S04]  /*3d40*/  FFMA.FTZ R112, R105, R102, -R112 ;  /* 0x0000006669707223 */ /* 0x000fc80000010870 */
[----:B------:R-:W-:Y:S02]  /*3d50*/  FADD.FTZ R113, R107, R112 ;  /* 0x000000706b717221 */ /* 0x000fe40000010000 */
[----:B------:R-:W2:Y:S01]  /*3d60*/  MUFU.EX2 R117, R141 ;  /* 0x0000008d00757308 */ /* 0x000ea20000000800 */
[----:B-1----:R-:W-:Y:S01]  /*3d70*/  FMUL.FTZ R50, R129, R128 ;  /* 0x0000008081327220 */ /* 0x002fe20000410000 */
[----:B------:R-:W-:Y:S01]  /*3d80*/  FMUL.FTZ R112, R90, R113 ;  /* 0x000000715a707220 */ /* 0x000fe20000410000 */
[----:B------:R-:W-:Y:S01]  /*3d90*/  FMUL.RZ R128, R91, 0.15915493667125701904 ;  /* 0x3e22f9835b807820 */ /* 0x000fe2000040c000 */
[----:B------:R-:W-:Y:S01]  /*3da0*/  FMUL.FTZ R91, R83, R21 ;  /* 0x00000015535b7220 */ /* 0x000fe20000410000 */
[----:B------:R-:W-:-:S03]  /*3db0*/  FMUL.FTZ R51, R129, R130 ;  /* 0x0000008281337220 */ /* 0x000fc60000410000 */
[----:B------:R-:W1:Y:S08]  /*3dc0*/  MUFU.SIN R108, R143 ;  /* 0x0000008f006c7308 */ /* 0x000e700000000400 */
[----:B------:R3:W-:Y:S08]  /*3dd0*/  MUFU.EX2 R116, R119 ;  /* 0x0000007700747308 */ /* 0x0007f00000000800 */
[----:B------:R-:W4:Y:S01]  /*3de0*/  MUFU.EX2 R37, R37 ;  /* 0x0000002500257308 */ /* 0x000f220000000800 */
[----:B---3--:R-:W-:Y:S01]  /*3df0*/  FADD.FTZ R119, R110, R109 ;  /* 0x0000006d6e777221 */ /* 0x008fe20000010000 */
[C---:B--2---:R-:W-:Y:S01]  /*3e00*/  FMUL.FTZ R109, R117.reuse, R118 ;  /* 0x00000076756d7220 */ /* 0x044fe20000410000 */
[----:B-1----:R-:W-:-:S02]  /*3e10*/  FMUL.FTZ R108, R117, R108 ;  /* 0x0000006c756c7220 */ /* 0x002fc40000410000 */
[-C--:B------:R-:W-:Y:S01]  /*3e20*/  FMUL.FTZ R121, R90, R119.reuse ;  /* 0x000000775a797220 */ /* 0x080fe20000410000 */
[----:B------:R-:W-:Y:S01]  /*3e30*/  FFMA.FTZ R118, R100, R119, R112 ;  /* 0x0000007764767223 */ /* 0x000fe20000010070 */
[----:B------:R-:W-:Y:S01]  /*3e40*/  FMUL.FTZ R112, R36, R131 ;  /* 0x0000008324707220 */ /* 0x000fe20000410000 */
[----:B------:R-:W1:Y:S01]  /*3e50*/  MUFU.COS R117, R120 ;  /* 0x0000007800757308 */ /* 0x000e620000000000 */
[----:B------:R-:W-:Y:S01]  /*3e60*/  FFMA.FTZ R114, R100, R113, -R121 ;  /* 0x0000007164727223 */ /* 0x000fe20000010879 */
[----:B------:R-:W-:Y:S01]  /*3e70*/  FMUL.FTZ R113, R83, R20 ;  /* 0x0000001453717220 */ /* 0x000fe20000410000 */
[----:B------:R-:W-:Y:S01]  /*3e80*/  FADD.FTZ R118, R91, R118 ;  /* 0x000000765b767221 */ /* 0x000fe20000010000 */
[----:B------:R-:W-:Y:S02]  /*3e90*/  LEA R20, R138, UR5, 0x4 ;  /* 0x000000058a147c11 */ /* 0x000fe4000f8e20ff */
[----:B------:R-:W-:Y:S01]  /*3ea0*/  FADD.FTZ R21, R113, R114 ;  /* 0x0000007271157221 */ /* 0x000fe20000010000 */
[----:B------:R-:W-:Y:S01]  /*3eb0*/  FMUL.FTZ R114, R84, R22 ;  /* 0x0000001654727220 */ /* 0x000fe20000410000 */
[C---:B------:R-:W-:Y:S01]  /*3ec0*/  FMUL.FTZ R22, R50.reuse, R118 ;  /* 0x0000007632167220 */ /* 0x040fe20000410000 */
[----:B------:R-:W2:Y:S01]  /*3ed0*/  MUFU.EX2 R123, R125 ;  /* 0x0000007d007b7308 */ /* 0x000ea20000000800 */
[----:B------:R-:W-:-:S02]  /*3ee0*/  FMUL.FTZ R121, R50, R21 ;  /* 0x0000001532797220 */ /* 0x000fc40000410000 */
[C---:B------:R-:W-:Y:S02]  /*3ef0*/  FFMA.FTZ R119, R51.reuse, R21, -R22 ;  /* 0x0000001533777223 */ /* 0x040fe40000010816 */
[----:B------:R-:W3:Y:S01]  /*3f00*/  LDS.128 R20, [R20+0x30] ;  /* 0x0000300014147984 */ /* 0x000ee20000000c00 */
[----:B------:R-:W-:Y:S01]  /*3f10*/  FFMA.FTZ R129, R51, R118, R121 ;  /* 0x0000007633817223 */ /* 0x000fe20000010079 */
[----:B----4-:R-:W-:Y:S01]  /*3f20*/  FMUL.FTZ R121, R37, R140 ;  /* 0x0000008c25797220 */ /* 0x010fe20000410000 */
[----:B------:R4:W0:Y:S01]  /*3f30*/  MUFU.SIN R115, R120 ;  /* 0x0000007800737308 */ /* 0x0008220000000400 */
[----:B-1----:R-:W-:Y:S01]  /*3f40*/  FMUL.FTZ R117, R116, R117 ;  /* 0x0000007574757220 */ /* 0x002fe20000410000 */
[----:B------:R-:W-:-:S04]  /*3f50*/  FADD.FTZ R129, R122, R129 ;  /* 0x000000817a817221 */ /* 0x000fc80000010000 */
[----:B------:R-:W-:Y:S02]  /*3f60*/  FMUL.FTZ R36, R48, R129 ;  /* 0x0000008130247220 */ /* 0x000fe40000410000 */
[----:B------:R-:W-:Y:S01]  /*3f70*/  MUFU.EX2 R124, R124 ;  /* 0x0000007c007c7308 */ /* 0x000fe20000000800 */
[----:B----4-:R-:W-:Y:S01]  /*3f80*/  FMUL.FTZ R120, R37, R34 ;  /* 0x0000002225787220 */ /* 0x010fe20000410000 */
[----:B------:R-:W-:Y:S01]  /*3f90*/  FADD.FTZ R34, R114, R119 ;  /* 0x0000007772227221 */ /* 0x000fe20000010000 */
[C---:B--2---:R-:W-:Y:S01]  /*3fa0*/  FMUL.FTZ R119, R123.reuse, R132 ;  /* 0x000000847b777220 */ /* 0x044fe20000410000 */
[----:B------:R-:W-:Y:S01]  /*3fb0*/  FMUL.FTZ R118, R123, R35 ;  /* 0x000000237b767220 */ /* 0x000fe20000410000 */
[----:B0-----:R-:W-:Y:S01]  /*3fc0*/  FMUL.FTZ R123, R85, R25 ;  /* 0x00000019557b7220 */ /* 0x001fe20000410000 */
[-C--:B------:R-:W-:Y:S01]  /*3fd0*/  FMUL.FTZ R126, R48, R34.reuse ;  /* 0x00000022307e7220 */ /* 0x080fe20000410000 */
[C---:B------:R-:W-:Y:S01]  /*3fe0*/  FFMA.FTZ R36, R49.reuse, R34, -R36 ;  /* 0x0000002231247223 */ /* 0x040fe20000010824 */
[----:B------:R-:W0:Y:S01]  /*3ff0*/  MUFU.COS R125, R128 ;  /* 0x00000080007d7308 */ /* 0x000e220000000000 */
[----:B------:R-:W-:Y:S01]  /*4000*/  FMUL.FTZ R116, R116, R115 ;  /* 0x0000007374747220 */ /* 0x000fe20000410000 */
[----:B------:R-:W-:Y:S01]  /*4010*/  FFMA.FTZ R34, R49, R129, R126 ;  /* 0x0000008131227223 */ /* 0x000fe2000001007e */
[----:B------:R-:W-:-:S03]  /*4020*/  FMUL.FTZ R126, R86, R26 ;  /* 0x0000001a567e7220 */ /* 0x000fc60000410000 */
[----:B------:R-:W-:Y:S02]  /*4030*/  FADD.FTZ R34, R123, R34 ;  /* 0x000000227b227221 */ /* 0x000fe40000010000 */
[----:B------:R-:W1:Y:S08]  /*4040*/  MUFU.EX2 R136, R136 ;  /* 0x0000008800887308 */ /* 0x000e700000000800 */
[----:B------:R2:W4:Y:S01]  /*4050*/  MUFU.SIN R127, R128 ;  /* 0x00000080007f7308 */ /* 0x0005220000000400 */
[----:B0-----:R-:W-:Y:S01]  /*4060*/  FMUL.FTZ R115, R124, R125 ;  /* 0x0000007d7c737220 */ /* 0x001fe20000410000 */
[----:B------:R-:W-:Y:S01]  /*4070*/  FMUL.FTZ R125, R85, R24 ;  /* 0x00000018557d7220 */ /* 0x000fe20000410000 */
[----:B------:R-:W-:Y:S01]  /*4080*/  LEA R24, R33, UR5, 0x4 ;  /* 0x0000000521187c11 */ /* 0x000fe2000f8e20ff */
[----:B---3--:R-:W-:-:S02]  /*4090*/  FMUL.FTZ R131, R88, R23 ;  /* 0x0000001758837220 */ /* 0x008fc40000410000 */
[----:B------:R-:W-:Y:S01]  /*40a0*/  FADD.FTZ R36, R125, R36 ;  /* 0x000000247d247221 */ /* 0x000fe20000010000 */
[C---:B-1----:R-:W-:Y:S01]  /*40b0*/  FMUL.FTZ R104, R136.reuse, R137 ;  /* 0x0000008988687220 */ /* 0x042fe20000410000 */
[----:B------:R-:W-:Y:S01]  /*40c0*/  FMUL.FTZ R103, R136, R103 ;  /* 0x0000006788677220 */ /* 0x000fe20000410000 */
[----:B--2---:R-:W-:Y:S02]  /*40d0*/  FMUL.FTZ R128, R46, R34 ;  /* 0x000000222e807220 */ /* 0x004fe40000410000 */
[-C--:B------:R-:W-:Y:S01]  /*40e0*/  FMUL.FTZ R26, R104, R101.reuse ;  /* 0x00000065681a7220 */ /* 0x080fe20000410000 */
[----:B------:R-:W-:Y:S01]  /*40f0*/  FMUL.FTZ R25, R103, R101 ;  /* 0x0000006567197220 */ /* 0x000fe20000410000 */
[-C--:B------:R-:W-:Y:S01]  /*4100*/  FFMA.FTZ R37, R47, R36.reuse, -R128 ;  /* 0x000000242f257223 */ /* 0x080fe20000010880 */
[----:B----4-:R-:W-:Y:S01]  /*4110*/  FMUL.FTZ R124, R124, R127 ;  /* 0x0000007f7c7c7220 */ /* 0x010fe20000410000 */
[----:B------:R-:W-:Y:S01]  /*4120*/  FMUL.FTZ R127, R86, R27 ;  /* 0x0000001b567f7220 */ /* 0x000fe20000410000 */
[----:B------:R-:W-:Y:S01]  /*4130*/  FMUL.FTZ R27, R46, R36 ;  /* 0x000000242e1b7220 */ /* 0x000fe20000410000 */
[-C--:B------:R-:W-:Y:S01]  /*4140*/  FFMA.FTZ R33, R104, R102.reuse, -R25 ;  /* 0x0000006668217223 */ /* 0x080fe20000010819 */
[----:B------:R-:W-:Y:S01]  /*4150*/  FFMA.FTZ R35, R103, R102, R26 ;  /* 0x0000006667237223 */ /* 0x000fe2000001001a */
[----:B------:R-:W-:Y:S01]  /*4160*/  FADD.FTZ R36, R126, R37 ;  /* 0x000000257e247221 */ /* 0x000fe20000010000 */
[----:B------:R-:W-:-:S02]  /*4170*/  FFMA.FTZ R34, R47, R34, R27 ;  /* 0x000000222f227223 */ /* 0x000fc4000001001b */
[----:B------:R-:W0:Y:S01]  /*4180*/  LDS.128 R24, [R24+0x40] ;  /* 0x0000400018187984 */ /* 0x000e220000000c00 */
[C---:B------:R-:W-:Y:S01]  /*4190*/  FMUL.FTZ R37, R90.reuse, R35 ;  /* 0x000000235a257220 */ /* 0x040fe20000410000 */
[----:B------:R-:W-:Y:S01]  /*41a0*/  FADD.FTZ R128, R127, R34 ;  /* 0x000000227f807221 */ /* 0x000fe20000010000 */
[-C--:B------:R-:W-:Y:S01]  /*41b0*/  FMUL.FTZ R34, R90, R33.reuse ;  /* 0x000000215a227220 */ /* 0x080fe20000410000 */
[----:B------:R-:W-:Y:S01]  /*41c0*/  FMUL.FTZ R129, R44, R36 ;  /* 0x000000242c817220 */ /* 0x000fe20000410000 */
[----:B------:R-:W-:Y:S01]  /*41d0*/  FFMA.FTZ R37, R100, R33, -R37 ;  /* 0x0000002164257223 */ /* 0x000fe20000010825 */
[----:B------:R-:W-:Y:S01]  /*41e0*/  FMUL.FTZ R130, R44, R128 ;  /* 0x000000802c827220 */ /* 0x000fe20000410000 */
[----:B------:R-:W-:Y:S02]  /*41f0*/  FFMA.FTZ R34, R100, R35, R34 ;  /* 0x0000002364227223 */ /* 0x000fe40000010022 */
[C---:B------:R-:W-:Y:S01]  /*4200*/  FMUL.FTZ R33, R50.reuse, R37 ;  /* 0x0000002532217220 */ /* 0x040fe20000410000 */
[C---:B------:R-:W-:Y:S01]  /*4210*/  FFMA.FTZ R35, R45.reuse, R36, -R130 ;  /* 0x000000242d237223 */ /* 0x040fe20000010882 */
[----:B------:R-:W-:Y:S01]  /*4220*/  FFMA.FTZ R36, R45, R128, R129 ;  /* 0x000000802d247223 */ /* 0x000fe20000010081 */
[C---:B------:R-:W-:Y:S01]  /*4230*/  FMUL.FTZ R128, R87.reuse, R20 ;  /* 0x0000001457807220 */ /* 0x040fe20000410000 */
[-C--:B------:R-:W-:Y:S01]  /*4240*/  FMUL.FTZ R20, R50, R34.reuse ;  /* 0x0000002232147220 */ /* 0x080fe20000410000 */
[----:B------:R-:W-:Y:S01]  /*4250*/  FMUL.FTZ R129, R87, R21 ;  /* 0x0000001557817220 */ /* 0x000fe20000410000 */
[C---:B------:R-:W-:Y:S01]  /*4260*/  FFMA.FTZ R33, R51.reuse, R34, R33 ;  /* 0x0000002233217223 */ /* 0x040fe20000010021 */
[----:B------:R-:W-:Y:S01]  /*4270*/  FADD.FTZ R35, R128, R35 ;  /* 0x0000002380237221 */ /* 0x000fe20000010000 */
[----:B------:R-:W-:Y:S01]  /*4280*/  FFMA.FTZ R37, R51, R37, -R20 ;  /* 0x0000002533257223 */ /* 0x000fe20000010814 */
[----:B------:R-:W-:Y:S01]  /*4290*/  FADD.FTZ R36, R129, R36 ;  /* 0x0000002481247221 */ /* 0x000fe20000010000 */
[----:B------:R-:W-:Y:S01]  /*42a0*/  LEA R20, R32, UR5, 0x4 ;  /* 0x0000000520147c11 */ /* 0x000fe2000f8e20ff */
[----:B------:R-:W-:Y:S01]  /*42b0*/  FMUL.FTZ R34, R42, R35 ;  /* 0x000000232a227220 */ /* 0x000fe20000410000 */
[----:B------:R-:W-:Y:S01]  /*42c0*/  FMUL.FTZ R130, R88, R22 ;  /* 0x0000001658827220 */ /* 0x000fe20000410000 */
[----:B------:R-:W-:-:S02]  /*42d0*/  FMUL.FTZ R32, R48, R33 ;  /* 0x0000002130207220 */ /* 0x000fc40000410000 */
[-C--:B------:R-:W-:Y:S01]  /*42e0*/  FFMA.FTZ R132, R43, R36.reuse, R34 ;  /* 0x000000242b847223 */ /* 0x080fe20000010022 */
[----:B------:R-:W-:Y:S01]  /*42f0*/  FMUL.FTZ R36, R42, R36 ;  /* 0x000000242a247220 */ /* 0x000fe20000410000 */
[----:B------:R-:W1:Y:S01]  /*4300*/  LDS.128 R20, [R20+0x50] ;  /* 0x0000500014147984 */ /* 0x000e620000000c00 */
[-C--:B------:R-:W-:Y:S01]  /*4310*/  FMUL.FTZ R34, R48, R37.reuse ;  /* 0x0000002530227220 */ /* 0x080fe20000410000 */
[----:B------:R-:W-:Y:S01]  /*4320*/  FFMA.FTZ R32, R49, R37, -R32 ;  /* 0x0000002531207223 */ /* 0x000fe20000010820 */
[----:B------:R-:W-:Y:S01]  /*4330*/  FFMA.FTZ R35, R43, R35, -R36 ;  /* 0x000000232b237223 */ /* 0x000fe20000010824 */
[----:B------:R-:W-:Y:S01]  /*4340*/  FADD.FTZ R132, R131, R132 ;  /* 0x0000008483847221 */ /* 0x000fe20000010000 */
        /* <DEDUP_REMOVED lines=9> */
[----:B0-----:R-:W-:Y:S01]  /*43e0*/  FMUL.FTZ R133, R89, R25 ;  /* 0x0000001959857220 */ /* 0x001fe20000410000 */
[----:B------:R-:W-:Y:S01]  /*43f0*/  FFMA.FTZ R34, R41, R132, R37 ;  /* 0x0000008429227223 */ /* 0x000fe20000010025 */
[----:B------:R-:W-:Y:S01]  /*4400*/  FMUL.FTZ R132, R89, R24 ;  /* 0x0000001859847220 */ /* 0x000fe20000410000 */
[----:B------:R-:W-:Y:S01]  /*4410*/  FMUL.FTZ R134, R92, R26 ;  /* 0x0000001a5c867220 */ /* 0x000fe20000410000 */
[----:B------:R-:W-:Y:S01]  /*4420*/  LEA R24, R31, UR5, 0x4 ;  /* 0x000000051f187c11 */ /* 0x000fe2000f8e20ff */
[----:B------:R-:W-:Y:S01]  /*4430*/  FADD.FTZ R34, R133, R34 ;  /* 0x0000002285227221 */ /* 0x000fe20000010000 */
[----:B------:R-:W-:Y:S01]  /*4440*/  FADD.FTZ R35, R132, R35 ;  /* 0x0000002384237221 */ /* 0x000fe20000010000 */
[----:B------:R-:W-:Y:S01]  /*4450*/  FMUL.FTZ R32, R44, R33 ;  /* 0x000000212c207220 */ /* 0x000fe20000410000 */
[----:B------:R-:W-:Y:S01]  /*4460*/  FMUL.FTZ R135, R92, R27 ;  /* 0x0000001b5c877220 */ /* 0x000fe20000410000 */
[C---:B------:R-:W-:Y:S01]  /*4470*/  FMUL.FTZ R26, R38.reuse, R34 ;  /* 0x00000022261a7220 */ /* 0x040fe20000410000 */
[-C--:B------:R-:W-:Y:S01]  /*4480*/  FMUL.FTZ R136, R38, R35.reuse ;  /* 0x0000002326887220 */ /* 0x080fe20000410000 */
[-C--:B------:R-:W-:Y:S01]  /*4490*/  FFMA.FTZ R32, R45, R36.reuse, -R32 ;  /* 0x000000242d207223 */ /* 0x080fe20000010820 */
[----:B------:R-:W-:Y:S01]  /*44a0*/  FMUL.FTZ R36, R44, R36 ;  /* 0x000000242c247220 */ /* 0x000fe20000410000 */
[C---:B------:R-:W-:Y:S01]  /*44b0*/  FFMA.FTZ R35, R39.reuse, R35, -R26 ;  /* 0x0000002327237223 */ /* 0x040fe2000001081a */
[----:B------:R-:W-:Y:S01]  /*44c0*/  FFMA.FTZ R136, R39, R34, R136 ;  /* 0x0000002227887223 */ /* 0x000fe20000010088 */
        /* <DEDUP_REMOVED lines=12> */
[C---:B-1----:R-:W-:Y:S01]  /*4590*/  FMUL.FTZ R136, R93.reuse, R20 ;  /* 0x000000145d887220 */ /* 0x042fe20000410000 */
[C---:B------:R-:W-:Y:S01]  /*45a0*/  FMUL.FTZ R20, R40.reuse, R31 ;  /* 0x0000001f28147220 */ /* 0x040fe20000410000 */
[----:B------:R-:W-:Y:S01]  /*45b0*/  FMUL.FTZ R137, R93, R21 ;  /* 0x000000155d897220 */ /* 0x000fe20000410000 */
[-C--:B------:R-:W-:Y:S01]  /*45c0*/  FMUL.FTZ R32, R40, R34.reuse ;  /* 0x0000002228207220 */ /* 0x080fe20000410000 */
[----:B------:R-:W-:Y:S01]  /*45d0*/  FADD.FTZ R35, R136, R35 ;  /* 0x0000002388237221 */ /* 0x000fe20000010000 */
[----:B------:R-:W-:Y:S01]  /*45e0*/  FFMA.FTZ R34, R41, R34, -R20 ;  /* 0x0000002229227223 */ /* 0x000fe20000010814 */
[----:B------:R-:W-:Y:S01]  /*45f0*/  LEA R20, R30, UR5, 0x4 ;  /* 0x000000051e147c11 */ /* 0x000fe2000f8e20ff */
[----:B------:R-:W-:Y:S01]  /*4600*/  FADD.FTZ R36, R137, R36 ;  /* 0x0000002489247221 */ /* 0x000fe20000010000 */
[----:B------:R-:W-:Y:S01]  /*4610*/  FMUL.FTZ R21, R111, R35 ;  /* 0x000000236f157220 */ /* 0x000fe20000410000 */
[----:B------:R-:W-:Y:S01]  /*4620*/  FFMA.FTZ R32, R41, R31, R32 ;  /* 0x0000001f29207223 */ /* 0x000fe20000010020 */
[C---:B------:R-:W-:Y:S01]  /*4630*/  FMUL.FTZ R138, R94.reuse, R22 ;  /* 0x000000165e8a7220 */ /* 0x040fe20000410000 */
[----:B------:R-:W-:Y:S01]  /*4640*/  FMUL.FTZ R139, R94, R23 ;  /* 0x000000175e8b7220 */ /* 0x000fe20000410000 */
[-C--:B------:R-:W-:Y:S01]  /*4650*/  FFMA.FTZ R140, R112, R36.reuse, R21 ;  /* 0x00000024708c7223 */ /* 0x080fe20000010015 */
[----:B------:R-:W-:Y:S01]  /*4660*/  FMUL.FTZ R33, R111, R36 ;  /* 0x000000246f217220 */ /* 0x000fe20000410000 */
[----:B------:R-:W1:Y:S01]  /*4670*/  LDS.128 R20, [R20+0x70] ;  /* 0x0000700014147984 */ /* 0x000e620000000c00 */
[C---:B------:R-:W-:Y:S01]  /*4680*/  FMUL.FTZ R31, R38.reuse, R32 ;  /* 0x00000020261f7220 */ /* 0x040fe20000410000 */
[-C--:B------:R-:W-:Y:S01]  /*4690*/  FMUL.FTZ R30, R38, R34.reuse ;  /* 0x00000022261e7220 */ /* 0x080fe20000410000 */
[----:B------:R-:W-:Y:S01]  /*46a0*/  FFMA.FTZ R33, R112, R35, -R33 ;  /* 0x0000002370217223 */ /* 0x000fe20000010821 */
[----:B------:R-:W-:Y:S01]  /*46b0*/  FADD.FTZ R140, R139, R140 ;  /* 0x0000008c8b8c7221 */ /* 0x000fe20000010000 */
[C---:B------:R-:W-:Y:S01]  /*46c0*/  FFMA.FTZ R31, R39.reuse, R34, -R31 ;  /* 0x00000022271f7223 */ /* 0x040fe2000001081f */
[----:B------:R-:W-:Y:S01]  /*46d0*/  FFMA.FTZ R30, R39, R32, R30 ;  /* 0x00000020271e7223 */ /* 0x000fe2000001001e */
[----:B------:R-:W-:Y:S01]  /*46e0*/  FADD.FTZ R34, R138, R33 ;  /* 0x000000218a227221 */ /* 0x000fe20000010000 */
[----:B------:R-:W-:Y:S01]  /*46f0*/  FMUL.FTZ R36, R120, R140 ;  /* 0x0000008c78247220 */ /* 0x000fe20000410000 */
[C---:B------:R-:W-:Y:S01]  /*4700*/  FMUL.FTZ R33, R108.reuse, R31 ;  /* 0x0000001f6c217220 */ /* 0x040fe20000410000 */
[----:B------:R-:W-:Y:S01]  /*4710*/  FMUL.FTZ R32, R108, R30 ;  /* 0x0000001e6c207220 */ /* 0x000fe20000410000 */
[----:B------:R-:W-:-:S02]  /*4720*/  FMUL.FTZ R35, R120, R34 ;  /* 0x0000002278237220 */ /* 0x000fc40000410000 */
[C---:B------:R-:W-:Y:S01]  /*4730*/  FFMA.FTZ R33, R109.reuse, R30, R33 ;  /* 0x0000001e6d217223 */ /* 0x040fe20000010021 */
[----:B------:R-:W-:Y:S01]  /*4740*/  FFMA.FTZ R32, R109, R31, -R32 ;  /* 0x0000001f6d207223 */ /* 0x000fe20000010820 */
[C---:B------:R-:W-:Y:S01]  /*4750*/  FFMA.FTZ R30, R121.reuse, R140, R35 ;  /* 0x0000008c791e7223 */ /* 0x040fe20000010023 */
[----:B------:R-:W-:Y:S01]  /*4760*/  FFMA.FTZ R31, R121, R34, -R36 ;  /* 0x00000022791f7223 */ /* 0x000fe20000010824 */
[C---:B0-----:R-:W-:Y:S01]  /*4770*/  FMUL.FTZ R140, R95.reuse, R24 ;  /* 0x000000185f8c7220 */ /* 0x041fe20000410000 */
[----:B------:R-:W-:Y:S01]  /*4780*/  FMUL.FTZ R141, R95, R25 ;  /* 0x000000195f8d7220 */ /* 0x000fe20000410000 */
[C---:B------:R-:W-:Y:S01]  /*4790*/  FMUL.FTZ R142, R96.reuse, R26 ;  /* 0x0000001a608e7220 */ /* 0x040fe20000410000 */
[----:B------:R-:W-:Y:S01]  /*47a0*/  FMUL.FTZ R143, R96, R27 ;  /* 0x0000001b608f7220 */ /* 0x000fe20000410000 */
[----:B------:R-:W-:Y:S01]  /*47b0*/  FADD.FTZ R31, R140, R31 ;  /* 0x0000001f8c1f7221 */ /* 0x000fe20000010000 */
[----:B------:R-:W-:Y:S01]  /*47c0*/  FADD.FTZ R30, R141, R30 ;  /* 0x0000001e8d1e7221 */ /* 0x000fe20000010000 */
[----:B------:R0:W5:Y:S01]  /*47d0*/  LDG.E.64 R36, desc[UR8][R28.64] ;  /* 0x000000081c247981 */ /* 0x000162000c1e1b00 */
        /* <DEDUP_REMOVED lines=8> */
[----:B------:R-:W-:Y:S01]  /*4860*/  FMUL.FTZ R24, R120, R27 ;  /* 0x0000001b78187220 */ /* 0x000fe20000410000 */
[----:B0-----:R-:W-:Y:S01]  /*4870*/  FADD.FTZ R28, R143, R26 ;  /* 0x0000001a8f1c7221 */ /* 0x001fe20000010000 */
[----:B------:R-:W-:Y:S01]  /*4880*/  FADD.FTZ R31, R142, R31 ;  /* 0x0000001f8e1f7221 */ /* 0x000fe20000010000 */
[-C--:B------:R-:W-:Y:S01]  /*4890*/  FMUL.FTZ R26, R120, R25.reuse ;  /* 0x00000019781a7220 */ /* 0x080fe20000410000 */
[C---:B------:R-:W-:Y:S01]  /*48a0*/  FFMA.FTZ R24, R121.reuse, R25, -R24 ;  /* 0x0000001979187223 */ /* 0x040fe20000010818 */
[C---:B------:R-:W-:Y:S01]  /*48b0*/  FMUL.FTZ R30, R116.reuse, R28 ;  /* 0x0000001c741e7220 */ /* 0x040fe20000410000 */
[----:B------:R-:W-:Y:S01]  /*48c0*/  FMUL.FTZ R29, R116, R31 ;  /* 0x0000001f741d7220 */ /* 0x000fe20000410000 */
[----:B------:R-:W-:Y:S01]  /*48d0*/  FFMA.FTZ R26, R121, R27, R26 ;  /* 0x0000001b791a7223 */ /* 0x000fe2000001001a */
[----:B-1----:R-:W-:Y:S01]  /*48e0*/  FMUL.FTZ R144, R97, R20 ;  /* 0x0000001461907220 */ /* 0x002fe20000410000 */
[----:B------:R-:W-:Y:S01]  /*48f0*/  FFMA.FTZ R31, R117, R31, -R30 ;  /* 0x0000001f751f7223 */ /* 0x000fe2000001081e */
[----:B------:R-:W-:Y:S01]  /*4900*/  FMUL.FTZ R145, R97, R21 ;  /* 0x0000001561917220 */ /* 0x000fe20000410000 */
[----:B------:R-:W-:Y:S01]  /*4910*/  FFMA.FTZ R28, R117, R28, R29 ;  /* 0x0000001c751c7223 */ /* 0x000fe2000001001d */
[----:B------:R-:W-:Y:S01]  /*4920*/  FMUL.FTZ R21, R118, R24 ;  /* 0x0000001876157220 */ /* 0x000fe20000410000 */
[----:B------:R-:W-:Y:S01]  /*4930*/  FADD.FTZ R31, R144, R31 ;  /* 0x0000001f901f7221 */ /* 0x000fe20000010000 */
[-C--:B------:R-:W-:Y:S01]  /*4940*/  FMUL.FTZ R20, R118, R26.reuse ;  /* 0x0000001a76147220 */ /* 0x080fe20000410000 */
[----:B------:R-:W-:Y:S01]  /*4950*/  FADD.FTZ R28, R145, R28 ;  /* 0x0000001c911c7221 */ /* 0x000fe20000010000 */
[C---:B------:R-:W-:Y:S01]  /*4960*/  FFMA.FTZ R21, R119.reuse, R26, R21 ;  /* 0x0000001a77157223 */ /* 0x040fe20000010015 */
[C---:B------:R-:W-:Y:S01]  /*4970*/  FMUL.FTZ R26, R124.reuse, R31 ;  /* 0x0000001f7c1a7220 */ /* 0x040fe20000410000 */
[----:B------:R-:W-:Y:S01]  /*4980*/  FFMA.FTZ R20, R119, R24, -R20 ;  /* 0x0000001877147223 */ /* 0x000fe20000010814 */
[-C--:B------:R-:W-:Y:S01]  /*4990*/  FMUL.FTZ R24, R124, R28.reuse ;  /* 0x0000001c7c187220 */ /* 0x080fe20000410000 */
[----:B------:R-:W-:Y:S01]  /*49a0*/  FMUL.FTZ R147, R99, R23 ;  /* 0x0000001763937220 */ /* 0x000fe20000410000 */
[----:B------:R-:W-:Y:S01]  /*49b0*/  FFMA.FTZ R26, R115, R28, R26 ;  /* 0x0000001c731a7223 */ /* 0x000fe2000001001a */
[----:B------:R-:W-:Y:S01]  /*49c0*/  FMUL.FTZ R146, R99, R22 ;  /* 0x0000001663927220 */ /* 0x000fe20000410000 */
[----:B------:R-:W-:Y:S01]  /*49d0*/  FFMA.FTZ R25, R115, R31, -R24 ;  /* 0x0000001f73197223 */ /* 0x000fe20000010818 */
[CC--:B------:R-:W-:Y:S01]  /*49e0*/  FMUL.FTZ R22, R116.reuse, R20.reuse ;  /* 0x0000001474167220 */ /* 0x0c0fe20000410000 */
[----:B------:R-:W-:Y:S01]  /*49f0*/  FADD.FTZ R31, R147, R26 ;  /* 0x0000001a931f7221 */ /* 0x000fe20000010000 */
[-C--:B------:R-:W-:Y:S01]  /*4a00*/  FMUL.FTZ R23, R116, R21.reuse ;  /* 0x0000001574177220 */ /* 0x080fe20000410000 */
[----:B------:R-:W-:Y:S01]  /*4a10*/  FADD.FTZ R30, R146, R25 ;  /* 0x00000019921e7221 */ /* 0x000fe20000010000 */
[C---:B------:R-:W-:Y:S01]  /*4a20*/  FFMA.FTZ R22, R117.reuse, R21, R22 ;  /* 0x0000001575167223 */ /* 0x040fe20000010016 */
[----:B------:R-:W-:Y:S01]  /*4a30*/  ISETP.GE.AND P0, PT, R56, 0x1, PT ;  /* 0x000000013800780c */ /* 0x000fe20003f06270 */
[----:B------:R-:W0:Y:S01]  /*4a40*/  SHFL.UP PT, R25, R31, 0x1, RZ ;  /* 0x042000001f197989 */ /* 0x000e2200000e00ff */
[----:B------:R-:W-:Y:S01]  /*4a50*/  FFMA.FTZ R23, R117, R20, -R23 ;  /* 0x0000001475177223 */ /* 0x000fe20000010817 */
[-C--:B------:R-:W-:Y:S01]  /*4a60*/  FMUL.FTZ R28, R124, R22.reuse ;  /* 0x000000167c1c7220 */ /* 0x080fe20000410000 */
[----:B------:R-:W-:Y:S01]  /*4a70*/  ISETP.GE.AND P1, PT, R56, 0x10, PT ;  /* 0x000000103800780c */ /* 0x000fe20003f26270 */
[----:B------:R-:W1:Y:S01]  /*4a80*/  SHFL.UP PT, R24, R30, 0x1, RZ ;  /* 0x042000001e187989 */ /* 0x000e6200000e00ff */
[-C--:B------:R-:W-:Y:S01]  /*4a90*/  FMUL.FTZ R21, R124, R23.reuse ;  /* 0x000000177c157220 */ /* 0x080fe20000410000 */
[C---:B------:R-:W-:Y:S01]  /*4aa0*/  FFMA.FTZ R28, R115.reuse, R23, -R28 ;  /* 0x00000017731c7223 */ /* 0x040fe2000001081c */
[----:B------:R-:W-:Y:S01]  /*4ab0*/  ISETP.NE.AND P2, PT, R56, 0x1f, PT ;  /* 0x0000001f3800780c */ /* 0x000fe20003f45270 */
[----:B------:R-:W-:Y:S01]  /*4ac0*/  BSSY B0, `(.L_x_1229) ;  /* 0x000008c000007945 */ /* 0x000fe20003800000 */
[----:B------:R-:W-:Y:S01]  /*4ad0*/  FFMA.FTZ R21, R115, R22, R21 ;  /* 0x0000001673157223 */ /* 0x000fe20000010015 */
[----:B------:R-:W-:Y:S01]  /*4ae0*/  SHF.R.U32.HI R154, RZ, 0x5, R54 ;  /* 0x00000005ff9a7819 */ /* 0x000fe20000011636 */
[----:B------:R-:W2:Y:S04]  /*4af0*/  SHFL.UP PT, R20, R28, 0x1, RZ ;  /* 0x042000001c147989 */ /* 0x000ea800000e00ff */
[----:B------:R-:W3:Y:S01]  /*4b00*/  SHFL.UP PT, R22, R21, 0x1, RZ ;  /* 0x0420000015167989 */ /* 0x000ee200000e00ff */
[C---:B0-----:R-:W-:Y:S01]  /*4b10*/  FMUL.FTZ R23, R21.reuse, R25 ;  /* 0x0000001915177220 */ /* 0x041fe20000410000 */
[----:B-1----:R-:W-:-:S03]  /*4b20*/  FMUL.FTZ R26, R21, R24 ;  /* 0x00000018151a7220 */ /* 0x002fc60000410000 */
[C---:B------:R-:W-:Y:S01]  /*4b30*/  FFMA.FTZ R23, R28.reuse, R24, -R23 ;  /* 0x000000181c177223 */ /* 0x040fe20000010817 */
[----:B------:R-:W-:-:S03]  /*4b40*/  FFMA.FTZ R26, R28, R25, R26 ;  /* 0x000000191c1a7223 */ /* 0x000fc6000001001a */
[----:B------:R-:W-:Y:S01]  /*4b50*/  @P0 FADD.FTZ R30, R30, R23 ;  /* 0x000000171e1e0221 */ /* 0x000fe20000010000 */
[----:B--2---:R-:W-:Y:S01]  /*4b60*/  FMUL.FTZ R25, R21, R20 ;  /* 0x0000001415197220 */ /* 0x004fe20000410000 */
[----:B------:R-:W-:-:S03]  /*4b70*/  @P0 FADD.FTZ R31, R31, R26 ;  /* 0x0000001a1f1f0221 */ /* 0x000fc60000010000 */
[----:B------:R-:W0:Y:S01]  /*4b80*/  SHFL.UP PT, R27, R30, 0x2, RZ ;  /* 0x044000001e1b7989 */ /* 0x000e2200000e00ff */
[CC--:B---3--:R-:W-:Y:S01]  /*4b90*/  FMUL.FTZ R23, R21.reuse, R22.reuse ;  /* 0x0000001615177220 */ /* 0x0c8fe20000410000 */
[C---:B------:R-:W-:Y:S02]  /*4ba0*/  FFMA.FTZ R22, R28.reuse, R22, R25 ;  /* 0x000000161c167223 */ /* 0x040fe40000010019 */
[----:B------:R-:W1:Y:S01]  /*4bb0*/  SHFL.UP PT, R29, R31, 0x2, RZ ;  /* 0x044000001f1d7989 */ /* 0x000e6200000e00ff */
[----:B------:R-:W-:Y:S02]  /*4bc0*/  @P0 FFMA.FTZ R28, R28, R20, -R23 ;  /* 0x000000141c1c0223 */ /* 0x000fe40000010817 */
[----:B------:R-:W-:Y:S02]  /*4bd0*/  FSEL R22, R21, R22, !P0 ;  /* 0x0000001615167208 */ /* 0x000fe40004000000 */
[----:B------:R-:W-:Y:S01]  /*4be0*/  ISETP.GE.AND P0, PT, R56, 0x2, PT ;  /* 0x000000023800780c */ /* 0x000fe20003f06270 */
[----:B------:R-:W2:Y:S04]  /*4bf0*/  SHFL.UP PT, R21, R28, 0x2, RZ ;  /* 0x044000001c157989 */ /* 0x000ea800000e00ff */
[----:B------:R-:W3:Y:S01]  /*4c00*/  SHFL.UP PT, R23, R22, 0x2, RZ ;  /* 0x0440000016177989 */ /* 0x000ee200000e00ff */
[C---:B0-----:R-:W-:Y:S01]  /*4c10*/  FMUL.FTZ R25, R22.reuse, R27 ;  /* 0x0000001b16197220 */ /* 0x041fe20000410000 */
[----:B-1----:R-:W-:-:S03]  /*4c20*/  FMUL.FTZ R20, R22, R29 ;  /* 0x0000001d16147220 */ /* 0x002fc60000410000 */
[C---:B------:R-:W-:Y:S01]  /*4c30*/  FFMA.FTZ R24, R28.reuse, R29, R25 ;  /* 0x0000001d1c187223 */ /* 0x040fe20000010019 */
[----:B------:R-:W-:-:S03]  /*4c40*/  FFMA.FTZ R27, R28, R27, -R20 ;  /* 0x0000001b1c1b7223 */ /* 0x000fc60000010814 */
        /* <DEDUP_REMOVED lines=9> */
[----:B------:R-:W2:Y:S01]  /*4ce0*/  SHFL.UP PT, R20, R28, 0x4, RZ ;  /* 0x048000001c147989 */ /* 0x000ea200000e00ff */
[----:B------:R-:W-:-:S03]  /*4cf0*/  ISETP.GE.AND P0, PT, R56, 0x4, PT ;  /* 0x000000043800780c */ /* 0x000fc60003f06270 */
[----:B------:R-:W3:Y:S01]  /*4d00*/  SHFL.UP PT, R21, R25, 0x4, RZ ;  /* 0x0480000019157989 */ /* 0x000ee200000e00ff */
[----:B0-----:R-:W-:-:S04]  /*4d10*/  FMUL.FTZ R27, R25, R24 ;  /* 0x00000018191b7220 */ /* 0x001fc80000410000 */
[-C--:B-1----:R-:W-:Y:S01]  /*4d20*/  FFMA.FTZ R27, R28, R23.reuse, -R27 ;  /* 0x000000171c1b7223 */ /* 0x082fe2000001081b */
[----:B------:R-:W-:-:S04]  /*4d30*/  FMUL.FTZ R29, R25, R23 ;  /* 0x00000017191d7220 */ /* 0x000fc80000410000 */
[----:B------:R-:W-:Y:S01]  /*4d40*/  @P0 FADD.FTZ R30, R30, R27 ;  /* 0x0000001b1e1e0221 */ /* 0x000fe20000010000 */
[C---:B--2---:R-:W-:Y:S01]  /*4d50*/  FMUL.FTZ R27, R25.reuse, R20 ;  /* 0x00000014191b7220 */ /* 0x044fe20000410000 */
[C---:B------:R-:W-:Y:S01]  /*4d60*/  FFMA.FTZ R24, R28.reuse, R24, R29 ;  /* 0x000000181c187223 */ /* 0x040fe2000001001d */
[-C--:B---3--:R-:W-:Y:S02]  /*4d70*/  FMUL.FTZ R23, R25, R21.reuse ;  /* 0x0000001519177220 */ /* 0x088fe40000410000 */
[C---:B------:R-:W-:Y:S01]  /*4d80*/  FFMA.FTZ R22, R28.reuse, R21, R27 ;  /* 0x000000151c167223 */ /* 0x040fe2000001001b */
[----:B------:R-:W-:Y:S01]  /*4d90*/  @P0 FADD.FTZ R31, R31, R24 ;  /* 0x000000181f1f0221 */ /* 0x000fe20000010000 */
[----:B------:R-:W0:Y:S01]  /*4da0*/  SHFL.UP PT, R27, R30, 0x8, RZ ;  /* 0x050000001e1b7989 */ /* 0x000e2200000e00ff */
[----:B------:R-:W-:Y:S02]  /*4db0*/  @P0 FFMA.FTZ R28, R28, R20, -R23 ;  /* 0x000000141c1c0223 */ /* 0x000fe40000010817 */
[----:B------:R-:W-:Y:S01]  /*4dc0*/  FSEL R22, R25, R22, !P0 ;  /* 0x0000001619167208 */ /* 0x000fe20004000000 */
        /* <DEDUP_REMOVED lines=21> */
[----:B------:R-:W-:Y:S01]  /*4f20*/  @!P0 LEA R152, R98, UR5, 0x4 ;  /* 0x0000000562988c11 */ /* 0x000fe2000f8e20ff */
[----:B0-----:R-:W-:-:S04]  /*4f30*/  FMUL.FTZ R27, R25, R23 ;  /* 0x00000017191b7220 */ /* 0x001fc80000410000 */
[-C--:B-1----:R-:W-:Y:S01]  /*4f40*/  FFMA.FTZ R29, R28, R22.reuse, -R27 ;  /* 0x000000161c1d7223 */ /* 0x082fe2000001081b */
[C---:B------:R-:W-:Y:S01]  /*4f50*/  FMUL.FTZ R33, R25.reuse, R22 ;  /* 0x0000001619217220 */ /* 0x040fe20000410000 */
[----:B--2---:R-:W-:-:S03]  /*4f60*/  FMUL.FTZ R22, R25, R20 ;  /* 0x0000001419167220 */ /* 0x004fc60000410000 */
[----:B------:R-:W-:Y:S01]  /*4f70*/  FFMA.FTZ R24, R28, R23, R33 ;  /* 0x000000171c187223 */ /* 0x000fe20000010021 */
[----:B------:R-:W-:Y:S01]  /*4f80*/  @P1 FADD.FTZ R30, R30, R29 ;  /* 0x0000001d1e1e1221 */ /* 0x000fe20000010000 */
[CC--:B---3--:R-:W-:Y:S01]  /*4f90*/  FFMA.FTZ R22, R28.reuse, R21.reuse, R22 ;  /* 0x000000151c167223 */ /* 0x0c8fe20000010016 */
[----:B------:R-:W-:Y:S01]  /*4fa0*/  FMUL.FTZ R27, R25, R21 ;  /* 0x00000015191b7220 */ /* 0x000fe20000410000 */
[----:B------:R-:W-:Y:S01]  /*4fb0*/  @P1 FADD.FTZ R31, R31, R24 ;  /* 0x000000181f1f1221 */ /* 0x000fe20000010000 */
[----:B------:R-:W-:Y:S01]  /*4fc0*/  @!P2 SHF.R.U32.HI R24, RZ, 0x1, R54 ;  /* 0x00000001ff18a819 */ /* 0x000fe20000011636 */
[----:B------:R-:W-:Y:S01]  /*4fd0*/  SHFL.UP PT, R148, R30, 0x1, RZ ;  /* 0x042000001e947989 */ /* 0x000fe200000e00ff */
[----:B------:R-:W-:Y:S01]  /*4fe0*/  @P1 FFMA.FTZ R28, R28, R20, -R27 ;  /* 0x000000141c1c1223 */ /* 0x000fe2000001081b */
[----:B------:R-:W-:Y:S02]  /*4ff0*/  FSEL R29, R25, R22, !P1 ;  /* 0x00000016191d7208 */ /* 0x000fe40004800000 */
[----:B------:R-:W-:-:S02]  /*5000*/  CS2R R22, SRZ ;  /* 0x0000000000167805 */ /* 0x000fc4000001ff00 */
[----:B------:R-:W-:Y:S01]  /*5010*/  MOV R21, RZ ;  /* 0x000000ff00157202 */ /* 0x000fe20000000f00 */
[----:B------:R-:W-:Y:S01]  /*5020*/  SHFL.UP PT, R149, R31, 0x1, RZ ;  /* 0x042000001f957989 */ /* 0x000fe200000e00ff */
[----:B------:R-:W-:Y:S02]  /*5030*/  MOV R20, 0x3f800000 ;  /* 0x3f80000000147802 */ /* 0x000fe40000000f00 */
[----:B------:R-:W-:Y:S01]  /*5040*/  @!P2 LOP3.LUT R153, R24, 0x7ffffff0, RZ, 0xc0, !PT ;  /* 0x7ffffff01899a812 */ /* 0x000fe200078ec0ff */
[----:B------:R-:W-:Y:S04]  /*5050*/  SHFL.UP PT, R150, R28, 0x1, RZ ;  /* 0x042000001c967989 */ /* 0x000fe800000e00ff */
[----:B------:R-:W-:Y:S01]  /*5060*/  @!P0 LDS.128 R20, [R152+0x2140] ;  /* 0x0021400098148984 */ /* 0x000fe20000000c00 */
[----:B------:R-:W-:-:S03]  /*5070*/  ISETP.NE.AND P0, PT, R154, RZ, PT ;  /* 0x000000ff9a00720c */ /* 0x000fc60003f05270 */
[----:B------:R-:W-:Y:S01]  /*5080*/  @!P2 STS.128 [R153+UR5+0x2100], R28 ;  /* 0x0021001c9900a988 */ /* 0x000fe20008000c05 */
[----:B------:R-:W-:Y:S06]  /*5090*/  BAR.SYNC.DEFER_BLOCKING 0x0 ;  /* 0x0000000000007b1d */ /* 0x000fec0000010000 */
[----:B------:R-:W-:Y:S04]  /*50a0*/  SHFL.UP PT, R151, R29, 0x1, RZ ;  /* 0x042000001d977989 */ /* 0x000fe800000e00ff */
[----:B------:R-:W-:Y:S04]  /*50b0*/  LDS.128 R24, [UR5+0x2100] ;  /* 0x00210005ff187984 */ /* 0x000fe80008000c00 */
[----:B------:R-:W0:Y:S02]  /*50c0*/  LDS.128 R32, [UR5+0x2110] ;  /* 0x00211005ff207984 */ /* 0x000e240008000c00 */
        /* <DEDUP_REMOVED lines=10> */
[----:B------:R-:W-:Y:S06]  /*5170*/  @!P0 BRA `(.L_x_1230) ;  /* 0x0000000000408947 */ /* 0x000fec0003800000 */
        /* <DEDUP_REMOVED lines=16> */
.L_x_1230:
        /* <DEDUP_REMOVED lines=16> */
.L_x_1231:
[----:B------:R-:W-:Y:S05]  /*5380*/  BSYNC B0 ;  /* 0x0000000000007941 */ /* 0x000fea0003800000 */
.L_x_1229:
        /* <DEDUP_REMOVED lines=108> */
[----:B------:R-:W0:Y:S01]  /*5a50*/  S2UR UR6, SR_CTAID.Y ;  /* 0x00000000000679c3 */ /* 0x000e220000002600 */
[----:B------:R-:W-:-:S05]  /*5a60*/  LEA R46, R98, UR5, 0x4 ;  /* 0x00000005622e7c11 */ /* 0x000fca000f8e20ff */
[----:B------:R1:W-:Y:S02]  /*5a70*/  STS.128 [R46+0x2140], R20 ;  /* 0x002140142e007388 */ /* 0x0003e40000000c00 */
[----:B------:R-:W2:Y:S08]  /*5a80*/  S2UR UR25, SR_CTAID.X ;  /* 0x00000000001979c3 */ /* 0x000eb00000002500 */
[----:B------:R-:W3:Y:S08]  /*5a90*/  LDC R49, c[0x0][0x224] ;  /* 0x00008900ff317b82 */ /* 0x000ef00000000800 */
[----:B------:R-:W4:Y:S01]  /*5aa0*/  LDC R51, c[0x0][0x21c] ;  /* 0x00008700ff337b82 */ /* 0x000f220000000800 */
[----:B0-----:R-:W-:-:S07]  /*5ab0*/  MOV R0, UR6 ;  /* 0x0000000600007c02 */ /* 0x001fce0008000f00 */
[----:B------:R-:W0:Y:S01]  /*5ac0*/  LDC.64 R24, c[0x0][0x310] ;  /* 0x0000c400ff187b82 */ /* 0x000e220000000a00 */
[----:B--2---:R-:W-:-:S05]  /*5ad0*/  MOV R53, UR25 ;  /* 0x0000001900357c02 */ /* 0x004fca0008000f00 */
[----:B------:R-:W-:-:S04]  /*5ae0*/  IMAD R44, R53, UR7, R0 ;  /* 0x00000007352c7c24 */ /* 0x000fc8000f8e0200 */
[----:B---3--:R-:W-:-:S04]  /*5af0*/  IMAD R44, R44, R49, RZ ;  /* 0x000000312c2c7224 */ /* 0x008fc800078e02ff */
[----:B----4-:R-:W-:Y:S02]  /*5b00*/  IMAD R49, R44, R51, RZ ;  /* 0x000000332c317224 */ /* 0x010fe400078e02ff */
[----:B------:R-:W-:-:S03]  /*5b10*/  IMAD R44, R51, UR4, R98 ;  /* 0x00000004332c7c24 */ /* 0x000fc6000f8e0262 */
[----:B------:R-:W-:Y:S02]  /*5b20*/  SHF.R.S32.HI R51, RZ, 0x1f, R49 ;  /* 0x0000001fff337819 */ /* 0x000fe40000011431 */
[----:B------:R-:W-:-:S04]  /*5b30*/  IADD3 R49, P0, R44, R49, RZ ;  /* 0x000000312c317210 */ /* 0x000fc80007f1e0ff */
[----:B------:R-:W-:Y:S02]  /*5b40*/  LEA.HI.X.SX32 R44, R44, R51, 0x1, P0 ;  /* 0x000000332c2c7211 */ /* 0x000fe400000f0eff */
[----:B0-----:R-:W-:-:S04]  /*5b50*/  LEA R24, P0, R49, R24, 0x4 ;  /* 0x0000001831187211 */ /* 0x001fc800078020ff */
[----:B------:R-:W-:-:S05]  /*5b60*/  LEA.HI.X R25, R49, R25, R44, 0x4, P0 ;  /* 0x0000001931197211 */ /* 0x000fca00000f242c */
[----:B------:R1:W-:Y:S04]  /*5b70*/  STG.E.128 desc[UR8][R24.64], R20 ;  /* 0x0000001418007986 */ /* 0x0003e8000c101d08 */
.L_x_1233:
[----:B------:R-:W-:Y:S05]  /*5b80*/  BSYNC B0 ;  /* 0x0000000000007941 */ /* 0x000fea0003800000 */
.L_x_1232:
[----:B------:R-:W-:Y:S01]  /*5b90*/  IADD3 R98, R98, 0x1, RZ ;  /* 0x0000000162627810 */ /* 0x000fe20007ffe0ff */
[C---:B-1---5:R-:W-:Y:S01]  /*5ba0*/  FMUL.FTZ R24, R37.reuse, R141 ;  /* 0x0000008d25187220 */ /* 0x062fe20000410000 */
        /* <DEDUP_REMOVED lines=49> */
.L_x_1228:
        /* <DEDUP_REMOVED lines=18> */
[----:B------:R0:W-:Y:S04]  /*5fe0*/  STS.128 [R20+0x20], R8 ;  /* 0x0000200814007388 */ /* 0x0001e80000000c00 */
[----:B------:R-:W-:Y:S01]  /*5ff0*/  STS.128 [R20+0x30], R12 ;  /* 0x0000300c14007388 */ /* 0x000fe20000000c00 */
[----:B------:R-:W-:-:S03]  /*6000*/  NOP ;  /* 0x0000000000007918 */ /* 0x000fc60000000000 */
[----:B------:R-:W2:Y:S01]  /*6010*/  LDS.128 R24, [R21] ;  /* 0x0000000015187984 */ /* 0x000ea20000000c00 */
[C---:B-1----:R-:W-:Y:S02]  /*6020*/  IMAD R7, R53.reuse, R37, R22 ;  /* 0x0000002535077224 */ /* 0x042fe400078e0216 */
[----:B------:R-:W-:Y:S01]  /*6030*/  IMAD.WIDE.U32 R4, R53, R36, UR6 ;  /* 0x0000000635047e25 */ /* 0x000fe2000f8e0024 */
[----:B------:R-:W1:Y:S01]  /*6040*/  LDS.128 R16, [R21+0x200] ;  /* 0x0002000015107984 */ /* 0x000e620000000c00 */
[----:B------:R-:W-:Y:S01]  /*6050*/  ULDC.64 UR6, c[0x0][0x2b8] ;  /* 0x0000ae0000067ab9 */ /* 0x000fe20000000a00 */
[----:B0-----:R-:W0:Y:S02]  /*6060*/  LDC R8, c[0x0][0x224] ;  /* 0x00008900ff087b82 */ /* 0x001e240000000800 */
[----:B------:R-:W3:Y:S01]  /*6070*/  LDS.128 R28, [R21+0x400] ;  /* 0x00040000151c7984 */ /* 0x000ee20000000c00 */
[----:B------:R-:W-:Y:S01]  /*6080*/  IADD3 R5, R5, R7, RZ ;  /* 0x0000000705057210 */ /* 0x000fe20007ffe0ff */
[----:B------:R-:W-:-:S02]  /*6090*/  IMAD R7, R3, UR6, RZ ;  /* 0x0000000603077c24 */ /* 0x000fc4000f8e02ff */
[----:B------:R-:W4:Y:S02]  /*60a0*/  LDS.128 R32, [R21+0x600] ;  /* 0x0006000015207984 */ /* 0x000f240000000c00 */
[C---:B------:R-:W-:Y:S02]  /*60b0*/  IMAD R7, R0.reuse, UR7, R7 ;  /* 0x0000000700077c24 */ /* 0x040fe4000f8e0207 */
[----:B------:R-:W-:Y:S01]  /*60c0*/  IMAD.WIDE.U32 R4, R0, UR6, R4 ;  /* 0x0000000600047c25 */ /* 0x000fe2000f8e0004 */
[----:B------:R-:W-:-:S04]  /*60d0*/  ULDC.64 UR6, c[0x0][0x308] ;  /* 0x0000c20000067ab9 */ /* 0x000fc80000000a00 */
[----:B------:R-:W-:Y:S02]  /*60e0*/  IADD3 R5, R5, R7, RZ ;  /* 0x0000000705057210 */ /* 0x000fe40007ffe0ff */
[----:B------:R-:W-:-:S04]  /*60f0*/  LEA R6, P0, R4, UR6, 0x2 ;  /* 0x0000000604067c11 */ /* 0x000fc8000f8010ff */
[----:B------:R-:W-:Y:S02]  /*6100*/  LEA.HI.X R7, R4, UR7, R5, 0x2, P0 ;  /* 0x0000000704077c11 */ /* 0x000fe400080f1405 */
[----:B0-----:R-:W-:Y:S01]  /*6110*/  ISETP.LE.AND P0, PT, R8, UR4, PT ;  /* 0x0000000408007c0c */ /* 0x001fe2000bf03270 */
[----:B------:R-:W-:-:S05]  /*6120*/  IMAD.WIDE R4, R58, 0x10, R6 ;  /* 0x000000103a047825 */ /* 0x000fca00078e0206 */
[----:B--2---:R0:W-:Y:S04]  /*6130*/  STG.E.128 desc[UR8][R4.64], R24 ;  /* 0x0000001804007986 */ /* 0x0041e8000c101d08 */
[----:B-1----:R0:W-:Y:S04]  /*6140*/  STG.E.128 desc[UR8][R4.64+0x200], R16 ;  /* 0x0002001004007986 */ /* 0x0021e8000c101d08 */
[----:B---3--:R0:W-:Y:S04]  /*6150*/  STG.E.128 desc[UR8][R4.64+0x400], R28 ;  /* 0x0004001c04007986 */ /* 0x0081e8000c101d08 */
[----:B----4-:R0:W-:Y:S01]  /*6160*/  STG.E.128 desc[UR8][R4.64+0x600], R32 ;  /* 0x0006002004007986 */ /* 0x0101e2000c101d08 */
[----:B------:R-:W-:Y:S05]  /*6170*/  @!P0 BRA `(.L_x_1235) ;  /* 0xffffffa4001c8947 */ /* 0x000fea000383ffff */
[----:B------:R-:W-:Y:S05]  /*6180*/  EXIT ;  /* 0x000000000000794d */ /* 0x000fea0003800000 */
.L_x_1236:
        /* <DEDUP_REMOVED lines=15> */
.L_x_5188:


//--------------------- .text._Z25selective_scan_fwd_kernelI32Selective_Scan_fwd_kernel_traitsILi64ELi16ELi1ELb1ELb1ELb0ELb1EfN3c107complexIfEEEEv13SSMParamsBase --------------------------
	.section	.text._Z25selective_scan_fwd_kernelI32Selective_Scan_fwd_kernel_traitsILi64ELi16ELi1ELb1ELb1ELb0ELb1EfN3c107complexIfEEEEv13SSMParamsBase,"ax",@progbits
	.align	128
        .global         _Z25selective_scan_fwd_kernelI32Selective_Scan_fwd_kernel_traitsILi64ELi16ELi1ELb1ELb1ELb0ELb1EfN3c107complexIfEEEEv13SSMParamsBase
        .type           _Z25selective_scan_fwd_kernelI32Selective_Scan_fwd_kernel_traitsILi64ELi16ELi1ELb1ELb1ELb0ELb1EfN3c107complexIfEEEEv13SSMParamsBase,@function
        .size           _Z25selective_scan_fwd_kernelI32Selective_Scan_fwd_kernel_traitsILi64ELi16ELi1ELb1ELb1ELb0ELb1EfN3c107complexIfEEEEv13SSMParamsBase,(.L_x_5189 - _Z25selective_scan_fwd_kernelI32Selective_Scan_fwd_kernel_traitsILi64ELi16ELi1ELb1ELb1ELb0ELb1EfN3c107complexIfEEEEv13SSMParamsBase)
        .other          _Z25selective_scan_fwd_kernelI32Selective_Scan_fwd_kernel_traitsILi64ELi16ELi1ELb1ELb1ELb0ELb1EfN3c107complexIfEEEEv13SSMParamsBase,@"STO_CUDA_ENTRY STV_DEFAULT"
_Z25selective_scan_fwd_kernelI32Selective_Scan_fwd_kernel_traitsILi64ELi16ELi1ELb1ELb1ELb0ELb1EfN3c107complexIfEEEEv13SSMParamsBase:
.text._Z25selective_scan_fwd_kernelI32Selective_Scan_fwd_kernel_traitsILi64ELi16ELi1ELb1ELb1ELb0ELb1EfN3c107complexIfEEEEv13SSMParamsBase:
        /* <DEDUP_REMOVED lines=95> */
.L_x_1276:
        /* <DEDUP_REMOVED lines=88> */
.L_x_1238:
[----:B------:R-:W-:Y:S05]  /*0b70*/  BSYNC B0 ;  /* 0x0000000000007941 */ /* 0x000fea0003800000 */
.L_x_1237:
        /* <DEDUP_REMOVED lines=37> */
.L_x_1240:
[----:B------:R-:W-:Y:S05]  /*0dd0*/  BSYNC B0 ;  /* 0x0000000000007941 */ /* 0x000fea0003800000 */
.L_x_1239:
        /* <DEDUP_REMOVED lines=35> */
.L_x_1242:
[----:B------:R-:W-:Y:S05]  /*1010*/  BSYNC B0 ;  /* 0x0000000000007941 */ /* 0x000fea0003800000 */
.L_x_1241:
        /* <DEDUP_REMOVED lines=37> */
.L_x_1244:
[----:B------:R-:W-:Y:S05]  /*1270*/  BSYNC B0 ;  /* 0x0000000000007941 */ /* 0x000fea0003800000 */
.L_x_1243:
        /* <DEDUP_REMOVED lines=35> */
.L_x_1246:
[----:B------:R-:W-:Y:S05]  /*14b0*/  BSYNC B0 ;  /* 0x0000000000007941 */ /* 0x000fea0003800000 */
.L_x_1245:
        /* <DEDUP_REMOVED lines=37> */
.L_x_1248:
[----:B------:R-:W-:Y:S05]  /*1710*/  BSYNC B0 ;  /* 0x0000000000007941 */ /* 0x000fea0003800000 */
.L_x_1247:
        /* <DEDUP_REMOVED lines=35> */
.L_x_1250:
[----:B------:R-:W-:Y:S05]  /*1950*/  BSYNC B0 ;  /* 0x0000000000007941 */ /* 0x000fea0003800000 */
.L_x_1249:
        /* <DEDUP_REMOVED lines=37> */
.L_x_1252:
[----:B------:R-:W-:Y:S05]  /*1bb0*/  BSYNC B0 ;  /* 0x0000000000007941 */ /* 0x000fea0003800000 */
.L_x_1251:
        /* <DEDUP_REMOVED lines=35> */
.L_x_1254:
[----:B------:R-:W-:Y:S05]  /*1df0*/  BSYNC B0 ;  /* 0x0000000000007941 */ /* 0x000fea0003800000 */
.L_x_1253:
        /* <DEDUP_REMOVED lines=41> */
.L_x_1256:
[----:B------:R-:W-:Y:S05]  /*2090*/  BSYNC B0 ;  /* 0x0000000000007941 */ /* 0x000fea0003800000 */
.L_x_1255:
        /* <DEDUP_REMOVED lines=33> */
.L_x_1258:
[----:B------:R-:W-:Y:S05]  /*22b0*/  BSYNC B0 ;  /* 0x0000000000007941 */ /* 0x000fea0003800000 */
.L_x_1257:
        /* <DEDUP_REMOVED lines=33> */
.L_x_1260:
[----:B------:R-:W-:Y:S05]  /*24d0*/  BSYNC B0 ;  /* 0x0000000000007941 */ /* 0x000fea0003800000 */
.L_x_1259:
        /* <DEDUP_REMOVED lines=33> */
.L_x_1262:
[----:B------:R-:W-:Y:S05]  /*26f0*/  BSYNC B0 ;  /* 0x0000000000007941 */ /* 0x000fea0003800000 */
.L_x_1261:
        /* <DEDUP_REMOVED lines=33> */
.L_x_1264:
[----:B------:R-:W-:Y:S05]  /*2910*/  BSYNC B0 ;  /* 0x0000000000007941 */ /* 0x000fea0003800000 */
.L_x_1263:
        /* <DEDUP_REMOVED lines=33> */
.L_x_1266:
[----:B------:R-:W-:Y:S05]  /*2b30*/  BSYNC B0 ;  /* 0x0000000000007941 */ /* 0x000fea0003800000 */
.L_x_1265:
        /* <DEDUP_REMOVED lines=33> */
.L_x_1268:
[----:B------:R-:W-:Y:S05]  /*2d50*/  BSYNC B0 ;  /* 0x0000000000007941 */ /* 0x000fea0003800000 */
.L_x_1267:
        /* <DEDUP_REMOVED lines=45> */
.L_x_1275:
        /* <DEDUP_REMOVED lines=549> */
.L_x_1271:
        /* <DEDUP_REMOVED lines=16> */
.L_x_1272:
[----:B------:R-:W-:Y:S05]  /*5380*/  BSYNC B0 ;  /* 0x0000000000007941 */ /* 0x000fea0003800000 */
.L_x_1270:
        /* <DEDUP_REMOVED lines=127> */
.L_x_1274:
[----:B------:R-:W-:Y:S05]  /*5b80*/  BSYNC B0 ;  /* 0x0000000000007941 */ /* 0x000fea0003800000 */
.L_x_1273:
        /* <DEDUP_REMOVED lines=51> */
.L_x_1269:
[----:B------:R-:W0:Y:S01]  /*5ec0*/  LDC.64 R40, c[0x0][0x2b0] ;  /* 0x0000ac00ff287b82 */ /* 0x000e220000000a00 */
[----:B------:R-:W-:Y:S01]  /*5ed0*/  LEA R37, R56, R57, 0x2 ;  /* 0x0000003938257211 */ /* 0x000fe200078e10ff */
[----:B------:R-:W-:Y:S01]  /*5ee0*/  USHF.L.U32 UR6, UR4, 0xa, URZ ;  /* 0x0000000a04067899 */ /* 0x000fe2000800063f */
[----:B------:R-:W-:Y:S01]  /*5ef0*/  IADD3 R65, R57, R56, RZ ;  /* 0x0000003839417210 */ /* 0x000fe20007ffe0ff */
[----:B------:R-:W-:Y:S01]  /*5f00*/  ULDC.64 UR10, c[0x0][0x2b8] ;  /* 0x0000ae00000a7ab9 */ /* 0x000fe20000000a00 */
[----:B------:R-:W-:-:S03]  /*5f10*/  LEA R37, R37, UR5, 0x4 ;  /* 0x0000000525257c11 */ /* 0x000fc6000f8e20ff */
[----:B------:R-:W-:Y:S01]  /*5f20*/  BAR.SYNC.DEFER_BLOCKING 0x0 ;  /* 0x0000000000007b1d */ /* 0x000fe20000010000 */
[----:B------:R-:W-:Y:S01]  /*5f30*/  LEA R36, R65, UR5, 0x4 ;  /* 0x0000000541247c11 */ /* 0x000fe2000f8e20ff */
[----:B------:R-:W-:Y:S01]  /*5f40*/  USHF.R.S32.HI UR7, URZ, 0x1f, UR6 ;  /* 0x0000001f3f077899 */ /* 0x000fe20008011406 */
[----:B------:R-:W-:-:S05]  /*5f50*/  IMAD R45, R3, UR10, RZ ;  /* 0x0000000a032d7c24 */ /* 0x000fca000f8e02ff */
[----:B------:R-:W1:Y:S01]  /*5f60*/  LDC.64 R42, c[0x0][0x2a0] ;  /* 0x0000a800ff2a7b82 */ /* 0x000e620000000a00 */
[----:B------:R-:W-:Y:S01]  /*5f70*/  IMAD R45, R0, UR11, R45 ;  /* 0x0000000b002d7c24 */ /* 0x000fe2000f8e022d */
[----:B------:R-:W-:Y:S01]  /*5f80*/  ULDC.64 UR12, c[0x0][0x2a8] ;  /* 0x0000aa00000c7ab9 */ /* 0x000fe20000000a00 */
[-C--:B0-----:R-:W-:Y:S02]  /*5f90*/  IMAD R20, R55, R40.reuse, RZ ;  /* 0x0000002837147224 */ /* 0x081fe400078e02ff */
[C---:B------:R-:W-:Y:S01]  /*5fa0*/  IMAD.WIDE.U32 R38, R53.reuse, R40, UR6 ;  /* 0x0000000635267e25 */ /* 0x040fe2000f8e0028 */
[----:B------:R-:W-:Y:S03]  /*5fb0*/  STS.128 [R37], R16 ;  /* 0x0000001025007388 */ /* 0x000fe60000000c00 */
[----:B------:R-:W-:Y:S01]  /*5fc0*/  IMAD R41, R53, R41, R20 ;  /* 0x0000002935297224 */ /* 0x000fe200078e0214 */
[----:B------:R-:W-:Y:S01]  /*5fd0*/  STS.128 [R37+0x10], R4 ;  /* 0x0000100425007388 */ /* 0x000fe20000000c00 */
[----:B-1----:R-:W-:-:S03]  /*5fe0*/  IMAD R40, R55, R42, RZ ;  /* 0x0000002a37287224 */ /* 0x002fc600078e02ff */
[----:B------:R-:W-:Y:S01]  /*5ff0*/  IADD3 R39, R39, R41, RZ ;  /* 0x0000002927277210 */ /* 0x000fe20007ffe0ff */
[----:B------:R-:W-:Y:S01]  /*6000*/  STS.128 [R37+0x20], R8 ;  /* 0x0000200825007388 */ /* 0x000fe20000000c00 */
[----:B------:R-:W-:-:S03]  /*6010*/  IMAD R43, R53, R43, R40 ;  /* 0x0000002b352b7224 */ /* 0x000fc600078e0228 */
[----:B------:R-:W-:Y:S01]  /*6020*/  STS.128 [R37+0x30], R12 ;  /* 0x0000300c25007388 */ /* 0x000fe20000000c00 */
[----:B------:R-:W-:-:S03]  /*6030*/  NOP ;  /* 0x0000000000007918 */ /* 0x000fc60000000000 */
[----:B------:R-:W0:Y:S01]  /*6040*/  LDS.128 R32, [R36] ;  /* 0x0000000024207984 */ /* 0x000e220000000c00 */
[----:B------:R-:W-:-:S03]  /*6050*/  IMAD.WIDE.U32 R40, R53, R42, UR6 ;  /* 0x0000000635287e25 */ /* 0x000fc6000f8e002a */
[----:B------:R-:W1:Y:S01]  /*6060*/  LDS.128 R28, [R36+0x200] ;  /* 0x00020000241c7984 */ /* 0x000e620000000c00 */
[C---:B------:R-:W-:Y:S01]  /*6070*/  IMAD.WIDE.U32 R38, R0.reuse, UR10, R38 ;  /* 0x0000000a00267c25 */ /* 0x040fe2000f8e0026 */
[----:B------:R-:W-:Y:S01]  /*6080*/  IADD3 R43, R41, R43, RZ ;  /* 0x0000002b292b7210 */ /* 0x000fe20007ffe0ff */
[----:B------:R-:W-:Y:S01]  /*6090*/  ULDC.64 UR10, c[0x0][0x308] ;  /* 0x0000c200000a7ab9 */ /* 0x000fe20000000a00 */
[----:B------:R-:W2:Y:S01]  /*60a0*/  LDS.128 R24, [R36+0x400] ;  /* 0x0004000024187984 */ /* 0x000ea20000000c00 */
[----:B------:R-:W-:Y:S01]  /*60b0*/  IMAD R41, R3, UR12, RZ ;  /* 0x0000000c03297c24 */ /* 0x000fe2000f8e02ff */
[----:B------:R-:W-:Y:S02]  /*60c0*/  MOV R42, R40 ;  /* 0x00000028002a7202 */ /* 0x000fe40000000f00 */
[----:B------:R-:W3:Y:S01]  /*60d0*/  LDS.128 R20, [R36+0x600] ;  /* 0x0006000024147984 */ /* 0x000ee20000000c00 */
[----:B------:R-:W-:Y:S01]  /*60e0*/  IADD3 R39, R39, R45, RZ ;  /* 0x0000002d27277210 */ /* 0x000fe20007ffe0ff */
[----:B------:R-:W-:Y:S01]  /*60f0*/  IMAD R47, R0, UR13, R41 ;  /* 0x0000000d002f7c24 */ /* 0x000fe2000f8e0229 */
        /* <DEDUP_REMOVED lines=44> */
[----:B------:R-:W-:Y:S01]  /*63c0*/  FMUL.FTZ R45, R27, -1.4426950216293334961 ;  /* 0xbfb8aa3b1b2d7820 */ /* 0x000fe20000410000 */
[----:B--2---:R-:W-:Y:S01]  /*63d0*/  FMUL.FTZ R49, R23, -1.4426950216293334961 ;  /* 0xbfb8aa3b17317820 */ /* 0x004fe20000410000 */
        /* <DEDUP_REMOVED lines=61> */
[----:B------:R-:W-:-:S06]  /*67b0*/  FMUL.FTZ R7, R26, R7 ;  /* 0x000000071a077220 */ /* 0x000fcc0000410000 */
[----:B------:R-:W-:Y:S01]  /*67c0*/  BAR.SYNC.DEFER_BLOCKING 0x0 ;  /* 0x0000000000007b1d */ /* 0x000fe20000010000 */
[----:B--2---:R-:W-:-:S05]  /*67d0*/  FMUL.FTZ R24, R23, R74 ;  /* 0x0000004a17187220 */ /* 0x004fca0000410000 */
[----:B------:R-:W2:Y:S01]  /*67e0*/  MUFU.RCP R70, R41 ;  /* 0x0000002900467308 */ /* 0x000ea20000001000 */
[----:B------:R-:W-:Y:S01]  /*67f0*/  FMUL.FTZ R27, R24, R11 ;  /* 0x0000000b181b7220 */ /* 0x000fe20000410000 */
[----:B0-----:R-:W-:-:S06]  /*6800*/  FMUL.FTZ R23, R22, R75 ;  /* 0x0000004b16177220 */ /* 0x001fcc0000410000 */
[----:B------:R-:W0:Y:S01]  /*6810*/  MUFU.RCP R40, R47 ;  /* 0x0000002f00287308 */ /* 0x000e220000001000 */
[----:B------:R-:W-:-:S07]  /*6820*/  FMUL.FTZ R26, R23, R10 ;  /* 0x0000000a171a7220 */ /* 0x000fce0000410000 */
[----:B------:R-:W3:Y:S01]  /*6830*/  MUFU.RCP R41, R46 ;  /* 0x0000002e00297308 */ /* 0x000ee20000001000 */
[----:B--2---:R-:W-:Y:S01]  /*6840*/  FMUL.FTZ R30, R31, R70 ;  /* 0x000000461f1e7220 */ /* 0x004fe20000410000 */
[----:B------:R2:W-:Y:S03]  /*6850*/  STS.128 [R37+0x10], R4 ;  /* 0x0000100425007388 */ /* 0x0005e60000000c00 */
[----:B------:R-:W-:-:S03]  /*6860*/  FMUL.FTZ R19, R30, R19 ;  /* 0x000000131e137220 */ /* 0x000fc60000410000 */
[----:B------:R-:W4:Y:S01]  /*6870*/  MUFU.RCP R43, R50 ;  /* 0x00000032002b7308 */ /* 0x000f220000001000 */
[----:B0-----:R-:W-:Y:S01]  /*6880*/  FMUL.FTZ R22, R21, R40 ;  /* 0x0000002815167220 */ /* 0x001fe20000410000 */
[----:B------:R-:W-:Y:S03]  /*6890*/  STS.128 [R37], R16 ;  /* 0x0000001025007388 */ /* 0x000fe60000000c00 */
[----:B------:R-:W-:-:S03]  /*68a0*/  FMUL.FTZ R25, R22, R9 ;  /* 0x0000000916197220 */ /* 0x000fc60000410000 */
[----:B------:R-:W0:Y:S01]  /*68b0*/  MUFU.RCP R42, R51 ;  /* 0x00000033002a7308 */ /* 0x000e220000001000 */
[----:B---3--:R-:W-:-:S04]  /*68c0*/  FMUL.FTZ R21, R20, R41 ;  /* 0x0000002914157220 */ /* 0x008fc80000410000 */
[----:B------:R-:W-:-:S03]  /*68d0*/  FMUL.FTZ R24, R21, R8 ;  /* 0x0000000815187220 */ /* 0x000fc60000410000 */
[----:B------:R-:W3:Y:S01]  /*68e0*/  MUFU.RCP R65, R65 ;  /* 0x0000004100417308 */ /* 0x000ee20000001000 */
[----:B----4-:R-:W-:Y:S01]  /*68f0*/  FMUL.FTZ R9, R32, R43 ;  /* 0x0000002b20097220 */ /* 0x010fe20000410000 */
[----:B------:R-:W-:Y:S03]  /*6900*/  STS.128 [R37+0x20], R24 ;  /* 0x0000201825007388 */ /* 0x000fe60000000c00 */
[----:B------:R-:W-:-:S03]  /*6910*/  FMUL.FTZ R12, R9, R12 ;  /* 0x0000000c090c7220 */ /* 0x000fc60000410000 */
[----:B------:R-:W4:Y:S01]  /*6920*/  MUFU.RCP R66, R66 ;  /* 0x0000004200427308 */ /* 0x000f220000001000 */
[----:B0-----:R-:W-:-:S04]  /*6930*/  FMUL.FTZ R8, R33, R42 ;  /* 0x0000002a21087220 */ /* 0x001fc80000410000 */
[----:B------:R-:W-:Y:S01]  /*6940*/  FMUL.FTZ R13, R8, R13 ;  /* 0x0000000d080d7220 */ /* 0x000fe20000410000 */
[----:B-1----:R-:W-:Y:S02]  /*6950*/  IMAD R8, R55, R38, RZ ;  /* 0x0000002637087224 */ /* 0x002fe400078e02ff */
[----:B---3--:R-:W-:-:S04]  /*6960*/  FMUL.FTZ R11, R34, R65 ;  /* 0x00000041220b7220 */ /* 0x008fc80000410000 */
[----:B------:R-:W-:Y:S01]  /*6970*/  FMUL.FTZ R14, R11, R14 ;  /* 0x0000000e0b0e7220 */ /* 0x000fe20000410000 */
[C---:B------:R-:W-:Y:S02]  /*6980*/  IMAD R11, R53.reuse, R39, R8 ;  /* 0x00000027350b7224 */ /* 0x040fe400078e0208 */
[----:B------:R-:W-:-:S04]  /*6990*/  IMAD.WIDE.U32 R8, R53, R38, UR6 ;  /* 0x0000000635087e25 */ /* 0x000fc8000f8e0026 */
[----:B----4-:R-:W-:Y:S01]  /*69a0*/  FMUL.FTZ R10, R35, R66 ;  /* 0x00000042230a7220 */ /* 0x010fe20000410000 */
[----:B------:R-:W-:Y:S02]  /*69b0*/  ULDC.64 UR6, c[0x0][0x2c8] ;  /* 0x0000b20000067ab9 */ /* 0x000fe40000000a00 */
[----:B--2---:R-:W-:Y:S02]  /*69c0*/  IMAD R5, R3, UR6, RZ ;  /* 0x0000000603057c24 */ /* 0x004fe4000f8e02ff */
[----:B------:R-:W-:Y:S01]  /*69d0*/  FMUL.FTZ R15, R10, R15 ;  /* 0x0000000f0a0f7220 */ /* 0x000fe20000410000 */
[----:B------:R-:W-:Y:S01]  /*69e0*/  IADD3 R9, R9, R11, RZ ;  /* 0x0000000b09097210 */ /* 0x000fe20007ffe0ff */
[----:B------:R-:W-:-:S03]  /*69f0*/  IMAD R7, R0, UR7, R5 ;  /* 0x0000000700077c24 */ /* 0x000fc6000f8e0205 */
[----:B------:R-:W-:Y:S01]  /*6a00*/  STS.128 [R37+0x30], R12 ;  /* 0x0000300c25007388 */ /* 0x000fe20000000c00 */
[----:B------:R-:W-:-:S03]  /*6a10*/  NOP ;  /* 0x0000000000007918 */ /* 0x000fc60000000000 */
[----:B------:R-:W0:Y:S01]  /*6a20*/  LDS.128 R20, [R36] ;  /* 0x0000000024147984 */ /* 0x000e220000000c00 */
[----:B------:R-:W-:Y:S01]  /*6a30*/  IMAD.WIDE.U32 R4, R0, UR6, R8 ;  /* 0x0000000600047c25 */ /* 0x000fe2000f8e0008 */
[----:B------:R-:W-:Y:S01]  /*6a40*/  ULDC.64 UR6, c[0x0][0x320] ;  /* 0x0000c80000067ab9 */ /* 0x000fe20000000a00 */
[----:B------:R-:W1:Y:S01]  /*6a50*/  LDC R8, c[0x0][0x224] ;  /* 0x00008900ff087b82 */ /* 0x000e620000000800 */
[----:B------:R-:W2:Y:S02]  /*6a60*/  LDS.128 R28, [R36+0x200] ;  /* 0x00020000241c7984 */ /* 0x000ea40000000c00 */
[----:B------:R-:W-:Y:S02]  /*6a70*/  IADD3 R5, R5, R7, RZ ;  /* 0x0000000705057210 */ /* 0x000fe40007ffe0ff */
[----:B------:R-:W3:Y:S01]  /*6a80*/  LDS.128 R32, [R36+0x400] ;  /* 0x0004000024207984 */ /* 0x000ee20000000c00 */
[----:B------:R-:W-:-:S03]  /*6a90*/  LEA R6, P0, R4, UR6, 0x2 ;  /* 0x0000000604067c11 */ /* 0x000fc6000f8010ff */
[----:B------:R-:W4:Y:S01]  /*6aa0*/  LDS.128 R40, [R36+0x600] ;  /* 0x0006000024287984 */ /* 0x000f220000000c00 */
[----:B------:R-:W-:-:S03]  /*6ab0*/  LEA.HI.X R7, R4, UR7, R5, 0x2, P0 ;  /* 0x0000000704077c11 */ /* 0x000fc600080f1405 */
[----:B------:R-:W-:Y:S01]  /*6ac0*/  IMAD.WIDE R4, R58, 0x10, R6 ;  /* 0x000000103a047825 */ /* 0x000fe200078e0206 */
[----:B-1----:R-:W-:-:S04]  /*6ad0*/  ISETP.LE.AND P0, PT, R8, UR4, PT ;  /* 0x0000000408007c0c */ /* 0x002fc8000bf03270 */
[----:B0-----:R0:W-:Y:S04]  /*6ae0*/  STG.E.128 desc[UR8][R4.64], R20 ;  /* 0x0000001404007986 */ /* 0x0011e8000c101d08 */
[----:B--2---:R0:W-:Y:S04]  /*6af0*/  STG.E.128 desc[UR8][R4.64+0x200], R28 ;  /* 0x0002001c04007986 */ /* 0x0041e8000c101d08 */
[----:B---3--:R0:W-:Y:S04]  /*6b00*/  STG.E.128 desc[UR8][R4.64+0x400], R32 ;  /* 0x0004002004007986 */ /* 0x0081e8000c101d08 */
[----:B----4-:R0:W-:Y:S01]  /*6b10*/  STG.E.128 desc[UR8][R4.64+0x600], R40 ;  /* 0x0006002804007986 */ /* 0x0101e2000c101d08 */
[----:B------:R-:W-:Y:S05]  /*6b20*/  @!P0 BRA `(.L_x_1276) ;  /* 0xffffff9800b08947 */ /* 0x000fea000383ffff */
[----:B------:R-:W-:Y:S05]  /*6b30*/  EXIT ;  /* 0x000000000000794d */ /* 0x000fea0003800000 */
.L_x_1277:
        /* <DEDUP_REMOVED lines=12> */
.L_x_5189:


//--------------------- .text._Z25selective_scan_fwd_kernelI32Selective_Scan_fwd_kernel_traitsILi64ELi16ELi1ELb1ELb1ELb1ELb0EfN3c107complexIfEEEEv13SSMParamsBase --------------------------
	.section	.text._Z25selective_scan_fwd_kernelI32Selective_Scan_fwd_kernel_traitsILi64ELi16ELi1ELb1ELb1ELb1ELb0EfN3c107complexIfEEEEv13SSMParamsBase,"ax",@progbits
	.align	128
        .global         _Z25selective_scan_fwd_kernelI32Selective_Scan_fwd_kernel_traitsILi64ELi16ELi1ELb1ELb1ELb1ELb0EfN3c107complexIfEEEEv13SSMParamsBase
        .type           _Z25selective_scan_fwd_kernelI32Selective_Scan_fwd_kernel_traitsILi64ELi16ELi1ELb1ELb1ELb1ELb0EfN3c107complexIfEEEEv13SSMParamsBase,@function
        .size           _Z25selective_scan_fwd_kernelI32Selective_Scan_fwd_kernel_traitsILi64ELi16ELi1ELb1ELb1ELb1ELb0EfN3c107complexIfEEEEv13SSMParamsBase,(.L_x_5190 - _Z25selective_scan_fwd_kernelI32Selective_Scan_fwd_kernel_traitsILi64ELi16ELi1ELb1ELb1ELb1ELb0EfN3c107complexIfEEEEv13SSMParamsBase)
        .other          _Z25selective_scan_fwd_kernelI32Selective_Scan_fwd_kernel_traitsILi64ELi16ELi1ELb1ELb1ELb1ELb0EfN3c107complexIfEEEEv13SSMParamsBase,@"STO_CUDA_ENTRY STV_DEFAULT"
_Z25selective_scan_fwd_kernelI32Selective_Scan_fwd_kernel_traitsILi64ELi16ELi1ELb1ELb1ELb1ELb0EfN3c107complexIfEEEEv13SSMParamsBase:
.text._Z25selective_scan_fwd_kernelI32Selective_Scan_fwd_kernel_traitsILi64ELi16ELi1ELb1ELb1ELb1ELb0EfN3c107complexIfEEEEv13SSMParamsBase:
        /* <DEDUP_REMOVED lines=122> */
.L_x_1317:
        /* <DEDUP_REMOVED lines=25> */
[----:B---3--:R1:W-:Y:S04]  /*0930*/  STS.128 [R24+0x200], R12 ;  /* 0x0002000c18007388 */ /* 0x0083e80000000c00 */
        /* <DEDUP_REMOVED lines=8> */
[----:B-1----:R-:W4:Y:S04]  /*09c0*/  LDG.E.128 R12, desc[UR18][R2.64] ;  /* 0x00000012020c7981 */ /* 0x002f28000c1e1d00 */
[----:B--2---:R-:W2:Y:S04]  /*09d0*/  LDG.E.128 R16, desc[UR18][R2.64+0x200] ;  /* 0x0002001202107981 */ /* 0x004ea8000c1e1d00 */
[----:B---3--:R-:W3:Y:S04]  /*09e0*/  LDG.E.128 R20, desc[UR18][R2.64+0x400] ;  /* 0x0004001202147981 */ /* 0x008ee8000c1e1d00 */
[----:B------:R-:W5:Y:S01]  /*09f0*/  LDG.E.128 R28, desc[UR18][R2.64+0x600] ;  /* 0x00060012021c7981 */ /* 0x000f62000c1e1d00 */
[----:B------:R-:W-:Y:S01]  /*0a00*/  ULDC.U8 UR7, c[0x0][0x22e] ;  /* 0x00008b8000077ab9 */ /* 0x000fe20000000000 */
[----:B------:R-:W-:Y:S02]  /*0a10*/  BSSY B0, `(.L_x_1278) ;  /* 0x000003a000007945 */ /* 0x000fe40003800000 */
[----:B----4-:R-:W-:Y:S04]  /*0a20*/  STS.128 [R24], R12 ;  /* 0x0000000c18007388 */ /* 0x010fe80000000c00 */
[----:B--2---:R-:W-:Y:S04]  /*0a30*/  STS.128 [R24+0x200], R16 ;  /* 0x0002001018007388 */ /* 0x004fe80000000c00 */
[----:B---3--:R-:W-:Y:S04]  /*0a40*/  STS.128 [R24+0x400], R20 ;  /* 0x0004001418007388 */ /* 0x008fe80000000c00 */
        /* <DEDUP_REMOVED lines=54> */
.L_x_1279:
[----:B------:R-:W-:Y:S05]  /*0db0*/  BSYNC B0 ;  /* 0x0000000000007941 */ /* 0x000fea0003800000 */
.L_x_1278:
        /* <DEDUP_REMOVED lines=37> */
.L_x_1281:
[----:B------:R-:W-:Y:S05]  /*1010*/  BSYNC B0 ;  /* 0x0000000000007941 */ /* 0x000fea0003800000 */
.L_x_1280:
        /* <DEDUP_REMOVED lines=35> */
.L_x_1283:
[----:B------:R-:W-:Y:S05]  /*1250*/  BSYNC B0 ;  /* 0x0000000000007941 */ /* 0x000fea0003800000 */
.L_x_1282:
        /* <DEDUP_REMOVED lines=37> */
.L_x_1285:
[----:B------:R-:W-:Y:S05]  /*14b0*/  BSYNC B0 ;  /* 0x0000000000007941 */ /* 0x000fea0003800000 */
.L_x_1284:
        /* <DEDUP_REMOVED lines=35> */
.L_x_1287:
[----:B------:R-:W-:Y:S05]  /*16f0*/  BSYNC B0 ;  /* 0x0000000000007941 */ /* 0x000fea0003800000 */
.L_x_1286:
        /* <DEDUP_REMOVED lines=37> */
.L_x_1289:
[----:B------:R-:W-:Y:S05]  /*1950*/  BSYNC B0 ;  /* 0x0000000000007941 */ /* 0x000fea0003800000 */
.L_x_1288:
        /* <DEDUP_REMOVED lines=35> */
.L_x_1291:
[----:B------:R-:W-:Y:S05]  /*1b90*/  BSYNC B0 ;  /* 0x0000000000007941 */ /* 0x000fea0003800000 */
.L_x_1290:
        /* <DEDUP_REMOVED lines=37> */
.L_x_1293:
[----:B------:R-:W-:Y:S05]  /*1df0*/  BSYNC B0 ;  /* 0x0000000000007941 */ /* 0x000fea0003800000 */
.L_x_1292:
        /* <DEDUP_REMOVED lines=35> */
.L_x_1295:
[----:B------:R-:W-:Y:S05]  /*2030*/  BSYNC B0 ;  /* 0x0000000000007941 */ /* 0x000fea0003800000 */
.L_x_1294:
        /* <DEDUP_REMOVED lines=41> */
.L_x_1297:
[----:B------:R-:W-:Y:S05]  /*22d0*/  BSYNC B0 ;  /* 0x0000000000007941 */ /* 0x000fea0003800000 */
.L_x_1296:
        /* <DEDUP_REMOVED lines=33> */
.L_x_1299:
[----:B------:R-:W-:Y:S05]  /*24f0*/  BSYNC B0 ;  /* 0x0000000000007941 */ /* 0x000fea0003800000 */
.L_x_1298:
        /* <DEDUP_REMOVED lines=33> */
.L_x_1301:
[----:B------:R-:W-:Y:S05]  /*2710*/  BSYNC B0 ;  /* 0x0000000000007941 */ /* 0x000fea0003800000 */
.L_x_1300:
        /* <DEDUP_REMOVED lines=33> */
.L_x_1303:
[----:B------:R-:W-:Y:S05]  /*2930*/  BSYNC B0 ;  /* 0x0000000000007941 */ /* 0x000fea0003800000 */
.L_x_1302:
        /* <DEDUP_REMOVED lines=33> */
.L_x_1305:
[----:B------:R-:W-:Y:S05]  /*2b50*/  BSYNC B0 ;  /* 0x0000000000007941 */ /* 0x000fea0003800000 */
.L_x_1304:
        /* <DEDUP_REMOVED lines=33> */
.L_x_1307:
[----:B------:R-:W-:Y:S05]  /*2d70*/  BSYNC B0 ;  /* 0x0000000000007941 */ /* 0x000fea0003800000 */
.L_x_1306:
        /* <DEDUP_REMOVED lines=33> */
.L_x_1309:
[----:B------:R-:W-:Y:S05]  /*2f90*/  BSYNC B0 ;  /* 0x0000000000007941 */ /* 0x000fea0003800000 */
.L_x_1308:
        /* <DEDUP_REMOVED lines=19> */
[----:B------:R-:W-:Y:S01]  /*30d0*/  SHF.L.U32 R0, R26, 0x3, RZ ;  /* 0x000000031a007819 */ /* 0x000fe200000006ff */
[----:B------:R-:W-:Y:S01]  /*30e0*/  FMUL.FTZ R161, R158, R142 ;  /* 0x0000008e9ea17220 */ /* 0x000fe20000410000 */
[----:B------:R-:W-:Y:S01]  /*30f0*/  FMUL.FTZ R158, R152, R140 ;  /* 0x0000008c989e7220 */ /* 0x000fe20000410000 */
[----:B------:R-:W-:Y:S01]  /*3100*/  FMUL.FTZ R152, R150, R134 ;  /* 0x0000008696987220 */ /* 0x000fe20000410000 */
[----:B------:R-:W-:Y:S01]  /*3110*/  LOP3.LUT R0, R0, 0xffffff00, RZ, 0xc0, !PT ;  /* 0xffffff0000007812 */ /* 0x000fe200078ec0ff */
[----:B------:R-:W-:Y:S01]  /*3120*/  FMUL.FTZ R150, R4, R132 ;  /* 0x0000008404967220 */ /* 0x000fe20000410000 */
[----:B------:R-:W-:Y:S01]  /*3130*/  FMUL.FTZ R163, R156, R111 ;  /* 0x0000006f9ca37220 */ /* 0x000fe20000410000 */
[----:B------:R-:W-:Y:S01]  /*3140*/  FMUL.FTZ R156, R154, R138 ;  /* 0x0000008a9a9c7220 */ /* 0x000fe20000410000 */
[----:B------:R-:W-:Y:S01]  /*3150*/  IADD3 R2, R0, R27, RZ ;  /* 0x0000001b00027210 */ /* 0x000fe20007ffe0ff */
[----:B------:R-:W-:Y:S01]  /*3160*/  FMUL.FTZ R154, R148, R136 ;  /* 0x00000088949a7220 */ /* 0x000fe20000410000 */
[----:B------:R-:W-:Y:S01]  /*3170*/  FMUL.FTZ R148, R6, R112 ;  /* 0x0000007006947220 */ /* 0x000fe20000410000 */
[C---:B------:R-:W-:Y:S01]  /*3180*/  LEA R3, R27.reuse, R0, 0x3 ;  /* 0x000000001b037211 */ /* 0x040fe200078e18ff */
[----:B------:R-:W-:Y:S01]  /*3190*/  ULDC.64 UR22, c[0x0][0x230] ;  /* 0x00008c0000167ab9 */ /* 0x000fe20000000a00 */
[----:B------:R-:W-:-:S02]  /*31a0*/  IMAD R4, R27, 0x7, R2 ;  /* 0x000000071b047824 */ /* 0x000fc400078e0202 */
[----:B------:R-:W-:Y:S01]  /*31b0*/  FMUL.FTZ R162, R157, R143 ;  /* 0x0000008f9da27220 */ /* 0x000fe20000410000 */
[----:B------:R-:W-:Y:S01]  /*31c0*/  FMUL.FTZ R157, R153, R139 ;  /* 0x0000008b999d7220 */ /* 0x000fe20000410000 */
[----:B------:R-:W-:Y:S01]  /*31d0*/  UIMAD UR7, UR21, UR22, URZ ;  /* 0x00000016150772a4 */ /* 0x000fe2000f8e023f */
[----:B------:R-:W-:Y:S01]  /*31e0*/  FMUL.FTZ R153, R149, R135 ;  /* 0x0000008795997220 */ /* 0x000fe20000410000 */
[C---:B------:R-:W-:Y:S01]  /*31f0*/  IADD3 R0, R4.reuse, 0x1, RZ ;  /* 0x0000000104007810 */ /* 0x040fe20007ffe0ff */
[----:B------:R-:W-:Y:S01]  /*3200*/  FMUL.FTZ R149, R5, R113 ;  /* 0x0000007105957220 */ /* 0x000fe20000410000 */
[C---:B------:R-:W-:Y:S01]  /*3210*/  IADD3 R6, R4.reuse, 0x2, RZ ;  /* 0x0000000204067810 */ /* 0x040fe20007ffe0ff */
[----:B------:R-:W-:Y:S01]  /*3220*/  FMUL.FTZ R147, R7, R144 ;  /* 0x0000009007937220 */ /* 0x000fe20000410000 */
[C---:B------:R-:W-:Y:S01]  /*3230*/  IADD3 R8, R4.reuse, 0x3, RZ ;  /* 0x0000000304087810 */ /* 0x040fe20007ffe0ff */
[----:B------:R-:W-:Y:S01]  /*3240*/  IMAD.WIDE.U32 R20, R145, UR22, RZ ;  /* 0x0000001691147c25 */ /* 0x000fe2000f8e00ff */
[----:B------:R-:W-:-:S03]  /*3250*/  IADD3 R10, R4, 0x4, RZ ;  /* 0x00000004040a7810 */ /* 0x000fc60007ffe0ff */
[----:B------:R-:W-:Y:S01]  /*3260*/  FMUL.FTZ R159, R159, R141 ;  /* 0x0000008d9f9f7220 */ /* 0x000fe20000410000 */
[C---:B------:R-:W-:Y:S01]  /*3270*/  IADD3 R12, R4.reuse, 0x5, RZ ;  /* 0x00000005040c7810 */ /* 0x040fe20007ffe0ff */
[----:B------:R-:W-:Y:S01]  /*3280*/  FMUL.FTZ R155, R155, R137 ;  /* 0x000000899b9b7220 */ /* 0x000fe20000410000 */
[C---:B------:R-:W-:Y:S01]  /*3290*/  IADD3 R14, R4.reuse, 0x6, RZ ;  /* 0x00000006040e7810 */ /* 0x040fe20007ffe0ff */
[----:B------:R-:W-:Y:S01]  /*32a0*/  STL.64 [R1+0x40], R20 ;  /* 0x0000401401007387 */ /* 0x000fe20000100a00 */
[----:B------:R-:W-:Y:S01]  /*32b0*/  IADD3 R16, R4, 0x7, RZ ;  /* 0x0000000704107810 */ /* 0x000fe20007ffe0ff */
[----:B------:R-:W-:Y:S01]  /*32c0*/  FMUL.FTZ R151, R151, R133 ;  /* 0x0000008597977220 */ /* 0x000fe20000410000 */
[-C--:B------:R-:W-:Y:S01]  /*32d0*/  LEA.HI.SX32 R0, R0, R3.reuse, 0x1b ;  /* 0x0000000300007211 */ /* 0x080fe200078fdaff */
[----:B------:R-:W-:Y:S01]  /*32e0*/  ULDC UR34, c[0x0][0x224] ;  /* 0x0000890000227ab9 */ /* 0x000fe20000000800 */
[-C--:B------:R-:W-:Y:S01]  /*32f0*/  LEA.HI.SX32 R6, R6, R3.reuse, 0x1b ;  /* 0x0000000306067211 */ /* 0x080fe200078fdaff */
[----:B------:R-:W-:Y:S01]  /*3300*/  ULDC UR35, c[0x0][0x21c] ;  /* 0x0000870000237ab9 */ /* 0x000fe20000000800 */
[-C--:B------:R-:W-:Y:S01]  /*3310*/  LEA.HI.SX32 R8, R8, R3.reuse, 0x1b ;  /* 0x0000000308087211 */ /* 0x080fe200078fdaff */
[----:B------:R-:W-:Y:S01]  /*3320*/  ULDC UR36, c[0x0][0x214] ;  /* 0x0000850000247ab9 */ /* 0x000fe20000000800 */
[-C--:B------:R-:W-:Y:S01]  /*3330*/  LEA.HI.SX32 R10, R10, R3.reuse, 0x1b ;  /* 0x000000030a0a7211 */ /* 0x080fe200078fdaff */
[----:B------:R-:W-:Y:S01]  /*3340*/  ULDC.64 UR24, c[0x0][0x250] ;  /* 0x0000940000187ab9 */ /* 0x000fe20000000a00 */
[-C--:B------:R-:W-:Y:S01]  /*3350*/  LEA.HI.SX32 R12, R12, R3.reuse, 0x1b ;  /* 0x000000030c0c7211 */ /* 0x080fe200078fdaff */
[----:B------:R-:W-:Y:S01]  /*3360*/  ULDC.64 UR26, c[0x0][0x2d0] ;  /* 0x0000b400001a7ab9 */ /* 0x000fe20000000a00 */
[-C--:B------:R-:W-:Y:S01]  /*3370*/  LEA.HI.SX32 R14, R14, R3.reuse, 0x1b ;  /* 0x000000030e0e7211 */ /* 0x080fe200078fdaff */
[----:B------:R-:W-:Y:S01]  /*3380*/  ULDC.64 UR28, c[0x0][0x238] ;  /* 0x00008e00001c7ab9 */ /* 0x000fe20000000a00 */
[----:B------:R-:W-:Y:S01]  /*3390*/  LEA.HI.SX32 R16, R16, R3, 0x1b ;  /* 0x0000000310107211 */ /* 0x000fe200078fdaff */
[----:B------:R-:W-:Y:S01]  /*33a0*/  ULDC.64 UR30, c[0x0][0x270] ;  /* 0x00009c00001e7ab9 */ /* 0x000fe20000000a00 */
[C---:B------:R-:W-:Y:S01]  /*33b0*/  IADD3 R3, R2.reuse, 0x20, RZ ;  /* 0x0000002002037810 */ /* 0x040fe20007ffe0ff */
[----:B------:R-:W-:Y:S01]  /*33c0*/  ULDC.64 UR32, c[0x0][0x310] ;  /* 0x0000c40000207ab9 */ /* 0x000fe20000000a00 */
[----:B------:R-:W-:-:S02]  /*33d0*/  IADD3 R5, R2, 0x40, RZ ;  /* 0x0000004002057810 */ /* 0x000fc40007ffe0ff */
[C---:B------:R-:W-:Y:S02]  /*33e0*/  IADD3 R7, R2.reuse, 0x60, RZ ;  /* 0x0000006002077810 */ /* 0x040fe40007ffe0ff */
[C---:B------:R-:W-:Y:S02]  /*33f0*/  IADD3 R9, R2.reuse, 0x80, RZ ;  /* 0x0000008002097810 */ /* 0x040fe40007ffe0ff */
[C---:B------:R-:W-:Y:S02]  /*3400*/  IADD3 R11, R2.reuse, 0xa0, RZ ;  /* 0x000000a0020b7810 */ /* 0x040fe40007ffe0ff */
[C---:B------:R-:W-:Y:S02]  /*3410*/  IADD3 R13, R2.reuse, 0xc0, RZ ;  /* 0x000000c0020d7810 */ /* 0x040fe40007ffe0ff */
[----:B------:R-:W-:Y:S02]  /*3420*/  IADD3 R15, R2, 0xe0, RZ ;  /* 0x000000e0020f7810 */ /* 0x000fe40007ffe0ff */
[----:B------:R-:W-:Y:S01]  /*3430*/  MOV R18, UR7 ;  /* 0x0000000700127c02 */ /* 0x000fe20008000f00 */
[----:B------:R-:W-:Y:S01]  /*3440*/  UMOV UR7, URZ ;  /* 0x0000003f00077c82 */ /* 0x000fe20008000000 */
[----:B------:R-:W-:-:S02]  /*3450*/  LEA.HI.SX32 R3, R3, R2, 0x1b ;  /* 0x0000000203037211 */ /* 0x000fc400078fdaff */
[-C--:B------:R-:W-:Y:S01]  /*3460*/  LEA.HI.SX32 R5, R5, R2.reuse, 0x1b ;  /* 0x0000000205057211 */ /* 0x080fe200078fdaff */
[----:B------:R-:W-:Y:S01]  /*3470*/  IMAD R17, R145, UR23, R18 ;  /* 0x0000001791117c24 */ /* 0x000fe2000f8e0212 */
[-C--:B------:R-:W-:Y:S02]  /*3480*/  LEA.HI.SX32 R7, R7, R2.reuse, 0x1b ;  /* 0x0000000207077211 */ /* 0x080fe400078fdaff */
[-C--:B------:R-:W-:Y:S02]  /*3490*/  LEA.HI.SX32 R9, R9, R2.reuse, 0x1b ;  /* 0x0000000209097211 */ /* 0x080fe400078fdaff */
[-C--:B------:R-:W-:Y:S02]  /*34a0*/  LEA.HI.SX32 R11, R11, R2.reuse, 0x1b ;  /* 0x000000020b0b7211 */ /* 0x080fe400078fdaff */
[-C--:B------:R-:W-:Y:S02]  /*34b0*/  LEA.HI.SX32 R13, R13, R2.reuse, 0x1b ;  /* 0x000000020d0d7211 */ /* 0x080fe400078fdaff */
[----:B------:R-:W-:-:S02]  /*34c0*/  LEA.HI.SX32 R15, R15, R2, 0x1b ;  /* 0x000000020f0f7211 */ /* 0x000fc400078fdaff */
[----:B------:R-:W-:Y:S02]  /*34d0*/  LEA.HI.SX32 R2, R2, R2, 0x1b ;  /* 0x0000000202027211 */ /* 0x000fe400078fdaff */
[----:B------:R-:W-:Y:S02]  /*34e0*/  IADD3 R17, R21, R17, RZ ;  /* 0x0000001115117210 */ /* 0x000fe40007ffe0ff */
[----:B------:R-:W-:Y:S02]  /*34f0*/  LEA R2, R2, UR16, 0x4 ;  /* 0x0000001002027c11 */ /* 0x000fe4000f8e20ff */
[----:B------:R-:W-:Y:S02]  /*3500*/  LEA R3, R3, UR16, 0x4 ;  /* 0x0000001003037c11 */ /* 0x000fe4000f8e20ff */
[----:B------:R-:W-:Y:S01]  /*3510*/  LEA.HI.SX32 R4, R4, R4, 0x1b ;  /* 0x0000000404047211 */ /* 0x000fe200078fdaff */
[----:B------:R0:W-:Y:S01]  /*3520*/  STL [R1+0x3c], R2 ;  /* 0x00003c0201007387 */ /* 0x0001e20000100800 */
[----:B------:R-:W-:-:S02]  /*3530*/  LEA R0, R0, UR16, 0x4 ;  /* 0x0000001000007c11 */ /* 0x000fc4000f8e20ff */
[----:B------:R-:W-:Y:S01]  /*3540*/  LOP3.LUT P0, RZ, R26, 0x1f, RZ, 0xc0, !PT ;  /* 0x0000001f1aff7812 */ /* 0x000fe2000780c0ff */
[----:B------:R-:W-:Y:S03]  /*3550*/  STL [R1+0x48], R17 ;  /* 0x0000481101007387 */ /* 0x000fe60000100800 */
[----:B------:R-:W-:Y:S01]  /*3560*/  ISETP.EQ.OR P0, PT, RZ, UR6, P0 ;  /* 0x00000006ff007c0c */ /* 0x000fe20008702670 */
[----:B------:R1:W-:Y:S01]  /*3570*/  STL [R1+0x38], R3 ;  /* 0x0000380301007387 */ /* 0x0003e20000100800 */
[----:B0-----:R-:W-:Y:S02]  /*3580*/  LEA R2, R5, UR16, 0x4 ;  /* 0x0000001005027c11 */ /* 0x001fe4000f8e20ff */
        /* <DEDUP_REMOVED lines=25> */
[----:B------:R2:W-:Y:S02]  /*3720*/  STL [R1], R0 ;  /* 0x0000000001007387 */ /* 0x0005e40000100800 */
.L_x_1316:
[----:B--2---:R-:W2:Y:S04]  /*3730*/  LDL R0, [R1+0x48] ;  /* 0x0000480001007983 */ /* 0x004ea80000100800 */
[----:B0-----:R-:W2:Y:S01]  /*3740*/  LDL.64 R2, [R1+0x40] ;  /* 0x0000400001027983 */ /* 0x001ea20000100a00 */
[----:B------:R-:W-:Y:S02]  /*3750*/  USHF.R.S32.HI UR22, URZ, 0x1f, UR7 ;  /* 0x0000001f3f167899 */ /* 0x000fe40008011407 */
[----:B------:R-:W-:Y:S01]  /*3760*/  UIMAD.WIDE.U32 UR16, UR7, UR24, URZ ;  /* 0x00000018071072a5 */ /* 0x000fe2000f8e003f */
[----:B------:R-:W0:Y:S01]  /*3770*/  S2R R6, SR_TID.X ;  /* 0x0000000000067919 */ /* 0x000e220000002100 */
[----:B------:R-:W-:Y:S02]  /*3780*/  UIMAD UR23, UR22, UR24, URZ ;  /* 0x00000018161772a4 */ /* 0x000fe4000f8e023f */
[----:B------:R-:W-:Y:S01]  /*3790*/  ULEA UR37, UP0, UR16, UR12, 0x2 ;  /* 0x0000000c10257291 */ /* 0x000fe2000f80103f */
[----:B------:R1:W-:Y:S01]  /*37a0*/  STL [R1+0x5c], R32 ;  /* 0x00005c2001007387 */ /* 0x0003e20000100800 */
[----:B------:R-:W-:-:S03]  /*37b0*/  UIMAD UR23, UR7, UR25, UR23 ;  /* 0x00000019071772a4 */ /* 0x000fc6000f8e0217 */
[----:B------:R3:W-:Y:S01]  /*37c0*/  STL [R1+0x58], R31 ;  /* 0x0000581f01007387 */ /* 0x0007e20000100800 */
[----:B------:R-:W-:Y:S01]  /*37d0*/  UIADD3 UR17, UR17, UR23, URZ ;  /* 0x0000001711117290 */ /* 0x000fe2000fffe03f */
[----:B------:R-:W-:Y:S02]  /*37e0*/  MOV R52, UR37 ;  /* 0x0000002500347c02 */ /* 0x000fe40008000f00 */
[----:B------:R4:W-:Y:S01]  /*37f0*/  STL [R1+0x54], R30 ;  /* 0x0000541e01007387 */ /* 0x0009e20000100800 */
[----:B------:R-:W-:-:S03]  /*3800*/  ULEA.HI.X UR16, UR16, UR14, UR17, 0x2, UP0 ;  /* 0x0000000e10107291 */ /* 0x000fc600080f1411 */
[----:B------:R4:W-:Y:S03]  /*3810*/  STL [R1+0x50], R29 ;  /* 0x0000501d01007387 */ /* 0x0009e60000100800 */
[----:B------:R-:W-:Y:S01]  /*3820*/  MOV R53, UR16 ;  /* 0x0000001000357c02 */ /* 0x000fe20008000f00 */
[----:B------:R4:W-:Y:S04]  /*3830*/  STL [R1+0x4c], R28 ;  /* 0x00004c1c01007387 */ /* 0x0009e80000100800 */
[----:B------:R-:W2:Y:S04]  /*3840*/  LDL R69, [R1+0x3c] ;  /* 0x00003c0001457983 */ /* 0x000ea80000100800 */
[----:B------:R-:W2:Y:S01]  /*3850*/  LDL R128, [R1+0x38] ;  /* 0x0000380001807983 */ /* 0x000ea20000100800 */
[----:B0-----:R-:W-:-:S03]  /*3860*/  SHF.L.U32 R5, R6, 0x2, RZ ;  /* 0x0000000206057819 */ /* 0x001fc600000006ff */
[----:B------:R-:W2:Y:S01]  /*3870*/  LDL R127, [R1+0x34] ;  /* 0x00003400017f7983 */ /* 0x000ea20000100800 */
[----:B------:R-:W-:Y:S02]  /*3880*/  SHF.L.U32 R4, R6, 0x2, RZ ;  /* 0x0000000206047819 */ /* 0x000fe400000006ff */
[----:B------:R-:W-:Y:S01]  /*3890*/  LOP3.LUT R5, R5, 0xffffff80, RZ, 0xc0, !PT ;  /* 0xffffff8005057812 */ /* 0x000fe200078ec0ff */
[----:B------:R-:W2:Y:S01]  /*38a0*/  LDL R126, [R1+0x30] ;  /* 0x00003000017e7983 */ /* 0x000ea20000100800 */
[----:B------:R-:W-:Y:S02]  /*38b0*/  LOP3.LUT R4, R4, 0xffffff80, RZ, 0xc0, !PT ;  /* 0xffffff8004047812 */ /* 0x000fe400078ec0ff */
[----:B------:R-:W-:Y:S01]  /*38c0*/  LOP3.LUT R5, R5, 0x1f, R6, 0xf8, !PT ;  /* 0x0000001f05057812 */ /* 0x000fe200078ef806 */
[----:B------:R-:W2:Y:S03]  /*38d0*/  LDL R125, [R1+0x2c] ;  /* 0x00002c00017d7983 */ /* 0x000ea60000100800 */
[----:B------:R-:W-:Y:S01]  /*38e0*/  IADD3 R55, R4, R5, RZ ;  /* 0x0000000504377210 */ /* 0x000fe20007ffe0ff */
[----:B------:R-:W2:Y:S04]  /*38f0*/  LDL R120, [R1+0x28] ;  /* 0x0000280001787983 */ /* 0x000ea80000100800 */
[----:B------:R-:W-:Y:S01]  /*3900*/  IMAD.WIDE R52, R55, 0x10, R52 ;  /* 0x0000001037347825 */ /* 0x000fe200078e0234 */
[----:B------:R-:W2:Y:S04]  /*3910*/  LDL R123, [R1+0x24] ;  /* 0x00002400017b7983 */ /* 0x000ea80000100800 */
[----:B------:R-:W2:Y:S04]  /*3920*/  LDG.E.128 R4, desc[UR18][R52.64] ;  /* 0x0000001234047981 */ /* 0x000ea8000c1e1d00 */
[----:B------:R-:W2:Y:S04]  /*3930*/  LDG.E.128 R8, desc[UR18][R52.64+0x200] ;  /* 0x0002001234087981 */ /* 0x000ea8000c1e1d00 */
[----:B------:R-:W2:Y:S04]  /*3940*/  LDG.E.128 R12, desc[UR18][R52.64+0x400] ;  /* 0x00040012340c7981 */ /* 0x000ea8000c1e1d00 */
[----:B------:R-:W2:Y:S04]  /*3950*/  LDG.E.128 R16, desc[UR18][R52.64+0x600] ;  /* 0x0006001234107981 */ /* 0x000ea8000c1e1d00 */
[----:B------:R-:W2:Y:S04]  /*3960*/  LDG.E.128 R20, desc[UR18][R52.64+0x800] ;  /* 0x0008001234147981 */ /* 0x000ea8000c1e1d00 */
[----:B------:R-:W2:Y:S04]  /*3970*/  LDG.E.128 R24, desc[UR18][R52.64+0xa00] ;  /* 0x000a001234187981 */ /* 0x000ea8000c1e1d00 */
[----:B------:R-:W2:Y:S04]  /*3980*/  LDG.E.128 R44, desc[UR18][R52.64+0xc00] ;  /* 0x000c0012342c7981 */ /* 0x000ea8000c1e1d00 */
[----:B------:R-:W2:Y:S01]  /*3990*/  LDG.E.128 R48, desc[UR18][R52.64+0xe00] ;  /* 0x000e001234307981 */ /* 0x000ea2000c1e1d00 */
[----:B------:R-:W-:Y:S01]  /*39a0*/  MOV R57, UR28 ;  /* 0x0000001c00397c02 */ /* 0x000fe20008000f00 */
[----:B------:R-:W-:-:S02]  /*39b0*/  UIMAD UR16, UR22, UR28, URZ ;  /* 0x0000001c161072a4 */ /* 0x000fc4000f8e023f */
[----:B------:R-:W2:Y:S02]  /*39c0*/  LDL R124, [R1+0x20] ;  /* 0x00002000017c7983 */ /* 0x000ea40000100800 */
[----:B------:R-:W-:Y:S02]  /*39d0*/  UIMAD UR16, UR7, UR29, UR16 ;  /* 0x0000001d071072a4 */ /* 0x000fe4000f8e0210 */
[----:B-1----:R-:W2:Y:S04]  /*39e0*/  LDL R32, [R1+0x1c] ;  /* 0x00001c0001207983 */ /* 0x002ea80000100800 */
[----:B---3--:R-:W3:Y:S04]  /*39f0*/  LDL R31, [R1+0x18] ;  /* 0x00001800011f7983 */ /* 0x008ee80000100800 */
[----:B----4-:R-:W4:Y:S04]  /*3a00*/  LDL R30, [R1+0x14] ;  /* 0x00001400011e7983 */ /* 0x010f280000100800 */
[----:B------:R-:W4:Y:S01]  /*3a10*/  LDL R29, [R1+0x10] ;  /* 0x00001000011d7983 */ /* 0x000f220000100800 */
[----:B------:R-:W-:-:S03]  /*3a20*/  UIMAD UR22, UR22, UR30, URZ ;  /* 0x0000001e161672a4 */ /* 0x000fc6000f8e023f */
[----:B------:R-:W4:Y:S01]  /*3a30*/  LDL R28, [R1+0xc] ;  /* 0x00000c00011c7983 */ /* 0x000f220000100800 */
[----:B------:R-:W-:-:S03]  /*3a40*/  UIMAD UR22, UR7, UR31, UR22 ;  /* 0x0000001f071672a4 */ /* 0x000fc6000f8e0216 */
[----:B------:R-:W4:Y:S04]  /*3a50*/  LDL R165, [R1+0x8] ;  /* 0x0000080001a57983 */ /* 0x000f280000100800 */
[----:B------:R-:W4:Y:S04]  /*3a60*/  LDL R164, [R1+0x4] ;  /* 0x0000040001a47983 */ /* 0x000f280000100800 */
[----:B------:R-:W4:Y:S01]  /*3a70*/  LDL R160, [R1] ;  /* 0x0000000001a07983 */ /* 0x000f220000100800 */
[----:B--2---:R-:W-:-:S03]  /*3a80*/  MOV R3, R0 ;  /* 0x0000000000037202 */ /* 0x004fc60000000f00 */
[----:B------:R-:W-:-:S03]  /*3a90*/  IMAD.WIDE.U32 R2, R57, UR7, R2 ;  /* 0x0000000739027c25 */ /* 0x000fc6000f8e0002 */
[----:B------:R-:W-:Y:S02]  /*3aa0*/  LEA R88, P1, R2, UR26, 0x3 ;  /* 0x0000001a02587c11 */ /* 0x000fe4000f8218ff */
[----:B------:R-:W-:-:S04]  /*3ab0*/  IADD3 R3, R3, UR16, RZ ;  /* 0x0000001003037c10 */ /* 0x000fc8000fffe0ff */
[----:B------:R-:W-:-:S06]  /*3ac0*/  LEA.HI.X R89, R2, UR27, R3, 0x3, P1 ;  /* 0x0000001b02597c11 */ /* 0x000fcc00088f1c03 */
[----:B------:R-:W2:Y:S01]  /*3ad0*/  LDG.E.64 R88, desc[UR18][R88.64] ;  /* 0x0000001258587981 */ /* 0x000ea2000c1e1b00 */
[----:B------:R-:W-:-:S04]  /*3ae0*/  UIMAD.WIDE.U32 UR16, UR7, UR30, URZ ;  /* 0x0000001e071072a5 */ /* 0x000fc8000f8e003f */
[----:B------:R-:W-:Y:S02]  /*3af0*/  ULEA UR23, UP0, UR16, UR13, 0x2 ;  /* 0x0000000d10177291 */ /* 0x000fe4000f80103f */
[----:B------:R-:W-:-:S04]  /*3b00*/  UIADD3 UR17, UR17, UR22, URZ ;  /* 0x0000001611117290 */ /* 0x000fc8000fffe03f */
[----:B------:R-:W-:Y:S01]  /*3b10*/  ULEA.HI.X UR16, UR16, UR15, UR17, 0x2, UP0 ;  /* 0x0000000f10107291 */ /* 0x000fe200080f1411 */
[----:B------:R-:W-:-:S05]  /*3b20*/  MOV R90, UR23 ;  /* 0x00000017005a7c02 */ /* 0x000fca0008000f00 */
[----:B------:R-:W-:-:S03]  /*3b30*/  MOV R91, UR16 ;  /* 0x00000010005b7c02 */ /* 0x000fc60008000f00 */
[----:B------:R-:W-:Y:S01]  /*3b40*/  IMAD.WIDE R90, R55, 0x10, R90 ;  /* 0x00000010375a7825 */ /* 0x000fe200078e025a */
[----:B------:R-:W-:Y:S04]  /*3b50*/  STS.128 [R69], R4 ;  /* 0x0000000445007388 */ /* 0x000fe80000000c00 */
[----:B------:R-:W-:Y:S04]  /*3b60*/  STS.128 [R128+0x200], R8 ;  /* 0x0002000880007388 */ /* 0x000fe80000000c00 */
[----:B------:R-:W-:Y:S04]  /*3b70*/  STS.128 [R127+0x400], R12 ;  /* 0x0004000c7f007388 */ /* 0x000fe80000000c00 */
[----:B------:R-:W-:Y:S04]  /*3b80*/  STS.128 [R126+0x600], R16 ;  /* 0x000600107e007388 */ /* 0x000fe80000000c00 */
[----:B------:R-:W-:Y:S04]  /*3b90*/  STS.128 [R125+0x800], R20 ;  /* 0x000800147d007388 */ /* 0x000fe80000000c00 */
[----:B------:R-:W-:Y:S04]  /*3ba0*/  STS.128 [R120+0xa00], R24 ;  /* 0x000a001878007388 */ /* 0x000fe80000000c00 */
[----:B------:R-:W-:Y:S04]  /*3bb0*/  STS.128 [R123+0xc00], R44 ;  /* 0x000c002c7b007388 */ /* 0x000fe80000000c00 */
[----:B------:R0:W-:Y:S01]  /*3bc0*/  STS.128 [R124+0xe00], R48 ;  /* 0x000e00307c007388 */ /* 0x0001e20000000c00 */
[----:B------:R-:W-:-:S03]  /*3bd0*/  NOP ;  /* 0x0000000000007918 */ /* 0x000fc60000000000 */
[----:B------:R-:W-:Y:S04]  /*3be0*/  LDS.128 R44, [R32] ;  /* 0x00000000202c7984 */ /* 0x000fe80000000c00 */
[----:B---3--:R-:W1:Y:S04]  /*3bf0*/  LDS.128 R52, [R31+0x10] ;  /* 0x000010001f347984 */ /* 0x008e680000000c00 */
[----:B0-----:R-:W3:Y:S04]  /*3c00*/  LDG.E.128 R48, desc[UR18][R90.64] ;  /* 0x000000125a307981 */ /* 0x001ee8000c1e1d00 */
[----:B----4-:R-:W-:Y:S04]  /*3c10*/  LDS.128 R76, [R165+0x50] ;  /* 0x00005000a54c7984 */ /* 0x010fe80000000c00 */
[----:B------:R-:W-:Y:S04]  /*3c20*/  LDS.128 R80, [R164+0x60] ;  /* 0x00006000a4507984 */ /* 0x000fe80000000c00 */
[----:B------:R-:W-:Y:S01]  /*3c30*/  LDS.128 R84, [R160+0x70] ;  /* 0x00007000a0547984 */ /* 0x000fe20000000c00 */
[C---:B-1----:R-:W-:Y:S01]  /*3c40*/  FMUL.FTZ R95, R161.reuse, R53 ;  /* 0x00000035a15f7220 */ /* 0x042fe20000410000 */
[----:B------:R-:W-:Y:S01]  /*3c50*/  FMUL.FTZ R98, R161, R52 ;  /* 0x00000034a1627220 */ /* 0x000fe20000410000 */
[C---:B------:R-:W-:Y:S01]  /*3c60*/  FMUL.FTZ R99, R159.reuse, R54 ;  /* 0x000000369f637220 */ /* 0x040fe20000410000 */
[----:B------:R-:W-:Y:S01]  /*3c70*/  FMUL.FTZ R101, R159, R55 ;  /* 0x000000379f657220 */ /* 0x000fe20000410000 */
[----:B--2---:R-:W-:Y:S01]  /*3c80*/  FMUL.FTZ R0, R89, R111 ;  /* 0x0000006f59007220 */ /* 0x004fe20000410000 */
[----:B------:R-:W-:-:S03]  /*3c90*/  FMUL.FTZ R88, R88, 1.4426950216293334961 ;  /* 0x3fb8aa3b58587820 */ /* 0x000fc60000410000 */
[----:B------:R-:W-:Y:S01]  /*3ca0*/  FMUL.RZ R6, R0, 0.15915493667125701904 ;  /* 0x3e22f98300067820 */ /* 0x000fe2000040c000 */
[----:B------:R-:W-:-:S04]  /*3cb0*/  FMUL.FTZ R0, R88, R111 ;  /* 0x0000006f58007220 */ /* 0x000fc80000410000 */
[----:B------:R0:W-:Y:S01]  /*3cc0*/  MUFU.EX2 R93, R0 ;  /* 0x00000000005d7308 */ /* 0x0001e20000000800 */
[C---:B------:R-:W-:Y:S01]  /*3cd0*/  FMUL.FTZ R3, R89.reuse, R143 ;  /* 0x0000008f59037220 */ /* 0x040fe20000410000 */
[----:B0-----:R-:W-:-:S03]  /*3ce0*/  FMUL.FTZ R0, R89, R141 ;  /* 0x0000008d59007220 */ /* 0x001fc60000410000 */
[----:B------:R-:W-:Y:S01]  /*3cf0*/  FMUL.RZ R7, R3, 0.15915493667125701904 ;  /* 0x3e22f98303077820 */ /* 0x000fe2000040c000 */
[----:B------:R-:W-:Y:S01]  /*3d00*/  FMUL.RZ R11, R0, 0.15915493667125701904 ;  /* 0x3e22f983000b7820 */ /* 0x000fe2000040c000 */
[----:B------:R-:W-:Y:S01]  /*3d10*/  FMUL.FTZ R0, R88, R141 ;  /* 0x0000008d58007220 */ /* 0x000fe20000410000 */
[----:B------:R-:W-:Y:S01]  /*3d20*/  FMUL.FTZ R5, R89, R142 ;  /* 0x0000008e59057220 */ /* 0x000fe20000410000 */
[----:B------:R-:W-:Y:S03]  /*3d30*/  MUFU.SIN R4, R7 ;  /* 0x0000000700047308 */ /* 0x000fe60000000400 */
[----:B------:R-:W-:-:S05]  /*3d40*/  FMUL.RZ R9, R5, 0.15915493667125701904 ;  /* 0x3e22f98305097820 */ /* 0x000fca000040c000 */
[----:B------:R0:W-:Y:S01]  /*3d50*/  MUFU.EX2 R23, R0 ;  /* 0x0000000000177308 */ /* 0x0001e20000000800 */
[----:B------:R-:W-:-:S07]  /*3d60*/  FMUL.FTZ R3, R88, R143 ;  /* 0x0000008f58037220 */ /* 0x000fce0000410000 */
[----:B------:R1:W-:Y:S01]  /*3d70*/  MUFU.COS R92, R7 ;  /* 0x00000007005c7308 */ /* 0x0003e20000000000 */
[----:B0-----:R-:W-:-:S04]  /*3d80*/  FMUL.FTZ R0, R89, R138 ;  /* 0x0000008a59007220 */ /* 0x001fc80000410000 */
[----:B------:R-:W-:Y:S01]  /*3d90*/  FMUL.RZ R19, R0, 0.15915493667125701904 ;  /* 0x3e22f98300137820 */ /* 0x000fe2000040c000 */
[C---:B------:R-:W-:Y:S01]  /*3da0*/  FMUL.FTZ R0, R88.reuse, R138 ;  /* 0x0000008a58007220 */ /* 0x040fe20000410000 */
[-C--:B-1----:R-:W-:Y:S01]  /*3db0*/  FMUL.FTZ R7, R89, R140.reuse ;  /* 0x0000008c59077220 */ /* 0x082fe20000410000 */
[----:B------:R-:W-:Y:S03]  /*3dc0*/  MUFU.SIN R2, R6 ;  /* 0x0000000600027308 */ /* 0x000fe60000000400 */
[----:B------:R-:W-:Y:S01]  /*3dd0*/  FMUL.RZ R13, R7, 0.15915493667125701904 ;  /* 0x3e22f983070d7820 */ /* 0x000fe2000040c000 */
[----:B------:R-:W-:-:S04]  /*3de0*/  FMUL.FTZ R7, R88, R140 ;  /* 0x0000008c58077220 */ /* 0x000fc80000410000 */
[----:B------:R-:W0:Y:S08]  /*3df0*/  MUFU.COS R94, R6 ;  /* 0x00000006005e7308 */ /* 0x000e300000000000 */
[----:B------:R-:W-:Y:S08]  /*3e00*/  MUFU.SIN R8, R11 ;  /* 0x0000000b00087308 */ /* 0x000ff00000000400 */
[----:B------:R1:W2:Y:S08]  /*3e10*/  MUFU.COS R24, R11 ;  /* 0x0000000b00187308 */ /* 0x0002b00000000000 */
[----:B------:R-:W-:Y:S01]  /*3e20*/  MUFU.SIN R6, R9 ;  /* 0x0000000900067308 */ /* 0x000fe20000000400 */
[----:B-1----:R-:W-:-:S07]  /*3e30*/  FMUL.FTZ R11, R89, R137 ;  /* 0x00000089590b7220 */ /* 0x002fce0000410000 */
[----:B------:R1:W-:Y:S01]  /*3e40*/  MUFU.COS R26, R9 ;  /* 0x00000009001a7308 */ /* 0x0003e20000000000 */
[----:B------:R-:W-:Y:S01]  /*3e50*/  FMUL.RZ R21, R11, 0.15915493667125701904 ;  /* 0x3e22f9830b157820 */ /* 0x000fe2000040c000 */
[----:B------:R-:W-:-:S06]  /*3e60*/  FMUL.FTZ R11, R88, R137 ;  /* 0x00000089580b7220 */ /* 0x000fcc0000410000 */
[----:B------:R4:W-:Y:S01]  /*3e70*/  MUFU.EX2 R17, R0 ;  /* 0x0000000000117308 */ /* 0x0009e20000000800 */
[----:B-1----:R-:W-:-:S04]  /*3e80*/  FMUL.FTZ R9, R89, R139 ;  /* 0x0000008b59097220 */ /* 0x002fc80000410000 */
[----:B------:R-:W-:Y:S01]  /*3e90*/  FMUL.RZ R15, R9, 0.15915493667125701904 ;  /* 0x3e22f983090f7820 */ /* 0x000fe2000040c000 */
[-C--:B----4-:R-:W-:Y:S02]  /*3ea0*/  FMUL.FTZ R0, R89, R135.reuse ;  /* 0x0000008759007220 */ /* 0x090fe40000410000 */
[----:B------:R-:W-:Y:S02]  /*3eb0*/  MUFU.SIN R10, R13 ;  /* 0x0000000d000a7308 */ /* 0x000fe40000000400 */
[----:B------:R-:W-:Y:S01]  /*3ec0*/  FMUL.RZ R27, R0, 0.15915493667125701904 ;  /* 0x3e22f983001b7820 */ /* 0x000fe2000040c000 */
[----:B------:R-:W-:-:S05]  /*3ed0*/  FMUL.FTZ R0, R88, R135 ;  /* 0x0000008758007220 */ /* 0x000fca0000410000 */
[----:B------:R1:W-:Y:S01]  /*3ee0*/  MUFU.COS R22, R13 ;  /* 0x0000000d00167308 */ /* 0x0003e20000000000 */
[----:B------:R-:W-:-:S07]  /*3ef0*/  FMUL.FTZ R9, R88, R139 ;  /* 0x0000008b58097220 */ /* 0x000fce0000410000 */
[----:B------:R-:W4:Y:S01]  /*3f00*/  MUFU.EX2 R7, R7 ;  /* 0x0000000700077308 */ /* 0x000f220000000800 */
[----:B-1----:R-:W-:-:S07]  /*3f10*/  FMUL.FTZ R13, R89, R136 ;  /* 0x00000088590d7220 */ /* 0x002fce0000410000 */
[----:B------:R-:W1:Y:S01]  /*3f20*/  MUFU.EX2 R3, R3 ;  /* 0x0000000300037308 */ /* 0x000e620000000800 */
[----:B------:R-:W-:Y:S01]  /*3f30*/  FMUL.RZ R25, R13, 0.15915493667125701904 ;  /* 0x3e22f9830d197820 */ /* 0x000fe2000040c000 */
[----:B------:R-:W-:-:S06]  /*3f40*/  FMUL.FTZ R13, R88, R136 ;  /* 0x00000088580d7220 */ /* 0x000fcc0000410000 */
[----:B------:R-:W-:Y:S08]  /*3f50*/  MUFU.SIN R12, R15 ;  /* 0x0000000f000c7308 */ /* 0x000ff00000000400 */
[----:B------:R0:W-:Y:S01]  /*3f60*/  MUFU.COS R20, R15 ;  /* 0x0000000f00147308 */ /* 0x0001e20000000000 */
[----:B------:R-:W-:-:S07]  /*3f70*/  FMUL.FTZ R5, R88, R142 ;  /* 0x0000008e58057220 */ /* 0x000fce0000410000 */
[----:B------:R-:W-:Y:S01]  /*3f80*/  MUFU.SIN R56, R21 ;  /* 0x0000001500387308 */ /* 0x000fe20000000400 */
[----:B0-----:R-:W-:-:S07]  /*3f90*/  FMUL.FTZ R15, R89, R134 ;  /* 0x00000086590f7220 */ /* 0x001fce0000410000 */
[----:B------:R0:W-:Y:S08]  /*3fa0*/  MUFU.COS R16, R21 ;  /* 0x0000001500107308 */ /* 0x0001f00000000000 */
[----:B------:R-:W3:Y:S01]  /*3fb0*/  MUFU.EX2 R11, R11 ;  /* 0x0000000b000b7308 */ /* 0x000ee20000000800 */
[----:B0-----:R-:W-:Y:S01]  /*3fc0*/  FMUL.RZ R21, R15, 0.15915493667125701904 ;  /* 0x3e22f9830f157820 */ /* 0x001fe2000040c000 */
[----:B------:R-:W-:-:S06]  /*3fd0*/  FMUL.FTZ R15, R88, R134 ;  /* 0x00000086580f7220 */ /* 0x000fcc0000410000 */
[----:B------:R-:W-:Y:S08]  /*3fe0*/  MUFU.SIN R62, R27 ;  /* 0x0000001b003e7308 */ /* 0x000ff00000000400 */
[----:B------:R-:W0:Y:S01]  /*3ff0*/  MUFU.EX2 R57, R0 ;  /* 0x0000000000397308 */ /* 0x000e220000000800 */
[C---:B------:R-:W-:Y:S01]  /*4000*/  FMUL.FTZ R94, R93.reuse, R94 ;  /* 0x0000005e5d5e7220 */ /* 0x040fe20000410000 */
[----:B------:R-:W-:-:S06]  /*4010*/  FMUL.FTZ R93, R93, R2 ;  /* 0x000000025d5d7220 */ /* 0x000fcc0000410000 */
[----:B------:R-:W0:Y:S01]  /*4020*/  MUFU.COS R18, R19 ;  /* 0x0000001300127308 */ /* 0x000e220000000000 */
[----:B--2---:R-:W-:Y:S01]  /*4030*/  FMUL.FTZ R24, R23, R24 ;  /* 0x0000001817187220 */ /* 0x004fe20000410000 */
[----:B------:R-:W-:-:S06]  /*4040*/  FMUL.FTZ R2, R88, R132 ;  /* 0x0000008458027220 */ /* 0x000fcc0000410000 */
[----:B------:R2:W0:Y:S01]  /*4050*/  MUFU.SIN R14, R19 ;  /* 0x00000013000e7308 */ /* 0x0004220000000400 */
[----:B------:R-:W-:Y:S01]  /*4060*/  FMUL.FTZ R23, R23, R8 ;  /* 0x0000000817177220 */ /* 0x000fe20000410000 */
[----:B----4-:R-:W-:-:S06]  /*4070*/  FMUL.FTZ R22, R7, R22 ;  /* 0x0000001607167220 */ /* 0x010fcc0000410000 */
[----:B------:R-:W4:Y:S01]  /*4080*/  MUFU.EX2 R9, R9 ;  /* 0x0000000900097308 */ /* 0x000f220000000800 */
[----:B--2---:R-:W-:Y:S01]  /*4090*/  FMUL.FTZ R19, R89, R133 ;  /* 0x0000008559137220 */ /* 0x004fe20000410000 */
[----:B------:R-:W-:-:S06]  /*40a0*/  FMUL.FTZ R8, R163, R44 ;  /* 0x0000002ca3087220 */ /* 0x000fcc0000410000 */
[----:B------:R-:W-:Y:S08]  /*40b0*/  MUFU.COS R60, R25 ;  /* 0x00000019003c7308 */ /* 0x000ff00000000000 */
[----:B------:R-:W2:Y:S08]  /*40c0*/  MUFU.EX2 R13, R13 ;  /* 0x0000000d000d7308 */ /* 0x000eb00000000800 */
[----:B------:R1:W2:Y:S08]  /*40d0*/  MUFU.SIN R58, R25 ;  /* 0x00000019003a7308 */ /* 0x0002b00000000400 */
[----:B------:R-:W-:Y:S01]  /*40e0*/  MUFU.SIN R66, R21 ;  /* 0x0000001500427308 */ /* 0x000fe20000000400 */
[----:B-1----:R-:W-:-:S07]  /*40f0*/  FMUL.RZ R25, R19, 0.15915493667125701904 ;  /* 0x3e22f98313197820 */ /* 0x002fce000040c000 */
[----:B------:R1:W-:Y:S08]  /*4100*/  MUFU.COS R68, R21 ;  /* 0x0000001500447308 */ /* 0x0003f00000000000 */
[----:B------:R0:W2:Y:S01]  /*4110*/  MUFU.EX2 R59, R15 ;  /* 0x0000000f003b7308 */ /* 0x0000a20000000800 */
[----:B-1----:R-:W-:Y:S01]  /*4120*/  FMUL.FTZ R21, R7, R10 ;  /* 0x0000000a07157220 */ /* 0x002fe20000410000 */
[----:B------:R-:W-:Y:S01]  /*4130*/  FMUL.FTZ R7, R163, R45 ;  /* 0x0000002da3077220 */ /* 0x000fe20000410000 */
[----:B------:R-:W-:Y:S01]  /*4140*/  FMUL.FTZ R19, R88, R133 ;  /* 0x0000008558137220 */ /* 0x000fe20000410000 */
[----:B------:R-:W-:-:S04]  /*4150*/  FMUL.FTZ R92, R3, R92 ;  /* 0x0000005c035c7220 */ /* 0x000fc80000410000 */
[----:B------:R-:W1:Y:S01]  /*4160*/  MUFU.EX2 R5, R5 ;  /* 0x0000000500057308 */ /* 0x000e620000000800 */
[C---:B---3--:R-:W-:Y:S01]  /*4170*/  FMUL.FTZ R16, R11.reuse, R16 ;  /* 0x000000100b107220 */ /* 0x048fe20000410000 */
[----:B0-----:R-:W-:-:S06]  /*4180*/  FMUL.FTZ R15, R11, R56 ;  /* 0x000000380b0f7220 */ /* 0x001fcc0000410000 */
[----:B------:R0:W-:Y:S01]  /*4190*/  MUFU.COS R64, R27 ;  /* 0x0000001b00407308 */ /* 0x0001e20000000000 */
[----:B------:R-:W-:Y:S01]  /*41a0*/  FMUL.FTZ R11, R57, R62 ;  /* 0x0000003e390b7220 */ /* 0x000fe20000410000 */
[----:B0-----:R-:W-:Y:S01]  /*41b0*/  FMUL.FTZ R27, R3, R4 ;  /* 0x00000004031b7220 */ /* 0x001fe20000410000 */
[----:B------:R-:W-:-:S05]  /*41c0*/  FMUL.FTZ R4, R89, R113 ;  /* 0x0000007159047220 */ /* 0x000fca0000410000 */
[----:B------:R0:W-:Y:S01]  /*41d0*/  MUFU.EX2 R63, R2 ;  /* 0x00000002003f7308 */ /* 0x0001e20000000800 */
[----:B------:R-:W-:Y:S01]  /*41e0*/  FMUL.FTZ R3, R88, R113 ;  /* 0x0000007158037220 */ /* 0x000fe20000410000 */
[----:B------:R-:W-:Y:S01]  /*41f0*/  FMUL.FTZ R45, R7, R27 ;  /* 0x0000001b072d7220 */ /* 0x000fe20000410000 */
[----:B------:R-:W-:Y:S01]  /*4200*/  FMUL.RZ R62, R4, 0.15915493667125701904 ;  /* 0x3e22f983043e7820 */ /* 0x000fe2000040c000 */
[----:B------:R-:W-:Y:S01]  /*4210*/  FMUL.FTZ R4, R162, R47 ;  /* 0x0000002fa2047220 */ /* 0x000fe20000410000 */
[----:B0-----:R-:W-:-:S03]  /*4220*/  FMUL.FTZ R2, R8, R27 ;  /* 0x0000001b08027220 */ /* 0x001fc60000410000 */
[----:B------:R-:W-:Y:S01]  /*4230*/  MUFU.SIN R70, R25 ;  /* 0x0000001900467308 */ /* 0x000fe20000000400 */
[----:B------:R-:W-:Y:S01]  /*4240*/  FFMA.FTZ R44, R8, R92, -R45 ;  /* 0x0000005c082c7223 */ /* 0x000fe2000001082d */
[----:B------:R-:W-:Y:S01]  /*4250*/  FMUL.FTZ R18, R17, R18 ;  /* 0x0000001211127220 */ /* 0x000fe20000410000 */
[----:B------:R-:W-:Y:S01]  /*4260*/  FFMA.FTZ R47, R7, R92, R2 ;  /* 0x0000005c072f7223 */ /* 0x000fe20000010002 */
[----:B------:R-:W-:-:S04]  /*4270*/  FMUL.FTZ R17, R17, R14 ;  /* 0x0000000e11117220 */ /* 0x000fc80000410000 */
[----:B------:R-:W-:Y:S01]  /*4280*/  MUFU.COS R72, R25 ;  /* 0x0000001900487308 */ /* 0x000fe20000000000 */
[----:B----4-:R-:W-:Y:S01]  /*4290*/  FMUL.FTZ R20, R9, R20 ;  /* 0x0000001409147220 */ /* 0x010fe20000410000 */
[C---:B--2---:R-:W-:Y:S01]  /*42a0*/  FMUL.FTZ R14, R13.reuse, R60 ;  /* 0x0000003c0d0e7220 */ /* 0x044fe20000410000 */
[----:B------:R-:W-:-:S05]  /*42b0*/  FMUL.FTZ R13, R13, R58 ;  /* 0x0000003a0d0d7220 */ /* 0x000fca0000410000 */
[----:B------:R0:W2:Y:S01]  /*42c0*/  MUFU.EX2 R61, R19 ;  /* 0x00000013003d7308 */ /* 0x0000a20000000800 */
[----:B------:R-:W-:-:S07]  /*42d0*/  FMUL.FTZ R10, R59, R68 ;  /* 0x000000443b0a7220 */ /* 0x000fce0000410000 */
[----:B------:R3:W-:Y:S01]  /*42e0*/  MUFU.EX2 R96, R3 ;  /* 0x0000000300607308 */ /* 0x0007e20000000800 */
[----:B0-----:R-:W-:Y:S01]  /*42f0*/  FMUL.FTZ R19, R9, R12 ;  /* 0x0000000c09137220 */ /* 0x001fe20000410000 */
[----:B------:R-:W-:Y:S01]  /*4300*/  FMUL.FTZ R9, R59, R66 ;  /* 0x000000423b097220 */ /* 0x000fe20000410000 */
[----:B------:R-:W-:Y:S01]  /*4310*/  FADD.FTZ R59, R4, R47 ;  /* 0x0000002f043b7221 */ /* 0x000fe20000010000 */
[----:B---3--:R-:W-:Y:S01]  /*4320*/  FMUL.FTZ R3, R162, R46 ;  /* 0x0000002ea2037220 */ /* 0x008fe20000410000 */
[----:B-1----:R-:W-:-:S03]  /*4330*/  FMUL.FTZ R25, R5, R6 ;  /* 0x0000000605197220 */ /* 0x002fc60000410000 */
[----:B------:R-:W-:Y:S02]  /*4340*/  FADD.FTZ R58, R3, R44 ;  /* 0x0000002c033a7221 */ /* 0x000fe40000010000 */
[----:B------:R-:W0:Y:S01]  /*4350*/  LDS.128 R44, [R30+0x20] ;  /* 0x000020001e2c7984 */ /* 0x000e220000000c00 */
[----:B------:R-:W-:Y:S01]  /*4360*/  FMUL.FTZ R26, R5, R26 ;  /* 0x0000001a051a7220 */ /* 0x000fe20000410000 */
[----:B------:R-:W-:Y:S01]  /*4370*/  FMUL.FTZ R60, R25, R58 ;  /* 0x0000003a193c7220 */ /* 0x000fe20000410000 */
[C---:B--2---:R-:W-:Y:S01]  /*4380*/  FMUL.FTZ R6, R61.reuse, R72 ;  /* 0x000000483d067220 */ /* 0x044fe20000410000 */
[----:B------:R-:W-:Y:S01]  /*4390*/  FMUL.FTZ R5, R61, R70 ;  /* 0x000000463d057220 */ /* 0x000fe20000410000 */
[-C--:B------:R-:W-:Y:S01]  /*43a0*/  FMUL.FTZ R61, R25, R59.reuse ;  /* 0x0000003b193d7220 */ /* 0x080fe20000410000 */
[C---:B------:R-:W-:Y:S01]  /*43b0*/  FFMA.FTZ R60, R26.reuse, R59, R60 ;  /* 0x0000003b1a3c7223 */ /* 0x040fe2000001003c */
[----:B------:R-:W-:Y:S01]  /*43c0*/  FMUL.FTZ R12, R57, R64 ;  /* 0x00000040390c7220 */ /* 0x000fe20000410000 */
[----:B------:R-:W1:Y:S01]  /*43d0*/  MUFU.COS R97, R62 ;  /* 0x0000003e00617308 */ /* 0x000e620000000000 */
[----:B------:R-:W-:Y:S01]  /*43e0*/  FFMA.FTZ R61, R26, R58, -R61 ;  /* 0x0000003a1a3d7223 */ /* 0x000fe2000001083d */
[----:B------:R-:W-:Y:S01]  /*43f0*/  FADD.FTZ R60, R95, R60 ;  /* 0x0000003c5f3c7221 */ /* 0x000fe20000010000 */
[----:B------:R-:W-:Y:S01]  /*4400*/  FMUL.FTZ R58, R89, R112 ;  /* 0x00000070593a7220 */ /* 0x000fe20000410000 */
[----:B------:R-:W-:-:S04]  /*4410*/  FMUL.FTZ R52, R94, R27 ;  /* 0x0000001b5e347220 */ /* 0x000fc80000410000 */
[----:B------:R2:W3:Y:S01]  /*4420*/  MUFU.SIN R57, R62 ;  /* 0x0000003e00397308 */ /* 0x0004e20000000400 */
[----:B------:R-:W-:Y:S01]  /*4430*/  FMUL.FTZ R53, R23, R60 ;  /* 0x0000003c17357220 */ /* 0x000fe20000410000 */
[----:B------:R-:W-:Y:S01]  /*4440*/  FMUL.FTZ R0, R89, R132 ;  /* 0x0000008459007220 */ /* 0x000fe20000410000 */
[----:B------:R-:W-:Y:S01]  /*4450*/  FADD.FTZ R61, R98, R61 ;  /* 0x0000003d623d7221 */ /* 0x000fe20000010000 */
[----:B------:R-:W-:Y:S01]  /*4460*/  FMUL.RZ R64, R58, 0.15915493667125701904 ;  /* 0x3e22f9833a407820 */ /* 0x000fe2000040c000 */
[----:B------:R-:W-:Y:S01]  /*4470*/  FFMA.FTZ R58, R93, R92, R52 ;  /* 0x0000005c5d3a7223 */ /* 0x000fe20000010034 */
[----:B------:R-:W-:Y:S01]  /*4480*/  FMUL.RZ R65, R0, 0.15915493667125701904 ;  /* 0x3e22f98300417820 */ /* 0x000fe2000040c000 */
[-C--:B--2---:R-:W-:Y:S02]  /*4490*/  FFMA.FTZ R62, R24, R61.reuse, -R53 ;  /* 0x0000003d183e7223 */ /* 0x084fe40000010835 */
[----:B------:R-:W2:Y:S01]  /*44a0*/  LDS.128 R52, [R29+0x30] ;  /* 0x000030001d347984 */ /* 0x000ea20000000c00 */
[----:B------:R-:W-:Y:S01]  /*44b0*/  FMUL.FTZ R56, R88, R112 ;  /* 0x0000007058387220 */ /* 0x000fe20000410000 */
[----:B------:R-:W-:Y:S01]  /*44c0*/  FMUL.FTZ R59, R23, R61 ;  /* 0x0000003d173b7220 */ /* 0x000fe20000410000 */
[----:B------:R-:W-:Y:S01]  /*44d0*/  MUFU.SIN R0, R65 ;  /* 0x0000004100007308 */ /* 0x000fe20000000400 */
[----:B-1----:R-:W-:-:S02]  /*44e0*/  FMUL.FTZ R97, R96, R97 ;  /* 0x0000006160617220 */ /* 0x002fc40000410000 */
[----:B------:R-:W-:Y:S01]  /*44f0*/  FFMA.FTZ R60, R24, R60, R59 ;  /* 0x0000003c183c7223 */ /* 0x000fe2000001003b */
[----:B---3--:R-:W-:-:S04]  /*4500*/  FMUL.FTZ R96, R96, R57 ;  /* 0x0000003960607220 */ /* 0x008fc80000410000 */
[----:B------:R1:W3:Y:S01]  /*4510*/  MUFU.COS R74, R65 ;  /* 0x00000041004a7308 */ /* 0x0002e20000000000 */
[----:B------:R-:W-:Y:S01]  /*4520*/  FADD.FTZ R62, R99, R62 ;  /* 0x0000003e633e7221 */ /* 0x000fe20000010000 */
[----:B------:R-:W-:Y:S01]  /*4530*/  FADD.FTZ R60, R101, R60 ;  /* 0x0000003c653c7221 */ /* 0x000fe20000010000 */
[----:B------:R-:W-:-:S05]  /*4540*/  FMUL.FTZ R59, R93, R27 ;  /* 0x0000001b5d3b7220 */ /* 0x000fca0000410000 */
[----:B------:R-:W-:Y:S01]  /*4550*/  MUFU.EX2 R56, R56 ;  /* 0x0000003800387308 */ /* 0x000fe20000000800 */
[C---:B------:R-:W-:Y:S01]  /*4560*/  FMUL.FTZ R67, R21.reuse, R62 ;  /* 0x0000003e15437220 */ /* 0x040fe20000410000 */
[----:B-1----:R-:W-:-:S06]  /*4570*/  FMUL.FTZ R65, R21, R60 ;  /* 0x0000003c15417220 */ /* 0x002fcc0000410000 */
[----:B------:R-:W1:Y:S01]  /*4580*/  MUFU.COS R57, R64 ;  /* 0x0000004000397308 */ /* 0x000e620000000000 */
[----:B------:R-:W-:Y:S01]  /*4590*/  FFMA.FTZ R67, R22, R60, R67 ;  /* 0x0000003c16437223 */ /* 0x000fe20000010043 */
[----:B0-----:R-:W-:Y:S01]  /*45a0*/  FMUL.FTZ R104, R158, R45 ;  /* 0x0000002d9e687220 */ /* 0x001fe20000410000 */
[----:B------:R-:W-:Y:S01]  /*45b0*/  FFMA.FTZ R59, R94, R92, -R59 ;  /* 0x0000005c5e3b7223 */ /* 0x000fe2000001083b */
[----:B------:R-:W-:Y:S01]  /*45c0*/  FMUL.FTZ R61, R25, R58 ;  /* 0x0000003a193d7220 */ /* 0x000fe20000410000 */
[----:B------:R-:W-:Y:S01]  /*45d0*/  FFMA.FTZ R65, R22, R62, -R65 ;  /* 0x0000003e16417223 */ /* 0x000fe20000010841 */
[----:B------:R-:W-:Y:S02]  /*45e0*/  FMUL.FTZ R102, R158, R44 ;  /* 0x0000002c9e667220 */ /* 0x000fe40000410000 */
[----:B------:R-:W0:Y:S01]  /*45f0*/  MUFU.SIN R103, R64 ;  /* 0x0000004000677308 */ /* 0x000e220000000400 */
[C---:B---3--:R-:W-:Y:S01]  /*4600*/  FMUL.FTZ R2, R63.reuse, R74 ;  /* 0x0000004a3f027220 */ /* 0x048fe20000410000 */
[----:B------:R-:W-:Y:S01]  /*4610*/  FMUL.FTZ R0, R63, R0 ;  /* 0x000000003f007220 */ /* 0x000fe20000410000 */
[----:B------:R-:W-:Y:S01]  /*4620*/  FADD.FTZ R67, R104, R67 ;  /* 0x0000004368437221 */ /* 0x000fe20000010000 */
[-C--:B------:R-:W-:Y:S01]  /*4630*/  FMUL.FTZ R63, R25, R59.reuse ;  /* 0x0000003b193f7220 */ /* 0x080fe20000410000 */
[----:B------:R-:W-:Y:S01]  /*4640*/  FFMA.FTZ R61, R26, R59, -R61 ;  /* 0x0000003b1a3d7223 */ /* 0x000fe2000001083d */
[----:B------:R-:W-:Y:S01]  /*4650*/  FADD.FTZ R65, R102, R65 ;  /* 0x0000004166417221 */ /* 0x000fe20000010000 */
[----:B------:R-:W-:Y:S01]  /*4660*/  FMUL.FTZ R44, R19, R67 ;  /* 0x00000043132c7220 */ /* 0x000fe20000410000 */
[----:B------:R-:W-:Y:S01]  /*4670*/  FFMA.FTZ R63, R26, R58, R63 ;  /* 0x0000003a1a3f7223 */ /* 0x000fe2000001003f */
[----:B-1----:R-:W-:Y:S01]  /*4680*/  FMUL.FTZ R100, R56, R57 ;  /* 0x0000003938647220 */ /* 0x002fe20000410000 */
[----:B------:R-:W-:Y:S01]  /*4690*/  FMUL.FTZ R45, R23, R61 ;  /* 0x0000003d172d7220 */ /* 0x000fe20000410000 */
[-C--:B------:R-:W-:Y:S01]  /*46a0*/  FMUL.FTZ R57, R19, R65.reuse ;  /* 0x0000004113397220 */ /* 0x080fe20000410000 */
[----:B------:R-:W-:Y:S01]  /*46b0*/  FMUL.FTZ R105, R157, R46 ;  /* 0x0000002e9d697220 */ /* 0x000fe20000410000 */
[----:B------:R-:W-:Y:S01]  /*46c0*/  FFMA.FTZ R44, R20, R65, -R44 ;  /* 0x00000041142c7223 */ /* 0x000fe2000001082c */
[-C--:B------:R-:W-:Y:S01]  /*46d0*/  FFMA.FTZ R45, R24, R63.reuse, R45 ;  /* 0x0000003f182d7223 */ /* 0x080fe2000001002d */
[----:B------:R-:W-:Y:S01]  /*46e0*/  FMUL.FTZ R63, R23, R63 ;  /* 0x0000003f173f7220 */ /* 0x000fe20000410000 */
[----:B------:R-:W-:Y:S01]  /*46f0*/  FMUL.FTZ R106, R157, R47 ;  /* 0x0000002f9d6a7220 */ /* 0x000fe20000410000 */
[----:B------:R-:W-:Y:S01]  /*4700*/  FFMA.FTZ R57, R20, R67, R57 ;  /* 0x0000004314397223 */ /* 0x000fe20000010039 */
[----:B------:R-:W-:Y:S01]  /*4710*/  FADD.FTZ R46, R105, R44 ;  /* 0x0000002c692e7221 */ /* 0x000fe20000010000 */
[----:B------:R-:W-:Y:S01]  /*4720*/  FFMA.FTZ R63, R24, R61, -R63 ;  /* 0x0000003d183f7223 */ /* 0x000fe2000001083f */
[----:B0-----:R-:W-:Y:S01]  /*4730*/  FMUL.FTZ R103, R56, R103 ;  /* 0x0000006738677220 */ /* 0x001fe20000410000 */
[----:B------:R-:W-:Y:S01]  /*4740*/  FADD.FTZ R57, R106, R57 ;  /* 0x000000396a397221 */ /* 0x000fe20000010000 */
[----:B------:R-:W-:Y:S01]  /*4750*/  FMUL.FTZ R47, R21, R45 ;  /* 0x0000002d152f7220 */ /* 0x000fe20000410000 */
[-C--:B------:R-:W-:Y:S01]  /*4760*/  FMUL.FTZ R56, R17, R46.reuse ;  /* 0x0000002e11387220 */ /* 0x080fe20000410000 */
[----:B------:R-:W-:Y:S01]  /*4770*/  FMUL.FTZ R44, R21, R63 ;  /* 0x0000003f152c7220 */ /* 0x000fe20000410000 */
[----:B------:R-:W-:Y:S01]  /*4780*/  FMUL.FTZ R59, R17, R57 ;  /* 0x00000039113b7220 */ /* 0x000fe20000410000 */
[----:B------:R-:W-:Y:S01]  /*4790*/  FFMA.FTZ R63, R22, R63, -R47 ;  /* 0x0000003f163f7223 */ /* 0x000fe2000001082f */
[----:B------:R-:W-:Y:S01]  /*47a0*/  FFMA.FTZ R56, R18, R57, R56 ;  /* 0x0000003912387223 */ /* 0x000fe20000010038 */
[----:B--2---:R-:W-:Y:S01]  /*47b0*/  FMUL.FTZ R107, R156, R53 ;  /* 0x000000359c6b7220 */ /* 0x004fe20000410000 */
[----:B------:R-:W-:Y:S01]  /*47c0*/  FFMA.FTZ R114, R22, R45, R44 ;  /* 0x0000002d16727223 */ /* 0x000fe2000001002c */
[----:B------:R-:W-:Y:S01]  /*47d0*/  FFMA.FTZ R59, R18, R46, -R59 ;  /* 0x0000002e123b7223 */ /* 0x000fe2000001083b */
[----:B------:R-:W-:Y:S01]  /*47e0*/  FMUL.FTZ R108, R156, R52 ;  /* 0x000000349c6c7220 */ /* 0x000fe20000410000 */
[----:B------:R-:W-:Y:S01]  /*47f0*/  FMUL.FTZ R53, R19, R63 ;  /* 0x0000003f13357220 */ /* 0x000fe20000410000 */
[----:B------:R-:W-:Y:S01]  /*4800*/  FADD.FTZ R56, R107, R56 ;  /* 0x000000386b387221 */ /* 0x000fe20000010000 */
[-C--:B------:R-:W-:Y:S01]  /*4810*/  FMUL.FTZ R115, R19, R114.reuse ;  /* 0x0000007213737220 */ /* 0x080fe20000410000 */
[----:B------:R-:W-:Y:S01]  /*4820*/  FADD.FTZ R59, R108, R59 ;  /* 0x0000003b6c3b7221 */ /* 0x000fe20000010000 */
[----:B------:R-:W-:Y:S01]  /*4830*/  FFMA.FTZ R114, R20, R114, R53 ;  /* 0x0000007214727223 */ /* 0x000fe20000010035 */
[C---:B------:R-:W-:Y:S01]  /*4840*/  FMUL.FTZ R53, R15.reuse, R56 ;  /* 0x000000380f357220 */ /* 0x040fe20000410000 */
[----:B------:R-:W0:Y:S01]  /*4850*/  LDS.128 R72, [R28+0x40] ;  /* 0x000040001c487984 */ /* 0x000e220000000c00 */
[----:B------:R-:W-:Y:S01]  /*4860*/  FMUL.FTZ R117, R15, R59 ;  /* 0x0000003b0f757220 */ /* 0x000fe20000410000 */
[C---:B------:R-:W-:Y:S01]  /*4870*/  FMUL.FTZ R109, R155.reuse, R54 ;  /* 0x000000369b6d7220 */ /* 0x040fe20000410000 */
[----:B------:R-:W-:Y:S01]  /*4880*/  FMUL.FTZ R110, R155, R55 ;  /* 0x000000379b6e7220 */ /* 0x000fe20000410000 */
[----:B------:R-:W2:Y:S01]  /*4890*/  LDG.E.128 R44, desc[UR18][R90.64+0x200] ;  /* 0x000200125a2c7981 */ /* 0x000ea2000c1e1d00 */
[C---:B------:R-:W-:Y:S01]  /*48a0*/  FFMA.FTZ R116, R16.reuse, R59, -R53 ;  /* 0x0000003b10747223 */ /* 0x040fe20000010835 */
[----:B------:R-:W-:-:S02]  /*48b0*/  FFMA.FTZ R117, R16, R56, R117 ;  /* 0x0000003810757223 */ /* 0x000fc40000010075 */
[----:B------:R1:W-:Y:S01]  /*48c0*/  STS.128 [R69+0x2100], R48 ;  /* 0x0021003045007388 */ /* 0x0003e20000000c00 */
[----:B------:R-:W-:-:S03]  /*48d0*/  FFMA.FTZ R115, R20, R63, -R115 ;  /* 0x0000003f14737223 */ /* 0x000fc60000010873 */
[----:B------:R-:W3:Y:S04]  /*48e0*/  LDG.E.128 R52, desc[UR18][R90.64+0x600] ;  /* 0x000600125a347981 */ /* 0x000ee8000c1e1d00 */
[----:B------:R-:W4:Y:S04]  /*48f0*/  LDG.E.128 R56, desc[UR18][R90.64+0x800] ;  /* 0x000800125a387981 */ /* 0x000f28000c1e1d00 */
[----:B------:R-:W4:Y:S04]  /*4900*/  LDG.E.128 R60, desc[UR18][R90.64+0xa00] ;  /* 0x000a00125a3c7981 */ /* 0x000f28000c1e1d00 */
[----:B-1----:R-:W3:Y:S04]  /*4910*/  LDG.E.128 R48, desc[UR18][R90.64+0x400] ;  /* 0x000400125a307981 */ /* 0x002ee8000c1e1d00 */
[----:B------:R-:W4:Y:S04]  /*4920*/  LDG.E.128 R64, desc[UR18][R90.64+0xc00] ;  /* 0x000c00125a407981 */ /* 0x000f28000c1e1d00 */
[----:B------:R1:W4:Y:S01]  /*4930*/  LDG.E.128 R68, desc[UR18][R90.64+0xe00] ;  /* 0x000e00125a447981 */ /* 0x000322000c1e1d00 */
[----:B------:R-:W-:Y:S01]  /*4940*/  FADD.FTZ R117, R110, R117 ;  /* 0x000000756e757221 */ /* 0x000fe20000010000 */
[----:B------:R-:W-:-:S03]  /*4950*/  FADD.FTZ R118, R109, R116 ;  /* 0x000000746d767221 */ /* 0x000fc60000010000 */
[C---:B------:R-:W-:Y:S01]  /*4960*/  FMUL.FTZ R119, R13.reuse, R117 ;  /* 0x000000750d777220 */ /* 0x040fe20000410000 */
[----:B------:R-:W-:Y:S01]  /*4970*/  FMUL.FTZ R116, R13, R118 ;  /* 0x000000760d747220 */ /* 0x000fe20000410000 */
[C---:B-1----:R-:W-:Y:S01]  /*4980*/  FMUL.FTZ R90, R17.reuse, R114 ;  /* 0x00000072115a7220 */ /* 0x042fe20000410000 */
[----:B------:R-:W-:Y:S01]  /*4990*/  FMUL.FTZ R91, R17, R115 ;  /* 0x00000073115b7220 */ /* 0x000fe20000410000 */
[C---:B------:R-:W-:Y:S01]  /*49a0*/  FFMA.FTZ R118, R14.reuse, R118, -R119 ;  /* 0x000000760e767223 */ /* 0x040fe20000010877 */
[----:B------:R-:W-:Y:S01]  /*49b0*/  FFMA.FTZ R119, R14, R117, R116 ;  /* 0x000000750e777223 */ /* 0x000fe20000010074 */
[C---:B------:R-:W-:Y:S01]  /*49c0*/  FFMA.FTZ R90, R18.reuse, R115, -R90 ;  /* 0x00000073125a7223 */ /* 0x040fe2000001085a */
[----:B------:R-:W-:Y:S01]  /*49d0*/  FFMA.FTZ R91, R18, R114, R91 ;  /* 0x00000072125b7223 */ /* 0x000fe2000001005b */
[C---:B0-----:R-:W-:Y:S01]  /*49e0*/  FMUL.FTZ R115, R154.reuse, R73 ;  /* 0x000000499a737220 */ /* 0x041fe20000410000 */
[----:B------:R-:W-:-:S03]  /*49f0*/  FMUL.FTZ R114, R154, R72 ;  /* 0x000000489a727220 */ /* 0x000fc60000410000 */
[----:B------:R-:W-:Y:S01]  /*4a00*/  FADD.FTZ R119, R115, R119 ;  /* 0x0000007773777221 */ /* 0x000fe20000010000 */
[----:B------:R-:W-:Y:S01]  /*4a10*/  FADD.FTZ R118, R114, R118 ;  /* 0x0000007672767221 */ /* 0x000fe20000010000 */
[----:B------:R-:W-:Y:S01]  /*4a20*/  FMUL.FTZ R117, R153, R75 ;  /* 0x0000004b99757220 */ /* 0x000fe20000410000 */
[----:B------:R-:W-:Y:S01]  /*4a30*/  FMUL.FTZ R121, R88, R144 ;  /* 0x0000009058797220 */ /* 0x000fe20000410000 */
[CC--:B------:R-:W-:Y:S01]  /*4a40*/  FMUL.FTZ R75, R11.reuse, R119.reuse ;  /* 0x000000770b4b7220 */ /* 0x0c0fe20000410000 */
[----:B------:R-:W-:Y:S01]  /*4a50*/  FMUL.FTZ R88, R11, R118 ;  /* 0x000000760b587220 */ /* 0x000fe20000410000 */
[----:B------:R-:W-:Y:S02]  /*4a60*/  FMUL.FTZ R116, R153, R74 ;  /* 0x0000004a99747220 */ /* 0x000fe40000410000 */
[C---:B------:R-:W-:Y:S01]  /*4a70*/  FFMA.FTZ R75, R12.reuse, R118, -R75 ;  /* 0x000000760c4b7223 */ /* 0x040fe2000001084b */
[----:B------:R-:W-:Y:S01]  /*4a80*/  FFMA.FTZ R88, R12, R119, R88 ;  /* 0x000000770c587223 */ /* 0x000fe20000010058 */
[----:B------:R-:W-:Y:S01]  /*4a90*/  FMUL.FTZ R74, R15, R91 ;  /* 0x0000005b0f4a7220 */ /* 0x000fe20000410000 */
[----:B------:R-:W-:Y:S01]  /*4aa0*/  FMUL.FTZ R73, R89, R144 ;  /* 0x0000009059497220 */ /* 0x000fe20000410000 */
[----:B------:R-:W-:Y:S01]  /*4ab0*/  FADD.FTZ R75, R116, R75 ;  /* 0x0000004b744b7221 */ /* 0x000fe20000010000 */
[----:B------:R-:W-:Y:S01]  /*4ac0*/  FADD.FTZ R88, R117, R88 ;  /* 0x0000005875587221 */ /* 0x000fe20000010000 */
[-C--:B------:R-:W-:Y:S01]  /*4ad0*/  FFMA.FTZ R74, R16, R90.reuse, -R74 ;  /* 0x0000005a104a7223 */ /* 0x080fe2000001084a */
[----:B------:R-:W-:Y:S01]  /*4ae0*/  FMUL.FTZ R72, R15, R90 ;  /* 0x0000005a0f487220 */ /* 0x000fe20000410000 */
[----:B------:R-:W-:Y:S01]  /*4af0*/  FMUL.FTZ R89, R9, R75 ;  /* 0x0000004b09597220 */ /* 0x000fe20000410000 */
[----:B------:R-:W-:Y:S01]  /*4b00*/  FMUL.RZ R73, R73, 0.15915493667125701904 ;  /* 0x3e22f98349497820 */ /* 0x000fe2000040c000 */
[-C--:B------:R-:W-:Y:S01]  /*4b10*/  FMUL.FTZ R90, R9, R88.reuse ;  /* 0x00000058095a7220 */ /* 0x080fe20000410000 */
[----:B------:R-:W-:Y:S01]  /*4b20*/  FMUL.FTZ R119, R152, R77 ;  /* 0x0000004d98777220 */ /* 0x000fe20000410000 */
[----:B------:R-:W-:Y:S01]  /*4b30*/  FFMA.FTZ R88, R10, R88, R89 ;  /* 0x000000580a587223 */ /* 0x000fe20000010059 */
[----:B------:R-:W-:Y:S01]  /*4b40*/  FMUL.FTZ R118, R152, R76 ;  /* 0x0000004c98767220 */ /* 0x000fe20000410000 */
[----:B------:R-:W-:Y:S01]  /*4b50*/  FFMA.FTZ R75, R10, R75, -R90 ;  /* 0x0000004b0a4b7223 */ /* 0x000fe2000001085a */
[----:B------:R-:W-:Y:S01]  /*4b60*/  MUFU.EX2 R121, R121 ;  /* 0x0000007900797308 */ /* 0x000fe20000000800 */
[----:B------:R-:W-:Y:S01]  /*4b70*/  FFMA.FTZ R72, R16, R91, R72 ;  /* 0x0000005b10487223 */ /* 0x000fe20000010048 */
[----:B------:R-:W-:Y:S01]  /*4b80*/  FMUL.FTZ R76, R13, R74 ;  /* 0x0000004a0d4c7220 */ /* 0x000fe20000410000 */
[----:B------:R-:W-:Y:S01]  /*4b90*/  FADD.FTZ R77, R119, R88 ;  /* 0x00000058774d7221 */ /* 0x000fe20000010000 */
[----:B------:R-:W-:-:S04]  /*4ba0*/  FADD.FTZ R75, R118, R75 ;  /* 0x0000004b764b7221 */ /* 0x000fc80000010000 */
[----:B------:R-:W0:Y:S01]  /*4bb0*/  MUFU.COS R122, R73 ;  /* 0x00000049007a7308 */ /* 0x000e220000000000 */
[-C--:B------:R-:W-:Y:S01]  /*4bc0*/  FMUL.FTZ R89, R13, R72.reuse ;  /* 0x000000480d597220 */ /* 0x080fe20000410000 */
[----:B------:R-:W-:Y:S01]  /*4bd0*/  FFMA.FTZ R72, R14, R72, R76 ;  /* 0x000000480e487223 */ /* 0x000fe2000001004c */
[----:B------:R-:W-:-:S05]  /*4be0*/  FMUL.FTZ R76, R5, R77 ;  /* 0x0000004d054c7220 */ /* 0x000fca0000410000 */
[----:B------:R-:W1:Y:S01]  /*4bf0*/  MUFU.SIN R73, R73 ;  /* 0x0000004900497308 */ /* 0x000e620000000400 */
[----:B------:R-:W-:Y:S01]  /*4c00*/  FMUL.FTZ R88, R5, R75 ;  /* 0x0000004b05587220 */ /* 0x000fe20000410000 */
[----:B------:R-:W-:Y:S01]  /*4c10*/  MOV R90, R123 ;  /* 0x0000007b005a7202 */ /* 0x000fe20000000f00 */
[----:B------:R-:W-:Y:S01]  /*4c20*/  FFMA.FTZ R74, R14, R74, -R89 ;  /* 0x0000004a0e4a7223 */ /* 0x000fe20000010859 */
[----:B------:R-:W-:Y:S01]  /*4c30*/  MOV R89, R120 ;  /* 0x0000007800597202 */ /* 0x000fe20000000f00 */
[C---:B------:R-:W-:Y:S01]  /*4c40*/  FMUL.FTZ R123, R151.reuse, R78 ;  /* 0x0000004e977b7220 */ /* 0x040fe20000410000 */
[C---:B------:R-:W-:Y:S01]  /*4c50*/  FFMA.FTZ R76, R6.reuse, R75, -R76 ;  /* 0x0000004b064c7223 */ /* 0x040fe2000001084c */
[----:B------:R-:W-:Y:S01]  /*4c60*/  FFMA.FTZ R88, R6, R77, R88 ;  /* 0x0000004d06587223 */ /* 0x000fe20000010058 */
[----:B------:R-:W-:Y:S01]  /*4c70*/  FMUL.FTZ R120, R151, R79 ;  /* 0x0000004f97787220 */ /* 0x000fe20000410000 */
[----:B------:R-:W-:Y:S01]  /*4c80*/  FMUL.FTZ R75, R11, R72 ;  /* 0x000000480b4b7220 */ /* 0x000fe20000410000 */
[----:B------:R-:W-:-:S02]  /*4c90*/  FADD.FTZ R76, R123, R76 ;  /* 0x0000004c7b4c7221 */ /* 0x000fc40000010000 */
[----:B------:R-:W-:Y:S01]  /*4ca0*/  FADD.FTZ R88, R120, R88 ;  /* 0x0000005878587221 */ /* 0x000fe20000010000 */
[----:B------:R-:W-:Y:S01]  /*4cb0*/  FFMA.FTZ R75, R12, R74, -R75 ;  /* 0x0000004a0c4b7223 */ /* 0x000fe2000001084b */
[----:B0-----:R-:W-:Y:S01]  /*4cc0*/  FMUL.FTZ R122, R121, R122 ;  /* 0x0000007a797a7220 */ /* 0x001fe20000410000 */
[----:B------:R-:W-:Y:S01]  /*4cd0*/  FMUL.FTZ R74, R11, R74 ;  /* 0x0000004a0b4a7220 */ /* 0x000fe20000410000 */
[C---:B------:R-:W-:Y:S01]  /*4ce0*/  FMUL.FTZ R77, R0.reuse, R76 ;  /* 0x0000004c004d7220 */ /* 0x040fe20000410000 */
[----:B-1----:R-:W-:Y:S01]  /*4cf0*/  FMUL.FTZ R121, R121, R73 ;  /* 0x0000004979797220 */ /* 0x002fe20000410000 */
[----:B------:R-:W-:Y:S01]  /*4d00*/  FMUL.FTZ R73, R0, R88 ;  /* 0x0000005800497220 */ /* 0x000fe20000410000 */
[----:B------:R-:W-:Y:S01]  /*4d10*/  FFMA.FTZ R74, R12, R72, R74 ;  /* 0x000000480c4a7223 */ /* 0x000fe2000001004a */
[----:B------:R-:W-:Y:S01]  /*4d20*/  MOV R91, R124 ;  /* 0x0000007c005b7202 */ /* 0x000fe20000000f00 */
[C---:B------:R-:W-:Y:S01]  /*4d30*/  FFMA.FTZ R72, R2.reuse, R88, R77 ;  /* 0x0000005802487223 */ /* 0x040fe2000001004d */
[----:B------:R-:W-:Y:S01]  /*4d40*/  FFMA.FTZ R73, R2, R76, -R73 ;  /* 0x0000004c02497223 */ /* 0x000fe20000010849 */
[C---:B------:R-:W-:Y:S01]  /*4d50*/  FMUL.FTZ R124, R150.reuse, R80 ;  /* 0x00000050967c7220 */ /* 0x040fe20000410000 */
[----:B------:R-:W-:Y:S01]  /*4d60*/  MOV R88, R125 ;  /* 0x0000007d00587202 */ /* 0x000fe20000000f00 */
[----:B------:R-:W-:Y:S01]  /*4d70*/  FMUL.FTZ R125, R150, R81 ;  /* 0x00000051967d7220 */ /* 0x000fe20000410000 */
[C---:B------:R-:W-:Y:S01]  /*4d80*/  FMUL.FTZ R78, R9.reuse, R74 ;  /* 0x0000004a094e7220 */ /* 0x040fe20000410000 */
[----:B------:R-:W-:Y:S01]  /*4d90*/  FADD.FTZ R73, R124, R73 ;  /* 0x000000497c497221 */ /* 0x000fe20000010000 */
[-C--:B------:R-:W-:Y:S01]  /*4da0*/  FMUL.FTZ R77, R9, R75.reuse ;  /* 0x0000004b094d7220 */ /* 0x080fe20000410000 */
[----:B------:R-:W-:Y:S01]  /*4db0*/  FADD.FTZ R72, R125, R72 ;  /* 0x000000487d487221 */ /* 0x000fe20000010000 */
[----:B------:R-:W-:Y:S01]  /*4dc0*/  FFMA.FTZ R75, R10, R75, -R78 ;  /* 0x0000004b0a4b7223 */ /* 0x000fe2000001084e */
[C---:B------:R-:W-:Y:S01]  /*4dd0*/  FMUL.FTZ R76, R96.reuse, R73 ;  /* 0x00000049604c7220 */ /* 0x040fe20000410000 */
[----:B------:R-:W-:Y:S01]  /*4de0*/  MOV R81, R126 ;  /* 0x0000007e00517202 */ /* 0x000fe20000000f00 */
[----:B------:R-:W-:Y:S01]  /*4df0*/  FMUL.FTZ R78, R96, R72 ;  /* 0x00000048604e7220 */ /* 0x000fe20000410000 */
[----:B------:R-:W-:Y:S01]  /*4e00*/  FFMA.FTZ R74, R10, R74, R77 ;  /* 0x0000004a0a4a7223 */ /* 0x000fe2000001004d */
[----:B------:R-:W-:Y:S01]  /*4e10*/  FMUL.FTZ R126, R149, R82 ;  /* 0x00000052957e7220 */ /* 0x000fe20000410000 */
[----:B------:R-:W-:Y:S01]  /*4e20*/  MOV R82, R127 ;  /* 0x0000007f00527202 */ /* 0x000fe20000000f00 */
[----:B------:R-:W-:Y:S01]  /*4e30*/  FMUL.FTZ R77, R5, R75 ;  /* 0x0000004b054d7220 */ /* 0x000fe20000410000 */
[----:B------:R-:W-:Y:S01]  /*4e40*/  FFMA.FTZ R76, R97, R72, R76 ;  /* 0x00000048614c7223 */ /* 0x000fe2000001004c */
[----:B------:R-:W-:Y:S01]  /*4e50*/  FMUL.FTZ R127, R149, R83 ;  /* 0x00000053957f7220 */ /* 0x000fe20000410000 */
[----:B------:R-:W-:Y:S01]  /*4e60*/  FFMA.FTZ R73, R97, R73, -R78 ;  /* 0x0000004961497223 */ /* 0x000fe2000001084e */
[-C--:B------:R-:W-:Y:S01]  /*4e70*/  FMUL.FTZ R72, R5, R74.reuse ;  /* 0x0000004a05487220 */ /* 0x080fe20000410000 */
[----:B------:R-:W-:Y:S01]  /*4e80*/  FFMA.FTZ R74, R6, R74, R77 ;  /* 0x0000004a064a7223 */ /* 0x000fe2000001004d */
[----:B------:R-:W-:Y:S01]  /*4e90*/  FADD.FTZ R76, R127, R76 ;  /* 0x0000004c7f4c7221 */ /* 0x000fe20000010000 */
[----:B------:R-:W-:Y:S01]  /*4ea0*/  FADD.FTZ R73, R126, R73 ;  /* 0x000000497e497221 */ /* 0x000fe20000010000 */
[----:B------:R-:W-:Y:S01]  /*4eb0*/  FFMA.FTZ R72, R6, R75, -R72 ;  /* 0x0000004b06487223 */ /* 0x000fe20000010848 */
[C---:B------:R-:W-:Y:S01]  /*4ec0*/  FMUL.FTZ R79, R0.reuse, R74 ;  /* 0x0000004a004f7220 */ /* 0x040fe20000410000 */
[C---:B------:R-:W-:Y:S01]  /*4ed0*/  FMUL.FTZ R75, R103.reuse, R76 ;  /* 0x0000004c674b7220 */ /* 0x040fe20000410000 */
[-C--:B------:R-:W-:Y:S01]  /*4ee0*/  FMUL.FTZ R77, R103, R73.reuse ;  /* 0x00000049674d7220 */ /* 0x080fe20000410000 */
[-C--:B------:R-:W-:Y:S01]  /*4ef0*/  FMUL.FTZ R78, R0, R72.reuse ;  /* 0x00000048004e7220 */ /* 0x080fe20000410000 */
[----:B------:R-:W-:Y:S01]  /*4f00*/  FFMA.FTZ R72, R2, R72, -R79 ;  /* 0x0000004802487223 */ /* 0x000fe2000001084f */
[----:B------:R-:W-:Y:S01]  /*4f10*/  MOV R79, R128 ;  /* 0x00000080004f7202 */ /* 0x000fe20000000f00 */
[C---:B------:R-:W-:Y:S01]  /*4f20*/  FFMA.FTZ R75, R100.reuse, R73, -R75 ;  /* 0x00000049644b7223 */ /* 0x040fe2000001084b */
[----:B------:R-:W-:Y:S01]  /*4f30*/  FFMA.FTZ R73, R100, R76, R77 ;  /* 0x0000004c64497223 */ /* 0x000fe2000001004d */
[----:B------:R-:W-:Y:S01]  /*4f40*/  FMUL.FTZ R128, R148, R85 ;  /* 0x0000005594807220 */ /* 0x000fe20000410000 */
[----:B------:R-:W-:Y:S01]  /*4f50*/  FFMA.FTZ R74, R2, R74, R78 ;  /* 0x0000004a024a7223 */ /* 0x000fe2000001004e */
[----:B------:R-:W-:Y:S01]  /*4f60*/  FMUL.FTZ R76, R96, R72 ;  /* 0x00000048604c7220 */ /* 0x000fe20000410000 */
[----:B------:R-:W-:Y:S01]  /*4f70*/  FMUL.FTZ R129, R148, R84 ;  /* 0x0000005494817220 */ /* 0x000fe20000410000 */
[----:B------:R-:W-:Y:S01]  /*4f80*/  FADD.FTZ R73, R128, R73 ;  /* 0x0000004980497221 */ /* 0x000fe20000010000 */
[-C--:B------:R-:W-:Y:S01]  /*4f90*/  FMUL.FTZ R77, R96, R74.reuse ;  /* 0x0000004a604d7220 */ /* 0x080fe20000410000 */
[----:B------:R-:W-:Y:S01]  /*4fa0*/  FFMA.FTZ R74, R97, R74, R76 ;  /* 0x0000004a614a7223 */ /* 0x000fe2000001004c */
[----:B------:R-:W-:Y:S01]  /*4fb0*/  FADD.FTZ R75, R129, R75 ;  /* 0x0000004b814b7221 */ /* 0x000fe20000010000 */
[----:B------:R-:W-:Y:S01]  /*4fc0*/  FMUL.FTZ R76, R121, R73 ;  /* 0x00000049794c7220 */ /* 0x000fe20000410000 */
[----:B------:R-:W0:Y:S01]  /*4fd0*/  S2R R83, SR_LANEID ;  /* 0x0000000000537919 */ /* 0x000e220000000000 */
[----:B------:R-:W-:Y:S01]  /*4fe0*/  FFMA.FTZ R72, R97, R72, -R77 ;  /* 0x0000004861487223 */ /* 0x000fe2000001084d */
[-C--:B------:R-:W-:Y:S01]  /*4ff0*/  FMUL.FTZ R77, R121, R75.reuse ;  /* 0x0000004b794d7220 */ /* 0x080fe20000410000 */
[----:B------:R-:W-:Y:S01]  /*5000*/  FMUL.FTZ R130, R147, R86 ;  /* 0x0000005693827220 */ /* 0x000fe20000410000 */
[C---:B------:R-:W-:Y:S01]  /*5010*/  FFMA.FTZ R76, R122.reuse, R75, -R76 ;  /* 0x0000004b7a4c7223 */ /* 0x040fe2000001084c */
[----:B------:R-:W-:Y:S01]  /*5020*/  FMUL.FTZ R75, R103, R72 ;  /* 0x00000048674b7220 */ /* 0x000fe20000410000 */
[----:B------:R-:W-:Y:S01]  /*5030*/  FMUL.FTZ R131, R147, R87 ;  /* 0x0000005793837220 */ /* 0x000fe20000410000 */
[----:B------:R-:W-:Y:S01]  /*5040*/  FFMA.FTZ R77, R122, R73, R77 ;  /* 0x000000497a4d7223 */ /* 0x000fe2000001004d */
[----:B------:R-:W-:Y:S01]  /*5050*/  FADD.FTZ R86, R130, R76 ;  /* 0x0000004c82567221 */ /* 0x000fe20000010000 */
[-C--:B------:R-:W-:Y:S01]  /*5060*/  FMUL.FTZ R73, R103, R74.reuse ;  /* 0x0000004a67497220 */ /* 0x080fe20000410000 */
[----:B------:R-:W-:Y:S01]  /*5070*/  FFMA.FTZ R74, R100, R74, R75 ;  /* 0x0000004a644a7223 */ /* 0x000fe2000001004b */
[----:B------:R-:W-:-:S02]  /*5080*/  FADD.FTZ R87, R131, R77 ;  /* 0x0000004d83577221 */ /* 0x000fc40000010000 */
[----:B------:R-:W1:Y:S01]  /*5090*/  SHFL.UP PT, R75, R86, 0x1, RZ ;  /* 0x04200000564b7989 */ /* 0x000e6200000e00ff */
[----:B------:R-:W-:Y:S01]  /*50a0*/  FFMA.FTZ R73, R100, R72, -R73 ;  /* 0x0000004864497223 */ /* 0x000fe20000010849 */
[C---:B------:R-:W-:Y:S02]  /*50b0*/  FMUL.FTZ R84, R121.reuse, R74 ;  /* 0x0000004a79547220 */ /* 0x040fe40000410000 */
[----:B------:R-:W1:Y:S01]  /*50c0*/  SHFL.UP PT, R76, R87, 0x1, RZ ;  /* 0x04200000574c7989 */ /* 0x000e6200000e00ff */
[-C--:B------:R-:W-:Y:S01]  /*50d0*/  FMUL.FTZ R72, R121, R73.reuse ;  /* 0x0000004979487220 */ /* 0x080fe20000410000 */
[----:B------:R-:W-:-:S03]  /*50e0*/  FFMA.FTZ R84, R122, R73, -R84 ;  /* 0x000000497a547223 */ /* 0x000fc60000010854 */
[----:B------:R-:W-:Y:S02]  /*50f0*/  FFMA.FTZ R72, R122, R74, R72 ;  /* 0x0000004a7a487223 */ /* 0x000fe40000010048 */
[----:B------:R-:W1:Y:S04]  /*5100*/  SHFL.UP PT, R74, R84, 0x1, RZ ;  /* 0x04200000544a7989 */ /* 0x000e6800000e00ff */
[----:B------:R-:W1:Y:S01]  /*5110*/  SHFL.UP PT, R73, R72, 0x1, RZ ;  /* 0x0420000048497989 */ /* 0x000e6200000e00ff */
[----:B0-----:R-:W-:Y:S01]  /*5120*/  ISETP.GE.AND P1, PT, R83, 0x1, PT ;  /* 0x000000015300780c */ /* 0x001fe20003f26270 */
[C---:B-1----:R-:W-:Y:S01]  /*5130*/  FMUL.FTZ R77, R72.reuse, R75 ;  /* 0x0000004b484d7220 */ /* 0x042fe20000410000 */
[----:B------:R-:W-:-:S03]  /*5140*/  FMUL.FTZ R78, R72, R76 ;  /* 0x0000004c484e7220 */ /* 0x000fc60000410000 */
[C---:B------:R-:W-:Y:S01]  /*5150*/  FFMA.FTZ R77, R84.reuse, R76, R77 ;  /* 0x0000004c544d7223 */ /* 0x040fe2000001004d */
[----:B------:R-:W-:-:S07]  /*5160*/  FFMA.FTZ R78, R84, R75, -R78 ;  /* 0x0000004b544e7223 */ /* 0x000fce000001084e */
[----:B------:R-:W-:Y:S01]  /*5170*/  @P1 FADD.FTZ R87, R87, R77 ;  /* 0x0000004d57571221 */ /* 0x000fe20000010000 */
[----:B------:R-:W-:Y:S01]  /*5180*/  FMUL.FTZ R77, R72, R74 ;  /* 0x0000004a484d7220 */ /* 0x000fe20000410000 */
[----:B------:R-:W-:-:S03]  /*5190*/  @P1 FADD.FTZ R86, R86, R78 ;  /* 0x0000004e56561221 */ /* 0x000fc60000010000 */
[----:B------:R-:W0:Y:S01]  /*51a0*/  SHFL.UP PT, R76, R87, 0x2, RZ ;  /* 0x04400000574c7989 */ /* 0x000e2200000e00ff */
[-C--:B------:R-:W-:Y:S01]  /*51b0*/  FFMA.FTZ R77, R84, R73.reuse, R77 ;  /* 0x00000049544d7223 */ /* 0x080fe2000001004d */
[----:B------:R-:W-:Y:S02]  /*51c0*/  FMUL.FTZ R73, R72, R73 ;  /* 0x0000004948497220 */ /* 0x000fe40000410000 */
[----:B------:R-:W1:Y:S02]  /*51d0*/  SHFL.UP PT, R75, R86, 0x2, RZ ;  /* 0x04400000564b7989 */ /* 0x000e6400000e00ff */
[----:B------:R-:W-:Y:S01]  /*51e0*/  @P1 FFMA.FTZ R84, R84, R74, -R73 ;  /* 0x0000004a54541223 */ /* 0x000fe20000010849 */
[----:B------:R-:W-:-:S04]  /*51f0*/  FSEL R73, R72, R77, !P1 ;  /* 0x0000004d48497208 */ /* 0x000fc80004800000 */
[----:B------:R-:W1:Y:S04]  /*5200*/  SHFL.UP PT, R72, R84, 0x2, RZ ;  /* 0x0440000054487989 */ /* 0x000e6800000e00ff */
[----:B------:R-:W1:Y:S01]  /*5210*/  SHFL.UP PT, R74, R73, 0x2, RZ ;  /* 0x04400000494a7989 */ /* 0x000e6200000e00ff */
[----:B------:R-:W-:Y:S01]  /*5220*/  ISETP.GE.AND P1, PT, R83, 0x2, PT ;  /* 0x000000025300780c */ /* 0x000fe20003f26270 */
[C---:B0-----:R-:W-:Y:S01]  /*5230*/  FMUL.FTZ R77, R73.reuse, R76 ;  /* 0x0000004c494d7220 */ /* 0x041fe20000410000 */
[----:B-1----:R-:W-:-:S03]  /*5240*/  FMUL.FTZ R78, R73, R75 ;  /* 0x0000004b494e7220 */ /* 0x002fc60000410000 */
[C---:B------:R-:W-:Y:S01]  /*5250*/  FFMA.FTZ R77, R84.reuse, R75, -R77 ;  /* 0x0000004b544d7223 */ /* 0x040fe2000001084d */
[----:B------:R-:W-:-:S07]  /*5260*/  FFMA.FTZ R78, R84, R76, R78 ;  /* 0x0000004c544e7223 */ /* 0x000fce000001004e */
[----:B------:R-:W-:Y:S01]  /*5270*/  @P1 FADD.FTZ R86, R86, R77 ;  /* 0x0000004d56561221 */ /* 0x000fe20000010000 */
[----:B------:R-:W-:Y:S01]  /*5280*/  FMUL.FTZ R77, R73, R72 ;  /* 0x00000048494d7220 */ /* 0x000fe20000410000 */
[----:B------:R-:W-:-:S03]  /*5290*/  @P1 FADD.FTZ R87, R87, R78 ;  /* 0x0000004e57571221 */ /* 0x000fc60000010000 */
[----:B------:R-:W0:Y:S01]  /*52a0*/  SHFL.UP PT, R75, R86, 0x4, RZ ;  /* 0x04800000564b7989 */ /* 0x000e2200000e00ff */
[----:B------:R-:W-:-:S03]  /*52b0*/  FMUL.FTZ R78, R73, R74 ;  /* 0x0000004a494e7220 */ /* 0x000fc60000410000 */
[----:B--2---:R-:W-:Y:S04]  /*52c0*/  STS.128 [R79+0x2300], R44 ;  /* 0x0023002c4f007388 */ /* 0x004fe80000000c00 */
[----:B---3--:R-:W-:Y:S04]  /*52d0*/  STS.128 [R82+0x2500], R48 ;  /* 0x0025003052007388 */ /* 0x008fe80000000c00 */
[----:B------:R-:W-:Y:S04]  /*52e0*/  STS.128 [R81+0x2700], R52 ;  /* 0x0027003451007388 */ /* 0x000fe80000000c00 */
[----:B----4-:R-:W-:Y:S04]  /*52f0*/  STS.128 [R88+0x2900], R56 ;  /* 0x0029003858007388 */ /* 0x010fe80000000c00 */
[----:B------:R-:W-:Y:S04]  /*5300*/  STS.128 [R89+0x2b00], R60 ;  /* 0x002b003c59007388 */ /* 0x000fe80000000c00 */
[----:B------:R-:W-:Y:S04]  /*5310*/  STS.128 [R90+0x2d00], R64 ;  /* 0x002d00405a007388 */ /* 0x000fe80000000c00 */
[----:B------:R-:W-:Y:S01]  /*5320*/  STS.128 [R91+0x2f00], R68 ;  /* 0x002f00445b007388 */ /* 0x000fe20000000c00 */
[----:B------:R-:W-:-:S03]  /*5330*/  NOP ;  /* 0x0000000000007918 */ /* 0x000fc60000000000 */
[----:B------:R1:W-:Y:S04]  /*5340*/  LDS.128 R48, [R32+0x2100] ;  /* 0x0021000020307984 */ /* 0x0003e80000000c00 */
[----:B------:R2:W-:Y:S04]  /*5350*/  LDS.128 R52, [R31+0x2110] ;  /* 0x002110001f347984 */ /* 0x0005e80000000c00 */
[----:B-1----:R1:W5:Y:S04]  /*5360*/  LDL.LU R32, [R1+0x5c] ;  /* 0x00005c0001207983 */ /* 0x0023680000300800 */
[----:B--2---:R1:W5:Y:S04]  /*5370*/  LDL.LU R31, [R1+0x58] ;  /* 0x00005800011f7983 */ /* 0x0043680000300800 */
[----:B------:R2:W-:Y:S04]  /*5380*/  LDS.128 R56, [R30+0x2120] ;  /* 0x002120001e387984 */ /* 0x0005e80000000c00 */
[----:B------:R3:W-:Y:S04]  /*5390*/  LDS.128 R60, [R29+0x2130] ;  /* 0x002130001d3c7984 */ /* 0x0007e80000000c00 */
[----:B--2---:R1:W5:Y:S04]  /*53a0*/  LDL.LU R30, [R1+0x54] ;  /* 0x00005400011e7983 */ /* 0x0043680000300800 */
[----:B---3--:R1:W5:Y:S04]  /*53b0*/  LDL.LU R29, [R1+0x50] ;  /* 0x00005000011d7983 */ /* 0x0083680000300800 */
[----:B------:R2:W-:Y:S01]  /*53c0*/  LDS.128 R64, [R28+0x2140] ;  /* 0x002140001c407984 */ /* 0x0005e20000000c00 */
[----:B------:R-:W-:-:S03]  /*53d0*/  FFMA.FTZ R77, R84, R74, R77 ;  /* 0x0000004a544d7223 */ /* 0x000fc6000001004d */
[----:B------:R-:W3:Y:S04]  /*53e0*/  SHFL.UP PT, R76, R87, 0x4, RZ ;  /* 0x04800000574c7989 */ /* 0x000ee800000e00ff */
[----:B--2---:R1:W5:Y:S01]  /*53f0*/  LDL.LU R28, [R1+0x4c] ;  /* 0x00004c00011c7983 */ /* 0x0043620000300800 */
[----:B------:R-:W-:Y:S01]  /*5400*/  @P1 FFMA.FTZ R84, R84, R72, -R78 ;  /* 0x0000004854541223 */ /* 0x000fe2000001084e */
[----:B------:R-:W-:Y:S02]  /*5410*/  FSEL R73, R73, R77, !P1 ;  /* 0x0000004d49497208 */ /* 0x000fe40004800000 */
[C---:B------:R-:W-:Y:S01]  /*5420*/  ISETP.NE.AND P2, PT, R83.reuse, 0x1f, PT ;  /* 0x0000001f5300780c */ /* 0x040fe20003f45270 */
[----:B------:R-:W2:Y:S01]  /*5430*/  S2R R80, SR_TID.X ;  /* 0x0000000000507919 */ /* 0x000ea20000002100 */
[----:B------:R-:W4:Y:S04]  /*5440*/  SHFL.UP PT, R74, R84, 0x4, RZ ;  /* 0x04800000544a7989 */ /* 0x000f2800000e00ff */
[----:B------:R-:W1:Y:S01]  /*5450*/  SHFL.UP PT, R72, R73, 0x4, RZ ;  /* 0x0480000049487989 */ /* 0x000e6200000e00ff */
[----:B------:R-:W-:Y:S01]  /*5460*/  ISETP.GE.AND P1, PT, R83, 0x4, PT ;  /* 0x000000045300780c */ /* 0x000fe20003f26270 */
[C---:B0-----:R-:W-:Y:S01]  /*5470*/  FMUL.FTZ R77, R73.reuse, R75 ;  /* 0x0000004b494d7220 */ /* 0x041fe20000410000 */
[----:B------:R-:W0:Y:S01]  /*5480*/  S2UR UR17, SR_CgaCtaId ;  /* 0x00000000001179c3 */ /* 0x000e220000008800 */
[----:B------:R-:W-:Y:S01]  /*5490*/  UMOV UR16, 0x400 ;  /* 0x0000040000107882 */ /* 0x000fe20000000000 */
[----:B------:R-:W-:Y:S01]  /*54a0*/  VOTEU.ALL UP0, P0 ;  /* 0x00000000003f7886 */ /* 0x000fe20000000000 */
[----:B------:R-:W-:Y:S01]  /*54b0*/  LDS.128 R68, [R165+0x2150] ;  /* 0x00215000a5447984 */ /* 0x000fe20000000c00 */
[-C--:B---3--:R-:W-:Y:S01]  /*54c0*/  FMUL.FTZ R78, R73, R76.reuse ;  /* 0x0000004c494e7220 */ /* 0x088fe20000410000 */
[----:B------:R-:W-:-:S03]  /*54d0*/  FFMA.FTZ R77, R84, R76, R77 ;  /* 0x0000004c544d7223 */ /* 0x000fc6000001004d */
[----:B------:R-:W-:-:S03]  /*54e0*/  FFMA.FTZ R78, R84, R75, -R78 ;  /* 0x0000004b544e7223 */ /* 0x000fc6000001084e */
[----:B------:R-:W-:Y:S01]  /*54f0*/  @P1 FADD.FTZ R87, R87, R77 ;  /* 0x0000004d57571221 */ /* 0x000fe20000010000 */
[----:B------:R-:W-:Y:S01]  /*5500*/  @P1 FADD.FTZ R86, R86, R78 ;  /* 0x0000004e56561221 */ /* 0x000fe20000010000 */
[----:B----4-:R-:W-:-:S03]  /*5510*/  FMUL.FTZ R77, R73, R74 ;  /* 0x0000004a494d7220 */ /* 0x010fc60000410000 */
[----:B------:R-:W3:Y:S01]  /*5520*/  SHFL.UP PT, R76, R87, 0x8, RZ ;  /* 0x05000000574c7989 */ /* 0x000ee200000e00ff */
[CC--:B-1----:R-:W-:Y:S01]  /*5530*/  FFMA.FTZ R77, R84.reuse, R72.reuse, R77 ;  /* 0x00000048544d7223 */ /* 0x0c2fe2000001004d */
[C---:B------:R-:W-:Y:S02]  /*5540*/  FMUL.FTZ R72, R73.reuse, R72 ;  /* 0x0000004849487220 */ /* 0x040fe40000410000 */
[----:B------:R-:W1:Y:S02]  /*5550*/  SHFL.UP PT, R75, R86, 0x8, RZ ;  /* 0x05000000564b7989 */ /* 0x000e6400000e00ff */
[----:B------:R-:W-:Y:S01]  /*5560*/  @P1 FFMA.FTZ R84, R84, R74, -R72 ;  /* 0x0000004a54541223 */ /* 0x000fe20000010848 */
[----:B------:R-:W-:-:S04]  /*5570*/  FSEL R73, R73, R77, !P1 ;  /* 0x0000004d49497208 */ /* 0x000fc80004800000 */
[----:B------:R-:W4:Y:S04]  /*5580*/  SHFL.UP PT, R72, R84, 0x8, RZ ;  /* 0x0500000054487989 */ /* 0x000f2800000e00ff */
[----:B------:R-:W0:Y:S01]  /*5590*/  SHFL.UP PT, R74, R73, 0x8, RZ ;  /* 0x05000000494a7989 */ /* 0x000e2200000e00ff */
[----:B------:R-:W-:Y:S01]  /*55a0*/  ISETP.GE.AND P1, PT, R83, 0x8, PT ;  /* 0x000000085300780c */ /* 0x000fe20003f26270 */
[C---:B---3--:R-:W-:Y:S01]  /*55b0*/  FMUL.FTZ R77, R73.reuse, R76 ;  /* 0x0000004c494d7220 */ /* 0x048fe20000410000 */
[----:B-1----:R-:W-:-:S03]  /*55c0*/  FMUL.FTZ R78, R73, R75 ;  /* 0x0000004b494e7220 */ /* 0x002fc60000410000 */
[C---:B------:R-:W-:Y:S02]  /*55d0*/  FFMA.FTZ R77, R84.reuse, R75, -R77 ;  /* 0x0000004b544d7223 */ /* 0x040fe4000001084d */
[----:B------:R-:W1:Y:S01]  /*55e0*/  @!P2 S2R R75, SR_CgaCtaId ;  /* 0x00000000004ba919 */ /* 0x000e620000008800 */
[----:B------:R-:W-:-:S05]  /*55f0*/  FFMA.FTZ R78, R84, R76, R78 ;  /* 0x0000004c544e7223 */ /* 0x000fca000001004e */
[----:B------:R-:W-:Y:S01]  /*5600*/  @P1 FADD.FTZ R86, R86, R77 ;  /* 0x0000004d56561221 */ /* 0x000fe20000010000 */
[C---:B----4-:R-:W-:Y:S01]  /*5610*/  FMUL.FTZ R77, R73.reuse, R72 ;  /* 0x00000048494d7220 */ /* 0x050fe20000410000 */
[----:B0-----:R-:W-:-:S03]  /*5620*/  FMUL.FTZ R76, R73, R74 ;  /* 0x0000004a494c7220 */ /* 0x001fc60000410000 */
[C---:B------:R-:W-:Y:S01]  /*5630*/  FFMA.FTZ R74, R84.reuse, R74, R77 ;  /* 0x0000004a544a7223 */ /* 0x040fe2000001004d */
[----:B------:R-:W-:Y:S01]  /*5640*/  @P1 FADD.FTZ R87, R87, R78 ;  /* 0x0000004e57571221 */ /* 0x000fe20000010000 */
[----:B------:R-:W-:Y:S02]  /*5650*/  @P1 FFMA.FTZ R84, R84, R72, -R76 ;  /* 0x0000004854541223 */ /* 0x000fe4000001084c */
[----:B------:R-:W0:Y:S01]  /*5660*/  SHFL.UP PT, R76, R86, 0x10, RZ ;  /* 0x06000000564c7989 */ /* 0x000e2200000e00ff */
[----:B------:R-:W-:-:S03]  /*5670*/  FSEL R74, R73, R74, !P1 ;  /* 0x0000004a494a7208 */ /* 0x000fc60004800000 */
[----:B------:R-:W3:Y:S04]  /*5680*/  SHFL.UP PT, R73, R84, 0x10, RZ ;  /* 0x0600000054497989 */ /* 0x000ee800000e00ff */
[----:B------:R-:W4:Y:S04]  /*5690*/  SHFL.UP PT, R72, R87, 0x10, RZ ;  /* 0x0600000057487989 */ /* 0x000f2800000e00ff */
[----:B------:R-:W4:Y:S01]  /*56a0*/  SHFL.UP PT, R44, R74, 0x10, RZ ;  /* 0x060000004a2c7989 */ /* 0x000f2200000e00ff */
[----:B------:R-:W-:Y:S02]  /*56b0*/  @!P2 MOV R46, 0x400 ;  /* 0x00000400002ea802 */ /* 0x000fe40000000f00 */
[----:B--2---:R-:W-:-:S02]  /*56c0*/  @!P2 SHF.R.U32.HI R45, RZ, 0x1, R80 ;  /* 0x00000001ff2da819 */ /* 0x004fc40000011650 */
[----:B-1----:R-:W-:Y:S02]  /*56d0*/  @!P2 LEA R46, R75, R46, 0x18 ;  /* 0x0000002e4b2ea211 */ /* 0x002fe400078ec0ff */
[----:B------:R-:W-:Y:S02]  /*56e0*/  @!P2 LOP3.LUT R45, R45, 0x7ffffff0, RZ, 0xc0, !PT ;  /* 0x7ffffff02d2da812 */ /* 0x000fe400078ec0ff */
[----:B------:R-:W-:Y:S02]  /*56f0*/  ISETP.GE.AND P1, PT, R83, 0x10, PT ;  /* 0x000000105300780c */ /* 0x000fe40003f26270 */
[----:B------:R-:W-:Y:S01]  /*5700*/  @!P2 IADD3 R80, R46, R45, RZ ;  /* 0x0000002d2e50a210 */ /* 0x000fe20007ffe0ff */
[C---:B0-----:R-:W-:Y:S01]  /*5710*/  FMUL.FTZ R45, R74.reuse, R76 ;  /* 0x0000004c4a2d7220 */ /* 0x041fe20000410000 */
[----:B------:R-:W-:Y:S01]  /*5720*/  ULEA UR16, UR17, UR16, 0x18 ;  /* 0x0000001011107291 */ /* 0x000fe2000f8ec03f */
[C---:B---3--:R-:W-:Y:S01]  /*5730*/  FMUL.FTZ R47, R74.reuse, R73 ;  /* 0x000000494a2f7220 */ /* 0x048fe20000410000 */
[-C--:B----4-:R-:W-:Y:S01]  /*5740*/  FMUL.FTZ R46, R74, R72.reuse ;  /* 0x000000484a2e7220 */ /* 0x090fe20000410000 */
[----:B------:R-:W-:-:S02]  /*5750*/  FFMA.FTZ R45, R84, R72, R45 ;  /* 0x00000048542d7223 */ /* 0x000fc4000001002d */
[C---:B------:R-:W-:Y:S01]  /*5760*/  FFMA.FTZ R85, R84.reuse, R44, R47 ;  /* 0x0000002c54557223 */ /* 0x040fe2000001002f */
[----:B------:R-:W-:Y:S01]  /*5770*/  FFMA.FTZ R46, R84, R76, -R46 ;  /* 0x0000004c542e7223 */ /* 0x000fe2000001082e */
[----:B------:R-:W-:Y:S02]  /*5780*/  FMUL.FTZ R47, R74, R44 ;  /* 0x0000002c4a2f7220 */ /* 0x000fe40000410000 */
[----:B------:R-:W-:Y:S01]  /*5790*/  @P1 FADD.FTZ R87, R87, R45 ;  /* 0x0000002d57571221 */ /* 0x000fe20000010000 */
[----:B------:R-:W-:Y:S01]  /*57a0*/  HFMA2.MMA R45, -RZ, RZ, 0, 0 ;  /* 0x00000000ff2d7435 */ /* 0x000fe200000001ff */
[----:B------:R-:W-:Y:S01]  /*57b0*/  @!UP0 ULEA UR17, UR7, UR16, 0x4 ;  /* 0x0000001007118291 */ /* 0x000fe2000f8e203f */
[----:B------:R-:W-:Y:S01]  /*57c0*/  @P1 FFMA.FTZ R84, R84, R73, -R47 ;  /* 0x0000004954541223 */ /* 0x000fe2000001082f */
[----:B------:R-:W-:Y:S01]  /*57d0*/  @P1 FADD.FTZ R86, R86, R46 ;  /* 0x0000002e56561221 */ /* 0x000fe20000010000 */
[----:B------:R-:W-:Y:S02]  /*57e0*/  MOV R44, 0x3f800000 ;  /* 0x3f800000002c7802 */ /* 0x000fe40000000f00 */
[----:B------:R-:W-:-:S02]  /*57f0*/  CS2R R46, SRZ ;  /* 0x00000000002e7805 */ /* 0x000fc4000001ff00 */
[----:B------:R-:W-:Y:S01]  /*5800*/  FSEL R85, R74, R85, !P1 ;  /* 0x000000554a557208 */ /* 0x000fe20004800000 */
[----:B------:R-:W-:Y:S04]  /*5810*/  LDS.128 R76, [R160+0x2170] ;  /* 0x00217000a04c7984 */ /* 0x000fe80000000c00 */
[----:B------:R-:W-:Y:S04]  /*5820*/  @!P0 LDS.128 R44, [UR17+0x4240] ;  /* 0x00424011ff2c8984 */ /* 0x000fe80008000c00 */
[----:B------:R-:W-:Y:S04]  /*5830*/  LDS.128 R72, [R164+0x2160] ;  /* 0x00216000a4487984 */ /* 0x000fe80000000c00 */
[----:B------:R-:W-:Y:S01]  /*5840*/  @!P2 STS.128 [R80+0x4200], R84 ;  /* 0x004200545000a388 */ /* 0x000fe20000000c00 */
[----:B------:R-:W-:Y:S06]  /*5850*/  BAR.SYNC.DEFER_BLOCKING 0x0 ;  /* 0x0000000000007b1d */ /* 0x000fec0000010000 */
        /* <DEDUP_REMOVED lines=11> */
[----:B------:R-:W-:Y:S02]  /*5910*/  FFMA.FTZ R88, R83, R88, R164 ;  /* 0x0000005853587223 */ /* 0x000fe400000100a4 */
[----:B------:R-:W1:Y:S02]  /*5920*/  S2R R164, SR_LANEID ;  /* 0x0000000000a47919 */ /* 0x000e640000000000 */
[----:B------:R-:W-:Y:S01]  /*5930*/  FADD.FTZ R88, R91, R88 ;  /* 0x000000585b587221 */ /* 0x000fe20000010000 */
[----:B------:R-:W-:Y:S01]  /*5940*/  BSSY B0, `(.L_x_1311) ;  /* 0x000002c000007945 */ /* 0x000fe20003800000 */
[----:B------:R-:W2:Y:S04]  /*5950*/  SHFL.UP PT, R86, R86, 0x1, RZ ;  /* 0x0420000056567989 */ /* 0x000ea800000e00ff */
[----:B------:R-:W3:Y:S04]  /*5960*/  SHFL.UP PT, R87, R87, 0x1, RZ ;  /* 0x0420000057577989 */ /* 0x000ee800000e00ff */
[----:B------:R-:W4:Y:S01]  /*5970*/  SHFL.UP PT, R84, R84, 0x1, RZ ;  /* 0x0420000054547989 */ /* 0x000f2200000e00ff */
[----:B0-----:R-:W-:-:S04]  /*5980*/  SHF.R.U32.HI R91, RZ, 0x5, R165 ;  /* 0x00000005ff5b7819 */ /* 0x001fc800000116a5 */
[----:B------:R-:W-:Y:S01]  /*5990*/  ISETP.NE.AND P1, PT, R91, RZ, PT ;  /* 0x000000ff5b00720c */ /* 0x000fe20003f25270 */
[----:B------:R-:W0:-:S12]  /*59a0*/  SHFL.UP PT, R85, R85, 0x1, RZ ;  /* 0x0420000055557989 */ /* 0x000e1800000e00ff */
[----:B-1234-:R-:W-:Y:S05]  /*59b0*/  @!P1 BRA `(.L_x_1312) ;  /* 0x0000000000509947 */ /* 0x01efea0003800000 */
        /* <DEDUP_REMOVED lines=20> */
.L_x_1312:
        /* <DEDUP_REMOVED lines=16> */
.L_x_1313:
[----:B------:R-:W-:Y:S05]  /*5c00*/  BSYNC B0 ;  /* 0x0000000000007941 */ /* 0x000fea0003800000 */
.L_x_1311:
        /* <DEDUP_REMOVED lines=127> */
.L_x_1315:
[----:B------:R-:W-:Y:S05]  /*6400*/  BSYNC B0 ;  /* 0x0000000000007941 */ /* 0x000fea0003800000 */
.L_x_1314:
        /* <DEDUP_REMOVED lines=52> */
.L_x_1310:
        /* <DEDUP_REMOVED lines=27> */
[----:B------:R-:W-:-:S03]  /*6900*/  IADD3 R3, R3, R5, RZ ;  /* 0x0000000503037210 */ /* 0x000fc60007ffe0ff */
[----:B------:R-:W-:-:S03]  /*6910*/  IMAD.WIDE.U32 R2, R145, UR24, R2 ;  /* 0x0000001891027c25 */ /* 0x000fc6000f8e0002 */
[----:B------:R-:W-:Y:S01]  /*6920*/  LEA R4, P0, R2, UR16, 0x2 ;  /* 0x0000001002047c11 */ /* 0x000fe2000f8010ff */
[----:B------:R-:W-:Y:S04]  /*6930*/  STS.128 [R0], R28 ;  /* 0x0000001c00007388 */ /* 0x000fe80000000c00 */
[----:B------:R-:W-:Y:S04]  /*6940*/  STS.128 [R0+0x10], R40 ;  /* 0x0000102800007388 */ /* 0x000fe80000000c00 */
[----:B------:R-:W-:Y:S04]  /*6950*/  STS.128 [R0+0x20], R36 ;  /* 0x0000202400007388 */ /* 0x000fe80000000c00 */
[----:B------:R0:W-:Y:S01]  /*6960*/  STS.128 [R0+0x30], R32 ;  /* 0x0000302000007388 */ /* 0x0001e20000000c00 */
[----:B------:R-:W-:-:S03]  /*6970*/  NOP ;  /* 0x0000000000007918 */ /* 0x000fc60000000000 */
[----:B------:R-:W1:Y:S04]  /*6980*/  LDS.128 R8, [R6] ;  /* 0x0000000006087984 */ /* 0x000e680000000c00 */
[----:B------:R-:W2:Y:S04]  /*6990*/  LDS.128 R12, [R6+0x200] ;  /* 0x00020000060c7984 */ /* 0x000ea80000000c00 */
[----:B------:R-:W3:Y:S01]  /*69a0*/  LDS.128 R16, [R6+0x400] ;  /* 0x0004000006107984 */ /* 0x000ee20000000c00 */
[----:B0-----:R-:W-:-:S03]  /*69b0*/  MOV R0, UR7 ;  /* 0x0000000700007c02 */ /* 0x001fc60008000f00 */
[----:B------:R-:W0:Y:S02]  /*69c0*/  LDS.128 R20, [R6+0x600] ;  /* 0x0006000006147984 */ /* 0x000e240000000c00 */
[----:B------:R-:W-:Y:S02]  /*69d0*/  IMAD R5, R145, UR25, R0 ;  /* 0x0000001991057c24 */ /* 0x000fe4000f8e0200 */
[----:B------:R-:W4:Y:S03]  /*69e0*/  LDC R0, c[0x0][0x224] ;  /* 0x00008900ff007b82 */ /* 0x000f260000000800 */
[----:B------:R-:W-:-:S04]  /*69f0*/  IADD3 R3, R3, R5, RZ ;  /* 0x0000000503037210 */ /* 0x000fc80007ffe0ff */
[----:B------:R-:W-:Y:S02]  /*6a00*/  LEA.HI.X R5, R2, UR17, R3, 0x2, P0 ;  /* 0x0000001102057c11 */ /* 0x000fe400080f1403 */
[----:B------:R-:W-:-:S05]  /*6a10*/  LOP3.LUT R3, R7, 0x1f, R24, 0xf8, !PT ;  /* 0x0000001f07037812 */ /* 0x000fca00078ef818 */
        /* <DEDUP_REMOVED lines=8> */
.L_x_1318:
        /* <DEDUP_REMOVED lines=14> */
.L_x_5190:


//--------------------- .text._Z25selective_scan_fwd_kernelI32Selective_Scan_fwd_kernel_traitsILi64ELi16ELi1ELb1ELb1ELb1ELb1EfN3c107complexIfEEEEv13SSMParamsBase --------------------------
	.section	.text._Z25selective_scan_fwd_kernelI32Selective_Scan_fwd_kernel_traitsILi64ELi16ELi1ELb1ELb1ELb1ELb1EfN3c107complexIfEEEEv13SSMParamsBase,"ax",@progbits
	.align	128
        .global         _Z25selective_scan_fwd_kernelI32Selective_Scan_fwd_kernel_traitsILi64ELi16ELi1ELb1ELb1ELb1ELb1EfN3c107complexIfEEEEv13SSMParamsBase
        .type           _Z25selective_scan_fwd_kernelI32Selective_Scan_fwd_kernel_traitsILi64ELi16ELi1ELb1ELb1ELb1ELb1EfN3c107complexIfEEEEv13SSMParamsBase,@function
        .size           _Z25selective_scan_fwd_kernelI32Selective_Scan_fwd_kernel_traitsILi64ELi16ELi1ELb1ELb1ELb1ELb1EfN3c107complexIfEEEEv13SSMParamsBase,(.L_x_5191 - _Z25selective_scan_fwd_kernelI32Selective_Scan_fwd_kernel_traitsILi64ELi16ELi1ELb1ELb1ELb1ELb1EfN3c107complexIfEEEEv13SSMParamsBase)
        .other          _Z25selective_scan_fwd_kernelI32Selective_Scan_fwd_kernel_traitsILi64ELi16ELi1ELb1ELb1ELb1ELb1EfN3c107complexIfEEEEv13SSMParamsBase,@"STO_CUDA_ENTRY STV_DEFAULT"
_Z25selective_scan_fwd_kernelI32Selective_Scan_fwd_kernel_traitsILi64ELi16ELi1ELb1ELb1ELb1ELb1EfN3c107complexIfEEEEv13SSMParamsBase:
.text._Z25selective_scan_fwd_kernelI32Selective_Scan_fwd_kernel_traitsILi64ELi16ELi1ELb1ELb1ELb1ELb1EfN3c107complexIfEEEEv13SSMParamsBase:
        /* <DEDUP_REMOVED lines=122> */
.L_x_1358:
        /* <DEDUP_REMOVED lines=97> */
.L_x_1320:
[----:B------:R-:W-:Y:S05]  /*0db0*/  BSYNC B0 ;  /* 0x0000000000007941 */ /* 0x000fea0003800000 */
.L_x_1319:
        /* <DEDUP_REMOVED lines=37> */
.L_x_1322:
[----:B------:R-:W-:Y:S05]  /*1010*/  BSYNC B0 ;  /* 0x0000000000007941 */ /* 0x000fea0003800000 */
.L_x_1321:
        /* <DEDUP_REMOVED lines=35> */
.L_x_1324:
[----:B------:R-:W-:Y:S05]  /*1250*/  BSYNC B0 ;  /* 0x0000000000007941 */ /* 0x000fea0003800000 */
.L_x_1323:
        /* <DEDUP_REMOVED lines=37> */
.L_x_1326:
[----:B------:R-:W-:Y:S05]  /*14b0*/  BSYNC B0 ;  /* 0x0000000000007941 */ /* 0x000fea0003800000 */
.L_x_1325:
        /* <DEDUP_REMOVED lines=35> */
.L_x_1328:
[----:B------:R-:W-:Y:S05]  /*16f0*/  BSYNC B0 ;  /* 0x0000000000007941 */ /* 0x000fea0003800000 */
.L_x_1327:
        /* <DEDUP_REMOVED lines=37> */
.L_x_1330:
[----:B------:R-:W-:Y:S05]  /*1950*/  BSYNC B0 ;  /* 0x0000000000007941 */ /* 0x000fea0003800000 */
.L_x_1329:
        /* <DEDUP_REMOVED lines=35> */
.L_x_1332:
[----:B------:R-:W-:Y:S05]  /*1b90*/  BSYNC B0 ;  /* 0x0000000000007941 */ /* 0x000fea0003800000 */
.L_x_1331:
        /* <DEDUP_REMOVED lines=37> */
.L_x_1334:
[----:B------:R-:W-:Y:S05]  /*1df0*/  BSYNC B0 ;  /* 0x0000000000007941 */ /* 0x000fea0003800000 */
.L_x_1333:
        /* <DEDUP_REMOVED lines=35> */
.L_x_1336:
[----:B------:R-:W-:Y:S05]  /*2030*/  BSYNC B0 ;  /* 0x0000000000007941 */ /* 0x000fea0003800000 */
.L_x_1335:
        /* <DEDUP_REMOVED lines=41> */
.L_x_1338:
[----:B------:R-:W-:Y:S05]  /*22d0*/  BSYNC B0 ;  /* 0x0000000000007941 */ /* 0x000fea0003800000 */
.L_x_1337:
        /* <DEDUP_REMOVED lines=33> */
.L_x_1340:
[----:B------:R-:W-:Y:S05]  /*24f0*/  BSYNC B0 ;  /* 0x0000000000007941 */ /* 0x000fea0003800000 */
.L_x_1339:
        /* <DEDUP_REMOVED lines=33> */
.L_x_1342:
[----:B------:R-:W-:Y:S05]  /*2710*/  BSYNC B0 ;  /* 0x0000000000007941 */ /* 0x000fea0003800000 */
.L_x_1341:
        /* <DEDUP_REMOVED lines=33> */
.L_x_1344:
[----:B------:R-:W-:Y:S05]  /*2930*/  BSYNC B0 ;  /* 0x0000000000007941 */ /* 0x000fea0003800000 */
.L_x_1343:
        /* <DEDUP_REMOVED lines=33> */
.L_x_1346:
[----:B------:R-:W-:Y:S05]  /*2b50*/  BSYNC B0 ;  /* 0x0000000000007941 */ /* 0x000fea0003800000 */
.L_x_1345:
        /* <DEDUP_REMOVED lines=33> */
.L_x_1348:
[----:B------:R-:W-:Y:S05]  /*2d70*/  BSYNC B0 ;  /* 0x0000000000007941 */ /* 0x000fea0003800000 */
.L_x_1347:
        /* <DEDUP_REMOVED lines=33> */
.L_x_1350:
[----:B------:R-:W-:Y:S05]  /*2f90*/  BSYNC B0 ;  /* 0x0000000000007941 */ /* 0x000fea0003800000 */
.L_x_1349:
        /* <DEDUP_REMOVED lines=41> */
[----:B------:R-:W-:Y:S01]  /*3230*/  IADD3 R8, R4, 0x3, RZ ;  /* 0x0000000304087810 */ /* 0x000fe20007ffe0ff */
        /* <DEDUP_REMOVED lines=79> */
.L_x_1357:
        /* <DEDUP_REMOVED lines=573> */
.L_x_1353:
        /* <DEDUP_REMOVED lines=16> */
.L_x_1354:
[----:B------:R-:W-:Y:S05]  /*5c00*/  BSYNC B0 ;  /* 0x0000000000007941 */ /* 0x000fea0003800000 */
.L_x_1352:
        /* <DEDUP_REMOVED lines=127> */
.L_x_1356:
[----:B------:R-:W-:Y:S05]  /*6400*/  BSYNC B0 ;  /* 0x0000000000007941 */ /* 0x000fea0003800000 */
.L_x_1355:
        /* <DEDUP_REMOVED lines=52> */
.L_x_1351:
        /* <DEDUP_REMOVED lines=13> */
[C---:B------:R-:W-:Y:S01]  /*6820*/  IMAD R9, R146.reuse, R9, R6 ;  /* 0x0000000992097224 */ /* 0x040fe200078e0206 */
[----:B0-----:R-:W-:Y:S01]  /*6830*/  LEA R2, R61, R10, 0x2 ;  /* 0x0000000a3d027211 */ /* 0x001fe200078e10ff */
[----:B------:R-:W-:Y:S01]  /*6840*/  IMAD R3, R146, R5, R0 ;  /* 0x0000000592037224 */ /* 0x000fe200078e0200 */
[----:B------:R-:W-:Y:S01]  /*6850*/  IADD3 R60, R10, R61, RZ ;  /* 0x0000003d0a3c7210 */ /* 0x000fe20007ffe0ff */
[----:B------:R-:W-:Y:S01]  /*6860*/  IMAD.WIDE.U32 R4, R146, R4, UR22 ;  /* 0x0000001692047e25 */ /* 0x000fe2000f8e0004 */
        /* <DEDUP_REMOVED lines=8> */
[----:B------:R-:W-:Y:S01]  /*68f0*/  IMAD.WIDE.U32 R4, R144, UR24, R4 ;  /* 0x0000001890047c25 */ /* 0x000fe2000f8e0004 */
[----:B------:R-:W-:-:S03]  /*6900*/  MOV R8, R6 ;  /* 0x0000000600087202 */ /* 0x000fc60000000f00 */
[C---:B------:R-:W-:Y:S01]  /*6910*/  IMAD R3, R144.reuse, UR25, R3 ;  /* 0x0000001990037c24 */ /* 0x040fe2000f8e0203 */
[----:B------:R-:W-:Y:S01]  /*6920*/  MOV R7, UR7 ;  /* 0x0000000700077c02 */ /* 0x000fe20008000f00 */
[----:B------:R-:W-:Y:S01]  /*6930*/  ULDC.64 UR24, c[0x0][0x308] ;  /* 0x0000c20000187ab9 */ /* 0x000fe20000000a00 */
[----:B------:R-:W-:Y:S01]  /*6940*/  IMAD.WIDE.U32 R8, R144, UR26, R8 ;  /* 0x0000001a90087c25 */ /* 0x000fe2000f8e0008 */
[----:B------:R-:W-:Y:S02]  /*6950*/  LEA R6, P0, R4, UR24, 0x2 ;  /* 0x0000001804067c11 */ /* 0x000fe4000f8010ff */
[----:B------:R-:W-:Y:S01]  /*6960*/  IADD3 R3, R5, R3, RZ ;  /* 0x0000000305037210 */ /* 0x000fe20007ffe0ff */
[----:B------:R-:W-:-:S03]  /*6970*/  IMAD R5, R144, UR27, R7 ;  /* 0x0000001b90057c24 */ /* 0x000fc6000f8e0207 */
[----:B------:R-:W-:Y:S01]  /*6980*/  LEA.HI.X R7, R4, UR25, R3, 0x2, P0 ;  /* 0x0000001904077c11 */ /* 0x000fe200080f1403 */
[----:B------:R-:W-:Y:S01]  /*6990*/  ULDC.64 UR24, c[0x0][0x318] ;  /* 0x0000c60000187ab9 */ /* 0x000fe20000000a00 */
[----:B------:R-:W-:Y:S01]  /*69a0*/  STS.128 [R2], R28 ;  /* 0x0000001c02007388 */ /* 0x000fe20000000c00 */
[----:B------:R-:W-:Y:S02]  /*69b0*/  LOP3.LUT R3, R10, 0x1f, R11, 0xf8, !PT ;  /* 0x0000001f0a037812 */ /* 0x000fe400078ef80b */
[----:B------:R-:W-:Y:S01]  /*69c0*/  IADD3 R9, R9, R5, RZ ;  /* 0x0000000509097210 */ /* 0x000fe20007ffe0ff */
[----:B------:R-:W-:Y:S01]  /*69d0*/  STS.128 [R2+0x10], R40 ;  /* 0x0000102802007388 */ /* 0x000fe20000000c00 */
[C---:B------:R-:W-:Y:S01]  /*69e0*/  LEA R10, P0, R8.reuse, UR24, 0x2 ;  /* 0x00000018080a7c11 */ /* 0x040fe2000f8010ff */
[----:B------:R-:W-:Y:S02]  /*69f0*/  IMAD.WIDE R4, R3, 0x10, R6 ;  /* 0x0000001003047825 */ /* 0x000fe400078e0206 */
[----:B------:R-:W-:Y:S01]  /*6a00*/  STS.128 [R2+0x20], R36 ;  /* 0x0000202402007388 */ /* 0x000fe20000000c00 */
[----:B------:R-:W-:-:S03]  /*6a10*/  LEA.HI.X R11, R8, UR25, R9, 0x2, P0 ;  /* 0x00000019080b7c11 */ /* 0x000fc600080f1409 */
        /* <DEDUP_REMOVED lines=142> */
[----:B------:R-:W-:Y:S02]  /*7300*/  IADD3 R5, R5, R7, RZ ;  /* 0x0000000705057210 */ /* 0x000fe40007ffe0ff */
[----:B------:R-:W-:Y:S02]  /*7310*/  MOV R7, UR7 ;  /* 0x0000000700077c02 */ /* 0x000fe40008000f00 */
[----:B------:R-:W-:Y:S01]  /*7320*/  STS.128 [R2+0x30], R32 ;  /* 0x0000302002007388 */ /* 0x000fe20000000c00 */
[----:B------:R-:W-:-:S03]  /*7330*/  NOP ;  /* 0x0000000000007918 */ /* 0x000fc60000000000 */
[----:B------:R-:W0:Y:S01]  /*7340*/  LDS.128 R8, [R0] ;  /* 0x0000000000087984 */ /* 0x000e220000000c00 */
[C---:B------:R-:W-:Y:S02]  /*7350*/  IMAD R7, R144.reuse, UR17, R7 ;  /* 0x0000001190077c24 */ /* 0x040fe4000f8e0207 */
[----:B------:R-:W-:Y:S01]  /*7360*/  IMAD.WIDE.U32 R4, R144, UR16, R4 ;  /* 0x0000001090047c25 */ /* 0x000fe2000f8e0004 */
[----:B------:R-:W1:Y:S01]  /*7370*/  LDS.128 R12, [R0+0x200] ;  /* 0x00020000000c7984 */ /* 0x000e620000000c00 */
[----:B------:R-:W-:-:S03]  /*7380*/  ULDC.64 UR16, c[0x0][0x320] ;  /* 0x0000c80000107ab9 */ /* 0x000fc60000000a00 */
[----:B------:R-:W2:Y:S01]  /*7390*/  LDS.128 R16, [R0+0x400] ;  /* 0x0004000000107984 */ /* 0x000ea20000000c00 */
[----:B------:R-:W-:Y:S02]  /*73a0*/  IADD3 R5, R5, R7, RZ ;  /* 0x0000000705057210 */ /* 0x000fe40007ffe0ff */
[C---:B------:R-:W-:Y:S01]  /*73b0*/  LEA R6, P0, R4.reuse, UR16, 0x2 ;  /* 0x0000001004067c11 */ /* 0x040fe2000f8010ff */
[----:B------:R3:W4:Y:S03]  /*73c0*/  LDS.128 R20, [R0+0x600] ;  /* 0x0006000000147984 */ /* 0x0007260000000c00 */
[----:B------:R-:W-:Y:S01]  /*73d0*/  LEA.HI.X R7, R4, UR17, R5, 0x2, P0 ;  /* 0x0000001104077c11 */ /* 0x000fe200080f1405 */
[----:B---3--:R-:W3:Y:S02]  /*73e0*/  LDC R0, c[0x0][0x224] ;  /* 0x00008900ff007b82 */ /* 0x008ee40000000800 */
[----:B------:R-:W-:-:S05]  /*73f0*/  IMAD.WIDE R2, R3, 0x10, R6 ;  /* 0x0000001003027825 */ /* 0x000fca00078e0206 */
[----:B0-----:R0:W-:Y:S04]  /*7400*/  STG.E.128 desc[UR18][R2.64], R8 ;  /* 0x0000000802007986 */ /* 0x0011e8000c101d12 */
[----:B-1----:R0:W-:Y:S01]  /*7410*/  STG.E.128 desc[UR18][R2.64+0x200], R12 ;  /* 0x0002000c02007986 */ /* 0x0021e2000c101d12 */
[----:B---3--:R-:W-:-:S03]  /*7420*/  ISETP.LE.AND P0, PT, R0, UR6, PT ;  /* 0x0000000600007c0c */ /* 0x008fc6000bf03270 */
[----:B--2---:R0:W-:Y:S04]  /*7430*/  STG.E.128 desc[UR18][R2.64+0x400], R16 ;  /* 0x0004001002007986 */ /* 0x0041e8000c101d12 */
[----:B----4-:R0:W-:Y:S06]  /*7440*/  STG.E.128 desc[UR18][R2.64+0x600], R20 ;  /* 0x0006001402007986 */ /* 0x0101ec000c101d12 */
[----:B------:R-:W-:Y:S05]  /*7450*/  @!P0 BRA `(.L_x_1358) ;  /* 0xffffff9000d08947 */ /* 0x000fea000383ffff */
[----:B------:R-:W-:Y:S05]  /*7460*/  EXIT ;  /* 0x000000000000794d */ /* 0x000fea0003800000 */
.L_x_1359:
        /* <DEDUP_REMOVED lines=9> */
.L_x_5191:


//--------------------- .text._Z25selective_scan_fwd_kernelI32Selective_Scan_fwd_kernel_traitsILi32ELi16ELi1ELb0ELb0ELb0ELb0EfN3c107complexIfEEEEv13SSMParamsBase --------------------------
	.section	.text._Z25selective_scan_fwd_kernelI32Selective_Scan_fwd_kernel_traitsILi32ELi16ELi1ELb0ELb0ELb0ELb0EfN3c107complexIfEEEEv13SSMParamsBase,"ax",@progbits
	.align	128
        .global         _Z25selective_scan_fwd_kernelI32Selective_Scan_fwd_kernel_traitsILi32ELi16ELi1ELb0ELb0ELb0ELb0EfN3c107complexIfEEEEv13SSMParamsBase
        .type           _Z25selective_scan_fwd_kernelI32Selective_Scan_fwd_kernel_traitsILi32ELi16ELi1ELb0ELb0ELb0ELb0EfN3c107complexIfEEEEv13SSMParamsBase,@function
        .size           _Z25selective_scan_fwd_kernelI32Selective_Scan_fwd_kernel_traitsILi32ELi16ELi1ELb0ELb0ELb0ELb0EfN3c107complexIfEEEEv13SSMParamsBase,(.L_x_5192 - _Z25selective_scan_fwd_kernelI32Selective_Scan_fwd_kernel_traitsILi32ELi16ELi1ELb0ELb0ELb0ELb0EfN3c107complexIfEEEEv13SSMParamsBase)
        .other          _Z25selective_scan_fwd_kernelI32Selective_Scan_fwd_kernel_traitsILi32ELi16ELi1ELb0ELb0ELb0ELb0EfN3c107complexIfEEEEv13SSMParamsBase,@"STO_CUDA_ENTRY STV_DEFAULT"
_Z25selective_scan_fwd_kernelI32Selective_Scan_fwd_kernel_traitsILi32ELi16ELi1ELb0ELb0ELb0ELb0EfN3c107complexIfEEEEv13SSMParamsBase:
.text._Z25selective_scan_fwd_kernelI32Selective_Scan_fwd_kernel_traitsILi32ELi16ELi1ELb0ELb0ELb0ELb0EfN3c107complexIfEEEEv13SSMParamsBase:
        /* <DEDUP_REMOVED lines=15> */
[C-C-:B------:R-:W-:Y:S01]  /*00f0*/  @P1 LEA.HI.X R9, R0.reuse, UR7, R3.reuse, 0x2, P3 ;  /* 0x0000000700091c11 */ /* 0x140fe200098f1403 */
[----:B------:R-:W-:Y:S01]  /*0100*/  ULDC.64 UR6, c[0x0][0x208] ;  /* 0x0000820000067ab9 */ /* 0x000fe20000000a00 */
[----:B------:R-:W-:-:S03]  /*0110*/  @P0 LEA.HI.X R7, R0, UR5, R3, 0x2, P2 ;  /* 0x0000000500070c11 */ /* 0x000fc600090f1403 */
[----:B------:R0:W5:Y:S04]  /*0120*/  @P1 LDG.E R4, desc[UR6][R8.64] ;  /* 0x0000000608041981 */ /* 0x000168000c1e1900 */
[----:B------:R0:W5:Y:S01]  /*0130*/  @P0 LDG.E R2, desc[UR6][R6.64] ;  /* 0x0000000606020981 */ /* 0x000162000c1e1900 */
[----:B-1----:R-:W-:-:S13]  /*0140*/  ISETP.GE.AND P0, PT, R5, 0x1, PT ;  /* 0x000000010500780c */ /* 0x002fda0003f06270 */
[----:B0-----:R-:W-:Y:S05]  /*0150*/  @!P0 EXIT ;  /* 0x000000000000894d */ /* 0x001fea0003800000 */
[----:B------:R-:W0:Y:S01]  /*0160*/  S2UR UR8, SR_CTAID.X ;  /* 0x00000000000879c3 */ /* 0x000e220000002500 */
[----:B------:R-:W1:Y:S01]  /*0170*/  S2R R77, SR_TID.X ;  /* 0x00000000004d7919 */ /* 0x000e620000002100 */
[----:B------:R-:W-:Y:S02]  /*0180*/  ULDC.64 UR4, c[0x0][0x288] ;  /* 0x0000a20000047ab9 */ /* 0x000fe40000000a00 */
[----:B------:R-:W-:Y:S02]  /*0190*/  IMAD R5, R3, UR4, RZ ;  /* 0x0000000403057c24 */ /* 0x000fe4000f8e02ff */
[----:B------:R-:W-:-:S04]  /*01a0*/  IMAD.WIDE.U32 R6, R0, UR4, RZ ;  /* 0x0000000400067c25 */ /* 0x000fc8000f8e00ff */
[C---:B------:R-:W-:Y:S01]  /*01b0*/  IMAD R5, R0.reuse, UR5, R5 ;  /* 0x0000000500057c24 */ /* 0x040fe2000f8e0205 */
[----:B------:R-:W-:Y:S01]  /*01c0*/  ULDC.64 UR4, c[0x0][0x298] ;  /* 0x0000a60000047ab9 */ /* 0x000fe20000000a00 */
[----:B------:R-:W-:Y:S01]  /*01d0*/  MOV R12, R6 ;  /* 0x00000006000c7202 */ /* 0x000fe20000000f00 */
[----:B------:R-:W-:Y:S01]  /*01e0*/  IMAD R9, R3, UR4, RZ ;  /* 0x0000000403097c24 */ /* 0x000fe2000f8e02ff */
[----:B------:R-:W2:Y:S01]  /*01f0*/  S2R R6, SR_LANEID ;  /* 0x0000000000067919 */ /* 0x000ea20000000000 */
[----:B------:R-:W-:Y:S01]  /*0200*/  IADD3 R13, R7, R5, RZ ;  /* 0x00000005070d7210 */ /* 0x000fe20007ffe0ff */
[----:B------:R-:W-:-:S04]  /*0210*/  IMAD.WIDE.U32 R10, R0, UR4, RZ ;  /* 0x00000004000a7c25 */ /* 0x000fc8000f8e00ff */
[----:B------:R-:W-:Y:S01]  /*0220*/  IMAD R9, R0, UR5, R9 ;  /* 0x0000000500097c24 */ /* 0x000fe2000f8e0209 */
[----:B------:R-:W-:Y:S01]  /*0230*/  ULDC.64 UR4, c[0x0][0x280] ;  /* 0x0000a00000047ab9 */ /* 0x000fe20000000a00 */
[----:B0-----:R-:W-:Y:S01]  /*0240*/  MOV R5, UR8 ;  /* 0x0000000800057c02 */ /* 0x001fe20008000f00 */
[----:B------:R-:W-:Y:S02]  /*0250*/  ULDC.64 UR8, c[0x0][0x290] ;  /* 0x0000a40000087ab9 */ /* 0x000fe40000000a00 */
[----:B------:R-:W-:Y:S02]  /*0260*/  IADD3 R11, R11, R9, RZ ;  /* 0x000000090b0b7210 */ /* 0x000fe40007ffe0ff */
[----:B------:R-:W-:Y:S01]  /*0270*/  SHF.R.S32.HI R7, RZ, 0x1f, R5 ;  /* 0x0000001fff077819 */ /* 0x000fe20000011405 */
[----:B------:R-:W-:-:S04]  /*0280*/  IMAD.WIDE.U32 R12, R5, UR4, R12 ;  /* 0x00000004050c7c25 */ /* 0x000fc8000f8e000c */
[----:B------:R-:W-:Y:S01]  /*0290*/  IMAD R14, R7, UR4, RZ ;  /* 0x00000004070e7c24 */ /* 0x000fe2000f8e02ff */
[----:B-1----:R-:W-:Y:S01]  /*02a0*/  LOP3.LUT R8, R77, 0x1f, RZ, 0xc0, !PT ;  /* 0x0000001f4d087812 */ /* 0x002fe200078ec0ff */
[----:B------:R-:W-:Y:S01]  /*02b0*/  IMAD R16, R7, UR8, RZ ;  /* 0x0000000807107c24 */ /* 0x000fe2000f8e02ff */
[----:B------:R-:W-:Y:S01]  /*02c0*/  SHF.L.U32 R9, R77, 0x4, RZ ;  /* 0x000000044d097819 */ /* 0x000fe200000006ff */
[C---:B------:R-:W-:Y:S01]  /*02d0*/  IMAD R17, R5.reuse, UR5, R14 ;  /* 0x0000000505117c24 */ /* 0x040fe2000f8e020e */
[----:B------:R-:W-:Y:S01]  /*02e0*/  ULDC.64 UR4, c[0x0][0x2f0] ;  /* 0x0000bc0000047ab9 */ /* 0x000fe20000000a00 */
[----:B------:R-:W-:Y:S01]  /*02f0*/  IMAD.WIDE.U32 R14, R5, UR8, R10 ;  /* 0x00000008050e7c25 */ /* 0x000fe2000f8e000a */
[----:B------:R-:W-:-:S03]  /*0300*/  LOP3.LUT R9, R8, 0xfffffe00, R9, 0xf8, !PT ;  /* 0xfffffe0008097812 */ /* 0x000fc600078ef809 */
[----:B------:R-:W-:Y:S01]  /*0310*/  IMAD R11, R5, UR9, R16 ;  /* 0x00000009050b7c24 */ /* 0x000fe2000f8e0210 */
[----:B------:R-:W-:Y:S01]  /*0320*/  SHF.R.S32.HI R10, RZ, 0x1f, R9 ;  /* 0x0000001fff0a7819 */ /* 0x000fe20000011409 */
[----:B------:R-:W-:Y:S01]  /*0330*/  ULDC.64 UR8, c[0x0][0x2f8] ;  /* 0x0000be0000087ab9 */ /* 0x000fe20000000a00 */
[C---:B------:R-:W-:Y:S02]  /*0340*/  IADD3 R95, P0, R9.reuse, R12, RZ ;  /* 0x0000000c095f7210 */ /* 0x040fe40007f1e0ff */
[----:B------:R-:W-:Y:S02]  /*0350*/  IADD3 R97, P1, R9, R14, RZ ;  /* 0x0000000e09617210 */ /* 0x000fe40007f3e0ff */
[----:B------:R-:W-:Y:S02]  /*0360*/  IADD3.X R12, R10, R13, R17, P0, !PT ;  /* 0x0000000d0a0c7210 */ /* 0x000fe400007fe411 */
[----:B------:R-:W-:Y:S02]  /*0370*/  LEA R94, P0, R95, UR4, 0x2 ;  /* 0x000000045f5e7c11 */ /* 0x000fe4000f8010ff */
[----:B------:R-:W-:-:S02]  /*0380*/  LEA R96, P2, R97, UR8, 0x2 ;  /* 0x0000000861607c11 */ /* 0x000fc4000f8410ff */
[----:B------:R-:W-:Y:S02]  /*0390*/  IADD3.X R14, R10, R15, R11, P1, !PT ;  /* 0x0000000f0a0e7210 */ /* 0x000fe40000ffe40b */
[----:B------:R-:W-:Y:S02]  /*03a0*/  LEA.HI.X R95, R95, UR5, R12, 0x2, P0 ;  /* 0x000000055f5f7c11 */ /* 0x000fe400080f140c */
[----:B------:R-:W-:Y:S02]  /*03b0*/  LEA.HI.X R97, R97, UR9, R14, 0x2, P2 ;  /* 0x0000000961617c11 */ /* 0x000fe400090f140e */
[----:B--2---:R-:W-:-:S07]  /*03c0*/  MOV R11, RZ ;  /* 0x000000ff000b7202 */ /* 0x004fce0000000f00 */
.L_x_1398:
[----:B0-----:R-:W0:Y:S01]  /*03d0*/  LDC R118, c[0x0][0x218] ;  /* 0x00008600ff767b82 */ /* 0x001e220000000800 */
[----:B------:R-:W-:Y:S01]  /*03e0*/  HFMA2.MMA R12, -RZ, RZ, 0, 0 ;  /* 0x00000000ff0c7435 */ /* 0x000fe200000001ff */
[C---:B------:R-:W-:Y:S02]  /*03f0*/  LOP3.LUT R13, R9.reuse, 0x20, RZ, 0xfc, !PT ;  /* 0x00000020090d7812 */ /* 0x040fe400078efcff */
[C---:B------:R-:W-:Y:S02]  /*0400*/  LOP3.LUT R15, R9.reuse, 0x40, RZ, 0xfc, !PT ;  /* 0x00000040090f7812 */ /* 0x040fe400078efcff */
[C---:B------:R-:W-:Y:S02]  /*0410*/  LOP3.LUT R21, R9.reuse, 0x60, RZ, 0xfc, !PT ;  /* 0x0000006009157812 */ /* 0x040fe400078efcff */
[C---:B------:R-:W-:Y:S02]  /*0420*/  LOP3.LUT R23, R9.reuse, 0x80, RZ, 0xfc, !PT ;  /* 0x0000008009177812 */ /* 0x040fe400078efcff */
[----:B------:R-:W-:Y:S01]  /*0430*/  LOP3.LUT R27, R9, 0xa0, RZ, 0xfc, !PT ;  /* 0x000000a0091b7812 */ /* 0x000fe200078efcff */
[----:B------:R-:W-:Y:S01]  /*0440*/  HFMA2.MMA R20, -RZ, RZ, 0, 0 ;  /* 0x00000000ff147435 */ /* 0x000fe200000001ff */
[----:B------:R-:W-:-:S02]  /*0450*/  MOV R17, RZ ;  /* 0x000000ff00117202 */ /* 0x000fc40000000f00 */
[----:B------:R-:W-:Y:S02]  /*0460*/  CS2R R18, SRZ ;  /* 0x0000000000127805 */ /* 0x000fe4000001ff00 */
[C---:B------:R-:W-:Y:S02]  /*0470*/  LOP3.LUT R29, R9.reuse, 0xc0, RZ, 0xfc, !PT ;  /* 0x000000c0091d7812 */ /* 0x040fe400078efcff */
[----:B------:R-:W-:Y:S02]  /*0480*/  CS2R R24, SRZ ;  /* 0x0000000000187805 */ /* 0x000fe4000001ff00 */
[C---:B------:R-:W-:Y:S02]  /*0490*/  LOP3.LUT R33, R9.reuse, 0xe0, RZ, 0xfc, !PT ;  /* 0x000000e009217812 */ /* 0x040fe400078efcff */
[C---:B------:R-:W-:Y:S02]  /*04a0*/  LOP3.LUT R49, R9.reuse, 0x100, RZ, 0xfc, !PT ;  /* 0x0000010009317812 */ /* 0x040fe400078efcff */
[----:B------:R-:W-:-:S02]  /*04b0*/  LOP3.LUT R51, R9, 0x120, RZ, 0xfc, !PT ;  /* 0x0000012009337812 */ /* 0x000fc400078efcff */
[----:B------:R-:W-:Y:S01]  /*04c0*/  LOP3.LUT R53, R9, 0x140, RZ, 0xfc, !PT ;  /* 0x0000014009357812 */ /* 0x000fe200078efcff */
[----:B------:R-:W-:Y:S01]  /*04d0*/  HFMA2.MMA R26, -RZ, RZ, 0, 0 ;  /* 0x00000000ff1a7435 */ /* 0x000fe200000001ff */
[----:B0-----:R-:W-:Y:S01]  /*04e0*/  IMAD R118, R11, -0x200, R118 ;  /* 0xfffffe000b767824 */ /* 0x001fe200078e0276 */
[----:B------:R-:W-:Y:S02]  /*04f0*/  MOV R22, RZ ;  /* 0x000000ff00167202 */ /* 0x000fe40000000f00 */
[----:B------:R-:W-:Y:S02]  /*0500*/  CS2R R30, SRZ ;  /* 0x00000000001e7805 */ /* 0x000fe4000001ff00 */
[----:B------:R-:W-:Y:S02]  /*0510*/  CS2R R34, SRZ ;  /* 0x0000000000227805 */ /* 0x000fe4000001ff00 */
[C---:B------:R-:W-:Y:S02]  /*0520*/  LOP3.LUT R55, R9.reuse, 0x160, RZ, 0xfc, !PT ;  /* 0x0000016009377812 */ /* 0x040fe400078efcff */
[----:B------:R-:W-:-:S02]  /*0530*/  LOP3.LUT R57, R9, 0x180, RZ, 0xfc, !PT ;  /* 0x0000018009397812 */ /* 0x000fc400078efcff */
[C---:B------:R-:W-:Y:S02]  /*0540*/  LOP3.LUT R59, R9.reuse, 0x1a0, RZ, 0xfc, !PT ;  /* 0x000001a0093b7812 */ /* 0x040fe400078efcff */
[C---:B------:R-:W-:Y:S02]  /*0550*/  LOP3.LUT R73, R9.reuse, 0x1c0, RZ, 0xfc, !PT ;  /* 0x000001c009497812 */ /* 0x040fe400078efcff */
[C---:B------:R-:W-:Y:S02]  /*0560*/  LOP3.LUT R75, R9.reuse, 0x1e0, RZ, 0xfc, !PT ;  /* 0x000001e0094b7812 */ /* 0x040fe400078efcff */
[----:B------:R-:W-:Y:S02]  /*0570*/  CS2R R36, SRZ ;  /* 0x0000000000247805 */ /* 0x000fe4000001ff00 */
[-C--:B------:R-:W-:Y:S01]  /*0580*/  ISETP.GE.AND P0, PT, R9, R118.reuse, PT ;  /* 0x000000760900720c */ /* 0x080fe20003f06270 */
[----:B------:R-:W-:Y:S01]  /*0590*/  BAR.SYNC.DEFER_BLOCKING 0x0 ;  /* 0x0000000000007b1d */ /* 0x000fe20000010000 */
[----:B------:R-:W-:-:S02]  /*05a0*/  ISETP.GE.AND P1, PT, R15, R118, PT ;  /* 0x000000760f00720c */ /* 0x000fc40003f26270 */
[-C--:B------:R-:W-:Y:S02]  /*05b0*/  ISETP.GE.AND P2, PT, R21, R118.reuse, PT ;  /* 0x000000761500720c */ /* 0x080fe40003f46270 */
[-C--:B------:R-:W-:Y:S02]  /*05c0*/  ISETP.GE.AND P3, PT, R23, R118.reuse, PT ;  /* 0x000000761700720c */ /* 0x080fe40003f66270 */
[----:B------:R-:W-:Y:S02]  /*05d0*/  CS2R R38, SRZ ;  /* 0x0000000000267805 */ /* 0x000fe4000001ff00 */
[----:B------:R-:W-:Y:S02]  /*05e0*/  ISETP.GE.AND P4, PT, R27, R118, PT ;  /* 0x000000761b00720c */ /* 0x000fe40003f86270 */
[----:B------:R-:W-:Y:S02]  /*05f0*/  MOV R28, RZ ;  /* 0x000000ff001c7202 */ /* 0x000fe40000000f00 */
[----:B------:R-:W-:Y:S01]  /*0600*/  CS2R R40, SRZ ;  /* 0x0000000000287805 */ /* 0x000fe2000001ff00 */
[----:B------:R-:W0:Y:S01]  /*0610*/  S2UR UR5, SR_CgaCtaId ;  /* 0x00000000000579c3 */ /* 0x000e220000008800 */
[----:B------:R-:W-:Y:S01]  /*0620*/  UMOV UR4, 0x400 ;  /* 0x0000040000047882 */ /* 0x000fe20000000000 */
[----:B------:R-:W-:Y:S01]  /*0630*/  LEA.HI.SX32 R14, R6, R6, 0x1b ;  /* 0x00000006060e7211 */ /* 0x000fe200078fdaff */
[----:B------:R-:W-:Y:S01]  /*0640*/  HFMA2.MMA R81, -RZ, RZ, 0, 0 ;  /* 0x00000000ff517435 */ /* 0x000fe200000001ff */
[----:B------:R-:W-:Y:S01]  /*0650*/  MOV R83, RZ ;  /* 0x000000ff00537202 */ /* 0x000fe20000000f00 */
[----:B------:R-:W-:-:S02]  /*0660*/  HFMA2.MMA R32, -RZ, RZ, 0, 0 ;  /* 0x00000000ff207435 */ /* 0x000fc400000001ff */
[----:B------:R-:W-:Y:S01]  /*0670*/  HFMA2.MMA R42, -RZ, RZ, 0, 0 ;  /* 0x00000000ff2a7435 */ /* 0x000fe200000001ff */
[----:B------:R-:W1:Y:S01]  /*0680*/  LDC R48, c[0x0][0x21c] ;  /* 0x00008700ff307b82 */ /* 0x000e620000000800 */
[----:B------:R-:W2:Y:S01]  /*0690*/  @!P0 LDG.E R12, desc[UR6][R94.64] ;  /* 0x000000065e0c8981 */ /* 0x000ea2000c1e1900 */
[----:B------:R-:W-:-:S03]  /*06a0*/  ISETP.GE.AND P0, PT, R13, R118, PT ;  /* 0x000000760d00720c */ /* 0x000fc60003f06270 */
[----:B------:R-:W3:Y:S01]  /*06b0*/  @!P1 LDG.E R18, desc[UR6][R94.64+0x100] ;  /* 0x000100065e129981 */ /* 0x000ee2000c1e1900 */
[----:B------:R-:W-:-:S03]  /*06c0*/  ISETP.GE.AND P1, PT, R33, R118, PT ;  /* 0x000000762100720c */ /* 0x000fc60003f26270 */
[----:B------:R-:W4:Y:S01]  /*06d0*/  @!P2 LDG.E R19, desc[UR6][R94.64+0x180] ;  /* 0x000180065e13a981 */ /* 0x000f22000c1e1900 */
[----:B------:R-:W-:-:S03]  /*06e0*/  ISETP.GE.AND P2, PT, R49, R118, PT ;  /* 0x000000763100720c */ /* 0x000fc60003f46270 */
[----:B------:R-:W4:Y:S04]  /*06f0*/  @!P3 LDG.E R20, desc[UR6][R94.64+0x200] ;  /* 0x000200065e14b981 */ /* 0x000f28000c1e1900 */
[----:B------:R-:W3:Y:S01]  /*0700*/  @!P0 LDG.E R17, desc[UR6][R94.64+0x80] ;  /* 0x000080065e118981 */ /* 0x000ee2000c1e1900 */
[-C--:B------:R-:W-:Y:S02]  /*0710*/  ISETP.GE.AND P0, PT, R29, R118.reuse, PT ;  /* 0x000000761d00720c */ /* 0x080fe40003f06270 */
[-C--:B------:R-:W-:Y:S01]  /*0720*/  ISETP.GE.AND P3, PT, R51, R118.reuse, PT ;  /* 0x000000763300720c */ /* 0x080fe20003f66270 */
[----:B------:R-:W4:Y:S01]  /*0730*/  @!P4 LDG.E R25, desc[UR6][R94.64+0x280] ;  /* 0x000280065e19c981 */ /* 0x000f22000c1e1900 */
[----:B------:R-:W-:-:S03]  /*0740*/  ISETP.GE.AND P4, PT, R53, R118, PT ;  /* 0x000000763500720c */ /* 0x000fc60003f86270 */
        /* <DEDUP_REMOVED lines=10> */
[----:B------:R-:W4:Y:S04]  /*07f0*/  @!P1 LDG.E R28, desc[UR6][R94.64+0x600] ;  /* 0x000600065e1c9981 */ /* 0x000f28000c1e1900 */
[----:B------:R-:W4:Y:S04]  /*0800*/  @!P0 LDG.E R37, desc[UR6][R94.64+0x580] ;  /* 0x000580065e258981 */ /* 0x000f28000c1e1900 */
[----:B------:R-:W4:Y:S04]  /*0810*/  @!P2 LDG.E R39, desc[UR6][R94.64+0x680] ;  /* 0x000680065e27a981 */ /* 0x000f28000c1e1900 */
[----:B------:R-:W4:Y:S04]  /*0820*/  @!P3 LDG.E R30, desc[UR6][R94.64+0x700] ;  /* 0x000700065e1eb981 */ /* 0x000f28000c1e1900 */
[----:B------:R-:W4:Y:S01]  /*0830*/  @!P4 LDG.E R41, desc[UR6][R94.64+0x780] ;  /* 0x000780065e29c981 */ /* 0x000f22000c1e1900 */
[----:B0-----:R-:W-:Y:S01]  /*0840*/  ULEA UR4, UR5, UR4, 0x18 ;  /* 0x0000000405047291 */ /* 0x001fe2000f8ec03f */
[----:B------:R-:W-:-:S02]  /*0850*/  ISETP.GE.AND P1, PT, R13, R118, PT ;  /* 0x000000760d00720c */ /* 0x000fc40003f26270 */
[-C--:B------:R-:W-:Y:S02]  /*0860*/  ISETP.GE.AND P2, PT, R15, R118.reuse, PT ;  /* 0x000000760f00720c */ /* 0x080fe40003f46270 */
[C---:B------:R-:W-:Y:S02]  /*0870*/  IADD3 R13, R6.reuse, 0x20, RZ ;  /* 0x00000020060d7810 */ /* 0x040fe40007ffe0ff */
[----:B------:R-:W-:Y:S02]  /*0880*/  ISETP.GE.AND P6, PT, R23, R118, PT ;  /* 0x000000761700720c */ /* 0x000fe40003fc6270 */
[----:B------:R-:W-:Y:S02]  /*0890*/  IADD3 R15, R6, 0x40, RZ ;  /* 0x00000040060f7810 */ /* 0x000fe40007ffe0ff */
[----:B------:R-:W-:Y:S02]  /*08a0*/  LEA R79, R14, UR4, 0x2 ;  /* 0x000000040e4f7c11 */ /* 0x000fe4000f8e10ff */
[----:B------:R-:W-:-:S02]  /*08b0*/  IADD3 R23, R6, 0x80, RZ ;  /* 0x0000008006177810 */ /* 0x000fc40007ffe0ff */
[----:B------:R-:W-:Y:S02]  /*08c0*/  ISETP.GE.AND P0, PT, R21, R118, PT ;  /* 0x000000761500720c */ /* 0x000fe40003f06270 */
[-C--:B------:R-:W-:Y:S02]  /*08d0*/  LEA.HI.SX32 R13, R13, R6.reuse, 0x1b ;  /* 0x000000060d0d7211 */ /* 0x080fe400078fdaff */
[----:B------:R-:W-:Y:S02]  /*08e0*/  IADD3 R21, R6, 0x60, RZ ;  /* 0x0000006006157810 */ /* 0x000fe40007ffe0ff */
[----:B------:R-:W-:Y:S02]  /*08f0*/  LEA.HI.SX32 R15, R15, R6, 0x1b ;  /* 0x000000060f0f7211 */ /* 0x000fe400078fdaff */
[----:B------:R-:W-:Y:S02]  /*0900*/  ISETP.GE.AND P4, PT, R27, R118, PT ;  /* 0x000000761b00720c */ /* 0x000fe40003f86270 */
[----:B------:R-:W-:-:S02]  /*0910*/  LEA.HI.SX32 R23, R23, R6, 0x1b ;  /* 0x0000000617177211 */ /* 0x000fc400078fdaff */
[C---:B------:R-:W-:Y:S02]  /*0920*/  IADD3 R27, R6.reuse, 0xa0, RZ ;  /* 0x000000a0061b7810 */ /* 0x040fe40007ffe0ff */
[-C--:B------:R-:W-:Y:S02]  /*0930*/  LEA.HI.SX32 R14, R21, R6.reuse, 0x1b ;  /* 0x00000006150e7211 */ /* 0x080fe400078fdaff */
[C---:B------:R-:W-:Y:S02]  /*0940*/  IADD3 R21, R6.reuse, 0xc0, RZ ;  /* 0x000000c006157810 */ /* 0x040fe40007ffe0ff */
[----:B------:R-:W-:Y:S02]  /*0950*/  LEA.HI.SX32 R16, R27, R6, 0x1b ;  /* 0x000000061b107211 */ /* 0x000fe400078fdaff */
[----:B------:R-:W-:Y:S02]  /*0960*/  IADD3 R27, R6, 0x100, RZ ;  /* 0x00000100061b7810 */ /* 0x000fe40007ffe0ff */
[----:B------:R-:W-:-:S02]  /*0970*/  ISETP.GE.AND P3, PT, R29, R118, PT ;  /* 0x000000761d00720c */ /* 0x000fc40003f66270 */
[----:B------:R-:W-:Y:S02]  /*0980*/  LEA R14, R14, UR4, 0x2 ;  /* 0x000000040e0e7c11 */ /* 0x000fe4000f8e10ff */
[-C--:B------:R-:W-:Y:S02]  /*0990*/  LEA.HI.SX32 R21, R21, R6.reuse, 0x1b ;  /* 0x0000000615157211 */ /* 0x080fe400078fdaff */
[----:B------:R-:W-:Y:S02]  /*09a0*/  IADD3 R29, R6, 0x120, RZ ;  /* 0x00000120061d7810 */ /* 0x000fe40007ffe0ff */
[----:B------:R-:W-:Y:S02]  /*09b0*/  LEA R16, R16, UR4, 0x2 ;  /* 0x0000000410107c11 */ /* 0x000fe4000f8e10ff */
[----:B------:R-:W-:Y:S02]  /*09c0*/  LEA.HI.SX32 R27, R27, R6, 0x1b ;  /* 0x000000061b1b7211 */ /* 0x000fe400078fdaff */
[----:B------:R-:W-:-:S02]  /*09d0*/  ISETP.GE.AND P5, PT, R33, R118, PT ;  /* 0x000000762100720c */ /* 0x000fc40003fa6270 */
[C---:B------:R-:W-:Y:S02]  /*09e0*/  IADD3 R33, R6.reuse, 0x140, RZ ;  /* 0x0000014006217810 */ /* 0x040fe40007ffe0ff */
[-C--:B------:R-:W-:Y:S01]  /*09f0*/  LEA.HI.SX32 R29, R29, R6.reuse, 0x1b ;  /* 0x000000061d1d7211 */ /* 0x080fe200078fdaff */
[----:B--2---:R0:W-:Y:S02]  /*0a00*/  STS [R79], R12 ;  /* 0x0000000c4f007388 */ /* 0x0041e40000000800 */
[----:B0-----:R-:W-:Y:S02]  /*0a10*/  LEA R12, R13, UR4, 0x2 ;  /* 0x000000040d0c7c11 */ /* 0x001fe4000f8e10ff */
[----:B------:R-:W-:Y:S02]  /*0a20*/  LEA R13, R15, UR4, 0x2 ;  /* 0x000000040f0d7c11 */ /* 0x000fe4000f8e10ff */
[----:B------:R-:W-:Y:S02]  /*0a30*/  LEA R15, R23, UR4, 0x2 ;  /* 0x00000004170f7c11 */ /* 0x000fe4000f8e10ff */
[----:B------:R-:W-:Y:S01]  /*0a40*/  IADD3 R23, R6, 0xe0, RZ ;  /* 0x000000e006177810 */ /* 0x000fe20007ffe0ff */
[----:B---3--:R0:W-:Y:S03]  /*0a50*/  STS [R12+0x80], R17 ;  /* 0x000080110c007388 */ /* 0x0081e60000000800 */
[----:B------:R-:W-:Y:S01]  /*0a60*/  LEA.HI.SX32 R23, R23, R6, 0x1b ;  /* 0x0000000617177211 */ /* 0x000fe200078fdaff */
[----:B------:R2:W-:Y:S04]  /*0a70*/  STS [R13+0x100], R18 ;  /* 0x000100120d007388 */ /* 0x0005e80000000800 */
[----:B----4-:R3:W-:Y:S01]  /*0a80*/  STS [R14+0x180], R19 ;  /* 0x000180130e007388 */ /* 0x0107e20000000800 */
[----:B0-----:R-:W-:-:S03]  /*0a90*/  LEA R17, R21, UR4, 0x2 ;  /* 0x0000000415117c11 */ /* 0x001fc6000f8e10ff */
[----:B------:R0:W-:Y:S01]  /*0aa0*/  STS [R15+0x200], R20 ;  /* 0x000200140f007388 */ /* 0x0001e20000000800 */
[----:B--2---:R-:W-:-:S03]  /*0ab0*/  LEA R18, R23, UR4, 0x2 ;  /* 0x0000000417127c11 */ /* 0x004fc6000f8e10ff */
[----:B------:R2:W-:Y:S01]  /*0ac0*/  STS [R16+0x280], R25 ;  /* 0x0002801910007388 */ /* 0x0005e20000000800 */
[C---:B------:R-:W-:Y:S02]  /*0ad0*/  IADD3 R23, R6.reuse, 0x160, RZ ;  /* 0x0000016006177810 */ /* 0x040fe40007ffe0ff */
[----:B---3--:R-:W-:Y:S01]  /*0ae0*/  LEA R19, R27, UR4, 0x2 ;  /* 0x000000041b137c11 */ /* 0x008fe2000f8e10ff */
[----:B------:R-:W-:Y:S01]  /*0af0*/  STS [R17+0x300], R22 ;  /* 0x0003001611007388 */ /* 0x000fe20000000800 */
[C---:B------:R-:W-:Y:S02]  /*0b00*/  IADD3 R27, R6.reuse, 0x1a0, RZ ;  /* 0x000001a0061b7810 */ /* 0x040fe40007ffe0ff */
[----:B------:R-:W-:Y:S01]  /*0b10*/  LEA.HI.SX32 R21, R33, R6, 0x1b ;  /* 0x0000000621157211 */ /* 0x000fe200078fdaff */
[----:B------:R-:W-:Y:S01]  /*0b20*/  STS [R18+0x380], R31 ;  /* 0x0003801f12007388 */ /* 0x000fe20000000800 */
[----:B0-----:R-:W-:Y:S02]  /*0b30*/  LEA R20, R29, UR4, 0x2 ;  /* 0x000000041d147c11 */ /* 0x001fe4000f8e10ff */
[C---:B--2---:R-:W-:Y:S01]  /*0b40*/  IADD3 R25, R6.reuse, 0x180, RZ ;  /* 0x0000018006197810 */ /* 0x044fe20007ffe0ff */
[----:B------:R0:W-:Y:S01]  /*0b50*/  STS [R19+0x400], R24 ;  /* 0x0004001813007388 */ /* 0x0001e20000000800 */
[----:B------:R-:W-:-:S02]  /*0b60*/  IADD3 R29, R6, 0x1c0, RZ ;  /* 0x000001c0061d7810 */ /* 0x000fc40007ffe0ff */
[-C--:B------:R-:W-:Y:S02]  /*0b70*/  LEA.HI.SX32 R23, R23, R6.reuse, 0x1b ;  /* 0x0000000617177211 */ /* 0x080fe400078fdaff */
[C---:B------:R-:W-:Y:S02]  /*0b80*/  IADD3 R33, R6.reuse, 0x1e0, RZ ;  /* 0x000001e006217810 */ /* 0x040fe40007ffe0ff */
[-C--:B------:R-:W-:Y:S02]  /*0b90*/  LEA.HI.SX32 R25, R25, R6.reuse, 0x1b ;  /* 0x0000000619197211 */ /* 0x080fe400078fdaff */
[----:B------:R-:W-:Y:S02]  /*0ba0*/  LEA R21, R21, UR4, 0x2 ;  /* 0x0000000415157c11 */ /* 0x000fe4000f8e10ff */
[----:B0-----:R-:W-:Y:S02]  /*0bb0*/  LEA.HI.SX32 R24, R27, R6, 0x1b ;  /* 0x000000061b187211 */ /* 0x001fe400078fdaff */
[----:B------:R-:W-:-:S02]  /*0bc0*/  SHF.L.U32 R27, R6, 0x4, RZ ;  /* 0x00000004061b7819 */ /* 0x000fc400000006ff */
[-C--:B------:R-:W-:Y:S02]  /*0bd0*/  LEA.HI.SX32 R29, R29, R6.reuse, 0x1b ;  /* 0x000000061d1d7211 */ /* 0x080fe400078fdaff */
[----:B------:R-:W-:Y:S02]  /*0be0*/  LEA R22, R23, UR4, 0x2 ;  /* 0x0000000417167c11 */ /* 0x000fe4000f8e10ff */
[----:B------:R-:W-:Y:S01]  /*0bf0*/  LEA.HI.SX32 R33, R33, R6, 0x1b ;  /* 0x0000000621217211 */ /* 0x000fe200078fdaff */
[----:B------:R-:W-:Y:S01]  /*0c00*/  STS [R20+0x480], R35 ;  /* 0x0004802314007388 */ /* 0x000fe20000000800 */
[----:B------:R-:W-:Y:S02]  /*0c10*/  LEA R23, R25, UR4, 0x2 ;  /* 0x0000000419177c11 */ /* 0x000fe4000f8e10ff */
[----:B------:R-:W-:Y:S01]  /*0c20*/  LEA R24, R24, UR4, 0x2 ;  /* 0x0000000418187c11 */ /* 0x000fe2000f8e10ff */
[----:B------:R0:W-:Y:S01]  /*0c30*/  STS [R21+0x500], R26 ;  /* 0x0005001a15007388 */ /* 0x0001e20000000800 */
[----:B------:R-:W-:-:S02]  /*0c40*/  LEA.HI.SX32 R27, R27, R27, 0x1b ;  /* 0x0000001b1b1b7211 */ /* 0x000fc400078fdaff */
[----:B------:R-:W-:Y:S01]  /*0c50*/  LEA R25, R29, UR4, 0x2 ;  /* 0x000000041d197c11 */ /* 0x000fe2000f8e10ff */
[----:B------:R-:W-:Y:S01]  /*0c60*/  STS [R22+0x580], R37 ;  /* 0x0005802516007388 */ /* 0x000fe20000000800 */
[----:B------:R-:W-:-:S03]  /*0c70*/  LEA R27, R27, UR4, 0x2 ;  /* 0x000000041b1b7c11 */ /* 0x000fc6000f8e10ff */
[----:B------:R-:W-:Y:S01]  /*0c80*/  STS [R23+0x600], R28 ;  /* 0x0006001c17007388 */ /* 0x000fe20000000800 */
[----:B0-----:R-:W-:-:S03]  /*0c90*/  LEA R26, R33, UR4, 0x2 ;  /* 0x00000004211a7c11 */ /* 0x001fc6000f8e10ff */
        /* <DEDUP_REMOVED lines=21> */
[----:B0-----:R-:W-:-:S02]  /*0df0*/  HFMA2.MMA R30, -RZ, RZ, 0, 0 ;  /* 0x00000000ff1e7435 */ /* 0x001fc400000001ff */
[----:B------:R-:W-:-:S08]  /*0e00*/  HFMA2.MMA R28, -RZ, RZ, 0, 0 ;  /* 0x00000000ff1c7435 */ /* 0x000fd000000001ff */
[----:B------:R-:W2:Y:S01]  /*0e10*/  @!P2 LDG.E R30, desc[UR6][R96.64+0x100] ;  /* 0x00010006601ea981 */ /* 0x000ea2000c1e1900 */
[----:B------:R-:W-:-:S03]  /*0e20*/  ISETP.GE.AND P2, PT, R9, R118, PT ;  /* 0x000000760900720c */ /* 0x000fc60003f46270 */
[----:B------:R-:W3:Y:S01]  /*0e30*/  @!P1 LDG.E R81, desc[UR6][R96.64+0x80] ;  /* 0x0000800660519981 */ /* 0x000ee2000c1e1900 */
[-C--:B------:R-:W-:Y:S02]  /*0e40*/  ISETP.GE.AND P1, PT, R49, R118.reuse, PT ;  /* 0x000000763100720c */ /* 0x080fe40003f26270 */
[----:B------:R-:W-:Y:S01]  /*0e50*/  MOV R49, RZ ;  /* 0x000000ff00317202 */ /* 0x000fe20000000f00 */
[----:B------:R-:W4:Y:S01]  /*0e60*/  @!P0 LDG.E R83, desc[UR6][R96.64+0x180] ;  /* 0x0001800660538981 */ /* 0x000f22000c1e1900 */
[-C--:B------:R-:W-:Y:S02]  /*0e70*/  ISETP.GE.AND P0, PT, R51, R118.reuse, PT ;  /* 0x000000763300720c */ /* 0x080fe40003f06270 */
[----:B------:R-:W-:Y:S01]  /*0e80*/  MOV R51, RZ ;  /* 0x000000ff00337202 */ /* 0x000fe20000000f00 */
[----:B------:R-:W4:Y:S01]  /*0e90*/  @!P6 LDG.E R32, desc[UR6][R96.64+0x200] ;  /* 0x000200066020e981 */ /* 0x000f22000c1e1900 */
[----:B------:R-:W-:-:S03]  /*0ea0*/  ISETP.GE.AND P6, PT, R55, R118, PT ;  /* 0x000000763700720c */ /* 0x000fc60003fc6270 */
[----:B------:R-:W4:Y:S01]  /*0eb0*/  @!P4 LDG.E R49, desc[UR6][R96.64+0x280] ;  /* 0x000280066031c981 */ /* 0x000f22000c1e1900 */
[----:B------:R-:W-:-:S03]  /*0ec0*/  ISETP.GE.AND P4, PT, R53, R118, PT ;  /* 0x000000763500720c */ /* 0x000fc60003f86270 */
[----:B------:R-:W4:Y:S01]  /*0ed0*/  @!P5 LDG.E R51, desc[UR6][R96.64+0x380] ;  /* 0x000380066033d981 */ /* 0x000f22000c1e1900 */
[-C--:B------:R-:W-:Y:S01]  /*0ee0*/  ISETP.GE.AND P5, PT, R57, R118.reuse, PT ;  /* 0x000000763900720c */ /* 0x080fe20003fa6270 */
[----:B------:R-:W-:Y:S02]  /*0ef0*/  HFMA2.MMA R55, -RZ, RZ, 0, 0 ;  /* 0x00000000ff377435 */ /* 0x000fe400000001ff */
[----:B------:R-:W4:Y:S01]  /*0f00*/  @!P3 LDG.E R34, desc[UR6][R96.64+0x300] ;  /* 0x000300066022b981 */ /* 0x000f22000c1e1900 */
[----:B------:R-:W-:-:S03]  /*0f10*/  ISETP.GE.AND P3, PT, R59, R118, PT ;  /* 0x000000763b00720c */ /* 0x000fc60003f66270 */
[----:B------:R-:W2:Y:S01]  /*0f20*/  @!P2 LDG.E R28, desc[UR6][R96.64] ;  /* 0x00000006601ca981 */ /* 0x000ea2000c1e1900 */
[----:B------:R-:W-:-:S03]  /*0f30*/  ISETP.GE.AND P2, PT, R73, R118, PT ;  /* 0x000000764900720c */ /* 0x000fc60003f46270 */
[----:B------:R-:W4:Y:S01]  /*0f40*/  @!P1 LDG.E R36, desc[UR6][R96.64+0x400] ;  /* 0x0004000660249981 */ /* 0x000f22000c1e1900 */
[----:B------:R-:W-:Y:S02]  /*0f50*/  ISETP.GE.AND P1, PT, R75, R118, PT ;  /* 0x000000764b00720c */ /* 0x000fe40003f26270 */
[----:B------:R-:W-:Y:S01]  /*0f60*/  MOV R53, RZ ;  /* 0x000000ff00357202 */ /* 0x000fe20000000f00 */
[----:B------:R-:W4:Y:S01]  /*0f70*/  @!P4 LDG.E R38, desc[UR6][R96.64+0x500] ;  /* 0x000500066026c981 */ /* 0x000f22000c1e1900 */
[----:B------:R-:W-:Y:S02]  /*0f80*/  MOV R57, RZ ;  /* 0x000000ff00397202 */ /* 0x000fe40000000f00 */
[----:B------:R-:W-:Y:S01]  /*0f90*/  MOV R59, RZ ;  /* 0x000000ff003b7202 */ /* 0x000fe20000000f00 */
[----:B------:R-:W4:Y:S04]  /*0fa0*/  @!P6 LDG.E R55, desc[UR6][R96.64+0x580] ;  /* 0x000580066037e981 */ /* 0x000f28000c1e1900 */
[----:B------:R-:W4:Y:S04]  /*0fb0*/  @!P0 LDG.E R53, desc[UR6][R96.64+0x480] ;  /* 0x0004800660358981 */ /* 0x000f28000c1e1900 */
[----:B------:R-:W4:Y:S04]  /*0fc0*/  @!P5 LDG.E R40, desc[UR6][R96.64+0x600] ;  /* 0x000600066028d981 */ /* 0x000f28000c1e1900 */
[----:B------:R-:W4:Y:S04]  /*0fd0*/  @!P3 LDG.E R57, desc[UR6][R96.64+0x680] ;  /* 0x000680066039b981 */ /* 0x000f28000c1e1900 */
[----:B------:R-:W4:Y:S04]  /*0fe0*/  @!P2 LDG.E R42, desc[UR6][R96.64+0x700] ;  /* 0x00070006602aa981 */ /* 0x000f28000c1e1900 */
[----:B------:R-:W4:Y:S01]  /*0ff0*/  @!P1 LDG.E R59, desc[UR6][R96.64+0x780] ;  /* 0x00078006603b9981 */ /* 0x000f22000c1e1900 */
[----:B------:R-:W-:Y:S01]  /*1000*/  ULDC.U8 UR5, c[0x0][0x22e] ;  /* 0x00008b8000057ab9 */ /* 0x000fe20000000000 */
[----:B------:R-:W-:Y:S02]  /*1010*/  BSSY B0, `(.L_x_1360) ;  /* 0x0000052000007945 */ /* 0x000fe40003800000 */
[----:B--2---:R-:W-:Y:S04]  /*1020*/  STS [R79], R28 ;  /* 0x0000001c4f007388 */ /* 0x004fe80000000800 */
[----:B---3--:R-:W-:Y:S04]  /*1030*/  STS [R12+0x80], R81 ;  /* 0x000080510c007388 */ /* 0x008fe80000000800 */
[----:B------:R-:W-:Y:S04]  /*1040*/  STS [R13+0x100], R30 ;  /* 0x0001001e0d007388 */ /* 0x000fe80000000800 */
[----:B----4-:R-:W-:Y:S04]  /*1050*/  STS [R14+0x180], R83 ;  /* 0x000180530e007388 */ /* 0x010fe80000000800 */
        /* <DEDUP_REMOVED lines=13> */
[----:B------:R-:W0:Y:S04]  /*1130*/  LDS R93, [R27] ;  /* 0x000000001b5d7984 */ /* 0x000e280000000800 */
[----:B------:R-:W2:Y:S04]  /*1140*/  LDS R73, [R27+0x4] ;  /* 0x000004001b497984 */ /* 0x000ea80000000800 */
[----:B------:R-:W3:Y:S04]  /*1150*/  LDS R75, [R27+0x8] ;  /* 0x000008001b4b7984 */ /* 0x000ee80000000800 */
[----:B------:R-:W4:Y:S04]  /*1160*/  LDS R79, [R27+0xc] ;  /* 0x00000c001b4f7984 */ /* 0x000f280000000800 */
[----:B------:R-:W1:Y:S04]  /*1170*/  LDS R81, [R27+0x10] ;  /* 0x000010001b517984 */ /* 0x000e680000000800 */
[----:B------:R-:W1:Y:S04]  /*1180*/  LDS R83, [R27+0x14] ;  /* 0x000014001b537984 */ /* 0x000e680000000800 */
[----:B------:R-:W1:Y:S04]  /*1190*/  LDS R85, [R27+0x18] ;  /* 0x000018001b557984 */ /* 0x000e680000000800 */
[----:B------:R-:W1:Y:S04]  /*11a0*/  LDS R87, [R27+0x1c] ;  /* 0x00001c001b577984 */ /* 0x000e680000000800 */
[----:B------:R0:W1:Y:S04]  /*11b0*/  LDS R89, [R27+0x20] ;  /* 0x000020001b597984 */ /* 0x0000680000000800 */
[----:B------:R0:W1:Y:S04]  /*11c0*/  LDS R59, [R27+0x24] ;  /* 0x000024001b3b7984 */ /* 0x0000680000000800 */
[----:B------:R0:W1:Y:S04]  /*11d0*/  LDS R91, [R27+0x28] ;  /* 0x000028001b5b7984 */ /* 0x0000680000000800 */
[----:B------:R0:W1:Y:S04]  /*11e0*/  LDS R57, [R27+0x2c] ;  /* 0x00002c001b397984 */ /* 0x0000680000000800 */
[----:B------:R0:W1:Y:S04]  /*11f0*/  LDS R55, [R27+0x30] ;  /* 0x000030001b377984 */ /* 0x0000680000000800 */
[----:B------:R0:W1:Y:S04]  /*1200*/  LDS R53, [R27+0x34] ;  /* 0x000034001b357984 */ /* 0x0000680000000800 */
[----:B------:R1:W1:Y:S04]  /*1210*/  LDS R51, [R27+0x38] ;  /* 0x000038001b337984 */ /* 0x0002680000000800 */
[----:B------:R1:W1:Y:S01]  /*1220*/  LDS R49, [R27+0x3c] ;  /* 0x00003c001b317984 */ /* 0x0002620000000800 */
[----:B0----5:R-:W-:-:S05]  /*1230*/  FADD.FTZ R28, R93, R4 ;  /* 0x000000045d1c7221 */ /* 0x021fca0000010000 */
[----:B------:R-:W-:-:S04]  /*1240*/  FSETP.GTU.FTZ.AND P5, PT, R28, 20, PT ;  /* 0x41a000001c00780b */ /* 0x000fc80003fbc000 */
[----:B------:R-:W-:Y:S01]  /*1250*/  ISETP.EQ.OR P5, PT, RZ, UR5, P5 ;  /* 0x00000005ff007c0c */ /* 0x000fe2000afa2670 */
[--C-:B--2---:R-:W-:Y:S01]  /*1260*/  FADD.FTZ R30, R73, R4.reuse ;  /* 0x00000004491e7221 */ /* 0x104fe20000010000 */
[--C-:B---3--:R-:W-:Y:S01]  /*1270*/  FADD.FTZ R32, R75, R4.reuse ;  /* 0x000000044b207221 */ /* 0x108fe20000010000 */
[--C-:B----4-:R-:W-:Y:S01]  /*1280*/  FADD.FTZ R34, R79, R4.reuse ;  /* 0x000000044f227221 */ /* 0x110fe20000010000 */
[--C-:B-1----:R-:W-:Y:S01]  /*1290*/  FADD.FTZ R36, R81, R4.reuse ;  /* 0x0000000451247221 */ /* 0x102fe20000010000 */
        /* <DEDUP_REMOVED lines=41> */
.L_x_1361:
[----:B------:R-:W-:Y:S05]  /*1530*/  BSYNC B0 ;  /* 0x0000000000007941 */ /* 0x000fea0003800000 */
.L_x_1360:
        /* <DEDUP_REMOVED lines=37> */
.L_x_1363:
[----:B------:R-:W-:Y:S05]  /*1790*/  BSYNC B0 ;  /* 0x0000000000007941 */ /* 0x000fea0003800000 */
.L_x_1362:
        /* <DEDUP_REMOVED lines=35> */
.L_x_1365:
[----:B------:R-:W-:Y:S05]  /*19d0*/  BSYNC B0 ;  /* 0x0000000000007941 */ /* 0x000fea0003800000 */
.L_x_1364:
        /* <DEDUP_REMOVED lines=37> */
.L_x_1367:
[----:B------:R-:W-:Y:S05]  /*1c30*/  BSYNC B0 ;  /* 0x0000000000007941 */ /* 0x000fea0003800000 */
.L_x_1366:
        /* <DEDUP_REMOVED lines=35> */
.L_x_1369:
[----:B------:R-:W-:Y:S05]  /*1e70*/  BSYNC B0 ;  /* 0x0000000000007941 */ /* 0x000fea0003800000 */
.L_x_1368:
        /* <DEDUP_REMOVED lines=37> */
.L_x_1371:
[----:B------:R-:W-:Y:S05]  /*20d0*/  BSYNC B0 ;  /* 0x0000000000007941 */ /* 0x000fea0003800000 */
.L_x_1370:
        /* <DEDUP_REMOVED lines=35> */
.L_x_1373:
[----:B------:R-:W-:Y:S05]  /*2310*/  BSYNC B0 ;  /* 0x0000000000007941 */ /* 0x000fea0003800000 */
.L_x_1372:
        /* <DEDUP_REMOVED lines=37> */
.L_x_1375:
[----:B------:R-:W-:Y:S05]  /*2570*/  BSYNC B0 ;  /* 0x0000000000007941 */ /* 0x000fea0003800000 */
.L_x_1374:
        /* <DEDUP_REMOVED lines=35> */
.L_x_1377:
[----:B------:R-:W-:Y:S05]  /*27b0*/  BSYNC B0 ;  /* 0x0000000000007941 */ /* 0x000fea0003800000 */
.L_x_1376:
        /* <DEDUP_REMOVED lines=41> */
.L_x_1379:
[----:B------:R-:W-:Y:S05]  /*2a50*/  BSYNC B0 ;  /* 0x0000000000007941 */ /* 0x000fea0003800000 */
.L_x_1378:
        /* <DEDUP_REMOVED lines=33> */
.L_x_1381:
[----:B------:R-:W-:Y:S05]  /*2c70*/  BSYNC B0 ;  /* 0x0000000000007941 */ /* 0x000fea0003800000 */
.L_x_1380:
        /* <DEDUP_REMOVED lines=33> */
.L_x_1383:
[----:B------:R-:W-:Y:S05]  /*2e90*/  BSYNC B0 ;  /* 0x0000000000007941 */ /* 0x000fea0003800000 */
.L_x_1382:
        /* <DEDUP_REMOVED lines=33> */
.L_x_1385:
[----:B------:R-:W-:Y:S05]  /*30b0*/  BSYNC B0 ;  /* 0x0000000000007941 */ /* 0x000fea0003800000 */
.L_x_1384:
        /* <DEDUP_REMOVED lines=33> */
.L_x_1387:
[----:B------:R-:W-:Y:S05]  /*32d0*/  BSYNC B0 ;  /* 0x0000000000007941 */ /* 0x000fea0003800000 */
.L_x_1386:
        /* <DEDUP_REMOVED lines=33> */
.L_x_1389:
[----:B------:R-:W-:Y:S05]  /*34f0*/  BSYNC B0 ;  /* 0x0000000000007941 */ /* 0x000fea0003800000 */
.L_x_1388:
        /* <DEDUP_REMOVED lines=33> */
.L_x_1391:
[----:B------:R-:W-:Y:S05]  /*3710*/  BSYNC B0 ;  /* 0x0000000000007941 */ /* 0x000fea0003800000 */
.L_x_1390:
        /* <DEDUP_REMOVED lines=19> */
[----:B------:R-:W0:Y:S01]  /*3850*/  LDC R73, c[0x0][0x224] ;  /* 0x00008900ff497b82 */ /* 0x000e220000000800 */
[----:B------:R-:W-:Y:S01]  /*3860*/  HFMA2.MMA R75, -RZ, RZ, 0, 0 ;  /* 0x00000000ff4b7435 */ /* 0x000fe200000001ff */
[----:B------:R-:W-:Y:S01]  /*3870*/  ULDC UR27, c[0x0][0x21c] ;  /* 0x00008700001b7ab9 */ /* 0x000fe20000000800 */
[----:B------:R-:W-:Y:S01]  /*3880*/  ULDC UR26, c[0x0][0x214] ;  /* 0x00008500001a7ab9 */ /* 0x000fe20000000800 */
[----:B------:R-:W-:Y:S01]  /*3890*/  ULDC.64 UR8, c[0x0][0x230] ;  /* 0x00008c0000087ab9 */ /* 0x000fe20000000a00 */
        /* <DEDUP_REMOVED lines=8> */
[----:B------:R-:W-:-:S03]  /*3920*/  ULDC.64 UR24, c[0x0][0x2e0] ;  /* 0x0000b80000187ab9 */ /* 0x000fc60000000a00 */
[----:B------:R-:W2:Y:S02]  /*3930*/  LDC.64 R98, c[0x0][0x310] ;  /* 0x0000c400ff627b82 */ /* 0x000ea40000000a00 */
.L_x_1395:
        /* <DEDUP_REMOVED lines=11> */
[----:B------:R-:W3:Y:S01]  /*39f0*/  LDG.E.64 R48, desc[UR6][R48.64] ;  /* 0x0000000630307981 */ /* 0x000ee2000c1e1b00 */
[----:B-1----:R-:W-:Y:S02]  /*3a00*/  IMAD R118, R11, -0x200, R116 ;  /* 0xfffffe000b767824 */ /* 0x002fe400078e0274 */
[----:B------:R-:W-:Y:S01]  /*3a10*/  FMUL.FTZ R139, R43, R42 ;  /* 0x0000002a2b8b7220 */ /* 0x000fe20000410000 */
[----:B------:R-:W-:Y:S01]  /*3a20*/  FMUL.FTZ R149, R41, R40 ;  /* 0x0000002829957220 */ /* 0x000fe20000410000 */
[----:B------:R-:W1:Y:S01]  /*3a30*/  S2R R77, SR_TID.X ;  /* 0x00000000004d7919 */ /* 0x000e620000002100 */
[----:B------:R-:W-:Y:S01]  /*3a40*/  FMUL.FTZ R150, R39, R38 ;  /* 0x0000002627967220 */ /* 0x000fe20000410000 */
[----:B------:R-:W-:Y:S01]  /*3a50*/  FMUL.FTZ R151, R37, R36 ;  /* 0x0000002425977220 */ /* 0x000fe20000410000 */
[----:B------:R-:W-:Y:S01]  /*3a60*/  FMUL.FTZ R140, R35, R34 ;  /* 0x00000022238c7220 */ /* 0x000fe20000410000 */
[----:B------:R-:W-:Y:S01]  /*3a70*/  FMUL.FTZ R147, R33, R32 ;  /* 0x0000002021937220 */ /* 0x000fe20000410000 */
[----:B------:R-:W-:Y:S01]  /*3a80*/  FMUL.FTZ R146, R29, R28 ;  /* 0x0000001c1d927220 */ /* 0x000fe20000410000 */
[----:B------:R-:W-:Y:S01]  /*3a90*/  FMUL.FTZ R148, R31, R30 ;  /* 0x0000001e1f947220 */ /* 0x000fe20000410000 */
[----:B------:R-:W-:Y:S01]  /*3aa0*/  FMUL.FTZ R152, R45, R44 ;  /* 0x0000002c2d987220 */ /* 0x000fe20000410000 */
[----:B------:R-:W-:-:S04]  /*3ab0*/  IMAD R153, R3, UR18, RZ ;  /* 0x0000001203997c24 */ /* 0x000fc8000f8e02ff */
[----:B------:R-:W-:Y:S01]  /*3ac0*/  IMAD R153, R0, UR19, R153 ;  /* 0x0000001300997c24 */ /* 0x000fe2000f8e0299 */
[----:B-1----:R-:W-:-:S04]  /*3ad0*/  SHF.L.U32 R59, R77, 0x4, RZ ;  /* 0x000000044d3b7819 */ /* 0x002fc800000006ff */
[C---:B------:R-:W-:Y:S02]  /*3ae0*/  IADD3 R81, R59.reuse, 0xe, RZ ;  /* 0x0000000e3b517810 */ /* 0x040fe40007ffe0ff */
[----:B------:R-:W-:Y:S02]  /*3af0*/  IADD3 R83, R59, 0xd, RZ ;  /* 0x0000000d3b537810 */ /* 0x000fe40007ffe0ff */
[-C--:B------:R-:W-:Y:S02]  /*3b00*/  ISETP.GE.U32.AND P1, PT, R81, R118.reuse, PT ;  /* 0x000000765100720c */ /* 0x080fe40003f26070 */
[----:B------:R-:W-:Y:S02]  /*3b10*/  IADD3 R81, R59, 0x9, RZ ;  /* 0x000000093b517810 */ /* 0x000fe40007ffe0ff */
[-C--:B------:R-:W-:Y:S02]  /*3b20*/  ISETP.GE.U32.AND P2, PT, R83, R118.reuse, PT ;  /* 0x000000765300720c */ /* 0x080fe40003f46070 */
[----:B------:R-:W-:-:S02]  /*3b30*/  ISETP.GE.U32.AND P6, PT, R81, R118, PT ;  /* 0x000000765100720c */ /* 0x000fc40003fc6070 */
[----:B------:R-:W-:-:S04]  /*3b40*/  IADD3 R83, R59, 0x7, RZ ;  /* 0x000000073b537810 */ /* 0x000fc80007ffe0ff */
[----:B------:R-:W-:-:S04]  /*3b50*/  ISETP.GE.U32.AND P5, PT, R83, R118, PT ;  /* 0x000000765300720c */ /* 0x000fc80003fa6070 */
[----:B------:R-:W-:Y:S01]  /*3b60*/  FSEL R139, R139, RZ, !P5 ;  /* 0x000000ff8b8b7208 */ /* 0x000fe20006800000 */
[----:B---3--:R-:W-:Y:S01]  /*3b70*/  FMUL.FTZ R51, R48, 1.4426950216293334961 ;  /* 0x3fb8aa3b30337820 */ /* 0x008fe20000410000 */
[C---:B------:R-:W-:Y:S01]  /*3b80*/  FMUL.FTZ R50, R49.reuse, R28 ;  /* 0x0000001c31327220 */ /* 0x040fe20000410000 */
[C---:B------:R-:W-:Y:S01]  /*3b90*/  FMUL.FTZ R48, R49.reuse, R32 ;  /* 0x0000002031307220 */ /* 0x040fe20000410000 */
[----:B------:R-:W-:Y:S01]  /*3ba0*/  FMUL.FTZ R81, R49, R62 ;  /* 0x0000003e31517220 */ /* 0x000fe20000410000 */
[----:B------:R-:W-:Y:S01]  /*3bb0*/  FMUL.FTZ R111, R51, R38 ;  /* 0x00000026336f7220 */ /* 0x000fe20000410000 */
        /* <DEDUP_REMOVED lines=9> */
[----:B------:R-:W-:Y:S01]  /*3c50*/  FMUL.FTZ R102, R51, R30 ;  /* 0x0000001e33667220 */ /* 0x000fe20000410000 */
[----:B------:R-:W-:Y:S01]  /*3c60*/  FMUL.RZ R127, R81, 0.15915493667125701904 ;  /* 0x3e22f983517f7820 */ /* 0x000fe2000040c000 */
[----:B------:R-:W-:Y:S01]  /*3c70*/  IADD3 R81, R59, 0x6, RZ ;  /* 0x000000063b517810 */ /* 0x000fe20007ffe0ff */
[----:B------:R1:W-:Y:S01]  /*3c80*/  MUFU.COS R101, R52 ;  /* 0x0000003400657308 */ /* 0x0003e20000000000 */
[----:B------:R-:W-:-:S07]  /*3c90*/  FMUL.FTZ R104, R51, R28 ;  /* 0x0000001c33687220 */ /* 0x000fce0000410000 */
        /* <DEDUP_REMOVED lines=13> */
[----:B------:R1:W-:Y:S08]  /*3d70*/  MUFU.COS R107, R50 ;  /* 0x00000032006b7308 */ /* 0x0003f00000000000 */
[----:B------:R3:W-:Y:S01]  /*3d80*/  MUFU.EX2 R115, R48 ;  /* 0x0000003000737308 */ /* 0x0007e20000000800 */
[----:B-1----:R-:W-:-:S04]  /*3d90*/  FMUL.FTZ R50, R49, R42 ;  /* 0x0000002a31327220 */ /* 0x002fc80000410000 */
[----:B------:R-:W-:Y:S01]  /*3da0*/  FMUL.RZ R56, R50, 0.15915493667125701904 ;  /* 0x3e22f98332387820 */ /* 0x000fe2000040c000 */
[C---:B------:R-:W-:Y:S02]  /*3db0*/  FMUL.FTZ R50, R49.reuse, R44 ;  /* 0x0000002c31327220 */ /* 0x040fe40000410000 */
[----:B------:R-:W-:Y:S01]  /*3dc0*/  MUFU.SIN R103, R52 ;  /* 0x0000003400677308 */ /* 0x000fe20000000400 */
[----:B---3--:R-:W-:Y:S01]  /*3dd0*/  FMUL.FTZ R48, R49, R46 ;  /* 0x0000002e31307220 */ /* 0x008fe20000410000 */
[----:B------:R-:W-:Y:S01]  /*3de0*/  FMUL.RZ R79, R50, 0.15915493667125701904 ;  /* 0x3e22f983324f7820 */ /* 0x000fe2000040c000 */
[----:B------:R-:W-:Y:S02]  /*3df0*/  FMUL.FTZ R50, R51, R44 ;  /* 0x0000002c33327220 */ /* 0x000fe40000410000 */
[----:B------:R-:W-:Y:S01]  /*3e00*/  FMUL.RZ R113, R48, 0.15915493667125701904 ;  /* 0x3e22f98330717820 */ /* 0x000fe2000040c000 */
[----:B------:R-:W-:Y:S02]  /*3e10*/  FMUL.FTZ R48, R49, R60 ;  /* 0x0000003c31307220 */ /* 0x000fe40000410000 */
[----:B------:R-:W-:Y:S02]  /*3e20*/  MUFU.SIN R117, R56 ;  /* 0x0000003800757308 */ /* 0x000fe40000000400 */
[----:B------:R-:W-:-:S06]  /*3e30*/  FMUL.RZ R124, R48, 0.15915493667125701904 ;  /* 0x3e22f983307c7820 */ /* 0x000fcc000040c000 */
[----:B------:R1:W-:Y:S08]  /*3e40*/  MUFU.COS R119, R56 ;  /* 0x0000003800777308 */ /* 0x0003f00000000000 */
[----:B------:R-:W-:Y:S01]  /*3e50*/  MUFU.SIN R121, R113 ;  /* 0x0000007100797308 */ /* 0x000fe20000000400 */
[----:B-1----:R-:W-:-:S07]  /*3e60*/  FMUL.FTZ R56, R51, R46 ;  /* 0x0000002e33387220 */ /* 0x002fce0000410000 */
[----:B------:R1:W-:Y:S08]  /*3e70*/  MUFU.COS R123, R113 ;  /* 0x00000071007b7308 */ /* 0x0003f00000000000 */
[----:B------:R-:W3:Y:S01]  /*3e80*/  MUFU.EX2 R56, R56 ;  /* 0x0000003800387308 */ /* 0x000ee20000000800 */
[----:B-1----:R-:W-:-:S04]  /*3e90*/  IADD3 R113, R59, 0xc, RZ ;  /* 0x0000000c3b717810 */ /* 0x002fc80007ffe0ff */
[----:B------:R-:W-:Y:S02]  /*3ea0*/  ISETP.GE.U32.AND P3, PT, R113, R118, PT ;  /* 0x000000767100720c */ /* 0x000fe40003f66070 */
[----:B------:R-:W-:Y:S01]  /*3eb0*/  IADD3 R113, R59, 0x4, RZ ;  /* 0x000000043b717810 */ /* 0x000fe20007ffe0ff */
[----:B------:R1:W-:Y:S08]  /*3ec0*/  MUFU.COS R105, R52 ;  /* 0x0000003400697308 */ /* 0x0003f00000000000 */
[----:B------:R-:W-:Y:S01]  /*3ed0*/  MUFU.SIN R126, R54 ;  /* 0x00000036007e7308 */ /* 0x000fe20000000400 */
[----:B-1----:R-:W-:Y:S01]  /*3ee0*/  FMUL.FTZ R52, R51, R42 ;  /* 0x0000002a33347220 */ /* 0x002fe20000410000 */
[C---:B---3--:R-:W-:Y:S01]  /*3ef0*/  FMUL.FTZ R123, R56.reuse, R123 ;  /* 0x0000007b387b7220 */ /* 0x048fe20000410000 */
[----:B------:R-:W-:Y:S01]  /*3f00*/  FMUL.FTZ R121, R56, R121 ;  /* 0x0000007938797220 */ /* 0x000fe20000410000 */
[----:B------:R-:W-:-:S04]  /*3f10*/  FMUL.FTZ R56, R47, R46 ;  /* 0x0000002e2f387220 */ /* 0x000fc80000410000 */
[----:B------:R-:W-:Y:S01]  /*3f20*/  MUFU.COS R58, R54 ;  /* 0x00000036003a7308 */ /* 0x000fe20000000000 */
[----:B------:R-:W-:-:S07]  /*3f30*/  FSEL R125, R121, RZ, !P6 ;  /* 0x000000ff797d7208 */ /* 0x000fce0007000000 */
[----:B------:R-:W1:Y:S08]  /*3f40*/  MUFU.SIN R128, R55 ;  /* 0x0000003700807308 */ /* 0x000e700000000400 */
[----:B------:R-:W3:Y:S08]  /*3f50*/  MUFU.COS R130, R55 ;  /* 0x0000003700827308 */ /* 0x000ef00000000000 */
[----:B------:R-:W4:Y:S01]  /*3f60*/  MUFU.EX2 R54, R52 ;  /* 0x0000003400367308 */ /* 0x000f220000000800 */
[----:B-1----:R-:W-:-:S07]  /*3f70*/  FMUL.FTZ R128, R115, R128 ;  /* 0x0000008073807220 */ /* 0x002fce0000410000 */
[----:B------:R-:W-:Y:S01]  /*3f80*/  MUFU.SIN R55, R79 ;  /* 0x0000004f00377308 */ /* 0x000fe20000000400 */
[----:B---3--:R-:W-:Y:S01]  /*3f90*/  FMUL.FTZ R130, R115, R130 ;  /* 0x0000008273827220 */ /* 0x008fe20000410000 */
[----:B------:R-:W-:-:S04]  /*3fa0*/  FMUL.FTZ R115, R49, R64 ;  /* 0x0000004031737220 */ /* 0x000fc80000410000 */
[----:B------:R-:W-:Y:S02]  /*3fb0*/  FMUL.RZ R115, R115, 0.15915493667125701904 ;  /* 0x3e22f98373737820 */ /* 0x000fe4000040c000 */
[----:B------:R1:W-:Y:S01]  /*3fc0*/  MUFU.COS R57, R79 ;  /* 0x0000004f00397308 */ /* 0x0003e20000000000 */
[C---:B----4-:R-:W-:Y:S01]  /*3fd0*/  FMUL.FTZ R119, R54.reuse, R119 ;  /* 0x0000007736777220 */ /* 0x050fe20000410000 */
[----:B------:R-:W-:-:S04]  /*3fe0*/  FMUL.FTZ R117, R54, R117 ;  /* 0x0000007536757220 */ /* 0x000fc80000410000 */
[----:B------:R-:W-:Y:S01]  /*3ff0*/  FSEL R138, R119, 1, !P5 ;  /* 0x3f800000778a7808 */ /* 0x000fe20006800000 */
[----:B------:R-:W-:Y:S01]  /*4000*/  FMUL.FTZ R119, R61, R60 ;  /* 0x0000003c3d777220 */ /* 0x000fe20000410000 */
[----:B------:R-:W3:Y:S01]  /*4010*/  MUFU.EX2 R111, R111 ;  /* 0x0000006f006f7308 */ /* 0x000ee20000000800 */
[----:B-1----:R-:W-:Y:S02]  /*4020*/  IADD3 R79, R59, 0xf, RZ ;  /* 0x0000000f3b4f7810 */ /* 0x002fe40007ffe0ff */
[----:B------:R-:W-:Y:S02]  /*4030*/  FSEL R143, R117, RZ, !P5 ;  /* 0x000000ff758f7208 */ /* 0x000fe40006800000 */
[-C--:B------:R-:W-:Y:S02]  /*4040*/  ISETP.GE.U32.AND P0, PT, R79, R118.reuse, PT ;  /* 0x000000764f00720c */ /* 0x080fe40003f06070 */
[----:B------:R-:W-:Y:S01]  /*4050*/  IADD3 R79, R59, 0xb, RZ ;  /* 0x0000000b3b4f7810 */ /* 0x000fe20007ffe0ff */
[----:B------:R-:W1:Y:S03]  /*4060*/  MUFU.EX2 R122, R122 ;  /* 0x0000007a007a7308 */ /* 0x000e660000000800 */
[----:B------:R-:W-:Y:S01]  /*4070*/  ISETP.GE.U32.AND P4, PT, R79, R118, PT ;  /* 0x000000764f00720c */ /* 0x000fe20003f86070 */
[----:B------:R-:W-:-:S04]  /*4080*/  FMUL.FTZ R79, R51, R60 ;  /* 0x0000003c334f7220 */ /* 0x000fc80000410000 */
[----:B------:R-:W4:Y:S01]  /*4090*/  MUFU.EX2 R120, R120 ;  /* 0x0000007800787308 */ /* 0x000f220000000800 */
[C---:B---3--:R-:W-:Y:S01]  /*40a0*/  FMUL.FTZ R126, R111.reuse, R126 ;  /* 0x0000007e6f7e7220 */ /* 0x048fe20000410000 */
[----:B------:R-:W-:Y:S01]  /*40b0*/  FMUL.FTZ R134, R111, R58 ;  /* 0x0000003a6f867220 */ /* 0x000fe20000410000 */
[----:B------:R-:W-:-:S05]  /*40c0*/  IADD3 R111, R59, 0x3, RZ ;  /* 0x000000033b6f7810 */ /* 0x000fca0007ffe0ff */
[----:B------:R-:W3:Y:S01]  /*40d0*/  MUFU.EX2 R100, R100 ;  /* 0x0000006400647308 */ /* 0x000ee20000000800 */
[C---:B-1----:R-:W-:Y:S01]  /*40e0*/  FMUL.FTZ R133, R122.reuse, R109 ;  /* 0x0000006d7a857220 */ /* 0x042fe20000410000 */
[----:B------:R-:W-:Y:S01]  /*40f0*/  FMUL.FTZ R132, R122, R107 ;  /* 0x0000006b7a847220 */ /* 0x000fe20000410000 */
[----:B------:R-:W-:-:S05]  /*4100*/  IADD3 R109, R59, 0x2, RZ ;  /* 0x000000023b6d7810 */ /* 0x000fca0007ffe0ff */
[----:B------:R-:W1:Y:S01]  /*4110*/  MUFU.EX2 R102, R102 ;  /* 0x0000006600667308 */ /* 0x000e620000000800 */
[----:B----4-:R-:W-:-:S07]  /*4120*/  FMUL.FTZ R131, R120, R103 ;  /* 0x0000006778837220 */ /* 0x010fce0000410000 */
[----:B------:R-:W-:Y:S01]  /*4130*/  MUFU.SIN R48, R124 ;  /* 0x0000007c00307308 */ /* 0x000fe20000000400 */
[C---:B---3--:R-:W-:Y:S01]  /*4140*/  FMUL.FTZ R93, R100.reuse, R93 ;  /* 0x0000005d645d7220 */ /* 0x048fe20000410000 */
[----:B------:R-:W-:Y:S01]  /*4150*/  FMUL.FTZ R87, R100, R87 ;  /* 0x0000005764577220 */ /* 0x000fe20000410000 */
[----:B------:R-:W-:-:S05]  /*4160*/  FMUL.FTZ R100, R51, R66 ;  /* 0x0000004233647220 */ /* 0x000fca0000410000 */
[----:B------:R3:W-:Y:S01]  /*4170*/  MUFU.COS R52, R124 ;  /* 0x0000007c00347308 */ /* 0x0007e20000000000 */
[C---:B-1----:R-:W-:Y:S01]  /*4180*/  FMUL.FTZ R89, R102.reuse, R89 ;  /* 0x0000005966597220 */ /* 0x042fe20000410000 */
[----:B------:R-:W-:-:S06]  /*4190*/  FMUL.FTZ R91, R102, R91 ;  /* 0x0000005b665b7220 */ /* 0x000fcc0000410000 */
[----:B------:R1:W4:Y:S01]  /*41a0*/  MUFU.EX2 R83, R79 ;  /* 0x0000004f00537308 */ /* 0x0003220000000800 */
[----:B---3--:R-:W-:-:S07]  /*41b0*/  FSEL R124, R123, 1, !P6 ;  /* 0x3f8000007b7c7808 */ /* 0x008fce0007000000 */
[----:B------:R-:W3:Y:S01]  /*41c0*/  MUFU.EX2 R50, R50 ;  /* 0x0000003200327308 */ /* 0x000ee20000000800 */
[----:B-1----:R-:W-:Y:S02]  /*41d0*/  FSEL R79, R56, RZ, !P6 ;  /* 0x000000ff384f7208 */ /* 0x002fe40007000000 */
[-C--:B------:R-:W-:Y:S02]  /*41e0*/  ISETP.GE.U32.AND P6, PT, R81, R118.reuse, PT ;  /* 0x000000765100720c */ /* 0x080fe40003fc6070 */
[----:B------:R-:W-:Y:S02]  /*41f0*/  IADD3 R81, R59, 0x5, RZ ;  /* 0x000000053b517810 */ /* 0x000fe40007ffe0ff */
[----:B------:R-:W-:Y:S01]  /*4200*/  FSEL R137, R128, RZ, !P6 ;  /* 0x000000ff80897208 */ /* 0x000fe20007000000 */
[----:B------:R-:W1:Y:S01]  /*4210*/  MUFU.EX2 R104, R104 ;  /* 0x0000006800687308 */ /* 0x000e620000000800 */
[----:B------:R-:W-:Y:S01]  /*4220*/  ISETP.GE.U32.AND P5, PT, R81, R118, PT ;  /* 0x000000765100720c */ /* 0x000fe20003fa6070 */
[----:B------:R-:W-:Y:S01]  /*4230*/  FMUL.FTZ R81, R51, R62 ;  /* 0x0000003e33517220 */ /* 0x000fe20000410000 */
[----:B------:R-:W-:Y:S01]  /*4240*/  FSEL R136, R130, 1, !P6 ;  /* 0x3f80000082887808 */ /* 0x000fe20007000000 */
[----:B------:R-:W-:Y:S01]  /*4250*/  FMUL.FTZ R130, R120, R105 ;  /* 0x0000006978827220 */ /* 0x000fe20000410000 */
[----:B------:R-:W-:Y:S01]  /*4260*/  FSEL R149, R149, RZ, !P6 ;  /* 0x000000ff95957208 */ /* 0x000fe20007000000 */
[----:B----4-:R-:W-:Y:S01]  /*4270*/  FMUL.FTZ R123, R83, R48 ;  /* 0x00000030537b7220 */ /* 0x010fe20000410000 */
[----:B------:R-:W-:Y:S01]  /*4280*/  ISETP.GE.U32.AND P6, PT, R113, R118, PT ;  /* 0x000000767100720c */ /* 0x000fe20003fc6070 */
[----:B------:R-:W-:Y:S01]  /*4290*/  MUFU.SIN R54, R127 ;  /* 0x0000007f00367308 */ /* 0x000fe20000000400 */
[----:B------:R-:W-:Y:S01]  /*42a0*/  FSEL R135, R126, RZ, !P5 ;  /* 0x000000ff7e877208 */ /* 0x000fe20006800000 */
[----:B---3--:R-:W-:Y:S01]  /*42b0*/  FMUL.FTZ R57, R50, R57 ;  /* 0x0000003932397220 */ /* 0x008fe20000410000 */
[----:B------:R-:W-:Y:S01]  /*42c0*/  FSEL R134, R134, 1, !P5 ;  /* 0x3f80000086867808 */ /* 0x000fe20006800000 */
[----:B------:R-:W-:Y:S01]  /*42d0*/  FMUL.FTZ R55, R50, R55 ;  /* 0x0000003732377220 */ /* 0x000fe20000410000 */
[----:B------:R-:W-:Y:S01]  /*42e0*/  FSEL R150, R150, RZ, !P5 ;  /* 0x000000ff96967208 */ /* 0x000fe20006800000 */
[----:B------:R-:W-:Y:S01]  /*42f0*/  FMUL.FTZ R52, R83, R52 ;  /* 0x0000003453347220 */ /* 0x000fe20000410000 */
[----:B------:R-:W-:Y:S01]  /*4300*/  ISETP.GE.U32.AND P5, PT, R111, R118, PT ;  /* 0x000000766f00720c */ /* 0x000fe20003fa6070 */
[----:B------:R-:W-:Y:S01]  /*4310*/  FMUL.FTZ R111, R49, R66 ;  /* 0x00000042316f7220 */ /* 0x000fe20000410000 */
[----:B------:R-:W-:Y:S01]  /*4320*/  IADD3 R105, R59, 0x1, RZ ;  /* 0x000000013b697810 */ /* 0x000fe20007ffe0ff */
[----:B------:R3:W-:Y:S01]  /*4330*/  MUFU.COS R56, R127 ;  /* 0x0000007f00387308 */ /* 0x0007e20000000000 */
[----:B------:R-:W-:Y:S01]  /*4340*/  FSEL R133, R133, RZ, !P6 ;  /* 0x000000ff85857208 */ /* 0x000fe20007000000 */
[----:B------:R-:W-:Y:S01]  /*4350*/  FMUL.RZ R113, R111, 0.15915493667125701904 ;  /* 0x3e22f9836f717820 */ /* 0x000fe2000040c000 */
[----:B------:R-:W-:Y:S01]  /*4360*/  FSEL R132, R132, 1, !P6 ;  /* 0x3f80000084847808 */ /* 0x000fe20007000000 */
[C---:B-1----:R-:W-:Y:S01]  /*4370*/  FMUL.FTZ R126, R104.reuse, R85 ;  /* 0x00000055687e7220 */ /* 0x042fe20000410000 */
[----:B------:R-:W-:Y:S01]  /*4380*/  FSEL R151, R151, RZ, !P6 ;  /* 0x000000ff97977208 */ /* 0x000fe20007000000 */
[----:B------:R-:W-:Y:S01]  /*4390*/  FMUL.FTZ R101, R104, R101 ;  /* 0x0000006568657220 */ /* 0x000fe20000410000 */
[----:B------:R-:W-:Y:S01]  /*43a0*/  ISETP.GE.U32.AND P6, PT, R109, R118, PT ;  /* 0x000000766d00720c */ /* 0x000fe20003fc6070 */
[----:B------:R-:W-:Y:S01]  /*43b0*/  FMUL.FTZ R109, R51, R64 ;  /* 0x00000040336d7220 */ /* 0x000fe20000410000 */
[----:B------:R-:W-:Y:S01]  /*43c0*/  FSEL R131, R131, RZ, !P5 ;  /* 0x000000ff83837208 */ /* 0x000fe20006800000 */
[----:B------:R-:W1:Y:S01]  /*43d0*/  MUFU.EX2 R81, R81 ;  /* 0x0000005100517308 */ /* 0x000e620000000800 */
[----:B------:R-:W-:-:S02]  /*43e0*/  FSEL R130, R130, 1, !P5 ;  /* 0x3f80000082827808 */ /* 0x000fc40006800000 */
[----:B------:R-:W-:Y:S02]  /*43f0*/  FSEL R140, R140, RZ, !P5 ;  /* 0x000000ff8c8c7208 */ /* 0x000fe40006800000 */
[-C--:B------:R-:W-:Y:S02]  /*4400*/  ISETP.GE.U32.AND P5, PT, R105, R118.reuse, PT ;  /* 0x000000766900720c */ /* 0x080fe40003fa6070 */
[----:B------:R-:W-:Y:S01]  /*4410*/  FSEL R129, R87, RZ, !P6 ;  /* 0x000000ff57817208 */ /* 0x000fe20007000000 */
[----:B------:R-:W-:Y:S01]  /*4420*/  MUFU.COS R107, R115 ;  /* 0x00000073006b7308 */ /* 0x000fe20000000000 */
[----:B------:R-:W-:Y:S02]  /*4430*/  FSEL R128, R93, 1, !P6 ;  /* 0x3f8000005d807808 */ /* 0x000fe40007000000 */
[----:B------:R-:W-:Y:S02]  /*4440*/  FSEL R147, R147, RZ, !P6 ;  /* 0x000000ff93937208 */ /* 0x000fe40007000000 */
[----:B------:R-:W-:-:S02]  /*4450*/  ISETP.GE.U32.AND P6, PT, R59, R118, PT ;  /* 0x000000763b00720c */ /* 0x000fc40003fc6070 */
[----:B---3--:R-:W-:Y:S01]  /*4460*/  FSEL R127, R89, RZ, !P5 ;  /* 0x000000ff597f7208 */ /* 0x008fe20006800000 */
[----:B------:R-:W3:Y:S01]  /*4470*/  MUFU.EX2 R103, R109 ;  /* 0x0000006d00677308 */ /* 0x000ee20000000800 */
[----:B------:R-:W-:Y:S01]  /*4480*/  FSEL R146, R146, RZ, !P6 ;  /* 0x000000ff92927208 */ /* 0x000fe20007000000 */
[----:B-1----:R-:W-:Y:S01]  /*4490*/  FMUL.FTZ R56, R81, R56 ;  /* 0x0000003851387220 */ /* 0x002fe20000410000 */
[----:B------:R-:W-:Y:S01]  /*44a0*/  FSEL R145, R91, 1, !P5 ;  /* 0x3f8000005b917808 */ /* 0x000fe20006800000 */
[----:B------:R-:W-:Y:S01]  /*44b0*/  FMUL.FTZ R50, RZ, R127 ;  /* 0x0000007fff327220 */ /* 0x000fe20000410000 */
[----:B------:R-:W-:Y:S01]  /*44c0*/  FSEL R148, R148, RZ, !P5 ;  /* 0x000000ff94947208 */ /* 0x000fe20006800000 */
[-C--:B------:R-:W-:Y:S01]  /*44d0*/  FMUL.FTZ R48, R127, R146.reuse ;  /* 0x000000927f307220 */ /* 0x080fe20000410000 */
[----:B------:R-:W-:Y:S01]  /*44e0*/  IADD3 R85, R59, 0xa, RZ ;  /* 0x0000000a3b557810 */ /* 0x000fe20007ffe0ff */
[----:B------:R-:W-:Y:S01]  /*44f0*/  MUFU.SIN R111, R113 ;  /* 0x00000071006f7308 */ /* 0x000fe20000000400 */
[----:B------:R-:W-:Y:S01]  /*4500*/  FFMA.FTZ R83, R145, R146, -R50 ;  /* 0x0000009291537223 */ /* 0x000fe20000010832 */
[----:B------:R-:W-:Y:S01]  /*4510*/  IADD3 R59, R59, 0x8, RZ ;  /* 0x000000083b3b7810 */ /* 0x000fe20007ffe0ff */
[----:B------:R-:W-:Y:S01]  /*4520*/  FFMA.FTZ R48, RZ, R145, R48 ;  /* 0x00000091ff307223 */ /* 0x000fe20000010030 */
[----:B------:R-:W-:Y:S01]  /*4530*/  FSEL R126, R126, RZ, !P6 ;  /* 0x000000ff7e7e7208 */ /* 0x000fe20007000000 */
[----:B------:R-:W-:Y:S01]  /*4540*/  FADD.FTZ R83, R83, R148 ;  /* 0x0000009453537221 */ /* 0x000fe20000010000 */
[----:B------:R-:W-:Y:S01]  /*4550*/  FSEL R144, R101, 1, !P6 ;  /* 0x3f80000065907808 */ /* 0x000fe20007000000 */
[----:B------:R-:W-:Y:S01]  /*4560*/  FADD.FTZ R48, RZ, R48 ;  /* 0x00000030ff307221 */ /* 0x000fe20000010000 */
[----:B------:R3:W-:Y:S01]  /*4570*/  MUFU.COS R105, R113 ;  /* 0x0000007100697308 */ /* 0x0007e20000000000 */
[----:B------:R-:W-:Y:S01]  /*4580*/  ISETP.GE.U32.AND P6, PT, R59, R118, PT ;  /* 0x000000763b00720c */ /* 0x000fe20003fc6070 */
[----:B------:R-:W-:Y:S01]  /*4590*/  FMUL.FTZ R59, R126, R127 ;  /* 0x0000007f7e3b7220 */ /* 0x000fe20000410000 */
[----:B------:R-:W-:Y:S01]  /*45a0*/  FMUL.FTZ R87, R129, R83 ;  /* 0x0000005381577220 */ /* 0x000fe20000410000 */
[----:B------:R-:W-:Y:S01]  /*45b0*/  FMUL.FTZ R54, R81, R54 ;  /* 0x0000003651367220 */ /* 0x000fe20000410000 */
[C---:B------:R-:W-:Y:S01]  /*45c0*/  FMUL.FTZ R81, R144.reuse, R127 ;  /* 0x0000007f90517220 */ /* 0x040fe20000410000 */
[----:B------:R-:W-:Y:S01]  /*45d0*/  FFMA.FTZ R59, R144, R145, -R59 ;  /* 0x00000091903b7223 */ /* 0x000fe2000001083b */
[----:B------:R-:W-:Y:S01]  /*45e0*/  FFMA.FTZ R87, R128, R48, R87 ;  /* 0x0000003080577223 */ /* 0x000fe20000010057 */
[----:B------:R-:W1:Y:S01]  /*45f0*/  MUFU.EX2 R100, R100 ;  /* 0x0000006400647308 */ /* 0x000e620000000800 */
[----:B---3--:R-:W-:Y:S01]  /*4600*/  FMUL.FTZ R113, R103, R107 ;  /* 0x0000006b67717220 */ /* 0x008fe20000410000 */
[----:B------:R-:W-:Y:S01]  /*4610*/  FFMA.FTZ R81, R126, R145, R81 ;  /* 0x000000917e517223 */ /* 0x000fe20000010051 */
[----:B------:R-:W-:Y:S01]  /*4620*/  FMUL.FTZ R50, R129, R59 ;  /* 0x0000003b81327220 */ /* 0x000fe20000410000 */
[----:B------:R-:W-:Y:S01]  /*4630*/  FADD.FTZ R87, RZ, R87 ;  /* 0x00000057ff577221 */ /* 0x000fe20000010000 */
[----:B------:R-:W-:Y:S01]  /*4640*/  ISETP.GE.U32.AND P5, PT, R85, R118, PT ;  /* 0x000000765500720c */ /* 0x000fe20003fa6070 */
[-C--:B------:R-:W-:Y:S01]  /*4650*/  FMUL.FTZ R85, R129, R81.reuse ;  /* 0x0000005181557220 */ /* 0x080fe20000410000 */
[C---:B------:R-:W-:Y:S01]  /*4660*/  FFMA.FTZ R81, R128.reuse, R81, R50 ;  /* 0x0000005180517223 */ /* 0x040fe20000010032 */
[----:B------:R-:W-:Y:S01]  /*4670*/  FMUL.FTZ R50, R49, R68 ;  /* 0x0000004431327220 */ /* 0x000fe20000410000 */
[----:B------:R-:W-:Y:S01]  /*4680*/  FSEL R141, R55, RZ, !P6 ;  /* 0x000000ff378d7208 */ /* 0x000fe20007000000 */
[----:B------:R-:W-:Y:S01]  /*4690*/  FFMA.FTZ R85, R128, R59, -R85 ;  /* 0x0000003b80557223 */ /* 0x000fe20000010855 */
[----:B------:R-:W-:Y:S01]  /*46a0*/  FMUL.FTZ R59, R131, R81 ;  /* 0x00000051833b7220 */ /* 0x000fe20000410000 */
[----:B------:R-:W-:Y:S01]  /*46b0*/  FMUL.RZ R93, R50, 0.15915493667125701904 ;  /* 0x3e22f983325d7820 */ /* 0x000fe2000040c000 */
[----:B------:R-:W-:Y:S01]  /*46c0*/  FSEL R142, R57, 1, !P6 ;  /* 0x3f800000398e7808 */ /* 0x000fe20007000000 */
[-C--:B------:R-:W-:Y:S01]  /*46d0*/  FMUL.FTZ R102, R131, R85.reuse ;  /* 0x0000005583667220 */ /* 0x080fe20000410000 */
[----:B------:R-:W-:Y:S01]  /*46e0*/  FFMA.FTZ R59, R130, R85, -R59 ;  /* 0x00000055823b7223 */ /* 0x000fe2000001083b */
[----:B------:R-:W-:Y:S01]  /*46f0*/  FSEL R123, R123, RZ, !P5 ;  /* 0x000000ff7b7b7208 */ /* 0x000fe20006800000 */
[C---:B-1----:R-:W-:Y:S01]  /*4700*/  FMUL.FTZ R107, R100.reuse, R105 ;  /* 0x00000069646b7220 */ /* 0x042fe20000410000 */
[----:B------:R-:W-:Y:S01]  /*4710*/  FMUL.FTZ R111, R100, R111 ;  /* 0x0000006f646f7220 */ /* 0x000fe20000410000 */
[----:B------:R-:W-:Y:S01]  /*4720*/  FMUL.FTZ R100, R129, R48 ;  /* 0x0000003081647220 */ /* 0x000fe20000410000 */
[----:B------:R-:W-:Y:S01]  /*4730*/  FFMA.FTZ R102, R130, R81, R102 ;  /* 0x0000005182667223 */ /* 0x000fe20000010066 */
[----:B------:R-:W-:Y:S01]  /*4740*/  FMUL.FTZ R85, R133, R59 ;  /* 0x0000003b85557220 */ /* 0x000fe20000410000 */
[----:B------:R-:W-:Y:S01]  /*4750*/  FMUL.FTZ R48, R51, R68 ;  /* 0x0000004433307220 */ /* 0x000fe20000410000 */
[----:B------:R-:W-:Y:S01]  /*4760*/  FFMA.FTZ R100, R128, R83, -R100 ;  /* 0x0000005380647223 */ /* 0x000fe20000010864 */
[----:B------:R-:W-:Y:S01]  /*4770*/  FMUL.FTZ R83, R131, R87 ;  /* 0x0000005783537220 */ /* 0x000fe20000410000 */
[-C--:B------:R-:W-:Y:S01]  /*4780*/  FMUL.FTZ R81, R133, R102.reuse ;  /* 0x0000006685517220 */ /* 0x080fe20000410000 */
[----:B------:R-:W-:Y:S01]  /*4790*/  FFMA.FTZ R85, R132, R102, R85 ;  /* 0x0000006684557223 */ /* 0x000fe20000010055 */
[----:B------:R-:W-:Y:S01]  /*47a0*/  FADD.FTZ R100, R100, R147 ;  /* 0x0000009364647221 */ /* 0x000fe20000010000 */
[----:B------:R-:W-:Y:S01]  /*47b0*/  MUFU.EX2 R48, R48 ;  /* 0x0000003000307308 */ /* 0x000fe20000000800 */
[----:B------:R-:W-:Y:S01]  /*47c0*/  FFMA.FTZ R81, R132, R59, -R81 ;  /* 0x0000003b84517223 */ /* 0x000fe20000010851 */
[----:B------:R-:W-:Y:S01]  /*47d0*/  FMUL.FTZ R102, R135, R85 ;  /* 0x0000005587667220 */ /* 0x000fe20000410000 */
[-C--:B------:R-:W-:Y:S01]  /*47e0*/  FMUL.FTZ R89, R131, R100.reuse ;  /* 0x0000006483597220 */ /* 0x080fe20000410000 */
[----:B------:R-:W-:Y:S01]  /*47f0*/  FFMA.FTZ R83, R130, R100, -R83 ;  /* 0x0000006482537223 */ /* 0x000fe20000010853 */
[-C--:B------:R-:W-:Y:S01]  /*4800*/  FMUL.FTZ R59, R135, R81.reuse ;  /* 0x00000051873b7220 */ /* 0x080fe20000410000 */
[----:B------:R-:W-:Y:S01]  /*4810*/  FFMA.FTZ R102, R134, R81, -R102 ;  /* 0x0000005186667223 */ /* 0x000fe20000010866 */
[----:B------:R-:W-:Y:S01]  /*4820*/  FFMA.FTZ R87, R130, R87, R89 ;  /* 0x0000005782577223 */ /* 0x000fe20000010059 */
[----:B------:R-:W-:Y:S01]  /*4830*/  FADD.FTZ R83, R83, R140 ;  /* 0x0000008c53537221 */ /* 0x000fe20000010000 */
[----:B------:R-:W1:Y:S01]  /*4840*/  MUFU.COS R89, R93 ;  /* 0x0000005d00597308 */ /* 0x000e620000000000 */
[----:B------:R-:W-:Y:S01]  /*4850*/  FFMA.FTZ R59, R134, R85, R59 ;  /* 0x00000055863b7223 */ /* 0x000fe2000001003b */
[----:B------:R-:W-:Y:S01]  /*4860*/  FADD.FTZ R87, RZ, R87 ;  /* 0x00000057ff577221 */ /* 0x000fe20000010000 */
[----:B------:R-:W-:Y:S01]  /*4870*/  FMUL.FTZ R100, R133, R83 ;  /* 0x0000005385647220 */ /* 0x000fe20000410000 */
[----:B------:R-:W-:Y:S01]  /*4880*/  FMUL.FTZ R49, R49, R70 ;  /* 0x0000004631317220 */ /* 0x000fe20000410000 */
[----:B------:R-:W-:Y:S01]  /*4890*/  FMUL.FTZ R85, R137, R59 ;  /* 0x0000003b89557220 */ /* 0x000fe20000410000 */
[-C--:B------:R-:W-:Y:S01]  /*48a0*/  FMUL.FTZ R50, R133, R87.reuse ;  /* 0x0000005785327220 */ /* 0x080fe20000410000 */
[----:B------:R-:W-:Y:S01]  /*48b0*/  FFMA.FTZ R100, R132, R87, R100 ;  /* 0x0000005784647223 */ /* 0x000fe20000010064 */
[----:B------:R-:W3:Y:S01]  /*48c0*/  MUFU.SIN R93, R93 ;  /* 0x0000005d005d7308 */ /* 0x000ee20000000400 */
[----:B------:R-:W-:Y:S01]  /*48d0*/  FFMA.FTZ R85, R136, R102, -R85 ;  /* 0x0000006688557223 */ /* 0x000fe20000010855 */
[----:B------:R-:W-:Y:S01]  /*48e0*/  FFMA.FTZ R50, R132, R83, -R50 ;  /* 0x0000005384327223 */ /* 0x000fe20000010832 */
[----:B------:R-:W-:Y:S01]  /*48f0*/  FADD.FTZ R100, RZ, R100 ;  /* 0x00000064ff647221 */ /* 0x000fe20000010000 */
[----:B------:R-:W-:Y:S01]  /*4900*/  FSEL R152, R152, RZ, !P6 ;  /* 0x000000ff98987208 */ /* 0x000fe20007000000 */
[----:B------:R-:W-:Y:S01]  /*4910*/  FMUL.FTZ R109, R65, R64 ;  /* 0x00000040416d7220 */ /* 0x000fe20000410000 */
[----:B------:R-:W-:Y:S01]  /*4920*/  FADD.FTZ R50, R50, R151 ;  /* 0x0000009732327221 */ /* 0x000fe20000010000 */
[C---:B------:R-:W-:Y:S01]  /*4930*/  FMUL.FTZ R81, R135.reuse, R100 ;  /* 0x0000006487517220 */ /* 0x040fe20000410000 */
[----:B------:R-:W-:Y:S01]  /*4940*/  FSEL R122, R52, 1, !P5 ;  /* 0x3f800000347a7808 */ /* 0x000fe20006800000 */
[----:B-1----:R-:W-:Y:S01]  /*4950*/  FMUL.FTZ R89, R48, R89 ;  /* 0x0000005930597220 */ /* 0x002fe20000410000 */
[-C--:B------:R-:W-:Y:S01]  /*4960*/  FMUL.FTZ R83, R135, R50.reuse ;  /* 0x0000003287537220 */ /* 0x080fe20000410000 */
[----:B------:R-:W-:Y:S01]  /*4970*/  FFMA.FTZ R81, R134, R50, -R81 ;  /* 0x0000003286517223 */ /* 0x000fe20000010851 */
[----:B------:R1:W4:Y:S01]  /*4980*/  MUFU.SIN R58, R115 ;  /* 0x00000073003a7308 */ /* 0x0003220000000400 */
[----:B------:R-:W-:Y:S01]  /*4990*/  FSEL R121, R54, RZ, !P4 ;  /* 0x000000ff36797208 */ /* 0x000fe20006000000 */
[----:B------:R-:W-:Y:S01]  /*49a0*/  FFMA.FTZ R83, R134, R100, R83 ;  /* 0x0000006486537223 */ /* 0x000fe20000010053 */
[----:B------:R-:W-:Y:S01]  /*49b0*/  FADD.FTZ R81, R81, R150 ;  /* 0x0000009651517221 */ /* 0x000fe20000010000 */
[C---:B------:R-:W-:Y:S01]  /*49c0*/  FMUL.FTZ R100, R137.reuse, R102 ;  /* 0x0000006689647220 */ /* 0x040fe20000410000 */
[----:B---3--:R-:W-:Y:S01]  /*49d0*/  FMUL.FTZ R93, R48, R93 ;  /* 0x0000005d305d7220 */ /* 0x008fe20000410000 */
[----:B------:R-:W-:Y:S01]  /*49e0*/  FADD.FTZ R83, RZ, R83 ;  /* 0x00000053ff537221 */ /* 0x000fe20000010000 */
[----:B------:R-:W-:Y:S01]  /*49f0*/  FMUL.FTZ R50, R137, R81 ;  /* 0x0000005189327220 */ /* 0x000fe20000410000 */
[C---:B------:R-:W-:Y:S01]  /*4a00*/  FFMA.FTZ R100, R136.reuse, R59, R100 ;  /* 0x0000003b88647223 */ /* 0x040fe20000010064 */
[----:B------:R-:W-:Y:S01]  /*4a10*/  FSEL R119, R119, RZ, !P5 ;  /* 0x000000ff77777208 */ /* 0x000fe20006800000 */
[-C--:B------:R-:W-:Y:S01]  /*4a20*/  FMUL.FTZ R59, R137, R83.reuse ;  /* 0x00000053893b7220 */ /* 0x080fe20000410000 */
[----:B------:R-:W-:Y:S01]  /*4a30*/  FFMA.FTZ R50, R136, R83, R50 ;  /* 0x0000005388327223 */ /* 0x000fe20000010032 */
[C---:B------:R-:W-:Y:S01]  /*4a40*/  FMUL.FTZ R87, R143.reuse, R100 ;  /* 0x000000648f577220 */ /* 0x040fe20000410000 */
[----:B------:R-:W-:Y:S01]  /*4a50*/  FSEL R120, R56, 1, !P4 ;  /* 0x3f80000038787808 */ /* 0x000fe20006000000 */
[----:B------:R-:W-:Y:S01]  /*4a60*/  FFMA.FTZ R48, R136, R81, -R59 ;  /* 0x0000005188307223 */ /* 0x000fe2000001083b */
[----:B------:R-:W-:Y:S01]  /*4a70*/  FADD.FTZ R50, RZ, R50 ;  /* 0x00000032ff327221 */ /* 0x000fe20000010000 */
[-C--:B------:R-:W-:Y:S01]  /*4a80*/  FFMA.FTZ R87, R138, R85.reuse, -R87 ;  /* 0x000000558a577223 */ /* 0x080fe20000010857 */
[C---:B------:R-:W-:Y:S01]  /*4a90*/  FMUL.FTZ R85, R143.reuse, R85 ;  /* 0x000000558f557220 */ /* 0x040fe20000410000 */
[----:B------:R-:W-:Y:S01]  /*4aa0*/  FADD.FTZ R48, R48, R149 ;  /* 0x0000009530307221 */ /* 0x000fe20000010000 */
[----:B------:R-:W-:Y:S01]  /*4ab0*/  FMUL.FTZ R55, R143, R50 ;  /* 0x000000328f377220 */ /* 0x000fe20000410000 */
[----:B------:R-:W-:Y:S01]  /*4ac0*/  FMUL.FTZ R59, R141, R87 ;  /* 0x000000578d3b7220 */ /* 0x000fe20000410000 */
[C---:B------:R-:W-:Y:S01]  /*4ad0*/  FFMA.FTZ R85, R138.reuse, R100, R85 ;  /* 0x000000648a557223 */ /* 0x040fe20000010055 */
[-C--:B------:R-:W-:Y:S01]  /*4ae0*/  FMUL.FTZ R57, R143, R48.reuse ;  /* 0x000000308f397220 */ /* 0x080fe20000410000 */
[C---:B------:R-:W-:Y:S01]  /*4af0*/  FFMA.FTZ R48, R138.reuse, R48, -R55 ;  /* 0x000000308a307223 */ /* 0x040fe20000010837 */
[----:B-1----:R-:W-:Y:S01]  /*4b00*/  FMUL.FTZ R115, R63, R62 ;  /* 0x0000003e3f737220 */ /* 0x002fe20000410000 */
[CC--:B------:R-:W-:Y:S01]  /*4b10*/  FMUL.FTZ R100, R141.reuse, R85.reuse ;  /* 0x000000558d647220 */ /* 0x0c0fe20000410000 */
[----:B------:R-:W-:Y:S01]  /*4b20*/  FFMA.FTZ R57, R138, R50, R57 ;  /* 0x000000328a397223 */ /* 0x000fe20000010039 */
[----:B------:R-:W-:Y:S01]  /*4b30*/  FADD.FTZ R48, R48, R139 ;  /* 0x0000008b30307221 */ /* 0x000fe20000010000 */
[C---:B------:R-:W-:Y:S01]  /*4b40*/  FFMA.FTZ R59, R142.reuse, R85, R59 ;  /* 0x000000558e3b7223 */ /* 0x040fe2000001003b */
[C---:B------:R-:W-:Y:S01]  /*4b50*/  FFMA.FTZ R100, R142.reuse, R87, -R100 ;  /* 0x000000578e647223 */ /* 0x040fe20000010864 */
        /* <DEDUP_REMOVED lines=10> */
[----:B------:R-:W-:Y:S01]  /*4c00*/  FMUL.FTZ R48, R51, R70 ;  /* 0x0000004633307220 */ /* 0x000fe20000410000 */
[----:B------:R-:W-:Y:S01]  /*4c10*/  FMUL.FTZ R51, R123, R102 ;  /* 0x000000667b337220 */ /* 0x000fe20000410000 */
[----:B------:R-:W-:Y:S01]  /*4c20*/  FMUL.RZ R59, R49, 0.15915493667125701904 ;  /* 0x3e22f983313b7820 */ /* 0x000fe2000040c000 */
[----:B------:R-:W-:Y:S01]  /*4c30*/  FADD.FTZ R55, R55, R152 ;  /* 0x0000009837377221 */ /* 0x000fe20000010000 */
[----:B------:R-:W-:Y:S01]  /*4c40*/  FMUL.FTZ R49, R125, R50 ;  /* 0x000000327d317220 */ /* 0x000fe20000410000 */
[-C--:B------:R-:W-:Y:S01]  /*4c50*/  FFMA.FTZ R57, R122, R81.reuse, -R51 ;  /* 0x000000517a397223 */ /* 0x080fe20000010833 */
[----:B------:R-:W-:Y:S01]  /*4c60*/  FMUL.FTZ R81, R123, R81 ;  /* 0x000000517b517220 */ /* 0x000fe20000410000 */
[-C--:B------:R-:W-:Y:S01]  /*4c70*/  FMUL.FTZ R51, R125, R55.reuse ;  /* 0x000000377d337220 */ /* 0x080fe20000410000 */
[----:B------:R-:W-:Y:S01]  /*4c80*/  FFMA.FTZ R52, R124, R55, -R49 ;  /* 0x000000377c347223 */ /* 0x000fe20000010831 */
[----:B------:R-:W-:Y:S01]  /*4c90*/  MUFU.EX2 R48, R48 ;  /* 0x0000003000307308 */ /* 0x000fe20000000800 */
[----:B------:R-:W-:Y:S01]  /*4ca0*/  FFMA.FTZ R81, R122, R102, R81 ;  /* 0x000000667a517223 */ /* 0x000fe20000010051 */
[----:B------:R-:W-:Y:S01]  /*4cb0*/  FFMA.FTZ R51, R124, R50, R51 ;  /* 0x000000327c337223 */ /* 0x000fe20000010033 */
[----:B------:R-:W-:Y:S01]  /*4cc0*/  FADD.FTZ R52, R52, R79 ;  /* 0x0000004f34347221 */ /* 0x000fe20000010000 */
[----:B----4-:R-:W-:Y:S01]  /*4cd0*/  FMUL.FTZ R58, R103, R58 ;  /* 0x0000003a673a7220 */ /* 0x010fe20000410000 */
[----:B------:R-:W-:Y:S01]  /*4ce0*/  FMUL.FTZ R55, R121, R81 ;  /* 0x0000005179377220 */ /* 0x000fe20000410000 */
[----:B------:R-:W-:Y:S01]  /*4cf0*/  FADD.FTZ R51, RZ, R51 ;  /* 0x00000033ff337221 */ /* 0x000fe20000010000 */
[-C--:B------:R-:W-:Y:S01]  /*4d00*/  FMUL.FTZ R49, R123, R52.reuse ;  /* 0x000000347b317220 */ /* 0x080fe20000410000 */
[----:B------:R-:W1:Y:S01]  /*4d10*/  MUFU.SIN R85, R59 ;  /* 0x0000003b00557308 */ /* 0x000e620000000400 */
[-C--:B------:R-:W-:Y:S01]  /*4d20*/  FFMA.FTZ R50, R120, R57.reuse, -R55 ;  /* 0x0000003978327223 */ /* 0x080fe20000010837 */
[----:B------:R-:W-:Y:S01]  /*4d30*/  FMUL.FTZ R57, R121, R57 ;  /* 0x0000003979397220 */ /* 0x000fe20000410000 */
[-C--:B------:R-:W-:Y:S01]  /*4d40*/  FFMA.FTZ R49, R122, R51.reuse, R49 ;  /* 0x000000337a317223 */ /* 0x080fe20000010031 */
[----:B------:R-:W-:Y:S01]  /*4d50*/  FMUL.FTZ R51, R123, R51 ;  /* 0x000000337b337220 */ /* 0x000fe20000410000 */
[----:B------:R-:W-:Y:S01]  /*4d60*/  FSEL R115, R115, RZ, !P4 ;  /* 0x000000ff73737208 */ /* 0x000fe20006000000 */
[----:B------:R-:W-:Y:S01]  /*4d70*/  FFMA.FTZ R54, R120, R81, R57 ;  /* 0x0000005178367223 */ /* 0x000fe20000010039 */
[----:B------:R-:W-:Y:S01]  /*4d80*/  FADD.FTZ R49, RZ, R49 ;  /* 0x00000031ff317221 */ /* 0x000fe20000010000 */
[----:B------:R-:W3:Y:S01]  /*4d90*/  MUFU.COS R83, R59 ;  /* 0x0000003b00537308 */ /* 0x000ee20000000000 */
[----:B------:R-:W-:Y:S01]  /*4da0*/  FFMA.FTZ R52, R122, R52, -R51 ;  /* 0x000000347a347223 */ /* 0x000fe20000010833 */
[----:B------:R-:W-:Y:S01]  /*4db0*/  FSEL R117, R58, RZ, !P3 ;  /* 0x000000ff3a757208 */ /* 0x000fe20005800000 */
[----:B------:R-:W-:Y:S01]  /*4dc0*/  FMUL.FTZ R51, R121, R49 ;  /* 0x0000003179337220 */ /* 0x000fe20000410000 */
[----:B------:R-:W-:Y:S01]  /*4dd0*/  FSEL R113, R113, 1, !P3 ;  /* 0x3f80000071717808 */ /* 0x000fe20005800000 */
[----:B------:R-:W-:Y:S01]  /*4de0*/  FADD.FTZ R52, R52, R119 ;  /* 0x0000007734347221 */ /* 0x000fe20000010000 */
[----:B------:R-:W-:Y:S01]  /*4df0*/  FSEL R109, R109, RZ, !P3 ;  /* 0x000000ff6d6d7208 */ /* 0x000fe20005800000 */
[----:B------:R-:W-:Y:S01]  /*4e00*/  FMUL.FTZ R91, R67, R66 ;  /* 0x00000042435b7220 */ /* 0x000fe20000410000 */
[----:B------:R-:W-:Y:S01]  /*4e10*/  FSEL R111, R111, RZ, !P2 ;  /* 0x000000ff6f6f7208 */ /* 0x000fe20005000000 */
[-C--:B------:R-:W-:Y:S01]  /*4e20*/  FFMA.FTZ R56, R120, R52.reuse, -R51 ;  /* 0x0000003478387223 */ /* 0x080fe20000010833 */
[----:B------:R-:W-:Y:S01]  /*4e30*/  FMUL.FTZ R51, R121, R52 ;  /* 0x0000003479337220 */ /* 0x000fe20000410000 */
[----:B-1----:R-:W-:Y:S01]  /*4e40*/  FMUL.FTZ R85, R48, R85 ;  /* 0x0000005530557220 */ /* 0x002fe20000410000 */
[----:B------:R-:W-:Y:S01]  /*4e50*/  FMUL.FTZ R52, R117, R54 ;  /* 0x0000003675347220 */ /* 0x000fe20000410000 */
[----:B------:R-:W-:Y:S01]  /*4e60*/  FADD.FTZ R56, R56, R115 ;  /* 0x0000007338387221 */ /* 0x000fe20000010000 */
[----:B------:R-:W-:Y:S01]  /*4e70*/  FFMA.FTZ R51, R120, R49, R51 ;  /* 0x0000003178337223 */ /* 0x000fe20000010033 */
[----:B------:R-:W-:Y:S01]  /*4e80*/  FSEL R107, R107, 1, !P2 ;  /* 0x3f8000006b6b7808 */ /* 0x000fe20005000000 */
[----:B------:R-:W-:Y:S01]  /*4e90*/  FFMA.FTZ R52, R113, R50, -R52 ;  /* 0x0000003271347223 */ /* 0x000fe20000010834 */
[----:B---3--:R-:W-:Y:S01]  /*4ea0*/  FMUL.FTZ R83, R48, R83 ;  /* 0x0000005330537220 */ /* 0x008fe20000410000 */
[----:B------:R-:W-:Y:S01]  /*4eb0*/  FADD.FTZ R48, RZ, R51 ;  /* 0x00000033ff307221 */ /* 0x000fe20000010000 */
[C---:B------:R-:W-:Y:S01]  /*4ec0*/  FMUL.FTZ R51, R117.reuse, R56 ;  /* 0x0000003875337220 */ /* 0x040fe20000410000 */
[----:B------:R-:W-:Y:S01]  /*4ed0*/  FMUL.FTZ R50, R117, R50 ;  /* 0x0000003275327220 */ /* 0x000fe20000410000 */
[----:B------:R-:W-:Y:S01]  /*4ee0*/  FSEL R93, R93, RZ, !P1 ;  /* 0x000000ff5d5d7208 */ /* 0x000fe20004800000 */
[-C--:B------:R-:W-:Y:S01]  /*4ef0*/  FMUL.FTZ R49, R117, R48.reuse ;  /* 0x0000003075317220 */ /* 0x080fe20000410000 */
[C---:B------:R-:W-:Y:S01]  /*4f00*/  FFMA.FTZ R51, R113.reuse, R48, R51 ;  /* 0x0000003071337223 */ /* 0x040fe20000010033 */
[----:B------:R-:W-:Y:S01]  /*4f10*/  FFMA.FTZ R50, R113, R54, R50 ;  /* 0x0000003671327223 */ /* 0x000fe20000010032 */
[----:B------:R-:W-:Y:S01]  /*4f20*/  FSEL R91, R91, RZ, !P2 ;  /* 0x000000ff5b5b7208 */ /* 0x000fe20005000000 */
[----:B------:R-:W-:Y:S01]  /*4f30*/  FFMA.FTZ R56, R113, R56, -R49 ;  /* 0x0000003871387223 */ /* 0x000fe20000010831 */
[----:B------:R-:W-:Y:S01]  /*4f40*/  FADD.FTZ R48, RZ, R51 ;  /* 0x00000033ff307221 */ /* 0x000fe20000010000 */
[C---:B------:R-:W-:Y:S01]  /*4f50*/  FMUL.FTZ R54, R111.reuse, R50 ;  /* 0x000000326f367220 */ /* 0x040fe20000410000 */
[C---:B------:R-:W-:Y:S01]  /*4f60*/  FMUL.FTZ R49, R111.reuse, R52 ;  /* 0x000000346f317220 */ /* 0x040fe20000410000 */
[----:B------:R-:W-:Y:S01]  /*4f70*/  FADD.FTZ R56, R56, R109 ;  /* 0x0000006d38387221 */ /* 0x000fe20000010000 */
[----:B------:R-:W-:Y:S01]  /*4f80*/  FMUL.FTZ R51, R111, R48 ;  /* 0x000000306f337220 */ /* 0x000fe20000410000 */
[C---:B------:R-:W-:Y:S01]  /*4f90*/  FFMA.FTZ R54, R107.reuse, R52, -R54 ;  /* 0x000000346b367223 */ /* 0x040fe20000010836 */
[----:B------:R-:W-:Y:S01]  /*4fa0*/  FFMA.FTZ R50, R107, R50, R49 ;  /* 0x000000326b327223 */ /* 0x000fe20000010031 */
[-C--:B------:R-:W-:Y:S01]  /*4fb0*/  FMUL.FTZ R55, R111, R56.reuse ;  /* 0x000000386f377220 */ /* 0x080fe20000410000 */
[----:B------:R-:W-:Y:S01]  /*4fc0*/  FFMA.FTZ R56, R107, R56, -R51 ;  /* 0x000000386b387223 */ /* 0x000fe20000010833 */
[----:B------:R-:W-:Y:S01]  /*4fd0*/  FSEL R89, R89, 1, !P1 ;  /* 0x3f80000059597808 */ /* 0x000fe20004800000 */
[----:B------:R-:W-:Y:S01]  /*4fe0*/  FMUL.FTZ R49, R93, R54 ;  /* 0x000000365d317220 */ /* 0x000fe20000410000 */
[----:B------:R-:W-:Y:S01]  /*4ff0*/  FFMA.FTZ R55, R107, R48, R55 ;  /* 0x000000306b377223 */ /* 0x000fe20000010037 */
[----:B------:R-:W-:Y:S01]  /*5000*/  FADD.FTZ R56, R56, R91 ;  /* 0x0000005b38387221 */ /* 0x000fe20000010000 */
[----:B------:R-:W-:Y:S01]  /*5010*/  FMUL.FTZ R87, R69, R68 ;  /* 0x0000004445577220 */ /* 0x000fe20000410000 */
[-C--:B------:R-:W-:Y:S01]  /*5020*/  FMUL.FTZ R52, R93, R50.reuse ;  /* 0x000000325d347220 */ /* 0x080fe20000410000 */
[----:B------:R-:W-:Y:S01]  /*5030*/  FADD.FTZ R48, RZ, R55 ;  /* 0x00000037ff307221 */ /* 0x000fe20000010000 */
[----:B------:R-:W-:Y:S01]  /*5040*/  FFMA.FTZ R50, R89, R50, R49 ;  /* 0x0000003259327223 */ /* 0x000fe20000010031 */
[----:B------:R-:W-:Y:S01]  /*5050*/  FMUL.FTZ R49, R93, R56 ;  /* 0x000000385d317220 */ /* 0x000fe20000410000 */
[----:B------:R-:W-:Y:S01]  /*5060*/  FSEL R87, R87, RZ, !P1 ;  /* 0x000000ff57577208 */ /* 0x000fe20004800000 */
[-C--:B------:R-:W-:Y:S01]  /*5070*/  FMUL.FTZ R51, R93, R48.reuse ;  /* 0x000000305d337220 */ /* 0x080fe20000410000 */
[----:B------:R-:W-:Y:S01]  /*5080*/  FSEL R85, R85, RZ, !P0 ;  /* 0x000000ff55557208 */ /* 0x000fe20004000000 */
[C---:B------:R-:W-:Y:S01]  /*5090*/  FFMA.FTZ R49, R89.reuse, R48, R49 ;  /* 0x0000003059317223 */ /* 0x040fe20000010031 */
[C---:B------:R-:W-:Y:S01]  /*50a0*/  FFMA.FTZ R52, R89.reuse, R54, -R52 ;  /* 0x0000003659347223 */ /* 0x040fe20000010834 */
[----:B------:R-:W-:Y:S01]  /*50b0*/  FFMA.FTZ R56, R89, R56, -R51 ;  /* 0x0000003859387223 */ /* 0x000fe20000010833 */
[----:B------:R-:W-:Y:S01]  /*50c0*/  FMUL.FTZ R81, R71, R70 ;  /* 0x0000004647517220 */ /* 0x000fe20000410000 */
[----:B------:R-:W-:Y:S01]  /*50d0*/  FADD.FTZ R54, RZ, R49 ;  /* 0x00000031ff367221 */ /* 0x000fe20000010000 */
[----:B------:R-:W-:Y:S01]  /*50e0*/  FSEL R83, R83, 1, !P0 ;  /* 0x3f80000053537808 */ /* 0x000fe20004000000 */
[----:B------:R-:W-:Y:S01]  /*50f0*/  FADD.FTZ R48, R56, R87 ;  /* 0x0000005738307221 */ /* 0x000fe20000010000 */
[C---:B------:R-:W-:Y:S01]  /*5100*/  FMUL.FTZ R56, R85.reuse, R50 ;  /* 0x0000003255387220 */ /* 0x040fe20000410000 */
[C---:B------:R-:W-:Y:S01]  /*5110*/  FMUL.FTZ R51, R85.reuse, R54 ;  /* 0x0000003655337220 */ /* 0x040fe20000410000 */
[C---:B------:R-:W-:Y:S01]  /*5120*/  FMUL.FTZ R49, R85.reuse, R52 ;  /* 0x0000003455317220 */ /* 0x040fe20000410000 */
[----:B------:R-:W-:Y:S01]  /*5130*/  FMUL.FTZ R55, R85, R48 ;  /* 0x0000003055377220 */ /* 0x000fe20000410000 */
[----:B------:R-:W-:Y:S01]  /*5140*/  FFMA.FTZ R52, R83, R52, -R56 ;  /* 0x0000003453347223 */ /* 0x000fe20000010838 */
[----:B------:R-:W-:Y:S01]  /*5150*/  FSEL R81, R81, RZ, !P0 ;  /* 0x000000ff51517208 */ /* 0x000fe20004000000 */
[C---:B------:R-:W-:Y:S01]  /*5160*/  FFMA.FTZ R48, R83.reuse, R48, -R51 ;  /* 0x0000003053307223 */ /* 0x040fe20000010833 */
[C---:B------:R-:W-:Y:S01]  /*5170*/  FFMA.FTZ R55, R83.reuse, R54, R55 ;  /* 0x0000003653377223 */ /* 0x040fe20000010037 */
[----:B------:R-:W-:Y:S01]  /*5180*/  FFMA.FTZ R56, R83, R50, R49 ;  /* 0x0000003253387223 */ /* 0x000fe20000010031 */
[----:B------:R-:W1:Y:S01]  /*5190*/  SHFL.UP PT, R57, R52, 0x1, RZ ;  /* 0x0420000034397989 */ /* 0x000e6200000e00ff */
[----:B------:R-:W-:Y:S01]  /*51a0*/  FADD.FTZ R54, R48, R81 ;  /* 0x0000005130367221 */ /* 0x000fe20000010000 */
[----:B------:R-:W-:Y:S01]  /*51b0*/  FADD.FTZ R55, RZ, R55 ;  /* 0x00000037ff377221 */ /* 0x000fe20000010000 */
[----:B------:R-:W-:Y:S01]  /*51c0*/  IMAD R105, R3, UR14, RZ ;  /* 0x0000000e03697c24 */ /* 0x000fe2000f8e02ff */
[----:B------:R-:W3:Y:S01]  /*51d0*/  SHFL.UP PT, R59, R56, 0x1, RZ ;  /* 0x04200000383b7989 */ /* 0x000ee200000e00ff */
[----:B------:R-:W-:Y:S01]  /*51e0*/  IMAD.WIDE.U32 R48, R0, UR14, RZ ;  /* 0x0000000e00307c25 */ /* 0x000fe2000f8e00ff */
[----:B------:R-:W-:-:S02]  /*51f0*/  ISETP.GE.AND P0, PT, R6, 0x1, PT ;  /* 0x000000010600780c */ /* 0x000fc40003f06270 */
[----:B------:R-:W4:Y:S01]  /*5200*/  SHFL.UP PT, R103, R55, 0x1, RZ ;  /* 0x0420000037677989 */ /* 0x000f2200000e00ff */
[C---:B------:R-:W-:Y:S02]  /*5210*/  IMAD R105, R0.reuse, UR15, R105 ;  /* 0x0000000f00697c24 */ /* 0x040fe4000f8e0269 */
[----:B------:R-:W-:Y:S01]  /*5220*/  IMAD.WIDE.U32 R50, R0, UR18, RZ ;  /* 0x0000001200327c25 */ /* 0x000fe2000f8e00ff */
[----:B------:R-:W5:Y:S02]  /*5230*/  SHFL.UP PT, R101, R54, 0x1, RZ ;  /* 0x0420000036657989 */ /* 0x000f6400000e00ff */
[----:B------:R-:W-:Y:S01]  /*5240*/  IADD3 R49, R49, R105, RZ ;  /* 0x0000006931317210 */ /* 0x000fe20007ffe0ff */
[----:B------:R-:W-:Y:S01]  /*5250*/  IMAD R102, R53, UR16, RZ ;  /* 0x0000001035667c24 */ /* 0x000fe2000f8e02ff */
[----:B------:R-:W-:Y:S01]  /*5260*/  IADD3 R51, R51, R153, RZ ;  /* 0x0000009933337210 */ /* 0x000fe20007ffe0ff */
[----:B------:R-:W-:-:S04]  /*5270*/  IMAD.WIDE.U32 R48, R75, UR16, R48 ;  /* 0x000000104b307c25 */ /* 0x000fc8000f8e0030 */
[----:B------:R-:W-:-:S04]  /*5280*/  IMAD.WIDE.U32 R50, R75, UR20, R50 ;  /* 0x000000144b327c25 */ /* 0x000fc8000f8e0032 */
[----:B-1----:R-:W-:-:S04]  /*5290*/  FMUL.FTZ R105, R56, R57 ;  /* 0x0000003938697220 */ /* 0x002fc80000410000 */
[-C--:B---3--:R-:W-:Y:S01]  /*52a0*/  FFMA.FTZ R153, R52, R59.reuse, R105 ;  /* 0x0000003b34997223 */ /* 0x088fe20000010069 */
[C---:B------:R-:W-:Y:S01]  /*52b0*/  FMUL.FTZ R58, R56.reuse, R59 ;  /* 0x0000003b383a7220 */ /* 0x040fe20000410000 */
[C---:B----4-:R-:W-:Y:S01]  /*52c0*/  FMUL.FTZ R105, R56.reuse, R103 ;  /* 0x0000006738697220 */ /* 0x050fe20000410000 */
[----:B-----5:R-:W-:-:S03]  /*52d0*/  FMUL.FTZ R100, R56, R101 ;  /* 0x0000006538647220 */ /* 0x020fc60000410000 */
[----:B------:R-:W-:Y:S01]  /*52e0*/  FFMA.FTZ R105, R52, R101, -R105 ;  /* 0x0000006534697223 */ /* 0x000fe20000010869 */
[----:B------:R-:W-:Y:S01]  /*52f0*/  FSEL R56, R56, R153, !P0 ;  /* 0x0000009938387208 */ /* 0x000fe20004000000 */
[C---:B------:R-:W-:Y:S01]  /*5300*/  FFMA.FTZ R100, R52.reuse, R103, R100 ;  /* 0x0000006734647223 */ /* 0x040fe20000010064 */
[----:B------:R-:W-:Y:S01]  /*5310*/  @P0 FFMA.FTZ R52, R52, R57, -R58 ;  /* 0x0000003934340223 */ /* 0x000fe2000001083a */
[----:B------:R-:W-:Y:S02]  /*5320*/  IMAD R58, R53, UR20, RZ ;  /* 0x00000014353a7c24 */ /* 0x000fe4000f8e02ff */
[----:B------:R-:W-:Y:S01]  /*5330*/  @P0 FADD.FTZ R54, R54, R105 ;  /* 0x0000006936360221 */ /* 0x000fe20000010000 */
[----:B------:R-:W-:Y:S02]  /*5340*/  IMAD R53, R75, UR17, R102 ;  /* 0x000000114b357c24 */ /* 0x000fe4000f8e0266 */
[----:B------:R-:W-:Y:S01]  /*5350*/  @P0 FADD.FTZ R55, R55, R100 ;  /* 0x0000006437370221 */ /* 0x000fe20000010000 */
[----:B------:R-:W-:Y:S01]  /*5360*/  IMAD R59, R75, UR21, R58 ;  /* 0x000000154b3b7c24 */ /* 0x000fe2000f8e023a */
[----:B------:R-:W-:-:S02]  /*5370*/  LEA R100, P0, R48, UR22, 0x3 ;  /* 0x0000001630647c11 */ /* 0x000fc4000f8018ff */
[----:B------:R-:W-:Y:S01]  /*5380*/  IADD3 R49, R49, R53, RZ ;  /* 0x0000003531317210 */ /* 0x000fe20007ffe0ff */
[----:B------:R-:W1:Y:S01]  /*5390*/  SHFL.UP PT, R57, R55, 0x2, RZ ;  /* 0x0440000037397989 */ /* 0x000e6200000e00ff */
[----:B------:R-:W-:Y:S02]  /*53a0*/  IADD3 R51, R51, R59, RZ ;  /* 0x0000003b33337210 */ /* 0x000fe40007ffe0ff */
[----:B------:R-:W-:Y:S01]  /*53b0*/  LEA R102, P1, R50, UR24, 0x3 ;  /* 0x0000001832667c11 */ /* 0x000fe2000f8218ff */
[----:B------:R-:W3:Y:S01]  /*53c0*/  SHFL.UP PT, R53, R54, 0x2, RZ ;  /* 0x0440000036357989 */ /* 0x000ee200000e00ff */
[----:B------:R-:W-:Y:S02]  /*53d0*/  LEA.HI.X R101, R48, UR23, R49, 0x3, P0 ;  /* 0x0000001730657c11 */ /* 0x000fe400080f1c31 */
[----:B------:R-:W-:Y:S01]  /*53e0*/  LEA.HI.X R103, R50, UR25, R51, 0x3, P1 ;  /* 0x0000001932677c11 */ /* 0x000fe200088f1c33 */
[----:B------:R-:W4:Y:S04]  /*53f0*/  SHFL.UP PT, R49, R52, 0x2, RZ ;  /* 0x0440000034317989 */ /* 0x000f2800000e00ff */
[----:B------:R-:W5:Y:S01]  /*5400*/  SHFL.UP PT, R51, R56, 0x2, RZ ;  /* 0x0440000038337989 */ /* 0x000f6200000e00ff */
[----:B------:R-:W-:-:S03]  /*5410*/  ISETP.GE.AND P0, PT, R6, 0x2, PT ;  /* 0x000000020600780c */ /* 0x000fc60003f06270 */
[----:B------:R-:W2:Y:S04]  /*5420*/  LDG.E.64 R100, desc[UR6][R100.64] ;  /* 0x0000000664647981 */ /* 0x000ea8000c1e1b00 */
[----:B------:R-:W2:Y:S01]  /*5430*/  LDG.E.64 R102, desc[UR6][R102.64] ;  /* 0x0000000666667981 */ /* 0x000ea2000c1e1b00 */
[C---:B------:R-:W-:Y:S01]  /*5440*/  ISETP.GE.AND P1, PT, R6.reuse, 0x8, PT ;  /* 0x000000080600780c */ /* 0x040fe20003f26270 */
[----:B------:R-:W0:Y:S01]  /*5450*/  S2UR UR5, SR_CgaCtaId ;  /* 0x00000000000579c3 */ /* 0x000e220000008800 */
[----:B------:R-:W-:Y:S01]  /*5460*/  ISETP.NE.AND P2, PT, R6, 0x1f, PT ;  /* 0x0000001f0600780c */ /* 0x000fe20003f45270 */
[C---:B-1----:R-:W-:Y:S01]  /*5470*/  FMUL.FTZ R48, R56.reuse, R57 ;  /* 0x0000003938307220 */ /* 0x042fe20000410000 */
[----:B------:R-:W-:Y:S01]  /*5480*/  UMOV UR4, 0x400 ;  /* 0x0000040000047882 */ /* 0x000fe20000000000 */
[----:B------:R-:W-:Y:S01]  /*5490*/  ISETP.NE.AND P3, PT, R77, RZ, PT ;  /* 0x000000ff4d00720c */ /* 0x000fe20003f65270 */
[----:B------:R-:W-:Y:S01]  /*54a0*/  BSSY B0, `(.L_x_1393) ;  /* 0x00000b5000007945 */ /* 0x000fe20003800000 */
[----:B---3--:R-:W-:-:S04]  /*54b0*/  FMUL.FTZ R59, R56, R53 ;  /* 0x00000035383b7220 */ /* 0x008fc80000410000 */
[C---:B------:R-:W-:Y:S01]  /*54c0*/  FFMA.FTZ R50, R52.reuse, R57, R59 ;  /* 0x0000003934327223 */ /* 0x040fe2000001003b */
[----:B------:R-:W-:Y:S01]  /*54d0*/  FFMA.FTZ R57, R52, R53, -R48 ;  /* 0x0000003534397223 */ /* 0x000fe20000010830 */
[C---:B----4-:R-:W-:Y:S02]  /*54e0*/  FMUL.FTZ R53, R56.reuse, R49 ;  /* 0x0000003138357220 */ /* 0x050fe40000410000 */
[----:B------:R-:W-:Y:S01]  /*54f0*/  @P0 FADD.FTZ R55, R55, R50 ;  /* 0x0000003237370221 */ /* 0x000fe20000010000 */
[-C--:B-----5:R-:W-:Y:S01]  /*5500*/  FMUL.FTZ R48, R56, R51.reuse ;  /* 0x0000003338307220 */ /* 0x0a0fe20000410000 */
[----:B------:R-:W-:Y:S01]  /*5510*/  FFMA.FTZ R53, R52, R51, R53 ;  /* 0x0000003334357223 */ /* 0x000fe20000010035 */
[----:B------:R-:W-:Y:S01]  /*5520*/  @P0 FADD.FTZ R54, R54, R57 ;  /* 0x0000003936360221 */ /* 0x000fe20000010000 */
[----:B------:R-:W1:Y:S01]  /*5530*/  @!P2 S2R R154, SR_CgaCtaId ;  /* 0x00000000009aa919 */ /* 0x000e620000008800 */
[----:B------:R-:W-:Y:S01]  /*5540*/  @P0 FFMA.FTZ R52, R52, R49, -R48 ;  /* 0x0000003134340223 */ /* 0x000fe20000010830 */
[----:B------:R-:W-:Y:S01]  /*5550*/  @!P2 MOV R153, 0x400 ;  /* 0x000004000099a802 */ /* 0x000fe20000000f00 */
[----:B------:R-:W3:Y:S01]  /*5560*/  SHFL.UP PT, R51, R55, 0x4, RZ ;  /* 0x0480000037337989 */ /* 0x000ee200000e00ff */
[----:B------:R-:W-:Y:S01]  /*5570*/  FSEL R53, R56, R53, !P0 ;  /* 0x0000003538357208 */ /* 0x000fe20004000000 */
[----:B0-----:R-:W-:Y:S01]  /*5580*/  ULEA UR4, UR5, UR4, 0x18 ;  /* 0x0000000405047291 */ /* 0x001fe2000f8ec03f */
[----:B------:R-:W-:Y:S01]  /*5590*/  ISETP.GE.AND P0, PT, R6, 0x4, PT ;  /* 0x000000040600780c */ /* 0x000fe20003f06270 */
[----:B------:R-:W0:Y:S04]  /*55a0*/  SHFL.UP PT, R50, R54, 0x4, RZ ;  /* 0x0480000036327989 */ /* 0x000e2800000e00ff */
[----:B------:R-:W4:Y:S04]  /*55b0*/  SHFL.UP PT, R48, R52, 0x4, RZ ;  /* 0x0480000034307989 */ /* 0x000f2800000e00ff */
[----:B------:R-:W5:Y:S01]  /*55c0*/  SHFL.UP PT, R49, R53, 0x4, RZ ;  /* 0x0480000035317989 */ /* 0x000f6200000e00ff */
[C---:B---3--:R-:W-:Y:S01]  /*55d0*/  FMUL.FTZ R57, R53.reuse, R51 ;  /* 0x0000003335397220 */ /* 0x048fe20000410000 */
[----:B0-----:R-:W-:-:S03]  /*55e0*/  FMUL.FTZ R56, R53, R50 ;  /* 0x0000003235387220 */ /* 0x001fc60000410000 */
[----:B------:R-:W-:Y:S01]  /*55f0*/  FFMA.FTZ R57, R52, R50, -R57 ;  /* 0x0000003234397223 */ /* 0x000fe20000010839 */
[----:B-1----:R-:W-:Y:S01]  /*5600*/  @!P2 LEA R157, R154, R153, 0x18 ;  /* 0x000000999a9da211 */ /* 0x002fe200078ec0ff */
[CC--:B----4-:R-:W-:Y:S01]  /*5610*/  FMUL.FTZ R50, R53.reuse, R48.reuse ;  /* 0x0000003035327220 */ /* 0x0d0fe20000410000 */
[----:B------:R-:W-:Y:S01]  /*5620*/  FFMA.FTZ R56, R52, R51, R56 ;  /* 0x0000003334387223 */ /* 0x000fe20000010038 */
[----:B------:R-:W-:Y:S02]  /*5630*/  @P0 FADD.FTZ R54, R54, R57 ;  /* 0x0000003936360221 */ /* 0x000fe40000010000 */
[CC--:B-----5:R-:W-:Y:S01]  /*5640*/  FFMA.FTZ R50, R52.reuse, R49.reuse, R50 ;  /* 0x0000003134327223 */ /* 0x0e0fe20000010032 */
[----:B------:R-:W-:Y:S01]  /*5650*/  FMUL.FTZ R49, R53, R49 ;  /* 0x0000003135317220 */ /* 0x000fe20000410000 */
[----:B------:R-:W-:Y:S01]  /*5660*/  @P0 FADD.FTZ R55, R55, R56 ;  /* 0x0000003837370221 */ /* 0x000fe20000010000 */
[----:B------:R-:W0:Y:S02]  /*5670*/  SHFL.UP PT, R57, R54, 0x8, RZ ;  /* 0x0500000036397989 */ /* 0x000e2400000e00ff */
[----:B------:R-:W-:Y:S01]  /*5680*/  @P0 FFMA.FTZ R52, R52, R48, -R49 ;  /* 0x0000003034340223 */ /* 0x000fe20000010831 */
[----:B------:R-:W-:-:S02]  /*5690*/  FSEL R56, R53, R50, !P0 ;  /* 0x0000003235387208 */ /* 0x000fc40004000000 */
[----:B------:R-:W1:Y:S01]  /*56a0*/  SHFL.UP PT, R53, R55, 0x8, RZ ;  /* 0x0500000037357989 */ /* 0x000e6200000e00ff */
[----:B------:R-:W-:-:S03]  /*56b0*/  ISETP.NE.AND P0, PT, R8, RZ, PT ;  /* 0x000000ff0800720c */ /* 0x000fc60003f05270 */
[----:B------:R-:W3:Y:S01]  /*56c0*/  SHFL.UP PT, R49, R52, 0x8, RZ ;  /* 0x0500000034317989 */ /* 0x000ee200000e00ff */
[----:B------:R-:W-:-:S03]  /*56d0*/  ISETP.EQ.OR P0, PT, R11, RZ, P0 ;  /* 0x000000ff0b00720c */ /* 0x000fc60000702670 */
[----:B------:R-:W4:Y:S01]  /*56e0*/  SHFL.UP PT, R51, R56, 0x8, RZ ;  /* 0x0500000038337989 */ /* 0x000f2200000e00ff */
[----:B0-----:R-:W-:-:S04]  /*56f0*/  FMUL.FTZ R59, R56, R57 ;  /* 0x00000039383b7220 */ /* 0x001fc80000410000 */
[-C--:B-1----:R-:W-:Y:S01]  /*5700*/  FFMA.FTZ R58, R52, R53.reuse, R59 ;  /* 0x00000035343a7223 */ /* 0x082fe2000001003b */
[C---:B------:R-:W-:Y:S01]  /*5710*/  FMUL.FTZ R53, R56.reuse, R53 ;  /* 0x0000003538357220 */ /* 0x040fe20000410000 */
[----:B---3--:R-:W-:-:S03]  /*5720*/  FMUL.FTZ R50, R56, R49 ;  /* 0x0000003138327220 */ /* 0x008fc60000410000 */
[----:B------:R-:W-:Y:S01]  /*5730*/  FFMA.FTZ R53, R52, R57, -R53 ;  /* 0x0000003934357223 */ /* 0x000fe20000010835 */
[----:B------:R-:W-:Y:S01]  /*5740*/  @P1 FADD.FTZ R55, R55, R58 ;  /* 0x0000003a37371221 */ /* 0x000fe20000010000 */
[-C--:B----4-:R-:W-:Y:S01]  /*5750*/  FMUL.FTZ R48, R56, R51.reuse ;  /* 0x0000003338307220 */ /* 0x090fe20000410000 */
[----:B------:R-:W-:Y:S01]  /*5760*/  FFMA.FTZ R57, R52, R51, R50 ;  /* 0x0000003334397223 */ /* 0x000fe20000010032 */
[----:B------:R-:W-:Y:S02]  /*5770*/  @P1 FADD.FTZ R54, R54, R53 ;  /* 0x0000003536361221 */ /* 0x000fe40000010000 */
[----:B------:R-:W0:Y:S01]  /*5780*/  SHFL.UP PT, R104, R55, 0x10, RZ ;  /* 0x0600000037687989 */ /* 0x000e2200000e00ff */
[----:B------:R-:W-:Y:S01]  /*5790*/  @P1 FFMA.FTZ R52, R52, R49, -R48 ;  /* 0x0000003134341223 */ /* 0x000fe20000010830 */
[----:B------:R-:W-:Y:S02]  /*57a0*/  MOV R49, RZ ;  /* 0x000000ff00317202 */ /* 0x000fe40000000f00 */
[----:B------:R-:W-:-:S02]  /*57b0*/  CS2R R50, SRZ ;  /* 0x0000000000327805 */ /* 0x000fc4000001ff00 */
[----:B------:R-:W-:Y:S01]  /*57c0*/  FSEL R57, R56, R57, !P1 ;  /* 0x0000003938397208 */ /* 0x000fe20004800000 */
[----:B------:R-:W1:Y:S01]  /*57d0*/  SHFL.UP PT, R59, R54, 0x10, RZ ;  /* 0x06000000363b7989 */ /* 0x000e6200000e00ff */
[----:B------:R-:W-:Y:S02]  /*57e0*/  MOV R48, 0x3f800000 ;  /* 0x3f80000000307802 */ /* 0x000fe40000000f00 */
[----:B------:R-:W-:Y:S01]  /*57f0*/  @!P0 LEA R53, R75, UR4, 0x4 ;  /* 0x000000044b358c11 */ /* 0x000fe2000f8e20ff */
[----:B------:R-:W3:Y:S01]  /*5800*/  SHFL.UP PT, R56, R52, 0x10, RZ ;  /* 0x0600000034387989 */ /* 0x000ee200000e00ff */
[----:B------:R-:W-:-:S03]  /*5810*/  ISETP.NE.AND P1, PT, R6, RZ, PT ;  /* 0x000000ff0600720c */ /* 0x000fc60003f25270 */
[----:B------:R-:W4:Y:S04]  /*5820*/  SHFL.UP PT, R58, R57, 0x10, RZ ;  /* 0x06000000393a7989 */ /* 0x000f2800000e00ff */
[----:B------:R5:W-:Y:S01]  /*5830*/  @!P0 LDS.128 R48, [R53+0x890] ;  /* 0x0008900035308984 */ /* 0x000be20000000c00 */
[----:B------:R-:W-:Y:S01]  /*5840*/  ISETP.GE.AND P0, PT, R6, 0x10, PT ;  /* 0x000000100600780c */ /* 0x000fe20003f06270 */
[----:B0-----:R-:W-:-:S04]  /*5850*/  FMUL.FTZ R105, R57, R104 ;  /* 0x0000006839697220 */ /* 0x001fc80000410000 */
[-C--:B-1----:R-:W-:Y:S01]  /*5860*/  FFMA.FTZ R153, R52, R59.reuse, -R105 ;  /* 0x0000003b34997223 */ /* 0x082fe20000010869 */
[C---:B------:R-:W-:Y:S01]  /*5870*/  FMUL.FTZ R155, R57.reuse, R59 ;  /* 0x0000003b399b7220 */ /* 0x040fe20000410000 */
[----:B---3--:R-:W-:-:S03]  /*5880*/  FMUL.FTZ R105, R57, R56 ;  /* 0x0000003839697220 */ /* 0x008fc60000410000 */
[----:B------:R-:W-:-:S03]  /*5890*/  FFMA.FTZ R104, R52, R104, R155 ;  /* 0x0000006834687223 */ /* 0x000fc6000001009b */
[----:B------:R-:W-:Y:S01]  /*58a0*/  @P0 FADD.FTZ R54, R54, R153 ;  /* 0x0000009936360221 */ /* 0x000fe20000010000 */
[-C--:B----4-:R-:W-:Y:S01]  /*58b0*/  FMUL.FTZ R59, R57, R58.reuse ;  /* 0x0000003a393b7220 */ /* 0x090fe20000410000 */
[C---:B------:R-:W-:Y:S01]  /*58c0*/  FFMA.FTZ R58, R52.reuse, R58, R105 ;  /* 0x0000003a343a7223 */ /* 0x040fe20000010069 */
[----:B------:R-:W-:Y:S02]  /*58d0*/  @P0 FADD.FTZ R55, R55, R104 ;  /* 0x0000006837370221 */ /* 0x000fe40000010000 */
[----:B------:R-:W0:Y:S01]  /*58e0*/  SHFL.UP PT, R155, R54, 0x1, RZ ;  /* 0x04200000369b7989 */ /* 0x000e2200000e00ff */
[----:B------:R-:W-:Y:S01]  /*58f0*/  @P0 FFMA.FTZ R52, R52, R56, -R59 ;  /* 0x0000003834340223 */ /* 0x000fe2000001083b */
[----:B-----5:R-:W-:Y:S02]  /*5900*/  FSEL R53, R57, R58, !P0 ;  /* 0x0000003a39357208 */ /* 0x020fe40004000000 */
[----:B------:R-:W1:Y:S01]  /*5910*/  SHFL.UP PT, R153, R55, 0x1, RZ ;  /* 0x0420000037997989 */ /* 0x000e6200000e00ff */
[----:B------:R-:W-:-:S03]  /*5920*/  ISETP.NE.AND P0, PT, R77, RZ, PT ;  /* 0x000000ff4d00720c */ /* 0x000fc60003f05270 */
[----:B------:R-:W-:Y:S01]  /*5930*/  @!P2 STS.128 [R157+0x850], R52 ;  /* 0x000850349d00a388 */ /* 0x000fe20000000c00 */
[----:B------:R-:W-:Y:S06]  /*5940*/  BAR.SYNC.DEFER_BLOCKING 0x0 ;  /* 0x0000000000007b1d */ /* 0x000fec0000010000 */
[----:B------:R-:W3:Y:S04]  /*5950*/  SHFL.UP PT, R154, R53, 0x1, RZ ;  /* 0x04200000359a7989 */ /* 0x000ee800000e00ff */
[----:B------:R-:W4:Y:S01]  /*5960*/  SHFL.UP PT, R156, R52, 0x1, RZ ;  /* 0x04200000349c7989 */ /* 0x000f2200000e00ff */
[----:B0-----:R-:W-:-:S02]  /*5970*/  @!P1 MOV R155, R50 ;  /* 0x00000032009b9202 */ /* 0x001fc40000000f00 */
[----:B-1----:R-:W-:Y:S01]  /*5980*/  @!P1 MOV R153, R51 ;  /* 0x0000003300999202 */ /* 0x002fe20000000f00 */
[----:B------:R-:W-:Y:S04]  /*5990*/  @!P1 STS.128 [UR4+0x870], R48 ;  /* 0x00087030ff009988 */ /* 0x000fe80008000c04 */
[----:B------:R-:W-:Y:S01]  /*59a0*/  LDS.128 R56, [UR4+0x850] ;  /* 0x00085004ff387984 */ /* 0x000fe20008000c00 */
[----:B------:R-:W-:Y:S01]  /*59b0*/  BAR.SYNC.DEFER_BLOCKING 0x0 ;  /* 0x0000000000007b1d */ /* 0x000fe20000010000 */
[----:B---3--:R-:W-:Y:S02]  /*59c0*/  @!P1 MOV R154, R49 ;  /* 0x00000031009a9202 */ /* 0x008fe40000000f00 */
[----:B----4-:R-:W-:-:S03]  /*59d0*/  @!P1 MOV R156, R48 ;  /* 0x00000030009c9202 */ /* 0x010fc60000000f00 */
[----:B------:R-:W0:Y:S02]  /*59e0*/  @P3 LDS.64 R104, [UR4+0x878] ;  /* 0x00087804ff683984 */ /* 0x000e240008000a00 */
[-C--:B0-----:R-:W-:Y:S01]  /*59f0*/  @P3 FMUL.FTZ R158, R104, R154.reuse ;  /* 0x0000009a689e3220 */ /* 0x081fe20000410000 */
[----:B------:R-:W-:-:S03]  /*5a00*/  @P3 FMUL.FTZ R157, R105, R154 ;  /* 0x0000009a699d3220 */ /* 0x000fc60000410000 */
[-C--:B------:R-:W-:Y:S01]  /*5a10*/  @P3 FFMA.FTZ R158, R105, R156.reuse, R158 ;  /* 0x0000009c699e3223 */ /* 0x080fe2000001009e */
[----:B------:R-:W-:-:S03]  /*5a20*/  @P3 FFMA.FTZ R104, R104, R156, -R157 ;  /* 0x0000009c68683223 */ /* 0x000fc6000001089d */
[----:B------:R-:W-:Y:S01]  /*5a30*/  @P3 FADD.FTZ R153, R153, R158 ;  /* 0x0000009e99993221 */ /* 0x000fe20000010000 */
[----:B------:R-:W-:-:S03]  /*5a40*/  @P3 FADD.FTZ R155, R155, R104 ;  /* 0x000000689b9b3221 */ /* 0x000fc60000010000 */
        /* <DEDUP_REMOVED lines=21> */
[----:B------:R-:W-:Y:S01]  /*5ba0*/  FFMA.FTZ R53, R130, R147, -R104 ;  /* 0x0000009382357223 */ /* 0x000fe20000010868 */
[----:B--2---:R-:W-:Y:S02]  /*5bb0*/  FMUL.FTZ R130, R100, R103 ;  /* 0x0000006764827220 */ /* 0x004fe40000410000 */
        /* <DEDUP_REMOVED lines=25> */
[----:B------:R-:W-:Y:S01]  /*5d50*/  FADD.FTZ R139, R139, R138 ;  /* 0x0000008a8b8b7221 */ /* 0x000fe20000010000 */
[C---:B------:R-:W-:Y:S01]  /*5d60*/  FMUL.FTZ R53, R101.reuse, R103 ;  /* 0x0000006765357220 */ /* 0x040fe20000410000 */
[----:B------:R-:W-:Y:S01]  /*5d70*/  FFMA.FTZ R101, R101, R102, R130 ;  /* 0x0000006665657223 */ /* 0x000fe20000010082 */
[C---:B------:R-:W-:Y:S01]  /*5d80*/  FMUL.FTZ R129, R141.reuse, R128 ;  /* 0x000000808d817220 */ /* 0x040fe20000410000 */
[----:B------:R-:W-:Y:S01]  /*5d90*/  FMUL.FTZ R141, R141, R139 ;  /* 0x0000008b8d8d7220 */ /* 0x000fe20000410000 */
[----:B------:R-:W-:Y:S01]  /*5da0*/  FFMA.FTZ R100, R100, R102, -R53 ;  /* 0x0000006664647223 */ /* 0x000fe20000010835 */
[C---:B------:R-:W-:Y:S01]  /*5db0*/  FMUL.FTZ R53, R57.reuse, R49 ;  /* 0x0000003139357220 */ /* 0x040fe20000410000 */
[C---:B------:R-:W-:Y:S01]  /*5dc0*/  FFMA.FTZ R103, R142.reuse, R139, -R129 ;  /* 0x0000008b8e677223 */ /* 0x040fe20000010881 */
[----:B------:R-:W-:Y:S01]  /*5dd0*/  FMUL.FTZ R129, R57, R51 ;  /* 0x0000003339817220 */ /* 0x000fe20000410000 */
[----:B------:R-:W-:-:S02]  /*5de0*/  FFMA.FTZ R102, R142, R128, R141 ;  /* 0x000000808e667223 */ /* 0x000fc4000001008d */
[----:B------:R-:W-:Y:S01]  /*5df0*/  FADD.FTZ R103, R152, R103 ;  /* 0x0000006798677221 */ /* 0x000fe20000010000 */
[CC--:B------:R-:W-:Y:S01]  /*5e00*/  FFMA.FTZ R129, R56.reuse, R50.reuse, -R129 ;  /* 0x0000003238817223 */ /* 0x0c0fe20000010881 */
[C---:B------:R-:W-:Y:S01]  /*5e10*/  FMUL.FTZ R50, R57.reuse, R50 ;  /* 0x0000003239327220 */ /* 0x040fe20000410000 */
[----:B------:R-:W-:Y:S01]  /*5e20*/  FADD.FTZ R102, RZ, R102 ;  /* 0x00000066ff667221 */ /* 0x000fe20000010000 */
[-C--:B------:R-:W-:Y:S01]  /*5e30*/  FMUL.FTZ R57, R57, R48.reuse ;  /* 0x0000003039397220 */ /* 0x080fe20000410000 */
[C---:B------:R-:W-:Y:S02]  /*5e40*/  FFMA.FTZ R48, R56.reuse, R48, -R53 ;  /* 0x0000003038307223 */ /* 0x040fe40000010835 */
[CC--:B------:R-:W-:Y:S01]  /*5e50*/  FMUL.FTZ R53, R125.reuse, R102.reuse ;  /* 0x000000667d357220 */ /* 0x0c0fe20000410000 */
[C---:B------:R-:W-:Y:S01]  /*5e60*/  FFMA.FTZ R49, R56.reuse, R49, R57 ;  /* 0x0000003138317223 */ /* 0x040fe20000010039 */
[----:B------:R-:W-:Y:S01]  /*5e70*/  FMUL.FTZ R125, R125, R103 ;  /* 0x000000677d7d7220 */ /* 0x000fe20000410000 */
[----:B------:R-:W-:Y:S01]  /*5e80*/  FFMA.FTZ R56, R56, R51, R50 ;  /* 0x0000003338387223 */ /* 0x000fe20000010032 */
[----:B------:R-:W-:Y:S01]  /*5e90*/  FFMA.FTZ R130, R124, R103, -R53 ;  /* 0x000000677c827223 */ /* 0x000fe20000010835 */
[----:B------:R-:W-:Y:S01]  /*5ea0*/  FADD.FTZ R50, R58, R129 ;  /* 0x000000813a327221 */ /* 0x000fe20000010000 */
[----:B------:R-:W-:Y:S01]  /*5eb0*/  FFMA.FTZ R125, R124, R102, R125 ;  /* 0x000000667c7d7223 */ /* 0x000fe2000001007d */
[----:B------:R-:W-:Y:S01]  /*5ec0*/  FMUL.FTZ R57, R101, R52 ;  /* 0x0000003465397220 */ /* 0x000fe20000410000 */
        /* <DEDUP_REMOVED lines=10> */
[----:B------:R-:W-:Y:S02]  /*5f70*/  IMAD R53, R52, UR27, RZ ;  /* 0x0000001b34357c24 */ /* 0x000fe4000f8e02ff */
[----:B------:R-:W-:-:S03]  /*5f80*/  IMAD R52, R11, UR27, R75 ;  /* 0x0000001b0b347c24 */ /* 0x000fc6000f8e024b */
[----:B------:R-:W-:Y:S02]  /*5f90*/  SHF.R.S32.HI R59, RZ, 0x1f, R53 ;  /* 0x0000001fff3b7819 */ /* 0x000fe40000011435 */
[----:B------:R-:W-:-:S04]  /*5fa0*/  IADD3 R53, P0, R52, R53, RZ ;  /* 0x0000003534357210 */ /* 0x000fc80007f1e0ff */
[----:B------:R-:W-:Y:S02]  /*5fb0*/  LEA.HI.X.SX32 R56, R52, R59, 0x1, P0 ;  /* 0x0000003b34387211 */ /* 0x000fe400000f0eff */
[----:B------:R-:W-:-:S04]  /*5fc0*/  LEA R52, P0, R53, R98, 0x4 ;  /* 0x0000006235347211 */ /* 0x000fc800078020ff */
[----:B------:R-:W-:-:S05]  /*5fd0*/  LEA.HI.X R53, R53, R99, R56, 0x4, P0 ;  /* 0x0000006335357211 */ /* 0x000fca00000f2438 */
[----:B------:R1:W-:Y:S04]  /*5fe0*/  STG.E.128 desc[UR6][R52.64], R48 ;  /* 0x0000003034007986 */ /* 0x0003e8000c101d06 */
.L_x_1394:
[----:B------:R-:W-:Y:S05]  /*5ff0*/  BSYNC B0 ;  /* 0x0000000000007941 */ /* 0x000fea0003800000 */
.L_x_1393:
[----:B------:R-:W-:Y:S01]  /*6000*/  FADD.FTZ R79, R79, R130 ;  /* 0x000000824f4f7221 */ /* 0x000fe20000010000 */
[----:B-1----:R-:W-:Y:S01]  /*6010*/  FADD.FTZ R52, RZ, R125 ;  /* 0x0000007dff347221 */ /* 0x002fe20000010000 */
[----:B------:R-:W-:Y:S01]  /*6020*/  FMUL.FTZ R51, R101, R54 ;  /* 0x0000003665337220 */ /* 0x000fe20000410000 */
[----:B------:R-:W-:Y:S01]  /*6030*/  IADD3 R75, R75, 0x1, RZ ;  /* 0x000000014b4b7810 */ /* 0x000fe20007ffe0ff */
[CC--:B------:R-:W-:Y:S01]  /*6040*/  FMUL.FTZ R49, R123.reuse, R79.reuse ;  /* 0x0000004f7b317220 */ /* 0x0c0fe20000410000 */
[----:B------:R-:W-:Y:S01]  /*6050*/  FMUL.FTZ R48, R123, R52 ;  /* 0x000000347b307220 */ /* 0x000fe20000410000 */
[----:B------:R-:W-:Y:S01]  /*6060*/  FFMA.FTZ R51, R100, R148, -R51 ;  /* 0x0000009464337223 */ /* 0x000fe20000010833 */
[----:B------:R-:W-:Y:S01]  /*6070*/  ISETP.GE.AND P0, PT, R75, UR27, PT ;  /* 0x0000001b4b007c0c */ /* 0x000fe2000bf06270 */
[C---:B------:R-:W-:Y:S01]  /*6080*/  FFMA.FTZ R49, R122.reuse, R52, R49 ;  /* 0x000000347a317223 */ /* 0x040fe20000010031 */
[----:B------:R-:W-:Y:S01]  /*6090*/  FFMA.FTZ R48, R122, R79, -R48 ;  /* 0x0000004f7a307223 */ /* 0x000fe20000010830 */
[----:B------:R-:W-:Y:S01]  /*60a0*/  FFMA.FTZ R74, R51, 2, R74 ;  /* 0x40000000334a7823 */ /* 0x000fe2000001004a */
[----:B------:R-:W-:Y:S01]  /*60b0*/  FMUL.FTZ R51, R101, R104 ;  /* 0x0000006865337220 */ /* 0x000fe20000410000 */
[----:B------:R-:W-:Y:S01]  /*60c0*/  FADD.FTZ R56, RZ, R49 ;  /* 0x00000031ff387221 */ /* 0x000fe20000010000 */
[----:B------:R-:W-:Y:S01]  /*60d0*/  FADD.FTZ R54, R119, R48 ;  /* 0x0000003077367221 */ /* 0x000fe20000010000 */
[----:B------:R-:W-:Y:S01]  /*60e0*/  FMUL.FTZ R55, R101, R55 ;  /* 0x0000003765377220 */ /* 0x000fe20000410000 */
[----:B------:R-:W-:Y:S01]  /*60f0*/  FFMA.FTZ R51, R100, R140, -R51 ;  /* 0x0000008c64337223 */ /* 0x000fe20000010833 */
[C---:B------:R-:W-:Y:S01]  /*6100*/  FMUL.FTZ R49, R121.reuse, R56 ;  /* 0x0000003879317220 */ /* 0x040fe20000410000 */
[-C--:B------:R-:W-:Y:S01]  /*6110*/  FMUL.FTZ R121, R121, R54.reuse ;  /* 0x0000003679797220 */ /* 0x080fe20000410000 */
[----:B------:R-:W-:Y:S01]  /*6120*/  FMUL.FTZ R105, R101, R105 ;  /* 0x0000006965697220 */ /* 0x000fe20000410000 */
[----:B------:R-:W-:Y:S01]  /*6130*/  FFMA.FTZ R78, R51, 2, R78 ;  /* 0x40000000334e7823 */ /* 0x000fe2000001004e */
[C---:B------:R-:W-:Y:S01]  /*6140*/  FFMA.FTZ R48, R120.reuse, R54, -R49 ;  /* 0x0000003678307223 */ /* 0x040fe20000010831 */
[----:B------:R-:W-:Y:S01]  /*6150*/  FFMA.FTZ R121, R120, R56, R121 ;  /* 0x0000003878797223 */ /* 0x000fe20000010079 */
[C---:B------:R-:W-:Y:S01]  /*6160*/  FMUL.FTZ R49, R101.reuse, R126 ;  /* 0x0000007e65317220 */ /* 0x040fe20000410000 */
[----:B------:R-:W-:Y:S01]  /*6170*/  FMUL.FTZ R51, R101, R102 ;  /* 0x0000006665337220 */ /* 0x000fe20000410000 */
[----:B------:R-:W-:Y:S01]  /*6180*/  FADD.FTZ R115, R115, R48 ;  /* 0x0000003073737221 */ /* 0x000fe20000010000 */
[----:B------:R-:W-:Y:S01]  /*6190*/  FADD.FTZ R58, RZ, R121 ;  /* 0x00000079ff3a7221 */ /* 0x000fe20000010000 */
[C---:B------:R-:W-:Y:S01]  /*61a0*/  FFMA.FTZ R49, R100.reuse, R150, -R49 ;  /* 0x0000009664317223 */ /* 0x040fe20000010831 */
[C---:B------:R-:W-:Y:S01]  /*61b0*/  FFMA.FTZ R51, R100.reuse, R103, -R51 ;  /* 0x0000006764337223 */ /* 0x040fe20000010833 */
[CC--:B------:R-:W-:Y:S01]  /*61c0*/  FMUL.FTZ R50, R117.reuse, R115.reuse ;  /* 0x0000007375327220 */ /* 0x0c0fe20000410000 */
[----:B------:R-:W-:Y:S01]  /*61d0*/  FMUL.FTZ R48, R117, R58 ;  /* 0x0000003a75307220 */ /* 0x000fe20000410000 */
[----:B------:R-:W-:Y:S01]  /*61e0*/  FFMA.FTZ R82, R49, 2, R82 ;  /* 0x4000000031527823 */ /* 0x000fe20000010052 */
[----:B------:R-:W-:Y:S01]  /*61f0*/  FMUL.FTZ R49, R101, R128 ;  /* 0x0000008065317220 */ /* 0x000fe20000410000 */
[C---:B------:R-:W-:Y:S01]  /*6200*/  FFMA.FTZ R50, R113.reuse, R58, R50 ;  /* 0x0000003a71327223 */ /* 0x040fe20000010032 */
[----:B------:R-:W-:Y:S01]  /*6210*/  FFMA.FTZ R48, R113, R115, -R48 ;  /* 0x0000007371307223 */ /* 0x000fe20000010830 */
[----:B------:R-:W-:Y:S01]  /*6220*/  FFMA.FTZ R88, R51, 2, R88 ;  /* 0x4000000033587823 */ /* 0x000fe20000010058 */
[C---:B------:R-:W-:Y:S01]  /*6230*/  FFMA.FTZ R49, R100.reuse, R139, -R49 ;  /* 0x0000008b64317223 */ /* 0x040fe20000010831 */
[----:B------:R-:W-:Y:S01]  /*6240*/  FADD.FTZ R53, RZ, R50 ;  /* 0x00000032ff357221 */ /* 0x000fe20000010000 */
[----:B------:R-:W-:Y:S01]  /*6250*/  FADD.FTZ R104, R109, R48 ;  /* 0x000000306d687221 */ /* 0x000fe20000010000 */
[----:B------:R-:W-:Y:S01]  /*6260*/  FMUL.FTZ R51, R101, R56 ;  /* 0x0000003865337220 */ /* 0x000fe20000410000 */
[----:B------:R-:W-:Y:S01]  /*6270*/  FFMA.FTZ R86, R49, 2, R86 ;  /* 0x4000000031567823 */ /* 0x000fe20000010056 */
[CC--:B------:R-:W-:Y:S01]  /*6280*/  FMUL.FTZ R48, R111.reuse, R53.reuse ;  /* 0x000000356f307220 */ /* 0x0c0fe20000410000 */
[----:B------:R-:W-:Y:S01]  /*6290*/  FMUL.FTZ R50, R111, R104 ;  /* 0x000000686f327220 */ /* 0x000fe20000410000 */
[----:B------:R-:W-:Y:S01]  /*62a0*/  FMUL.FTZ R49, R101, R52 ;  /* 0x0000003465317220 */ /* 0x000fe20000410000 */
[C---:B------:R-:W-:Y:S01]  /*62b0*/  FFMA.FTZ R51, R100.reuse, R54, -R51 ;  /* 0x0000003664337223 */ /* 0x040fe20000010833 */
[C---:B------:R-:W-:Y:S01]  /*62c0*/  FFMA.FTZ R48, R107.reuse, R104, -R48 ;  /* 0x000000686b307223 */ /* 0x040fe20000010830 */
[----:B------:R-:W-:Y:S01]  /*62d0*/  FFMA.FTZ R50, R107, R53, R50 ;  /* 0x000000356b327223 */ /* 0x000fe20000010032 */
[C---:B------:R-:W-:Y:S01]  /*62e0*/  FFMA.FTZ R49, R100.reuse, R79, -R49 ;  /* 0x0000004f64317223 */ /* 0x040fe20000010831 */
[----:B------:R-:W-:Y:S01]  /*62f0*/  FFMA.FTZ R92, R51, 2, R92 ;  /* 0x40000000335c7823 */ /* 0x000fe2000001005c */
[----:B------:R-:W-:Y:S01]  /*6300*/  FADD.FTZ R91, R91, R48 ;  /* 0x000000305b5b7221 */ /* 0x000fe20000010000 */
[----:B------:R-:W-:Y:S01]  /*6310*/  FADD.FTZ R102, RZ, R50 ;  /* 0x00000032ff667221 */ /* 0x000fe20000010000 */
[----:B------:R-:W-:Y:S01]  /*6320*/  FFMA.FTZ R90, R49, 2, R90 ;  /* 0x40000000315a7823 */ /* 0x000fe2000001005a */
[----:B------:R-:W-:Y:S01]  /*6330*/  FMUL.FTZ R49, R101, R58 ;  /* 0x0000003a65317220 */ /* 0x000fe20000410000 */
[C---:B------:R-:W-:Y:S01]  /*6340*/  FMUL.FTZ R50, R93.reuse, R91 ;  /* 0x0000005b5d327220 */ /* 0x040fe20000410000 */
[-C--:B------:R-:W-:Y:S01]  /*6350*/  FMUL.FTZ R48, R93, R102.reuse ;  /* 0x000000665d307220 */ /* 0x080fe20000410000 */
[----:B------:R-:W-:Y:S01]  /*6360*/  FMUL.FTZ R51, R101, R53 ;  /* 0x0000003565337220 */ /* 0x000fe20000410000 */
[C---:B------:R-:W-:Y:S01]  /*6370*/  FFMA.FTZ R49, R100.reuse, R115, -R49 ;  /* 0x0000007364317223 */ /* 0x040fe20000010831 */
[CC--:B------:R-:W-:Y:S01]  /*6380*/  FFMA.FTZ R50, R89.reuse, R102.reuse, R50 ;  /* 0x0000006659327223 */ /* 0x0c0fe20000010032 */
[----:B------:R-:W-:Y:S01]  /*6390*/  FFMA.FTZ R48, R89, R91, -R48 ;  /* 0x0000005b59307223 */ /* 0x000fe20000010830 */
[----:B------:R-:W-:Y:S01]  /*63a0*/  FMUL.FTZ R127, R101, R127 ;  /* 0x0000007f657f7220 */ /* 0x000fe20000410000 */
[----:B------:R-:W-:Y:S01]  /*63b0*/  FFMA.FTZ R106, R49, 2, R106 ;  /* 0x40000000316a7823 */ /* 0x000fe2000001006a */
[----:B------:R-:W-:Y:S01]  /*63c0*/  FADD.FTZ R54, RZ, R50 ;  /* 0x00000032ff367221 */ /* 0x000fe20000010000 */
[----:B------:R-:W-:Y:S01]  /*63d0*/  FADD.FTZ R52, R87, R48 ;  /* 0x0000003057347221 */ /* 0x000fe20000010000 */
[----:B------:R-:W-:Y:S01]  /*63e0*/  FMUL.FTZ R49, R101, R102 ;  /* 0x0000006665317220 */ /* 0x000fe20000410000 */
[C---:B------:R-:W-:Y:S01]  /*63f0*/  FFMA.FTZ R57, R100.reuse, R146, -R57 ;  /* 0x0000009264397223 */ /* 0x040fe20000010839 */
[C---:B------:R-:W-:Y:S01]  /*6400*/  FMUL.FTZ R48, R85.reuse, R54 ;  /* 0x0000003655307220 */ /* 0x040fe20000410000 */
[----:B------:R-:W-:Y:S01]  /*6410*/  FMUL.FTZ R50, R85, R52 ;  /* 0x0000003455327220 */ /* 0x000fe20000410000 */
[----:B------:R-:W-:Y:S01]  /*6420*/  FMUL.FTZ R53, R101, R54 ;  /* 0x0000003665357220 */ /* 0x000fe20000410000 */
[C---:B------:R-:W-:Y:S01]  /*6430*/  FFMA.FTZ R55, R100.reuse, R147, -R55 ;  /* 0x0000009364377223 */ /* 0x040fe20000010837 */
[C---:B------:R-:W-:Y:S01]  /*6440*/  FFMA.FTZ R48, R83.reuse, R52, -R48 ;  /* 0x0000003453307223 */ /* 0x040fe20000010830 */
[----:B------:R-:W-:Y:S01]  /*6450*/  FFMA.FTZ R50, R83, R54, R50 ;  /* 0x0000003653327223 */ /* 0x000fe20000010032 */
[C---:B------:R-:W-:Y:S01]  /*6460*/  FFMA.FTZ R105, R100.reuse, R151, -R105 ;  /* 0x0000009764697223 */ /* 0x040fe20000010869 */
[C---:B------:R-:W-:Y:S01]  /*6470*/  FFMA.FTZ R127, R100.reuse, R149, -R127 ;  /* 0x00000095647f7223 */ /* 0x040fe2000001087f */
[----:B------:R-:W-:Y:S01]  /*6480*/  FADD.FTZ R56, R81, R48 ;  /* 0x0000003051387221 */ /* 0x000fe20000010000 */
[----:B------:R-:W-:Y:S01]  /*6490*/  FADD.FTZ R48, RZ, R50 ;  /* 0x00000032ff307221 */ /* 0x000fe20000010000 */
[C---:B------:R-:W-:Y:S01]  /*64a0*/  FFMA.FTZ R51, R100.reuse, R104, -R51 ;  /* 0x0000006864337223 */ /* 0x040fe20000010833 */
[C---:B------:R-:W-:Y:S01]  /*64b0*/  FFMA.FTZ R49, R100.reuse, R91, -R49 ;  /* 0x0000005b64317223 */ /* 0x040fe20000010831 */
[C---:B------:R-:W-:Y:S01]  /*64c0*/  FFMA.FTZ R53, R100.reuse, R52, -R53 ;  /* 0x0000003464357223 */ /* 0x040fe20000010835 */
[----:B------:R-:W-:Y:S01]  /*64d0*/  FMUL.FTZ R101, R101, R48 ;  /* 0x0000003065657220 */ /* 0x000fe20000410000 */
[----:B------:R-:W-:Y:S01]  /*64e0*/  FFMA.FTZ R72, R57, 2, R72 ;  /* 0x4000000039487823 */ /* 0x000fe20000010048 */
[----:B------:R-:W-:Y:S01]  /*64f0*/  FFMA.FTZ R76, R55, 2, R76 ;  /* 0x40000000374c7823 */ /* 0x000fe2000001004c */
[----:B------:R-:W-:Y:S01]  /*6500*/  FFMA.FTZ R80, R105, 2, R80 ;  /* 0x4000000069507823 */ /* 0x000fe20000010050 */
[----:B------:R-:W-:Y:S01]  /*6510*/  FFMA.FTZ R101, R100, R56, -R101 ;  /* 0x0000003864657223 */ /* 0x000fe20000010865 */
[----:B------:R-:W-:Y:S01]  /*6520*/  FFMA.FTZ R84, R127, 2, R84 ;  /* 0x400000007f547823 */ /* 0x000fe20000010054 */
[----:B------:R-:W-:Y:S01]  /*6530*/  FFMA.FTZ R108, R51, 2, R108 ;  /* 0x40000000336c7823 */ /* 0x000fe2000001006c */
[----:B------:R-:W-:Y:S01]  /*6540*/  FFMA.FTZ R110, R49, 2, R110 ;  /* 0x40000000316e7823 */ /* 0x000fe2000001006e */
[----:B------:R-:W-:Y:S01]  /*6550*/  FFMA.FTZ R112, R53, 2, R112 ;  /* 0x4000000035707823 */ /* 0x000fe20000010070 */
[----:B------:R-:W-:Y:S01]  /*6560*/  FFMA.FTZ R114, R101, 2, R114 ;  /* 0x4000000065727823 */ /* 0x000fe20000010072 */
[----:B------:R-:W-:Y:S06]  /*6570*/  @!P0 BRA `(.L_x_1395) ;  /* 0xffffffd000f08947 */ /* 0x000fec000383ffff */
.L_x_1392:
[----:B------:R-:W-:Y:S01]  /*6580*/  BAR.SYNC.DEFER_BLOCKING 0x0 ;  /* 0x0000000000007b1d */ /* 0x000fe20000010000 */
[----:B------:R-:W-:Y:S02]  /*6590*/  ISETP.NE.AND P0, PT, R77, RZ, PT ;  /* 0x000000ff4d00720c */ /* 0x000fe40003f05270 */
[----:B------:R-:W-:-:S03]  /*65a0*/  LEA.HI.SX32 R28, R6, R6, 0x1b ;  /* 0x00000006061c7211 */ /* 0x000fc600078fdaff */
[----:B------:R-:W-:Y:S01]  /*65b0*/  BSSY B0, `(.L_x_1396) ;  /* 0x000003b000007945 */ /* 0x000fe20003800000 */
[----:B------:R-:W-:Y:S01]  /*65c0*/  LEA R28, R28, UR4, 0x2 ;  /* 0x000000041c1c7c11 */ /* 0x000fe2000f8e10ff */
        /* <DEDUP_REMOVED lines=19> */
[----:B------:R0:W-:Y:S04]  /*6700*/  LDS R33, [R14+0x180] ;  /* 0x000180000e217984 */ /* 0x0001e80000000800 */
[----:B------:R-:W-:Y:S04]  /*6710*/  LDS R35, [R15+0x200] ;  /* 0x000200000f237984 */ /* 0x000fe80000000800 */
[----:B------:R-:W-:Y:S04]  /*6720*/  LDS R37, [R16+0x280] ;  /* 0x0002800010257984 */ /* 0x000fe80000000800 */
[----:B------:R1:W-:Y:S04]  /*6730*/  LDS R39, [R17+0x300] ;  /* 0x0003000011277984 */ /* 0x0003e80000000800 */
        /* <DEDUP_REMOVED lines=9> */
[----:B------:R-:W-:Y:S04]  /*67d0*/  LDS R27, [R28] ;  /* 0x000000001c1b7984 */ /* 0x000fe80000000800 */
[----:B------:R-:W-:Y:S01]  /*67e0*/  @!P0 STS [UR4+0x840], R118 ;  /* 0x00084076ff008988 */ /* 0x000fe20008000804 */
[----:B------:R-:W-:Y:S06]  /*67f0*/  BAR.SYNC.DEFER_BLOCKING 0x0 ;  /* 0x0000000000007b1d */ /* 0x000fec0000010000 */
[----:B------:R-:W2:Y:S01]  /*6800*/  LDS R18, [UR4+0x840] ;  /* 0x00084004ff127984 */ /* 0x000ea20008000800 */
[----:B------:R-:W-:-:S02]  /*6810*/  ULDC.64 UR4, c[0x0][0x2b0] ;  /* 0x0000ac0000047ab9 */ /* 0x000fc40000000a00 */
[----:B0-----:R-:W-:Y:S02]  /*6820*/  IMAD R14, R7, UR4, RZ ;  /* 0x00000004070e7c24 */ /* 0x001fe4000f8e02ff */
[----:B------:R-:W-:-:S04]  /*6830*/  IMAD.WIDE.U32 R12, R5, UR4, RZ ;  /* 0x00000004050c7c25 */ /* 0x000fc8000f8e00ff */
[----:B-1----:R-:W-:-:S05]  /*6840*/  IMAD R17, R5, UR5, R14 ;  /* 0x0000000505117c24 */ /* 0x002fca000f8e020e */
[----:B------:R-:W-:Y:S02]  /*6850*/  IADD3 R51, R13, R17, RZ ;  /* 0x000000110d337210 */ /* 0x000fe40007ffe0ff */
[----:B--2---:R-:W-:-:S13]  /*6860*/  ISETP.GE.AND P0, PT, R9, R18, PT ;  /* 0x000000120900720c */ /* 0x004fda0003f06270 */
[----:B------:R-:W-:Y:S05]  /*6870*/  @P0 BRA `(.L_x_1397) ;  /* 0x0000000000380947 */ /* 0x000fea0003800000 */
[----:B------:R-:W-:Y:S01]  /*6880*/  SHF.L.U32 R15, R11, 0x9, RZ ;  /* 0x000000090b0f7819 */ /* 0x000fe200000006ff */
[----:B------:R-:W-:Y:S02]  /*6890*/  ULDC.64 UR8, c[0x0][0x2b8] ;  /* 0x0000ae0000087ab9 */ /* 0x000fe40000000a00 */
[----:B------:R-:W-:Y:S01]  /*68a0*/  IMAD R53, R3, UR8, RZ ;  /* 0x0000000803357c24 */ /* 0x000fe2000f8e02ff */
[----:B------:R-:W-:-:S03]  /*68b0*/  IADD3 R14, P0, R9, R15, RZ ;  /* 0x0000000f090e7210 */ /* 0x000fc60007f1e0ff */
[----:B------:R-:W-:Y:S01]  /*68c0*/  IMAD R53, R0, UR9, R53 ;  /* 0x0000000900357c24 */ /* 0x000fe2000f8e0235 */
        /* <DEDUP_REMOVED lines=9> */
.L_x_1397:
[----:B------:R-:W-:Y:S05]  /*6960*/  BSYNC B0 ;  /* 0x0000000000007941 */ /* 0x000fea0003800000 */
.L_x_1396:
[----:B------:R-:W-:Y:S01]  /*6970*/  MOV R13, R51 ;  /* 0x00000033000d7202 */ /* 0x000fe20000000f00 */
[----:B------:R-:W-:Y:S01]  /*6980*/  ULDC.64 UR4, c[0x0][0x2b8] ;  /* 0x0000ae0000047ab9 */ /* 0x000fe20000000a00 */
[----:B------:R-:W-:Y:S01]  /*6990*/  LOP3.LUT R15, R9, 0x20, RZ, 0xfc, !PT ;  /* 0x00000020090f7812 */ /* 0x000fe200078efcff */
[----:B0-----:R-:W-:Y:S01]  /*69a0*/  IMAD R17, R3, UR4, RZ ;  /* 0x0000000403117c24 */ /* 0x001fe2000f8e02ff */
[----:B------:R-:W-:Y:S01]  /*69b0*/  LOP3.LUT R27, R9, 0x40, RZ, 0xfc, !PT ;  /* 0x00000040091b7812 */ /* 0x000fe200078efcff */
[C---:B------:R-:W-:Y:S01]  /*69c0*/  IMAD.WIDE.U32 R12, R0.reuse, UR4, R12 ;  /* 0x00000004000c7c25 */ /* 0x040fe2000f8e000c */
[-C--:B------:R-:W-:Y:S02]  /*69d0*/  ISETP.GE.AND P3, PT, R15, R18.reuse, PT ;  /* 0x000000120f00720c */ /* 0x080fe40003f66270 */
[----:B------:R-:W-:Y:S01]  /*69e0*/  SHF.L.U32 R15, R11, 0x9, RZ ;  /* 0x000000090b0f7819 */ /* 0x000fe200000006ff */
[----:B------:R-:W-:Y:S01]  /*69f0*/  IMAD R16, R0, UR5, R17 ;  /* 0x0000000500107c24 */ /* 0x000fe2000f8e0211 */
[----:B------:R-:W-:Y:S01]  /*6a00*/  ULDC.64 UR4, c[0x0][0x308] ;  /* 0x0000c20000047ab9 */ /* 0x000fe20000000a00 */
[----:B------:R-:W-:-:S02]  /*6a10*/  ISETP.GE.AND P4, PT, R27, R18, PT ;  /* 0x000000121b00720c */ /* 0x000fc40003f86270 */
[----:B------:R-:W-:Y:S02]  /*6a20*/  SHF.R.S32.HI R17, RZ, 0x1f, R15 ;  /* 0x0000001fff117819 */ /* 0x000fe4000001140f */
[----:B------:R-:W-:Y:S02]  /*6a30*/  IADD3 R14, P1, R15, R12, RZ ;  /* 0x0000000c0f0e7210 */ /* 0x000fe40007f3e0ff */
[C---:B------:R-:W-:Y:S01]  /*6a40*/  LEA R15, P0, R9.reuse, UR4, 0x2 ;  /* 0x00000004090f7c11 */ /* 0x040fe2000f8010ff */
[----:B------:R-:W-:Y:S01]  /*6a50*/  ULDC UR4, c[0x0][0x224] ;  /* 0x0000890000047ab9 */ /* 0x000fe20000000800 */
[----:B------:R-:W-:Y:S02]  /*6a60*/  LOP3.LUT R51, R9, 0x80, RZ, 0xfc, !PT ;  /* 0x0000008009337812 */ /* 0x000fe400078efcff */
[----:B------:R-:W-:Y:S02]  /*6a70*/  IADD3.X R13, R17, R16, R13, P1, !PT ;  /* 0x00000010110d7210 */ /* 0x000fe40000ffe40d */
[----:B------:R-:W-:-:S02]  /*6a80*/  LEA.HI.X R16, R9, UR5, R10, 0x2, P0 ;  /* 0x0000000509107c11 */ /* 0x000fc400080f140a */
[C---:B------:R-:W-:Y:S02]  /*6a90*/  LEA R12, P0, R14.reuse, R15, 0x2 ;  /* 0x0000000f0e0c7211 */ /* 0x040fe400078010ff */
[----:B------:R-:W-:Y:S02]  /*6aa0*/  ISETP.GE.AND P6, PT, R51, R18, PT ;  /* 0x000000123300720c */ /* 0x000fe40003fc6270 */
[C---:B------:R-:W-:Y:S02]  /*6ab0*/  LOP3.LUT R17, R9.reuse, 0xc0, RZ, 0xfc, !PT ;  /* 0x000000c009117812 */ /* 0x040fe400078efcff */
[----:B------:R-:W-:Y:S02]  /*6ac0*/  LOP3.LUT R15, R9, 0xa0, RZ, 0xfc, !PT ;  /* 0x000000a0090f7812 */ /* 0x000fe400078efcff */
[----:B------:R-:W-:Y:S02]  /*6ad0*/  LEA.HI.X R13, R14, R16, R13, 0x2, P0 ;  /* 0x000000100e0d7211 */ /* 0x000fe400000f140d */
[----:B------:R-:W-:-:S02]  /*6ae0*/  ISETP.GE.AND P1, PT, R17, R18, PT ;  /* 0x000000121100720c */ /* 0x000fc40003f26270 */
[----:B------:R-:W-:Y:S01]  /*6af0*/  LOP3.LUT R27, R9, 0x60, RZ, 0xfc, !PT ;  /* 0x00000060091b7812 */ /* 0x000fe200078efcff */
[----:B------:R0:W-:Y:S01]  /*6b00*/  @!P4 STG.E desc[UR6][R12.64+0x100], R31 ;  /* 0x0001001f0c00c986 */ /* 0x0001e2000c101906 */
[-C--:B------:R-:W-:Y:S02]  /*6b10*/  ISETP.GE.AND P0, PT, R15, R18.reuse, PT ;  /* 0x000000120f00720c */ /* 0x080fe40003f06270 */
[C---:B------:R-:W-:Y:S01]  /*6b20*/  LOP3.LUT R17, R9.reuse, 0x120, RZ, 0xfc, !PT ;  /* 0x0000012009117812 */ /* 0x040fe200078efcff */
[----:B------:R0:W-:Y:S01]  /*6b30*/  @!P3 STG.E desc[UR6][R12.64+0x80], R29 ;  /* 0x0000801d0c00b986 */ /* 0x0001e2000c101906 */
[----:B------:R-:W-:Y:S02]  /*6b40*/  LOP3.LUT R15, R9, 0x100, RZ, 0xfc, !PT ;  /* 0x00000100090f7812 */ /* 0x000fe400078efcff */
[-C--:B------:R-:W-:Y:S01]  /*6b50*/  ISETP.GE.AND P5, PT, R27, R18.reuse, PT ;  /* 0x000000121b00720c */ /* 0x080fe20003fa6270 */
[----:B------:R0:W-:Y:S01]  /*6b60*/  @!P6 STG.E desc[UR6][R12.64+0x200], R35 ;  /* 0x000200230c00e986 */ /* 0x0001e2000c101906 */
[----:B------:R-:W-:-:S02]  /*6b70*/  ISETP.GE.AND P4, PT, R17, R18, PT ;  /* 0x000000121100720c */ /* 0x000fc40003f86270 */
[-C--:B------:R-:W-:Y:S01]  /*6b80*/  ISETP.GE.AND P3, PT, R15, R18.reuse, PT ;  /* 0x000000120f00720c */ /* 0x080fe20003f66270 */
[----:B------:R0:W-:Y:S01]  /*6b90*/  @!P1 STG.E desc[UR6][R12.64+0x300], R39 ;  /* 0x000300270c009986 */ /* 0x0001e2000c101906 */
[C---:B------:R-:W-:Y:S02]  /*6ba0*/  LOP3.LUT R17, R9.reuse, 0x160, RZ, 0xfc, !PT ;  /* 0x0000016009117812 */ /* 0x040fe400078efcff */
[----:B------:R-:W-:Y:S01]  /*6bb0*/  LOP3.LUT R15, R9, 0x140, RZ, 0xfc, !PT ;  /* 0x00000140090f7812 */ /* 0x000fe200078efcff */
[----:B------:R0:W-:Y:S01]  /*6bc0*/  @!P0 STG.E desc[UR6][R12.64+0x280], R37 ;  /* 0x000280250c008986 */ /* 0x0001e2000c101906 */
[----:B------:R-:W-:Y:S02]  /*6bd0*/  ISETP.GE.AND P6, PT, R17, R18, PT ;  /* 0x000000121100720c */ /* 0x000fe40003fc6270 */
[C---:B------:R-:W-:Y:S01]  /*6be0*/  LOP3.LUT R17, R9.reuse, 0x1a0, RZ, 0xfc, !PT ;  /* 0x000001a009117812 */ /* 0x040fe200078efcff */
        /* <DEDUP_REMOVED lines=10> */
[----:B------:R-:W-:-:S02]  /*6c90*/  ISETP.GE.AND P2, PT, R27, R18, PT ;  /* 0x000000121b00720c */ /* 0x000fc40003f46270 */
[----:B------:R-:W-:Y:S01]  /*6ca0*/  ISETP.GE.AND P0, PT, R15, R18, PT ;  /* 0x000000120f00720c */ /* 0x000fe20003f06270 */
[----:B------:R0:W-:Y:S01]  /*6cb0*/  @!P1 STG.E desc[UR6][R12.64+0x680], R47 ;  /* 0x0006802f0c009986 */ /* 0x0001e2000c101906 */
[----:B------:R-:W-:Y:S02]  /*6cc0*/  LOP3.LUT R15, R9, 0x1c0, RZ, 0xfc, !PT ;  /* 0x000001c0090f7812 */ /* 0x000fe400078efcff */
[----:B------:R-:W-:Y:S01]  /*6cd0*/  IADD3 R11, R11, 0x1, RZ ;  /* 0x000000010b0b7810 */ /* 0x000fe20007ffe0ff */
[----:B------:R0:W-:Y:S01]  /*6ce0*/  @!P5 STG.E desc[UR6][R12.64+0x500], R21 ;  /* 0x000500150c00d986 */ /* 0x0001e2000c101906 */
[----:B------:R-:W-:-:S03]  /*6cf0*/  IADD3 R96, P1, R96, 0x800, RZ ;  /* 0x0000080060607810 */ /* 0x000fc60007f3e0ff */
[----:B------:R0:W-:Y:S01]  /*6d00*/  @!P3 STG.E desc[UR6][R12.64+0x780], R49 ;  /* 0x000780310c00b986 */ /* 0x0001e2000c101906 */
[----:B------:R-:W-:-:S03]  /*6d10*/  IADD3.X R97, RZ, R97, RZ, P1, !PT ;  /* 0x00000061ff617210 */ /* 0x000fc60000ffe4ff */
[----:B------:R0:W-:Y:S01]  /*6d20*/  @!P2 STG.E desc[UR6][R12.64+0x380], R41 ;  /* 0x000380290c00a986 */ /* 0x0001e2000c101906 */
[----:B------:R-:W-:-:S03]  /*6d30*/  ISETP.GE.AND P2, PT, R15, R18, PT ;  /* 0x000000120f00720c */ /* 0x000fc60003f46270 */
[----:B------:R0:W-:Y:S01]  /*6d40*/  @!P0 STG.E desc[UR6][R12.64+0x600], R23 ;  /* 0x000600170c008986 */ /* 0x0001e2000c101906 */
[----:B------:R-:W-:-:S09]  /*6d50*/  ISETP.GE.AND P0, PT, R11, UR4, PT ;  /* 0x000000040b007c0c */ /* 0x000fd2000bf06270 */
[----:B------:R0:W-:Y:S01]  /*6d60*/  @!P2 STG.E desc[UR6][R12.64+0x700], R25 ;  /* 0x000700190c00a986 */ /* 0x0001e2000c101906 */
[----:B------:R-:W-:-:S04]  /*6d70*/  IADD3 R94, P2, R94, 0x800, RZ ;  /* 0x000008005e5e7810 */ /* 0x000fc80007f5e0ff */
[----:B------:R-:W-:Y:S01]  /*6d80*/  IADD3.X R95, RZ, R95, RZ, P2, !PT ;  /* 0x0000005fff5f7210 */ /* 0x000fe200017fe4ff */
[----:B------:R-:W-:Y:S08]  /*6d90*/  @!P0 BRA `(.L_x_1398) ;  /* 0xffffff94008c8947 */ /* 0x000ff0000383ffff */
[----:B------:R-:W-:Y:S05]  /*6da0*/  EXIT ;  /* 0x000000000000794d */ /* 0x000fea0003800000 */
.L_x_1399:
        /* <DEDUP_REMOVED lines=13> */
.L_x_5192:


//--------------------- .text._Z25selective_scan_fwd_kernelI32Selective_Scan_fwd_kernel_traitsILi32ELi16ELi1ELb0ELb0ELb0ELb1EfN3c107complexIfEEEEv13SSMParamsBase --------------------------
	.section	.text._Z25selective_scan_fwd_kernelI32Selective_Scan_fwd_kernel_traitsILi32ELi16ELi1ELb0ELb0ELb0ELb1EfN3c107complexIfEEEEv13SSMParamsBase,"ax",@progbits
	.align	128
        .global         _Z25selective_scan_fwd_kernelI32Selective_Scan_fwd_kernel_traitsILi32ELi16ELi1ELb0ELb0ELb0ELb1EfN3c107complexIfEEEEv13SSMParamsBase
        .type           _Z25selective_scan_fwd_kernelI32Selective_Scan_fwd_kernel_traitsILi32ELi16ELi1ELb0ELb0ELb0ELb1EfN3c107complexIfEEEEv13SSMParamsBase,@function
        .size           _Z25selective_scan_fwd_kernelI32Selective_Scan_fwd_kernel_traitsILi32ELi16ELi1ELb0ELb0ELb0ELb1EfN3c107complexIfEEEEv13SSMParamsBase,(.L_x_5193 - _Z25selective_scan_fwd_kernelI32Selective_Scan_fwd_kernel_traitsILi32ELi16ELi1ELb0ELb0ELb0ELb1EfN3c107complexIfEEEEv13SSMParamsBase)
        .other          _Z25selective_scan_fwd_kernelI32Selective_Scan_fwd_kernel_traitsILi32ELi16ELi1ELb0ELb0ELb0ELb1EfN3c107complexIfEEEEv13SSMParamsBase,@"STO_CUDA_ENTRY STV_DEFAULT"
_Z25selective_scan_fwd_kernelI32Selective_Scan_fwd_kernel_traitsILi32ELi16ELi1ELb0ELb0ELb0ELb1EfN3c107complexIfEEEEv13SSMParamsBase:
.text._Z25selective_scan_fwd_kernelI32Selective_Scan_fwd_kernel_traitsILi32ELi16ELi1ELb0ELb0ELb0ELb1EfN3c107complexIfEEEEv13SSMParamsBase:
        /* <DEDUP_REMOVED lines=16> */
[C-C-:B------:R-:W-:Y:S02]  /*0100*/  @P1 LEA.HI.X R9, R0.reuse, UR7, R3.reuse, 0x2, P3 ;  /* 0x0000000700091c11 */ /* 0x140fe400098f1403 */
[----:B------:R-:W-:-:S03]  /*0110*/  @P0 LEA.HI.X R7, R0, UR5, R3, 0x2, P2 ;  /* 0x0000000500070c11 */ /* 0x000fc600090f1403 */
[----:B------:R0:W5:Y:S04]  /*0120*/  @P1 LDG.E R4, desc[UR8][R8.64] ;  /* 0x0000000808041981 */ /* 0x000168000c1e1900 */
[----:B------:R0:W5:Y:S01]  /*0130*/  @P0 LDG.E R2, desc[UR8][R6.64] ;  /* 0x0000000806020981 */ /* 0x000162000c1e1900 */
[----:B-1----:R-:W-:-:S13]  /*0140*/  ISETP.GE.AND P0, PT, R5, 0x1, PT ;  /* 0x000000010500780c */ /* 0x002fda0003f06270 */
[----:B0-----:R-:W-:Y:S05]  /*0150*/  @!P0 EXIT ;  /* 0x000000000000894d */ /* 0x001fea0003800000 */
[----:B------:R-:W0:Y:S01]  /*0160*/  S2R R79, SR_TID.X ;  /* 0x00000000004f7919 */ /* 0x000e220000002100 */
[----:B------:R-:W1:Y:S01]  /*0170*/  S2UR UR10, SR_CTAID.X ;  /* 0x00000000000a79c3 */ /* 0x000e620000002500 */
[----:B------:R-:W-:Y:S01]  /*0180*/  ULDC.64 UR4, c[0x0][0x288] ;  /* 0x0000a20000047ab9 */ /* 0x000fe20000000a00 */
[----:B------:R-:W-:Y:S01]  /*0190*/  ULDC.64 UR6, c[0x0][0x298] ;  /* 0x0000a60000067ab9 */ /* 0x000fe20000000a00 */
[----:B------:R-:W-:Y:S02]  /*01a0*/  IMAD R5, R3, UR4, RZ ;  /* 0x0000000403057c24 */ /* 0x000fe4000f8e02ff */
[----:B------:R-:W-:-:S04]  /*01b0*/  IMAD.WIDE.U32 R6, R0, UR4, RZ ;  /* 0x0000000400067c25 */ /* 0x000fc8000f8e00ff */
[C---:B------:R-:W-:Y:S01]  /*01c0*/  IMAD R5, R0.reuse, UR5, R5 ;  /* 0x0000000500057c24 */ /* 0x040fe2000f8e0205 */
[----:B------:R-:W-:Y:S01]  /*01d0*/  MOV R12, R6 ;  /* 0x00000006000c7202 */ /* 0x000fe20000000f00 */
[----:B------:R-:W-:Y:S01]  /*01e0*/  IMAD R9, R3, UR6, RZ ;  /* 0x0000000603097c24 */ /* 0x000fe2000f8e02ff */
[----:B------:R-:W2:Y:S01]  /*01f0*/  S2R R6, SR_LANEID ;  /* 0x0000000000067919 */ /* 0x000ea20000000000 */
[C---:B------:R-:W-:Y:S01]  /*0200*/  IMAD.WIDE.U32 R10, R0.reuse, UR6, RZ ;  /* 0x00000006000a7c25 */ /* 0x040fe2000f8e00ff */
[----:B------:R-:W-:Y:S01]  /*0210*/  IADD3 R13, R7, R5, RZ ;  /* 0x00000005070d7210 */ /* 0x000fe20007ffe0ff */
[----:B------:R-:W-:Y:S02]  /*0220*/  ULDC.64 UR4, c[0x0][0x280] ;  /* 0x0000a00000047ab9 */ /* 0x000fe40000000a00 */
[----:B------:R-:W-:Y:S01]  /*0230*/  IMAD R9, R0, UR7, R9 ;  /* 0x0000000700097c24 */ /* 0x000fe2000f8e0209 */
[----:B------:R-:W-:Y:S01]  /*0240*/  MOV R14, R10 ;  /* 0x0000000a000e7202 */ /* 0x000fe20000000f00 */
[----:B------:R-:W-:-:S03]  /*0250*/  ULDC.64 UR6, c[0x0][0x290] ;  /* 0x0000a40000067ab9 */ /* 0x000fc60000000a00 */
[----:B------:R-:W-:Y:S02]  /*0260*/  IADD3 R15, R11, R9, RZ ;  /* 0x000000090b0f7210 */ /* 0x000fe40007ffe0ff */
[----:B-1----:R-:W-:-:S04]  /*0270*/  MOV R5, UR10 ;  /* 0x0000000a00057c02 */ /* 0x002fc80008000f00 */
[----:B------:R-:W-:Y:S01]  /*0280*/  SHF.R.S32.HI R8, RZ, 0x1f, R5 ;  /* 0x0000001fff087819 */ /* 0x000fe20000011405 */
[----:B------:R-:W-:Y:S01]  /*0290*/  IMAD.WIDE.U32 R10, R5, UR4, R12 ;  /* 0x00000004050a7c25 */ /* 0x000fe2000f8e000c */
[C---:B0-----:R-:W-:Y:S02]  /*02a0*/  LOP3.LUT R7, R79.reuse, 0x1f, RZ, 0xc0, !PT ;  /* 0x0000001f4f077812 */ /* 0x041fe400078ec0ff */
[----:B------:R-:W-:Y:S01]  /*02b0*/  SHF.L.U32 R16, R79, 0x4, RZ ;  /* 0x000000044f107819 */ /* 0x000fe200000006ff */
[----:B------:R-:W-:Y:S02]  /*02c0*/  IMAD R18, R8, UR6, RZ ;  /* 0x0000000608127c24 */ /* 0x000fe4000f8e02ff */
[----:B------:R-:W-:Y:S01]  /*02d0*/  IMAD.WIDE.U32 R12, R5, UR6, R14 ;  /* 0x00000006050c7c25 */ /* 0x000fe2000f8e000e */
[----:B------:R-:W-:-:S03]  /*02e0*/  LOP3.LUT R9, R7, 0xfffffe00, R16, 0xf8, !PT ;  /* 0xfffffe0007097812 */ /* 0x000fc600078ef810 */
[----:B------:R-:W-:Y:S01]  /*02f0*/  IMAD R16, R8, UR4, RZ ;  /* 0x0000000408107c24 */ /* 0x000fe2000f8e02ff */
[----:B------:R-:W-:Y:S01]  /*0300*/  IADD3 R95, P0, R9, R10, RZ ;  /* 0x0000000a095f7210 */ /* 0x000fe20007f1e0ff */
[----:B------:R-:W-:Y:S01]  /*0310*/  IMAD R17, R5, UR7, R18 ;  /* 0x0000000705117c24 */ /* 0x000fe2000f8e0212 */
[----:B------:R-:W-:Y:S01]  /*0320*/  IADD3 R97, P2, R9, R12, RZ ;  /* 0x0000000c09617210 */ /* 0x000fe20007f5e0ff */
[----:B------:R-:W-:Y:S01]  /*0330*/  IMAD R15, R5, UR5, R16 ;  /* 0x00000005050f7c24 */ /* 0x000fe2000f8e0210 */
[----:B------:R-:W-:Y:S01]  /*0340*/  SHF.R.S32.HI R10, RZ, 0x1f, R9 ;  /* 0x0000001fff0a7819 */ /* 0x000fe20000011409 */
[----:B------:R-:W-:Y:S01]  /*0350*/  ULDC.64 UR4, c[0x0][0x2f0] ;  /* 0x0000bc0000047ab9 */ /* 0x000fe20000000a00 */
[----:B------:R-:W-:Y:S01]  /*0360*/  ULDC.64 UR6, c[0x0][0x2f8] ;  /* 0x0000be0000067ab9 */ /* 0x000fe20000000a00 */
[----:B------:R-:W-:Y:S01]  /*0370*/  LEA R94, P1, R95, UR4, 0x2 ;  /* 0x000000045f5e7c11 */ /* 0x000fe2000f8210ff */
[----:B------:R-:W-:Y:S01]  /*0380*/  UMOV UR4, URZ ;  /* 0x0000003f00047c82 */ /* 0x000fe20008000000 */
[----:B------:R-:W-:-:S02]  /*0390*/  LEA R96, P3, R97, UR6, 0x2 ;  /* 0x0000000661607c11 */ /* 0x000fc4000f8610ff */
[C---:B------:R-:W-:Y:S02]  /*03a0*/  IADD3.X R14, R10.reuse, R11, R15, P0, !PT ;  /* 0x0000000b0a0e7210 */ /* 0x040fe400007fe40f */
[----:B------:R-:W-:Y:S02]  /*03b0*/  IADD3.X R12, R10, R13, R17, P2, !PT ;  /* 0x0000000d0a0c7210 */ /* 0x000fe400017fe411 */
[----:B------:R-:W-:Y:S02]  /*03c0*/  LEA.HI.X R95, R95, UR5, R14, 0x2, P1 ;  /* 0x000000055f5f7c11 */ /* 0x000fe400088f140e */
[----:B--2---:R-:W-:-:S07]  /*03d0*/  LEA.HI.X R97, R97, UR7, R12, 0x2, P3 ;  /* 0x0000000761617c11 */ /* 0x004fce00098f140c */
.L_x_1440:
[----:B------:R-:W-:Y:S01]  /*03e0*/  ULDC UR5, c[0x0][0x218] ;  /* 0x0000860000057ab9 */ /* 0x000fe20000000800 */
[----:B-1----:R-:W-:Y:S01]  /*03f0*/  HFMA2.MMA R12, -RZ, RZ, 0, 0 ;  /* 0x00000000ff0c7435 */ /* 0x002fe200000001ff */
[----:B------:R-:W-:Y:S01]  /*0400*/  UIMAD UR5, UR4, -0x200, UR5 ;  /* 0xfffffe00040578a4 */ /* 0x000fe2000f8e0205 */
[C---:B------:R-:W-:Y:S02]  /*0410*/  LOP3.LUT R11, R9.reuse, 0x20, RZ, 0xfc, !PT ;  /* 0x00000020090b7812 */ /* 0x040fe400078efcff */
[C---:B------:R-:W-:Y:S02]  /*0420*/  LOP3.LUT R13, R9.reuse, 0x40, RZ, 0xfc, !PT ;  /* 0x00000040090d7812 */ /* 0x040fe400078efcff */
[C---:B------:R-:W-:Y:S02]  /*0430*/  LOP3.LUT R15, R9.reuse, 0x60, RZ, 0xfc, !PT ;  /* 0x00000060090f7812 */ /* 0x040fe400078efcff */
[C---:B------:R-:W-:Y:S02]  /*0440*/  LOP3.LUT R21, R9.reuse, 0x80, RZ, 0xfc, !PT ;  /* 0x0000008009157812 */ /* 0x040fe400078efcff */
[----:B------:R-:W-:Y:S01]  /*0450*/  LOP3.LUT R25, R9, 0xa0, RZ, 0xfc, !PT ;  /* 0x000000a009197812 */ /* 0x000fe200078efcff */
[----:B------:R-:W-:Y:S01]  /*0460*/  HFMA2.MMA R20, -RZ, RZ, 0, 0 ;  /* 0x00000000ff147435 */ /* 0x000fe200000001ff */
[----:B------:R-:W-:-:S02]  /*0470*/  MOV R116, UR5 ;  /* 0x0000000500747c02 */ /* 0x000fc40008000f00 */
[----:B------:R-:W-:Y:S02]  /*0480*/  CS2R R18, SRZ ;  /* 0x0000000000127805 */ /* 0x000fe4000001ff00 */
[----:B------:R-:W-:Y:S02]  /*0490*/  MOV R17, RZ ;  /* 0x000000ff00117202 */ /* 0x000fe40000000f00 */
[----:B------:R-:W-:Y:S02]  /*04a0*/  CS2R R22, SRZ ;  /* 0x0000000000167805 */ /* 0x000fe4000001ff00 */
[-C--:B------:R-:W-:Y:S01]  /*04b0*/  ISETP.GE.AND P0, PT, R9, R116.reuse, PT ;  /* 0x000000740900720c */ /* 0x080fe20003f06270 */
[----:B------:R-:W-:Y:S01]  /*04c0*/  BAR.SYNC.DEFER_BLOCKING 0x0 ;  /* 0x0000000000007b1d */ /* 0x000fe20000010000 */
[-C--:B------:R-:W-:Y:S02]  /*04d0*/  ISETP.GE.AND P1, PT, R13, R116.reuse, PT ;  /* 0x000000740d00720c */ /* 0x080fe40003f26270 */
[----:B------:R-:W-:-:S02]  /*04e0*/  ISETP.GE.AND P2, PT, R15, R116, PT ;  /* 0x000000740f00720c */ /* 0x000fc40003f46270 */
[-C--:B------:R-:W-:Y:S02]  /*04f0*/  ISETP.GE.AND P3, PT, R21, R116.reuse, PT ;  /* 0x000000741500720c */ /* 0x080fe40003f66270 */
[C---:B------:R-:W-:Y:S02]  /*0500*/  LOP3.LUT R27, R9.reuse, 0xc0, RZ, 0xfc, !PT ;  /* 0x000000c0091b7812 */ /* 0x040fe400078efcff */
[C---:B------:R-:W-:Y:S02]  /*0510*/  LOP3.LUT R31, R9.reuse, 0xe0, RZ, 0xfc, !PT ;  /* 0x000000e0091f7812 */ /* 0x040fe400078efcff */
[C---:B------:R-:W-:Y:S02]  /*0520*/  LOP3.LUT R49, R9.reuse, 0x100, RZ, 0xfc, !PT ;  /* 0x0000010009317812 */ /* 0x040fe400078efcff */
[C---:B------:R-:W-:Y:S02]  /*0530*/  LOP3.LUT R51, R9.reuse, 0x120, RZ, 0xfc, !PT ;  /* 0x0000012009337812 */ /* 0x040fe400078efcff */
[----:B------:R-:W-:Y:S01]  /*0540*/  LOP3.LUT R53, R9, 0x140, RZ, 0xfc, !PT ;  /* 0x0000014009357812 */ /* 0x000fe200078efcff */
[----:B------:R-:W-:Y:S01]  /*0550*/  HFMA2.MMA R26, -RZ, RZ, 0, 0 ;  /* 0x00000000ff1a7435 */ /* 0x000fe200000001ff */
[----:B------:R-:W-:-:S02]  /*0560*/  ISETP.GE.AND P4, PT, R25, R116, PT ;  /* 0x000000741900720c */ /* 0x000fc40003f86270 */
[----:B------:R-:W-:Y:S02]  /*0570*/  CS2R R28, SRZ ;  /* 0x00000000001c7805 */ /* 0x000fe4000001ff00 */
[----:B------:R-:W-:Y:S02]  /*0580*/  MOV R24, RZ ;  /* 0x000000ff00187202 */ /* 0x000fe40000000f00 */
[----:B------:R-:W-:Y:S02]  /*0590*/  CS2R R32, SRZ ;  /* 0x0000000000207805 */ /* 0x000fe4000001ff00 */
[C---:B------:R-:W-:Y:S02]  /*05a0*/  LOP3.LUT R55, R9.reuse, 0x160, RZ, 0xfc, !PT ;  /* 0x0000016009377812 */ /* 0x040fe400078efcff */
[----:B------:R-:W-:Y:S01]  /*05b0*/  LOP3.LUT R57, R9, 0x180, RZ, 0xfc, !PT ;  /* 0x0000018009397812 */ /* 0x000fe200078efcff */
[----:B------:R-:W2:Y:S01]  /*05c0*/  @!P0 LDG.E R12, desc[UR8][R94.64] ;  /* 0x000000085e0c8981 */ /* 0x000ea2000c1e1900 */
[----:B------:R-:W-:-:S02]  /*05d0*/  ISETP.GE.AND P0, PT, R11, R116, PT ;  /* 0x000000740b00720c */ /* 0x000fc40003f06270 */
[----:B------:R-:W-:Y:S01]  /*05e0*/  LOP3.LUT R59, R9, 0x1a0, RZ, 0xfc, !PT ;  /* 0x000001a0093b7812 */ /* 0x000fe200078efcff */
[----:B------:R-:W3:Y:S01]  /*05f0*/  @!P1 LDG.E R18, desc[UR8][R94.64+0x100] ;  /* 0x000100085e129981 */ /* 0x000ee2000c1e1900 */
[-C--:B------:R-:W-:Y:S02]  /*0600*/  ISETP.GE.AND P1, PT, R31, R116.reuse, PT ;  /* 0x000000741f00720c */ /* 0x080fe40003f26270 */
[----:B------:R-:W-:Y:S01]  /*0610*/  LOP3.LUT R73, R9, 0x1c0, RZ, 0xfc, !PT ;  /* 0x000001c009497812 */ /* 0x000fe200078efcff */
[----:B------:R-:W4:Y:S01]  /*0620*/  @!P2 LDG.E R19, desc[UR8][R94.64+0x180] ;  /* 0x000180085e13a981 */ /* 0x000f22000c1e1900 */
[----:B------:R-:W-:Y:S02]  /*0630*/  ISETP.GE.AND P2, PT, R49, R116, PT ;  /* 0x000000743100720c */ /* 0x000fe40003f46270 */
[----:B------:R-:W-:Y:S01]  /*0640*/  LOP3.LUT R75, R9, 0x1e0, RZ, 0xfc, !PT ;  /* 0x000001e0094b7812 */ /* 0x000fe200078efcff */
[----:B------:R-:W4:Y:S01]  /*0650*/  @!P3 LDG.E R20, desc[UR8][R94.64+0x200] ;  /* 0x000200085e14b981 */ /* 0x000f22000c1e1900 */
[----:B------:R-:W-:-:S02]  /*0660*/  CS2R R34, SRZ ;  /* 0x0000000000227805 */ /* 0x000fc4000001ff00 */
[----:B------:R-:W-:Y:S02]  /*0670*/  CS2R R36, SRZ ;  /* 0x0000000000247805 */ /* 0x000fe4000001ff00 */
[----:B------:R-:W-:Y:S01]  /*0680*/  MOV R30, RZ ;  /* 0x000000ff001e7202 */ /* 0x000fe20000000f00 */
[----:B------:R-:W3:Y:S01]  /*0690*/  @!P0 LDG.E R17, desc[UR8][R94.64+0x80] ;  /* 0x000080085e118981 */ /* 0x000ee2000c1e1900 */
[-C--:B------:R-:W-:Y:S02]  /*06a0*/  ISETP.GE.AND P0, PT, R27, R116.reuse, PT ;  /* 0x000000741b00720c */ /* 0x080fe40003f06270 */
[----:B------:R-:W-:Y:S02]  /*06b0*/  CS2R R38, SRZ ;  /* 0x0000000000267805 */ /* 0x000fe4000001ff00 */
[-C--:B------:R-:W-:Y:S01]  /*06c0*/  ISETP.GE.AND P3, PT, R51, R116.reuse, PT ;  /* 0x000000743300720c */ /* 0x080fe20003f66270 */
[----:B------:R-:W4:Y:S01]  /*06d0*/  @!P4 LDG.E R23, desc[UR8][R94.64+0x280] ;  /* 0x000280085e17c981 */ /* 0x000f22000c1e1900 */
[-C--:B------:R-:W-:Y:S01]  /*06e0*/  ISETP.GE.AND P4, PT, R53, R116.reuse, PT ;  /* 0x000000743500720c */ /* 0x080fe20003f86270 */
[----:B------:R-:W0:Y:S02]  /*06f0*/  S2UR UR6, SR_CgaCtaId ;  /* 0x00000000000679c3 */ /* 0x000e240000008800 */
[----:B------:R-:W4:Y:S01]  /*0700*/  @!P1 LDG.E R29, desc[UR8][R94.64+0x380] ;  /* 0x000380085e1d9981 */ /* 0x000f22000c1e1900 */
[----:B------:R-:W-:-:S03]  /*0710*/  ISETP.GE.AND P1, PT, R57, R116, PT ;  /* 0x000000743900720c */ /* 0x000fc60003f26270 */
[----:B------:R-:W4:Y:S01]  /*0720*/  @!P2 LDG.E R24, desc[UR8][R94.64+0x400] ;  /* 0x000400085e18a981 */ /* 0x000f22000c1e1900 */
[----:B------:R-:W-:Y:S02]  /*0730*/  ISETP.GE.AND P2, PT, R59, R116, PT ;  /* 0x000000743b00720c */ /* 0x000fe40003f46270 */
[C---:B------:R-:W-:Y:S01]  /*0740*/  LEA.HI.SX32 R14, R6.reuse, R6, 0x1b ;  /* 0x00000006060e7211 */ /* 0x040fe200078fdaff */
[----:B------:R-:W4:Y:S01]  /*0750*/  @!P0 LDG.E R22, desc[UR8][R94.64+0x300] ;  /* 0x000300085e168981 */ /* 0x000f22000c1e1900 */
[-C--:B------:R-:W-:Y:S02]  /*0760*/  ISETP.GE.AND P0, PT, R55, R116.reuse, PT ;  /* 0x000000743700720c */ /* 0x080fe40003f06270 */
[----:B------:R-:W-:Y:S01]  /*0770*/  IADD3 R41, R6, 0x140, RZ ;  /* 0x0000014006297810 */ /* 0x000fe20007ffe0ff */
[----:B------:R-:W4:Y:S01]  /*0780*/  @!P3 LDG.E R33, desc[UR8][R94.64+0x480] ;  /* 0x000480085e21b981 */ /* 0x000f22000c1e1900 */
[-C--:B------:R-:W-:Y:S01]  /*0790*/  ISETP.GE.AND P3, PT, R73, R116.reuse, PT ;  /* 0x000000744900720c */ /* 0x080fe20003f66270 */
[----:B------:R-:W-:Y:S01]  /*07a0*/  HFMA2.MMA R77, -RZ, RZ, 0, 0 ;  /* 0x00000000ff4d7435 */ /* 0x000fe200000001ff */
[----:B------:R-:W-:Y:S01]  /*07b0*/  MOV R81, RZ ;  /* 0x000000ff00517202 */ /* 0x000fe20000000f00 */
[----:B------:R-:W4:Y:S01]  /*07c0*/  @!P4 LDG.E R26, desc[UR8][R94.64+0x500] ;  /* 0x000500085e1ac981 */ /* 0x000f22000c1e1900 */
[----:B------:R-:W-:Y:S01]  /*07d0*/  ISETP.GE.AND P4, PT, R75, R116, PT ;  /* 0x000000744b00720c */ /* 0x000fe20003f86270 */
[----:B------:R-:W-:Y:S01]  /*07e0*/  HFMA2.MMA R40, -RZ, RZ, 0, 0 ;  /* 0x00000000ff287435 */ /* 0x000fe200000001ff */
[----:B------:R-:W1:Y:S01]  /*07f0*/  LDC R48, c[0x0][0x21c] ;  /* 0x00008700ff307b82 */ /* 0x000e620000000800 */
[----:B------:R-:W4:Y:S04]  /*0800*/  @!P1 LDG.E R28, desc[UR8][R94.64+0x600] ;  /* 0x000600085e1c9981 */ /* 0x000f28000c1e1900 */
[----:B------:R-:W4:Y:S04]  /*0810*/  @!P0 LDG.E R35, desc[UR8][R94.64+0x580] ;  /* 0x000580085e238981 */ /* 0x000f28000c1e1900 */
[----:B------:R-:W4:Y:S04]  /*0820*/  @!P2 LDG.E R37, desc[UR8][R94.64+0x680] ;  /* 0x000680085e25a981 */ /* 0x000f28000c1e1900 */
[----:B------:R-:W4:Y:S04]  /*0830*/  @!P3 LDG.E R30, desc[UR8][R94.64+0x700] ;  /* 0x000700085e1eb981 */ /* 0x000f28000c1e1900 */
[----:B------:R-:W4:Y:S01]  /*0840*/  @!P4 LDG.E R39, desc[UR8][R94.64+0x780] ;  /* 0x000780085e27c981 */ /* 0x000f22000c1e1900 */
[----:B------:R-:W-:-:S02]  /*0850*/  UMOV UR5, 0x400 ;  /* 0x0000040000057882 */ /* 0x000fc40000000000 */
[----:B0-----:R-:W-:Y:S01]  /*0860*/  ULEA UR5, UR6, UR5, 0x18 ;  /* 0x0000000506057291 */ /* 0x001fe2000f8ec03f */
[-C--:B------:R-:W-:Y:S02]  /*0870*/  ISETP.GE.AND P2, PT, R13, R116.reuse, PT ;  /* 0x000000740d00720c */ /* 0x080fe40003f46270 */
[-C--:B------:R-:W-:Y:S02]  /*0880*/  ISETP.GE.AND P0, PT, R15, R116.reuse, PT ;  /* 0x000000740f00720c */ /* 0x080fe40003f06270 */
[C---:B------:R-:W-:Y:S02]  /*0890*/  IADD3 R13, R6.reuse, 0x20, RZ ;  /* 0x00000020060d7810 */ /* 0x040fe40007ffe0ff */
[-C--:B------:R-:W-:Y:S02]  /*08a0*/  ISETP.GE.AND P1, PT, R11, R116.reuse, PT ;  /* 0x000000740b00720c */ /* 0x080fe40003f26270 */
[----:B------:R-:W-:Y:S02]  /*08b0*/  ISETP.GE.AND P4, PT, R25, R116, PT ;  /* 0x000000741900720c */ /* 0x000fe40003f86270 */
[----:B------:R-:W-:-:S02]  /*08c0*/  IADD3 R15, R6, 0x40, RZ ;  /* 0x00000040060f7810 */ /* 0x000fc40007ffe0ff */
[----:B------:R-:W-:Y:S02]  /*08d0*/  LEA R11, R14, UR5, 0x2 ;  /* 0x000000050e0b7c11 */ /* 0x000fe4000f8e10ff */
[C---:B------:R-:W-:Y:S02]  /*08e0*/  IADD3 R25, R6.reuse, 0x80, RZ ;  /* 0x0000008006197810 */ /* 0x040fe40007ffe0ff */
[----:B------:R-:W-:Y:S02]  /*08f0*/  ISETP.GE.AND P6, PT, R21, R116, PT ;  /* 0x000000741500720c */ /* 0x000fe40003fc6270 */
[-C--:B------:R-:W-:Y:S02]  /*0900*/  LEA.HI.SX32 R13, R13, R6.reuse, 0x1b ;  /* 0x000000060d0d7211 */ /* 0x080fe400078fdaff */
[----:B------:R-:W-:Y:S02]  /*0910*/  IADD3 R21, R6, 0x60, RZ ;  /* 0x0000006006157810 */ /* 0x000fe40007ffe0ff */
[----:B------:R-:W-:-:S02]  /*0920*/  LEA.HI.SX32 R15, R15, R6, 0x1b ;  /* 0x000000060f0f7211 */ /* 0x000fc400078fdaff */
[----:B------:R-:W-:Y:S02]  /*0930*/  ISETP.GE.AND P3, PT, R27, R116, PT ;  /* 0x000000741b00720c */ /* 0x000fe40003f66270 */
[-C--:B------:R-:W-:Y:S02]  /*0940*/  LEA.HI.SX32 R25, R25, R6.reuse, 0x1b ;  /* 0x0000000619197211 */ /* 0x080fe400078fdaff */
[C---:B------:R-:W-:Y:S02]  /*0950*/  IADD3 R27, R6.reuse, 0xa0, RZ ;  /* 0x000000a0061b7810 */ /* 0x040fe40007ffe0ff */
[-C--:B------:R-:W-:Y:S02]  /*0960*/  LEA.HI.SX32 R14, R21, R6.reuse, 0x1b ;  /* 0x00000006150e7211 */ /* 0x080fe400078fdaff */
[----:B------:R-:W-:Y:S02]  /*0970*/  IADD3 R21, R6, 0xc0, RZ ;  /* 0x000000c006157810 */ /* 0x000fe40007ffe0ff */
[----:B------:R-:W-:-:S02]  /*0980*/  LEA.HI.SX32 R16, R27, R6, 0x1b ;  /* 0x000000061b107211 */ /* 0x000fc400078fdaff */
[----:B------:R-:W-:Y:S02]  /*0990*/  IADD3 R27, R6, 0x100, RZ ;  /* 0x00000100061b7810 */ /* 0x000fe40007ffe0ff */
[----:B------:R-:W-:Y:S02]  /*09a0*/  LEA R14, R14, UR5, 0x2 ;  /* 0x000000050e0e7c11 */ /* 0x000fe4000f8e10ff */
[----:B------:R-:W-:Y:S02]  /*09b0*/  ISETP.GE.AND P5, PT, R31, R116, PT ;  /* 0x000000741f00720c */ /* 0x000fe40003fa6270 */
[----:B------:R-:W-:Y:S02]  /*09c0*/  LEA.HI.SX32 R21, R21, R6, 0x1b ;  /* 0x0000000615157211 */ /* 0x000fe400078fdaff */
[----:B------:R-:W-:Y:S02]  /*09d0*/  LEA R16, R16, UR5, 0x2 ;  /* 0x0000000510107c11 */ /* 0x000fe4000f8e10ff */
[----:B------:R-:W-:-:S02]  /*09e0*/  IADD3 R31, R6, 0x120, RZ ;  /* 0x00000120061f7810 */ /* 0x000fc40007ffe0ff */
[-C--:B------:R-:W-:Y:S02]  /*09f0*/  LEA.HI.SX32 R27, R27, R6.reuse, 0x1b ;  /* 0x000000061b1b7211 */ /* 0x080fe400078fdaff */
[----:B------:R-:W-:Y:S01]  /*0a00*/  LEA.HI.SX32 R31, R31, R6, 0x1b ;  /* 0x000000061f1f7211 */ /* 0x000fe200078fdaff */
[----:B------:R-:W-:Y:S01]  /*0a10*/  HFMA2.MMA R42, -RZ, RZ, 0, 0 ;  /* 0x00000000ff2a7435 */ /* 0x000fe200000001ff */
[----:B--2---:R0:W-:Y:S02]  /*0a20*/  STS [R11], R12 ;  /* 0x0000000c0b007388 */ /* 0x0041e40000000800 */
[----:B0-----:R-:W-:Y:S02]  /*0a30*/  LEA R12, R13, UR5, 0x2 ;  /* 0x000000050d0c7c11 */ /* 0x001fe4000f8e10ff */
[----:B------:R-:W-:Y:S02]  /*0a40*/  LEA R13, R15, UR5, 0x2 ;  /* 0x000000050f0d7c11 */ /* 0x000fe4000f8e10ff */
[----:B------:R-:W-:-:S02]  /*0a50*/  LEA R15, R25, UR5, 0x2 ;  /* 0x00000005190f7c11 */ /* 0x000fc4000f8e10ff */
[----:B------:R-:W-:Y:S01]  /*0a60*/  IADD3 R25, R6, 0xe0, RZ ;  /* 0x000000e006197810 */ /* 0x000fe20007ffe0ff */
[----:B---3--:R0:W-:Y:S03]  /*0a70*/  STS [R12+0x80], R17 ;  /* 0x000080110c007388 */ /* 0x0081e60000000800 */
[----:B------:R-:W-:Y:S01]  /*0a80*/  LEA.HI.SX32 R25, R25, R6, 0x1b ;  /* 0x0000000619197211 */ /* 0x000fe200078fdaff */
[----:B------:R2:W-:Y:S04]  /*0a90*/  STS [R13+0x100], R18 ;  /* 0x000100120d007388 */ /* 0x0005e80000000800 */
[----:B----4-:R3:W-:Y:S01]  /*0aa0*/  STS [R14+0x180], R19 ;  /* 0x000180130e007388 */ /* 0x0107e20000000800 */
[----:B0-----:R-:W-:-:S03]  /*0ab0*/  LEA R17, R21, UR5, 0x2 ;  /* 0x0000000515117c11 */ /* 0x001fc6000f8e10ff */
[----:B------:R-:W-:Y:S01]  /*0ac0*/  STS [R15+0x200], R20 ;  /* 0x000200140f007388 */ /* 0x000fe20000000800 */
[----:B--2---:R-:W-:-:S03]  /*0ad0*/  LEA R18, R25, UR5, 0x2 ;  /* 0x0000000519127c11 */ /* 0x004fc6000f8e10ff */
[----:B------:R0:W-:Y:S01]  /*0ae0*/  STS [R16+0x280], R23 ;  /* 0x0002801710007388 */ /* 0x0001e20000000800 */
[----:B---3--:R-:W-:Y:S02]  /*0af0*/  LEA R19, R27, UR5, 0x2 ;  /* 0x000000051b137c11 */ /* 0x008fe4000f8e10ff */
[C---:B------:R-:W-:Y:S01]  /*0b00*/  IADD3 R25, R6.reuse, 0x180, RZ ;  /* 0x0000018006197810 */ /* 0x040fe20007ffe0ff */
[----:B------:R-:W-:Y:S01]  /*0b10*/  STS [R17+0x300], R22 ;  /* 0x0003001611007388 */ /* 0x000fe20000000800 */
[C---:B------:R-:W-:Y:S02]  /*0b20*/  IADD3 R27, R6.reuse, 0x1a0, RZ ;  /* 0x000001a0061b7810 */ /* 0x040fe40007ffe0ff */
[----:B------:R-:W-:Y:S02]  /*0b30*/  LEA.HI.SX32 R21, R41, R6, 0x1b ;  /* 0x0000000629157211 */ /* 0x000fe400078fdaff */
[----:B0-----:R-:W-:Y:S01]  /*0b40*/  IADD3 R23, R6, 0x160, RZ ;  /* 0x0000016006177810 */ /* 0x001fe20007ffe0ff */
[----:B------:R-:W-:Y:S01]  /*0b50*/  STS [R18+0x380], R29 ;  /* 0x0003801d12007388 */ /* 0x000fe20000000800 */
[----:B------:R-:W-:-:S02]  /*0b60*/  LEA R20, R31, UR5, 0x2 ;  /* 0x000000051f147c11 */ /* 0x000fc4000f8e10ff */
[C---:B------:R-:W-:Y:S01]  /*0b70*/  IADD3 R31, R6.reuse, 0x1c0, RZ ;  /* 0x000001c0061f7810 */ /* 0x040fe20007ffe0ff */
[----:B------:R0:W-:Y:S01]  /*0b80*/  STS [R19+0x400], R24 ;  /* 0x0004001813007388 */ /* 0x0001e20000000800 */
[-C--:B------:R-:W-:Y:S02]  /*0b90*/  LEA.HI.SX32 R23, R23, R6.reuse, 0x1b ;  /* 0x0000000617177211 */ /* 0x080fe400078fdaff */
[----:B------:R-:W-:Y:S02]  /*0ba0*/  IADD3 R41, R6, 0x1e0, RZ ;  /* 0x000001e006297810 */ /* 0x000fe40007ffe0ff */
[-C--:B------:R-:W-:Y:S02]  /*0bb0*/  LEA.HI.SX32 R25, R25, R6.reuse, 0x1b ;  /* 0x0000000619197211 */ /* 0x080fe400078fdaff */
[----:B------:R-:W-:Y:S02]  /*0bc0*/  LEA R21, R21, UR5, 0x2 ;  /* 0x0000000515157c11 */ /* 0x000fe4000f8e10ff */
[----:B0-----:R-:W-:-:S02]  /*0bd0*/  LEA.HI.SX32 R24, R27, R6, 0x1b ;  /* 0x000000061b187211 */ /* 0x001fc400078fdaff */
[----:B------:R-:W-:Y:S02]  /*0be0*/  SHF.L.U32 R27, R6, 0x4, RZ ;  /* 0x00000004061b7819 */ /* 0x000fe400000006ff */
        /* <DEDUP_REMOVED lines=34> */
[----:B0-----:R-:W-:Y:S01]  /*0e10*/  HFMA2.MMA R30, -RZ, RZ, 0, 0 ;  /* 0x00000000ff1e7435 */ /* 0x001fe200000001ff */
[----:B------:R-:W-:-:S04]  /*0e20*/  MOV R28, RZ ;  /* 0x000000ff001c7202 */ /* 0x000fc80000000f00 */
[----:B------:R-:W2:Y:S01]  /*0e30*/  @!P0 LDG.E R81, desc[UR8][R96.64+0x180] ;  /* 0x0001800860518981 */ /* 0x000ea2000c1e1900 */
[----:B------:R-:W-:Y:S01]  /*0e40*/  ISETP.GE.AND P0, PT, R51, R116, PT ;  /* 0x000000743300720c */ /* 0x000fe20003f06270 */
[----:B------:R-:W-:-:S03]  /*0e50*/  HFMA2.MMA R51, -RZ, RZ, 0, 0 ;  /* 0x00000000ff337435 */ /* 0x000fc600000001ff */
[----:B------:R-:W3:Y:S01]  /*0e60*/  @!P2 LDG.E R30, desc[UR8][R96.64+0x100] ;  /* 0x00010008601ea981 */ /* 0x000ee2000c1e1900 */
[----:B------:R-:W-:-:S03]  /*0e70*/  ISETP.GE.AND P2, PT, R9, R116, PT ;  /* 0x000000740900720c */ /* 0x000fc60003f46270 */
[----:B------:R-:W4:Y:S01]  /*0e80*/  @!P1 LDG.E R77, desc[UR8][R96.64+0x80] ;  /* 0x00008008604d9981 */ /* 0x000f22000c1e1900 */
[-C--:B------:R-:W-:Y:S02]  /*0e90*/  ISETP.GE.AND P1, PT, R49, R116.reuse, PT ;  /* 0x000000743100720c */ /* 0x080fe40003f26270 */
[----:B------:R-:W-:Y:S01]  /*0ea0*/  MOV R49, RZ ;  /* 0x000000ff00317202 */ /* 0x000fe20000000f00 */
[----:B------:R-:W2:Y:S01]  /*0eb0*/  @!P6 LDG.E R32, desc[UR8][R96.64+0x200] ;  /* 0x000200086020e981 */ /* 0x000ea2000c1e1900 */
[----:B------:R-:W-:-:S03]  /*0ec0*/  ISETP.GE.AND P6, PT, R55, R116, PT ;  /* 0x000000743700720c */ /* 0x000fc60003fc6270 */
[----:B------:R-:W2:Y:S01]  /*0ed0*/  @!P5 LDG.E R51, desc[UR8][R96.64+0x380] ;  /* 0x000380086033d981 */ /* 0x000ea2000c1e1900 */
[----:B------:R-:W-:-:S03]  /*0ee0*/  ISETP.GE.AND P5, PT, R57, R116, PT ;  /* 0x000000743900720c */ /* 0x000fc60003fa6270 */
[----:B------:R-:W2:Y:S01]  /*0ef0*/  @!P4 LDG.E R49, desc[UR8][R96.64+0x280] ;  /* 0x000280086031c981 */ /* 0x000ea2000c1e1900 */
[-C--:B------:R-:W-:Y:S01]  /*0f00*/  ISETP.GE.AND P4, PT, R53, R116.reuse, PT ;  /* 0x000000743500720c */ /* 0x080fe20003f86270 */
[----:B------:R-:W-:Y:S02]  /*0f10*/  HFMA2.MMA R53, -RZ, RZ, 0, 0 ;  /* 0x00000000ff357435 */ /* 0x000fe400000001ff */
[----:B------:R-:W2:Y:S01]  /*0f20*/  @!P3 LDG.E R34, desc[UR8][R96.64+0x300] ;  /* 0x000300086022b981 */ /* 0x000ea2000c1e1900 */
[----:B------:R-:W-:-:S03]  /*0f30*/  ISETP.GE.AND P3, PT, R59, R116, PT ;  /* 0x000000743b00720c */ /* 0x000fc60003f66270 */
[----:B------:R-:W3:Y:S01]  /*0f40*/  @!P2 LDG.E R28, desc[UR8][R96.64] ;  /* 0x00000008601ca981 */ /* 0x000ee2000c1e1900 */
[----:B------:R-:W-:-:S03]  /*0f50*/  ISETP.GE.AND P2, PT, R73, R116, PT ;  /* 0x000000744900720c */ /* 0x000fc60003f46270 */
[----:B------:R-:W2:Y:S01]  /*0f60*/  @!P1 LDG.E R36, desc[UR8][R96.64+0x400] ;  /* 0x0004000860249981 */ /* 0x000ea2000c1e1900 */
[----:B------:R-:W-:Y:S02]  /*0f70*/  ISETP.GE.AND P1, PT, R75, R116, PT ;  /* 0x000000744b00720c */ /* 0x000fe40003f26270 */
[----:B------:R-:W-:Y:S01]  /*0f80*/  MOV R55, RZ ;  /* 0x000000ff00377202 */ /* 0x000fe20000000f00 */
[----:B------:R-:W2:Y:S01]  /*0f90*/  @!P0 LDG.E R53, desc[UR8][R96.64+0x480] ;  /* 0x0004800860358981 */ /* 0x000ea2000c1e1900 */
[----:B------:R-:W-:Y:S02]  /*0fa0*/  MOV R57, RZ ;  /* 0x000000ff00397202 */ /* 0x000fe40000000f00 */
[----:B------:R-:W-:Y:S01]  /*0fb0*/  MOV R59, RZ ;  /* 0x000000ff003b7202 */ /* 0x000fe20000000f00 */
[----:B------:R-:W2:Y:S04]  /*0fc0*/  @!P4 LDG.E R38, desc[UR8][R96.64+0x500] ;  /* 0x000500086026c981 */ /* 0x000ea8000c1e1900 */
[----:B------:R-:W2:Y:S04]  /*0fd0*/  @!P6 LDG.E R55, desc[UR8][R96.64+0x580] ;  /* 0x000580086037e981 */ /* 0x000ea8000c1e1900 */
[----:B------:R-:W2:Y:S04]  /*0fe0*/  @!P5 LDG.E R40, desc[UR8][R96.64+0x600] ;  /* 0x000600086028d981 */ /* 0x000ea8000c1e1900 */
[----:B------:R-:W2:Y:S04]  /*0ff0*/  @!P3 LDG.E R57, desc[UR8][R96.64+0x680] ;  /* 0x000680086039b981 */ /* 0x000ea8000c1e1900 */
[----:B------:R-:W2:Y:S04]  /*1000*/  @!P2 LDG.E R42, desc[UR8][R96.64+0x700] ;  /* 0x00070008602aa981 */ /* 0x000ea8000c1e1900 */
[----:B------:R-:W2:Y:S01]  /*1010*/  @!P1 LDG.E R59, desc[UR8][R96.64+0x780] ;  /* 0x00078008603b9981 */ /* 0x000ea2000c1e1900 */
[----:B------:R-:W-:Y:S01]  /*1020*/  ULDC.U8 UR6, c[0x0][0x22e] ;  /* 0x00008b8000067ab9 */ /* 0x000fe20000000000 */
[----:B------:R-:W-:Y:S02]  /*1030*/  BSSY B0, `(.L_x_1400) ;  /* 0x0000052000007945 */ /* 0x000fe40003800000 */
[----:B---3--:R-:W-:Y:S04]  /*1040*/  STS [R11], R28 ;  /* 0x0000001c0b007388 */ /* 0x008fe80000000800 */
[----:B----4-:R-:W-:Y:S04]  /*1050*/  STS [R12+0x80], R77 ;  /* 0x0000804d0c007388 */ /* 0x010fe80000000800 */
[----:B------:R-:W-:Y:S04]  /*1060*/  STS [R13+0x100], R30 ;  /* 0x0001001e0d007388 */ /* 0x000fe80000000800 */
[----:B--2---:R-:W-:Y:S04]  /*1070*/  STS [R14+0x180], R81 ;  /* 0x000180510e007388 */ /* 0x004fe80000000800 */
        /* <DEDUP_REMOVED lines=77> */
.L_x_1401:
[----:B------:R-:W-:Y:S05]  /*1550*/  BSYNC B0 ;  /* 0x0000000000007941 */ /* 0x000fea0003800000 */
.L_x_1400:
        /* <DEDUP_REMOVED lines=37> */
.L_x_1403:
[----:B------:R-:W-:Y:S05]  /*17b0*/  BSYNC B0 ;  /* 0x0000000000007941 */ /* 0x000fea0003800000 */
.L_x_1402:
        /* <DEDUP_REMOVED lines=35> */
.L_x_1405:
[----:B------:R-:W-:Y:S05]  /*19f0*/  BSYNC B0 ;  /* 0x0000000000007941 */ /* 0x000fea0003800000 */
.L_x_1404:
        /* <DEDUP_REMOVED lines=37> */
.L_x_1407:
[----:B------:R-:W-:Y:S05]  /*1c50*/  BSYNC B0 ;  /* 0x0000000000007941 */ /* 0x000fea0003800000 */
.L_x_1406:
        /* <DEDUP_REMOVED lines=35> */
.L_x_1409:
[----:B------:R-:W-:Y:S05]  /*1e90*/  BSYNC B0 ;  /* 0x0000000000007941 */ /* 0x000fea0003800000 */
.L_x_1408:
        /* <DEDUP_REMOVED lines=37> */
.L_x_1411:
[----:B------:R-:W-:Y:S05]  /*20f0*/  BSYNC B0 ;  /* 0x0000000000007941 */ /* 0x000fea0003800000 */
.L_x_1410:
        /* <DEDUP_REMOVED lines=35> */
.L_x_1413:
[----:B------:R-:W-:Y:S05]  /*2330*/  BSYNC B0 ;  /* 0x0000000000007941 */ /* 0x000fea0003800000 */
.L_x_1412:
        /* <DEDUP_REMOVED lines=37> */
.L_x_1415:
[----:B------:R-:W-:Y:S05]  /*2590*/  BSYNC B0 ;  /* 0x0000000000007941 */ /* 0x000fea0003800000 */
.L_x_1414:
        /* <DEDUP_REMOVED lines=35> */
.L_x_1417:
[----:B------:R-:W-:Y:S05]  /*27d0*/  BSYNC B0 ;  /* 0x0000000000007941 */ /* 0x000fea0003800000 */
.L_x_1416:
        /* <DEDUP_REMOVED lines=41> */
.L_x_1419:
[----:B------:R-:W-:Y:S05]  /*2a70*/  BSYNC B0 ;  /* 0x0000000000007941 */ /* 0x000fea0003800000 */
.L_x_1418:
        /* <DEDUP_REMOVED lines=33> */
.L_x_1421:
[----:B------:R-:W-:Y:S05]  /*2c90*/  BSYNC B0 ;  /* 0x0000000000007941 */ /* 0x000fea0003800000 */
.L_x_1420:
        /* <DEDUP_REMOVED lines=33> */
.L_x_1423:
[----:B------:R-:W-:Y:S05]  /*2eb0*/  BSYNC B0 ;  /* 0x0000000000007941 */ /* 0x000fea0003800000 */
.L_x_1422:
        /* <DEDUP_REMOVED lines=33> */
.L_x_1425:
[----:B------:R-:W-:Y:S05]  /*30d0*/  BSYNC B0 ;  /* 0x0000000000007941 */ /* 0x000fea0003800000 */
.L_x_1424:
        /* <DEDUP_REMOVED lines=33> */
.L_x_1427:
[----:B------:R-:W-:Y:S05]  /*32f0*/  BSYNC B0 ;  /* 0x0000000000007941 */ /* 0x000fea0003800000 */
.L_x_1426:
        /* <DEDUP_REMOVED lines=33> */
.L_x_1429:
[----:B------:R-:W-:Y:S05]  /*3510*/  BSYNC B0 ;  /* 0x0000000000007941 */ /* 0x000fea0003800000 */
.L_x_1428:
        /* <DEDUP_REMOVED lines=33> */
.L_x_1431:
[----:B------:R-:W-:Y:S05]  /*3730*/  BSYNC B0 ;  /* 0x0000000000007941 */ /* 0x000fea0003800000 */
.L_x_1430:
        /* <DEDUP_REMOVED lines=35> */
.L_x_1435:
        /* <DEDUP_REMOVED lines=12> */
[----:B------:R-:W-:Y:S01]  /*3a30*/  UIMAD UR5, UR4, -0x200, UR28 ;  /* 0xfffffe00040578a4 */ /* 0x000fe2000f8e021c */
[----:B------:R-:W-:Y:S01]  /*3a40*/  FMUL.FTZ R139, R43, R42 ;  /* 0x0000002a2b8b7220 */ /* 0x000fe20000410000 */
[----:B------:R-:W-:Y:S01]  /*3a50*/  FMUL.FTZ R149, R41, R40 ;  /* 0x0000002829957220 */ /* 0x000fe20000410000 */
[----:B------:R-:W4:Y:S01]  /*3a60*/  S2R R79, SR_TID.X ;  /* 0x00000000004f7919 */ /* 0x000f220000002100 */
[----:B------:R-:W-:Y:S01]  /*3a70*/  FMUL.FTZ R150, R39, R38 ;  /* 0x0000002627967220 */ /* 0x000fe20000410000 */
[----:B------:R-:W-:Y:S01]  /*3a80*/  FMUL.FTZ R151, R37, R36 ;  /* 0x0000002425977220 */ /* 0x000fe20000410000 */
[----:B------:R-:W-:Y:S01]  /*3a90*/  MOV R116, UR5 ;  /* 0x0000000500747c02 */ /* 0x000fe20008000f00 */
[----:B------:R-:W-:Y:S01]  /*3aa0*/  FMUL.FTZ R140, R35, R34 ;  /* 0x00000022238c7220 */ /* 0x000fe20000410000 */
[----:B------:R-:W-:Y:S01]  /*3ab0*/  FMUL.FTZ R147, R33, R32 ;  /* 0x0000002021937220 */ /* 0x000fe20000410000 */
[----:B------:R-:W-:Y:S01]  /*3ac0*/  FMUL.FTZ R146, R29, R28 ;  /* 0x0000001c1d927220 */ /* 0x000fe20000410000 */
[----:B------:R-:W-:Y:S01]  /*3ad0*/  FMUL.FTZ R148, R31, R30 ;  /* 0x0000001e1f947220 */ /* 0x000fe20000410000 */
[----:B------:R-:W-:Y:S01]  /*3ae0*/  FMUL.FTZ R152, R45, R44 ;  /* 0x0000002c2d987220 */ /* 0x000fe20000410000 */
[----:B------:R-:W-:-:S04]  /*3af0*/  IMAD R153, R3, UR20, RZ ;  /* 0x0000001403997c24 */ /* 0x000fc8000f8e02ff */
[----:B------:R-:W-:Y:S02]  /*3b00*/  IMAD R153, R0, UR21, R153 ;  /* 0x0000001500997c24 */ /* 0x000fe4000f8e0299 */
[----:B---3--:R-:W-:Y:S01]  /*3b10*/  FMUL.FTZ R51, R48, 1.4426950216293334961 ;  /* 0x3fb8aa3b30337820 */ /* 0x008fe20000410000 */
[C---:B------:R-:W-:Y:S01]  /*3b20*/  FMUL.FTZ R50, R49.reuse, R28 ;  /* 0x0000001c31327220 */ /* 0x040fe20000410000 */
[----:B------:R-:W-:Y:S02]  /*3b30*/  FMUL.FTZ R48, R49, R32 ;  /* 0x0000002031307220 */ /* 0x000fe40000410000 */
        /* <DEDUP_REMOVED lines=11> */
[----:B------:R-:W-:-:S02]  /*3bf0*/  FMUL.FTZ R104, R51, R28 ;  /* 0x0000001c33687220 */ /* 0x000fc40000410000 */
        /* <DEDUP_REMOVED lines=14> */
[----:B------:R3:W-:Y:S08]  /*3ce0*/  MUFU.COS R109, R50 ;  /* 0x00000032006d7308 */ /* 0x0007f00000000000 */
[----:B------:R5:W-:Y:S01]  /*3cf0*/  MUFU.EX2 R117, R48 ;  /* 0x0000003000757308 */ /* 0x000be20000000800 */
[----:B---3--:R-:W-:-:S04]  /*3d00*/  FMUL.FTZ R50, R49, R42 ;  /* 0x0000002a31327220 */ /* 0x008fc80000410000 */
[----:B------:R-:W-:Y:S01]  /*3d10*/  FMUL.RZ R56, R50, 0.15915493667125701904 ;  /* 0x3e22f98332387820 */ /* 0x000fe2000040c000 */
[C---:B------:R-:W-:Y:S02]  /*3d20*/  FMUL.FTZ R50, R49.reuse, R44 ;  /* 0x0000002c31327220 */ /* 0x040fe40000410000 */
[----:B------:R-:W3:Y:S01]  /*3d30*/  MUFU.SIN R126, R55 ;  /* 0x00000037007e7308 */ /* 0x000ee20000000400 */
[----:B-----5:R-:W-:Y:S01]  /*3d40*/  FMUL.FTZ R48, R49, R46 ;  /* 0x0000002e31307220 */ /* 0x020fe20000410000 */
[----:B------:R-:W-:Y:S01]  /*3d50*/  FMUL.RZ R59, R50, 0.15915493667125701904 ;  /* 0x3e22f983323b7820 */ /* 0x000fe2000040c000 */
[----:B------:R-:W-:Y:S02]  /*3d60*/  FMUL.FTZ R50, R51, R44 ;  /* 0x0000002c33327220 */ /* 0x000fe40000410000 */
[----:B------:R-:W-:Y:S01]  /*3d70*/  FMUL.RZ R85, R48, 0.15915493667125701904 ;  /* 0x3e22f98330557820 */ /* 0x000fe2000040c000 */
[----:B------:R-:W-:Y:S02]  /*3d80*/  FMUL.FTZ R48, R49, R60 ;  /* 0x0000003c31307220 */ /* 0x000fe40000410000 */
[----:B------:R-:W-:Y:S02]  /*3d90*/  MUFU.SIN R119, R56 ;  /* 0x0000003800777308 */ /* 0x000fe40000000400 */
[----:B------:R-:W-:-:S06]  /*3da0*/  FMUL.RZ R124, R48, 0.15915493667125701904 ;  /* 0x3e22f983307c7820 */ /* 0x000fcc000040c000 */
[----:B------:R5:W-:Y:S01]  /*3db0*/  MUFU.COS R121, R56 ;  /* 0x0000003800797308 */ /* 0x000be20000000000 */
[----:B---3--:R-:W-:-:S07]  /*3dc0*/  FMUL.FTZ R126, R117, R126 ;  /* 0x0000007e757e7220 */ /* 0x008fce0000410000 */
[----:B------:R-:W3:Y:S01]  /*3dd0*/  MUFU.COS R128, R55 ;  /* 0x0000003700807308 */ /* 0x000ee20000000000 */
[----:B-----5:R-:W-:-:S07]  /*3de0*/  FMUL.FTZ R56, R51, R46 ;  /* 0x0000002e33387220 */ /* 0x020fce0000410000 */
[----:B------:R-:W-:Y:S08]  /*3df0*/  MUFU.SIN R55, R59 ;  /* 0x0000003b00377308 */ /* 0x000ff00000000400 */
[----:B------:R4:W-:Y:S01]  /*3e00*/  MUFU.COS R57, R59 ;  /* 0x0000003b00397308 */ /* 0x0009e20000000000 */
[----:B---3--:R-:W-:Y:S01]  /*3e10*/  FMUL.FTZ R128, R117, R128 ;  /* 0x0000008075807220 */ /* 0x008fe20000410000 */
[----:B------:R-:W-:-:S04]  /*3e20*/  FMUL.FTZ R117, R49, R64 ;  /* 0x0000004031757220 */ /* 0x000fc80000410000 */
[----:B------:R-:W-:Y:S02]  /*3e30*/  FMUL.RZ R117, R117, 0.15915493667125701904 ;  /* 0x3e22f98375757820 */ /* 0x000fe4000040c000 */
[----:B------:R-:W-:Y:S01]  /*3e40*/  MUFU.SIN R123, R85 ;  /* 0x00000055007b7308 */ /* 0x000fe20000000400 */
[----:B----4-:R-:W-:-:S04]  /*3e50*/  SHF.L.U32 R59, R79, 0x4, RZ ;  /* 0x000000044f3b7819 */ /* 0x010fc800000006ff */
[C---:B------:R-:W-:Y:S02]  /*3e60*/  IADD3 R83, R59.reuse, 0xe, RZ ;  /* 0x0000000e3b537810 */ /* 0x040fe40007ffe0ff */
[----:B------:R-:W-:Y:S01]  /*3e70*/  IADD3 R81, R59, 0xf, RZ ;  /* 0x0000000f3b517810 */ /* 0x000fe20007ffe0ff */
[----:B------:R3:W-:Y:S01]  /*3e80*/  MUFU.COS R125, R85 ;  /* 0x00000055007d7308 */ /* 0x0007e20000000000 */
[-C--:B------:R-:W-:Y:S02]  /*3e90*/  ISETP.GE.U32.AND P1, PT, R83, R116.reuse, PT ;  /* 0x000000745300720c */ /* 0x080fe40003f26070 */
[----:B------:R-:W-:Y:S02]  /*3ea0*/  IADD3 R83, R59, 0x9, RZ ;  /* 0x000000093b537810 */ /* 0x000fe40007ffe0ff */
[----:B------:R-:W-:Y:S02]  /*3eb0*/  ISETP.GE.U32.AND P0, PT, R81, R116, PT ;  /* 0x000000745100720c */ /* 0x000fe40003f06070 */
[C---:B------:R-:W-:Y:S01]  /*3ec0*/  IADD3 R81, R59.reuse, 0xb, RZ ;  /* 0x0000000b3b517810 */ /* 0x040fe20007ffe0ff */
[----:B------:R-:W4:Y:S01]  /*3ed0*/  MUFU.EX2 R56, R56 ;  /* 0x0000003800387308 */ /* 0x000f220000000800 */
[----:B---3--:R-:W-:-:S02]  /*3ee0*/  IADD3 R85, R59, 0xd, RZ ;  /* 0x0000000d3b557810 */ /* 0x008fc40007ffe0ff */
[----:B------:R-:W-:Y:S01]  /*3ef0*/  ISETP.GE.U32.AND P6, PT, R83, R116, PT ;  /* 0x000000745300720c */ /* 0x000fe20003fc6070 */
[----:B------:R-:W-:Y:S01]  /*3f00*/  FMUL.FTZ R83, R49, R62 ;  /* 0x0000003e31537220 */ /* 0x000fe20000410000 */
[-C--:B------:R-:W-:Y:S02]  /*3f10*/  ISETP.GE.U32.AND P2, PT, R85, R116.reuse, PT ;  /* 0x000000745500720c */ /* 0x080fe40003f46070 */
[----:B------:R-:W-:Y:S01]  /*3f20*/  IADD3 R85, R59, 0x7, RZ ;  /* 0x000000073b557810 */ /* 0x000fe20007ffe0ff */
[----:B------:R-:W-:Y:S01]  /*3f30*/  MUFU.SIN R105, R52 ;  /* 0x0000003400697308 */ /* 0x000fe20000000400 */
[----:B------:R-:W-:Y:S01]  /*3f40*/  ISETP.GE.U32.AND P4, PT, R81, R116, PT ;  /* 0x000000745100720c */ /* 0x000fe20003f86070 */
[----:B------:R-:W-:Y:S01]  /*3f50*/  FMUL.FTZ R81, R51, R60 ;  /* 0x0000003c33517220 */ /* 0x000fe20000410000 */
[----:B------:R-:W-:Y:S01]  /*3f60*/  FMUL.RZ R127, R83, 0.15915493667125701904 ;  /* 0x3e22f983537f7820 */ /* 0x000fe2000040c000 */
[----:B------:R-:W-:Y:S02]  /*3f70*/  IADD3 R83, R59, 0x6, RZ ;  /* 0x000000063b537810 */ /* 0x000fe40007ffe0ff */
[----:B------:R-:W-:-:S02]  /*3f80*/  ISETP.GE.U32.AND P5, PT, R85, R116, PT ;  /* 0x000000745500720c */ /* 0x000fc40003fa6070 */
[----:B------:R3:W-:Y:S01]  /*3f90*/  MUFU.COS R107, R52 ;  /* 0x00000034006b7308 */ /* 0x0007e20000000000 */
[----:B----4-:R-:W-:Y:S01]  /*3fa0*/  FMUL.FTZ R123, R56, R123 ;  /* 0x0000007b387b7220 */ /* 0x010fe20000410000 */
[----:B------:R-:W-:Y:S02]  /*3fb0*/  IADD3 R115, R59, 0xc, RZ ;  /* 0x0000000c3b737810 */ /* 0x000fe40007ffe0ff */
[----:B------:R-:W-:Y:S02]  /*3fc0*/  FSEL R139, R139, RZ, !P5 ;  /* 0x000000ff8b8b7208 */ /* 0x000fe40006800000 */
[----:B------:R-:W-:Y:S02]  /*3fd0*/  ISETP.GE.U32.AND P3, PT, R115, R116, PT ;  /* 0x000000747300720c */ /* 0x000fe40003f66070 */
[----:B------:R-:W-:Y:S01]  /*3fe0*/  MUFU.SIN R122, R54 ;  /* 0x00000036007a7308 */ /* 0x000fe20000000400 */
[----:B---3--:R-:W-:Y:S01]  /*3ff0*/  FMUL.FTZ R52, R51, R42 ;  /* 0x0000002a33347220 */ /* 0x008fe20000410000 */
[----:B------:R-:W-:-:S06]  /*4000*/  IADD3 R115, R59, 0x4, RZ ;  /* 0x000000043b737810 */ /* 0x000fcc0007ffe0ff */
[----:B------:R-:W-:Y:S08]  /*4010*/  MUFU.COS R58, R54 ;  /* 0x00000036003a7308 */ /* 0x000ff00000000000 */
[----:B------:R-:W3:Y:S08]  /*4020*/  MUFU.EX2 R54, R52 ;  /* 0x0000003400367308 */ /* 0x000ef00000000800 */
[----:B------:R-:W4:Y:S08]  /*4030*/  MUFU.EX2 R113, R113 ;  /* 0x0000007100717308 */ /* 0x000f300000000800 */
[----:B------:R-:W5:Y:S01]  /*4040*/  MUFU.EX2 R120, R120 ;  /* 0x0000007800787308 */ /* 0x000f620000000800 */
[C---:B---3--:R-:W-:Y:S01]  /*4050*/  FMUL.FTZ R121, R54.reuse, R121 ;  /* 0x0000007936797220 */ /* 0x048fe20000410000 */
[----:B------:R-:W-:-:S04]  /*4060*/  FMUL.FTZ R119, R54, R119 ;  /* 0x0000007736777220 */ /* 0x000fc80000410000 */
[----:B------:R-:W-:Y:S02]  /*4070*/  FSEL R138, R121, 1, !P5 ;  /* 0x3f800000798a7808 */ /* 0x000fe40006800000 */
[----:B------:R-:W3:Y:S01]  /*4080*/  MUFU.EX2 R118, R118 ;  /* 0x0000007600767308 */ /* 0x000ee20000000800 */
[----:B------:R-:W-:Y:S01]  /*4090*/  FSEL R143, R119, RZ, !P5 ;  /* 0x000000ff778f7208 */ /* 0x000fe20006800000 */
[C---:B----4-:R-:W-:Y:S01]  /*40a0*/  FMUL.FTZ R122, R113.reuse, R122 ;  /* 0x0000007a717a7220 */ /* 0x050fe20000410000 */
[----:B------:R-:W-:Y:S01]  /*40b0*/  FMUL.FTZ R134, R113, R58 ;  /* 0x0000003a71867220 */ /* 0x000fe20000410000 */
[----:B------:R-:W-:Y:S01]  /*40c0*/  IADD3 R113, R59, 0x3, RZ ;  /* 0x000000033b717810 */ /* 0x000fe20007ffe0ff */
[----:B------:R-:W-:-:S03]  /*40d0*/  FMUL.FTZ R119, R61, R60 ;  /* 0x0000003c3d777220 */ /* 0x000fc60000410000 */
[----:B------:R-:W-:Y:S01]  /*40e0*/  MUFU.SIN R48, R124 ;  /* 0x0000007c00307308 */ /* 0x000fe20000000400 */
[C---:B-----5:R-:W-:Y:S01]  /*40f0*/  FMUL.FTZ R133, R120.reuse, R111 ;  /* 0x0000006f78857220 */ /* 0x060fe20000410000 */
[----:B------:R-:W-:Y:S01]  /*4100*/  FMUL.FTZ R132, R120, R109 ;  /* 0x0000006d78847220 */ /* 0x000fe20000410000 */
[----:B------:R-:W-:-:S05]  /*4110*/  IADD3 R111, R59, 0x2, RZ ;  /* 0x000000023b6f7810 */ /* 0x000fca0007ffe0ff */
[----:B------:R4:W-:Y:S01]  /*4120*/  MUFU.COS R52, R124 ;  /* 0x0000007c00347308 */ /* 0x0009e20000000000 */
[C---:B---3--:R-:W-:Y:S01]  /*4130*/  FMUL.FTZ R130, R118.reuse, R107 ;  /* 0x0000006b76827220 */ /* 0x048fe20000410000 */
[----:B------:R-:W-:Y:S01]  /*4140*/  FMUL.FTZ R131, R118, R105 ;  /* 0x0000006976837220 */ /* 0x000fe20000410000 */
[----:B------:R-:W-:-:S05]  /*4150*/  IADD3 R107, R59, 0x1, RZ ;  /* 0x000000013b6b7810 */ /* 0x000fca0007ffe0ff */
[----:B------:R-:W3:Y:S01]  /*4160*/  MUFU.EX2 R100, R100 ;  /* 0x0000006400647308 */ /* 0x000ee20000000800 */
[----:B----4-:R-:W-:Y:S01]  /*4170*/  FMUL.FTZ R124, R56, R125 ;  /* 0x0000007d387c7220 */ /* 0x010fe20000410000 */
[----:B------:R-:W-:Y:S01]  /*4180*/  FMUL.FTZ R56, R47, R46 ;  /* 0x0000002e2f387220 */ /* 0x000fe20000410000 */
[----:B------:R-:W-:-:S03]  /*4190*/  FSEL R125, R123, RZ, !P6 ;  /* 0x000000ff7b7d7208 */ /* 0x000fc60007000000 */
[----:B------:R-:W-:Y:S02]  /*41a0*/  FSEL R124, R124, 1, !P6 ;  /* 0x3f8000007c7c7808 */ /* 0x000fe40007000000 */
[----:B------:R-:W4:Y:S08]  /*41b0*/  MUFU.EX2 R102, R102 ;  /* 0x0000006600667308 */ /* 0x000f300000000800 */
[----:B------:R5:W0:Y:S01]  /*41c0*/  MUFU.EX2 R85, R81 ;  /* 0x0000005100557308 */ /* 0x000a220000000800 */
[C---:B---3--:R-:W-:Y:S01]  /*41d0*/  FMUL.FTZ R101, R100.reuse, R101 ;  /* 0x0000006564657220 */ /* 0x048fe20000410000 */
[----:B------:R-:W-:Y:S01]  /*41e0*/  FMUL.FTZ R89, R100, R89 ;  /* 0x0000005964597220 */ /* 0x000fe20000410000 */
[----:B------:R-:W-:-:S05]  /*41f0*/  FMUL.FTZ R100, R51, R66 ;  /* 0x0000004233647220 */ /* 0x000fca0000410000 */
[----:B------:R-:W3:Y:S01]  /*4200*/  MUFU.EX2 R50, R50 ;  /* 0x0000003200327308 */ /* 0x000ee20000000800 */
[----:B-----5:R-:W-:Y:S01]  /*4210*/  FSEL R81, R56, RZ, !P6 ;  /* 0x000000ff38517208 */ /* 0x020fe20007000000 */
[C---:B----4-:R-:W-:Y:S01]  /*4220*/  FMUL.FTZ R91, R102.reuse, R91 ;  /* 0x0000005b665b7220 */ /* 0x050fe20000410000 */
[-C--:B------:R-:W-:Y:S01]  /*4230*/  ISETP.GE.U32.AND P6, PT, R83, R116.reuse, PT ;  /* 0x000000745300720c */ /* 0x080fe20003fc6070 */
[----:B------:R-:W-:Y:S01]  /*4240*/  FMUL.FTZ R93, R102, R93 ;  /* 0x0000005d665d7220 */ /* 0x000fe20000410000 */
[----:B------:R-:W-:Y:S02]  /*4250*/  IADD3 R83, R59, 0x5, RZ ;  /* 0x000000053b537810 */ /* 0x000fe40007ffe0ff */
[----:B------:R-:W-:Y:S01]  /*4260*/  FSEL R137, R126, RZ, !P6 ;  /* 0x000000ff7e897208 */ /* 0x000fe20007000000 */
[----:B------:R-:W4:Y:S01]  /*4270*/  MUFU.EX2 R104, R104 ;  /* 0x0000006800687308 */ /* 0x000f220000000800 */
[----:B------:R-:W-:Y:S01]  /*4280*/  ISETP.GE.U32.AND P5, PT, R83, R116, PT ;  /* 0x000000745300720c */ /* 0x000fe20003fa6070 */
[----:B------:R-:W-:Y:S01]  /*4290*/  FMUL.FTZ R83, R51, R62 ;  /* 0x0000003e33537220 */ /* 0x000fe20000410000 */
[----:B------:R-:W-:Y:S01]  /*42a0*/  FSEL R136, R128, 1, !P6 ;  /* 0x3f80000080887808 */ /* 0x000fe20007000000 */
[----:B0-----:R-:W-:Y:S01]  /*42b0*/  FMUL.FTZ R123, R85, R48 ;  /* 0x00000030557b7220 */ /* 0x001fe20000410000 */
[----:B------:R-:W-:Y:S01]  /*42c0*/  FSEL R149, R149, RZ, !P6 ;  /* 0x000000ff95957208 */ /* 0x000fe20007000000 */
[----:B------:R-:W-:Y:S01]  /*42d0*/  FMUL.FTZ R52, R85, R52 ;  /* 0x0000003455347220 */ /* 0x000fe20000410000 */
[----:B------:R-:W-:Y:S01]  /*42e0*/  ISETP.GE.U32.AND P6, PT, R115, R116, PT ;  /* 0x000000747300720c */ /* 0x000fe20003fc6070 */
[----:B------:R-:W-:Y:S01]  /*42f0*/  MUFU.SIN R54, R127 ;  /* 0x0000007f00367308 */ /* 0x000fe20000000400 */
[----:B------:R-:W-:Y:S01]  /*4300*/  FSEL R135, R122, RZ, !P5 ;  /* 0x000000ff7a877208 */ /* 0x000fe20006800000 */
[----:B---3--:R-:W-:Y:S01]  /*4310*/  FMUL.FTZ R57, R50, R57 ;  /* 0x0000003932397220 */ /* 0x008fe20000410000 */
[----:B------:R-:W-:Y:S01]  /*4320*/  FSEL R134, R134, 1, !P5 ;  /* 0x3f80000086867808 */ /* 0x000fe20006800000 */
[----:B------:R-:W-:Y:S01]  /*4330*/  FMUL.FTZ R55, R50, R55 ;  /* 0x0000003732377220 */ /* 0x000fe20000410000 */
[----:B------:R-:W-:-:S02]  /*4340*/  FSEL R150, R150, RZ, !P5 ;  /* 0x000000ff96967208 */ /* 0x000fc40006800000 */
[----:B------:R-:W-:Y:S01]  /*4350*/  ISETP.GE.U32.AND P5, PT, R113, R116, PT ;  /* 0x000000747100720c */ /* 0x000fe20003fa6070 */
[----:B------:R-:W-:Y:S01]  /*4360*/  FMUL.FTZ R113, R49, R66 ;  /* 0x0000004231717220 */ /* 0x000fe20000410000 */
[----:B------:R-:W-:Y:S01]  /*4370*/  FSEL R133, R133, RZ, !P6 ;  /* 0x000000ff85857208 */ /* 0x000fe20007000000 */
[----:B------:R0:W-:Y:S01]  /*4380*/  MUFU.COS R56, R127 ;  /* 0x0000007f00387308 */ /* 0x0001e20000000000 */
[----:B------:R-:W-:Y:S01]  /*4390*/  FSEL R132, R132, 1, !P6 ;  /* 0x3f80000084847808 */ /* 0x000fe20007000000 */
[----:B------:R-:W-:Y:S01]  /*43a0*/  FMUL.RZ R115, R113, 0.15915493667125701904 ;  /* 0x3e22f98371737820 */ /* 0x000fe2000040c000 */
[----:B------:R-:W-:Y:S01]  /*43b0*/  FSEL R151, R151, RZ, !P6 ;  /* 0x000000ff97977208 */ /* 0x000fe20007000000 */
[----:B----4-:R-:W-:Y:S01]  /*43c0*/  FMUL.FTZ R126, R104, R87 ;  /* 0x00000057687e7220 */ /* 0x010fe20000410000 */
[----:B------:R-:W-:Y:S01]  /*43d0*/  ISETP.GE.U32.AND P6, PT, R111, R116, PT ;  /* 0x000000746f00720c */ /* 0x000fe20003fc6070 */
[----:B------:R-:W-:Y:S01]  /*43e0*/  FMUL.FTZ R111, R51, R64 ;  /* 0x00000040336f7220 */ /* 0x000fe20000410000 */
[----:B------:R-:W-:Y:S01]  /*43f0*/  FSEL R131, R131, RZ, !P5 ;  /* 0x000000ff83837208 */ /* 0x000fe20006800000 */
[----:B------:R-:W3:Y:S01]  /*4400*/  MUFU.EX2 R83, R83 ;  /* 0x0000005300537308 */ /* 0x000ee20000000800 */
[----:B------:R-:W-:Y:S01]  /*4410*/  FSEL R130, R130, 1, !P5 ;  /* 0x3f80000082827808 */ /* 0x000fe20006800000 */
[----:B------:R-:W-:Y:S01]  /*4420*/  FMUL.FTZ R103, R104, R103 ;  /* 0x0000006768677220 */ /* 0x000fe20000410000 */
[----:B------:R-:W-:-:S02]  /*4430*/  FSEL R140, R140, RZ, !P5 ;  /* 0x000000ff8c8c7208 */ /* 0x000fc40006800000 */
[-C--:B------:R-:W-:Y:S02]  /*4440*/  ISETP.GE.U32.AND P5, PT, R107, R116.reuse, PT ;  /* 0x000000746b00720c */ /* 0x080fe40003fa6070 */
[----:B------:R-:W-:Y:S01]  /*4450*/  FSEL R129, R89, RZ, !P6 ;  /* 0x000000ff59817208 */ /* 0x000fe20007000000 */
[----:B------:R-:W-:Y:S01]  /*4460*/  MUFU.COS R109, R117 ;  /* 0x00000075006d7308 */ /* 0x000fe20000000000 */
[----:B------:R-:W-:Y:S02]  /*4470*/  FSEL R128, R101, 1, !P6 ;  /* 0x3f80000065807808 */ /* 0x000fe40007000000 */
[----:B------:R-:W-:Y:S02]  /*4480*/  FSEL R147, R147, RZ, !P6 ;  /* 0x000000ff93937208 */ /* 0x000fe40007000000 */
[----:B------:R-:W-:Y:S02]  /*4490*/  ISETP.GE.U32.AND P6, PT, R59, R116, PT ;  /* 0x000000743b00720c */ /* 0x000fe40003fc6070 */
[----:B0-----:R-:W-:Y:S01]  /*44a0*/  FSEL R127, R91, RZ, !P5 ;  /* 0x000000ff5b7f7208 */ /* 0x001fe20006800000 */
[----:B------:R-:W0:Y:S01]  /*44b0*/  MUFU.EX2 R105, R111 ;  /* 0x0000006f00697308 */ /* 0x000e220000000800 */
[----:B------:R-:W-:Y:S01]  /*44c0*/  FSEL R146, R146, RZ, !P6 ;  /* 0x000000ff92927208 */ /* 0x000fe20007000000 */
[----:B---3--:R-:W-:Y:S01]  /*44d0*/  FMUL.FTZ R56, R83, R56 ;  /* 0x0000003853387220 */ /* 0x008fe20000410000 */
        /* <DEDUP_REMOVED lines=21> */
[----:B------:R-:W3:Y:S01]  /*4630*/  MUFU.EX2 R100, R100 ;  /* 0x0000006400647308 */ /* 0x000ee20000000800 */
[----:B0-----:R-:W-:Y:S01]  /*4640*/  FMUL.FTZ R115, R105, R109 ;  /* 0x0000006d69737220 */ /* 0x001fe20000410000 */
        /* <DEDUP_REMOVED lines=10> */
[----:B------:R-:W-:Y:S01]  /*46f0*/  FSEL R142, R57, 1, !P6 ;  /* 0x3f800000398e7808 */ /* 0x000fe20007000000 */
[----:B------:R-:W-:Y:S01]  /*4700*/  FMUL.FTZ R49, R49, R70 ;  /* 0x0000004631317220 */ /* 0x000fe20000410000 */
[-C--:B------:R-:W-:Y:S01]  /*4710*/  FMUL.FTZ R102, R131, R87.reuse ;  /* 0x0000005783667220 */ /* 0x080fe20000410000 */
[----:B------:R-:W-:Y:S01]  /*4720*/  FFMA.FTZ R59, R130, R87, -R59 ;  /* 0x00000057823b7223 */ /* 0x000fe2000001083b */
[----:B------:R-:W-:Y:S01]  /*4730*/  FSEL R123, R123, RZ, !P5 ;  /* 0x000000ff7b7b7208 */ /* 0x000fe20006800000 */
[C---:B---3--:R-:W-:Y:S01]  /*4740*/  FMUL.FTZ R109, R100.reuse, R107 ;  /* 0x0000006b646d7220 */ /* 0x048fe20000410000 */
[----:B------:R-:W-:Y:S01]  /*4750*/  FMUL.FTZ R113, R100, R113 ;  /* 0x0000007164717220 */ /* 0x000fe20000410000 */
[----:B------:R-:W-:Y:S01]  /*4760*/  FMUL.FTZ R100, R129, R48 ;  /* 0x0000003081647220 */ /* 0x000fe20000410000 */
[----:B------:R-:W-:Y:S01]  /*4770*/  FFMA.FTZ R102, R130, R83, R102 ;  /* 0x0000005382667223 */ /* 0x000fe20000010066 */
[----:B------:R-:W-:Y:S01]  /*4780*/  FMUL.FTZ R87, R133, R59 ;  /* 0x0000003b85577220 */ /* 0x000fe20000410000 */
[----:B------:R-:W-:Y:S01]  /*4790*/  FMUL.RZ R107, R50, 0.15915493667125701904 ;  /* 0x3e22f983326b7820 */ /* 0x000fe2000040c000 */
[----:B------:R-:W-:Y:S01]  /*47a0*/  FFMA.FTZ R100, R128, R85, -R100 ;  /* 0x0000005580647223 */ /* 0x000fe20000010864 */
[----:B------:R-:W-:Y:S01]  /*47b0*/  FMUL.FTZ R85, R131, R89 ;  /* 0x0000005983557220 */ /* 0x000fe20000410000 */
[-C--:B------:R-:W-:Y:S01]  /*47c0*/  FMUL.FTZ R83, R133, R102.reuse ;  /* 0x0000006685537220 */ /* 0x080fe20000410000 */
[----:B------:R-:W-:Y:S01]  /*47d0*/  FFMA.FTZ R87, R132, R102, R87 ;  /* 0x0000006684577223 */ /* 0x000fe20000010057 */
[----:B------:R-:W-:Y:S01]  /*47e0*/  FADD.FTZ R100, R100, R147 ;  /* 0x0000009364647221 */ /* 0x000fe20000010000 */
[----:B------:R-:W-:Y:S01]  /*47f0*/  FMUL.FTZ R48, R51, R68 ;  /* 0x0000004433307220 */ /* 0x000fe20000410000 */
        /* <DEDUP_REMOVED lines=8> */
[----:B------:R-:W-:Y:S01]  /*4880*/  MUFU.COS R91, R107 ;  /* 0x0000006b005b7308 */ /* 0x000fe20000000000 */
[----:B------:R-:W-:Y:S01]  /*4890*/  FFMA.FTZ R59, R134, R87, R59 ;  /* 0x00000057863b7223 */ /* 0x000fe2000001003b */
[----:B------:R-:W-:Y:S01]  /*48a0*/  FADD.FTZ R89, RZ, R89 ;  /* 0x00000059ff597221 */ /* 0x000fe20000010000 */
[----:B------:R-:W-:Y:S01]  /*48b0*/  FMUL.FTZ R100, R133, R85 ;  /* 0x0000005585647220 */ /* 0x000fe20000410000 */
[----:B------:R-:W-:Y:S01]  /*48c0*/  FSEL R152, R152, RZ, !P6 ;  /* 0x000000ff98987208 */ /* 0x000fe20007000000 */
[----:B------:R-:W-:Y:S01]  /*48d0*/  FMUL.FTZ R87, R137, R59 ;  /* 0x0000003b89577220 */ /* 0x000fe20000410000 */
[-C--:B------:R-:W-:Y:S01]  /*48e0*/  FMUL.FTZ R50, R133, R89.reuse ;  /* 0x0000005985327220 */ /* 0x080fe20000410000 */
[----:B------:R-:W-:Y:S01]  /*48f0*/  FFMA.FTZ R100, R132, R89, R100 ;  /* 0x0000005984647223 */ /* 0x000fe20000010064 */
[----:B------:R-:W0:Y:S01]  /*4900*/  MUFU.EX2 R48, R48 ;  /* 0x0000003000307308 */ /* 0x000e220000000800 */
[----:B------:R-:W-:Y:S01]  /*4910*/  FFMA.FTZ R87, R136, R102, -R87 ;  /* 0x0000006688577223 */ /* 0x000fe20000010857 */
[----:B------:R-:W-:Y:S01]  /*4920*/  FFMA.FTZ R50, R132, R85, -R50 ;  /* 0x0000005584327223 */ /* 0x000fe20000010832 */
[----:B------:R-:W-:Y:S01]  /*4930*/  FADD.FTZ R100, RZ, R100 ;  /* 0x00000064ff647221 */ /* 0x000fe20000010000 */
[----:B------:R-:W-:Y:S01]  /*4940*/  FSEL R122, R52, 1, !P5 ;  /* 0x3f800000347a7808 */ /* 0x000fe20006800000 */
[----:B------:R-:W-:Y:S01]  /*4950*/  FMUL.FTZ R111, R65, R64 ;  /* 0x00000040416f7220 */ /* 0x000fe20000410000 */
[----:B------:R-:W-:Y:S01]  /*4960*/  FADD.FTZ R50, R50, R151 ;  /* 0x0000009732327221 */ /* 0x000fe20000010000 */
[C---:B------:R-:W-:Y:S01]  /*4970*/  FMUL.FTZ R83, R135.reuse, R100 ;  /* 0x0000006487537220 */ /* 0x040fe20000410000 */
[----:B------:R-:W3:Y:S01]  /*4980*/  MUFU.SIN R107, R107 ;  /* 0x0000006b006b7308 */ /* 0x000ee20000000400 */
[----:B------:R-:W-:Y:S01]  /*4990*/  FSEL R121, R54, RZ, !P4 ;  /* 0x000000ff36797208 */ /* 0x000fe20006000000 */
[-C--:B------:R-:W-:Y:S01]  /*49a0*/  FMUL.FTZ R85, R135, R50.reuse ;  /* 0x0000003287557220 */ /* 0x080fe20000410000 */
[C---:B------:R-:W-:Y:S01]  /*49b0*/  FFMA.FTZ R83, R134.reuse, R50, -R83 ;  /* 0x0000003286537223 */ /* 0x040fe20000010853 */
[----:B------:R-:W-:Y:S01]  /*49c0*/  FSEL R119, R119, RZ, !P5 ;  /* 0x000000ff77777208 */ /* 0x000fe20006800000 */
[----:B------:R-:W-:Y:S01]  /*49d0*/  FMUL.FTZ R93, R67, R66 ;  /* 0x00000042435d7220 */ /* 0x000fe20000410000 */
[----:B------:R-:W-:Y:S01]  /*49e0*/  FFMA.FTZ R85, R134, R100, R85 ;  /* 0x0000006486557223 */ /* 0x000fe20000010055 */
[----:B------:R-:W-:Y:S01]  /*49f0*/  FADD.FTZ R83, R83, R150 ;  /* 0x0000009653537221 */ /* 0x000fe20000010000 */
[C---:B------:R-:W-:Y:S01]  /*4a00*/  FMUL.FTZ R100, R137.reuse, R102 ;  /* 0x0000006689647220 */ /* 0x040fe20000410000 */
[----:B0-----:R-:W-:Y:S01]  /*4a10*/  FMUL.FTZ R91, R48, R91 ;  /* 0x0000005b305b7220 */ /* 0x001fe20000410000 */
[----:B------:R-:W-:Y:S01]  /*4a20*/  FADD.FTZ R85, RZ, R85 ;  /* 0x00000055ff557221 */ /* 0x000fe20000010000 */
[C---:B------:R-:W-:Y:S01]  /*4a30*/  FMUL.FTZ R50, R137.reuse, R83 ;  /* 0x0000005389327220 */ /* 0x040fe20000410000 */
[C---:B------:R-:W-:Y:S01]  /*4a40*/  FFMA.FTZ R100, R136.reuse, R59, R100 ;  /* 0x0000003b88647223 */ /* 0x040fe20000010064 */
[----:B------:R0:W4:Y:S01]  /*4a50*/  MUFU.SIN R58, R117 ;  /* 0x00000075003a7308 */ /* 0x0001220000000400 */
[-C--:B------:R-:W-:Y:S01]  /*4a60*/  FMUL.FTZ R59, R137, R85.reuse ;  /* 0x00000055893b7220 */ /* 0x080fe20000410000 */
[----:B------:R-:W-:Y:S01]  /*4a70*/  FFMA.FTZ R50, R136, R85, R50 ;  /* 0x0000005588327223 */ /* 0x000fe20000010032 */
[C---:B------:R-:W-:Y:S01]  /*4a80*/  FMUL.FTZ R89, R143.reuse, R100 ;  /* 0x000000648f597220 */ /* 0x040fe20000410000 */
[----:B---3--:R-:W-:Y:S01]  /*4a90*/  FMUL.FTZ R107, R48, R107 ;  /* 0x0000006b306b7220 */ /* 0x008fe20000410000 */
        /* <DEDUP_REMOVED lines=9> */
[----:B------:R-:W-:Y:S01]  /*4b30*/  FFMA.FTZ R48, R138, R48, -R55 ;  /* 0x000000308a307223 */ /* 0x000fe20000010837 */
[----:B------:R-:W-:Y:S01]  /*4b40*/  FSEL R120, R56, 1, !P4 ;  /* 0x3f80000038787808 */ /* 0x000fe20006000000 */
        /* <DEDUP_REMOVED lines=19> */
[C---:B------:R-:W-:Y:S01]  /*4c80*/  FMUL.FTZ R49, R125.reuse, R50 ;  /* 0x000000327d317220 */ /* 0x040fe20000410000 */
[----:B------:R-:W-:Y:S01]  /*4c90*/  FFMA.FTZ R57, R122, R83, -R51 ;  /* 0x000000537a397223 */ /* 0x000fe20000010833 */
[----:B------:R-:W-:Y:S01]  /*4ca0*/  MUFU.EX2 R48, R48 ;  /* 0x0000003000307308 */ /* 0x000fe20000000800 */
[-C--:B------:R-:W-:Y:S01]  /*4cb0*/  FMUL.FTZ R51, R125, R55.reuse ;  /* 0x000000377d337220 */ /* 0x080fe20000410000 */
[C---:B------:R-:W-:Y:S01]  /*4cc0*/  FFMA.FTZ R52, R124.reuse, R55, -R49 ;  /* 0x000000377c347223 */ /* 0x040fe20000010831 */
[----:B------:R-:W-:Y:S01]  /*4cd0*/  FMUL.FTZ R83, R123, R83 ;  /* 0x000000537b537220 */ /* 0x000fe20000410000 */
[----:B0-----:R-:W-:Y:S01]  /*4ce0*/  FMUL.FTZ R117, R63, R62 ;  /* 0x0000003e3f757220 */ /* 0x001fe20000410000 */
[----:B------:R-:W-:Y:S01]  /*4cf0*/  FFMA.FTZ R51, R124, R50, R51 ;  /* 0x000000327c337223 */ /* 0x000fe20000010033 */
[----:B------:R-:W-:Y:S01]  /*4d00*/  FADD.FTZ R52, R52, R81 ;  /* 0x0000005134347221 */ /* 0x000fe20000010000 */
[C---:B------:R-:W-:Y:S01]  /*4d10*/  FFMA.FTZ R83, R122.reuse, R102, R83 ;  /* 0x000000667a537223 */ /* 0x040fe20000010053 */
[----:B------:R-:W0:Y:S01]  /*4d20*/  MUFU.SIN R87, R59 ;  /* 0x0000003b00577308 */ /* 0x000e220000000400 */
[----:B------:R-:W-:Y:S01]  /*4d30*/  FADD.FTZ R51, RZ, R51 ;  /* 0x00000033ff337221 */ /* 0x000fe20000010000 */
[----:B------:R-:W-:Y:S01]  /*4d40*/  FMUL.FTZ R49, R123, R52 ;  /* 0x000000347b317220 */ /* 0x000fe20000410000 */
[----:B----4-:R-:W-:Y:S01]  /*4d50*/  FMUL.FTZ R58, R105, R58 ;  /* 0x0000003a693a7220 */ /* 0x010fe20000410000 */
[----:B------:R-:W-:Y:S01]  /*4d60*/  FSEL R117, R117, RZ, !P4 ;  /* 0x000000ff75757208 */ /* 0x000fe20006000000 */
[----:B------:R-:W-:Y:S01]  /*4d70*/  FMUL.FTZ R55, R121, R83 ;  /* 0x0000005379377220 */ /* 0x000fe20000410000 */
[-C--:B------:R-:W-:Y:S01]  /*4d80*/  FFMA.FTZ R49, R122, R51.reuse, R49 ;  /* 0x000000337a317223 */ /* 0x080fe20000010031 */
[----:B------:R-:W-:Y:S01]  /*4d90*/  FMUL.FTZ R51, R123, R51 ;  /* 0x000000337b337220 */ /* 0x000fe20000410000 */
[----:B------:R-:W3:Y:S01]  /*4da0*/  MUFU.COS R85, R59 ;  /* 0x0000003b00557308 */ /* 0x000ee20000000000 */
[----:B------:R-:W-:Y:S01]  /*4db0*/  FSEL R118, R58, RZ, !P3 ;  /* 0x000000ff3a767208 */ /* 0x000fe20005800000 */
[----:B------:R-:W-:Y:S01]  /*4dc0*/  FADD.FTZ R49, RZ, R49 ;  /* 0x00000031ff317221 */ /* 0x000fe20000010000 */
[----:B------:R-:W-:Y:S01]  /*4dd0*/  FFMA.FTZ R52, R122, R52, -R51 ;  /* 0x000000347a347223 */ /* 0x000fe20000010833 */
[-C--:B------:R-:W-:Y:S01]  /*4de0*/  FFMA.FTZ R55, R120, R57.reuse, -R55 ;  /* 0x0000003978377223 */ /* 0x080fe20000010837 */
[C---:B------:R-:W-:Y:S01]  /*4df0*/  FMUL.FTZ R57, R121.reuse, R57 ;  /* 0x0000003979397220 */ /* 0x040fe20000410000 */
[----:B------:R-:W-:Y:S01]  /*4e00*/  FMUL.FTZ R51, R121, R49 ;  /* 0x0000003179337220 */ /* 0x000fe20000410000 */
[----:B------:R-:W-:Y:S01]  /*4e10*/  FADD.FTZ R52, R52, R119 ;  /* 0x0000007734347221 */ /* 0x000fe20000010000 */
[----:B------:R-:W-:Y:S01]  /*4e20*/  FSEL R115, R115, 1, !P3 ;  /* 0x3f80000073737808 */ /* 0x000fe20005800000 */
[----:B------:R-:W-:Y:S01]  /*4e30*/  FFMA.FTZ R57, R120, R83, R57 ;  /* 0x0000005378397223 */ /* 0x000fe20000010039 */
[----:B0-----:R-:W-:Y:S01]  /*4e40*/  FMUL.FTZ R87, R48, R87 ;  /* 0x0000005730577220 */ /* 0x001fe20000410000 */
[-C--:B------:R-:W-:Y:S01]  /*4e50*/  FFMA.FTZ R50, R120, R52.reuse, -R51 ;  /* 0x0000003478327223 */ /* 0x080fe20000010833 */
[----:B------:R-:W-:Y:S01]  /*4e60*/  FMUL.FTZ R51, R121, R52 ;  /* 0x0000003479337220 */ /* 0x000fe20000410000 */
[----:B------:R-:W-:Y:S01]  /*4e70*/  FSEL R111, R111, RZ, !P3 ;  /* 0x000000ff6f6f7208 */ /* 0x000fe20005800000 */
[----:B------:R-:W-:Y:S01]  /*4e80*/  FMUL.FTZ R52, R118, R57 ;  /* 0x0000003976347220 */ /* 0x000fe20000410000 */
[----:B------:R-:W-:Y:S01]  /*4e90*/  FADD.FTZ R50, R50, R117 ;  /* 0x0000007532327221 */ /* 0x000fe20000010000 */
[----:B------:R-:W-:Y:S01]  /*4ea0*/  FFMA.FTZ R51, R120, R49, R51 ;  /* 0x0000003178337223 */ /* 0x000fe20000010033 */
[----:B---3--:R-:W-:Y:S01]  /*4eb0*/  FMUL.FTZ R85, R48, R85 ;  /* 0x0000005530557220 */ /* 0x008fe20000410000 */
[C---:B------:R-:W-:Y:S01]  /*4ec0*/  FMUL.FTZ R48, R118.reuse, R55 ;  /* 0x0000003776307220 */ /* 0x040fe20000410000 */
[C---:B------:R-:W-:Y:S01]  /*4ed0*/  FMUL.FTZ R54, R118.reuse, R50 ;  /* 0x0000003276367220 */ /* 0x040fe20000410000 */
[----:B------:R-:W-:Y:S01]  /*4ee0*/  FADD.FTZ R51, RZ, R51 ;  /* 0x00000033ff337221 */ /* 0x000fe20000010000 */
[----:B------:R-:W-:Y:S01]  /*4ef0*/  FSEL R113, R113, RZ, !P2 ;  /* 0x000000ff71717208 */ /* 0x000fe20005000000 */
[C---:B------:R-:W-:Y:S01]  /*4f00*/  FFMA.FTZ R48, R115.reuse, R57, R48 ;  /* 0x0000003973307223 */ /* 0x040fe20000010030 */
[C---:B------:R-:W-:Y:S01]  /*4f10*/  FFMA.FTZ R52, R115.reuse, R55, -R52 ;  /* 0x0000003773347223 */ /* 0x040fe20000010834 */
[-C--:B------:R-:W-:Y:S01]  /*4f20*/  FMUL.FTZ R49, R118, R51.reuse ;  /* 0x0000003376317220 */ /* 0x080fe20000410000 */
[----:B------:R-:W-:Y:S01]  /*4f30*/  FFMA.FTZ R54, R115, R51, R54 ;  /* 0x0000003373367223 */ /* 0x000fe20000010036 */
[----:B------:R-:W-:Y:S01]  /*4f40*/  FSEL R109, R109, 1, !P2 ;  /* 0x3f8000006d6d7808 */ /* 0x000fe20005000000 */
[----:B------:R-:W-:Y:S01]  /*4f50*/  FMUL.FTZ R56, R113, R48 ;  /* 0x0000003071387220 */ /* 0x000fe20000410000 */
[----:B------:R-:W-:Y:S01]  /*4f60*/  FFMA.FTZ R50, R115, R50, -R49 ;  /* 0x0000003273327223 */ /* 0x000fe20000010831 */
[----:B------:R-:W-:Y:S01]  /*4f70*/  FADD.FTZ R54, RZ, R54 ;  /* 0x00000036ff367221 */ /* 0x000fe20000010000 */
[----:B------:R-:W-:Y:S01]  /*4f80*/  FMUL.FTZ R49, R113, R52 ;  /* 0x0000003471317220 */ /* 0x000fe20000410000 */
[----:B------:R-:W-:Y:S01]  /*4f90*/  FSEL R107, R107, RZ, !P1 ;  /* 0x000000ff6b6b7208 */ /* 0x000fe20004800000 */
[----:B------:R-:W-:Y:S01]  /*4fa0*/  FADD.FTZ R50, R50, R111 ;  /* 0x0000006f32327221 */ /* 0x000fe20000010000 */
[----:B------:R-:W-:Y:S01]  /*4fb0*/  FMUL.FTZ R51, R113, R54 ;  /* 0x0000003671337220 */ /* 0x000fe20000410000 */
[----:B------:R-:W-:Y:S01]  /*4fc0*/  FFMA.FTZ R56, R109, R52, -R56 ;  /* 0x000000346d387223 */ /* 0x000fe20000010838 */
[----:B------:R-:W-:Y:S01]  /*4fd0*/  FSEL R93, R93, RZ, !P2 ;  /* 0x000000ff5d5d7208 */ /* 0x000fe20005000000 */
[-C--:B------:R-:W-:Y:S01]  /*4fe0*/  FMUL.FTZ R55, R113, R50.reuse ;  /* 0x0000003271377220 */ /* 0x080fe20000410000 */
[C---:B------:R-:W-:Y:S01]  /*4ff0*/  FFMA.FTZ R50, R109.reuse, R50, -R51 ;  /* 0x000000326d327223 */ /* 0x040fe20000010833 */
[----:B------:R-:W-:Y:S01]  /*5000*/  FFMA.FTZ R48, R109, R48, R49 ;  /* 0x000000306d307223 */ /* 0x000fe20000010031 */
[----:B------:R-:W-:Y:S01]  /*5010*/  FSEL R91, R91, 1, !P1 ;  /* 0x3f8000005b5b7808 */ /* 0x000fe20004800000 */
[----:B------:R-:W-:Y:S01]  /*5020*/  FFMA.FTZ R55, R109, R54, R55 ;  /* 0x000000366d377223 */ /* 0x000fe20000010037 */
[----:B------:R-:W-:Y:S01]  /*5030*/  FMUL.FTZ R49, R107, R56 ;  /* 0x000000386b317220 */ /* 0x000fe20000410000 */
[----:B------:R-:W-:Y:S01]  /*5040*/  FADD.FTZ R50, R50, R93 ;  /* 0x0000005d32327221 */ /* 0x000fe20000010000 */
[----:B------:R-:W-:Y:S01]  /*5050*/  FMUL.FTZ R89, R69, R68 ;  /* 0x0000004445597220 */ /* 0x000fe20000410000 */
[----:B------:R-:W-:Y:S01]  /*5060*/  FADD.FTZ R52, RZ, R55 ;  /* 0x00000037ff347221 */ /* 0x000fe20000010000 */
[-C--:B------:R-:W-:Y:S01]  /*5070*/  FMUL.FTZ R54, R107, R48.reuse ;  /* 0x000000306b367220 */ /* 0x080fe20000410000 */
[----:B------:R-:W-:Y:S01]  /*5080*/  FFMA.FTZ R48, R91, R48, R49 ;  /* 0x000000305b307223 */ /* 0x000fe20000010031 */
[C---:B------:R-:W-:Y:S01]  /*5090*/  FMUL.FTZ R49, R107.reuse, R50 ;  /* 0x000000326b317220 */ /* 0x040fe20000410000 */
[----:B------:R-:W-:Y:S01]  /*50a0*/  FMUL.FTZ R51, R107, R52 ;  /* 0x000000346b337220 */ /* 0x000fe20000410000 */
[----:B------:R-:W-:Y:S01]  /*50b0*/  FSEL R89, R89, RZ, !P1 ;  /* 0x000000ff59597208 */ /* 0x000fe20004800000 */
[----:B------:R-:W-:Y:S01]  /*50c0*/  FMUL.FTZ R83, R71, R70 ;  /* 0x0000004647537220 */ /* 0x000fe20000410000 */
[C---:B------:R-:W-:Y:S01]  /*50d0*/  FFMA.FTZ R49, R91.reuse, R52, R49 ;  /* 0x000000345b317223 */ /* 0x040fe20000010031 */
[----:B------:R-:W-:Y:S01]  /*50e0*/  FFMA.FTZ R50, R91, R50, -R51 ;  /* 0x000000325b327223 */ /* 0x000fe20000010833 */
[----:B------:R-:W-:Y:S01]  /*50f0*/  FSEL R87, R87, RZ, !P0 ;  /* 0x000000ff57577208 */ /* 0x000fe20004000000 */
[----:B------:R-:W-:Y:S01]  /*5100*/  FFMA.FTZ R54, R91, R56, -R54 ;  /* 0x000000385b367223 */ /* 0x000fe20000010836 */
[----:B------:R-:W-:Y:S01]  /*5110*/  FADD.FTZ R58, RZ, R49 ;  /* 0x00000031ff3a7221 */ /* 0x000fe20000010000 */
[----:B------:R-:W-:Y:S01]  /*5120*/  FADD.FTZ R50, R50, R89 ;  /* 0x0000005932327221 */ /* 0x000fe20000010000 */
[----:B------:R-:W-:Y:S01]  /*5130*/  FSEL R85, R85, 1, !P0 ;  /* 0x3f80000055557808 */ /* 0x000fe20004000000 */
[C---:B------:R-:W-:Y:S01]  /*5140*/  FMUL.FTZ R52, R87.reuse, R48 ;  /* 0x0000003057347220 */ /* 0x040fe20000410000 */
[C---:B------:R-:W-:Y:S01]  /*5150*/  FMUL.FTZ R51, R87.reuse, R58 ;  /* 0x0000003a57337220 */ /* 0x040fe20000410000 */
[C---:B------:R-:W-:Y:S01]  /*5160*/  FMUL.FTZ R55, R87.reuse, R50 ;  /* 0x0000003257377220 */ /* 0x040fe20000410000 */
[-C--:B------:R-:W-:Y:S01]  /*5170*/  FMUL.FTZ R49, R87, R54.reuse ;  /* 0x0000003657317220 */ /* 0x080fe20000410000 */
[----:B------:R-:W-:Y:S01]  /*5180*/  FFMA.FTZ R52, R85, R54, -R52 ;  /* 0x0000003655347223 */ /* 0x000fe20000010834 */
[----:B------:R-:W-:Y:S01]  /*5190*/  FSEL R83, R83, RZ, !P0 ;  /* 0x000000ff53537208 */ /* 0x000fe20004000000 */
[C---:B------:R-:W-:Y:S01]  /*51a0*/  FFMA.FTZ R55, R85.reuse, R58, R55 ;  /* 0x0000003a55377223 */ /* 0x040fe20000010037 */
[C---:B------:R-:W-:Y:S01]  /*51b0*/  FFMA.FTZ R50, R85.reuse, R50, -R51 ;  /* 0x0000003255327223 */ /* 0x040fe20000010833 */
[----:B------:R-:W-:Y:S01]  /*51c0*/  FFMA.FTZ R56, R85, R48, R49 ;  /* 0x0000003055387223 */ /* 0x000fe20000010031 */
[----:B------:R-:W0:Y:S01]  /*51d0*/  SHFL.UP PT, R57, R52, 0x1, RZ ;  /* 0x0420000034397989 */ /* 0x000e2200000e00ff */
[----:B------:R-:W-:Y:S01]  /*51e0*/  FADD.FTZ R55, RZ, R55 ;  /* 0x00000037ff377221 */ /* 0x000fe20000010000 */
[----:B------:R-:W-:Y:S01]  /*51f0*/  FADD.FTZ R54, R50, R83 ;  /* 0x0000005332367221 */ /* 0x000fe20000010000 */
        /* <DEDUP_REMOVED lines=13> */
[----:B0-----:R-:W-:-:S04]  /*52d0*/  FMUL.FTZ R105, R56, R57 ;  /* 0x0000003938697220 */ /* 0x001fc80000410000 */
        /* <DEDUP_REMOVED lines=15> */
[----:B------:R-:W0:Y:S01]  /*53d0*/  SHFL.UP PT, R57, R55, 0x2, RZ ;  /* 0x0440000037397989 */ /* 0x000e2200000e00ff */
        /* <DEDUP_REMOVED lines=11> */
[----:B------:R-:W1:Y:S01]  /*5490*/  S2UR UR6, SR_CgaCtaId ;  /* 0x00000000000679c3 */ /* 0x000e620000008800 */
[----:B------:R-:W-:Y:S01]  /*54a0*/  ISETP.NE.AND P2, PT, R6, 0x1f, PT ;  /* 0x0000001f0600780c */ /* 0x000fe20003f45270 */
[C---:B0-----:R-:W-:Y:S01]  /*54b0*/  FMUL.FTZ R48, R56.reuse, R57 ;  /* 0x0000003938307220 */ /* 0x041fe20000410000 */
        /* <DEDUP_REMOVED lines=11> */
[----:B------:R-:W0:Y:S01]  /*5570*/  @!P2 S2R R154, SR_CgaCtaId ;  /* 0x00000000009aa919 */ /* 0x000e220000008800 */
[----:B------:R-:W-:Y:S01]  /*5580*/  @P0 FFMA.FTZ R52, R52, R49, -R48 ;  /* 0x0000003134340223 */ /* 0x000fe20000010830 */
[----:B------:R-:W-:Y:S01]  /*5590*/  @!P2 MOV R153, 0x400 ;  /* 0x000004000099a802 */ /* 0x000fe20000000f00 */
[----:B------:R-:W3:Y:S01]  /*55a0*/  SHFL.UP PT, R51, R55, 0x4, RZ ;  /* 0x0480000037337989 */ /* 0x000ee200000e00ff */
[----:B------:R-:W-:Y:S01]  /*55b0*/  FSEL R53, R56, R53, !P0 ;  /* 0x0000003538357208 */ /* 0x000fe20004000000 */
[----:B-1----:R-:W-:Y:S01]  /*55c0*/  ULEA UR5, UR6, UR5, 0x18 ;  /* 0x0000000506057291 */ /* 0x002fe2000f8ec03f */
[----:B------:R-:W-:Y:S01]  /*55d0*/  ISETP.GE.AND P0, PT, R6, 0x4, PT ;  /* 0x000000040600780c */ /* 0x000fe20003f06270 */
[----:B------:R-:W1:Y:S04]  /*55e0*/  SHFL.UP PT, R50, R54, 0x4, RZ ;  /* 0x0480000036327989 */ /* 0x000e6800000e00ff */
[----:B------:R-:W4:Y:S04]  /*55f0*/  SHFL.UP PT, R48, R52, 0x4, RZ ;  /* 0x0480000034307989 */ /* 0x000f2800000e00ff */
[----:B------:R-:W5:Y:S01]  /*5600*/  SHFL.UP PT, R49, R53, 0x4, RZ ;  /* 0x0480000035317989 */ /* 0x000f6200000e00ff */
[C---:B---3--:R-:W-:Y:S01]  /*5610*/  FMUL.FTZ R57, R53.reuse, R51 ;  /* 0x0000003335397220 */ /* 0x048fe20000410000 */
[----:B-1----:R-:W-:-:S03]  /*5620*/  FMUL.FTZ R56, R53, R50 ;  /* 0x0000003235387220 */ /* 0x002fc60000410000 */
[----:B------:R-:W-:Y:S01]  /*5630*/  FFMA.FTZ R57, R52, R50, -R57 ;  /* 0x0000003234397223 */ /* 0x000fe20000010839 */
[----:B0-----:R-:W-:Y:S01]  /*5640*/  @!P2 LEA R157, R154, R153, 0x18 ;  /* 0x000000999a9da211 */ /* 0x001fe200078ec0ff */
        /* <DEDUP_REMOVED lines=12> */
[----:B------:R-:W-:-:S03]  /*5710*/  ISETP.EQ.OR P0, PT, RZ, UR4, P0 ;  /* 0x00000004ff007c0c */ /* 0x000fc60008702670 */
        /* <DEDUP_REMOVED lines=145> */
.L_x_1434:
[----:B------:R-:W-:Y:S05]  /*6030*/  BSYNC B0 ;  /* 0x0000000000007941 */ /* 0x000fea0003800000 */
.L_x_1433:
        /* <DEDUP_REMOVED lines=27> */
[----:B------:R-:W-:Y:S01]  /*61f0*/  FFMA.FTZ R51, R100, R103, -R51 ;  /* 0x0000006764337223 */ /* 0x000fe20000010833 */
[C---:B------:R-:W-:Y:S01]  /*6200*/  FMUL.FTZ R48, R118.reuse, R117 ;  /* 0x0000007576307220 */ /* 0x040fe20000410000 */
[-C--:B------:R-:W-:Y:S01]  /*6210*/  FMUL.FTZ R118, R118, R121.reuse ;  /* 0x0000007976767220 */ /* 0x080fe20000410000 */
        /* <DEDUP_REMOVED lines=58> */
.L_x_1432:
[----:B------:R-:W-:Y:S01]  /*65c0*/  BAR.SYNC.DEFER_BLOCKING 0x0 ;  /* 0x0000000000007b1d */ /* 0x000fe20000010000 */
[----:B------:R-:W-:Y:S01]  /*65d0*/  ISETP.NE.AND P0, PT, R79, RZ, PT ;  /* 0x000000ff4f00720c */ /* 0x000fe20003f05270 */
[----:B------:R-:W-:-:S04]  /*65e0*/  USHF.L.U32 UR12, UR4, 0x9, URZ ;  /* 0x00000009040c7899 */ /* 0x000fc8000800063f */
[----:B------:R-:W-:Y:S01]  /*65f0*/  ULDC.64 UR6, c[0x0][0x2b0] ;  /* 0x0000ac0000067ab9 */ /* 0x000fe20000000a00 */
[----:B------:R-:W-:Y:S01]  /*6600*/  USHF.R.S32.HI UR13, URZ, 0x1f, UR12 ;  /* 0x0000001f3f0d7899 */ /* 0x000fe2000801140c */
[----:B------:R-:W-:Y:S01]  /*6610*/  IMAD R28, R8, UR6, RZ ;  /* 0x00000006081c7c24 */ /* 0x000fe2000f8e02ff */
[----:B------:R-:W-:Y:S01]  /*6620*/  BSSY B0, `(.L_x_1436) ;  /* 0x0000037000007945 */ /* 0x000fe20003800000 */
[----:B------:R-:W-:-:S04]  /*6630*/  IMAD.WIDE.U32 R30, R5, UR6, RZ ;  /* 0x00000006051e7c25 */ /* 0x000fc8000f8e00ff */
[----:B------:R-:W-:Y:S01]  /*6640*/  IMAD R35, R5, UR7, R28 ;  /* 0x0000000705237c24 */ /* 0x000fe2000f8e021c */
[----:B------:R-:W-:-:S04]  /*6650*/  IADD3 R28, P2, R9, UR12, RZ ;  /* 0x0000000c091c7c10 */ /* 0x000fc8000ff5e0ff */
[----:B------:R-:W-:Y:S02]  /*6660*/  IADD3 R39, R31, R35, RZ ;  /* 0x000000231f277210 */ /* 0x000fe40007ffe0ff */
[----:B------:R-:W-:Y:S01]  /*6670*/  IADD3.X R29, R10, UR13, RZ, P2, !PT ;  /* 0x0000000d0a1d7c10 */ /* 0x000fe200097fe4ff */
        /* <DEDUP_REMOVED lines=49> */
.L_x_1437:
[----:B------:R-:W-:Y:S05]  /*6990*/  BSYNC B0 ;  /* 0x0000000000007941 */ /* 0x000fea0003800000 */
.L_x_1436:
[----:B------:R-:W-:Y:S01]  /*69a0*/  MOV R31, R39 ;  /* 0x00000027001f7202 */ /* 0x000fe20000000f00 */
[----:B------:R-:W-:Y:S01]  /*69b0*/  ULDC.64 UR10, c[0x0][0x2b8] ;  /* 0x0000ae00000a7ab9 */ /* 0x000fe20000000a00 */
[----:B0-----:R-:W-:Y:S01]  /*69c0*/  LOP3.LUT R35, R9, 0x20, RZ, 0xfc, !PT ;  /* 0x0000002009237812 */ /* 0x001fe200078efcff */
[----:B------:R-:W-:Y:S01]  /*69d0*/  IMAD R33, R3, UR10, RZ ;  /* 0x0000000a03217c24 */ /* 0x000fe2000f8e02ff */
[----:B------:R-:W-:Y:S01]  /*69e0*/  ULDC.64 UR6, c[0x0][0x308] ;  /* 0x0000c20000067ab9 */ /* 0x000fe20000000a00 */
[C---:B------:R-:W-:Y:S01]  /*69f0*/  IMAD.WIDE.U32 R30, R0.reuse, UR10, R30 ;  /* 0x0000000a001e7c25 */ /* 0x040fe2000f8e001e */
[C---:B------:R-:W-:Y:S02]  /*6a00*/  LOP3.LUT R37, R9.reuse, 0x40, RZ, 0xfc, !PT ;  /* 0x0000004009257812 */ /* 0x040fe400078efcff */
[----:B------:R-:W-:Y:S01]  /*6a10*/  LOP3.LUT R45, R9, 0xc0, RZ, 0xfc, !PT ;  /* 0x000000c0092d7812 */ /* 0x000fe200078efcff */
[----:B------:R-:W-:Y:S01]  /*6a20*/  IMAD R39, R0, UR11, R33 ;  /* 0x0000000b00277c24 */ /* 0x000fe2000f8e0221 */
[----:B------:R-:W-:-:S02]  /*6a30*/  IADD3 R32, P1, R30, UR12, RZ ;  /* 0x0000000c1e207c10 */ /* 0x000fc4000ff3e0ff */
[----:B------:R-:W-:Y:S02]  /*6a40*/  LEA R33, P2, R9, UR6, 0x2 ;  /* 0x0000000609217c11 */ /* 0x000fe4000f8410ff */
[----:B------:R-:W-:Y:S02]  /*6a50*/  IADD3.X R31, R39, UR13, R31, P1, !PT ;  /* 0x0000000d271f7c10 */ /* 0x000fe40008ffe41f */
[----:B------:R-:W-:Y:S02]  /*6a60*/  ISETP.GE.AND P1, PT, R35, R36, PT ;  /* 0x000000242300720c */ /* 0x000fe40003f26270 */
[C---:B------:R-:W-:Y:S01]  /*6a70*/  LEA.HI.X R34, R9.reuse, UR7, R10, 0x2, P2 ;  /* 0x0000000709227c11 */ /* 0x040fe200090f140a */
[----:B------:R-:W-:Y:S01]  /*6a80*/  ULDC.64 UR6, c[0x0][0x2a0] ;  /* 0x0000a80000067ab9 */ /* 0x000fe20000000a00 */
[----:B------:R-:W-:Y:S02]  /*6a90*/  LEA R30, P3, R32, R33, 0x2 ;  /* 0x00000021201e7211 */ /* 0x000fe400078610ff */
[----:B------:R-:W-:-:S02]  /*6aa0*/  LOP3.LUT R39, R9, 0x60, RZ, 0xfc, !PT ;  /* 0x0000006009277812 */ /* 0x000fc400078efcff */
[----:B------:R-:W-:Y:S01]  /*6ab0*/  LEA.HI.X R31, R32, R34, R31, 0x2, P3 ;  /* 0x00000022201f7211 */ /* 0x000fe200018f141f */
[----:B------:R-:W-:Y:S01]  /*6ac0*/  IMAD R34, R8, UR6, RZ ;  /* 0x0000000608227c24 */ /* 0x000fe2000f8e02ff */
[----:B------:R-:W-:Y:S01]  /*6ad0*/  LOP3.LUT R41, R9, 0x80, RZ, 0xfc, !PT ;  /* 0x0000008009297812 */ /* 0x000fe200078efcff */
[----:B------:R-:W-:Y:S01]  /*6ae0*/  IMAD.WIDE.U32 R32, R5, UR6, RZ ;  /* 0x0000000605207c25 */ /* 0x000fe2000f8e00ff */
        /* <DEDUP_REMOVED lines=9> */
[----:B------:R-:W-:Y:S02]  /*6b80*/  LOP3.LUT R49, R9, 0x100, RZ, 0xfc, !PT ;  /* 0x0000010009317812 */ /* 0x000fe400078efcff */
[-C--:B------:R-:W-:Y:S01]  /*6b90*/  ISETP.GE.AND P5, PT, R43, R36.reuse, PT ;  /* 0x000000242b00720c */ /* 0x080fe20003fa6270 */
[----:B------:R2:W-:Y:S01]  /*6ba0*/  @!P1 STG.E desc[UR8][R30.64+0x180], R57 ;  /* 0x000180391e009986 */ /* 0x0005e2000c101908 */
[----:B------:R-:W-:-:S02]  /*6bb0*/  ISETP.GE.AND P1, PT, R51, R36, PT ;  /* 0x000000243300720c */ /* 0x000fc40003f26270 */
[----:B0-----:R-:W-:Y:S01]  /*6bc0*/  LOP3.LUT R53, R9, 0x140, RZ, 0xfc, !PT ;  /* 0x0000014009357812 */ /* 0x001fe200078efcff */
[----:B------:R-:W-:Y:S01]  /*6bd0*/  @!P4 STG.E desc[UR8][R30.64+0x300], R63 ;  /* 0x0003003f1e00c986 */ /* 0x000fe2000c101908 */
[-C--:B------:R-:W-:Y:S02]  /*6be0*/  ISETP.GE.AND P3, PT, R47, R36.reuse, PT ;  /* 0x000000242f00720c */ /* 0x080fe40003f66270 */
[-C--:B------:R-:W-:Y:S01]  /*6bf0*/  ISETP.GE.AND P2, PT, R49, R36.reuse, PT ;  /* 0x000000243100720c */ /* 0x080fe20003f46270 */
[----:B------:R0:W-:Y:S01]  /*6c00*/  @!P6 STG.E desc[UR8][R30.64+0x200], R59 ;  /* 0x0002003b1e00e986 */ /* 0x0001e2000c101908 */
[----:B------:R-:W-:Y:S02]  /*6c10*/  ISETP.GE.AND P4, PT, R53, R36, PT ;  /* 0x000000243500720c */ /* 0x000fe40003f86270 */
[C---:B------:R-:W-:Y:S01]  /*6c20*/  ISETP.GE.AND P6, PT, R9.reuse, R116, PT ;  /* 0x000000740900720c */ /* 0x040fe20003fc6270 */
[----:B------:R3:W-:Y:S01]  /*6c30*/  @!P5 STG.E desc[UR8][R30.64+0x280], R61 ;  /* 0x0002803d1e00d986 */ /* 0x0007e2000c101908 */
[----:B-1----:R-:W-:-:S02]  /*6c40*/  LOP3.LUT R55, R9, 0x160, RZ, 0xfc, !PT ;  /* 0x0000016009377812 */ /* 0x002fc400078efcff */
[----:B------:R-:W-:Y:S01]  /*6c50*/  MOV R64, UR12 ;  /* 0x0000000c00407c02 */ /* 0x000fe20008000f00 */
[----:B------:R-:W-:Y:S01]  /*6c60*/  @!P1 STG.E desc[UR8][R30.64+0x480], R71 ;  /* 0x000480471e009986 */ /* 0x000fe2000c101908 */
[-C--:B------:R-:W-:Y:S02]  /*6c70*/  ISETP.GE.AND P1, PT, R55, R36.reuse, PT ;  /* 0x000000243700720c */ /* 0x080fe40003f26270 */
[----:B------:R-:W-:Y:S01]  /*6c80*/  MOV R65, UR13 ;  /* 0x0000000d00417c02 */ /* 0x000fe20008000f00 */
[----:B------:R1:W-:Y:S01]  /*6c90*/  @!P3 STG.E desc[UR8][R30.64+0x380], R67 ;  /* 0x000380431e00b986 */ /* 0x0003e2000c101908 */
[C---:B--2---:R-:W-:Y:S02]  /*6ca0*/  LOP3.LUT R57, R9.reuse, 0x180, RZ, 0xfc, !PT ;  /* 0x0000018009397812 */ /* 0x044fe400078efcff */
[C---:B0-----:R-:W-:Y:S01]  /*6cb0*/  LOP3.LUT R59, R9.reuse, 0x1a0, RZ, 0xfc, !PT ;  /* 0x000001a0093b7812 */ /* 0x041fe200078efcff */
[----:B------:R0:W-:Y:S01]  /*6cc0*/  @!P2 STG.E desc[UR8][R30.64+0x400], R69 ;  /* 0x000400451e00a986 */ /* 0x0001e2000c101908 */
[----:B---3--:R-:W-:Y:S01]  /*6cd0*/  LOP3.LUT R61, R9, 0x1c0, RZ, 0xfc, !PT ;  /* 0x000001c0093d7812 */ /* 0x008fe200078efcff */
[----:B------:R-:W-:Y:S01]  /*6ce0*/  @!P6 IMAD.WIDE.U32 R64, R5, UR6, R64 ;  /* 0x000000060540ec25 */ /* 0x000fe2000f8e0040 */
[----:B------:R-:W-:Y:S01]  /*6cf0*/  LOP3.LUT R63, R9, 0x1e0, RZ, 0xfc, !PT ;  /* 0x000001e0093f7812 */ /* 0x000fe200078efcff */
[----:B------:R-:W-:Y:S01]  /*6d00*/  @!P4 STG.E desc[UR8][R30.64+0x500], R73 ;  /* 0x000500491e00c986 */ /* 0x000fe2000c101908 */
[----:B------:R-:W-:-:S02]  /*6d10*/  ISETP.GE.AND P2, PT, R57, R36, PT ;  /* 0x000000243900720c */ /* 0x000fc40003f46270 */
[-C--:B------:R-:W-:Y:S01]  /*6d20*/  ISETP.GE.AND P3, PT, R59, R36.reuse, PT ;  /* 0x000000243b00720c */ /* 0x080fe20003f66270 */
[----:B-1----:R-:W-:Y:S01]  /*6d30*/  IMAD R67, R5, UR7, R34 ;  /* 0x0000000705437c24 */ /* 0x002fe2000f8e0222 */
[-C--:B------:R-:W-:Y:S01]  /*6d40*/  ISETP.GE.AND P5, PT, R61, R36.reuse, PT ;  /* 0x000000243d00720c */ /* 0x080fe20003fa6270 */
[----:B------:R-:W-:Y:S01]  /*6d50*/  @!P1 STG.E desc[UR8][R30.64+0x580], R75 ;  /* 0x0005804b1e009986 */ /* 0x000fe2000c101908 */
[----:B------:R-:W-:Y:S01]  /*6d60*/  ISETP.GE.AND P4, PT, R63, R36, PT ;  /* 0x000000243f00720c */ /* 0x000fe20003f86270 */
[----:B------:R-:W-:Y:S01]  /*6d70*/  ULDC.64 UR6, c[0x0][0x2a8] ;  /* 0x0000aa0000067ab9 */ /* 0x000fe20000000a00 */
[----:B------:R-:W-:Y:S02]  /*6d80*/  @!P6 IADD3 R65, R67, R65, RZ ;  /* 0x000000414341e210 */ /* 0x000fe40007ffe0ff */
[----:B------:R-:W-:Y:S01]  /*6d90*/  IADD3 R67, R33, R67, RZ ;  /* 0x0000004321437210 */ /* 0x000fe20007ffe0ff */
[----:B------:R-:W-:Y:S01]  /*6da0*/  IMAD R33, R3, UR6, RZ ;  /* 0x0000000603217c24 */ /* 0x000fe2000f8e02ff */
[----:B------:R-:W-:Y:S01]  /*6db0*/  IADD3 R36, P1, R9, 0x20, RZ ;  /* 0x0000002009247810 */ /* 0x000fe20007f3e0ff */
[----:B------:R-:W-:Y:S01]  /*6dc0*/  @!P2 STG.E desc[UR8][R30.64+0x600], R77 ;  /* 0x0006004d1e00a986 */ /* 0x000fe2000c101908 */
[----:B------:R-:W-:Y:S01]  /*6dd0*/  MOV R66, R32 ;  /* 0x0000002000427202 */ /* 0x000fe20000000f00 */
[C---:B------:R-:W-:Y:S01]  /*6de0*/  IMAD R71, R0.reuse, UR7, R33 ;  /* 0x0000000700477c24 */ /* 0x040fe2000f8e0221 */
[----:B0-----:R-:W-:Y:S01]  /*6df0*/  IADD3.X R69, RZ, R10, RZ, P1, !PT ;  /* 0x0000000aff457210 */ /* 0x001fe20000ffe4ff */
[----:B------:R-:W-:Y:S01]  /*6e00*/  @!P3 STG.E desc[UR8][R30.64+0x680], R81 ;  /* 0x000680511e00b986 */ /* 0x000fe2000c101908 */
[----:B------:R-:W-:-:S02]  /*6e10*/  @!P6 IMAD.WIDE.U32 R32, R0, UR6, R64 ;  /* 0x000000060020ec25 */ /* 0x000fc4000f8e0040 */
[----:B------:R-:W-:Y:S01]  /*6e20*/  SHF.L.U64.HI R34, R36, 0x2, R69 ;  /* 0x0000000224227819 */ /* 0x000fe20000010245 */
[----:B------:R-:W-:Y:S01]  /*6e30*/  @!P5 STG.E desc[UR8][R30.64+0x700], R83 ;  /* 0x000700531e00d986 */ /* 0x000fe2000c101908 */
[----:B------:R-:W-:Y:S01]  /*6e40*/  IMAD.WIDE.U32 R64, R0, UR6, R66 ;  /* 0x0000000600407c25 */ /* 0x000fe2000f8e0042 */
[----:B------:R-:W-:Y:S01]  /*6e50*/  SHF.L.U32 R36, R36, 0x2, RZ ;  /* 0x0000000224247819 */ /* 0x000fe200000006ff */
[----:B------:R-:W-:Y:S01]  /*6e60*/  ULDC.64 UR6, c[0x0][0x318] ;  /* 0x0000c60000067ab9 */ /* 0x000fe20000000a00 */
[----:B------:R0:W-:Y:S01]  /*6e70*/  @!P4 STG.E desc[UR8][R30.64+0x780], R85 ;  /* 0x000780551e00c986 */ /* 0x0001e2000c101908 */
[----:B------:R-:W-:Y:S02]  /*6e80*/  @!P6 IADD3 R38, P1, R9, R32, RZ ;  /* 0x000000200926e210 */ /* 0x000fe40007f3e0ff */
        /* <DEDUP_REMOVED lines=13> */
[----:B------:R-:W-:Y:S02]  /*6f60*/  MOV R69, RZ ;  /* 0x000000ff00457202 */ /* 0x000fe40000000f00 */
[-C--:B------:R-:W-:Y:S02]  /*6f70*/  ISETP.GE.AND P5, PT, R45, R116.reuse, PT ;  /* 0x000000742d00720c */ /* 0x080fe40003fa6270 */
[----:B0-----:R-:W-:Y:S02]  /*6f80*/  CS2R R30, SRZ ;  /* 0x00000000001e7805 */ /* 0x001fe4000001ff00 */
[-C--:B------:R-:W-:Y:S01]  /*6f90*/  ISETP.GE.AND P2, PT, R39, R116.reuse, PT ;  /* 0x000000742700720c */ /* 0x080fe20003f46270 */
[----:B------:R-:W-:Y:S01]  /*6fa0*/  HFMA2.MMA R40, -RZ, RZ, 0, 0 ;  /* 0x00000000ff287435 */ /* 0x000fe200000001ff */
[----:B------:R-:W-:Y:S01]  /*6fb0*/  MOV R67, RZ ;  /* 0x000000ff00437202 */ /* 0x000fe20000000f00 */
[----:B------:R-:W-:Y:S01]  /*6fc0*/  HFMA2.MMA R44, -RZ, RZ, 0, 0 ;  /* 0x00000000ff2c7435 */ /* 0x000fe200000001ff */
[----:B------:R-:W-:Y:S01]  /*6fd0*/  ISETP.GE.AND P1, PT, R41, R116, PT ;  /* 0x000000742900720c */ /* 0x000fe20003f26270 */
[----:B------:R-:W-:Y:S01]  /*6fe0*/  HFMA2.MMA R42, -RZ, RZ, 0, 0 ;  /* 0x00000000ff2a7435 */ /* 0x000fe200000001ff */
[----:B------:R-:W-:Y:S01]  /*6ff0*/  MOV R71, RZ ;  /* 0x000000ff00477202 */ /* 0x000fe20000000f00 */
[----:B------:R-:W-:-:S02]  /*7000*/  HFMA2.MMA R46, -RZ, RZ, 0, 0 ;  /* 0x00000000ff2e7435 */ /* 0x000fc400000001ff */
[----:B------:R-:W-:Y:S01]  /*7010*/  HFMA2.MMA R48, -RZ, RZ, 0, 0 ;  /* 0x00000000ff307435 */ /* 0x000fe200000001ff */
[----:B------:R-:W-:Y:S01]  /*7020*/  MOV R73, RZ ;  /* 0x000000ff00497202 */ /* 0x000fe20000000f00 */
[----:B------:R-:W-:Y:S01]  /*7030*/  HFMA2.MMA R50, -RZ, RZ, 0, 0 ;  /* 0x00000000ff327435 */ /* 0x000fe200000001ff */
[----:B------:R-:W-:Y:S01]  /*7040*/  MOV R75, RZ ;  /* 0x000000ff004b7202 */ /* 0x000fe20000000f00 */
[----:B------:R0:W2:Y:S01]  /*7050*/  @!P6 LDG.E R38, desc[UR8][R64.64] ;  /* 0x000000084026e981 */ /* 0x0000a2000c1e1900 */
[-C--:B------:R-:W-:Y:S01]  /*7060*/  ISETP.GE.AND P6, PT, R43, R116.reuse, PT ;  /* 0x000000742b00720c */ /* 0x080fe20003fc6270 */
[----:B------:R-:W-:Y:S02]  /*7070*/  ULDC.64 UR6, c[0x0][0x2c0] ;  /* 0x0000b00000067ab9 */ /* 0x000fe40000000a00 */
[----:B------:R-:W3:Y:S01]  /*7080*/  @!P4 LDG.E R67, desc[UR8][R32.64] ;  /* 0x000000082043c981 */ /* 0x000ee2000c1e1900 */
[----:B------:R-:W-:-:S03]  /*7090*/  ISETP.GE.AND P4, PT, R47, R116, PT ;  /* 0x000000742f00720c */ /* 0x000fc60003f86270 */
[----:B------:R-:W4:Y:S01]  /*70a0*/  @!P3 LDG.E R40, desc[UR8][R32.64+0x80] ;  /* 0x000080082028b981 */ /* 0x000f22000c1e1900 */
[----:B------:R-:W-:-:S03]  /*70b0*/  ISETP.GE.AND P3, PT, R49, R116, PT ;  /* 0x000000743100720c */ /* 0x000fc60003f66270 */
[----:B------:R-:W5:Y:S01]  /*70c0*/  @!P2 LDG.E R69, desc[UR8][R32.64+0x100] ;  /* 0x000100082045a981 */ /* 0x000f62000c1e1900 */
[-C--:B------:R-:W-:Y:S02]  /*70d0*/  ISETP.GE.AND P2, PT, R51, R116.reuse, PT ;  /* 0x000000743300720c */ /* 0x080fe40003f46270 */
[----:B0-----:R-:W-:Y:S01]  /*70e0*/  MOV R65, RZ ;  /* 0x000000ff00417202 */ /* 0x001fe20000000f00 */
        /* <DEDUP_REMOVED lines=13> */
[----:B------:R-:W5:Y:S04]  /*71c0*/  @!P1 LDG.E R46, desc[UR8][R32.64+0x480] ;  /* 0x00048008202e9981 */ /* 0x000f68000c1e1900 */
[----:B------:R-:W5:Y:S04]  /*71d0*/  @!P6 LDG.E R73, desc[UR8][R32.64+0x500] ;  /* 0x000500082049e981 */ /* 0x000f68000c1e1900 */
[----:B------:R-:W5:Y:S04]  /*71e0*/  @!P5 LDG.E R48, desc[UR8][R32.64+0x580] ;  /* 0x000580082030d981 */ /* 0x000f68000c1e1900 */
[----:B------:R-:W5:Y:S04]  /*71f0*/  @!P4 LDG.E R75, desc[UR8][R32.64+0x600] ;  /* 0x00060008204bc981 */ /* 0x000f68000c1e1900 */
[----:B------:R-:W5:Y:S04]  /*7200*/  @!P3 LDG.E R50, desc[UR8][R32.64+0x680] ;  /* 0x000680082032b981 */ /* 0x000f68000c1e1900 */
[----:B------:R-:W5:Y:S01]  /*7210*/  @!P2 LDG.E R77, desc[UR8][R32.64+0x700] ;  /* 0x00070008204da981 */ /* 0x000f62000c1e1900 */
[----:B------:R-:W-:Y:S03]  /*7220*/  BSSY B0, `(.L_x_1438) ;  /* 0x00000ba000007945 */ /* 0x000fe60003800000 */
[----:B--2---:R-:W-:Y:S04]  /*7230*/  STS [R11], R38 ;  /* 0x000000260b007388 */ /* 0x004fe80000000800 */
[----:B---3--:R-:W-:Y:S04]  /*7240*/  STS [R12+0x80], R67 ;  /* 0x000080430c007388 */ /* 0x008fe80000000800 */
[----:B----4-:R-:W-:Y:S04]  /*7250*/  STS [R13+0x100], R40 ;  /* 0x000100280d007388 */ /* 0x010fe80000000800 */
[----:B-----5:R-:W-:Y:S04]  /*7260*/  STS [R14+0x180], R69 ;  /* 0x000180450e007388 */ /* 0x020fe80000000800 */
        /* <DEDUP_REMOVED lines=14> */
[----:B------:R-:W1:Y:S04]  /*7350*/  LDS R42, [R27+0x4] ;  /* 0x000004001b2a7984 */ /* 0x000e680000000800 */
[----:B------:R-:W2:Y:S04]  /*7360*/  LDS R52, [R27+0x8] ;  /* 0x000008001b347984 */ /* 0x000ea80000000800 */
[----:B------:R-:W3:Y:S04]  /*7370*/  LDS R56, [R27+0x10] ;  /* 0x000010001b387984 */ /* 0x000ee80000000800 */
        /* <DEDUP_REMOVED lines=14> */
[----:B------:R3:W3:Y:S02]  /*7460*/  MUFU.EX2 R44, R31 ;  /* 0x0000001f002c7308 */ /* 0x0006e40000000800 */
[----:B-1----:R-:W1:Y:S01]  /*7470*/  LDS R30, [R27+0x3c] ;  /* 0x00003c001b1e7984 */ /* 0x002e620000000800 */
[----:B----4-:R-:W-:-:S03]  /*7480*/  FMUL.FTZ R60, R58, -1.4426950216293334961 ;  /* 0xbfb8aa3b3a3c7820 */ /* 0x010fc60000410000 */
[----:B------:R-:W4:Y:S01]  /*7490*/  LDS R33, [R27+0x30] ;  /* 0x000030001b217984 */ /* 0x000f220000000800 */
[----:B-----5:R-:W-:Y:S01]  /*74a0*/  FMUL.FTZ R48, R54, -1.4426950216293334961 ;  /* 0xbfb8aa3b36307820 */ /* 0x020fe20000410000 */
[----:B------:R-:W5:Y:S02]  /*74b0*/  MUFU.EX2 R46, R46 ;  /* 0x0000002e002e7308 */ /* 0x000f640000000800 */
[----:B---3--:R-:W3:Y:S01]  /*74c0*/  LDS R31, [R27+0x38] ;  /* 0x000038001b1f7984 */ /* 0x008ee20000000800 */
[----:B------:R-:W-:Y:S01]  /*74d0*/  FADD.FTZ R40, R40, 1 ;  /* 0x3f80000028287421 */ /* 0x000fe20000010000 */
[----:B------:R-:W-:Y:S01]  /*74e0*/  FMUL.FTZ R67, R68, -1.4426950216293334961 ;  /* 0xbfb8aa3b44437820 */ /* 0x000fe20000410000 */
[----:B------:R-:W-:-:S03]  /*74f0*/  FMUL.FTZ R69, R70, -1.4426950216293334961 ;  /* 0xbfb8aa3b46457820 */ /* 0x000fc60000410000 */
[----:B------:R-:W2:Y:S01]  /*7500*/  MUFU.EX2 R50, R50 ;  /* 0x0000003200327308 */ /* 0x000ea20000000800 */
[----:B------:R-:W-:Y:S01]  /*7510*/  FADD.FTZ R44, R44, 1 ;  /* 0x3f8000002c2c7421 */ /* 0x000fe20000010000 */
[----:B------:R-:W-:Y:S01]  /*7520*/  FMUL.FTZ R65, R66, -1.4426950216293334961 ;  /* 0xbfb8aa3b42417820 */ /* 0x000fe20000410000 */
[----:B------:R-:W-:-:S05]  /*7530*/  FMUL.FTZ R83, R32, -1.4426950216293334961 ;  /* 0xbfb8aa3b20537820 */ /* 0x000fca0000410000 */
[----:B------:R-:W1:Y:S01]  /*7540*/  MUFU.EX2 R60, R60 ;  /* 0x0000003c003c7308 */ /* 0x000e620000000800 */
[----:B-----5:R-:W-:Y:S01]  /*7550*/  FADD.FTZ R46, R46, 1 ;  /* 0x3f8000002e2e7421 */ /* 0x020fe20000010000 */
[----:B0-----:R-:W-:-:S06]  /*7560*/  FMUL.FTZ R64, R62, -1.4426950216293334961 ;  /* 0xbfb8aa3b3e407820 */ /* 0x001fcc0000410000 */
[----:B------:R-:W0:Y:S01]  /*7570*/  MUFU.EX2 R48, R48 ;  /* 0x0000003000307308 */ /* 0x000e220000000800 */
[----:B------:R-:W-:Y:S01]  /*7580*/  FMUL.FTZ R71, R73, -1.4426950216293334961 ;  /* 0xbfb8aa3b49477820 */ /* 0x000fe20000410000 */
[----:B--2---:R-:W-:Y:S01]  /*7590*/  FADD.FTZ R50, R50, 1 ;  /* 0x3f80000032327421 */ /* 0x004fe20000010000 */
[----:B------:R-:W-:-:S05]  /*75a0*/  FMUL.FTZ R77, R75, -1.4426950216293334961 ;  /* 0xbfb8aa3b4b4d7820 */ /* 0x000fca0000410000 */
[----:B------:R-:W2:Y:S01]  /*75b0*/  MUFU.EX2 R67, R67 ;  /* 0x0000004300437308 */ /* 0x000ea20000000800 */
[----:B-1----:R-:W-:Y:S01]  /*75c0*/  FMUL.FTZ R87, R30, -1.4426950216293334961 ;  /* 0xbfb8aa3b1e577820 */ /* 0x002fe20000410000 */
[----:B------:R-:W-:Y:S01]  /*75d0*/  FADD.FTZ R60, R60, 1 ;  /* 0x3f8000003c3c7421 */ /* 0x000fe20000010000 */
[----:B----4-:R-:W-:-:S05]  /*75e0*/  FMUL.FTZ R81, R33, -1.4426950216293334961 ;  /* 0xbfb8aa3b21517820 */ /* 0x010fca0000410000 */
[----:B------:R-:W1:Y:S01]  /*75f0*/  MUFU.EX2 R69, R69 ;  /* 0x0000004500457308 */ /* 0x000e620000000800 */
[----:B---3--:R-:W-:Y:S01]  /*7600*/  FMUL.FTZ R85, R31, -1.4426950216293334961 ;  /* 0xbfb8aa3b1f557820 */ /* 0x008fe20000410000 */
[----:B0-----:R-:W-:-:S06]  /*7610*/  FADD.FTZ R48, R48, 1 ;  /* 0x3f80000030307421 */ /* 0x001fcc0000010000 */
[----:B------:R-:W0:Y:S01]  /*7620*/  MUFU.EX2 R65, R65 ;  /* 0x0000004100417308 */ /* 0x000e220000000800 */
[----:B--2---:R-:W-:-:S07]  /*7630*/  FADD.FTZ R67, R67, 1 ;  /* 0x3f80000043437421 */ /* 0x004fce0000010000 */
[----:B------:R-:W2:Y:S01]  /*7640*/  MUFU.EX2 R83, R83 ;  /* 0x0000005300537308 */ /* 0x000ea20000000800 */
[----:B-1----:R-:W-:-:S07]  /*7650*/  FADD.FTZ R69, R69, 1 ;  /* 0x3f80000045457421 */ /* 0x002fce0000010000 */
[----:B------:R-:W1:Y:S01]  /*7660*/  MUFU.EX2 R87, R87 ;  /* 0x0000005700577308 */ /* 0x000e620000000800 */
[----:B0-----:R-:W-:-:S07]  /*7670*/  FADD.FTZ R65, R65, 1 ;  /* 0x3f80000041417421 */ /* 0x001fce0000010000 */
        /* <DEDUP_REMOVED lines=10> */
[----:B------:R-:W-:Y:S01]  /*7720*/  MUFU.RCP R89, R40 ;  /* 0x0000002800597308 */ /* 0x000fe20000001000 */
[----:B0-----:R-:W-:-:S07]  /*7730*/  FADD.FTZ R81, R81, 1 ;  /* 0x3f80000051517421 */ /* 0x001fce0000010000 */
[----:B------:R-:W-:Y:S01]  /*7740*/  MUFU.RCP R91, R44 ;  /* 0x0000002c005b7308 */ /* 0x000fe20000001000 */
[----:B--2---:R-:W-:-:S07]  /*7750*/  FADD.FTZ R85, R85, 1 ;  /* 0x3f80000055557421 */ /* 0x004fce0000010000 */
[----:B------:R-:W0:Y:S08]  /*7760*/  MUFU.RCP R93, R46 ;  /* 0x0000002e005d7308 */ /* 0x000e300000001000 */
[----:B------:R-:W-:Y:S08]  /*7770*/  MUFU.RCP R101, R50 ;  /* 0x0000003200657308 */ /* 0x000ff00000001000 */
[----:B------:R-:W1:Y:S08]  /*7780*/  MUFU.RCP R103, R60 ;  /* 0x0000003c00677308 */ /* 0x000e700000001000 */
[----:B------:R-:W2:Y:S08]  /*7790*/  MUFU.RCP R99, R48 ;  /* 0x0000003000637308 */ /* 0x000eb00000001000 */
[----:B------:R0:W-:Y:S08]  /*77a0*/  MUFU.RCP R109, R67 ;  /* 0x00000043006d7308 */ /* 0x0001f00000001000 */
[----:B------:R2:W3:Y:S01]  /*77b0*/  MUFU.RCP R111, R69 ;  /* 0x00000045006f7308 */ /* 0x0004e20000001000 */
[----:B0-----:R-:W-:-:S04]  /*77c0*/  FMUL.FTZ R67, R52, R93 ;  /* 0x0000005d34437220 */ /* 0x001fc80000410000 */
[----:B------:R-:W-:Y:S01]  /*77d0*/  FMUL.FTZ R76, R67, R76 ;  /* 0x0000004c434c7220 */ /* 0x000fe20000410000 */
[----:B------:R-:W-:Y:S01]  /*77e0*/  BAR.SYNC.DEFER_BLOCKING 0x0 ;  /* 0x0000000000007b1d */ /* 0x000fe20000010000 */
[----:B-1----:R-:W-:Y:S01]  /*77f0*/  FMUL.FTZ R67, R58, R103 ;  /* 0x000000673a437220 */ /* 0x002fe20000410000 */
[----:B--2---:R-:W-:-:S03]  /*7800*/  FMUL.FTZ R69, R54, R99 ;  /* 0x0000006336457220 */ /* 0x004fc60000410000 */
[----:B------:R-:W-:Y:S01]  /*7810*/  FMUL.FTZ R82, R67, R82 ;  /* 0x0000005243527220 */ /* 0x000fe20000410000 */
[----:B------:R0:W-:Y:S01]  /*7820*/  MUFU.RCP R107, R65 ;  /* 0x00000041006b7308 */ /* 0x0001e20000001000 */
[----:B------:R-:W-:Y:S01]  /*7830*/  FMUL.FTZ R78, R69, R78 ;  /* 0x0000004e454e7220 */ /* 0x000fe20000410000 */
[----:B---3--:R-:W-:-:S06]  /*7840*/  FMUL.FTZ R67, R70, R111 ;  /* 0x0000006f46437220 */ /* 0x008fcc0000410000 */
[----:B------:R-:W1:Y:S01]  /*7850*/  MUFU.RCP R105, R64 ;  /* 0x0000004000697308 */ /* 0x000e620000001000 */
[----:B0-----:R-:W-:Y:S01]  /*7860*/  FMUL.FTZ R65, R38, R89 ;  /* 0x0000005926417220 */ /* 0x001fe20000410000 */
[----:B------:R-:W-:-:S03]  /*7870*/  FMUL.FTZ R90, R67, R90 ;  /* 0x0000005a435a7220 */ /* 0x000fc60000410000 */
[----:B------:R-:W-:Y:S01]  /*7880*/  FMUL.FTZ R72, R65, R72 ;  /* 0x0000004841487220 */ /* 0x000fe20000410000 */
[----:B------:R-:W-:Y:S02]  /*7890*/  FMUL.FTZ R65, R42, R91 ;  /* 0x0000005b2a417220 */ /* 0x000fe40000410000 */
[----:B------:R0:W2:Y:S02]  /*78a0*/  MUFU.RCP R40, R71 ;  /* 0x0000004700287308 */ /* 0x0000a40000001000 */
[----:B------:R-:W-:Y:S01]  /*78b0*/  FMUL.FTZ R74, R65, R74 ;  /* 0x0000004a414a7220 */ /* 0x000fe20000410000 */
[----:B------:R-:W-:Y:S01]  /*78c0*/  FMUL.FTZ R65, R56, R101 ;  /* 0x0000006538417220 */ /* 0x000fe20000410000 */
[----:B------:R-:W-:Y:S03]  /*78d0*/  STS [R27], R72 ;  /* 0x000000481b007388 */ /* 0x000fe60000000800 */
[----:B------:R-:W-:Y:S01]  /*78e0*/  FMUL.FTZ R80, R65, R80 ;  /* 0x0000005041507220 */ /* 0x000fe20000410000 */
[----:B------:R-:W3:Y:S01]  /*78f0*/  MUFU.RCP R44, R77 ;  /* 0x0000004d002c7308 */ /* 0x000ee20000001000 */
[----:B------:R-:W-:Y:S01]  /*7900*/  FMUL.FTZ R65, R68, R109 ;  /* 0x0000006d44417220 */ /* 0x000fe20000410000 */
[----:B-1----:R-:W-:Y:S01]  /*7910*/  FMUL.FTZ R69, R62, R105 ;  /* 0x000000693e457220 */ /* 0x002fe20000410000 */
[----:B0-----:R-:W-:Y:S01]  /*7920*/  FMUL.FTZ R71, R66, R107 ;  /* 0x0000006b42477220 */ /* 0x001fe20000410000 */
[----:B------:R-:W-:Y:S01]  /*7930*/  STS [R27+0x4], R74 ;  /* 0x0000044a1b007388 */ /* 0x000fe20000000800 */
[----:B------:R-:W-:Y:S01]  /*7940*/  FMUL.FTZ R88, R65, R88 ;  /* 0x0000005841587220 */ /* 0x000fe20000410000 */
[----:B------:R-:W-:Y:S01]  /*7950*/  FMUL.FTZ R84, R69, R84 ;  /* 0x0000005445547220 */ /* 0x000fe20000410000 */
[----:B------:R-:W-:Y:S01]  /*7960*/  FMUL.FTZ R86, R71, R86 ;  /* 0x0000005647567220 */ /* 0x000fe20000410000 */
[----:B------:R-:W0:Y:S01]  /*7970*/  MUFU.RCP R46, R81 ;  /* 0x00000051002e7308 */ /* 0x000e220000001000 */
[----:B--2---:R-:W-:Y:S01]  /*7980*/  FMUL.FTZ R73, R73, R40 ;  /* 0x0000002849497220 */ /* 0x004fe20000410000 */
[----:B------:R-:W-:Y:S03]  /*7990*/  STS [R27+0x8], R76 ;  /* 0x0000084c1b007388 */ /* 0x000fe60000000800 */
[----:B------:R-:W-:Y:S01]  /*79a0*/  FMUL.FTZ R92, R73, R92 ;  /* 0x0000005c495c7220 */ /* 0x000fe20000410000 */
[----:B------:R-:W-:Y:S02]  /*79b0*/  STS [R27+0xc], R78 ;  /* 0x00000c4e1b007388 */ /* 0x000fe40000000800 */
[----:B------:R-:W1:Y:S01]  /*79c0*/  MUFU.RCP R83, R83 ;  /* 0x0000005300537308 */ /* 0x000e620000001000 */
[----:B---3--:R-:W-:Y:S01]  /*79d0*/  FMUL.FTZ R75, R75, R44 ;  /* 0x0000002c4b4b7220 */ /* 0x008fe20000410000 */
[----:B------:R-:W-:Y:S03]  /*79e0*/  STS [R27+0x10], R80 ;  /* 0x000010501b007388 */ /* 0x000fe60000000800 */
[----:B------:R-:W-:Y:S01]  /*79f0*/  FMUL.FTZ R106, R75, R106 ;  /* 0x0000006a4b6a7220 */ /* 0x000fe20000410000 */
[----:B------:R-:W-:Y:S02]  /*7a00*/  STS [R27+0x14], R82 ;  /* 0x000014521b007388 */ /* 0x000fe40000000800 */
[----:B------:R-:W2:Y:S01]  /*7a10*/  MUFU.RCP R38, R85 ;  /* 0x0000005500267308 */ /* 0x000ea20000001000 */
[----:B0-----:R-:W-:Y:S01]  /*7a20*/  FMUL.FTZ R33, R33, R46 ;  /* 0x0000002e21217220 */ /* 0x001fe20000410000 */
[----:B------:R-:W-:Y:S03]  /*7a30*/  STS [R27+0x18], R84 ;  /* 0x000018541b007388 */ /* 0x000fe60000000800 */
[----:B------:R-:W-:Y:S01]  /*7a40*/  FMUL.FTZ R108, R33, R108 ;  /* 0x0000006c216c7220 */ /* 0x000fe20000410000 */
[----:B------:R-:W-:Y:S02]  /*7a50*/  STS [R27+0x1c], R86 ;  /* 0x00001c561b007388 */ /* 0x000fe40000000800 */
[----:B------:R-:W0:Y:S01]  /*7a60*/  MUFU.RCP R87, R87 ;  /* 0x0000005700577308 */ /* 0x000e220000001000 */
[----:B-1----:R-:W-:Y:S01]  /*7a70*/  FMUL.FTZ R65, R32, R83 ;  /* 0x0000005320417220 */ /* 0x002fe20000410000 */
[----:B------:R-:W-:Y:S03]  /*7a80*/  STS [R27+0x20], R88 ;  /* 0x000020581b007388 */ /* 0x000fe60000000800 */
[----:B------:R-:W-:Y:S01]  /*7a90*/  FMUL.FTZ R110, R65, R110 ;  /* 0x0000006e416e7220 */ /* 0x000fe20000410000 */
[----:B------:R-:W-:Y:S01]  /*7aa0*/  STS [R27+0x24], R90 ;  /* 0x0000245a1b007388 */ /* 0x000fe20000000800 */
[----:B--2---:R-:W-:-:S03]  /*7ab0*/  FMUL.FTZ R31, R31, R38 ;  /* 0x000000261f1f7220 */ /* 0x004fc60000410000 */
[----:B------:R-:W-:Y:S01]  /*7ac0*/  STS [R27+0x28], R92 ;  /* 0x0000285c1b007388 */ /* 0x000fe20000000800 */
[----:B------:R-:W-:-:S03]  /*7ad0*/  FMUL.FTZ R112, R31, R112 ;  /* 0x000000701f707220 */ /* 0x000fc60000410000 */
[----:B------:R-:W-:Y:S01]  /*7ae0*/  STS [R27+0x2c], R106 ;  /* 0x00002c6a1b007388 */ /* 0x000fe20000000800 */
[----:B0-----:R-:W-:-:S03]  /*7af0*/  FMUL.FTZ R67, R30, R87 ;  /* 0x000000571e437220 */ /* 0x001fc60000410000 */
[----:B------:R-:W-:Y:S01]  /*7b00*/  STS [R27+0x30], R108 ;  /* 0x0000306c1b007388 */ /* 0x000fe20000000800 */
[----:B------:R-:W-:-:S03]  /*7b10*/  FMUL.FTZ R114, R67, R114 ;  /* 0x0000007243727220 */ /* 0x000fc60000410000 */
[----:B------:R-:W-:Y:S04]  /*7b20*/  STS [R27+0x34], R110 ;  /* 0x0000346e1b007388 */ /* 0x000fe80000000800 */
[----:B------:R-:W-:Y:S04]  /*7b30*/  STS [R27+0x38], R112 ;  /* 0x000038701b007388 */ /* 0x000fe80000000800 */
[----:B------:R-:W-:Y:S01]  /*7b40*/  STS [R27+0x3c], R114 ;  /* 0x00003c721b007388 */ /* 0x000fe20000000800 */
[----:B------:R-:W-:-:S03]  /*7b50*/  NOP ;  /* 0x0000000000007918 */ /* 0x000fc60000000000 */
[----:B------:R-:W-:Y:S04]  /*7b60*/  LDS R11, [R11] ;  /* 0x000000000b0b7984 */ /* 0x000fe80000000800 */
[----:B------:R-:W-:Y:S04]  /*7b70*/  LDS R31, [R12+0x80] ;  /* 0x000080000c1f7984 */ /* 0x000fe80000000800 */
[----:B------:R0:W-:Y:S04]  /*7b80*/  LDS R33, [R13+0x100] ;  /* 0x000100000d217984 */ /* 0x0001e80000000800 */
[----:B------:R1:W-:Y:S04]  /*7b90*/  LDS R65, [R14+0x180] ;  /* 0x000180000e417984 */ /* 0x0003e80000000800 */
[----:B------:R-:W-:Y:S01]  /*7ba0*/  LDS R67, [R15+0x200] ;  /* 0x000200000f437984 */ /* 0x000fe20000000800 */
[----:B0-----:R-:W-:-:S03]  /*7bb0*/  IMAD.WIDE.U32 R12, R5, UR6, RZ ;  /* 0x00000006050c7c25 */ /* 0x001fc6000f8e00ff */
[----:B------:R-:W-:Y:S01]  /*7bc0*/  LDS R69, [R16+0x280] ;  /* 0x0002800010457984 */ /* 0x000fe20000000800 */
[----:B-1----:R-:W-:-:S03]  /*7bd0*/  IMAD R14, R8, UR6, RZ ;  /* 0x00000006080e7c24 */ /* 0x002fc6000f8e02ff */
[----:B------:R0:W-:Y:S04]  /*7be0*/  LDS R71, [R17+0x300] ;  /* 0x0003000011477984 */ /* 0x0001e80000000800 */
[----:B------:R-:W-:Y:S04]  /*7bf0*/  LDS R73, [R18+0x380] ;  /* 0x0003800012497984 */ /* 0x000fe80000000800 */
[----:B------:R-:W-:Y:S01]  /*7c00*/  LDS R19, [R19+0x400] ;  /* 0x0004000013137984 */ /* 0x000fe20000000800 */
[----:B0-----:R-:W-:-:S03]  /*7c10*/  IMAD R17, R5, UR7, R14 ;  /* 0x0000000705117c24 */ /* 0x001fc6000f8e020e */
[----:B------:R-:W-:Y:S02]  /*7c20*/  LDS R27, [R20+0x480] ;  /* 0x00048000141b7984 */ /* 0x000fe40000000800 */
[----:B------:R-:W-:Y:S02]  /*7c30*/  IADD3 R83, R13, R17, RZ ;  /* 0x000000110d537210 */ /* 0x000fe40007ffe0ff */
        /* <DEDUP_REMOVED lines=11> */
[----:B------:R-:W-:Y:S01]  /*7cf0*/  MOV R14, R28 ;  /* 0x0000001c000e7202 */ /* 0x000fe20000000f00 */
[----:B------:R-:W-:Y:S01]  /*7d00*/  ULDC.64 UR10, c[0x0][0x2c8] ;  /* 0x0000b200000a7ab9 */ /* 0x000fe20000000a00 */
[----:B------:R-:W-:Y:S01]  /*7d10*/  MOV R15, R29 ;  /* 0x0000001d000f7202 */ /* 0x000fe20000000f00 */
[----:B------:R-:W-:Y:S02]  /*7d20*/  IMAD R29, R3, UR10, RZ ;  /* 0x0000000a031d7c24 */ /* 0x000fe4000f8e02ff */
[----:B------:R-:W-:-:S04]  /*7d30*/  IMAD.WIDE.U32 R14, R5, UR6, R14 ;  /* 0x00000006050e7c25 */ /* 0x000fc8000f8e000e */
[----:B------:R-:W-:Y:S01]  /*7d40*/  IMAD R29, R0, UR11, R29 ;  /* 0x0000000b001d7c24 */ /* 0x000fe2000f8e021d */
[----:B------:R-:W-:-:S03]  /*7d50*/  IADD3 R15, R17, R15, RZ ;  /* 0x0000000f110f7210 */ /* 0x000fc60007ffe0ff */
[----:B------:R-:W-:Y:S01]  /*7d60*/  IMAD.WIDE.U32 R14, R0, UR10, R14 ;  /* 0x0000000a000e7c25 */ /* 0x000fe2000f8e000e */
[----:B------:R-:W-:-:S04]  /*7d70*/  ULDC.64 UR10, c[0x0][0x320] ;  /* 0x0000c800000a7ab9 */ /* 0x000fc80000000a00 */
[----:B------:R-:W-:Y:S02]  /*7d80*/  IADD3 R15, R15, R29, RZ ;  /* 0x0000001d0f0f7210 */ /* 0x000fe40007ffe0ff */
[----:B------:R-:W-:-:S04]  /*7d90*/  LEA R16, P0, R14, UR10, 0x2 ;  /* 0x0000000a0e107c11 */ /* 0x000fc8000f8010ff */
[----:B------:R-:W-:-:S05]  /*7da0*/  LEA.HI.X R17, R14, UR11, R15, 0x2, P0 ;  /* 0x0000000b0e117c11 */ /* 0x000fca00080f140f */
[----:B------:R0:W-:Y:S04]  /*7db0*/  STG.E desc[UR8][R16.64], R11 ;  /* 0x0000000b10007986 */ /* 0x0001e8000c101908 */
.L_x_1439:
[----:B------:R-:W-:Y:S05]  /*7dc0*/  BSYNC B0 ;  /* 0x0000000000007941 */ /* 0x000fea0003800000 */
.L_x_1438:
[----:B------:R-:W-:Y:S01]  /*7dd0*/  MOV R13, R83 ;  /* 0x00000053000d7202 */ /* 0x000fe20000000f00 */
[----:B------:R-:W-:Y:S01]  /*7de0*/  ULDC.64 UR6, c[0x0][0x2c8] ;  /* 0x0000b20000067ab9 */ /* 0x000fe20000000a00 */
[----:B------:R-:W-:Y:S01]  /*7df0*/  ULDC.64 UR10, c[0x0][0x320] ;  /* 0x0000c800000a7ab9 */ /* 0x000fe20000000a00 */
[----:B0-----:R-:W-:Y:S01]  /*7e00*/  IMAD R11, R3, UR6, RZ ;  /* 0x00000006030b7c24 */ /* 0x001fe2000f8e02ff */
[-C--:B------:R-:W-:Y:S01]  /*7e10*/  ISETP.GE.AND P3, PT, R35, R18.reuse, PT ;  /* 0x000000122300720c */ /* 0x080fe20003f66270 */
[C---:B------:R-:W-:Y:S01]  /*7e20*/  IMAD.WIDE.U32 R12, R0.reuse, UR6, R12 ;  /* 0x00000006000c7c25 */ /* 0x040fe2000f8e000c */
[-C--:B------:R-:W-:Y:S01]  /*7e30*/  ISETP.GE.AND P4, PT, R37, R18.reuse, PT ;  /* 0x000000122500720c */ /* 0x080fe20003f86270 */
[----:B------:R-:W-:Y:S01]  /*7e40*/  UIADD3 UR4, UR4, 0x1, URZ ;  /* 0x0000000104047890 */ /* 0x000fe2000fffe03f */
        /* <DEDUP_REMOVED lines=9> */
[-C--:B------:R-:W-:Y:S01]  /*7ee0*/  ISETP.GE.AND P0, PT, R43, R18.reuse, PT ;  /* 0x000000122b00720c */ /* 0x080fe20003f06270 */
[----:B------:R-:W0:Y:S01]  /*7ef0*/  LDC R11, c[0x0][0x224] ;  /* 0x00008900ff0b7b82 */ /* 0x000e220000000800 */
        /* <DEDUP_REMOVED lines=23> */
[----:B0-----:R-:W-:-:S05]  /*8070*/  ISETP.LE.AND P0, PT, R11, UR4, PT ;  /* 0x000000040b007c0c */ /* 0x001fca000bf03270 */
        /* <DEDUP_REMOVED lines=8> */
.L_x_1441:
        /* <DEDUP_REMOVED lines=16> */
.L_x_5193:


//--------------------- .text._Z25selective_scan_fwd_kernelI32Selective_Scan_fwd_kernel_traitsILi32ELi16ELi1ELb0ELb0ELb1ELb0EfN3c107complexIfEEEEv13SSMParamsBase --------------------------
	.section	.text._Z25selective_scan_fwd_kernelI32Selective_Scan_fwd_kernel_traitsILi32ELi16ELi1ELb0ELb0ELb1ELb0EfN3c107complexIfEEEEv13SSMParamsBase,"ax",@progbits
	.align	128
        .global         _Z25selective_scan_fwd_kernelI32Selective_Scan_fwd_kernel_traitsILi32ELi16ELi1ELb0ELb0ELb1ELb0EfN3c107complexIfEEEEv13SSMParamsBase
        .type           _Z25selective_scan_fwd_kernelI32Selective_Scan_fwd_kernel_traitsILi32ELi16ELi1ELb0ELb0ELb1ELb0EfN3c107complexIfEEEEv13SSMParamsBase,@function
        .size           _Z25selective_scan_fwd_kernelI32Selective_Scan_fwd_kernel_traitsILi32ELi16ELi1ELb0ELb0ELb1ELb0EfN3c107complexIfEEEEv13SSMParamsBase,(.L_x_5194 - _Z25selective_scan_fwd_kernelI32Selective_Scan_fwd_kernel_traitsILi32ELi16ELi1ELb0ELb0ELb1ELb0EfN3c107complexIfEEEEv13SSMParamsBase)
        .other          _Z25selective_scan_fwd_kernelI32Selective_Scan_fwd_kernel_traitsILi32ELi16ELi1ELb0ELb0ELb1ELb0EfN3c107complexIfEEEEv13SSMParamsBase,@"STO_CUDA_ENTRY STV_DEFAULT"
_Z25selective_scan_fwd_kernelI32Selective_Scan_fwd_kernel_traitsILi32ELi16ELi1ELb0ELb0ELb1ELb0EfN3c107complexIfEEEEv13SSMParamsBase:
.text._Z25selective_scan_fwd_kernelI32Selective_Scan_fwd_kernel_traitsILi32ELi16ELi1ELb0ELb0ELb1ELb0EfN3c107complexIfEEEEv13SSMParamsBase:
        /* <DEDUP_REMOVED lines=13> */
[----:B-1----:R-:W-:-:S04]  /*00d0*/  MOV R90, UR8 ;  /* 0x00000008005a7c02 */ /* 0x002fc80008000f00 */
[----:B------:R-:W-:Y:S02]  /*00e0*/  SHF.R.S32.HI R89, RZ, 0x1f, R90 ;  /* 0x0000001fff597819 */ /* 0x000fe4000001145a */
[C---:B------:R-:W-:Y:S02]  /*00f0*/  @P1 LEA R4, P3, R90.reuse, UR6, 0x2 ;  /* 0x000000065a041c11 */ /* 0x040fe4000f8610ff */
[C---:B------:R-:W-:Y:S02]  /*0100*/  @P0 LEA R2, P2, R90.reuse, UR4, 0x2 ;  /* 0x000000045a020c11 */ /* 0x040fe4000f8410ff */
[C-C-:B------:R-:W-:Y:S01]  /*0110*/  @P1 LEA.HI.X R5, R90.reuse, UR7, R89.reuse, 0x2, P3 ;  /* 0x000000075a051c11 */ /* 0x140fe200098f1459 */
[----:B0-----:R-:W0:Y:S01]  /*0120*/  MUFU.RCP R0, R0 ;  /* 0x0000000000007308 */ /* 0x001e220000001000 */
[----:B------:R-:W-:Y:S01]  /*0130*/  @P0 LEA.HI.X R3, R90, UR5, R89, 0x2, P2 ;  /* 0x000000055a030c11 */ /* 0x000fe200090f1459 */
[----:B------:R-:W-:Y:S02]  /*0140*/  ULDC.64 UR6, c[0x0][0x208] ;  /* 0x0000820000067ab9 */ /* 0x000fe40000000a00 */
[----:B------:R1:W5:Y:S04]  /*0150*/  @P1 LDG.E R87, desc[UR6][R4.64] ;  /* 0x0000000604571981 */ /* 0x000368000c1e1900 */
[----:B------:R2:W5:Y:S01]  /*0160*/  @P0 LDG.E R88, desc[UR6][R2.64] ;  /* 0x0000000602580981 */ /* 0x000562000c1e1900 */
[----:B-1----:R-:W1:Y:S01]  /*0170*/  LDC R4, c[0x0][0x224] ;  /* 0x00008900ff047b82 */ /* 0x002e620000000800 */
[----:B0-----:R-:W-:-:S04]  /*0180*/  IADD3 R6, R0, 0xffffffe, RZ ;  /* 0x0ffffffe00067810 */ /* 0x001fc80007ffe0ff */
[----:B------:R0:W3:Y:S02]  /*0190*/  F2I.FTZ.U32.TRUNC.NTZ R7, R6 ;  /* 0x0000000600077305 */ /* 0x0000e4000021f000 */
[----:B0-----:R-:W-:Y:S01]  /*01a0*/  HFMA2.MMA R6, -RZ, RZ, 0, 0 ;  /* 0x00000000ff067435 */ /* 0x001fe200000001ff */
[----:B---3--:R-:W-:-:S05]  /*01b0*/  IADD3 R8, RZ, -R7, RZ ;  /* 0x80000007ff087210 */ /* 0x008fca0007ffe0ff */
[----:B--2---:R-:W-:Y:S01]  /*01c0*/  IMAD R3, R8, R9, RZ ;  /* 0x0000000908037224 */ /* 0x004fe200078e02ff */
[----:B------:R-:W-:-:S03]  /*01d0*/  IABS R2, R90 ;  /* 0x0000005a00027213 */ /* 0x000fc60000000000 */
[----:B------:R-:W-:Y:S01]  /*01e0*/  IMAD.HI.U32 R7, R7, R3, R6 ;  /* 0x0000000307077227 */ /* 0x000fe200078e0006 */
[----:B------:R-:W0:Y:S05]  /*01f0*/  S2UR UR4, SR_CTAID.X ;  /* 0x00000000000479c3 */ /* 0x000e2a0000002500 */
[----:B------:R-:W-:-:S05]  /*0200*/  IMAD.HI.U32 R0, R7, R2, RZ ;  /* 0x0000000207007227 */ /* 0x000fca00078e00ff */
[----:B------:R-:W-:Y:S02]  /*0210*/  IADD3 R3, -R0, RZ, RZ ;  /* 0x000000ff00037210 */ /* 0x000fe40007ffe1ff */
[----:B-1----:R-:W-:-:S03]  /*0220*/  ISETP.GE.AND P0, PT, R4, 0x1, PT ;  /* 0x000000010400780c */ /* 0x002fc60003f06270 */
[----:B------:R-:W-:-:S05]  /*0230*/  IMAD R2, R9, R3, R2 ;  /* 0x0000000309027224 */ /* 0x000fca00078e0202 */
[----:B------:R-:W-:Y:S02]  /*0240*/  ISETP.GT.U32.AND P1, PT, R9, R2, PT ;  /* 0x000000020900720c */ /* 0x000fe40003f24070 */
[----:B0-----:R-:W-:Y:S01]  /*0250*/  MOV R86, UR4 ;  /* 0x0000000400567c02 */ /* 0x001fe20008000f00 */
[----:B------:R-:W-:-:S03]  /*0260*/  ULDC.64 UR4, c[0x0][0x260] ;  /* 0x0000980000047ab9 */ /* 0x000fc60000000a00 */
[----:B------:R-:W-:-:S07]  /*0270*/  SHF.R.S32.HI R174, RZ, 0x1f, R86 ;  /* 0x0000001fffae7819 */ /* 0x000fce0000011456 */
[----:B------:R-:W-:Y:S01]  /*0280*/  @!P1 IADD3 R2, R2, -R9, RZ ;  /* 0x8000000902029210 */ /* 0x000fe20007ffe0ff */
[----:B------:R-:W-:Y:S06]  /*0290*/  @!P0 EXIT ;  /* 0x000000000000894d */ /* 0x000fec0003800000 */
[----:B------:R-:W0:Y:S01]  /*02a0*/  S2R R94, SR_TID.X ;  /* 0x00000000005e7919 */ /* 0x000e220000002100 */
[----:B------:R-:W-:Y:S01]  /*02b0*/  LOP3.LUT R4, R90, R15, RZ, 0x3c, !PT ;  /* 0x0000000f5a047212 */ /* 0x000fe200078e3cff */
[----:B------:R-:W-:Y:S01]  /*02c0*/  IMAD R3, R174, UR4, RZ ;  /* 0x00000004ae037c24 */ /* 0x000fe2000f8e02ff */
[----:B------:R-:W-:Y:S01]  /*02d0*/  ISETP.GE.U32.AND P0, PT, R2, R9, PT ;  /* 0x000000090200720c */ /* 0x000fe20003f06070 */
[----:B------:R-:W-:Y:S01]  /*02e0*/  IMAD.WIDE.U32 R6, R86, UR4, RZ ;  /* 0x0000000456067c25 */ /* 0x000fe2000f8e00ff */
[----:B------:R-:W-:Y:S01]  /*02f0*/  ISETP.GE.AND P2, PT, R4, RZ, PT ;  /* 0x000000ff0400720c */ /* 0x000fe20003f46270 */
[----:B------:R-:W-:Y:S01]  /*0300*/  ULDC.64 UR8, c[0x0][0x298] ;  /* 0x0000a60000087ab9 */ /* 0x000fe20000000a00 */
[----:B------:R-:W-:Y:S01]  /*0310*/  @!P1 IADD3 R0, R0, 0x1, RZ ;  /* 0x0000000100009810 */ /* 0x000fe20007ffe0ff */
[----:B------:R-:W-:Y:S01]  /*0320*/  IMAD R13, R86, UR5, R3 ;  /* 0x00000005560d7c24 */ /* 0x000fe2000f8e0203 */
[----:B------:R-:W-:Y:S01]  /*0330*/  ISETP.NE.AND P1, PT, R15, RZ, PT ;  /* 0x000000ff0f00720c */ /* 0x000fe20003f25270 */
[----:B------:R-:W-:Y:S01]  /*0340*/  ULDC.64 UR4, c[0x0][0x288] ;  /* 0x0000a20000047ab9 */ /* 0x000fe20000000a00 */
[C---:B------:R-:W-:Y:S01]  /*0350*/  IMAD R5, R89.reuse, UR8, RZ ;  /* 0x0000000859057c24 */ /* 0x040fe2000f8e02ff */
[----:B------:R-:W1:Y:S01]  /*0360*/  S2R R83, SR_LANEID ;  /* 0x0000000000537919 */ /* 0x000e620000000000 */
[----:B------:R-:W-:Y:S01]  /*0370*/  IMAD R3, R89, UR4, RZ ;  /* 0x0000000459037c24 */ /* 0x000fe2000f8e02ff */
[----:B------:R-:W-:Y:S01]  /*0380*/  IADD3 R7, R7, R13, RZ ;  /* 0x0000000d07077210 */ /* 0x000fe20007ffe0ff */
[----:B------:R-:W-:Y:S01]  /*0390*/  IMAD R11, R90, UR9, R5 ;  /* 0x000000095a0b7c24 */ /* 0x000fe2000f8e0205 */
[----:B------:R-:W-:Y:S01]  /*03a0*/  @P0 IADD3 R0, R0, 0x1, RZ ;  /* 0x0000000100000810 */ /* 0x000fe20007ffe0ff */
[C---:B------:R-:W-:Y:S01]  /*03b0*/  IMAD R9, R90.reuse, UR5, R3 ;  /* 0x000000055a097c24 */ /* 0x040fe2000f8e0203 */
[----:B------:R-:W-:Y:S01]  /*03c0*/  MOV R80, RZ ;  /* 0x000000ff00507202 */ /* 0x000fe20000000f00 */
[----:B------:R-:W-:Y:S01]  /*03d0*/  IMAD.WIDE.U32 R2, R90, UR4, RZ ;  /* 0x000000045a027c25 */ /* 0x000fe2000f8e00ff */
[----:B------:R-:W-:Y:S01]  /*03e0*/  @!P2 IADD3 R0, -R0, RZ, RZ ;  /* 0x000000ff0000a210 */ /* 0x000fe20007ffe1ff */
[----:B------:R-:W-:Y:S01]  /*03f0*/  ULDC.64 UR4, c[0x0][0x280] ;  /* 0x0000a00000047ab9 */ /* 0x000fe20000000a00 */
[----:B------:R-:W-:Y:S01]  /*0400*/  @!P1 LOP3.LUT R0, RZ, R15, RZ, 0x33, !PT ;  /* 0x0000000fff009212 */ /* 0x000fe200078e33ff */
[----:B------:R-:W-:Y:S01]  /*0410*/  IMAD.WIDE.U32 R4, R90, UR8, RZ ;  /* 0x000000085a047c25 */ /* 0x000fe2000f8e00ff */
[----:B------:R-:W2:Y:S01]  /*0420*/  LDC.64 R14, c[0x0][0x2e0] ;  /* 0x0000b800ff0e7b82 */ /* 0x000ea20000000a00 */
[----:B------:R-:W-:Y:S01]  /*0430*/  IADD3 R3, R3, R9, RZ ;  /* 0x0000000903037210 */ /* 0x000fe20007ffe0ff */
[----:B------:R-:W-:-:S02]  /*0440*/  ULDC.64 UR8, c[0x0][0x290] ;  /* 0x0000a40000087ab9 */ /* 0x000fc40000000a00 */
[----:B------:R-:W-:Y:S01]  /*0450*/  IADD3 R9, R5, R11, RZ ;  /* 0x0000000b05097210 */ /* 0x000fe20007ffe0ff */
[----:B------:R-:W-:Y:S01]  /*0460*/  IMAD R5, R174, UR4, RZ ;  /* 0x00000004ae057c24 */ /* 0x000fe2000f8e02ff */
[----:B------:R-:W-:Y:S02]  /*0470*/  MOV R8, R4 ;  /* 0x0000000400087202 */ /* 0x000fe40000000f00 */
[----:B0-----:R-:W-:Y:S01]  /*0480*/  SHF.L.U32 R85, R94, 0x4, RZ ;  /* 0x000000045e557819 */ /* 0x001fe200000006ff */
[----:B------:R-:W-:Y:S01]  /*0490*/  IMAD R10, R86, UR5, R5 ;  /* 0x00000005560a7c24 */ /* 0x000fe2000f8e0205 */
[----:B------:R-:W-:Y:S01]  /*04a0*/  LOP3.LUT R84, R94, 0x1f, RZ, 0xc0, !PT ;  /* 0x0000001f5e547812 */ /* 0x000fe200078ec0ff */
[----:B------:R-:W-:Y:S01]  /*04b0*/  IMAD.WIDE.U32 R4, R86, UR4, R2 ;  /* 0x0000000456047c25 */ /* 0x000fe2000f8e0002 */
[----:B------:R-:W-:Y:S01]  /*04c0*/  SHF.R.S32.HI R2, RZ, 0x1f, R0 ;  /* 0x0000001fff027819 */ /* 0x000fe20000011400 */
[----:B------:R-:W-:Y:S01]  /*04d0*/  ULDC.64 UR4, c[0x0][0x278] ;  /* 0x00009e0000047ab9 */ /* 0x000fe20000000a00 */
[----:B------:R-:W-:Y:S01]  /*04e0*/  LOP3.LUT R85, R85, 0xfffffe00, RZ, 0xc0, !PT ;  /* 0xfffffe0055557812 */ /* 0x000fe200078ec0ff */
[----:B------:R-:W-:-:S02]  /*04f0*/  IMAD R3, R174, UR8, RZ ;  /* 0x00000008ae037c24 */ /* 0x000fc4000f8e02ff */
[----:B------:R-:W-:Y:S01]  /*0500*/  IMAD.WIDE.U32 R8, R86, UR8, R8 ;  /* 0x0000000856087c25 */ /* 0x000fe2000f8e0008 */
[----:B------:R-:W-:-:S03]  /*0510*/  LOP3.LUT R82, R85, R84, RZ, 0xfc, !PT ;  /* 0x0000005455527212 */ /* 0x000fc600078efcff */
[----:B------:R-:W-:Y:S01]  /*0520*/  IMAD R11, R2, UR4, RZ ;  /* 0x00000004020b7c24 */ /* 0x000fe2000f8e02ff */
[----:B------:R-:W-:Y:S01]  /*0530*/  SHF.R.S32.HI R81, RZ, 0x1f, R82 ;  /* 0x0000001fff517819 */ /* 0x000fe20000011452 */
[----:B------:R-:W-:Y:S01]  /*0540*/  IMAD R12, R86, UR9, R3 ;  /* 0x00000009560c7c24 */ /* 0x000fe2000f8e0203 */
[----:B------:R-:W-:Y:S01]  /*0550*/  IADD3 R4, P0, R82, R4, RZ ;  /* 0x0000000452047210 */ /* 0x000fe20007f1e0ff */
[----:B------:R-:W-:Y:S01]  /*0560*/  IMAD.WIDE.U32 R2, R0, UR4, R6 ;  /* 0x0000000400027c25 */ /* 0x000fe2000f8e0006 */
[----:B------:R-:W-:Y:S01]  /*0570*/  IADD3 R48, P1, R82, R8, RZ ;  /* 0x0000000852307210 */ /* 0x000fe20007f3e0ff */
[----:B------:R-:W-:Y:S01]  /*0580*/  ULDC.64 UR8, c[0x0][0x2f8] ;  /* 0x0000be0000087ab9 */ /* 0x000fe20000000a00 */
[C---:B------:R-:W-:Y:S01]  /*0590*/  IADD3.X R5, R81.reuse, R5, R10, P0, !PT ;  /* 0x0000000551057210 */ /* 0x040fe200007fe40a */
[----:B------:R-:W-:Y:S01]  /*05a0*/  IMAD R11, R0, UR5, R11 ;  /* 0x00000005000b7c24 */ /* 0x000fe2000f8e020b */
[----:B------:R-:W-:Y:S01]  /*05b0*/  ULDC.64 UR4, c[0x0][0x2f0] ;  /* 0x0000bc0000047ab9 */ /* 0x000fe20000000a00 */
[----:B------:R-:W-:-:S02]  /*05c0*/  IADD3.X R9, R81, R9, R12, P1, !PT ;  /* 0x0000000951097210 */ /* 0x000fc40000ffe40c */
[----:B--2---:R-:W-:Y:S02]  /*05d0*/  LEA R79, P0, R2, R14, 0x2 ;  /* 0x0000000e024f7211 */ /* 0x004fe400078010ff */
[----:B------:R-:W-:Y:S02]  /*05e0*/  IADD3 R78, R3, R11, RZ ;  /* 0x0000000b034e7210 */ /* 0x000fe40007ffe0ff */
[----:B------:R-:W-:Y:S02]  /*05f0*/  LEA R0, P1, R4, UR4, 0x2 ;  /* 0x0000000404007c11 */ /* 0x000fe4000f8210ff */
[----:B------:R-:W-:Y:S02]  /*0600*/  LEA R21, P2, R48, UR8, 0x2 ;  /* 0x0000000830157c11 */ /* 0x000fe4000f8410ff */
[----:B------:R-:W-:Y:S02]  /*0610*/  LEA.HI.X R78, R2, R15, R78, 0x2, P0 ;  /* 0x0000000f024e7211 */ /* 0x000fe400000f144e */
[----:B------:R-:W-:-:S02]  /*0620*/  LEA.HI.X R3, R4, UR5, R5, 0x2, P1 ;  /* 0x0000000504037c11 */ /* 0x000fc400088f1405 */
[----:B-1----:R-:W-:-:S07]  /*0630*/  LEA.HI.X R48, R48, UR9, R9, 0x2, P2 ;  /* 0x0000000930307c11 */ /* 0x002fce00090f1409 */
.L_x_1480:
[----:B------:R-:W0:Y:S01]  /*0640*/  LDC R77, c[0x0][0x218] ;  /* 0x00008600ff4d7b82 */ /* 0x000e220000000800 */
[----:B-1----:R-:W-:Y:S01]  /*0650*/  HFMA2.MMA R5, -RZ, RZ, 0, 0 ;  /* 0x00000000ff057435 */ /* 0x002fe200000001ff */
[----:B------:R-:W-:Y:S02]  /*0660*/  MOV R2, R0 ;  /* 0x0000000000027202 */ /* 0x000fe40000000f00 */
[C-C-:B------:R-:W-:Y:S02]  /*0670*/  LOP3.LUT R4, R85.reuse, 0x20, R84.reuse, 0xfe, !PT ;  /* 0x0000002055047812 */ /* 0x140fe400078efe54 */
[C-C-:B------:R-:W-:Y:S02]  /*0680*/  LOP3.LUT R6, R85.reuse, 0x40, R84.reuse, 0xfe, !PT ;  /* 0x0000004055067812 */ /* 0x140fe400078efe54 */
[----:B------:R-:W-:Y:S01]  /*0690*/  LOP3.LUT R10, R85, 0x60, R84, 0xfe, !PT ;  /* 0x00000060550a7812 */ /* 0x000fe200078efe54 */
[----:B0-----:R-:W-:-:S05]  /*06a0*/  IMAD R77, R80, -0x200, R77 ;  /* 0xfffffe00504d7824 */ /* 0x001fca00078e024d */
[-C--:B------:R-:W-:Y:S01]  /*06b0*/  ISETP.GE.AND P0, PT, R82, R77.reuse, PT ;  /* 0x0000004d5200720c */ /* 0x080fe20003f06270 */
[----:B------:R-:W-:Y:S01]  /*06c0*/  BAR.SYNC.DEFER_BLOCKING 0x0 ;  /* 0x0000000000007b1d */ /* 0x000fe20000010000 */
[C-C-:B------:R-:W-:Y:S02]  /*06d0*/  LOP3.LUT R12, R85.reuse, 0x80, R84.reuse, 0xfe, !PT ;  /* 0x00000080550c7812 */ /* 0x140fe400078efe54 */
[----:B------:R-:W-:Y:S02]  /*06e0*/  LOP3.LUT R16, R85, 0xa0, R84, 0xfe, !PT ;  /* 0x000000a055107812 */ /* 0x000fe400078efe54 */
[-C--:B------:R-:W-:Y:S02]  /*06f0*/  ISETP.GE.AND P1, PT, R6, R77.reuse, PT ;  /* 0x0000004d0600720c */ /* 0x080fe40003f26270 */
[-C--:B------:R-:W-:Y:S01]  /*0700*/  ISETP.GE.AND P2, PT, R10, R77.reuse, PT ;  /* 0x0000004d0a00720c */ /* 0x080fe20003f46270 */
[----:B------:R-:W-:Y:S01]  /*0710*/  HFMA2.MMA R7, -RZ, RZ, 0, 0 ;  /* 0x00000000ff077435 */ /* 0x000fe200000001ff */
[----:B------:R-:W-:-:S02]  /*0720*/  ISETP.GE.AND P3, PT, R12, R77, PT ;  /* 0x0000004d0c00720c */ /* 0x000fc40003f66270 */
[-C--:B------:R-:W-:Y:S02]  /*0730*/  ISETP.GE.AND P4, PT, R16, R77.reuse, PT ;  /* 0x0000004d1000720c */ /* 0x080fe40003f86270 */
[----:B------:R-:W-:Y:S02]  /*0740*/  MOV R0, RZ ;  /* 0x000000ff00007202 */ /* 0x000fe40000000f00 */
[----:B------:R-:W-:Y:S01]  /*0750*/  CS2R R8, SRZ ;  /* 0x0000000000087805 */ /* 0x000fe2000001ff00 */
[----:B------:R-:W2:Y:S01]  /*0760*/  @!P0 LDG.E R5, desc[UR6][R2.64] ;  /* 0x0000000602058981 */ /* 0x000ea2000c1e1900 */
[----:B------:R-:W-:Y:S02]  /*0770*/  ISETP.GE.AND P0, PT, R4, R77, PT ;  /* 0x0000004d0400720c */ /* 0x000fe40003f06270 */
[----:B------:R-:W-:Y:S02]  /*0780*/  CS2R R14, SRZ ;  /* 0x00000000000e7805 */ /* 0x000fe4000001ff00 */
[C-C-:B------:R-:W-:Y:S01]  /*0790*/  LOP3.LUT R18, R85.reuse, 0xc0, R84.reuse, 0xfe, !PT ;  /* 0x000000c055127812 */ /* 0x140fe200078efe54 */
[----:B------:R-:W3:Y:S01]  /*07a0*/  @!P1 LDG.E R7, desc[UR6][R2.64+0x100] ;  /* 0x0001000602079981 */ /* 0x000ee2000c1e1900 */
[----:B------:R-:W-:-:S02]  /*07b0*/  LOP3.LUT R22, R85, 0xe0, R84, 0xfe, !PT ;  /* 0x000000e055167812 */ /* 0x000fc400078efe54 */
[C-C-:B------:R-:W-:Y:S01]  /*07c0*/  LOP3.LUT R24, R85.reuse, 0x100, R84.reuse, 0xfe, !PT ;  /* 0x0000010055187812 */ /* 0x140fe200078efe54 */
[----:B------:R-:W4:Y:S01]  /*07d0*/  @!P2 LDG.E R8, desc[UR6][R2.64+0x180] ;  /* 0x000180060208a981 */ /* 0x000f22000c1e1900 */
[C-C-:B------:R-:W-:Y:S02]  /*07e0*/  LOP3.LUT R28, R85.reuse, 0x120, R84.reuse, 0xfe, !PT ;  /* 0x00000120551c7812 */ /* 0x140fe400078efe54 */
[----:B------:R-:W-:Y:S01]  /*07f0*/  LOP3.LUT R30, R85, 0x140, R84, 0xfe, !PT ;  /* 0x00000140551e7812 */ /* 0x000fe200078efe54 */
[----:B------:R-:W4:Y:S01]  /*0800*/  @!P3 LDG.E R9, desc[UR6][R2.64+0x200] ;  /* 0x000200060209b981 */ /* 0x000f22000c1e1900 */
[----:B------:R-:W-:-:S03]  /*0810*/  ISETP.GE.AND P1, PT, R22, R77, PT ;  /* 0x0000004d1600720c */ /* 0x000fc60003f26270 */
[----:B------:R-:W3:Y:S01]  /*0820*/  @!P0 LDG.E R0, desc[UR6][R2.64+0x80] ;  /* 0x0000800602008981 */ /* 0x000ee2000c1e1900 */
[-C--:B------:R-:W-:Y:S02]  /*0830*/  ISETP.GE.AND P0, PT, R18, R77.reuse, PT ;  /* 0x0000004d1200720c */ /* 0x080fe40003f06270 */
[-C--:B------:R-:W-:Y:S01]  /*0840*/  ISETP.GE.AND P2, PT, R24, R77.reuse, PT ;  /* 0x0000004d1800720c */ /* 0x080fe20003f46270 */
[----:B------:R-:W4:Y:S01]  /*0850*/  @!P4 LDG.E R14, desc[UR6][R2.64+0x280] ;  /* 0x00028006020ec981 */ /* 0x000f22000c1e1900 */
[-C--:B------:R-:W-:Y:S01]  /*0860*/  ISETP.GE.AND P3, PT, R28, R77.reuse, PT ;  /* 0x0000004d1c00720c */ /* 0x080fe20003f66270 */
[----:B------:R-:W-:Y:S01]  /*0870*/  HFMA2.MMA R20, -RZ, RZ, 0, 0 ;  /* 0x00000000ff147435 */ /* 0x000fe200000001ff */
[----:B------:R-:W-:Y:S01]  /*0880*/  ISETP.GE.AND P4, PT, R30, R77, PT ;  /* 0x0000004d1e00720c */ /* 0x000fe20003f86270 */
[----:B------:R-:W-:Y:S01]  /*0890*/  HFMA2.MMA R26, -RZ, RZ, 0, 0 ;  /* 0x00000000ff1a7435 */ /* 0x000fe200000001ff */
[----:B------:R-:W-:Y:S02]  /*08a0*/  MOV R11, RZ ;  /* 0x000000ff000b7202 */ /* 0x000fe40000000f00 */
[----:B------:R-:W-:-:S02]  /*08b0*/  MOV R13, RZ ;  /* 0x000000ff000d7202 */ /* 0x000fc40000000f00 */
[C-C-:B------:R-:W-:Y:S02]  /*08c0*/  LOP3.LUT R34, R85.reuse, 0x160, R84.reuse, 0xfe, !PT ;  /* 0x0000016055227812 */ /* 0x140fe400078efe54 */
[C-C-:B------:R-:W-:Y:S01]  /*08d0*/  LOP3.LUT R36, R85.reuse, 0x180, R84.reuse, 0xfe, !PT ;  /* 0x0000018055247812 */ /* 0x140fe200078efe54 */
[----:B------:R-:W4:Y:S01]  /*08e0*/  @!P0 LDG.E R11, desc[UR6][R2.64+0x300] ;  /* 0x00030006020b8981 */ /* 0x000f22000c1e1900 */
[C-C-:B------:R-:W-:Y:S02]  /*08f0*/  LOP3.LUT R40, R85.reuse, 0x1a0, R84.reuse, 0xfe, !PT ;  /* 0x000001a055287812 */ /* 0x140fe400078efe54 */
[C-C-:B------:R-:W-:Y:S01]  /*0900*/  LOP3.LUT R42, R85.reuse, 0x1c0, R84.reuse, 0xfe, !PT ;  /* 0x000001c0552a7812 */ /* 0x140fe200078efe54 */
[----:B------:R-:W4:Y:S01]  /*0910*/  @!P1 LDG.E R20, desc[UR6][R2.64+0x380] ;  /* 0x0003800602149981 */ /* 0x000f22000c1e1900 */
[-C--:B------:R-:W-:Y:S02]  /*0920*/  ISETP.GE.AND P0, PT, R34, R77.reuse, PT ;  /* 0x0000004d2200720c */ /* 0x080fe40003f06270 */
[----:B------:R-:W-:Y:S01]  /*0930*/  LOP3.LUT R46, R85, 0x1e0, R84, 0xfe, !PT ;  /* 0x000001e0552e7812 */ /* 0x000fe200078efe54 */
[----:B------:R-:W4:Y:S01]  /*0940*/  @!P2 LDG.E R13, desc[UR6][R2.64+0x400] ;  /* 0x00040006020da981 */ /* 0x000f22000c1e1900 */
[----:B------:R-:W-:-:S02]  /*0950*/  ISETP.GE.AND P1, PT, R36, R77, PT ;  /* 0x0000004d2400720c */ /* 0x000fc40003f26270 */
[-C--:B------:R-:W-:Y:S01]  /*0960*/  ISETP.GE.AND P2, PT, R40, R77.reuse, PT ;  /* 0x0000004d2800720c */ /* 0x080fe20003f46270 */
[----:B------:R-:W4:Y:S01]  /*0970*/  @!P3 LDG.E R26, desc[UR6][R2.64+0x480] ;  /* 0x00048006021ab981 */ /* 0x000f22000c1e1900 */
[-C--:B------:R-:W-:Y:S01]  /*0980*/  ISETP.GE.AND P3, PT, R42, R77.reuse, PT ;  /* 0x0000004d2a00720c */ /* 0x080fe20003f66270 */
[----:B------:R-:W-:Y:S02]  /*0990*/  HFMA2.MMA R17, -RZ, RZ, 0, 0 ;  /* 0x00000000ff117435 */ /* 0x000fe400000001ff */
[----:B------:R-:W4:Y:S01]  /*09a0*/  @!P4 LDG.E R15, desc[UR6][R2.64+0x500] ;  /* 0x00050006020fc981 */ /* 0x000f22000c1e1900 */
[----:B------:R-:W-:Y:S01]  /*09b0*/  ISETP.GE.AND P4, PT, R46, R77, PT ;  /* 0x0000004d2e00720c */ /* 0x000fe20003f86270 */
[----:B------:R-:W-:Y:S01]  /*09c0*/  HFMA2.MMA R19, -RZ, RZ, 0, 0 ;  /* 0x00000000ff137435 */ /* 0x000fe200000001ff */
[----:B------:R-:W-:Y:S02]  /*09d0*/  MOV R32, RZ ;  /* 0x000000ff00207202 */ /* 0x000fe40000000f00 */
[----:B------:R-:W-:-:S02]  /*09e0*/  MOV R38, RZ ;  /* 0x000000ff00267202 */ /* 0x000fc40000000f00 */
[----:B------:R-:W-:Y:S01]  /*09f0*/  MOV R44, RZ ;  /* 0x000000ff002c7202 */ /* 0x000fe20000000f00 */
[----:B------:R-:W4:Y:S04]  /*0a00*/  @!P1 LDG.E R17, desc[UR6][R2.64+0x600] ;  /* 0x0006000602119981 */ /* 0x000f28000c1e1900 */
[----:B------:R-:W4:Y:S04]  /*0a10*/  @!P0 LDG.E R32, desc[UR6][R2.64+0x580] ;  /* 0x0005800602208981 */ /* 0x000f28000c1e1900 */
[----:B------:R-:W4:Y:S04]  /*0a20*/  @!P2 LDG.E R38, desc[UR6][R2.64+0x680] ;  /* 0x000680060226a981 */ /* 0x000f28000c1e1900 */
[----:B------:R-:W4:Y:S04]  /*0a30*/  @!P3 LDG.E R19, desc[UR6][R2.64+0x700] ;  /* 0x000700060213b981 */ /* 0x000f28000c1e1900 */
[----:B------:R-:W4:Y:S01]  /*0a40*/  @!P4 LDG.E R44, desc[UR6][R2.64+0x780] ;  /* 0x00078006022cc981 */ /* 0x000f22000c1e1900 */
[----:B------:R-:W0:Y:S01]  /*0a50*/  S2UR UR5, SR_CgaCtaId ;  /* 0x00000000000579c3 */ /* 0x000e220000008800 */
[----:B------:R-:W-:Y:S01]  /*0a60*/  UMOV UR4, 0x400 ;  /* 0x0000040000047882 */ /* 0x000fe20000000000 */
[----:B------:R-:W-:-:S02]  /*0a70*/  ISETP.GE.AND P1, PT, R4, R77, PT ;  /* 0x0000004d0400720c */ /* 0x000fc40003f26270 */
[-C--:B------:R-:W-:Y:S02]  /*0a80*/  ISETP.GE.AND P2, PT, R6, R77.reuse, PT ;  /* 0x0000004d0600720c */ /* 0x080fe40003f46270 */
[C---:B------:R-:W-:Y:S02]  /*0a90*/  IADD3 R4, R83.reuse, 0x20, RZ ;  /* 0x0000002053047810 */ /* 0x040fe40007ffe0ff */
[C---:B------:R-:W-:Y:S02]  /*0aa0*/  IADD3 R6, R83.reuse, 0x40, RZ ;  /* 0x0000004053067810 */ /* 0x040fe40007ffe0ff */
[----:B------:R-:W-:Y:S02]  /*0ab0*/  ISETP.GE.AND P0, PT, R10, R77, PT ;  /* 0x0000004d0a00720c */ /* 0x000fe40003f06270 */
[C---:B------:R-:W-:Y:S02]  /*0ac0*/  LEA.HI.SX32 R76, R83.reuse, R83, 0x1b ;  /* 0x00000053534c7211 */ /* 0x040fe400078fdaff */
[----:B------:R-:W-:-:S02]  /*0ad0*/  IADD3 R10, R83, 0x60, RZ ;  /* 0x00000060530a7810 */ /* 0x000fc40007ffe0ff */
[----:B------:R-:W-:Y:S02]  /*0ae0*/  LEA.HI.SX32 R4, R4, R83, 0x1b ;  /* 0x0000005304047211 */ /* 0x000fe400078fdaff */
[----:B------:R-:W-:Y:S02]  /*0af0*/  ISETP.GE.AND P6, PT, R12, R77, PT ;  /* 0x0000004d0c00720c */ /* 0x000fe40003fc6270 */
[----:B------:R-:W-:Y:S01]  /*0b00*/  LEA.HI.SX32 R6, R6, R83, 0x1b ;  /* 0x0000005306067211 */ /* 0x000fe200078fdaff */
[----:B0-----:R-:W-:Y:S01]  /*0b10*/  ULEA UR4, UR5, UR4, 0x18 ;  /* 0x0000000405047291 */ /* 0x001fe2000f8ec03f */
[----:B------:R-:W-:Y:S02]  /*0b20*/  ISETP.GE.AND P4, PT, R16, R77, PT ;  /* 0x0000004d1000720c */ /* 0x000fe40003f86270 */
[C---:B------:R-:W-:Y:S02]  /*0b30*/  IADD3 R12, R83.reuse, 0x80, RZ ;  /* 0x00000080530c7810 */ /* 0x040fe40007ffe0ff */
[----:B------:R-:W-:-:S02]  /*0b40*/  IADD3 R16, R83, 0xa0, RZ ;  /* 0x000000a053107810 */ /* 0x000fc40007ffe0ff */
[----:B------:R-:W-:Y:S02]  /*0b50*/  LEA R76, R76, UR4, 0x2 ;  /* 0x000000044c4c7c11 */ /* 0x000fe4000f8e10ff */
[-C--:B------:R-:W-:Y:S02]  /*0b60*/  LEA.HI.SX32 R10, R10, R83.reuse, 0x1b ;  /* 0x000000530a0a7211 */ /* 0x080fe400078fdaff */
[----:B------:R-:W-:Y:S02]  /*0b70*/  LEA R75, R4, UR4, 0x2 ;  /* 0x00000004044b7c11 */ /* 0x000fe4000f8e10ff */
[----:B------:R-:W-:Y:S02]  /*0b80*/  LEA R74, R6, UR4, 0x2 ;  /* 0x00000004064a7c11 */ /* 0x000fe4000f8e10ff */
[----:B------:R-:W-:Y:S02]  /*0b90*/  IADD3 R4, R83, 0xc0, RZ ;  /* 0x000000c053047810 */ /* 0x000fe40007ffe0ff */
[----:B------:R-:W-:-:S02]  /*0ba0*/  LEA.HI.SX32 R12, R12, R83, 0x1b ;  /* 0x000000530c0c7211 */ /* 0x000fc400078fdaff */
[C---:B------:R-:W-:Y:S02]  /*0bb0*/  IADD3 R6, R83.reuse, 0xe0, RZ ;  /* 0x000000e053067810 */ /* 0x040fe40007ffe0ff */
[-C--:B------:R-:W-:Y:S02]  /*0bc0*/  LEA.HI.SX32 R16, R16, R83.reuse, 0x1b ;  /* 0x0000005310107211 */ /* 0x080fe400078fdaff */
[----:B------:R-:W-:Y:S02]  /*0bd0*/  LEA R73, R10, UR4, 0x2 ;  /* 0x000000040a497c11 */ /* 0x000fe4000f8e10ff */
[----:B------:R-:W-:Y:S02]  /*0be0*/  IADD3 R10, R83, 0x100, RZ ;  /* 0x00000100530a7810 */ /* 0x000fe40007ffe0ff */
[----:B------:R-:W-:Y:S02]  /*0bf0*/  LEA.HI.SX32 R4, R4, R83, 0x1b ;  /* 0x0000005304047211 */ /* 0x000fe400078fdaff */
[----:B------:R-:W-:-:S02]  /*0c00*/  LEA R72, R12, UR4, 0x2 ;  /* 0x000000040c487c11 */ /* 0x000fc4000f8e10ff */
[-C--:B------:R-:W-:Y:S02]  /*0c10*/  LEA.HI.SX32 R6, R6, R83.reuse, 0x1b ;  /* 0x0000005306067211 */ /* 0x080fe400078fdaff */
[----:B------:R-:W-:Y:S02]  /*0c20*/  LEA R71, R16, UR4, 0x2 ;  /* 0x0000000410477c11 */ /* 0x000fe4000f8e10ff */
[C---:B------:R-:W-:Y:S02]  /*0c30*/  IADD3 R12, R83.reuse, 0x120, RZ ;  /* 0x00000120530c7810 */ /* 0x040fe40007ffe0ff */
[----:B------:R-:W-:Y:S02]  /*0c40*/  IADD3 R16, R83, 0x140, RZ ;  /* 0x0000014053107810 */ /* 0x000fe40007ffe0ff */
[----:B------:R-:W-:Y:S02]  /*0c50*/  LEA.HI.SX32 R10, R10, R83, 0x1b ;  /* 0x000000530a0a7211 */ /* 0x000fe400078fdaff */
[----:B------:R-:W-:-:S02]  /*0c60*/  LEA R70, R4, UR4, 0x2 ;  /* 0x0000000404467c11 */ /* 0x000fc4000f8e10ff */
[----:B------:R-:W-:Y:S02]  /*0c70*/  LEA R69, R6, UR4, 0x2 ;  /* 0x0000000406457c11 */ /* 0x000fe4000f8e10ff */
[C---:B------:R-:W-:Y:S02]  /*0c80*/  IADD3 R4, R83.reuse, 0x180, RZ ;  /* 0x0000018053047810 */ /* 0x040fe40007ffe0ff */
[-C--:B------:R-:W-:Y:S02]  /*0c90*/  LEA.HI.SX32 R12, R12, R83.reuse, 0x1b ;  /* 0x000000530c0c7211 */ /* 0x080fe400078fdaff */
        /* <DEDUP_REMOVED lines=12> */
[----:B------:R-:W-:Y:S02]  /*0d60*/  MOV R16, R21 ;  /* 0x0000001500107202 */ /* 0x000fe40000000f00 */
[-C--:B------:R-:W-:Y:S02]  /*0d70*/  ISETP.GE.AND P5, PT, R22, R77.reuse, PT ;  /* 0x0000004d1600720c */ /* 0x080fe40003fa6270 */
[----:B------:R-:W-:-:S02]  /*0d80*/  ISETP.GE.AND P3, PT, R18, R77, PT ;  /* 0x0000004d1200720c */ /* 0x000fc40003f66270 */
[----:B------:R-:W-:Y:S02]  /*0d90*/  MOV R4, RZ ;  /* 0x000000ff00047202 */ /* 0x000fe40000000f00 */
[----:B------:R-:W-:Y:S01]  /*0da0*/  MOV R21, RZ ;  /* 0x000000ff00157202 */ /* 0x000fe20000000f00 */
[----:B--2---:R-:W-:Y:S04]  /*0db0*/  STS [R76], R5 ;  /* 0x000000054c007388 */ /* 0x004fe80000000800 */
[----:B---3--:R0:W-:Y:S04]  /*0dc0*/  STS [R75+0x80], R0 ;  /* 0x000080004b007388 */ /* 0x0081e80000000800 */
[----:B------:R-:W-:Y:S01]  /*0dd0*/  STS [R74+0x100], R7 ;  /* 0x000100074a007388 */ /* 0x000fe20000000800 */
[----:B0-----:R-:W-:-:S03]  /*0de0*/  IADD3 R0, R83, 0x160, RZ ;  /* 0x0000016053007810 */ /* 0x001fc60007ffe0ff */
[----:B----4-:R0:W-:Y:S01]  /*0df0*/  STS [R73+0x180], R8 ;  /* 0x0001800849007388 */ /* 0x0101e20000000800 */
[----:B------:R-:W-:-:S03]  /*0e00*/  LEA.HI.SX32 R0, R0, R83, 0x1b ;  /* 0x0000005300007211 */ /* 0x000fc600078fdaff */
[----:B------:R-:W-:Y:S01]  /*0e10*/  STS [R72+0x200], R9 ;  /* 0x0002000948007388 */ /* 0x000fe20000000800 */
[----:B------:R-:W-:Y:S02]  /*0e20*/  LEA R65, R0, UR4, 0x2 ;  /* 0x0000000400417c11 */ /* 0x000fe4000f8e10ff */
[C---:B0-----:R-:W-:Y:S01]  /*0e30*/  IADD3 R8, R83.reuse, 0x1c0, RZ ;  /* 0x000001c053087810 */ /* 0x041fe20007ffe0ff */
[----:B------:R-:W-:Y:S01]  /*0e40*/  STS [R71+0x280], R14 ;  /* 0x0002800e47007388 */ /* 0x000fe20000000800 */
[----:B------:R-:W-:Y:S02]  /*0e50*/  SHF.L.U32 R0, R83, 0x4, RZ ;  /* 0x0000000453007819 */ /* 0x000fe400000006ff */
[----:B------:R-:W-:Y:S01]  /*0e60*/  LEA.HI.SX32 R8, R8, R83, 0x1b ;  /* 0x0000005308087211 */ /* 0x000fe200078fdaff */
[----:B------:R-:W-:Y:S01]  /*0e70*/  STS [R70+0x300], R11 ;  /* 0x0003000b46007388 */ /* 0x000fe20000000800 */
[----:B------:R-:W-:-:S03]  /*0e80*/  LEA.HI.SX32 R60, R0, R0, 0x1b ;  /* 0x00000000003c7211 */ /* 0x000fc600078fdaff */
        /* <DEDUP_REMOVED lines=29> */
[----:B------:R-:W-:-:S02]  /*1060*/  CS2R R6, SRZ ;  /* 0x0000000000067805 */ /* 0x000fc4000001ff00 */
[----:B0-----:R-:W-:Y:S01]  /*1070*/  MOV R17, R48 ;  /* 0x0000003000117202 */ /* 0x001fe20000000f00 */
[----:B------:R-:W-:Y:S01]  /*1080*/  BAR.SYNC.DEFER_BLOCKING 0x0 ;  /* 0x0000000000007b1d */ /* 0x000fe20000010000 */
[----:B------:R-:W-:Y:S01]  /*1090*/  HFMA2.MMA R5, -RZ, RZ, 0, 0 ;  /* 0x00000000ff057435 */ /* 0x000fe200000001ff */
[----:B------:R-:W-:Y:S02]  /*10a0*/  CS2R R8, SRZ ;  /* 0x0000000000087805 */ /* 0x000fe4000001ff00 */
[----:B------:R-:W-:Y:S02]  /*10b0*/  CS2R R10, SRZ ;  /* 0x00000000000a7805 */ /* 0x000fe4000001ff00 */
[----:B------:R-:W-:Y:S02]  /*10c0*/  CS2R R12, SRZ ;  /* 0x00000000000c7805 */ /* 0x000fe4000001ff00 */
[----:B------:R-:W-:Y:S01]  /*10d0*/  CS2R R14, SRZ ;  /* 0x00000000000e7805 */ /* 0x000fe2000001ff00 */
[----:B------:R-:W2:Y:S01]  /*10e0*/  @!P2 LDG.E R7, desc[UR6][R16.64+0x100] ;  /* 0x000100061007a981 */ /* 0x000ea2000c1e1900 */
[----:B------:R-:W-:-:S03]  /*10f0*/  ISETP.GE.AND P2, PT, R82, R77, PT ;  /* 0x0000004d5200720c */ /* 0x000fc60003f46270 */
[----:B------:R-:W3:Y:S01]  /*1100*/  @!P1 LDG.E R0, desc[UR6][R16.64+0x80] ;  /* 0x0000800610009981 */ /* 0x000ee2000c1e1900 */
        /* <DEDUP_REMOVED lines=11> */
[----:B------:R-:W2:Y:S01]  /*11c0*/  @!P2 LDG.E R5, desc[UR6][R16.64] ;  /* 0x000000061005a981 */ /* 0x000ea2000c1e1900 */
[----:B------:R-:W-:-:S03]  /*11d0*/  ISETP.GE.AND P2, PT, R42, R77, PT ;  /* 0x0000004d2a00720c */ /* 0x000fc60003f46270 */
[----:B------:R-:W4:Y:S01]  /*11e0*/  @!P1 LDG.E R13, desc[UR6][R16.64+0x400] ;  /* 0x00040006100d9981 */ /* 0x000f22000c1e1900 */
[----:B------:R-:W-:Y:S02]  /*11f0*/  ISETP.GE.AND P1, PT, R46, R77, PT ;  /* 0x0000004d2e00720c */ /* 0x000fe40003f26270 */
[----:B-1----:R-:W-:Y:S01]  /*1200*/  CS2R R18, SRZ ;  /* 0x0000000000127805 */ /* 0x002fe2000001ff00 */
[----:B------:R-:W4:Y:S04]  /*1210*/  @!P0 LDG.E R10, desc[UR6][R16.64+0x480] ;  /* 0x00048006100a8981 */ /* 0x000f28000c1e1900 */
        /* <DEDUP_REMOVED lines=9> */
[----:B---3--:R0:W-:Y:S04]  /*12b0*/  STS [R75+0x80], R0 ;  /* 0x000080004b007388 */ /* 0x0081e80000000800 */
[----:B------:R-:W-:Y:S04]  /*12c0*/  STS [R74+0x100], R7 ;  /* 0x000100074a007388 */ /* 0x000fe80000000800 */
[----:B----4-:R-:W-:Y:S01]  /*12d0*/  STS [R73+0x180], R4 ;  /* 0x0001800449007388 */ /* 0x010fe20000000800 */
        /* <DEDUP_REMOVED lines=78> */
.L_x_1443:
[----:B------:R-:W-:Y:S05]  /*17c0*/  BSYNC B0 ;  /* 0x0000000000007941 */ /* 0x000fea0003800000 */
.L_x_1442:
        /* <DEDUP_REMOVED lines=37> */
.L_x_1445:
[----:B------:R-:W-:Y:S05]  /*1a20*/  BSYNC B0 ;  /* 0x0000000000007941 */ /* 0x000fea0003800000 */
.L_x_1444:
        /* <DEDUP_REMOVED lines=35> */
.L_x_1447:
[----:B------:R-:W-:Y:S05]  /*1c60*/  BSYNC B0 ;  /* 0x0000000000007941 */ /* 0x000fea0003800000 */
.L_x_1446:
        /* <DEDUP_REMOVED lines=37> */
.L_x_1449:
[----:B------:R-:W-:Y:S05]  /*1ec0*/  BSYNC B0 ;  /* 0x0000000000007941 */ /* 0x000fea0003800000 */
.L_x_1448:
        /* <DEDUP_REMOVED lines=35> */
.L_x_1451:
[----:B------:R-:W-:Y:S05]  /*2100*/  BSYNC B0 ;  /* 0x0000000000007941 */ /* 0x000fea0003800000 */
.L_x_1450:
        /* <DEDUP_REMOVED lines=37> */
.L_x_1453:
[----:B------:R-:W-:Y:S05]  /*2360*/  BSYNC B0 ;  /* 0x0000000000007941 */ /* 0x000fea0003800000 */
.L_x_1452:
        /* <DEDUP_REMOVED lines=35> */
.L_x_1455:
[----:B------:R-:W-:Y:S05]  /*25a0*/  BSYNC B0 ;  /* 0x0000000000007941 */ /* 0x000fea0003800000 */
.L_x_1454:
        /* <DEDUP_REMOVED lines=37> */
.L_x_1457:
[----:B------:R-:W-:Y:S05]  /*2800*/  BSYNC B0 ;  /* 0x0000000000007941 */ /* 0x000fea0003800000 */
.L_x_1456:
        /* <DEDUP_REMOVED lines=35> */
.L_x_1459:
[----:B------:R-:W-:Y:S05]  /*2a40*/  BSYNC B0 ;  /* 0x0000000000007941 */ /* 0x000fea0003800000 */
.L_x_1458:
        /* <DEDUP_REMOVED lines=41> */
.L_x_1461:
[----:B------:R-:W-:Y:S05]  /*2ce0*/  BSYNC B0 ;  /* 0x0000000000007941 */ /* 0x000fea0003800000 */
.L_x_1460:
        /* <DEDUP_REMOVED lines=33> */
.L_x_1463:
[----:B------:R-:W-:Y:S05]  /*2f00*/  BSYNC B0 ;  /* 0x0000000000007941 */ /* 0x000fea0003800000 */
.L_x_1462:
        /* <DEDUP_REMOVED lines=33> */
.L_x_1465:
[----:B------:R-:W-:Y:S05]  /*3120*/  BSYNC B0 ;  /* 0x0000000000007941 */ /* 0x000fea0003800000 */
.L_x_1464:
        /* <DEDUP_REMOVED lines=33> */
.L_x_1467:
[----:B------:R-:W-:Y:S05]  /*3340*/  BSYNC B0 ;  /* 0x0000000000007941 */ /* 0x000fea0003800000 */
.L_x_1466:
        /* <DEDUP_REMOVED lines=33> */
.L_x_1469:
[----:B------:R-:W-:Y:S05]  /*3560*/  BSYNC B0 ;  /* 0x0000000000007941 */ /* 0x000fea0003800000 */
.L_x_1468:
        /* <DEDUP_REMOVED lines=33> */
.L_x_1471:
[----:B------:R-:W-:Y:S05]  /*3780*/  BSYNC B0 ;  /* 0x0000000000007941 */ /* 0x000fea0003800000 */
.L_x_1470:
        /* <DEDUP_REMOVED lines=33> */
.L_x_1473:
[----:B------:R-:W-:Y:S05]  /*39a0*/  BSYNC B0 ;  /* 0x0000000000007941 */ /* 0x000fea0003800000 */
.L_x_1472:
        /* <DEDUP_REMOVED lines=20> */
[----:B------:R-:W-:Y:S01]  /*3af0*/  ULDC.64 UR4, c[0x0][0x230] ;  /* 0x00008c0000047ab9 */ /* 0x000fe20000000a00 */
[----:B------:R-:W-:Y:S01]  /*3b00*/  IADD3 R22, R85, R82, RZ ;  /* 0x0000005255167210 */ /* 0x000fe20007ffe0ff */
[----:B------:R-:W-:Y:S01]  /*3b10*/  IMAD R5, R89, UR4, RZ ;  /* 0x0000000459057c24 */ /* 0x000fe2000f8e02ff */
[----:B------:R-:W-:Y:S01]  /*3b20*/  SHF.L.U32 R95, R77, 0x1, RZ ;  /* 0x000000014d5f7819 */ /* 0x000fe200000006ff */
[C---:B------:R-:W-:Y:S01]  /*3b30*/  IMAD.WIDE.U32 R20, R90.reuse, UR4, RZ ;  /* 0x000000045a147c25 */ /* 0x040fe2000f8e00ff */
[----:B------:R-:W-:Y:S01]  /*3b40*/  HFMA2.MMA R93, -RZ, RZ, 0, 0 ;  /* 0x00000000ff5d7435 */ /* 0x000fe200000001ff */
[----:B------:R-:W-:Y:S01]  /*3b50*/  SHF.R.S32.HI R23, RZ, 0x1f, R22 ;  /* 0x0000001fff177819 */ /* 0x000fe20000011416 */
[----:B------:R-:W1:Y:S01]  /*3b60*/  LDC.64 R18, c[0x0][0x310] ;  /* 0x0000c400ff127b82 */ /* 0x000e620000000a00 */
[----:B------:R-:W-:Y:S01]  /*3b70*/  IMAD R5, R90, UR5, R5 ;  /* 0x000000055a057c24 */ /* 0x000fe2000f8e0205 */
[----:B------:R-:W-:Y:S01]  /*3b80*/  ISETP.GE.AND P1, PT, R22, R95, PT ;  /* 0x0000005f1600720c */ /* 0x000fe20003f26270 */
[----:B------:R-:W-:Y:S01]  /*3b90*/  ULDC UR21, c[0x0][0x21c] ;  /* 0x0000870000157ab9 */ /* 0x000fe20000000800 */
[----:B------:R-:W-:Y:S01]  /*3ba0*/  ULDC UR20, c[0x0][0x214] ;  /* 0x0000850000147ab9 */ /* 0x000fe20000000800 */
[----:B------:R-:W-:Y:S01]  /*3bb0*/  ULDC.64 UR8, c[0x0][0x238] ;  /* 0x00008e0000087ab9 */ /* 0x000fe20000000a00 */
[----:B------:R-:W-:Y:S01]  /*3bc0*/  IADD3 R91, R21, R5, RZ ;  /* 0x00000005155b7210 */ /* 0x000fe20007ffe0ff */
[----:B------:R-:W-:Y:S01]  /*3bd0*/  ULDC.64 UR10, c[0x0][0x2d0] ;  /* 0x0000b400000a7ab9 */ /* 0x000fe20000000a00 */
[----:B------:R-:W-:Y:S01]  /*3be0*/  ULDC.64 UR12, c[0x0][0x270] ;  /* 0x00009c00000c7ab9 */ /* 0x000fe20000000a00 */
[----:B------:R-:W-:Y:S01]  /*3bf0*/  ULDC.64 UR14, c[0x0][0x248] ;  /* 0x00009200000e7ab9 */ /* 0x000fe20000000a00 */
[----:B------:R-:W-:Y:S01]  /*3c00*/  ULDC.64 UR16, c[0x0][0x250] ;  /* 0x0000940000107ab9 */ /* 0x000fe20000000a00 */
[----:B------:R-:W-:-:S05]  /*3c10*/  ULDC.64 UR18, c[0x0][0x2d8] ;  /* 0x0000b60000127ab9 */ /* 0x000fca0000000a00 */
.L_x_1477:
[----:B------:R-:W-:Y:S02]  /*3c20*/  SHF.R.S32.HI R24, RZ, 0x1f, R93 ;  /* 0x0000001fff187819 */ /* 0x000fe4000001145d */
[----:B------:R-:W-:Y:S02]  /*3c30*/  MOV R4, R20 ;  /* 0x0000001400047202 */ /* 0x000fe40000000f00 */
[----:B------:R-:W-:Y:S01]  /*3c40*/  MOV R5, R91 ;  /* 0x0000005b00057202 */ /* 0x000fe20000000f00 */
[----:B------:R-:W-:Y:S02]  /*3c50*/  IMAD R0, R24, UR8, RZ ;  /* 0x0000000818007c24 */ /* 0x000fe4000f8e02ff */
[----:B------:R-:W-:-:S04]  /*3c60*/  IMAD.WIDE.U32 R4, R93, UR8, R4 ;  /* 0x000000085d047c25 */ /* 0x000fc8000f8e0004 */
[----:B------:R-:W-:Y:S01]  /*3c70*/  IMAD R7, R93, UR9, R0 ;  /* 0x000000095d077c24 */ /* 0x000fe2000f8e0200 */
[----:B------:R-:W-:-:S04]  /*3c80*/  LEA R6, P0, R4, UR10, 0x3 ;  /* 0x0000000a04067c11 */ /* 0x000fc8000f8018ff */
[----:B------:R-:W-:-:S04]  /*3c90*/  IADD3 R5, R5, R7, RZ ;  /* 0x0000000705057210 */ /* 0x000fc80007ffe0ff */
[----:B------:R-:W-:-:S05]  /*3ca0*/  LEA.HI.X R7, R4, UR11, R5, 0x3, P0 ;  /* 0x0000000b04077c11 */ /* 0x000fca00080f1c05 */
[----:B------:R2:W3:Y:S01]  /*3cb0*/  LDG.E.64 R4, desc[UR6][R6.64] ;  /* 0x0000000606047981 */ /* 0x0004e2000c1e1b00 */
[----:B------:R-:W-:Y:S01]  /*3cc0*/  IADD3 R0, R22, 0x20, RZ ;  /* 0x0000002016007810 */ /* 0x000fe20007ffe0ff */
[----:B------:R-:W-:Y:S01]  /*3cd0*/  IMAD R10, R24, UR12, RZ ;  /* 0x0000000c180a7c24 */ /* 0x000fe2000f8e02ff */
[----:B------:R-:W-:Y:S02]  /*3ce0*/  IADD3 R8, R22, 0x40, RZ ;  /* 0x0000004016087810 */ /* 0x000fe40007ffe0ff */
[----:B------:R-:W-:Y:S02]  /*3cf0*/  CS2R R146, SRZ ;  /* 0x0000000000927805 */ /* 0x000fe4000001ff00 */
[-C--:B------:R-:W-:Y:S01]  /*3d00*/  ISETP.GE.AND P0, PT, R0, R95.reuse, PT ;  /* 0x0000005f0000720c */ /* 0x080fe20003f06270 */
[C---:B------:R-:W-:Y:S01]  /*3d10*/  IMAD R11, R93.reuse, UR13, R10 ;  /* 0x0000000d5d0b7c24 */ /* 0x040fe2000f8e020a */
[----:B------:R-:W-:Y:S02]  /*3d20*/  IADD3 R0, R22, 0x60, RZ ;  /* 0x0000006016007810 */ /* 0x000fe40007ffe0ff */
[-C--:B------:R-:W-:Y:S01]  /*3d30*/  ISETP.GE.AND P6, PT, R8, R95.reuse, PT ;  /* 0x0000005f0800720c */ /* 0x080fe20003fc6270 */
[----:B------:R-:W-:Y:S01]  /*3d40*/  IMAD.WIDE.U32 R8, R93, UR12, R22 ;  /* 0x0000000c5d087c25 */ /* 0x000fe2000f8e0016 */
[----:B------:R-:W-:-:S02]  /*3d50*/  ISETP.GE.AND P5, PT, R0, R95, PT ;  /* 0x0000005f0000720c */ /* 0x000fc40003fa6270 */
[----:B------:R-:W-:Y:S02]  /*3d60*/  IADD3 R0, R22, 0x80, RZ ;  /* 0x0000008016007810 */ /* 0x000fe40007ffe0ff */
[----:B--2---:R-:W-:Y:S02]  /*3d70*/  LEA R6, P2, R8, R79, 0x2 ;  /* 0x0000004f08067211 */ /* 0x004fe400078410ff */
[----:B------:R-:W-:Y:S02]  /*3d80*/  IADD3 R7, R9, R11, RZ ;  /* 0x0000000b09077210 */ /* 0x000fe40007ffe0ff */
[----:B------:R-:W-:Y:S02]  /*3d90*/  ISETP.GE.AND P4, PT, R0, R95, PT ;  /* 0x0000005f0000720c */ /* 0x000fe40003f86270 */
[----:B------:R-:W-:Y:S02]  /*3da0*/  IADD3 R0, R22, 0xc0, RZ ;  /* 0x000000c016007810 */ /* 0x000fe40007ffe0ff */
[----:B------:R-:W-:-:S02]  /*3db0*/  LEA.HI.X R7, R8, R78, R7, 0x2, P2 ;  /* 0x0000004e08077211 */ /* 0x000fc400010f1407 */
[-C--:B------:R-:W-:Y:S02]  /*3dc0*/  ISETP.GE.AND P2, PT, R0, R95.reuse, PT ;  /* 0x0000005f0000720c */ /* 0x080fe40003f46270 */
[C---:B------:R-:W-:Y:S01]  /*3dd0*/  IADD3 R10, R22.reuse, 0xa0, RZ ;  /* 0x000000a0160a7810 */ /* 0x040fe20007ffe0ff */
[----:B------:R-:W2:Y:S01]  /*3de0*/  @!P0 LDG.E R146, desc[UR6][R6.64+0x80] ;  /* 0x0000800606928981 */ /* 0x000ea2000c1e1900 */
[----:B------:R-:W-:Y:S02]  /*3df0*/  IADD3 R0, R22, 0xe0, RZ ;  /* 0x000000e016007810 */ /* 0x000fe40007ffe0ff */
[-C--:B------:R-:W-:Y:S02]  /*3e00*/  ISETP.GE.AND P3, PT, R10, R95.reuse, PT ;  /* 0x0000005f0a00720c */ /* 0x080fe40003f66270 */
[----:B------:R-:W-:Y:S02]  /*3e10*/  CS2R R150, SRZ ;  /* 0x0000000000967805 */ /* 0x000fe4000001ff00 */
[----:B------:R-:W-:Y:S01]  /*3e20*/  ISETP.GE.AND P0, PT, R0, R95, PT ;  /* 0x0000005f0000720c */ /* 0x000fe20003f06270 */
[----:B------:R-:W4:Y:S01]  /*3e30*/  @!P6 LDG.E R147, desc[UR6][R6.64+0x100] ;  /* 0x000100060693e981 */ /* 0x000f22000c1e1900 */
[----:B------:R-:W-:-:S02]  /*3e40*/  IADD3 R0, R22, 0x100, RZ ;  /* 0x0000010016007810 */ /* 0x000fc40007ffe0ff */
[----:B------:R-:W-:Y:S02]  /*3e50*/  IADD3 R8, R22, 0x120, RZ ;  /* 0x0000012016087810 */ /* 0x000fe40007ffe0ff */
[----:B------:R-:W-:Y:S02]  /*3e60*/  CS2R R152, SRZ ;  /* 0x0000000000987805 */ /* 0x000fe4000001ff00 */
[-C--:B------:R-:W-:Y:S01]  /*3e70*/  ISETP.GE.AND P6, PT, R0, R95.reuse, PT ;  /* 0x0000005f0000720c */ /* 0x080fe20003fc6270 */
[----:B------:R-:W5:Y:S01]  /*3e80*/  @!P5 LDG.E R150, desc[UR6][R6.64+0x180] ;  /* 0x000180060696d981 */ /* 0x000f62000c1e1900 */
[----:B------:R-:W-:Y:S02]  /*3e90*/  IADD3 R0, R22, 0x140, RZ ;  /* 0x0000014016007810 */ /* 0x000fe40007ffe0ff */
[----:B------:R-:W-:Y:S01]  /*3ea0*/  ISETP.GE.AND P5, PT, R8, R95, PT ;  /* 0x0000005f0800720c */ /* 0x000fe20003fa6270 */
[----:B------:R-:W5:Y:S01]  /*3eb0*/  @!P4 LDG.E R151, desc[UR6][R6.64+0x200] ;  /* 0x000200060697c981 */ /* 0x000f62000c1e1900 */
[----:B------:R-:W-:-:S02]  /*3ec0*/  IADD3 R8, R22, 0x160, RZ ;  /* 0x0000016016087810 */ /* 0x000fc40007ffe0ff */
[-C--:B------:R-:W-:Y:S02]  /*3ed0*/  ISETP.GE.AND P4, PT, R0, R95.reuse, PT ;  /* 0x0000005f0000720c */ /* 0x080fe40003f86270 */
[----:B------:R-:W-:Y:S02]  /*3ee0*/  CS2R R154, SRZ ;  /* 0x00000000009a7805 */ /* 0x000fe4000001ff00 */
[----:B------:R-:W-:Y:S01]  /*3ef0*/  IADD3 R0, R22, 0x180, RZ ;  /* 0x0000018016007810 */ /* 0x000fe20007ffe0ff */
[----:B------:R-:W5:Y:S01]  /*3f00*/  @!P3 LDG.E R152, desc[UR6][R6.64+0x280] ;  /* 0x000280060698b981 */ /* 0x000f62000c1e1900 */
[----:B------:R-:W-:Y:S02]  /*3f10*/  CS2R R156, SRZ ;  /* 0x00000000009c7805 */ /* 0x000fe4000001ff00 */
        /* <DEDUP_REMOVED lines=11> */
[-C--:B------:R-:W-:Y:S01]  /*3fd0*/  ISETP.GE.AND P6, PT, R0, R95.reuse, PT ;  /* 0x0000005f0000720c */ /* 0x080fe20003fc6270 */
[----:B------:R-:W5:Y:S01]  /*3fe0*/  @!P5 LDG.E R158, desc[UR6][R6.64+0x480] ;  /* 0x00048006069ed981 */ /* 0x000f62000c1e1900 */
[----:B------:R-:W-:Y:S02]  /*3ff0*/  IADD3 R0, R22, 0x200, RZ ;  /* 0x0000020016007810 */ /* 0x000fe40007ffe0ff */
[-C--:B------:R-:W-:Y:S01]  /*4000*/  ISETP.GE.AND P5, PT, R8, R95.reuse, PT ;  /* 0x0000005f0800720c */ /* 0x080fe20003fa6270 */
[----:B------:R-:W5:Y:S01]  /*4010*/  @!P4 LDG.E R165, desc[UR6][R6.64+0x500] ;  /* 0x0005000606a5c981 */ /* 0x000f62000c1e1900 */
[----:B------:R-:W-:Y:S02]  /*4020*/  IADD3 R8, R22, 0x220, RZ ;  /* 0x0000022016087810 */ /* 0x000fe40007ffe0ff */
[-C--:B------:R-:W-:Y:S02]  /*4030*/  ISETP.GE.AND P4, PT, R0, R95.reuse, PT ;  /* 0x0000005f0000720c */ /* 0x080fe40003f86270 */
[----:B------:R-:W-:Y:S01]  /*4040*/  CS2R R162, SRZ ;  /* 0x0000000000a27805 */ /* 0x000fe2000001ff00 */
[----:B------:R-:W5:Y:S01]  /*4050*/  @!P3 LDG.E R164, desc[UR6][R6.64+0x580] ;  /* 0x0005800606a4b981 */ /* 0x000f62000c1e1900 */
[----:B------:R-:W-:-:S02]  /*4060*/  ISETP.GE.AND P3, PT, R8, R95, PT ;  /* 0x0000005f0800720c */ /* 0x000fc40003f66270 */
[C---:B------:R-:W-:Y:S01]  /*4070*/  IADD3 R0, R22.reuse, 0x240, RZ ;  /* 0x0000024016007810 */ /* 0x040fe20007ffe0ff */
[----:B------:R-:W2:Y:S01]  /*4080*/  @!P1 LDG.E R155, desc[UR6][R6.64] ;  /* 0x00000006069b9981 */ /* 0x000ea2000c1e1900 */
[----:B------:R-:W-:-:S03]  /*4090*/  IADD3 R8, R22, 0x260, RZ ;  /* 0x0000026016087810 */ /* 0x000fc60007ffe0ff */
[----:B------:R-:W5:Y:S01]  /*40a0*/  @!P2 LDG.E R163, desc[UR6][R6.64+0x600] ;  /* 0x0006000606a3a981 */ /* 0x000f62000c1e1900 */
[----:B------:R-:W-:-:S03]  /*40b0*/  ISETP.GE.AND P2, PT, R0, R95, PT ;  /* 0x0000005f0000720c */ /* 0x000fc60003f46270 */
[----:B------:R-:W5:Y:S01]  /*40c0*/  @!P0 LDG.E R162, desc[UR6][R6.64+0x680] ;  /* 0x0006800606a28981 */ /* 0x000f62000c1e1900 */
[-C--:B------:R-:W-:Y:S02]  /*40d0*/  ISETP.GE.AND P0, PT, R8, R95.reuse, PT ;  /* 0x0000005f0800720c */ /* 0x080fe40003f06270 */
[C---:B------:R-:W-:Y:S02]  /*40e0*/  IADD3 R0, R22.reuse, 0x280, RZ ;  /* 0x0000028016007810 */ /* 0x040fe40007ffe0ff */
[----:B------:R-:W-:Y:S01]  /*40f0*/  CS2R R160, SRZ ;  /* 0x0000000000a07805 */ /* 0x000fe2000001ff00 */
[----:B------:R-:W5:Y:S01]  /*4100*/  @!P4 LDG.E R159, desc[UR6][R6.64+0x800] ;  /* 0x00080006069fc981 */ /* 0x000f62000c1e1900 */
[----:B------:R-:W-:Y:S02]  /*4110*/  IADD3 R10, R22, 0x2c0, RZ ;  /* 0x000002c0160a7810 */ /* 0x000fe40007ffe0ff */
[-C--:B------:R-:W-:Y:S02]  /*4120*/  ISETP.GE.AND P4, PT, R0, R95.reuse, PT ;  /* 0x0000005f0000720c */ /* 0x080fe40003f86270 */
[----:B------:R-:W-:Y:S01]  /*4130*/  CS2R R26, SRZ ;  /* 0x00000000001a7805 */ /* 0x000fe2000001ff00 */
[----:B------:R-:W5:Y:S01]  /*4140*/  @!P3 LDG.E R156, desc[UR6][R6.64+0x880] ;  /* 0x00088006069cb981 */ /* 0x000f62000c1e1900 */
[----:B------:R-:W-:-:S02]  /*4150*/  ISETP.GE.AND P3, PT, R10, R95, PT ;  /* 0x0000005f0a00720c */ /* 0x000fc40003f66270 */
[----:B------:R-:W-:Y:S01]  /*4160*/  IADD3 R0, R22, 0x2e0, RZ ;  /* 0x000002e016007810 */ /* 0x000fe20007ffe0ff */
[----:B------:R-:W5:Y:S01]  /*4170*/  @!P6 LDG.E R161, desc[UR6][R6.64+0x700] ;  /* 0x0007000606a1e981 */ /* 0x000f62000c1e1900 */
[----:B------:R-:W-:Y:S02]  /*4180*/  MOV R145, RZ ;  /* 0x000000ff00917202 */ /* 0x000fe40000000f00 */
[----:B------:R-:W-:Y:S01]  /*4190*/  CS2R R148, SRZ ;  /* 0x0000000000947805 */ /* 0x000fe2000001ff00 */
[----:B------:R-:W5:Y:S04]  /*41a0*/  @!P5 LDG.E R160, desc[UR6][R6.64+0x780] ;  /* 0x0007800606a0d981 */ /* 0x000f68000c1e1900 */
[----:B------:R-:W5:Y:S01]  /*41b0*/  @!P0 LDG.E R27, desc[UR6][R6.64+0x980] ;  /* 0x00098006061b8981 */ /* 0x000f62000c1e1900 */
[----:B------:R-:W-:-:S02]  /*41c0*/  ISETP.GE.AND P0, PT, R0, R95, PT ;  /* 0x0000005f0000720c */ /* 0x000fc40003f06270 */
[----:B------:R-:W-:Y:S01]  /*41d0*/  IADD3 R0, R22, 0x320, RZ ;  /* 0x0000032016007810 */ /* 0x000fe20007ffe0ff */
[----:B------:R-:W5:Y:S04]  /*41e0*/  @!P2 LDG.E R145, desc[UR6][R6.64+0x900] ;  /* 0x000900060691a981 */ /* 0x000f68000c1e1900 */
[----:B------:R-:W5:Y:S01]  /*41f0*/  @!P4 LDG.E R149, desc[UR6][R6.64+0xa00] ;  /* 0x000a00060695c981 */ /* 0x000f62000c1e1900 */
[----:B------:R-:W-:Y:S02]  /*4200*/  ISETP.GE.AND P4, PT, R0, R95, PT ;  /* 0x0000005f0000720c */ /* 0x000fe40003f86270 */
[----:B------:R-:W-:Y:S01]  /*4210*/  IADD3 R0, R22, 0x340, RZ ;  /* 0x0000034016007810 */ /* 0x000fe20007ffe0ff */
[----:B------:R-:W5:Y:S01]  /*4220*/  @!P3 LDG.E R26, desc[UR6][R6.64+0xb00] ;  /* 0x000b0006061ab981 */ /* 0x000f62000c1e1900 */
[----:B------:R-:W-:-:S02]  /*4230*/  CS2R R14, SRZ ;  /* 0x00000000000e7805 */ /* 0x000fc4000001ff00 */
[----:B------:R-:W-:Y:S02]  /*4240*/  ISETP.GE.AND P3, PT, R0, R95, PT ;  /* 0x0000005f0000720c */ /* 0x000fe40003f66270 */
[----:B------:R-:W-:Y:S02]  /*4250*/  MOV R0, RZ ;  /* 0x000000ff00007202 */ /* 0x000fe40000000f00 */
[----:B------:R-:W5:Y:S04]  /*4260*/  @!P0 LDG.E R15, desc[UR6][R6.64+0xb80] ;  /* 0x000b8006060f8981 */ /* 0x000f68000c1e1900 */
[----:B------:R-:W5:Y:S01]  /*4270*/  @!P4 LDG.E R14, desc[UR6][R6.64+0xc80] ;  /* 0x000c8006060ec981 */ /* 0x000f62000c1e1900 */
[----:B------:R-:W-:Y:S02]  /*4280*/  CS2R R12, SRZ ;  /* 0x00000000000c7805 */ /* 0x000fe4000001ff00 */
[----:B------:R-:W-:Y:S01]  /*4290*/  IADD3 R10, R22, 0x3e0, RZ ;  /* 0x000003e0160a7810 */ /* 0x000fe20007ffe0ff */
[C---:B---3--:R-:W-:Y:S01]  /*42a0*/  FMUL.FTZ R8, R5.reuse, R58 ;  /* 0x0000003a05087220 */ /* 0x048fe20000410000 */
[----:B------:R-:W-:Y:S01]  /*42b0*/  FMUL.FTZ R9, R4, 1.4426950216293334961 ;  /* 0x3fb8aa3b04097820 */ /* 0x000fe20000410000 */
[----:B------:R-:W-:-:S02]  /*42c0*/  FMUL.FTZ R4, R5, R56 ;  /* 0x0000003805047220 */ /* 0x000fc40000410000 */
[----:B------:R-:W-:Y:S01]  /*42d0*/  FMUL.RZ R11, R8, 0.15915493667125701904 ;  /* 0x3e22f983080b7820 */ /* 0x000fe2000040c000 */
[----:B------:R-:W-:-:S04]  /*42e0*/  IADD3 R8, R22, 0x2a0, RZ ;  /* 0x000002a016087810 */ /* 0x000fc80007ffe0ff */
[----:B------:R-:W-:Y:S01]  /*42f0*/  ISETP.GE.AND P5, PT, R8, R95, PT ;  /* 0x0000005f0800720c */ /* 0x000fe20003fa6270 */
[----:B------:R-:W-:Y:S01]  /*4300*/  FMUL.RZ R8, R4, 0.15915493667125701904 ;  /* 0x3e22f98304087820 */ /* 0x000fe2000040c000 */
[----:B------:R-:W-:-:S04]  /*4310*/  IADD3 R4, R22, 0x300, RZ ;  /* 0x0000030016047810 */ /* 0x000fc80007ffe0ff */
[----:B------:R-:W-:-:S07]  /*4320*/  ISETP.GE.AND P2, PT, R4, R95, PT ;  /* 0x0000005f0400720c */ /* 0x000fce0003f46270 */
[----:B------:R-:W3:Y:S01]  /*4330*/  @!P5 LDG.E R148, desc[UR6][R6.64+0xa80] ;  /* 0x000a80060694d981 */ /* 0x000ee2000c1e1900 */
[----:B------:R-:W-:Y:S01]  /*4340*/  IADD3 R4, R22, 0x360, RZ ;  /* 0x0000036016047810 */ /* 0x000fe20007ffe0ff */
[----:B------:R-:W-:Y:S04]  /*4350*/  MUFU.SIN R25, R11 ;  /* 0x0000000b00197308 */ /* 0x000fe80000000400 */
[----:B------:R-:W3:Y:S01]  /*4360*/  @!P2 LDG.E R0, desc[UR6][R6.64+0xc00] ;  /* 0x000c00060600a981 */ /* 0x000ee2000c1e1900 */
[----:B------:R-:W-:-:S03]  /*4370*/  ISETP.GE.AND P0, PT, R4, R95, PT ;  /* 0x0000005f0400720c */ /* 0x000fc60003f06270 */
[----:B------:R0:W-:Y:S01]  /*4380*/  MUFU.COS R136, R11 ;  /* 0x0000000b00887308 */ /* 0x0001e20000000000 */
[----:B------:R-:W-:Y:S02]  /*4390*/  IADD3 R4, R22, 0x380, RZ ;  /* 0x0000038016047810 */ /* 0x000fe40007ffe0ff */
[----:B0-----:R-:W-:-:S05]  /*43a0*/  MOV R11, RZ ;  /* 0x000000ff000b7202 */ /* 0x001fca0000000f00 */
[----:B------:R-:W-:Y:S01]  /*43b0*/  MUFU.SIN R137, R8 ;  /* 0x0000000800897308 */ /* 0x000fe20000000400 */
[----:B------:R-:W-:Y:S01]  /*43c0*/  ISETP.GE.AND P2, PT, R4, R95, PT ;  /* 0x0000005f0400720c */ /* 0x000fe20003f46270 */
[----:B------:R-:W3:Y:S04]  /*43d0*/  @!P0 LDG.E R13, desc[UR6][R6.64+0xd80] ;  /* 0x000d8006060d8981 */ /* 0x000ee8000c1e1900 */
[----:B------:R-:W3:Y:S02]  /*43e0*/  @!P3 LDG.E R11, desc[UR6][R6.64+0xd00] ;  /* 0x000d0006060bb981 */ /* 0x000ee4000c1e1900 */
[----:B------:R0:W-:Y:S01]  /*43f0*/  MUFU.COS R139, R8 ;  /* 0x00000008008b7308 */ /* 0x0001e20000000000 */
[----:B------:R-:W-:-:S05]  /*4400*/  IADD3 R4, R22, 0x3a0, RZ ;  /* 0x000003a016047810 */ /* 0x000fca0007ffe0ff */
[----:B------:R-:W3:Y:S01]  /*4410*/  @!P2 LDG.E R12, desc[UR6][R6.64+0xe00] ;  /* 0x000e0006060ca981 */ /* 0x000ee2000c1e1900 */
[----:B0-----:R-:W-:-:S04]  /*4420*/  FMUL.FTZ R8, R5, R50 ;  /* 0x0000003205087220 */ /* 0x001fc80000410000 */
[----:B------:R-:W-:Y:S01]  /*4430*/  FMUL.RZ R98, R8, 0.15915493667125701904 ;  /* 0x3e22f98308627820 */ /* 0x000fe2000040c000 */
[----:B------:R-:W-:Y:S02]  /*4440*/  IADD3 R8, R22, 0x3c0, RZ ;  /* 0x000003c016087810 */ /* 0x000fe40007ffe0ff */
[-C--:B------:R-:W-:Y:S02]  /*4450*/  ISETP.GE.AND P0, PT, R4, R95.reuse, PT ;  /* 0x0000005f0400720c */ /* 0x080fe40003f06270 */
[-C--:B------:R-:W-:Y:S02]  /*4460*/  ISETP.GE.AND P2, PT, R8, R95.reuse, PT ;  /* 0x0000005f0800720c */ /* 0x080fe40003f46270 */
[----:B------:R-:W-:Y:S02]  /*4470*/  ISETP.GE.AND P3, PT, R10, R95, PT ;  /* 0x0000005f0a00720c */ /* 0x000fe40003f66270 */
[----:B------:R-:W-:Y:S02]  /*4480*/  MOV R10, RZ ;  /* 0x000000ff000a7202 */ /* 0x000fe40000000f00 */
[----:B------:R-:W-:-:S02]  /*4490*/  MOV R8, RZ ;  /* 0x000000ff00087202 */ /* 0x000fc40000000f00 */
[----:B------:R-:W-:-:S03]  /*44a0*/  MOV R4, RZ ;  /* 0x000000ff00047202 */ /* 0x000fc60000000f00 */
[----:B------:R-:W3:Y:S04]  /*44b0*/  @!P0 LDG.E R10, desc[UR6][R6.64+0xe80] ;  /* 0x000e8006060a8981 */ /* 0x000ee8000c1e1900 */
[----:B------:R-:W3:Y:S04]  /*44c0*/  @!P2 LDG.E R8, desc[UR6][R6.64+0xf00] ;  /* 0x000f00060608a981 */ /* 0x000ee8000c1e1900 */
[----:B------:R0:W3:Y:S01]  /*44d0*/  @!P3 LDG.E R4, desc[UR6][R6.64+0xf80] ;  /* 0x000f80060604b981 */ /* 0x0000e2000c1e1900 */
[----:B------:R-:W-:-:S04]  /*44e0*/  FMUL.FTZ R94, R9, R50 ;  /* 0x00000032095e7220 */ /* 0x000fc80000410000 */
[----:B------:R1:W-:Y:S02]  /*44f0*/  MUFU.EX2 R120, R94 ;  /* 0x0000005e00787308 */ /* 0x0003e40000000800 */
[----:B-1----:R-:W-:-:S04]  /*4500*/  FMUL.FTZ R94, R5, R44 ;  /* 0x0000002c055e7220 */ /* 0x002fc80000410000 */
[----:B------:R-:W-:Y:S02]  /*4510*/  FMUL.RZ R102, R94, 0.15915493667125701904 ;  /* 0x3e22f9835e667820 */ /* 0x000fe4000040c000 */
[----:B------:R-:W1:Y:S01]  /*4520*/  S2R R94, SR_TID.X ;  /* 0x00000000005e7919 */ /* 0x000e620000002100 */
[C---:B------:R-:W-:Y:S01]  /*4530*/  FMUL.FTZ R96, R5.reuse, R46 ;  /* 0x0000002e05607220 */ /* 0x040fe20000410000 */
[----:B0-----:R-:W-:-:S03]  /*4540*/  FMUL.FTZ R6, R5, R40 ;  /* 0x0000002805067220 */ /* 0x001fc60000410000 */
[----:B------:R-:W-:Y:S01]  /*4550*/  FMUL.RZ R100, R96, 0.15915493667125701904 ;  /* 0x3e22f98360647820 */ /* 0x000fe2000040c000 */
[----:B------:R-:W-:Y:S08]  /*4560*/  MUFU.SIN R131, R98 ;  /* 0x0000006200837308 */ /* 0x000ff00000000400 */
[----:B------:R-:W-:Y:S08]  /*4570*/  MUFU.SIN R129, R100 ;  /* 0x0000006400817308 */ /* 0x000ff00000000400 */
[----:B------:R0:W-:Y:S02]  /*4580*/  MUFU.COS R133, R100 ;  /* 0x0000006400857308 */ /* 0x0001e40000000000 */
[----:B0-----:R-:W-:Y:S01]  /*4590*/  FMUL.RZ R100, R6, 0.15915493667125701904 ;  /* 0x3e22f98306647820 */ /* 0x001fe2000040c000 */
[----:B------:R-:W-:-:S05]  /*45a0*/  FMUL.FTZ R6, R5, R38 ;  /* 0x0000002605067220 */ /* 0x000fca0000410000 */
[----:B------:R0:W-:Y:S01]  /*45b0*/  MUFU.COS R135, R98 ;  /* 0x0000006200877308 */ /* 0x0001e20000000000 */
[----:B------:R-:W-:-:S07]  /*45c0*/  FMUL.RZ R104, R6, 0.15915493667125701904 ;  /* 0x3e22f98306687820 */ /* 0x000fce000040c000 */
[----:B------:R-:W-:Y:S01]  /*45d0*/  MUFU.SIN R141, R102 ;  /* 0x00000066008d7308 */ /* 0x000fe20000000400 */
[----:B0-----:R-:W-:Y:S01]  /*45e0*/  FMUL.FTZ R98, R5, R42 ;  /* 0x0000002a05627220 */ /* 0x001fe20000410000 */
[----:B-1----:R-:W-:-:S06]  /*45f0*/  SHF.L.U32 R144, R94, 0x4, RZ ;  /* 0x000000045e907819 */ /* 0x002fcc00000006ff */
[----:B------:R0:W-:Y:S01]  /*4600*/  MUFU.COS R143, R102 ;  /* 0x00000066008f7308 */ /* 0x0001e20000000000 */
[----:B------:R-:W-:Y:S01]  /*4610*/  FMUL.RZ R98, R98, 0.15915493667125701904 ;  /* 0x3e22f98362627820 */ /* 0x000fe2000040c000 */
[----:B0-----:R-:W-:-:S06]  /*4620*/  FMUL.FTZ R102, R9, R38 ;  /* 0x0000002609667220 */ /* 0x001fcc0000410000 */
[----:B------:R-:W-:Y:S01]  /*4630*/  MUFU.SIN R175, R104 ;  /* 0x0000006800af7308 */ /* 0x000fe20000000400 */
[C---:B------:R-:W-:Y:S01]  /*4640*/  FMUL.FTZ R7, R9.reuse, R40 ;  /* 0x0000002809077220 */ /* 0x040fe20000410000 */
[----:B------:R-:W-:-:S06]  /*4650*/  FMUL.FTZ R96, R9, R46 ;  /* 0x0000002e09607220 */ /* 0x000fcc0000410000 */
[----:B------:R-:W-:Y:S08]  /*4660*/  MUFU.COS R177, R104 ;  /* 0x0000006800b17308 */ /* 0x000ff00000000000 */
[----:B------:R-:W0:Y:S08]  /*4670*/  MUFU.EX2 R102, R102 ;  /* 0x0000006600667308 */ /* 0x000e300000000800 */
[----:B------:R-:W-:Y:S08]  /*4680*/  MUFU.SIN R167, R98 ;  /* 0x0000006200a77308 */ /* 0x000ff00000000400 */
[----:B------:R1:W-:Y:S01]  /*4690*/  MUFU.COS R169, R98 ;  /* 0x0000006200a97308 */ /* 0x0003e20000000000 */
[----:B------:R-:W-:-:S02]  /*46a0*/  IADD3 R6, R144, 0x1, RZ ;  /* 0x0000000190067810 */ /* 0x000fc40007ffe0ff */
[----:B-1----:R-:W-:-:S05]  /*46b0*/  IADD3 R98, R144, 0x3, RZ ;  /* 0x0000000390627810 */ /* 0x002fca0007ffe0ff */
[----:B------:R-:W-:Y:S01]  /*46c0*/  MUFU.SIN R171, R100 ;  /* 0x0000006400ab7308 */ /* 0x000fe20000000400 */
[----:B------:R-:W-:Y:S01]  /*46d0*/  ISETP.GE.U32.AND P3, PT, R98, R77, PT ;  /* 0x0000004d6200720c */ /* 0x000fe20003f66070 */
[----:B------:R-:W-:-:S06]  /*46e0*/  FMUL.FTZ R98, R9, R42 ;  /* 0x0000002a09627220 */ /* 0x000fcc0000410000 */
[----:B------:R-:W-:Y:S01]  /*46f0*/  MUFU.COS R173, R100 ;  /* 0x0000006400ad7308 */ /* 0x000fe20000000000 */
[----:B------:R-:W-:-:S07]  /*4700*/  IADD3 R104, R144, 0xa, RZ ;  /* 0x0000000a90687810 */ /* 0x000fce0007ffe0ff */
[----:B------:R-:W1:Y:S01]  /*4710*/  MUFU.EX2 R100, R7 ;  /* 0x0000000700647308 */ /* 0x000e620000000800 */
[----:B------:R-:W-:-:S07]  /*4720*/  ISETP.GE.U32.AND P0, PT, R6, R77, PT ;  /* 0x0000004d0600720c */ /* 0x000fce0003f06070 */
[----:B------:R4:W-:Y:S01]  /*4730*/  MUFU.EX2 R118, R96 ;  /* 0x0000006000767308 */ /* 0x0009e20000000800 */
[----:B------:R-:W-:Y:S01]  /*4740*/  IADD3 R6, R144, 0x4, RZ ;  /* 0x0000000490067810 */ /* 0x000fe20007ffe0ff */
[----:B0-----:R-:W-:Y:S01]  /*4750*/  FMUL.FTZ R106, R102, R175 ;  /* 0x000000af666a7220 */ /* 0x001fe20000410000 */
[----:B------:R-:W-:Y:S02]  /*4760*/  ISETP.GE.U32.AND P5, PT, R104, R77, PT ;  /* 0x0000004d6800720c */ /* 0x000fe40003fa6070 */
[----:B----4-:R-:W-:-:S03]  /*4770*/  IADD3 R96, R144, 0x2, RZ ;  /* 0x0000000290607810 */ /* 0x010fc60007ffe0ff */
[----:B------:R-:W0:Y:S01]  /*4780*/  MUFU.EX2 R108, R98 ;  /* 0x00000062006c7308 */ /* 0x000e220000000800 */
[----:B------:R-:W-:Y:S02]  /*4790*/  ISETP.GE.U32.AND P2, PT, R96, R77, PT ;  /* 0x0000004d6000720c */ /* 0x000fe40003f46070 */
[----:B------:R-:W-:Y:S01]  /*47a0*/  IADD3 R96, R144, 0x6, RZ ;  /* 0x0000000690607810 */ /* 0x000fe20007ffe0ff */
[----:B------:R-:W-:Y:S01]  /*47b0*/  FMUL.FTZ R104, R102, R177 ;  /* 0x000000b166687220 */ /* 0x000fe20000410000 */
[----:B------:R-:W-:Y:S01]  /*47c0*/  FMUL.FTZ R7, R9, R44 ;  /* 0x0000002c09077220 */ /* 0x000fe20000410000 */
[----:B------:R-:W-:Y:S01]  /*47d0*/  FMUL.FTZ R102, R39, R38 ;  /* 0x0000002627667220 */ /* 0x000fe20000410000 */
[-C--:B------:R-:W-:Y:S02]  /*47e0*/  ISETP.GE.U32.AND P4, PT, R96, R77.reuse, PT ;  /* 0x0000004d6000720c */ /* 0x080fe40003f86070 */
[----:B------:R-:W-:Y:S01]  /*47f0*/  ISETP.GE.U32.AND P6, PT, R6, R77, PT ;  /* 0x0000004d0600720c */ /* 0x000fe20003fc6070 */
[----:B------:R-:W-:Y:S01]  /*4800*/  FMUL.FTZ R6, R5, R48 ;  /* 0x0000003005067220 */ /* 0x000fe20000410000 */
[----:B------:R-:W-:Y:S01]  /*4810*/  IADD3 R96, R144, 0x9, RZ ;  /* 0x0000000990607810 */ /* 0x000fe20007ffe0ff */
[----:B------:R4:W2:Y:S01]  /*4820*/  MUFU.EX2 R124, R7 ;  /* 0x00000007007c7308 */ /* 0x0008a20000000800 */
[----:B------:R-:W-:-:S02]  /*4830*/  FSEL R106, R106, RZ, !P5 ;  /* 0x000000ff6a6a7208 */ /* 0x000fc40006800000 */
[----:B------:R-:W-:Y:S02]  /*4840*/  FSEL R104, R104, 1, !P5 ;  /* 0x3f80000068687808 */ /* 0x000fe40006800000 */
[----:B------:R-:W-:Y:S01]  /*4850*/  FSEL R102, R102, RZ, !P5 ;  /* 0x000000ff66667208 */ /* 0x000fe20006800000 */
[----:B------:R-:W-:Y:S01]  /*4860*/  FMUL.RZ R126, R6, 0.15915493667125701904 ;  /* 0x3e22f983067e7820 */ /* 0x000fe2000040c000 */
[----:B------:R-:W-:Y:S01]  /*4870*/  ISETP.GE.U32.AND P5, PT, R96, R77, PT ;  /* 0x0000004d6000720c */ /* 0x000fe20003fa6070 */
[----:B----4-:R-:W-:Y:S01]  /*4880*/  FMUL.FTZ R7, R9, R48 ;  /* 0x0000003009077220 */ /* 0x010fe20000410000 */
[C---:B-1----:R-:W-:Y:S01]  /*4890*/  FMUL.FTZ R171, R100.reuse, R171 ;  /* 0x000000ab64ab7220 */ /* 0x042fe20000410000 */
[----:B------:R-:W-:Y:S01]  /*48a0*/  FMUL.FTZ R98, R100, R173 ;  /* 0x000000ad64627220 */ /* 0x000fe20000410000 */
[----:B------:R-:W-:Y:S01]  /*48b0*/  FMUL.FTZ R96, R41, R40 ;  /* 0x0000002829607220 */ /* 0x000fe20000410000 */
[----:B------:R-:W-:Y:S01]  /*48c0*/  IADD3 R6, R144, 0x8, RZ ;  /* 0x0000000890067810 */ /* 0x000fe20007ffe0ff */
[----:B------:R-:W-:Y:S01]  /*48d0*/  MUFU.SIN R114, R126 ;  /* 0x0000007e00727308 */ /* 0x000fe20000000400 */
[C---:B0-----:R-:W-:Y:S01]  /*48e0*/  FMUL.FTZ R110, R108.reuse, R169 ;  /* 0x000000a96c6e7220 */ /* 0x041fe20000410000 */
[----:B------:R-:W-:Y:S01]  /*48f0*/  FSEL R100, R171, RZ, !P5 ;  /* 0x000000ffab647208 */ /* 0x000fe20006800000 */
[----:B------:R-:W-:Y:S01]  /*4900*/  FMUL.FTZ R108, R108, R167 ;  /* 0x000000a76c6c7220 */ /* 0x000fe20000410000 */
[----:B------:R-:W-:Y:S01]  /*4910*/  FSEL R98, R98, 1, !P5 ;  /* 0x3f80000062627808 */ /* 0x000fe20006800000 */
[----:B------:R-:W-:Y:S01]  /*4920*/  FMUL.FTZ R112, R43, R42 ;  /* 0x0000002a2b707220 */ /* 0x000fe20000410000 */
[----:B------:R-:W-:-:S02]  /*4930*/  FSEL R96, R96, RZ, !P5 ;  /* 0x000000ff60607208 */ /* 0x000fc40006800000 */
[----:B------:R0:W-:Y:S01]  /*4940*/  MUFU.COS R116, R126 ;  /* 0x0000007e00747308 */ /* 0x0001e20000000000 */
[----:B------:R-:W-:Y:S02]  /*4950*/  ISETP.GE.U32.AND P5, PT, R6, R77, PT ;  /* 0x0000004d0600720c */ /* 0x000fe40003fa6070 */
[----:B------:R-:W-:-:S05]  /*4960*/  IADD3 R6, R144, 0x7, RZ ;  /* 0x0000000790067810 */ /* 0x000fca0007ffe0ff */
[----:B------:R-:W1:Y:S01]  /*4970*/  MUFU.EX2 R7, R7 ;  /* 0x0000000700077308 */ /* 0x000e620000000800 */
[----:B------:R-:W-:Y:S02]  /*4980*/  FSEL R108, R108, RZ, !P5 ;  /* 0x000000ff6c6c7208 */ /* 0x000fe40006800000 */
[----:B------:R-:W-:Y:S02]  /*4990*/  FSEL R110, R110, 1, !P5 ;  /* 0x3f8000006e6e7808 */ /* 0x000fe40006800000 */
[----:B------:R-:W-:Y:S02]  /*49a0*/  FSEL R112, R112, RZ, !P5 ;  /* 0x000000ff70707208 */ /* 0x000fe40006800000 */
[----:B------:R-:W-:Y:S01]  /*49b0*/  ISETP.GE.U32.AND P5, PT, R6, R77, PT ;  /* 0x0000004d0600720c */ /* 0x000fe20003fa6070 */
[----:B------:R-:W-:Y:S01]  /*49c0*/  FMUL.FTZ R6, R5, R52 ;  /* 0x0000003405067220 */ /* 0x000fe20000410000 */
[C---:B--2---:R-:W-:Y:S01]  /*49d0*/  FMUL.FTZ R130, R124.reuse, R143 ;  /* 0x0000008f7c827220 */ /* 0x044fe20000410000 */
[----:B0-----:R-:W-:Y:S01]  /*49e0*/  FMUL.FTZ R126, R124, R141 ;  /* 0x0000008d7c7e7220 */ /* 0x001fe20000410000 */
[----:B------:R-:W-:Y:S01]  /*49f0*/  FMUL.FTZ R128, R45, R44 ;  /* 0x0000002c2d807220 */ /* 0x000fe20000410000 */
[----:B------:R-:W-:Y:S01]  /*4a00*/  FMUL.RZ R143, R6, 0.15915493667125701904 ;  /* 0x3e22f983068f7820 */ /* 0x000fe2000040c000 */
[----:B------:R-:W-:Y:S01]  /*4a10*/  IADD3 R6, R144, 0x5, RZ ;  /* 0x0000000590067810 */ /* 0x000fe20007ffe0ff */
[C---:B------:R-:W-:Y:S01]  /*4a20*/  FMUL.FTZ R133, R118.reuse, R133 ;  /* 0x0000008576857220 */ /* 0x040fe20000410000 */
[----:B------:R-:W-:Y:S01]  /*4a30*/  FMUL.FTZ R122, R118, R129 ;  /* 0x00000081767a7220 */ /* 0x000fe20000410000 */
[----:B------:R-:W-:Y:S01]  /*4a40*/  FMUL.FTZ R124, R47, R46 ;  /* 0x0000002e2f7c7220 */ /* 0x000fe20000410000 */
[----:B------:R-:W-:Y:S01]  /*4a50*/  FSEL R126, R126, RZ, !P5 ;  /* 0x000000ff7e7e7208 */ /* 0x000fe20006800000 */
[C---:B-1----:R-:W-:Y:S01]  /*4a60*/  FMUL.FTZ R118, R7.reuse, R116 ;  /* 0x0000007407767220 */ /* 0x042fe20000410000 */
[----:B------:R-:W-:Y:S01]  /*4a70*/  FSEL R130, R130, 1, !P5 ;  /* 0x3f80000082827808 */ /* 0x000fe20006800000 */
[----:B------:R-:W-:Y:S01]  /*4a80*/  FMUL.FTZ R114, R7, R114 ;  /* 0x0000007207727220 */ /* 0x000fe20000410000 */
[----:B------:R-:W-:Y:S01]  /*4a90*/  FSEL R128, R128, RZ, !P5 ;  /* 0x000000ff80807208 */ /* 0x000fe20006800000 */
[----:B------:R-:W-:Y:S01]  /*4aa0*/  FMUL.FTZ R7, R9, R52 ;  /* 0x0000003409077220 */ /* 0x000fe20000410000 */
[----:B------:R-:W-:-:S02]  /*4ab0*/  ISETP.GE.U32.AND P5, PT, R6, R77, PT ;  /* 0x0000004d0600720c */ /* 0x000fc40003fa6070 */
[----:B------:R-:W-:Y:S01]  /*4ac0*/  IADD3 R6, R144, 0xb, RZ ;  /* 0x0000000b90067810 */ /* 0x000fe20007ffe0ff */
[----:B------:R-:W-:Y:S01]  /*4ad0*/  MUFU.SIN R134, R143 ;  /* 0x0000008f00867308 */ /* 0x000fe20000000400 */
[----:B------:R-:W-:Y:S02]  /*4ae0*/  FSEL R122, R122, RZ, !P4 ;  /* 0x000000ff7a7a7208 */ /* 0x000fe40006000000 */
[----:B------:R-:W-:Y:S02]  /*4af0*/  FSEL R129, R133, 1, !P4 ;  /* 0x3f80000085817808 */ /* 0x000fe40006000000 */
[----:B------:R-:W-:Y:S01]  /*4b00*/  FSEL R124, R124, RZ, !P4 ;  /* 0x000000ff7c7c7208 */ /* 0x000fe20006000000 */
[----:B------:R-:W-:Y:S01]  /*4b10*/  FMUL.FTZ R142, R9, R56 ;  /* 0x00000038098e7220 */ /* 0x000fe20000410000 */
[----:B------:R-:W-:Y:S01]  /*4b20*/  ISETP.GE.U32.AND P4, PT, R6, R77, PT ;  /* 0x0000004d0600720c */ /* 0x000fe20003f86070 */
[----:B------:R0:W1:Y:S01]  /*4b30*/  MUFU.EX2 R133, R7 ;  /* 0x0000000700857308 */ /* 0x0000620000000800 */
[----:B------:R-:W-:Y:S01]  /*4b40*/  FMUL.FTZ R6, R5, R54 ;  /* 0x0000003605067220 */ /* 0x000fe20000410000 */
[C---:B------:R-:W-:Y:S01]  /*4b50*/  FMUL.FTZ R138, R9.reuse, R58 ;  /* 0x0000003a098a7220 */ /* 0x040fe20000410000 */
[----:B------:R-:W-:Y:S01]  /*4b60*/  FMUL.FTZ R140, R9, R54 ;  /* 0x00000036098c7220 */ /* 0x000fe20000410000 */
[----:B------:R-:W-:-:S04]  /*4b70*/  FMUL.FTZ R141, R49, R48 ;  /* 0x00000030318d7220 */ /* 0x000fc80000410000 */
[----:B------:R-:W2:Y:S01]  /*4b80*/  MUFU.COS R166, R143 ;  /* 0x0000008f00a67308 */ /* 0x000ea20000000000 */
[----:B------:R-:W-:Y:S01]  /*4b90*/  FMUL.RZ R169, R6, 0.15915493667125701904 ;  /* 0x3e22f98306a97820 */ /* 0x000fe2000040c000 */
[----:B------:R-:W-:Y:S02]  /*4ba0*/  IADD3 R132, R144, 0xc, RZ ;  /* 0x0000000c90847810 */ /* 0x000fe40007ffe0ff */
[----:B------:R-:W-:Y:S02]  /*4bb0*/  FSEL R116, R114, RZ, !P5 ;  /* 0x000000ff72747208 */ /* 0x000fe40006800000 */
[----:B------:R-:W-:Y:S02]  /*4bc0*/  FSEL R114, R118, 1, !P5 ;  /* 0x3f80000076727808 */ /* 0x000fe40006800000 */
[----:B------:R-:W4:Y:S01]  /*4bd0*/  MUFU.EX2 R142, R142 ;  /* 0x0000008e008e7308 */ /* 0x000f220000000800 */
[----:B------:R-:W-:Y:S02]  /*4be0*/  FSEL R118, R141, RZ, !P5 ;  /* 0x000000ff8d767208 */ /* 0x000fe40006800000 */
[----:B------:R-:W-:Y:S01]  /*4bf0*/  ISETP.GE.U32.AND P5, PT, R132, R77, PT ;  /* 0x0000004d8400720c */ /* 0x000fe20003fa6070 */
[----:B------:R-:W-:-:S04]  /*4c00*/  FMUL.FTZ R132, R120, R135 ;  /* 0x0000008778847220 */ /* 0x000fc80000410000 */
[----:B------:R-:W5:Y:S01]  /*4c10*/  MUFU.EX2 R138, R138 ;  /* 0x0000008a008a7308 */ /* 0x000f620000000800 */
[----:B------:R-:W-:-:S07]  /*4c20*/  IMAD R135, R89, UR14, RZ ;  /* 0x0000000e59877c24 */ /* 0x000fce000f8e02ff */
[----:B------:R-:W-:Y:S01]  /*4c30*/  MUFU.EX2 R140, R140 ;  /* 0x0000008c008c7308 */ /* 0x000fe20000000800 */
[----:B0-----:R-:W-:-:S07]  /*4c40*/  IMAD.WIDE.U32 R6, R90, UR14, RZ ;  /* 0x0000000e5a067c25 */ /* 0x001fce000f8e00ff */
[----:B------:R-:W0:Y:S01]  /*4c50*/  MUFU.COS R143, R169 ;  /* 0x000000a9008f7308 */ /* 0x000e220000000000 */
[----:B------:R-:W-:-:S07]  /*4c60*/  IMAD R135, R90, UR15, R135 ;  /* 0x0000000f5a877c24 */ /* 0x000fce000f8e0287 */
[----:B------:R-:W3:Y:S01]  /*4c70*/  MUFU.SIN R141, R169 ;  /* 0x000000a9008d7308 */ /* 0x000ee20000000400 */
[C---:B-1----:R-:W-:Y:S01]  /*4c80*/  FMUL.FTZ R134, R133.reuse, R134 ;  /* 0x0000008685867220 */ /* 0x042fe20000410000 */
[----:B--2---:R-:W-:Y:S01]  /*4c90*/  FMUL.FTZ R133, R133, R166 ;  /* 0x000000a685857220 */ /* 0x004fe20000410000 */
[----:B------:R-:W-:Y:S01]  /*4ca0*/  FMUL.FTZ R167, R53, R52 ;  /* 0x0000003435a77220 */ /* 0x000fe20000410000 */
[----:B------:R-:W-:Y:S01]  /*4cb0*/  IADD3 R166, R144, 0xe, RZ ;  /* 0x0000000e90a67810 */ /* 0x000fe20007ffe0ff */
[----:B------:R-:W1:Y:S01]  /*4cc0*/  S2UR UR5, SR_CgaCtaId ;  /* 0x00000000000579c3 */ /* 0x000e620000008800 */
[----:B------:R-:W-:Y:S02]  /*4cd0*/  IADD3 R7, R7, R135, RZ ;  /* 0x0000008707077210 */ /* 0x000fe40007ffe0ff */
[----:B------:R-:W-:Y:S01]  /*4ce0*/  FSEL R135, R134, RZ, !P3 ;  /* 0x000000ff86877208 */ /* 0x000fe20005800000 */
[----:B----4-:R-:W-:Y:S01]  /*4cf0*/  FMUL.FTZ R139, R142, R139 ;  /* 0x0000008b8e8b7220 */ /* 0x010fe20000410000 */
[----:B------:R-:W-:-:S02]  /*4d00*/  FSEL R133, R133, 1, !P3 ;  /* 0x3f80000085857808 */ /* 0x000fc40005800000 */
[----:B------:R-:W-:Y:S01]  /*4d10*/  FSEL R134, R167, RZ, !P3 ;  /* 0x000000ffa7867208 */ /* 0x000fe20005800000 */
[----:B-----5:R-:W-:Y:S01]  /*4d20*/  FMUL.FTZ R25, R138, R25 ;  /* 0x000000198a197220 */ /* 0x020fe20000410000 */
[----:B------:R-:W-:Y:S01]  /*4d30*/  ISETP.GE.U32.AND P3, PT, R166, R77, PT ;  /* 0x0000004da600720c */ /* 0x000fe20003f66070 */
[----:B------:R-:W-:Y:S01]  /*4d40*/  FMUL.FTZ R166, R138, R136 ;  /* 0x000000888aa67220 */ /* 0x000fe20000410000 */
[----:B------:R-:W-:Y:S01]  /*4d50*/  FMUL.FTZ R142, R142, R137 ;  /* 0x000000898e8e7220 */ /* 0x000fe20000410000 */
[C---:B0-----:R-:W-:Y:S01]  /*4d60*/  FMUL.FTZ R138, R140.reuse, R143 ;  /* 0x0000008f8c8a7220 */ /* 0x041fe20000410000 */
[----:B---3--:R-:W-:Y:S01]  /*4d70*/  FMUL.FTZ R137, R140, R141 ;  /* 0x0000008d8c897220 */ /* 0x008fe20000410000 */
[----:B------:R-:W-:Y:S02]  /*4d80*/  IMAD R140, R24, UR16, RZ ;  /* 0x00000010188c7c24 */ /* 0x000fe4000f8e02ff */
[----:B------:R-:W-:Y:S01]  /*4d90*/  FMUL.FTZ R136, R55, R54 ;  /* 0x0000003637887220 */ /* 0x000fe20000410000 */
[----:B------:R-:W-:Y:S01]  /*4da0*/  FMUL.FTZ R24, R57, R56 ;  /* 0x0000003839187220 */ /* 0x000fe20000410000 */
[----:B------:R-:W-:Y:S01]  /*4db0*/  IMAD.WIDE.U32 R6, R93, UR16, R6 ;  /* 0x000000105d067c25 */ /* 0x000fe2000f8e0006 */
[----:B------:R-:W-:-:S03]  /*4dc0*/  FSEL R137, R137, RZ, !P2 ;  /* 0x000000ff89897208 */ /* 0x000fc60005000000 */
[----:B------:R-:W-:Y:S01]  /*4dd0*/  IMAD R143, R93, UR17, R140 ;  /* 0x000000115d8f7c24 */ /* 0x000fe2000f8e028c */
[----:B------:R-:W-:Y:S02]  /*4de0*/  FSEL R138, R138, 1, !P2 ;  /* 0x3f8000008a8a7808 */ /* 0x000fe40005000000 */
[----:B------:R-:W-:Y:S02]  /*4df0*/  FSEL R136, R136, RZ, !P2 ;  /* 0x000000ff88887208 */ /* 0x000fe40005000000 */
[----:B------:R-:W-:Y:S02]  /*4e00*/  FSEL R141, R139, 1, !P0 ;  /* 0x3f8000008b8d7808 */ /* 0x000fe40004000000 */
[----:B------:R-:W-:Y:S02]  /*4e10*/  ISETP.GE.U32.AND P2, PT, R144, R77, PT ;  /* 0x0000004d9000720c */ /* 0x000fe40003f46070 */
[----:B------:R-:W-:Y:S02]  /*4e20*/  FSEL R140, R142, RZ, !P0 ;  /* 0x000000ff8e8c7208 */ /* 0x000fe40004000000 */
[----:B------:R-:W-:-:S02]  /*4e30*/  FSEL R139, R24, RZ, !P0 ;  /* 0x000000ff188b7208 */ /* 0x000fc40004000000 */
[----:B------:R-:W-:Y:S02]  /*4e40*/  IADD3 R7, R7, R143, RZ ;  /* 0x0000008f07077210 */ /* 0x000fe40007ffe0ff */
[C---:B------:R-:W-:Y:S02]  /*4e50*/  LEA R24, P0, R6.reuse, UR18, 0x3 ;  /* 0x0000001206187c11 */ /* 0x040fe4000f8018ff */
[----:B------:R-:W-:Y:S02]  /*4e60*/  FSEL R143, R25, RZ, !P2 ;  /* 0x000000ff198f7208 */ /* 0x000fe40005000000 */
[----:B------:R-:W-:Y:S01]  /*4e70*/  LEA.HI.X R25, R6, UR19, R7, 0x3, P0 ;  /* 0x0000001306197c11 */ /* 0x000fe200080f1c07 */
[----:B------:R-:W-:Y:S01]  /*4e80*/  FMUL.FTZ R6, R5, R36 ;  /* 0x0000002405067220 */ /* 0x000fe20000410000 */
[----:B------:R0:W-:Y:S01]  /*4e90*/  STS [R76], R155 ;  /* 0x0000009b4c007388 */ /* 0x0001e20000000800 */
[----:B------:R-:W-:-:S03]  /*4ea0*/  UMOV UR4, 0x400 ;  /* 0x0000040000047882 */ /* 0x000fc60000000000 */
[----:B------:R2:W-:Y:S01]  /*4eb0*/  STS [R75+0x80], R146 ;  /* 0x000080924b007388 */ /* 0x0005e20000000800 */
[----:B-1----:R-:W-:-:S03]  /*4ec0*/  ULEA UR4, UR5, UR4, 0x18 ;  /* 0x0000000405047291 */ /* 0x002fc6000f8ec03f */
[----:B------:R-:W-:Y:S01]  /*4ed0*/  STS [R74+0x100], R147 ;  /* 0x000100934a007388 */ /* 0x000fe20000000800 */
[----:B0-----:R-:W-:Y:S01]  /*4ee0*/  FMUL.RZ R155, R6, 0.15915493667125701904 ;  /* 0x3e22f983069b7820 */ /* 0x001fe2000040c000 */
[C---:B------:R-:W-:Y:S02]  /*4ef0*/  IADD3 R6, R83.reuse, 0x200, RZ ;  /* 0x0000020053067810 */ /* 0x040fe40007ffe0ff */
[----:B------:R0:W-:Y:S01]  /*4f00*/  STS [R73+0x180], R150 ;  /* 0x0001809649007388 */ /* 0x0001e20000000800 */
[----:B--2---:R-:W-:-:S03]  /*4f10*/  IADD3 R146, R83, 0x220, RZ ;  /* 0x0000022053927810 */ /* 0x004fc60007ffe0ff */
[----:B------:R-:W-:Y:S01]  /*4f20*/  STS [R72+0x200], R151 ;  /* 0x0002009748007388 */ /* 0x000fe20000000800 */
[----:B------:R-:W-:-:S03]  /*4f30*/  LEA.HI.SX32 R146, R146, R83, 0x1b ;  /* 0x0000005392927211 */ /* 0x000fc600078fdaff */
[----:B------:R-:W-:Y:S01]  /*4f40*/  STS [R71+0x280], R152 ;  /* 0x0002809847007388 */ /* 0x000fe20000000800 */
[----:B------:R-:W-:-:S03]  /*4f50*/  LEA.HI.SX32 R6, R6, R83, 0x1b ;  /* 0x0000005306067211 */ /* 0x000fc600078fdaff */
[----:B------:R-:W-:Y:S01]  /*4f60*/  STS [R70+0x300], R153 ;  /* 0x0003009946007388 */ /* 0x000fe20000000800 */
[----:B------:R-:W-:-:S03]  /*4f70*/  LEA R7, R146, UR4, 0x2 ;  /* 0x0000000492077c11 */ /* 0x000fc6000f8e10ff */
[----:B------:R1:W-:Y:S01]  /*4f80*/  STS [R69+0x380], R154 ;  /* 0x0003809a45007388 */ /* 0x0003e20000000800 */
[----:B------:R-:W-:-:S03]  /*4f90*/  IADD3 R146, R83, 0x240, RZ ;  /* 0x0000024053927810 */ /* 0x000fc60007ffe0ff */
[----:B------:R-:W-:Y:S01]  /*4fa0*/  STS [R68+0x400], R157 ;  /* 0x0004009d44007388 */ /* 0x000fe20000000800 */
[----:B------:R-:W-:-:S03]  /*4fb0*/  LEA R6, R6, UR4, 0x2 ;  /* 0x0000000406067c11 */ /* 0x000fc6000f8e10ff */
[----:B------:R-:W-:Y:S01]  /*4fc0*/  STS [R67+0x480], R158 ;  /* 0x0004809e43007388 */ /* 0x000fe20000000800 */
[----:B0-----:R-:W-:-:S03]  /*4fd0*/  IADD3 R150, R83, 0x260, RZ ;  /* 0x0000026053967810 */ /* 0x001fc60007ffe0ff */
[----:B------:R-:W-:Y:S01]  /*4fe0*/  STS [R66+0x500], R165 ;  /* 0x000500a542007388 */ /* 0x000fe20000000800 */
[----:B-1----:R-:W-:-:S03]  /*4ff0*/  IADD3 R154, R83, 0x2a0, RZ ;  /* 0x000002a0539a7810 */ /* 0x002fc60007ffe0ff */
[----:B------:R-:W-:Y:S01]  /*5000*/  STS [R65+0x580], R164 ;  /* 0x000580a441007388 */ /* 0x000fe20000000800 */
[----:B------:R-:W-:-:S03]  /*5010*/  LEA.HI.SX32 R146, R146, R83, 0x1b ;  /* 0x0000005392927211 */ /* 0x000fc600078fdaff */
[----:B------:R-:W-:Y:S01]  /*5020*/  STS [R64+0x600], R163 ;  /* 0x000600a340007388 */ /* 0x000fe20000000800 */
[----:B------:R-:W-:-:S03]  /*5030*/  IADD3 R152, R83, 0x280, RZ ;  /* 0x0000028053987810 */ /* 0x000fc60007ffe0ff */
[----:B------:R-:W-:Y:S01]  /*5040*/  STS [R63+0x680], R162 ;  /* 0x000680a23f007388 */ /* 0x000fe20000000800 */
[----:B------:R-:W-:-:S03]  /*5050*/  LEA.HI.SX32 R150, R150, R83, 0x1b ;  /* 0x0000005396967211 */ /* 0x000fc600078fdaff */
[----:B------:R-:W-:Y:S01]  /*5060*/  STS [R62+0x700], R161 ;  /* 0x000700a13e007388 */ /* 0x000fe20000000800 */
[----:B------:R-:W-:-:S03]  /*5070*/  LEA.HI.SX32 R154, R154, R83, 0x1b ;  /* 0x000000539a9a7211 */ /* 0x000fc600078fdaff */
[----:B------:R-:W-:Y:S01]  /*5080*/  STS [R61+0x780], R160 ;  /* 0x000780a03d007388 */ /* 0x000fe20000000800 */
[----:B------:R-:W-:-:S03]  /*5090*/  LEA R146, R146, UR4, 0x2 ;  /* 0x0000000492927c11 */ /* 0x000fc6000f8e10ff */
[----:B------:R0:W-:Y:S01]  /*50a0*/  STS [R6+0x800], R159 ;  /* 0x0008009f06007388 */ /* 0x0001e20000000800 */
[----:B------:R-:W-:Y:S02]  /*50b0*/  LEA.HI.SX32 R152, R152, R83, 0x1b ;  /* 0x0000005398987211 */ /* 0x000fe400078fdaff */
[----:B------:R-:W-:Y:S01]  /*50c0*/  LEA R150, R150, UR4, 0x2 ;  /* 0x0000000496967c11 */ /* 0x000fe2000f8e10ff */
[----:B------:R1:W-:Y:S01]  /*50d0*/  STS [R7+0x880], R156 ;  /* 0x0008809c07007388 */ /* 0x0003e20000000800 */
[----:B0-----:R-:W-:-:S03]  /*50e0*/  IADD3 R6, R83, 0x2c0, RZ ;  /* 0x000002c053067810 */ /* 0x001fc60007ffe0ff */
[----:B------:R-:W-:Y:S01]  /*50f0*/  STS [R146+0x900], R145 ;  /* 0x0009009192007388 */ /* 0x000fe20000000800 */
[----:B-1----:R-:W-:Y:S02]  /*5100*/  LEA R7, R154, UR4, 0x2 ;  /* 0x000000049a077c11 */ /* 0x002fe4000f8e10ff */
[C---:B------:R-:W-:Y:S02]  /*5110*/  IADD3 R154, R83.reuse, 0x2e0, RZ ;  /* 0x000002e0539a7810 */ /* 0x040fe40007ffe0ff */
[-C--:B------:R-:W-:Y:S02]  /*5120*/  LEA.HI.SX32 R6, R6, R83.reuse, 0x1b ;  /* 0x0000005306067211 */ /* 0x080fe400078fdaff */
[----:B------:R-:W-:Y:S01]  /*5130*/  IADD3 R156, R83, 0x300, RZ ;  /* 0x00000300539c7810 */ /* 0x000fe20007ffe0ff */
[----:B------:R0:W-:Y:S01]  /*5140*/  STS [R150+0x980], R27 ;  /* 0x0009801b96007388 */ /* 0x0001e20000000800 */
[----:B------:R-:W-:Y:S01]  /*5150*/  LEA R152, R152, UR4, 0x2 ;  /* 0x0000000498987c11 */ /* 0x000fe2000f8e10ff */
[----:B------:R-:W-:Y:S01]  /*5160*/  FMUL.FTZ R167, R59, R58 ;  /* 0x0000003a3ba77220 */ /* 0x000fe20000410000 */
[----:B------:R-:W-:-:S02]  /*5170*/  LEA.HI.SX32 R154, R154, R83, 0x1b ;  /* 0x000000539a9a7211 */ /* 0x000fc400078fdaff */
[-C--:B------:R-:W-:Y:S01]  /*5180*/  LEA.HI.SX32 R156, R156, R83.reuse, 0x1b ;  /* 0x000000539c9c7211 */ /* 0x080fe200078fdaff */
[----:B------:R-:W-:Y:S01]  /*5190*/  STS [R152+0xa00], R149 ;  /* 0x000a009598007388 */ /* 0x000fe20000000800 */
[----:B0-----:R-:W-:Y:S02]  /*51a0*/  LEA R27, R6, UR4, 0x2 ;  /* 0x00000004061b7c11 */ /* 0x001fe4000f8e10ff */
[----:B------:R-:W-:Y:S01]  /*51b0*/  IADD3 R6, R83, 0x320, RZ ;  /* 0x0000032053067810 */ /* 0x000fe20007ffe0ff */
[----:B------:R0:W-:Y:S01]  /*51c0*/  STS [R7+0xa80], R148 ;  /* 0x000a809407007388 */ /* 0x0001e20000000800 */
[----:B------:R-:W-:Y:S02]  /*51d0*/  LEA R154, R154, UR4, 0x2 ;  /* 0x000000049a9a7c11 */ /* 0x000fe4000f8e10ff */
[----:B------:R-:W-:Y:S02]  /*51e0*/  LEA.HI.SX32 R6, R6, R83, 0x1b ;  /* 0x0000005306067211 */ /* 0x000fe400078fdaff */
[----:B------:R-:W-:Y:S01]  /*51f0*/  FSEL R142, R167, RZ, !P2 ;  /* 0x000000ffa78e7208 */ /* 0x000fe20005000000 */
[----:B------:R-:W-:Y:S01]  /*5200*/  STS [R27+0xb00], R26 ;  /* 0x000b001a1b007388 */ /* 0x000fe20000000800 */
[----:B------:R-:W-:-:S02]  /*5210*/  IADD3 R146, R83, 0x340, RZ ;  /* 0x0000034053927810 */ /* 0x000fc40007ffe0ff */
[----:B0-----:R-:W-:Y:S01]  /*5220*/  LEA R7, R156, UR4, 0x2 ;  /* 0x000000049c077c11 */ /* 0x001fe2000f8e10ff */
[----:B------:R0:W-:Y:S01]  /*5230*/  STS [R154+0xb80], R15 ;  /* 0x000b800f9a007388 */ /* 0x0001e20000000800 */
[----:B------:R-:W-:Y:S01]  /*5240*/  LEA R145, R6, UR4, 0x2 ;  /* 0x0000000406917c11 */ /* 0x000fe2000f8e10ff */
[----:B------:R-:W-:Y:S01]  /*5250*/  FMUL.FTZ R131, R120, R131 ;  /* 0x0000008378837220 */ /* 0x000fe20000410000 */
[----:B------:R-:W-:Y:S01]  /*5260*/  LEA.HI.SX32 R146, R146, R83, 0x1b ;  /* 0x0000005392927211 */ /* 0x000fe200078fdaff */
[----:B------:R1:W-:Y:S01]  /*5270*/  STS [R7+0xc00], R0 ;  /* 0x000c000007007388 */ /* 0x0003e20000000800 */
[----:B------:R-:W-:Y:S01]  /*5280*/  FMUL.FTZ R120, R51, R50 ;  /* 0x0000003233787220 */ /* 0x000fe20000410000 */
[----:B------:R-:W-:Y:S01]  /*5290*/  IADD3 R168, R144, 0xd, RZ ;  /* 0x0000000d90a87810 */ /* 0x000fe20007ffe0ff */
[----:B0-----:R-:W-:Y:S01]  /*52a0*/  FMUL.FTZ R154, RZ, R140 ;  /* 0x0000008cff9a7220 */ /* 0x001fe20000410000 */
[----:B------:R0:W-:Y:S01]  /*52b0*/  STS [R145+0xc80], R14 ;  /* 0x000c800e91007388 */ /* 0x0001e20000000800 */
[-C--:B-1----:R-:W-:Y:S01]  /*52c0*/  FMUL.FTZ R0, R140, R142.reuse ;  /* 0x0000008e8c007220 */ /* 0x082fe20000410000 */
[----:B------:R-:W-:Y:S01]  /*52d0*/  LEA R146, R146, UR4, 0x2 ;  /* 0x0000000492927c11 */ /* 0x000fe2000f8e10ff */
[----:B------:R-:W-:Y:S01]  /*52e0*/  FFMA.FTZ R154, R141, R142, -R154 ;  /* 0x0000008e8d9a7223 */ /* 0x000fe2000001089a */
[----:B------:R-:W-:Y:S01]  /*52f0*/  FSEL R131, R131, RZ, !P6 ;  /* 0x000000ff83837208 */ /* 0x000fe20007000000 */
[C---:B------:R-:W-:Y:S01]  /*5300*/  FMUL.FTZ R151, R5.reuse, R34 ;  /* 0x0000002205977220 */ /* 0x040fe20000410000 */
[----:B------:R-:W-:Y:S01]  /*5310*/  FSEL R132, R132, 1, !P6 ;  /* 0x3f80000084847808 */ /* 0x000fe20007000000 */
[----:B0-----:R-:W-:Y:S01]  /*5320*/  FFMA.FTZ R14, RZ, R141, R0 ;  /* 0x0000008dff0e7223 */ /* 0x001fe20000010000 */
[----:B------:R-:W-:Y:S01]  /*5330*/  FSEL R120, R120, RZ, !P6 ;  /* 0x000000ff78787208 */ /* 0x000fe20007000000 */
[----:B------:R-:W-:Y:S01]  /*5340*/  FMUL.FTZ R0, R5, R30 ;  /* 0x0000001e05007220 */ /* 0x000fe20000410000 */
[C---:B------:R-:W-:Y:S01]  /*5350*/  IADD3 R6, R83.reuse, 0x360, RZ ;  /* 0x0000036053067810 */ /* 0x040fe20007ffe0ff */
[----:B------:R-:W-:Y:S01]  /*5360*/  FADD.FTZ R14, RZ, R14 ;  /* 0x0000000eff0e7221 */ /* 0x000fe20000010000 */
[----:B------:R-:W-:Y:S01]  /*5370*/  ISETP.GE.U32.AND P6, PT, R168, R77, PT ;  /* 0x0000004da800720c */ /* 0x000fe20003fc6070 */
[----:B------:R-:W-:Y:S01]  /*5380*/  FADD.FTZ R154, R154, R139 ;  /* 0x0000008b9a9a7221 */ /* 0x000fe20000010000 */
[----:B------:R-:W-:Y:S01]  /*5390*/  IADD3 R168, R144, 0xf, RZ ;  /* 0x0000000f90a87810 */ /* 0x000fe20007ffe0ff */
[----:B------:R0:W-:Y:S01]  /*53a0*/  STS [R146+0xd00], R11 ;  /* 0x000d000b92007388 */ /* 0x0001e20000000800 */
[----:B------:R-:W-:Y:S01]  /*53b0*/  IADD3 R26, R83, 0x380, RZ ;  /* 0x00000380531a7810 */ /* 0x000fe20007ffe0ff */
[----:B------:R-:W-:Y:S01]  /*53c0*/  MUFU.COS R158, R155 ;  /* 0x0000009b009e7308 */ /* 0x000fe20000000000 */
[----:B------:R-:W-:-:S02]  /*53d0*/  FSEL R144, R166, 1, !P2 ;  /* 0x3f800000a6907808 */ /* 0x000fc40005000000 */
[-C--:B------:R-:W-:Y:S01]  /*53e0*/  LEA.HI.SX32 R6, R6, R83.reuse, 0x1b ;  /* 0x0000005306067211 */ /* 0x080fe200078fdaff */
[C---:B------:R-:W-:Y:S01]  /*53f0*/  FMUL.FTZ R147, R9.reuse, R36 ;  /* 0x0000002409937220 */ /* 0x040fe20000410000 */
[C---:B------:R-:W-:Y:S01]  /*5400*/  FMUL.FTZ R148, R9.reuse, R32 ;  /* 0x0000002009947220 */ /* 0x040fe20000410000 */
[----:B------:R-:W-:Y:S02]  /*5410*/  FMUL.FTZ R15, R9, R30 ;  /* 0x0000001e090f7220 */ /* 0x000fe40000410000 */
[----:B------:R1:W-:Y:S01]  /*5420*/  MUFU.SIN R166, R155 ;  /* 0x0000009b00a67308 */ /* 0x0003e20000000400 */
[----:B0-----:R-:W-:Y:S01]  /*5430*/  FMUL.RZ R146, R0, 0.15915493667125701904 ;  /* 0x3e22f98300927820 */ /* 0x001fe2000040c000 */
[----:B------:R-:W-:Y:S01]  /*5440*/  IADD3 R0, R83, 0x3a0, RZ ;  /* 0x000003a053007810 */ /* 0x000fe20007ffe0ff */
[C---:B------:R-:W-:Y:S01]  /*5450*/  FMUL.FTZ R145, R137.reuse, R14 ;  /* 0x0000000e89917220 */ /* 0x040fe20000410000 */
[-C--:B------:R-:W-:Y:S01]  /*5460*/  LEA.HI.SX32 R26, R26, R83.reuse, 0x1b ;  /* 0x000000531a1a7211 */ /* 0x080fe200078fdaff */
[----:B------:R-:W-:Y:S01]  /*5470*/  FMUL.FTZ R149, R137, R154 ;  /* 0x0000009a89957220 */ /* 0x000fe20000410000 */
[----:B------:R-:W-:Y:S01]  /*5480*/  LEA R6, R6, UR4, 0x2 ;  /* 0x0000000406067c11 */ /* 0x000fe2000f8e10ff */
[----:B-1----:R-:W-:Y:S01]  /*5490*/  FMUL.RZ R155, R151, 0.15915493667125701904 ;  /* 0x3e22f983979b7820 */ /* 0x002fe2000040c000 */
[C---:B------:R-:W-:Y:S01]  /*54a0*/  FMUL.FTZ R151, R9.reuse, R34 ;  /* 0x0000002209977220 */ /* 0x040fe20000410000 */
[----:B------:R-:W-:Y:S01]  /*54b0*/  FMUL.FTZ R9, R9, R28 ;  /* 0x0000001c09097220 */ /* 0x000fe20000410000 */
[----:B------:R-:W-:Y:S01]  /*54c0*/  LEA.HI.SX32 R0, R0, R83, 0x1b ;  /* 0x0000005300007211 */ /* 0x000fe200078fdaff */
[----:B------:R-:W-:Y:S01]  /*54d0*/  FFMA.FTZ R145, R138, R154, -R145 ;  /* 0x0000009a8a917223 */ /* 0x000fe20000010891 */
[----:B------:R-:W-:Y:S01]  /*54e0*/  LEA R7, R26, UR4, 0x2 ;  /* 0x000000041a077c11 */ /* 0x000fe2000f8e10ff */
[----:B------:R-:W-:Y:S01]  /*54f0*/  FFMA.FTZ R149, R138, R14, R149 ;  /* 0x0000000e8a957223 */ /* 0x000fe20000010095 */
[----:B------:R-:W-:Y:S01]  /*5500*/  FMUL.FTZ R153, R5, R32 ;  /* 0x0000002005997220 */ /* 0x000fe20000410000 */
[----:B------:R0:W-:Y:S01]  /*5510*/  MUFU.EX2 R11, R9 ;  /* 0x00000009000b7308 */ /* 0x0001e20000000800 */
[----:B------:R-:W-:Y:S01]  /*5520*/  IADD3 R14, R83, 0x3c0, RZ ;  /* 0x000003c0530e7810 */ /* 0x000fe20007ffe0ff */
[----:B------:R1:W-:Y:S01]  /*5530*/  STS [R6+0xd80], R13 ;  /* 0x000d800d06007388 */ /* 0x0003e20000000800 */
[----:B------:R-:W-:-:S02]  /*5540*/  FMUL.RZ R153, R153, 0.15915493667125701904 ;  /* 0x3e22f98399997820 */ /* 0x000fc4000040c000 */
[-C--:B------:R-:W-:Y:S01]  /*5550*/  LEA.HI.SX32 R14, R14, R83.reuse, 0x1b ;  /* 0x000000530e0e7211 */ /* 0x080fe200078fdaff */
[----:B------:R2:W-:Y:S01]  /*5560*/  STS [R7+0xe00], R12 ;  /* 0x000e000c07007388 */ /* 0x0005e20000000800 */
[----:B0-----:R-:W-:Y:S01]  /*5570*/  FMUL.FTZ R9, R5, R28 ;  /* 0x0000001c05097220 */ /* 0x001fe20000410000 */
[----:B------:R-:W-:Y:S01]  /*5580*/  LEA R5, R0, UR4, 0x2 ;  /* 0x0000000400057c11 */ /* 0x000fe2000f8e10ff */
[----:B------:R-:W-:Y:S01]  /*5590*/  FADD.FTZ R0, R145, R136 ;  /* 0x0000008891007221 */ /* 0x000fe20000010000 */
[----:B-1----:R-:W-:Y:S01]  /*55a0*/  IADD3 R6, R83, 0x3e0, RZ ;  /* 0x000003e053067810 */ /* 0x002fe20007ffe0ff */
[----:B------:R-:W-:Y:S01]  /*55b0*/  MUFU.SIN R150, R153 ;  /* 0x0000009900967308 */ /* 0x000fe20000000400 */
[----:B--2---:R-:W-:Y:S02]  /*55c0*/  FADD.FTZ R12, RZ, R149 ;  /* 0x00000095ff0c7221 */ /* 0x004fe40000010000 */
[----:B------:R-:W-:Y:S01]  /*55d0*/  LEA.HI.SX32 R6, R6, R83, 0x1b ;  /* 0x0000005306067211 */ /* 0x000fe200078fdaff */
[C---:B------:R-:W-:Y:S01]  /*55e0*/  FMUL.FTZ R145, R135.reuse, R0 ;  /* 0x0000000087917220 */ /* 0x040fe20000410000 */
[----:B------:R-:W-:Y:S01]  /*55f0*/  LEA R7, R14, UR4, 0x2 ;  /* 0x000000040e077c11 */ /* 0x000fe2000f8e10ff */
[----:B------:R-:W-:-:S02]  /*5600*/  FMUL.FTZ R14, R135, R12 ;  /* 0x0000000c870e7220 */ /* 0x000fc40000410000 */
[----:B------:R0:W-:Y:S01]  /*5610*/  MUFU.COS R152, R153 ;  /* 0x0000009900987308 */ /* 0x0001e20000000000 */
[C---:B------:R-:W-:Y:S01]  /*5620*/  FFMA.FTZ R145, R133.reuse, R12, R145 ;  /* 0x0000000c85917223 */ /* 0x040fe20000010091 */
[----:B------:R-:W-:Y:S01]  /*5630*/  FFMA.FTZ R13, R133, R0, -R14 ;  /* 0x00000000850d7223 */ /* 0x000fe2000001080e */
[----:B0-----:R-:W-:Y:S01]  /*5640*/  FMUL.RZ R153, R9, 0.15915493667125701904 ;  /* 0x3e22f98309997820 */ /* 0x001fe2000040c000 */
[----:B------:R-:W-:Y:S01]  /*5650*/  LEA R9, R6, UR4, 0x2 ;  /* 0x0000000406097c11 */ /* 0x000fe2000f8e10ff */
[----:B------:R-:W-:-:S03]  /*5660*/  FADD.FTZ R145, RZ, R145 ;  /* 0x00000091ff917221 */ /* 0x000fc60000010000 */
[----:B------:R-:W0:Y:S01]  /*5670*/  MUFU.SIN R6, R153 ;  /* 0x0000009900067308 */ /* 0x000e220000000400 */
[----:B------:R-:W-:Y:S01]  /*5680*/  FADD.FTZ R13, R13, R134 ;  /* 0x000000860d0d7221 */ /* 0x000fe20000010000 */
[----:B------:R1:W-:Y:S06]  /*5690*/  STS [R5+0xe80], R10 ;  /* 0x000e800a05007388 */ /* 0x0003ec0000000800 */
[----:B------:R-:W2:Y:S01]  /*56a0*/  MUFU.COS R12, R153 ;  /* 0x00000099000c7308 */ /* 0x000ea20000000000 */
[----:B------:R-:W-:Y:S01]  /*56b0*/  STS [R7+0xf00], R8 ;  /* 0x000f000807007388 */ /* 0x000fe20000000800 */
[----:B-1----:R-:W-:-:S03]  /*56c0*/  FMUL.FTZ R5, R131, R145 ;  /* 0x0000009183057220 */ /* 0x002fc60000410000 */
[----:B------:R1:W-:Y:S03]  /*56d0*/  STS [R9+0xf80], R4 ;  /* 0x000f800409007388 */ /* 0x0003e60000000800 */
[----:B------:R-:W-:Y:S01]  /*56e0*/  MUFU.EX2 R15, R15 ;  /* 0x0000000f000f7308 */ /* 0x000fe20000000800 */
[----:B------:R-:W-:-:S07]  /*56f0*/  FFMA.FTZ R5, R132, R13, -R5 ;  /* 0x0000000d84057223 */ /* 0x000fce0000010805 */
[----:B------:R-:W-:Y:S01]  /*5700*/  MUFU.SIN R26, R146 ;  /* 0x00000092001a7308 */ /* 0x000fe20000000400 */
[----:B-1----:R-:W-:Y:S01]  /*5710*/  FMUL.FTZ R4, R131, R13 ;  /* 0x0000000d83047220 */ /* 0x002fe20000410000 */
[----:B------:R-:W-:Y:S01]  /*5720*/  FADD.FTZ R9, R5, R120 ;  /* 0x0000007805097221 */ /* 0x000fe20000010000 */
[----:B------:R-:W-:-:S05]  /*5730*/  FMUL.FTZ R7, R143, R140 ;  /* 0x0000008c8f077220 */ /* 0x000fca0000410000 */
[----:B------:R-:W1:Y:S01]  /*5740*/  MUFU.COS R154, R146 ;  /* 0x00000092009a7308 */ /* 0x000e620000000000 */
[----:B------:R-:W-:Y:S01]  /*5750*/  FFMA.FTZ R4, R132, R145, R4 ;  /* 0x0000009184047223 */ /* 0x000fe20000010004 */
[----:B0-----:R-:W-:-:S06]  /*5760*/  FMUL.FTZ R5, R11, R6 ;  /* 0x000000060b057220 */ /* 0x001fcc0000410000 */
[----:B------:R-:W0:Y:S01]  /*5770*/  MUFU.EX2 R147, R147 ;  /* 0x0000009300937308 */ /* 0x000e220000000800 */
[----:B------:R-:W-:Y:S01]  /*5780*/  FADD.FTZ R13, RZ, R4 ;  /* 0x00000004ff0d7221 */ /* 0x000fe20000010000 */
[----:B--2---:R-:W-:Y:S01]  /*5790*/  FMUL.FTZ R4, R11, R12 ;  /* 0x0000000c0b047220 */ /* 0x004fe20000410000 */
[----:B------:R-:W-:Y:S01]  /*57a0*/  FMUL.FTZ R11, R116, R9 ;  /* 0x00000009740b7220 */ /* 0x000fe20000410000 */
[----:B------:R-:W-:Y:S01]  /*57b0*/  FMUL.FTZ R6, R144, R140 ;  /* 0x0000008c90067220 */ /* 0x000fe20000410000 */
[----:B------:R-:W-:-:S03]  /*57c0*/  FMUL.FTZ R8, R116, R13 ;  /* 0x0000000d74087220 */ /* 0x000fc60000410000 */
[----:B------:R-:W-:Y:S01]  /*57d0*/  MUFU.SIN R160, R155 ;  /* 0x0000009b00a07308 */ /* 0x000fe20000000400 */
[C---:B------:R-:W-:Y:S01]  /*57e0*/  FFMA.FTZ R11, R114.reuse, R13, R11 ;  /* 0x0000000d720b7223 */ /* 0x040fe2000001000b */
[----:B------:R-:W-:Y:S01]  /*57f0*/  FFMA.FTZ R9, R114, R9, -R8 ;  /* 0x0000000972097223 */ /* 0x000fe20000010808 */
[----:B------:R-:W-:-:S05]  /*5800*/  FFMA.FTZ R6, R143, R141, R6 ;  /* 0x0000008d8f067223 */ /* 0x000fca0000010006 */
[----:B------:R-:W-:Y:S01]  /*5810*/  MUFU.COS R162, R155 ;  /* 0x0000009b00a27308 */ /* 0x000fe20000000000 */
[----:B------:R-:W-:Y:S01]  /*5820*/  FADD.FTZ R12, RZ, R11 ;  /* 0x0000000bff0c7221 */ /* 0x000fe20000010000 */
[----:B------:R-:W-:-:S06]  /*5830*/  FADD.FTZ R10, R9, R118 ;  /* 0x00000076090a7221 */ /* 0x000fcc0000010000 */
[----:B------:R-:W2:Y:S01]  /*5840*/  MUFU.EX2 R151, R151 ;  /* 0x0000009700977308 */ /* 0x000ea20000000800 */
[----:B------:R-:W-:Y:S01]  /*5850*/  FFMA.FTZ R7, R144, R141, -R7 ;  /* 0x0000008d90077223 */ /* 0x000fe20000010807 */
[----:B------:R-:W-:-:S06]  /*5860*/  FMUL.FTZ R9, R137, R6 ;  /* 0x0000000689097220 */ /* 0x000fcc0000410000 */
[----:B------:R2:W3:Y:S01]  /*5870*/  MUFU.EX2 R27, R148 ;  /* 0x00000094001b7308 */ /* 0x0004e20000000800 */
[C---:B------:R-:W-:Y:S01]  /*5880*/  FMUL.FTZ R14, R122.reuse, R12 ;  /* 0x0000000c7a0e7220 */ /* 0x040fe20000410000 */
[----:B------:R-:W-:Y:S01]  /*5890*/  FMUL.FTZ R13, R122, R10 ;  /* 0x0000000a7a0d7220 */ /* 0x000fe20000410000 */
[CC--:B------:R-:W-:Y:S01]  /*58a0*/  FFMA.FTZ R8, R138.reuse, R7.reuse, -R9 ;  /* 0x000000078a087223 */ /* 0x0c0fe20000010809 */
[----:B------:R-:W-:Y:S01]  /*58b0*/  FMUL.FTZ R149, R35, R34 ;  /* 0x0000002223957220 */ /* 0x000fe20000410000 */
[----:B------:R-:W-:Y:S01]  /*58c0*/  FFMA.FTZ R9, R129, R10, -R14 ;  /* 0x0000000a81097223 */ /* 0x000fe2000001080e */
[----:B------:R-:W-:Y:S01]  /*58d0*/  FMUL.FTZ R11, R137, R7 ;  /* 0x00000007890b7220 */ /* 0x000fe20000410000 */
[C---:B-1----:R-:W-:Y:S01]  /*58e0*/  FMUL.FTZ R154, R15.reuse, R154 ;  /* 0x0000009a0f9a7220 */ /* 0x042fe20000410000 */
[----:B------:R-:W-:Y:S01]  /*58f0*/  FMUL.FTZ R153, R15, R26 ;  /* 0x0000001a0f997220 */ /* 0x000fe20000410000 */
[----:B------:R-:W-:Y:S01]  /*5900*/  FFMA.FTZ R13, R129, R12, R13 ;  /* 0x0000000c810d7223 */ /* 0x000fe2000001000d */
[----:B------:R-:W-:Y:S01]  /*5910*/  FADD.FTZ R15, R9, R124 ;  /* 0x0000007c090f7221 */ /* 0x000fe20000010000 */
[C---:B0-----:R-:W-:Y:S01]  /*5920*/  FMUL.FTZ R146, R147.reuse, R158 ;  /* 0x0000009e93927220 */ /* 0x041fe20000410000 */
[----:B------:R-:W-:Y:S01]  /*5930*/  FMUL.FTZ R0, R147, R166 ;  /* 0x000000a693007220 */ /* 0x000fe20000410000 */
[C---:B--2---:R-:W-:Y:S01]  /*5940*/  FMUL.FTZ R148, R151.reuse, R162 ;  /* 0x000000a297947220 */ /* 0x044fe20000410000 */
[----:B------:R-:W-:Y:S01]  /*5950*/  FMUL.FTZ R147, R151, R160 ;  /* 0x000000a097937220 */ /* 0x000fe20000410000 */
[----:B------:R-:W-:Y:S01]  /*5960*/  FFMA.FTZ R6, R138, R6, R11 ;  /* 0x000000068a067223 */ /* 0x000fe2000001000b */
[----:B------:R-:W-:Y:S01]  /*5970*/  FMUL.FTZ R10, R135, R8 ;  /* 0x00000008870a7220 */ /* 0x000fe20000410000 */
[C---:B---3--:R-:W-:Y:S01]  /*5980*/  FMUL.FTZ R151, R27.reuse, R152 ;  /* 0x000000981b977220 */ /* 0x048fe20000410000 */
[----:B------:R-:W-:Y:S01]  /*5990*/  FMUL.FTZ R150, R27, R150 ;  /* 0x000000961b967220 */ /* 0x000fe20000410000 */
[----:B------:R-:W-:Y:S01]  /*59a0*/  FADD.FTZ R13, RZ, R13 ;  /* 0x0000000dff0d7221 */ /* 0x000fe20000010000 */
[C---:B------:R-:W-:Y:S01]  /*59b0*/  FMUL.FTZ R27, R126.reuse, R15 ;  /* 0x0000000f7e1b7220 */ /* 0x040fe20000410000 */
[-C--:B------:R-:W-:Y:S01]  /*59c0*/  FMUL.FTZ R7, R135, R6.reuse ;  /* 0x0000000687077220 */ /* 0x080fe20000410000 */
[C---:B------:R-:W-:Y:S01]  /*59d0*/  FFMA.FTZ R10, R133.reuse, R6, R10 ;  /* 0x00000006850a7223 */ /* 0x040fe2000001000a */
[-C--:B------:R-:W-:Y:S01]  /*59e0*/  FMUL.FTZ R6, R126, R13.reuse ;  /* 0x0000000d7e067220 */ /* 0x080fe20000410000 */
[C---:B------:R-:W-:Y:S01]  /*59f0*/  FFMA.FTZ R27, R130.reuse, R13, R27 ;  /* 0x0000000d821b7223 */ /* 0x040fe2000001001b */
[----:B------:R-:W-:Y:S01]  /*5a00*/  FFMA.FTZ R7, R133, R8, -R7 ;  /* 0x0000000885077223 */ /* 0x000fe20000010807 */
[CC--:B------:R-:W-:Y:S01]  /*5a10*/  FMUL.FTZ R9, R131.reuse, R10.reuse ;  /* 0x0000000a83097220 */ /* 0x0c0fe20000410000 */
[----:B------:R-:W-:Y:S01]  /*5a20*/  FFMA.FTZ R15, R130, R15, -R6 ;  /* 0x0000000f820f7223 */ /* 0x000fe20000010806 */
[----:B------:R-:W-:Y:S01]  /*5a30*/  FADD.FTZ R27, RZ, R27 ;  /* 0x0000001bff1b7221 */ /* 0x000fe20000010000 */
[-C--:B------:R-:W-:Y:S01]  /*5a40*/  FMUL.FTZ R11, R131, R7.reuse ;  /* 0x00000007830b7220 */ /* 0x080fe20000410000 */
[----:B------:R-:W-:Y:S01]  /*5a50*/  FFMA.FTZ R9, R132, R7, -R9 ;  /* 0x0000000784097223 */ /* 0x000fe20000010809 */
[----:B------:R-:W-:Y:S01]  /*5a60*/  FADD.FTZ R15, R15, R128 ;  /* 0x000000800f0f7221 */ /* 0x000fe20000010000 */
        /* <DEDUP_REMOVED lines=11> */
[----:B------:R-:W-:Y:S01]  /*5b20*/  FADD.FTZ R27, RZ, R27 ;  /* 0x0000001bff1b7221 */ /* 0x000fe20000010000 */
[----:B------:R-:W-:Y:S01]  /*5b30*/  FMUL.FTZ R15, R100, R13 ;  /* 0x0000000d640f7220 */ /* 0x000fe20000410000 */
[----:B------:R-:W-:Y:S01]  /*5b40*/  ISETP.GE.U32.AND P2, PT, R168, R77, PT ;  /* 0x0000004da800720c */ /* 0x000fe20003f46070 */
[CC--:B------:R-:W-:Y:S01]  /*5b50*/  FFMA.FTZ R9, R129.reuse, R6.reuse, -R8 ;  /* 0x0000000681097223 */ /* 0x0c0fe20000010808 */
[-C--:B------:R-:W-:Y:S01]  /*5b60*/  FMUL.FTZ R8, R100, R27.reuse ;  /* 0x0000001b64087220 */ /* 0x080fe20000410000 */
[----:B------:R-:W-:Y:S01]  /*5b70*/  FFMA.FTZ R15, R98, R27, R15 ;  /* 0x0000001b620f7223 */ /* 0x000fe2000001000f */
[----:B------:R-:W-:Y:S01]  /*5b80*/  FMUL.FTZ R10, R122, R6 ;  /* 0x000000067a0a7220 */ /* 0x000fe20000410000 */
[----:B------:R-:W-:Y:S01]  /*5b90*/  NOP ;  /* 0x0000000000007918 */ /* 0x000fe20000000000 */
        /* <DEDUP_REMOVED lines=13> */
[----:B------:R-:W-:Y:S01]  /*5c70*/  FSEL R0, R0, RZ, !P4 ;  /* 0x000000ff00007208 */ /* 0x000fe20006000000 */
[----:B------:R-:W-:Y:S01]  /*5c80*/  FADD.FTZ R27, R27, R102 ;  /* 0x000000661b1b7221 */ /* 0x000fe20000010000 */
[-C--:B------:R-:W-:Y:S01]  /*5c90*/  FMUL.FTZ R6, R108, R9.reuse ;  /* 0x000000096c067220 */ /* 0x080fe20000410000 */
[----:B------:R-:W-:Y:S01]  /*5ca0*/  FFMA.FTZ R7, R110, R9, -R7 ;  /* 0x000000096e077223 */ /* 0x000fe20000010807 */
[----:B------:R-:W-:Y:S01]  /*5cb0*/  FSEL R146, R146, 1, !P4 ;  /* 0x3f80000092927808 */ /* 0x000fe20006000000 */
[----:B------:R-:W-:Y:S01]  /*5cc0*/  FADD.FTZ R13, RZ, R8 ;  /* 0x00000008ff0d7221 */ /* 0x000fe20000010000 */
[----:B------:R-:W-:Y:S01]  /*5cd0*/  FMUL.FTZ R8, R0, R27 ;  /* 0x0000001b00087220 */ /* 0x000fe20000410000 */
[----:B------:R-:W-:Y:S01]  /*5ce0*/  FFMA.FTZ R11, R110, R11, R6 ;  /* 0x0000000b6e0b7223 */ /* 0x000fe20000010006 */
        /* <DEDUP_REMOVED lines=14> */
[C---:B------:R-:W-:Y:S01]  /*5dd0*/  FMUL.FTZ R6, R106.reuse, R9 ;  /* 0x000000096a067220 */ /* 0x040fe20000410000 */
[----:B------:R-:W-:Y:S01]  /*5de0*/  FSEL R149, R149, RZ, !P5 ;  /* 0x000000ff95957208 */ /* 0x000fe20006800000 */
[-C--:B------:R-:W-:Y:S01]  /*5df0*/  FMUL.FTZ R15, R147, R8.reuse ;  /* 0x00000008930f7220 */ /* 0x080fe20000410000 */
[-C--:B------:R-:W-:Y:S01]  /*5e00*/  FMUL.FTZ R7, R106, R11.reuse ;  /* 0x0000000b6a077220 */ /* 0x080fe20000410000 */
[----:B------:R-:W-:Y:S01]  /*5e10*/  FFMA.FTZ R8, R148, R8, -R13 ;  /* 0x0000000894087223 */ /* 0x000fe2000001080d */
[----:B------:R-:W-:Y:S01]  /*5e20*/  FFMA.FTZ R11, R104, R11, R6 ;  /* 0x0000000b680b7223 */ /* 0x000fe20000010006 */
[----:B------:R-:W-:Y:S01]  /*5e30*/  FFMA.FTZ R15, R148, R10, R15 ;  /* 0x0000000a940f7223 */ /* 0x000fe2000001000f */
[----:B------:R-:W-:Y:S01]  /*5e40*/  FSEL R150, R150, RZ, !P6 ;  /* 0x000000ff96967208 */ /* 0x000fe20007000000 */
[----:B------:R-:W-:Y:S01]  /*5e50*/  FFMA.FTZ R7, R104, R9, -R7 ;  /* 0x0000000968077223 */ /* 0x000fe20000010807 */
[----:B------:R-:W-:Y:S01]  /*5e60*/  FADD.FTZ R8, R8, R149 ;  /* 0x0000009508087221 */ /* 0x000fe20000010000 */
[----:B------:R-:W-:Y:S01]  /*5e70*/  FMUL.FTZ R9, R0, R11 ;  /* 0x0000000b00097220 */ /* 0x000fe20000410000 */
[----:B------:R-:W-:Y:S01]  /*5e80*/  FSEL R151, R151, 1, !P6 ;  /* 0x3f80000097977808 */ /* 0x000fe20007000000 */
[----:B------:R-:W-:Y:S01]  /*5e90*/  FADD.FTZ R15, RZ, R15 ;  /* 0x0000000fff0f7221 */ /* 0x000fe20000010000 */
[----:B------:R-:W-:Y:S01]  /*5ea0*/  FMUL.FTZ R10, R150, R8 ;  /* 0x00000008960a7220 */ /* 0x000fe20000410000 */
[-C--:B------:R-:W-:Y:S01]  /*5eb0*/  FFMA.FTZ R9, R146, R7.reuse, -R9 ;  /* 0x0000000792097223 */ /* 0x080fe20000010809 */
[----:B------:R-:W-:Y:S01]  /*5ec0*/  FMUL.FTZ R152, R33, R32 ;  /* 0x0000002021987220 */ /* 0x000fe20000410000 */
[----:B------:R-:W-:Y:S01]  /*5ed0*/  FMUL.FTZ R7, R0, R7 ;  /* 0x0000000700077220 */ /* 0x000fe20000410000 */
[-C--:B------:R-:W-:Y:S01]  /*5ee0*/  FMUL.FTZ R6, R150, R15.reuse ;  /* 0x0000000f96067220 */ /* 0x080fe20000410000 */
[----:B------:R-:W-:Y:S01]  /*5ef0*/  FFMA.FTZ R10, R151, R15, R10 ;  /* 0x0000000f970a7223 */ /* 0x000fe2000001000a */
[----:B------:R-:W-:Y:S01]  /*5f00*/  FSEL R153, R153, RZ, !P3 ;  /* 0x000000ff99997208 */ /* 0x000fe20005800000 */
[----:B------:R-:W-:Y:S01]  /*5f10*/  FFMA.FTZ R7, R146, R11, R7 ;  /* 0x0000000b92077223 */ /* 0x000fe20000010007 */
[----:B------:R-:W-:Y:S01]  /*5f20*/  FSEL R152, R152, RZ, !P6 ;  /* 0x000000ff98987208 */ /* 0x000fe20007000000 */
[----:B------:R-:W-:Y:S01]  /*5f30*/  FFMA.FTZ R13, R151, R8, -R6 ;  /* 0x00000008970d7223 */ /* 0x000fe20000010806 */
[----:B------:R-:W-:Y:S01]  /*5f40*/  FADD.FTZ R10, RZ, R10 ;  /* 0x0000000aff0a7221 */ /* 0x000fe20000010000 */
[----:B------:R-:W-:Y:S01]  /*5f50*/  FMUL.FTZ R155, R31, R30 ;  /* 0x0000001e1f9b7220 */ /* 0x000fe20000410000 */
[----:B------:R-:W-:Y:S01]  /*5f60*/  FMUL.FTZ R11, R147, R7 ;  /* 0x00000007930b7220 */ /* 0x000fe20000410000 */
[----:B------:R-:W-:Y:S01]  /*5f70*/  FSEL R154, R154, 1, !P3 ;  /* 0x3f8000009a9a7808 */ /* 0x000fe20005800000 */
[----:B------:R-:W-:Y:S01]  /*5f80*/  FADD.FTZ R13, R13, R152 ;  /* 0x000000980d0d7221 */ /* 0x000fe20000010000 */
[-C--:B------:R-:W-:Y:S01]  /*5f90*/  FMUL.FTZ R15, R153, R10.reuse ;  /* 0x0000000a990f7220 */ /* 0x080fe20000410000 */
[-C--:B------:R-:W-:Y:S01]  /*5fa0*/  FMUL.FTZ R6, R147, R9.reuse ;  /* 0x0000000993067220 */ /* 0x080fe20000410000 */
[----:B------:R-:W-:Y:S01]  /*5fb0*/  FFMA.FTZ R11, R148, R9, -R11 ;  /* 0x00000009940b7223 */ /* 0x000fe2000001080b */
[-C--:B------:R-:W-:Y:S01]  /*5fc0*/  FMUL.FTZ R9, R153, R13.reuse ;  /* 0x0000000d99097220 */ /* 0x080fe20000410000 */
[----:B------:R-:W-:Y:S01]  /*5fd0*/  FSEL R155, R155, RZ, !P3 ;  /* 0x000000ff9b9b7208 */ /* 0x000fe20005800000 */
[C---:B------:R-:W-:Y:S01]  /*5fe0*/  FFMA.FTZ R8, R154.reuse, R13, -R15 ;  /* 0x0000000d9a087223 */ /* 0x040fe2000001080f */
[----:B------:R-:W2:Y:S01]  /*5ff0*/  LDG.E.64 R24, desc[UR6][R24.64] ;  /* 0x0000000618187981 */ /* 0x000ea2000c1e1b00 */
[----:B------:R-:W-:Y:S01]  /*6000*/  FFMA.FTZ R9, R154, R10, R9 ;  /* 0x0000000a9a097223 */ /* 0x000fe20000010009 */
[----:B------:R-:W-:Y:S01]  /*6010*/  FSEL R156, R5, RZ, !P2 ;  /* 0x000000ff059c7208 */ /* 0x000fe20005000000 */
[----:B------:R-:W-:Y:S01]  /*6020*/  FADD.FTZ R8, R8, R155 ;  /* 0x0000009b08087221 */ /* 0x000fe20000010000 */
[----:B------:R-:W-:Y:S01]  /*6030*/  FFMA.FTZ R6, R148, R7, R6 ;  /* 0x0000000794067223 */ /* 0x000fe20000010006 */
[----:B------:R-:W-:Y:S01]  /*6040*/  FSEL R157, R4, 1, !P2 ;  /* 0x3f800000049d7808 */ /* 0x000fe20005000000 */
[----:B------:R-:W-:Y:S01]  /*6050*/  FADD.FTZ R9, RZ, R9 ;  /* 0x00000009ff097221 */ /* 0x000fe20000010000 */
[----:B------:R-:W-:Y:S01]  /*6060*/  FMUL.FTZ R10, R156, R8 ;  /* 0x000000089c0a7220 */ /* 0x000fe20000410000 */
[----:B------:R-:W-:Y:S01]  /*6070*/  FMUL.FTZ R158, R29, R28 ;  /* 0x0000001c1d9e7220 */ /* 0x000fe20000410000 */
[----:B------:R-:W-:Y:S01]  /*6080*/  FMUL.FTZ R4, R150, R6 ;  /* 0x0000000696047220 */ /* 0x000fe20000410000 */
[-C--:B------:R-:W-:Y:S01]  /*6090*/  FMUL.FTZ R7, R156, R9.reuse ;  /* 0x000000099c077220 */ /* 0x080fe20000410000 */
[----:B------:R-:W-:Y:S01]  /*60a0*/  FFMA.FTZ R10, R157, R9, R10 ;  /* 0x000000099d0a7223 */ /* 0x000fe2000001000a */
[-C--:B------:R-:W-:Y:S01]  /*60b0*/  FMUL.FTZ R5, R150, R11.reuse ;  /* 0x0000000b96057220 */ /* 0x080fe20000410000 */
[----:B------:R-:W-:Y:S01]  /*60c0*/  FFMA.FTZ R4, R151, R11, -R4 ;  /* 0x0000000b97047223 */ /* 0x000fe20000010804 */
[----:B------:R-:W-:Y:S01]  /*60d0*/  FSEL R158, R158, RZ, !P2 ;  /* 0x000000ff9e9e7208 */ /* 0x000fe20005000000 */
[----:B------:R-:W-:Y:S01]  /*60e0*/  FFMA.FTZ R11, R157, R8, -R7 ;  /* 0x000000089d0b7223 */ /* 0x000fe20000010807 */
[----:B------:R-:W-:Y:S01]  /*60f0*/  FADD.FTZ R15, RZ, R10 ;  /* 0x0000000aff0f7221 */ /* 0x000fe20000010000 */
[----:B------:R-:W-:Y:S01]  /*6100*/  FFMA.FTZ R5, R151, R6, R5 ;  /* 0x0000000697057223 */ /* 0x000fe20000010005 */
[----:B------:R-:W-:Y:S01]  /*6110*/  FMUL.FTZ R9, R153, R4 ;  /* 0x0000000499097220 */ /* 0x000fe20000410000 */
[----:B------:R-:W-:-:S02]  /*6120*/  FADD.FTZ R14, R11, R158 ;  /* 0x0000009e0b0e7221 */ /* 0x000fc40000010000 */
[----:B------:R-:W0:Y:S01]  /*6130*/  SHFL.UP PT, R13, R15, 0x1, RZ ;  /* 0x042000000f0d7989 */ /* 0x000e2200000e00ff */
[-C--:B------:R-:W-:Y:S01]  /*6140*/  FMUL.FTZ R7, R153, R5.reuse ;  /* 0x0000000599077220 */ /* 0x080fe20000410000 */
[C---:B------:R-:W-:Y:S02]  /*6150*/  FFMA.FTZ R9, R154.reuse, R5, R9 ;  /* 0x000000059a097223 */ /* 0x040fe40000010009 */
[----:B------:R-:W1:Y:S01]  /*6160*/  SHFL.UP PT, R11, R14, 0x1, RZ ;  /* 0x042000000e0b7989 */ /* 0x000e6200000e00ff */
[----:B------:R-:W-:Y:S01]  /*6170*/  FFMA.FTZ R7, R154, R4, -R7 ;  /* 0x000000049a077223 */ /* 0x000fe20000010807 */
[----:B------:R-:W-:-:S03]  /*6180*/  FMUL.FTZ R12, R156, R9 ;  /* 0x000000099c0c7220 */ /* 0x000fc60000410000 */
[-C--:B------:R-:W-:Y:S01]  /*6190*/  FMUL.FTZ R4, R156, R7.reuse ;  /* 0x000000079c047220 */ /* 0x080fe20000410000 */
[----:B------:R-:W-:-:S03]  /*61a0*/  FFMA.FTZ R12, R157, R7, -R12 ;  /* 0x000000079d0c7223 */ /* 0x000fc6000001080c */
[----:B------:R-:W-:Y:S02]  /*61b0*/  FFMA.FTZ R4, R157, R9, R4 ;  /* 0x000000099d047223 */ /* 0x000fe40000010004 */
[----:B------:R-:W3:Y:S01]  /*61c0*/  SHFL.UP PT, R5, R12, 0x1, RZ ;  /* 0x042000000c057989 */ /* 0x000ee200000e00ff */
[----:B------:R-:W-:-:S03]  /*61d0*/  ISETP.GE.AND P0, PT, R83, 0x1, PT ;  /* 0x000000015300780c */ /* 0x000fc60003f06270 */
[----:B------:R-:W4:Y:S01]  /*61e0*/  SHFL.UP PT, R7, R4, 0x1, RZ ;  /* 0x0420000004077989 */ /* 0x000f2200000e00ff */
[C---:B0-----:R-:W-:Y:S01]  /*61f0*/  FMUL.FTZ R9, R4.reuse, R13 ;  /* 0x0000000d04097220 */ /* 0x041fe20000410000 */
[----:B-1----:R-:W-:-:S03]  /*6200*/  FMUL.FTZ R6, R4, R11 ;  /* 0x0000000b04067220 */ /* 0x002fc60000410000 */
[C---:B------:R-:W-:Y:S01]  /*6210*/  FFMA.FTZ R9, R12.reuse, R11, -R9 ;  /* 0x0000000b0c097223 */ /* 0x040fe20000010809 */
[----:B------:R-:W-:-:S04]  /*6220*/  FFMA.FTZ R6, R12, R13, R6 ;  /* 0x0000000d0c067223 */ /* 0x000fc80000010006 */
[----:B------:R-:W-:Y:S01]  /*6230*/  @P0 FADD.FTZ R14, R14, R9 ;  /* 0x000000090e0e0221 */ /* 0x000fe20000010000 */
[----:B------:R-:W-:-:S04]  /*6240*/  @P0 FADD.FTZ R15, R15, R6 ;  /* 0x000000060f0f0221 */ /* 0x000fc80000010000 */
[----:B------:R-:W0:Y:S01]  /*6250*/  SHFL.UP PT, R8, R14, 0x2, RZ ;  /* 0x044000000e087989 */ /* 0x000e2200000e00ff */
[----:B---3--:R-:W-:-:S03]  /*6260*/  FMUL.FTZ R9, R4, R5 ;  /* 0x0000000504097220 */ /* 0x008fc60000410000 */
[----:B------:R-:W1:Y:S01]  /*6270*/  SHFL.UP PT, R10, R15, 0x2, RZ ;  /* 0x044000000f0a7989 */ /* 0x000e6200000e00ff */
[-C--:B----4-:R-:W-:Y:S01]  /*6280*/  FMUL.FTZ R6, R4, R7.reuse ;  /* 0x0000000704067220 */ /* 0x090fe20000410000 */
[----:B------:R-:W-:-:S03]  /*6290*/  FFMA.FTZ R9, R12, R7, R9 ;  /* 0x000000070c097223 */ /* 0x000fc60000010009 */
[----:B------:R-:W-:Y:S02]  /*62a0*/  @P0 FFMA.FTZ R12, R12, R5, -R6 ;  /* 0x000000050c0c0223 */ /* 0x000fe40000010806 */
[----:B------:R-:W-:-:S03]  /*62b0*/  FSEL R9, R4, R9, !P0 ;  /* 0x0000000904097208 */ /* 0x000fc60004000000 */
[----:B------:R-:W3:Y:S01]  /*62c0*/  SHFL.UP PT, R4, R12, 0x2, RZ ;  /* 0x044000000c047989 */ /* 0x000ee200000e00ff */
[----:B------:R-:W-:-:S03]  /*62d0*/  ISETP.GE.AND P0, PT, R83, 0x2, PT ;  /* 0x000000025300780c */ /* 0x000fc60003f06270 */
[----:B------:R-:W4:Y:S01]  /*62e0*/  SHFL.UP PT, R5, R9, 0x2, RZ ;  /* 0x0440000009057989 */ /* 0x000f2200000e00ff */
[C---:B0-----:R-:W-:Y:S01]  /*62f0*/  FMUL.FTZ R11, R9.reuse, R8 ;  /* 0x00000008090b7220 */ /* 0x041fe20000410000 */
[----:B-1----:R-:W-:-:S03]  /*6300*/  FMUL.FTZ R7, R9, R10 ;  /* 0x0000000a09077220 */ /* 0x002fc60000410000 */
[C---:B------:R-:W-:Y:S01]  /*6310*/  FFMA.FTZ R10, R12.reuse, R10, R11 ;  /* 0x0000000a0c0a7223 */ /* 0x040fe2000001000b */
[----:B------:R-:W-:-:S04]  /*6320*/  FFMA.FTZ R7, R12, R8, -R7 ;  /* 0x000000080c077223 */ /* 0x000fc80000010807 */
[----:B------:R-:W-:Y:S01]  /*6330*/  @P0 FADD.FTZ R15, R15, R10 ;  /* 0x0000000a0f0f0221 */ /* 0x000fe20000010000 */
[----:B------:R-:W-:-:S04]  /*6340*/  @P0 FADD.FTZ R14, R14, R7 ;  /* 0x000000070e0e0221 */ /* 0x000fc80000010000 */
[----:B------:R-:W0:Y:S01]  /*6350*/  SHFL.UP PT, R27, R15, 0x4, RZ ;  /* 0x048000000f1b7989 */ /* 0x000e2200000e00ff */
[CC--:B---3--:R-:W-:Y:S01]  /*6360*/  FMUL.FTZ R11, R9.reuse, R4.reuse ;  /* 0x00000004090b7220 */ /* 0x0c8fe20000410000 */
[-C--:B----4-:R-:W-:Y:S02]  /*6370*/  FMUL.FTZ R7, R9, R5.reuse ;  /* 0x0000000509077220 */ /* 0x090fe40000410000 */
[----:B------:R-:W1:Y:S01]  /*6380*/  SHFL.UP PT, R13, R14, 0x4, RZ ;  /* 0x048000000e0d7989 */ /* 0x000e6200000e00ff */
[C---:B------:R-:W-:Y:S01]  /*6390*/  FFMA.FTZ R6, R12.reuse, R5, R11 ;  /* 0x000000050c067223 */ /* 0x040fe2000001000b */
[----:B------:R-:W-:-:S04]  /*63a0*/  @P0 FFMA.FTZ R12, R12, R4, -R7 ;  /* 0x000000040c0c0223 */ /* 0x000fc80000010807 */
[----:B------:R-:W-:Y:S01]  /*63b0*/  FSEL R6, R9, R6, !P0 ;  /* 0x0000000609067208 */ /* 0x000fe20004000000 */
        /* <DEDUP_REMOVED lines=8> */
[----:B------:R-:W-:Y:S01]  /*6440*/  @P0 FADD.FTZ R15, R15, R4 ;  /* 0x000000040f0f0221 */ /* 0x000fe20000010000 */
[----:B---3--:R-:W-:-:S03]  /*6450*/  FMUL.FTZ R9, R6, R5 ;  /* 0x0000000506097220 */ /* 0x008fc60000410000 */
[----:B------:R-:W0:Y:S01]  /*6460*/  SHFL.UP PT, R8, R14, 0x8, RZ ;  /* 0x050000000e087989 */ /* 0x000e2200000e00ff */
[-C--:B----4-:R-:W-:Y:S01]  /*6470*/  FMUL.FTZ R4, R6, R7.reuse ;  /* 0x0000000706047220 */ /* 0x090fe20000410000 */
[C---:B------:R-:W-:Y:S02]  /*6480*/  FFMA.FTZ R9, R12.reuse, R7, R9 ;  /* 0x000000070c097223 */ /* 0x040fe40000010009 */
[----:B------:R-:W1:Y:S01]  /*6490*/  SHFL.UP PT, R7, R15, 0x8, RZ ;  /* 0x050000000f077989 */ /* 0x000e6200000e00ff */
        /* <DEDUP_REMOVED lines=10> */
[----:B---3--:R-:W-:Y:S01]  /*6540*/  FMUL.FTZ R11, R9, R4 ;  /* 0x00000004090b7220 */ /* 0x008fe20000410000 */
[----:B------:R-:W-:-:S03]  /*6550*/  @P0 FADD.FTZ R14, R14, R7 ;  /* 0x000000070e0e0221 */ /* 0x000fc60000010000 */
[----:B------:R-:W0:Y:S01]  /*6560*/  SHFL.UP PT, R27, R15, 0x10, RZ ;  /* 0x060000000f1b7989 */ /* 0x000e2200000e00ff */
[CC--:B----4-:R-:W-:Y:S01]  /*6570*/  FMUL.FTZ R7, R9.reuse, R5.reuse ;  /* 0x0000000509077220 */ /* 0x0d0fe20000410000 */
[C---:B------:R-:W-:Y:S02]  /*6580*/  FFMA.FTZ R6, R12.reuse, R5, R11 ;  /* 0x000000050c067223 */ /* 0x040fe4000001000b */
[----:B------:R-:W1:Y:S01]  /*6590*/  SHFL.UP PT, R5, R14, 0x10, RZ ;  /* 0x060000000e057989 */ /* 0x000e6200000e00ff */
[----:B------:R-:W-:Y:S02]  /*65a0*/  @P0 FFMA.FTZ R12, R12, R4, -R7 ;  /* 0x000000040c0c0223 */ /* 0x000fe40000010807 */
[----:B------:R-:W-:Y:S02]  /*65b0*/  FSEL R6, R9, R6, !P0 ;  /* 0x0000000609067208 */ /* 0x000fe40004000000 */
[----:B------:R-:W-:Y:S01]  /*65c0*/  ISETP.NE.AND P0, PT, R84, RZ, PT ;  /* 0x000000ff5400720c */ /* 0x000fe20003f05270 */
[----:B------:R-:W3:Y:S04]  /*65d0*/  SHFL.UP PT, R7, R12, 0x10, RZ ;  /* 0x060000000c077989 */ /* 0x000ee800000e00ff */
[----:B------:R-:W4:Y:S01]  /*65e0*/  SHFL.UP PT, R13, R6, 0x10, RZ ;  /* 0x06000000060d7989 */ /* 0x000f2200000e00ff */
[----:B------:R-:W-:-:S02]  /*65f0*/  ISETP.EQ.OR P0, PT, R80, RZ, P0 ;  /* 0x000000ff5000720c */ /* 0x000fc40000702670 */
[----:B------:R-:W-:Y:S02]  /*6600*/  MOV R9, RZ ;  /* 0x000000ff00097202 */ /* 0x000fe40000000f00 */
[----:B------:R-:W-:Y:S01]  /*6610*/  MOV R8, 0x3f800000 ;  /* 0x3f80000000087802 */ /* 0x000fe20000000f00 */
[----:B0-----:R-:W-:Y:S01]  /*6620*/  FMUL.FTZ R11, R6, R27 ;  /* 0x0000001b060b7220 */ /* 0x001fe20000410000 */
[----:B------:R-:W-:-:S03]  /*6630*/  ISETP.GE.AND P2, PT, R83, 0x10, PT ;  /* 0x000000105300780c */ /* 0x000fc60003f46270 */
[-C--:B-1----:R-:W-:Y:S01]  /*6640*/  FFMA.FTZ R159, R12, R5.reuse, -R11 ;  /* 0x000000050c9f7223 */ /* 0x082fe2000001080b */
[C---:B------:R-:W-:Y:S01]  /*6650*/  FMUL.FTZ R161, R6.reuse, R5 ;  /* 0x0000000506a17220 */ /* 0x040fe20000410000 */
[----:B------:R-:W-:Y:S02]  /*6660*/  CS2R R10, SRZ ;  /* 0x00000000000a7805 */ /* 0x000fe4000001ff00 */
[----:B------:R-:W-:Y:S02]  /*6670*/  @!P0 LEA R5, R93, UR4, 0x4 ;  /* 0x000000045d058c11 */ /* 0x000fe4000f8e20ff */
[C---:B------:R-:W-:Y:S01]  /*6680*/  SHF.L.U32 R4, R83.reuse, 0x5, RZ ;  /* 0x0000000553047819 */ /* 0x040fe200000006ff */
[C---:B---3--:R-:W-:Y:S02]  /*6690*/  FMUL.FTZ R160, R6.reuse, R7 ;  /* 0x0000000706a07220 */ /* 0x048fe40000410000 */
[----:B------:R-:W0:Y:S01]  /*66a0*/  @!P0 LDS.128 R8, [R5+0x10c0] ;  /* 0x0010c00005088984 */ /* 0x000e220000000c00 */
[----:B------:R-:W-:Y:S01]  /*66b0*/  ISETP.NE.AND P0, PT, R83, 0x1f, PT ;  /* 0x0000001f5300780c */ /* 0x000fe20003f05270 */
[-C--:B----4-:R-:W-:Y:S01]  /*66c0*/  FMUL.FTZ R26, R6, R13.reuse ;  /* 0x0000000d061a7220 */ /* 0x090fe20000410000 */
[----:B------:R-:W-:Y:S01]  /*66d0*/  FFMA.FTZ R13, R12, R13, R160 ;  /* 0x0000000d0c0d7223 */ /* 0x000fe200000100a0 */
[----:B------:R-:W-:Y:S01]  /*66e0*/  LEA.HI.SX32 R4, R4, R4, 0x1b ;  /* 0x0000000404047211 */ /* 0x000fe200078fdaff */
[----:B------:R-:W-:Y:S01]  /*66f0*/  FFMA.FTZ R162, R12, R27, R161 ;  /* 0x0000001b0ca27223 */ /* 0x000fe200000100a1 */
[----:B------:R-:W-:Y:S01]  /*6700*/  @P2 FADD.FTZ R14, R14, R159 ;  /* 0x0000009f0e0e2221 */ /* 0x000fe20000010000 */
[----:B------:R-:W-:Y:S01]  /*6710*/  @P2 FFMA.FTZ R12, R12, R7, -R26 ;  /* 0x000000070c0c2223 */ /* 0x000fe2000001081a */
[----:B------:R-:W-:Y:S01]  /*6720*/  LEA R159, R4, UR4, 0x2 ;  /* 0x00000004049f7c11 */ /* 0x000fe2000f8e10ff */
[----:B------:R-:W-:Y:S01]  /*6730*/  @P2 FADD.FTZ R15, R15, R162 ;  /* 0x000000a20f0f2221 */ /* 0x000fe20000010000 */
[----:B------:R-:W-:-:S03]  /*6740*/  FSEL R13, R6, R13, !P2 ;  /* 0x0000000d060d7208 */ /* 0x000fc60005000000 */
[----:B------:R-:W-:Y:S04]  /*6750*/  LDS R160, [R159] ;  /* 0x000000009fa07984 */ /* 0x000fe80000000800 */
[----:B------:R-:W2:Y:S04]  /*6760*/  LDS R161, [R159+0x4] ;  /* 0x000004009fa17984 */ /* 0x000ea80000000800 */
[----:B------:R-:W-:Y:S04]  /*6770*/  LDS R163, [R159+0x8] ;  /* 0x000008009fa37984 */ /* 0x000fe80000000800 */
[----:B------:R-:W-:Y:S04]  /*6780*/  LDS R171, [R159+0xc] ;  /* 0x00000c009fab7984 */ /* 0x000fe80000000800 */
[----:B------:R-:W-:Y:S04]  /*6790*/  LDS R172, [R159+0x10] ;  /* 0x000010009fac7984 */ /* 0x000fe80000000800 */
[----:B------:R-:W1:Y:S04]  /*67a0*/  LDS R173, [R159+0x14] ;  /* 0x000014009fad7984 */ /* 0x000e680000000800 */
        /* <DEDUP_REMOVED lines=26> */
[----:B------:R-:W-:Y:S01]  /*6950*/  @!P0 STS.128 [UR4+0x1080], R12 ;  /* 0x0010800cff008988 */ /* 0x000fe20008000c04 */
[----:B------:R-:W-:Y:S01]  /*6960*/  BAR.SYNC.DEFER_BLOCKING 0x0 ;  /* 0x0000000000007b1d */ /* 0x000fe20000010000 */
[----:B------:R-:W-:-:S02]  /*6970*/  ISETP.NE.AND P2, PT, R83, RZ, PT ;  /* 0x000000ff5300720c */ /* 0x000fc40003f45270 */
[----:B------:R-:W-:-:S11]  /*6980*/  ISETP.NE.AND P3, PT, R94, RZ, PT ;  /* 0x000000ff5e00720c */ /* 0x000fd60003f65270 */
[----:B0-----:R-:W-:Y:S04]  /*6990*/  @!P2 STS.128 [UR4+0x10a0], R8 ;  /* 0x0010a008ff00a988 */ /* 0x001fe80008000c04 */
[----:B------:R-:W-:Y:S01]  /*69a0*/  LDS.128 R4, [UR4+0x1080] ;  /* 0x00108004ff047984 */ /* 0x000fe20008000c00 */
[----:B------:R-:W-:Y:S06]  /*69b0*/  BAR.SYNC.DEFER_BLOCKING 0x0 ;  /* 0x0000000000007b1d */ /* 0x000fec0000010000 */
[----:B------:R-:W0:Y:S04]  /*69c0*/  SHFL.UP PT, R195, R13, 0x1, RZ ;  /* 0x042000000dc37989 */ /* 0x000e2800000e00ff */
[----:B------:R-:W-:Y:S04]  /*69d0*/  @P3 LDS.64 R26, [UR4+0x10a8] ;  /* 0x0010a804ff1a3984 */ /* 0x000fe80008000a00 */
[----:B------:R-:W3:Y:S04]  /*69e0*/  SHFL.UP PT, R196, R12, 0x1, RZ ;  /* 0x042000000cc47989 */ /* 0x000ee800000e00ff */
[----:B------:R-:W4:Y:S04]  /*69f0*/  SHFL.UP PT, R193, R15, 0x1, RZ ;  /* 0x042000000fc17989 */ /* 0x000f2800000e00ff */
[----:B------:R5:W4:Y:S01]  /*6a00*/  SHFL.UP PT, R194, R14, 0x1, RZ ;  /* 0x042000000ec27989 */ /* 0x000b2200000e00ff */
[CC--:B--2---:R-:W-:Y:S01]  /*6a10*/  FMUL.FTZ R159, R161.reuse, R25.reuse ;  /* 0x00000019a19f7220 */ /* 0x0c4fe20000410000 */
[-C--:B------:R-:W-:Y:S01]  /*6a20*/  FMUL.FTZ R198, R161, R24.reuse ;  /* 0x00000018a1c67220 */ /* 0x080fe20000410000 */
[C---:B-1----:R-:W-:Y:S01]  /*6a30*/  FMUL.FTZ R161, R173.reuse, R25 ;  /* 0x00000019ada17220 */ /* 0x042fe20000410000 */
[----:B------:R-:W-:Y:S01]  /*6a40*/  FMUL.FTZ R173, R173, R24 ;  /* 0x00000018adad7220 */ /* 0x000fe20000410000 */
[----:B0-----:R-:W-:-:S02]  /*6a50*/  @!P2 MOV R195, R9 ;  /* 0x0000000900c3a202 */ /* 0x001fc40000000f00 */
[C---:B-----5:R-:W-:Y:S01]  /*6a60*/  FFMA.FTZ R14, R172.reuse, R24, -R161 ;  /* 0x00000018ac0e7223 */ /* 0x060fe200000108a1 */
[----:B------:R-:W-:Y:S01]  /*6a70*/  FFMA.FTZ R15, R172, R25, R173 ;  /* 0x00000019ac0f7223 */ /* 0x000fe200000100ad */
[----:B---3--:R-:W-:Y:S02]  /*6a80*/  @!P2 MOV R196, R8 ;  /* 0x0000000800c4a202 */ /* 0x008fe40000000f00 */
[----:B----4-:R-:W-:Y:S01]  /*6a90*/  @!P2 MOV R193, R11 ;  /* 0x0000000b00c1a202 */ /* 0x010fe20000000f00 */
[----:B------:R-:W-:Y:S01]  /*6aa0*/  FFMA.FTZ R159, R160, R24, -R159 ;  /* 0x00000018a09f7223 */ /* 0x000fe2000001089f */
[CC--:B------:R-:W-:Y:S01]  /*6ab0*/  @P3 FMUL.FTZ R172, R26.reuse, R195.reuse ;  /* 0x000000c31aac3220 */ /* 0x0c0fe20000410000 */
[C---:B------:R-:W-:Y:S01]  /*6ac0*/  @P3 FMUL.FTZ R195, R27.reuse, R195 ;  /* 0x000000c31bc33220 */ /* 0x040fe20000410000 */
[----:B------:R-:W-:Y:S02]  /*6ad0*/  @!P2 MOV R194, R10 ;  /* 0x0000000a00c2a202 */ /* 0x000fe40000000f00 */
[-C--:B------:R-:W-:Y:S01]  /*6ae0*/  @P3 FFMA.FTZ R172, R27, R196.reuse, R172 ;  /* 0x000000c41bac3223 */ /* 0x080fe200000100ac */
[----:B------:R-:W-:Y:S01]  /*6af0*/  @P3 FFMA.FTZ R195, R26, R196, -R195 ;  /* 0x000000c41ac33223 */ /* 0x000fe200000108c3 */
[-C--:B------:R-:W-:Y:S01]  /*6b00*/  FFMA.FTZ R160, R160, R25.reuse, R198 ;  /* 0x00000019a0a07223 */ /* 0x080fe200000100c6 */
[----:B------:R-:W-:Y:S01]  /*6b10*/  FMUL.FTZ R198, R171, R25 ;  /* 0x00000019abc67220 */ /* 0x000fe20000410000 */
[----:B------:R-:W-:Y:S01]  /*6b20*/  @P3 FADD.FTZ R193, R193, R172 ;  /* 0x000000acc1c13221 */ /* 0x000fe20000010000 */
[----:B------:R-:W-:Y:S01]  /*6b30*/  @P3 FADD.FTZ R194, R194, R195 ;  /* 0x000000c3c2c23221 */ /* 0x000fe20000010000 */
[-C--:B------:R-:W-:Y:S01]  /*6b40*/  FMUL.FTZ R200, R171, R24.reuse ;  /* 0x00000018abc87220 */ /* 0x080fe20000410000 */
[----:B------:R-:W-:Y:S01]  /*6b50*/  FFMA.FTZ R12, R163, R24, -R198 ;  /* 0x00000018a30c7223 */ /* 0x000fe200000108c6 */
[C---:B------:R-:W-:Y:S01]  /*6b60*/  FMUL.FTZ R171, R143.reuse, R193 ;  /* 0x000000c18fab7220 */ /* 0x040fe20000410000 */
[CC--:B------:R-:W-:Y:S01]  /*6b70*/  FMUL.FTZ R198, R178.reuse, R25.reuse ;  /* 0x00000019b2c67220 */ /* 0x0c0fe20000410000 */
[----:B------:R-:W-:Y:S01]  /*6b80*/  FMUL.FTZ R172, R143, R194 ;  /* 0x000000c28fac7220 */ /* 0x000fe20000410000 */
[----:B------:R-:W-:Y:S01]  /*6b90*/  FMUL.FTZ R178, R178, R24 ;  /* 0x00000018b2b27220 */ /* 0x000fe20000410000 */
[C---:B------:R-:W-:Y:S01]  /*6ba0*/  FFMA.FTZ R171, R144.reuse, R194, -R171 ;  /* 0x000000c290ab7223 */ /* 0x040fe200000108ab */
[----:B------:R-:W-:Y:S01]  /*6bb0*/  FFMA.FTZ R13, R163, R25, R200 ;  /* 0x00000019a30d7223 */ /* 0x000fe200000100c8 */
[----:B------:R-:W-:Y:S01]  /*6bc0*/  FFMA.FTZ R172, R144, R193, R172 ;  /* 0x000000c190ac7223 */ /* 0x000fe200000100ac */
[CC--:B------:R-:W-:Y:S01]  /*6bd0*/  FFMA.FTZ R163, R175.reuse, R25.reuse, R178 ;  /* 0x00000019afa37223 */ /* 0x0c0fe200000100b2 */
[-C--:B------:R-:W-:Y:S01]  /*6be0*/  FMUL.FTZ R178, R186, R25.reuse ;  /* 0x00000019bab27220 */ /* 0x080fe20000410000 */
[----:B------:R-:W-:Y:S01]  /*6bf0*/  FADD.FTZ R142, R142, R171 ;  /* 0x000000ab8e8e7221 */ /* 0x000fe20000010000 */
[----:B------:R-:W-:Y:S01]  /*6c00*/  FADD.FTZ R173, RZ, R172 ;  /* 0x000000acffad7221 */ /* 0x000fe20000010000 */
[-C--:B------:R-:W-:Y:S01]  /*6c10*/  FFMA.FTZ R161, R175, R24.reuse, -R198 ;  /* 0x00000018afa17223 */ /* 0x080fe200000108c6 */
[----:B------:R-:W-:Y:S01]  /*6c20*/  FFMA.FTZ R143, R185, R24, -R178 ;  /* 0x00000018b98f7223 */ /* 0x000fe200000108b2 */
[----:B------:R-:W-:Y:S01]  /*6c30*/  FMUL.FTZ R172, R140, R142 ;  /* 0x0000008e8cac7220 */ /* 0x000fe20000410000 */
[----:B------:R-:W-:Y:S01]  /*6c40*/  FMUL.FTZ R178, R188, R25 ;  /* 0x00000019bcb27220 */ /* 0x000fe20000410000 */
[----:B------:R-:W-:-:S02]  /*6c50*/  FMUL.FTZ R175, R140, R173 ;  /* 0x000000ad8caf7220 */ /* 0x000fc40000410000 */
[----:B------:R-:W-:Y:S01]  /*6c60*/  FFMA.FTZ R172, R141, R173, R172 ;  /* 0x000000ad8dac7223 */ /* 0x000fe200000100ac */
[----:B------:R-:W-:Y:S01]  /*6c70*/  FFMA.FTZ R140, R187, R24, -R178 ;  /* 0x00000018bb8c7223 */ /* 0x000fe200000108b2 */
[CC--:B------:R-:W-:Y:S01]  /*6c80*/  FMUL.FTZ R26, R184.reuse, R25.reuse ;  /* 0x00000019b81a7220 */ /* 0x0c0fe20000410000 */
[----:B------:R-:W-:Y:S01]  /*6c90*/  FFMA.FTZ R178, R141, R142, -R175 ;  /* 0x0000008e8db27223 */ /* 0x000fe200000108af */
[-C--:B------:R-:W-:Y:S01]  /*6ca0*/  FMUL.FTZ R184, R184, R24.reuse ;  /* 0x00000018b8b87220 */ /* 0x080fe20000410000 */
[----:B------:R-:W-:Y:S01]  /*6cb0*/  FADD.FTZ R172, RZ, R172 ;  /* 0x000000acffac7221 */ /* 0x000fe20000010000 */
[----:B------:R-:W-:Y:S01]  /*6cc0*/  FFMA.FTZ R26, R183, R24, -R26 ;  /* 0x00000018b71a7223 */ /* 0x000fe2000001081a */
[----:B------:R-:W-:Y:S01]  /*6cd0*/  FADD.FTZ R175, R139, R178 ;  /* 0x000000b28baf7221 */ /* 0x000fe20000010000 */
[-C--:B------:R-:W-:Y:S01]  /*6ce0*/  FFMA.FTZ R27, R183, R25.reuse, R184 ;  /* 0x00000019b71b7223 */ /* 0x080fe200000100b8 */
[C---:B------:R-:W-:Y:S01]  /*6cf0*/  FMUL.FTZ R183, R137.reuse, R172 ;  /* 0x000000ac89b77220 */ /* 0x040fe20000410000 */
[----:B------:R-:W-:Y:S01]  /*6d00*/  FMUL.FTZ R184, R190, R25 ;  /* 0x00000019beb87220 */ /* 0x000fe20000410000 */
[----:B------:R-:W-:Y:S01]  /*6d10*/  FMUL.FTZ R137, R137, R175 ;  /* 0x000000af89897220 */ /* 0x000fe20000410000 */
[----:B------:R-:W-:Y:S01]  /*6d20*/  FMUL.FTZ R178, R192, R25 ;  /* 0x00000019c0b27220 */ /* 0x000fe20000410000 */
[----:B------:R-:W-:Y:S01]  /*6d30*/  FFMA.FTZ R183, R138, R175, -R183 ;  /* 0x000000af8ab77223 */ /* 0x000fe200000108b7 */
[-C--:B------:R-:W-:Y:S01]  /*6d40*/  FFMA.FTZ R139, R189, R24.reuse, -R184 ;  /* 0x00000018bd8b7223 */ /* 0x080fe200000108b8 */
[----:B------:R-:W-:Y:S01]  /*6d50*/  FMUL.FTZ R186, R186, R24 ;  /* 0x00000018baba7220 */ /* 0x000fe20000410000 */
[----:B------:R-:W-:Y:S01]  /*6d60*/  FFMA.FTZ R184, R138, R172, R137 ;  /* 0x000000ac8ab87223 */ /* 0x000fe20000010089 */
[-C--:B------:R-:W-:Y:S01]  /*6d70*/  FFMA.FTZ R137, R191, R24.reuse, -R178 ;  /* 0x00000018bf897223 */ /* 0x080fe200000108b2 */
[----:B------:R-:W-:Y:S01]  /*6d80*/  FADD.FTZ R178, R136, R183 ;  /* 0x000000b788b27221 */ /* 0x000fe20000010000 */
[-C--:B------:R-:W-:Y:S01]  /*6d90*/  FFMA.FTZ R144, R185, R25.reuse, R186 ;  /* 0x00000019b9907223 */ /* 0x080fe200000100ba */
[----:B------:R-:W-:Y:S01]  /*6da0*/  FADD.FTZ R184, RZ, R184 ;  /* 0x000000b8ffb87221 */ /* 0x000fe20000010000 */
[CC--:B------:R-:W-:Y:S01]  /*6db0*/  FMUL.FTZ R136, R182.reuse, R25.reuse ;  /* 0x00000019b6887220 */ /* 0x0c0fe20000410000 */
[----:B------:R-:W-:Y:S01]  /*6dc0*/  FMUL.FTZ R186, R182, R24 ;  /* 0x00000018b6ba7220 */ /* 0x000fe20000410000 */
[C---:B------:R-:W-:Y:S01]  /*6dd0*/  FMUL.FTZ R182, R135.reuse, R178 ;  /* 0x000000b287b67220 */ /* 0x040fe20000410000 */
[----:B------:R-:W-:Y:S01]  /*6de0*/  FMUL.FTZ R188, R188, R24 ;  /* 0x00000018bcbc7220 */ /* 0x000fe20000410000 */
[----:B------:R-:W-:Y:S01]  /*6df0*/  FMUL.FTZ R183, R135, R184 ;  /* 0x000000b887b77220 */ /* 0x000fe20000410000 */
[----:B------:R-:W-:Y:S01]  /*6e00*/  FFMA.FTZ R135, R181, R24, -R136 ;  /* 0x00000018b5877223 */ /* 0x000fe20000010888 */
[----:B------:R-:W-:Y:S01]  /*6e10*/  FFMA.FTZ R182, R133, R184, R182 ;  /* 0x000000b885b67223 */ /* 0x000fe200000100b6 */
[-C--:B------:R-:W-:Y:S01]  /*6e20*/  FFMA.FTZ R171, R187, R25.reuse, R188 ;  /* 0x00000019bbab7223 */ /* 0x080fe200000100bc */
[-C--:B------:R-:W-:Y:S01]  /*6e30*/  FFMA.FTZ R136, R181, R25.reuse, R186 ;  /* 0x00000019b5887223 */ /* 0x080fe200000100ba */
[----:B------:R-:W-:Y:S01]  /*6e40*/  FFMA.FTZ R183, R133, R178, -R183 ;  /* 0x000000b285b77223 */ /* 0x000fe200000108b7 */
[CC--:B------:R-:W-:Y:S01]  /*6e50*/  FMUL.FTZ R186, R180.reuse, R25.reuse ;  /* 0x00000019b4ba7220 */ /* 0x0c0fe20000410000 */
[-C--:B------:R-:W-:Y:S01]  /*6e60*/  FMUL.FTZ R188, R180, R24.reuse ;  /* 0x00000018b4bc7220 */ /* 0x080fe20000410000 */
[----:B------:R-:W-:Y:S01]  /*6e70*/  FADD.FTZ R180, RZ, R182 ;  /* 0x000000b6ffb47221 */ /* 0x000fe20000010000 */
[----:B------:R-:W-:Y:S01]  /*6e80*/  FADD.FTZ R182, R134, R183 ;  /* 0x000000b786b67221 */ /* 0x000fe20000010000 */
[C---:B------:R-:W-:Y:S01]  /*6e90*/  FFMA.FTZ R133, R179.reuse, R24, -R186 ;  /* 0x00000018b3857223 */ /* 0x040fe200000108ba */
[-C--:B------:R-:W-:Y:S01]  /*6ea0*/  FFMA.FTZ R134, R179, R25.reuse, R188 ;  /* 0x00000019b3867223 */ /* 0x080fe200000100bc */
[C---:B------:R-:W-:Y:S01]  /*6eb0*/  FMUL.FTZ R179, R131.reuse, R180 ;  /* 0x000000b483b37220 */ /* 0x040fe20000410000 */
[----:B------:R-:W-:Y:S01]  /*6ec0*/  FMUL.FTZ R131, R131, R182 ;  /* 0x000000b683837220 */ /* 0x000fe20000410000 */
[C---:B------:R-:W-:Y:S01]  /*6ed0*/  FMUL.FTZ R181, R177.reuse, R25 ;  /* 0x00000019b1b57220 */ /* 0x040fe20000410000 */
[----:B------:R-:W-:Y:S01]  /*6ee0*/  FMUL.FTZ R186, R177, R24 ;  /* 0x00000018b1ba7220 */ /* 0x000fe20000410000 */
[C---:B------:R-:W-:Y:S01]  /*6ef0*/  FFMA.FTZ R177, R132.reuse, R182, -R179 ;  /* 0x000000b684b17223 */ /* 0x040fe200000108b3 */
[----:B------:R-:W-:-:S03]  /*6f00*/  FFMA.FTZ R179, R132, R180, R131 ;  /* 0x000000b484b37223 */ /* 0x000fc60000010083 */
[----:B------:R-:W-:Y:S01]  /*6f10*/  FADD.FTZ R177, R120, R177 ;  /* 0x000000b178b17221 */ /* 0x000fe20000010000 */
[----:B------:R-:W-:Y:S01]  /*6f20*/  FFMA.FTZ R131, R176, R24, -R181 ;  /* 0x00000018b0837223 */ /* 0x000fe200000108b5 */
[----:B------:R-:W-:Y:S02]  /*6f30*/  FADD.FTZ R179, RZ, R179 ;  /* 0x000000b3ffb37221 */ /* 0x000fe40000010000 */
[C---:B------:R-:W-:Y:S02]  /*6f40*/  FMUL.FTZ R181, R116.reuse, R177 ;  /* 0x000000b174b57220 */ /* 0x040fe40000410000 */
[-C--:B------:R-:W-:Y:S02]  /*6f50*/  FMUL.FTZ R120, R116, R179.reuse ;  /* 0x000000b374787220 */ /* 0x080fe40000410000 */
[C---:B------:R-:W-:Y:S02]  /*6f60*/  FFMA.FTZ R181, R114.reuse, R179, R181 ;  /* 0x000000b372b57223 */ /* 0x040fe400000100b5 */
[----:B------:R-:W-:-:S02]  /*6f70*/  FFMA.FTZ R183, R114, R177, -R120 ;  /* 0x000000b172b77223 */ /* 0x000fc40000010878 */
[----:B------:R-:W-:Y:S02]  /*6f80*/  FADD.FTZ R181, RZ, R181 ;  /* 0x000000b5ffb57221 */ /* 0x000fe40000010000 */
[----:B------:R-:W-:Y:S02]  /*6f90*/  FADD.FTZ R120, R118, R183 ;  /* 0x000000b776787221 */ /* 0x000fe40000010000 */
[C---:B------:R-:W-:Y:S02]  /*6fa0*/  FMUL.FTZ R118, R122.reuse, R181 ;  /* 0x000000b57a767220 */ /* 0x040fe40000410000 */
[-C--:B------:R-:W-:Y:S02]  /*6fb0*/  FMUL.FTZ R122, R122, R120.reuse ;  /* 0x000000787a7a7220 */ /* 0x080fe40000410000 */
[C---:B------:R-:W-:Y:S01]  /*6fc0*/  FFMA.FTZ R183, R129.reuse, R120, -R118 ;  /* 0x0000007881b77223 */ /* 0x040fe20000010876 */
[----:B------:R-:W-:Y:S01]  /*6fd0*/  FMUL.FTZ R132, R170, R25 ;  /* 0x00000019aa847220 */ /* 0x000fe20000410000 */
[----:B------:R-:W-:Y:S01]  /*6fe0*/  FFMA.FTZ R122, R129, R181, R122 ;  /* 0x000000b5817a7223 */ /* 0x000fe2000001007a */
[-C--:B------:R-:W-:Y:S01]  /*6ff0*/  FMUL.FTZ R185, R166, R25.reuse ;  /* 0x00000019a6b97220 */ /* 0x080fe20000410000 */
[----:B------:R-:W-:Y:S01]  /*7000*/  FADD.FTZ R124, R124, R183 ;  /* 0x000000b77c7c7221 */ /* 0x000fe20000010000 */
[----:B------:R-:W-:Y:S01]  /*7010*/  FFMA.FTZ R116, R169, R24, -R132 ;  /* 0x00000018a9747223 */ /* 0x000fe20000010884 */
[-C--:B------:R-:W-:Y:S01]  /*7020*/  FMUL.FTZ R114, R168, R25.reuse ;  /* 0x00000019a8727220 */ /* 0x080fe20000410000 */
[----:B------:R-:W-:Y:S01]  /*7030*/  FADD.FTZ R132, RZ, R122 ;  /* 0x0000007aff847221 */ /* 0x000fe20000010000 */
[CC--:B------:R-:W-:Y:S01]  /*7040*/  FMUL.FTZ R129, R165.reuse, R25.reuse ;  /* 0x00000019a5817220 */ /* 0x0c0fe20000410000 */
[----:B------:R-:W-:Y:S01]  /*7050*/  FMUL.FTZ R183, R126, R124 ;  /* 0x0000007c7eb77220 */ /* 0x000fe20000410000 */
[-C--:B------:R-:W-:Y:S01]  /*7060*/  FMUL.FTZ R190, R190, R24.reuse ;  /* 0x00000018bebe7220 */ /* 0x080fe20000410000 */
[-C--:B------:R-:W-:Y:S01]  /*7070*/  FMUL.FTZ R192, R192, R24.reuse ;  /* 0x00000018c0c07220 */ /* 0x080fe20000410000 */
[-C--:B------:R-:W-:Y:S01]  /*7080*/  FMUL.FTZ R170, R170, R24.reuse ;  /* 0x00000018aaaa7220 */ /* 0x080fe20000410000 */
[-C--:B------:R-:W-:Y:S01]  /*7090*/  FMUL.FTZ R168, R168, R24.reuse ;  /* 0x00000018a8a87220 */ /* 0x080fe20000410000 */
[-C--:B------:R-:W-:Y:S01]  /*70a0*/  FMUL.FTZ R166, R166, R24.reuse ;  /* 0x00000018a6a67220 */ /* 0x080fe20000410000 */
[-C--:B------:R-:W-:Y:S01]  /*70b0*/  FFMA.FTZ R118, R164, R24.reuse, -R185 ;  /* 0x00000018a4767223 */ /* 0x080fe200000108b9 */
[-C--:B------:R-:W-:Y:S01]  /*70c0*/  FMUL.FTZ R185, R165, R24.reuse ;  /* 0x00000018a5b97220 */ /* 0x080fe20000410000 */
[----:B------:R-:W-:Y:S01]  /*70d0*/  FFMA.FTZ R114, R167, R24, -R114 ;  /* 0x00000018a7727223 */ /* 0x000fe20000010872 */
[----:B------:R-:W-:Y:S01]  /*70e0*/  FMUL.FTZ R165, R126, R132 ;  /* 0x000000847ea57220 */ /* 0x000fe20000410000 */
[----:B------:R-:W-:Y:S01]  /*70f0*/  FFMA.FTZ R24, R162, R24, -R129 ;  /* 0x00000018a2187223 */ /* 0x000fe20000010881 */
[----:B------:R-:W-:Y:S01]  /*7100*/  FFMA.FTZ R122, R130, R132, R183 ;  /* 0x00000084827a7223 */ /* 0x000fe200000100b7 */
[-C--:B------:R-:W-:Y:S01]  /*7110*/  FFMA.FTZ R141, R189, R25.reuse, R190 ;  /* 0x00000019bd8d7223 */ /* 0x080fe200000100be */
[-C--:B------:R-:W-:Y:S01]  /*7120*/  FFMA.FTZ R138, R191, R25.reuse, R192 ;  /* 0x00000019bf8a7223 */ /* 0x080fe200000100c0 */
[-C--:B------:R-:W-:Y:S01]  /*7130*/  FFMA.FTZ R176, R176, R25.reuse, R186 ;  /* 0x00000019b0b07223 */ /* 0x080fe200000100ba */
[-C--:B------:R-:W-:Y:S01]  /*7140*/  FFMA.FTZ R169, R169, R25.reuse, R170 ;  /* 0x00000019a9a97223 */ /* 0x080fe200000100aa */
[-C--:B------:R-:W-:Y:S01]  /*7150*/  FFMA.FTZ R167, R167, R25.reuse, R168 ;  /* 0x00000019a7a77223 */ /* 0x080fe200000100a8 */
[----:B------:R-:W-:Y:S01]  /*7160*/  FFMA.FTZ R164, R164, R25, R166 ;  /* 0x00000019a4a47223 */ /* 0x000fe200000100a6 */
[C---:B------:R-:W-:Y:S01]  /*7170*/  FMUL.FTZ R129, R5.reuse, R11 ;  /* 0x0000000b05817220 */ /* 0x040fe20000410000 */
[----:B------:R-:W-:Y:S01]  /*7180*/  FFMA.FTZ R25, R162, R25, R185 ;  /* 0x00000019a2197223 */ /* 0x000fe200000100b9 */
[----:B------:R-:W-:Y:S01]  /*7190*/  FFMA.FTZ R185, R130, R124, -R165 ;  /* 0x0000007c82b97223 */ /* 0x000fe200000108a5 */
[----:B------:R-:W-:Y:S01]  /*71a0*/  FADD.FTZ R122, RZ, R122 ;  /* 0x0000007aff7a7221 */ /* 0x000fe20000010000 */
[-C--:B------:R-:W-:Y:S01]  /*71b0*/  FFMA.FTZ R165, R4, R10.reuse, -R129 ;  /* 0x0000000a04a57223 */ /* 0x080fe20000010881 */
[----:B------:R-:W-:Y:S01]  /*71c0*/  ISETP.NE.AND P0, PT, R94, RZ, PT ;  /* 0x000000ff5e00720c */ /* 0x000fe20003f05270 */
[C---:B------:R-:W-:Y:S01]  /*71d0*/  FMUL.FTZ R183, R5.reuse, R10 ;  /* 0x0000000a05b77220 */ /* 0x040fe20000410000 */
[C---:B------:R-:W-:Y:S01]  /*71e0*/  FMUL.FTZ R129, R5.reuse, R9 ;  /* 0x0000000905817220 */ /* 0x040fe20000410000 */
[----:B------:R-:W-:Y:S01]  /*71f0*/  FMUL.FTZ R10, R5, R8 ;  /* 0x00000008050a7220 */ /* 0x000fe20000410000 */
[----:B------:R-:W-:Y:S01]  /*7200*/  FADD.FTZ R185, R128, R185 ;  /* 0x000000b980b97221 */ /* 0x000fe20000010000 */
[----:B------:R-:W-:Y:S01]  /*7210*/  FMUL.FTZ R5, R108, R122 ;  /* 0x0000007a6c057220 */ /* 0x000fe20000410000 */
[----:B------:R-:W-:-:S02]  /*7220*/  FFMA.FTZ R8, R4, R8, -R129 ;  /* 0x0000000804087223 */ /* 0x000fc40000010881 */
[-C--:B------:R-:W-:Y:S01]  /*7230*/  FMUL.FTZ R129, R108, R185.reuse ;  /* 0x000000b96c817220 */ /* 0x080fe20000410000 */
[----:B------:R-:W-:Y:S01]  /*7240*/  FFMA.FTZ R5, R110, R185, -R5 ;  /* 0x000000b96e057223 */ /* 0x000fe20000010805 */
[C---:B------:R-:W-:Y:S01]  /*7250*/  FFMA.FTZ R9, R4.reuse, R9, R10 ;  /* 0x0000000904097223 */ /* 0x040fe2000001000a */
[----:B------:R-:W-:Y:S01]  /*7260*/  FFMA.FTZ R4, R4, R11, R183 ;  /* 0x0000000b04047223 */ /* 0x000fe200000100b7 */
[----:B------:R-:W-:Y:S01]  /*7270*/  FFMA.FTZ R129, R110, R122, R129 ;  /* 0x0000007a6e817223 */ /* 0x000fe20000010081 */
[----:B------:R-:W-:Y:S01]  /*7280*/  FADD.FTZ R183, R112, R5 ;  /* 0x0000000570b77221 */ /* 0x000fe20000010000 */
[----:B------:R-:W-:Y:S01]  /*7290*/  BSSY B0, `(.L_x_1475) ;  /* 0x0000017000007945 */ /* 0x000fe20003800000 */
[----:B------:R-:W-:Y:S01]  /*72a0*/  FADD.FTZ R10, R6, R165 ;  /* 0x000000a5060a7221 */ /* 0x000fe20000010000 */
[----:B------:R-:W-:Y:S01]  /*72b0*/  FADD.FTZ R165, RZ, R129 ;  /* 0x00000081ffa57221 */ /* 0x000fe20000010000 */
[----:B------:R-:W-:Y:S01]  /*72c0*/  FMUL.FTZ R173, R173, R160 ;  /* 0x000000a0adad7220 */ /* 0x000fe20000410000 */
[----:B------:R-:W-:Y:S01]  /*72d0*/  FMUL.FTZ R129, R100, R183 ;  /* 0x000000b764817220 */ /* 0x000fe20000410000 */
[----:B------:R-:W-:Y:S01]  /*72e0*/  FADD.FTZ R11, R7, R4 ;  /* 0x00000004070b7221 */ /* 0x000fe20000010000 */
[----:B------:R-:W-:Y:S06]  /*72f0*/  @P0 BRA `(.L_x_1476) ;  /* 0x0000000000400947 */ /* 0x000fec0003800000 */
[----:B------:R-:W0:Y:S01]  /*7300*/  S2UR UR5, SR_CTAID.Y ;  /* 0x00000000000579c3 */ /* 0x000e220000002600 */
[----:B------:R-:W-:-:S07]  /*7310*/  IMAD R4, R80, UR21, R93 ;  /* 0x0000001550047c24 */ /* 0x000fce000f8e025d */
[----:B------:R-:W1:Y:S01]  /*7320*/  S2UR UR22, SR_CTAID.X ;  /* 0x00000000001679c3 */ /* 0x000e620000002500 */
[----:B0-----:R-:W-:Y:S02]  /*7330*/  MOV R90, UR5 ;  /* 0x00000005005a7c02 */ /* 0x001fe40008000f00 */
[----:B-1----:R-:W-:-:S05]  /*7340*/  MOV R86, UR22 ;  /* 0x0000001600567c02 */ /* 0x002fca0008000f00 */
[----:B------:R-:W-:-:S04]  /*7350*/  IMAD R5, R86, UR20, R90 ;  /* 0x0000001456057c24 */ /* 0x000fc8000f8e025a */
[----:B------:R-:W-:-:S04]  /*7360*/  IMAD R5, R5, R92, RZ ;  /* 0x0000005c05057224 */ /* 0x000fc800078e02ff */
[----:B------:R-:W-:-:S05]  /*7370*/  IMAD R5, R5, UR21, RZ ;  /* 0x0000001505057c24 */ /* 0x000fca000f8e02ff */
[----:B------:R-:W-:Y:S02]  /*7380*/  SHF.R.S32.HI R7, RZ, 0x1f, R5 ;  /* 0x0000001fff077819 */ /* 0x000fe40000011405 */
[----:B------:R-:W-:-:S04]  /*7390*/  IADD3 R5, P0, R4, R5, RZ ;  /* 0x0000000504057210 */ /* 0x000fc80007f1e0ff */
[----:B------:R-:W-:Y:S02]  /*73a0*/  LEA.HI.X.SX32 R6, R4, R7, 0x1, P0 ;  /* 0x0000000704067211 */ /* 0x000fe400000f0eff */
[----:B------:R-:W-:Y:S02]  /*73b0*/  LEA R4, P0, R5, R18, 0x4 ;  /* 0x0000001205047211 */ /* 0x000fe400078020ff */
[----:B------:R-:W-:Y:S02]  /*73c0*/  LEA R7, R93, UR4, 0x4 ;  /* 0x000000045d077c11 */ /* 0x000fe4000f8e20ff */
[----:B------:R-:W-:-:S03]  /*73d0*/  LEA.HI.X R5, R5, R19, R6, 0x4, P0 ;  /* 0x0000001305057211 */ /* 0x000fc600000f2406 */
[----:B------:R0:W-:Y:S04]  /*73e0*/  STS.128 [R7+0x10c0], R8 ;  /* 0x0010c00807007388 */ /* 0x0001e80000000c00 */
[----:B------:R0:W-:Y:S02]  /*73f0*/  STG.E.128 desc[UR6][R4.64], R8 ;  /* 0x0000000804007986 */ /* 0x0001e4000c101d06 */
.L_x_1476:
[----:B------:R-:W-:Y:S05]  /*7400*/  BSYNC B0 ;  /* 0x0000000000007941 */ /* 0x000fea0003800000 */
.L_x_1475:
[-C--:B0-----:R-:W-:Y:S01]  /*7410*/  FMUL.FTZ R5, R100, R165.reuse ;  /* 0x000000a564057220 */ /* 0x081fe20000410000 */
[----:B------:R-:W-:Y:S01]  /*7420*/  FFMA.FTZ R129, R98, R165, R129 ;  /* 0x000000a562817223 */ /* 0x000fe20000010081 */
[----:B------:R-:W-:Y:S01]  /*7430*/  FMUL.FTZ R172, R172, R13 ;  /* 0x0000000dacac7220 */ /* 0x000fe20000410000 */
[----:B------:R-:W-:Y:S01]  /*7440*/  FMUL.FTZ R4, R179, R27 ;  /* 0x0000001bb3047220 */ /* 0x000fe20000410000 */
[----:B------:R-:W-:Y:S01]  /*7450*/  FFMA.FTZ R5, R98, R183, -R5 ;  /* 0x000000b762057223 */ /* 0x000fe20000010805 */
[----:B------:R-:W-:Y:S01]  /*7460*/  FADD.FTZ R129, RZ, R129 ;  /* 0x00000081ff817221 */ /* 0x000fe20000010000 */
[----:B------:R-:W-:Y:S01]  /*7470*/  IADD3 R93, R93, 0x1, RZ ;  /* 0x000000015d5d7810 */ /* 0x000fe20007ffe0ff */
[----:B------:R-:W-:Y:S01]  /*7480*/  FFMA.FTZ R4, R177, R26, -R4 ;  /* 0x0000001ab1047223 */ /* 0x000fe20000010804 */
[----:B------:R-:W-:Y:S01]  /*7490*/  FADD.FTZ R9, R96, R5 ;  /* 0x0000000560097221 */ /* 0x000fe20000010000 */
[----:B------:R-:W-:Y:S01]  /*74a0*/  FMUL.FTZ R5, R106, R129 ;  /* 0x000000816a057220 */ /* 0x000fe20000410000 */
[----:B------:R-:W-:Y:S01]  /*74b0*/  ISETP.GE.AND P0, PT, R93, UR21, PT ;  /* 0x000000155d007c0c */ /* 0x000fe2000bf06270 */
[----:B------:R-:W-:Y:S01]  /*74c0*/  FFMA.FTZ R119, R4, 2, R119 ;  /* 0x4000000004777823 */ /* 0x000fe20000010077 */
[-C--:B------:R-:W-:Y:S01]  /*74d0*/  FMUL.FTZ R7, R106, R9.reuse ;  /* 0x000000096a077220 */ /* 0x080fe20000410000 */
[----:B------:R-:W-:Y:S01]  /*74e0*/  FFMA.FTZ R5, R104, R9, -R5 ;  /* 0x0000000968057223 */ /* 0x000fe20000010805 */
[----:B------:R-:W-:Y:S01]  /*74f0*/  FMUL.FTZ R4, R122, R141 ;  /* 0x0000008d7a047220 */ /* 0x000fe20000410000 */
[----:B------:R-:W-:Y:S01]  /*7500*/  FMUL.FTZ R15, R184, R15 ;  /* 0x0000000fb80f7220 */ /* 0x000fe20000410000 */
[----:B------:R-:W-:Y:S01]  /*7510*/  FFMA.FTZ R7, R104, R129, R7 ;  /* 0x0000008168077223 */ /* 0x000fe20000010007 */
[----:B------:R-:W-:Y:S01]  /*7520*/  FADD.FTZ R11, R102, R5 ;  /* 0x00000005660b7221 */ /* 0x000fe20000010000 */
[----:B------:R-:W-:Y:S01]  /*7530*/  FFMA.FTZ R4, R185, R139, -R4 ;  /* 0x0000008bb9047223 */ /* 0x000fe20000010804 */
[----:B------:R-:W-:Y:S01]  /*7540*/  FMUL.FTZ R163, R180, R163 ;  /* 0x000000a3b4a37220 */ /* 0x000fe20000410000 */
[----:B------:R-:W-:Y:S01]  /*7550*/  FADD.FTZ R13, RZ, R7 ;  /* 0x00000007ff0d7221 */ /* 0x000fe20000010000 */
[----:B------:R-:W-:Y:S01]  /*7560*/  FMUL.FTZ R7, R0, R11 ;  /* 0x0000000b00077220 */ /* 0x000fe20000410000 */
[----:B------:R-:W-:Y:S01]  /*7570*/  FFMA.FTZ R113, R4, 2, R113 ;  /* 0x4000000004717823 */ /* 0x000fe20000010071 */
[----:B------:R-:W-:Y:S01]  /*7580*/  FMUL.FTZ R181, R181, R144 ;  /* 0x00000090b5b57220 */ /* 0x000fe20000410000 */
[-C--:B------:R-:W-:Y:S01]  /*7590*/  FMUL.FTZ R5, R0, R13.reuse ;  /* 0x0000000d00057220 */ /* 0x080fe20000410000 */
[----:B------:R-:W-:Y:S01]  /*75a0*/  FFMA.FTZ R7, R146, R13, R7 ;  /* 0x0000000d92077223 */ /* 0x000fe20000010007 */
[----:B------:R-:W-:Y:S01]  /*75b0*/  FMUL.FTZ R171, R132, R171 ;  /* 0x000000ab84ab7220 */ /* 0x000fe20000410000 */
[----:B------:R-:W-:Y:S01]  /*75c0*/  FMUL.FTZ R138, R165, R138 ;  /* 0x0000008aa58a7220 */ /* 0x000fe20000410000 */
[----:B------:R-:W-:Y:S01]  /*75d0*/  FFMA.FTZ R146, R146, R11, -R5 ;  /* 0x0000000b92927223 */ /* 0x000fe20000010805 */
[----:B------:R-:W-:Y:S01]  /*75e0*/  FADD.FTZ R6, RZ, R7 ;  /* 0x00000007ff067221 */ /* 0x000fe20000010000 */
[----:B------:R-:W-:Y:S01]  /*75f0*/  FMUL.FTZ R136, R129, R136 ;  /* 0x0000008881887220 */ /* 0x000fe20000410000 */
[----:B------:R-:W-:Y:S01]  /*7600*/  FMUL.FTZ R134, R13, R134 ;  /* 0x000000860d867220 */ /* 0x000fe20000410000 */
[----:B------:R-:W-:Y:S01]  /*7610*/  FADD.FTZ R145, R145, R146 ;  /* 0x0000009291917221 */ /* 0x000fe20000010000 */
[C---:B------:R-:W-:Y:S01]  /*7620*/  FMUL.FTZ R5, R147.reuse, R6 ;  /* 0x0000000693057220 */ /* 0x040fe20000410000 */
[----:B------:R-:W-:Y:S01]  /*7630*/  FMUL.FTZ R176, R6, R176 ;  /* 0x000000b006b07220 */ /* 0x000fe20000410000 */
[----:B------:R-:W-:Y:S01]  /*7640*/  FFMA.FTZ R142, R142, R159, -R173 ;  /* 0x0000009f8e8e7223 */ /* 0x000fe200000108ad */
[-C--:B------:R-:W-:Y:S01]  /*7650*/  FMUL.FTZ R147, R147, R145.reuse ;  /* 0x0000009193937220 */ /* 0x080fe20000410000 */
[----:B------:R-:W-:Y:S01]  /*7660*/  FFMA.FTZ R0, R148, R145, -R5 ;  /* 0x0000009194007223 */ /* 0x000fe20000010805 */
[----:B------:R-:W-:Y:S01]  /*7670*/  FFMA.FTZ R12, R175, R12, -R172 ;  /* 0x0000000caf0c7223 */ /* 0x000fe200000108ac */
[----:B------:R-:W-:Y:S01]  /*7680*/  FFMA.FTZ R14, R178, R14, -R15 ;  /* 0x0000000eb20e7223 */ /* 0x000fe2000001080f */
[----:B------:R-:W-:Y:S01]  /*7690*/  FFMA.FTZ R147, R148, R6, R147 ;  /* 0x0000000694937223 */ /* 0x000fe20000010093 */
[----:B------:R-:W-:Y:S01]  /*76a0*/  FADD.FTZ R149, R149, R0 ;  /* 0x0000000095957221 */ /* 0x000fe20000010000 */
[----:B------:R-:W-:Y:S01]  /*76b0*/  FFMA.FTZ R182, R182, R161, -R163 ;  /* 0x000000a1b6b67223 */ /* 0x000fe200000108a3 */
[----:B------:R-:W-:Y:S01]  /*76c0*/  FFMA.FTZ R120, R120, R143, -R181 ;  /* 0x0000008f78787223 */ /* 0x000fe200000108b5 */
[----:B------:R-:W-:Y:S01]  /*76d0*/  FADD.FTZ R147, RZ, R147 ;  /* 0x00000093ff937221 */ /* 0x000fe20000010000 */
[----:B------:R-:W-:Y:S01]  /*76e0*/  FMUL.FTZ R0, R150, R149 ;  /* 0x0000009596007220 */ /* 0x000fe20000410000 */
[----:B------:R-:W-:Y:S01]  /*76f0*/  FFMA.FTZ R140, R124, R140, -R171 ;  /* 0x0000008c7c8c7223 */ /* 0x000fe200000108ab */
[----:B------:R-:W-:Y:S01]  /*7700*/  FFMA.FTZ R138, R183, R137, -R138 ;  /* 0x00000089b78a7223 */ /* 0x000fe2000001088a */
[-C--:B------:R-:W-:Y:S01]  /*7710*/  FMUL.FTZ R150, R150, R147.reuse ;  /* 0x0000009396967220 */ /* 0x080fe20000410000 */
[----:B------:R-:W-:Y:S01]  /*7720*/  FFMA.FTZ R0, R151, R147, R0 ;  /* 0x0000009397007223 */ /* 0x000fe20000010000 */
[----:B------:R-:W-:Y:S01]  /*7730*/  FMUL.FTZ R169, R147, R169 ;  /* 0x000000a993a97220 */ /* 0x000fe20000410000 */
[----:B------:R-:W-:Y:S01]  /*7740*/  FFMA.FTZ R136, R9, R135, -R136 ;  /* 0x0000008709887223 */ /* 0x000fe20000010888 */
[----:B------:R-:W-:Y:S01]  /*7750*/  FFMA.FTZ R151, R151, R149, -R150 ;  /* 0x0000009597977223 */ /* 0x000fe20000010896 */
[----:B------:R-:W-:Y:S01]  /*7760*/  FADD.FTZ R4, RZ, R0 ;  /* 0x00000000ff047221 */ /* 0x000fe20000010000 */
[----:B------:R-:W-:Y:S01]  /*7770*/  FFMA.FTZ R134, R11, R133, -R134 ;  /* 0x000000850b867223 */ /* 0x000fe20000010886 */
[----:B------:R-:W-:Y:S01]  /*7780*/  FFMA.FTZ R176, R145, R131, -R176 ;  /* 0x0000008391b07223 */ /* 0x000fe200000108b0 */
[----:B------:R-:W-:Y:S01]  /*7790*/  FADD.FTZ R152, R152, R151 ;  /* 0x0000009798987221 */ /* 0x000fe20000010000 */
[----:B------:R-:W-:Y:S01]  /*77a0*/  FMUL.FTZ R5, R153, R4 ;  /* 0x0000000499057220 */ /* 0x000fe20000410000 */
[----:B------:R-:W-:Y:S01]  /*77b0*/  FMUL.FTZ R167, R4, R167 ;  /* 0x000000a704a77220 */ /* 0x000fe20000410000 */
[----:B------:R-:W-:Y:S01]  /*77c0*/  FFMA.FTZ R116, R149, R116, -R169 ;  /* 0x0000007495747223 */ /* 0x000fe200000108a9 */
[-C--:B------:R-:W-:Y:S01]  /*77d0*/  FMUL.FTZ R153, R153, R152.reuse ;  /* 0x0000009899997220 */ /* 0x080fe20000410000 */
[----:B------:R-:W-:Y:S01]  /*77e0*/  FFMA.FTZ R0, R154, R152, -R5 ;  /* 0x000000989a007223 */ /* 0x000fe20000010805 */
[----:B------:R-:W-:Y:S01]  /*77f0*/  FFMA.FTZ R114, R152, R114, -R167 ;  /* 0x0000007298727223 */ /* 0x000fe200000108a7 */
[----:B------:R-:W-:Y:S01]  /*7800*/  FFMA.FTZ R127, R142, 2, R127 ;  /* 0x400000008e7f7823 */ /* 0x000fe2000001007f */
[----:B------:R-:W-:Y:S01]  /*7810*/  FFMA.FTZ R153, R154, R4, R153 ;  /* 0x000000049a997223 */ /* 0x000fe20000010099 */
[----:B------:R-:W-:Y:S01]  /*7820*/  FADD.FTZ R155, R155, R0 ;  /* 0x000000009b9b7221 */ /* 0x000fe20000010000 */
[----:B------:R-:W-:Y:S01]  /*7830*/  FFMA.FTZ R125, R12, 2, R125 ;  /* 0x400000000c7d7823 */ /* 0x000fe2000001007d */
[----:B------:R-:W-:Y:S01]  /*7840*/  FFMA.FTZ R123, R14, 2, R123 ;  /* 0x400000000e7b7823 */ /* 0x000fe2000001007b */
[----:B------:R-:W-:Y:S01]  /*7850*/  FADD.FTZ R153, RZ, R153 ;  /* 0x00000099ff997221 */ /* 0x000fe20000010000 */
[----:B------:R-:W-:Y:S01]  /*7860*/  FMUL.FTZ R0, R156, R155 ;  /* 0x0000009b9c007220 */ /* 0x000fe20000410000 */
[----:B------:R-:W-:Y:S01]  /*7870*/  FFMA.FTZ R121, R182, 2, R121 ;  /* 0x40000000b6797823 */ /* 0x000fe20000010079 */
[----:B------:R-:W-:Y:S01]  /*7880*/  FFMA.FTZ R117, R120, 2, R117 ;  /* 0x4000000078757823 */ /* 0x000fe20000010075 */
[-C--:B------:R-:W-:Y:S01]  /*7890*/  FMUL.FTZ R156, R156, R153.reuse ;  /* 0x000000999c9c7220 */ /* 0x080fe20000410000 */
[----:B------:R-:W-:Y:S01]  /*78a0*/  FFMA.FTZ R0, R157, R153, R0 ;  /* 0x000000999d007223 */ /* 0x000fe20000010000 */
[----:B------:R-:W-:Y:S01]  /*78b0*/  FMUL.FTZ R5, R153, R164 ;  /* 0x000000a499057220 */ /* 0x000fe20000410000 */
[----:B------:R-:W-:Y:S01]  /*78c0*/  FFMA.FTZ R115, R140, 2, R115 ;  /* 0x400000008c737823 */ /* 0x000fe20000010073 */
[----:B------:R-:W-:Y:S01]  /*78d0*/  FFMA.FTZ R157, R157, R155, -R156 ;  /* 0x0000009b9d9d7223 */ /* 0x000fe2000001089c */
[----:B------:R-:W-:Y:S01]  /*78e0*/  FADD.FTZ R0, RZ, R0 ;  /* 0x00000000ff007221 */ /* 0x000fe20000010000 */
[----:B------:R-:W-:Y:S01]  /*78f0*/  FFMA.FTZ R118, R155, R118, -R5 ;  /* 0x000000769b767223 */ /* 0x000fe20000010805 */
[----:B------:R-:W-:Y:S01]  /*7900*/  FFMA.FTZ R111, R138, 2, R111 ;  /* 0x400000008a6f7823 */ /* 0x000fe2000001006f */
[----:B------:R-:W-:Y:S01]  /*7910*/  FADD.FTZ R158, R158, R157 ;  /* 0x0000009d9e9e7221 */ /* 0x000fe20000010000 */
        /* <DEDUP_REMOVED lines=9> */
[----:B------:R-:W-:Y:S06]  /*79b0*/  @!P0 BRA `(.L_x_1477) ;  /* 0xffffffc000988947 */ /* 0x000fec000383ffff */
.L_x_1474:
[----:B------:R-:W-:Y:S01]  /*79c0*/  BAR.SYNC.DEFER_BLOCKING 0x0 ;  /* 0x0000000000007b1d */ /* 0x000fe20000010000 */
[----:B------:R-:W-:-:S05]  /*79d0*/  ISETP.NE.AND P0, PT, R94, RZ, PT ;  /* 0x000000ff5e00720c */ /* 0x000fca0003f05270 */
[----:B------:R-:W-:Y:S08]  /*79e0*/  BSSY B0, `(.L_x_1478) ;  /* 0x000003c000007945 */ /* 0x000ff00003800000 */
        /* <DEDUP_REMOVED lines=59> */
.L_x_1479:
[----:B------:R-:W-:Y:S05]  /*7da0*/  BSYNC B0 ;  /* 0x0000000000007941 */ /* 0x000fea0003800000 */
.L_x_1478:
[----:B------:R-:W-:Y:S01]  /*7db0*/  ULDC.64 UR4, c[0x0][0x2b8] ;  /* 0x0000ae0000047ab9 */ /* 0x000fe20000000a00 */
[--C-:B------:R-:W-:Y:S01]  /*7dc0*/  LOP3.LUT R6, R85, 0x40, R84.reuse, 0xfe, !PT ;  /* 0x0000004055067812 */ /* 0x100fe200078efe54 */
[----:B------:R-:W-:Y:S01]  /*7dd0*/  IMAD R7, R89, UR4, RZ ;  /* 0x0000000459077c24 */ /* 0x000fe2000f8e02ff */
[----:B------:R-:W-:Y:S02]  /*7de0*/  MOV R5, R31 ;  /* 0x0000001f00057202 */ /* 0x000fe40000000f00 */
[-C--:B------:R-:W-:Y:S01]  /*7df0*/  ISETP.GE.AND P4, PT, R6, R29.reuse, PT ;  /* 0x0000001d0600720c */ /* 0x080fe20003f86270 */
[C---:B------:R-:W-:Y:S01]  /*7e00*/  IMAD R6, R90.reuse, UR5, R7 ;  /* 0x000000055a067c24 */ /* 0x040fe2000f8e0207 */
[----:B------:R-:W-:Y:S01]  /*7e10*/  LOP3.LUT R0, R85, 0x20, R84, 0xfe, !PT ;  /* 0x0000002055007812 */ /* 0x000fe200078efe54 */
[----:B------:R-:W-:Y:S01]  /*7e20*/  IMAD.WIDE.U32 R4, R90, UR4, R4 ;  /* 0x000000045a047c25 */ /* 0x000fe2000f8e0004 */
[----:B------:R-:W-:Y:S01]  /*7e30*/  SHF.L.U32 R7, R80, 0x9, RZ ;  /* 0x0000000950077819 */ /* 0x000fe200000006ff */
[----:B------:R-:W-:Y:S01]  /*7e40*/  ULDC.64 UR4, c[0x0][0x308] ;  /* 0x0000c20000047ab9 */ /* 0x000fe20000000a00 */
[----:B------:R-:W-:-:S02]  /*7e50*/  ISETP.GE.AND P3, PT, R0, R29, PT ;  /* 0x0000001d0000720c */ /* 0x000fc40003f66270 */
[----:B0-----:R-:W-:Y:S02]  /*7e60*/  SHF.R.S32.HI R9, RZ, 0x1f, R7 ;  /* 0x0000001fff097819 */ /* 0x001fe40000011407 */
[----:B------:R-:W-:Y:S02]  /*7e70*/  IADD3 R0, P1, R7, R4, RZ ;  /* 0x0000000407007210 */ /* 0x000fe40007f3e0ff */
[----:B------:R-:W-:Y:S01]  /*7e80*/  LEA R7, P0, R82, UR4, 0x2 ;  /* 0x0000000452077c11 */ /* 0x000fe2000f8010ff */
[----:B------:R-:W-:Y:S01]  /*7e90*/  ULDC UR4, c[0x0][0x224] ;  /* 0x0000890000047ab9 */ /* 0x000fe20000000800 */
[C-C-:B------:R-:W-:Y:S02]  /*7ea0*/  LOP3.LUT R8, R85.reuse, 0x60, R84.reuse, 0xfe, !PT ;  /* 0x0000006055087812 */ /* 0x140fe400078efe54 */
[----:B------:R-:W-:Y:S02]  /*7eb0*/  LOP3.LUT R10, R85, 0x80, R84, 0xfe, !PT ;  /* 0x00000080550a7812 */ /* 0x000fe400078efe54 */
[----:B------:R-:W-:-:S02]  /*7ec0*/  IADD3.X R5, R9, R6, R5, P1, !PT ;  /* 0x0000000609057210 */ /* 0x000fc40000ffe405 */
[----:B------:R-:W-:Y:S02]  /*7ed0*/  LEA.HI.X R6, R82, UR5, R81, 0x2, P0 ;  /* 0x0000000552067c11 */ /* 0x000fe400080f1451 */
[----:B------:R-:W-:Y:S02]  /*7ee0*/  LEA R4, P0, R0, R7, 0x2 ;  /* 0x0000000700047211 */ /* 0x000fe400078010ff */
[-C--:B------:R-:W-:Y:S02]  /*7ef0*/  ISETP.GE.AND P5, PT, R8, R29.reuse, PT ;  /* 0x0000001d0800720c */ /* 0x080fe40003fa6270 */
[----:B------:R-:W-:Y:S02]  /*7f00*/  ISETP.GE.AND P6, PT, R10, R29, PT ;  /* 0x0000001d0a00720c */ /* 0x000fe40003fc6270 */
[----:B------:R-:W-:Y:S02]  /*7f10*/  LOP3.LUT R8, R85, 0xa0, R84, 0xfe, !PT ;  /* 0x000000a055087812 */ /* 0x000fe400078efe54 */
[----:B------:R-:W-:-:S02]  /*7f20*/  LEA.HI.X R5, R0, R6, R5, 0x2, P0 ;  /* 0x0000000600057211 */ /* 0x000fc400000f1405 */
[-C--:B------:R-:W-:Y:S02]  /*7f30*/  ISETP.GE.AND P0, PT, R8, R29.reuse, PT ;  /* 0x0000001d0800720c */ /* 0x080fe40003f06270 */
[C-C-:B------:R-:W-:Y:S01]  /*7f40*/  LOP3.LUT R0, R85.reuse, 0x100, R84.reuse, 0xfe, !PT ;  /* 0x0000010055007812 */ /* 0x140fe200078efe54 */
[----:B------:R-:W-:Y:S01]  /*7f50*/  @!P3 STG.E desc[UR6][R4.64+0x80], R75 ;  /* 0x0000804b0400b986 */ /* 0x000fe2000c101906 */
[C-C-:B------:R-:W-:Y:S02]  /*7f60*/  LOP3.LUT R6, R85.reuse, 0x120, R84.reuse, 0xfe, !PT ;  /* 0x0000012055067812 */ /* 0x140fe400078efe54 */
[C-C-:B------:R-:W-:Y:S01]  /*7f70*/  LOP3.LUT R10, R85.reuse, 0xc0, R84.reuse, 0xfe, !PT ;  /* 0x000000c0550a7812 */ /* 0x140fe200078efe54 */
[----:B------:R-:W-:Y:S01]  /*7f80*/  @!P4 STG.E desc[UR6][R4.64+0x100], R13 ;  /* 0x0001000d0400c986 */ /* 0x000fe2000c101906 */
[-C--:B------:R-:W-:Y:S02]  /*7f90*/  ISETP.GE.AND P3, PT, R0, R29.reuse, PT ;  /* 0x0000001d0000720c */ /* 0x080fe40003f66270 */
[----:B------:R-:W-:Y:S01]  /*7fa0*/  LOP3.LUT R0, R85, 0x140, R84, 0xfe, !PT ;  /* 0x0000014055007812 */ /* 0x000fe200078efe54 */
[----:B------:R-:W-:Y:S01]  /*7fb0*/  @!P5 STG.E desc[UR6][R4.64+0x180], R73 ;  /* 0x000180490400d986 */ /* 0x000fe2000c101906 */
[----:B------:R-:W-:-:S02]  /*7fc0*/  ISETP.GE.AND P4, PT, R6, R29, PT ;  /* 0x0000001d0600720c */ /* 0x000fc40003f86270 */
[-C--:B------:R-:W-:Y:S01]  /*7fd0*/  ISETP.GE.AND P1, PT, R10, R29.reuse, PT ;  /* 0x0000001d0a00720c */ /* 0x080fe20003f26270 */
[----:B------:R-:W-:Y:S01]  /*7fe0*/  @!P6 STG.E desc[UR6][R4.64+0x200], R15 ;  /* 0x0002000f0400e986 */ /* 0x000fe2000c101906 */
[C-C-:B------:R-:W-:Y:S02]  /*7ff0*/  LOP3.LUT R6, R85.reuse, 0x160, R84.reuse, 0xfe, !PT ;  /* 0x0000016055067812 */ /* 0x140fe400078efe54 */
[C-C-:B------:R-:W-:Y:S01]  /*8000*/  LOP3.LUT R12, R85.reuse, 0xe0, R84.reuse, 0xfe, !PT ;  /* 0x000000e0550c7812 */ /* 0x140fe200078efe54 */
[----:B------:R-:W-:Y:S01]  /*8010*/  @!P0 STG.E desc[UR6][R4.64+0x280], R71 ;  /* 0x0002804704008986 */ /* 0x000fe2000c101906 */
[-C--:B------:R-:W-:Y:S02]  /*8020*/  ISETP.GE.AND P5, PT, R0, R29.reuse, PT ;  /* 0x0000001d0000720c */ /* 0x080fe40003fa6270 */
[----:B------:R-:W-:Y:S01]  /*8030*/  LOP3.LUT R0, R85, 0x180, R84, 0xfe, !PT ;  /* 0x0000018055007812 */ /* 0x000fe200078efe54 */
[----:B------:R0:W-:Y:S01]  /*8040*/  @!P3 STG.E desc[UR6][R4.64+0x400], R21 ;  /* 0x000400150400b986 */ /* 0x0001e2000c101906 */
        /* <DEDUP_REMOVED lines=10> */
[----:B------:R-:W-:Y:S01]  /*80f0*/  IADD3 R80, R80, 0x1, RZ ;  /* 0x0000000150507810 */ /* 0x000fe20007ffe0ff */
[----:B------:R1:W-:Y:S01]  /*8100*/  @!P6 STG.E desc[UR6][R4.64+0x580], R65 ;  /* 0x000580410400e986 */ /* 0x0003e2000c101906 */
[----:B------:R-:W-:-:S03]  /*8110*/  ISETP.GE.AND P3, PT, R6, R29, PT ;  /* 0x0000001d0600720c */ /* 0x000fc60003f66270 */
[----:B------:R1:W-:Y:S01]  /*8120*/  @!P2 STG.E desc[UR6][R4.64+0x380], R69 ;  /* 0x000380450400a986 */ /* 0x0003e2000c101906 */
[----:B------:R-:W-:-:S03]  /*8130*/  ISETP.GE.AND P2, PT, R0, R29, PT ;  /* 0x0000001d0000720c */ /* 0x000fc60003f46270 */
[----:B------:R1:W-:Y:S01]  /*8140*/  @!P0 STG.E desc[UR6][R4.64+0x600], R25 ;  /* 0x0006001904008986 */ /* 0x0003e2000c101906 */
[----:B------:R-:W-:-:S03]  /*8150*/  ISETP.GE.AND P0, PT, R80, UR4, PT ;  /* 0x0000000450007c0c */ /* 0x000fc6000bf06270 */
[----:B------:R1:W-:Y:S01]  /*8160*/  @!P1 STG.E desc[UR6][R4.64+0x680], R63 ;  /* 0x0006803f04009986 */ /* 0x0003e2000c101906 */
[----:B0-----:R-:W-:-:S03]  /*8170*/  IADD3 R21, P1, R16, 0x800, RZ ;  /* 0x0000080010157810 */ /* 0x001fc60007f3e0ff */
[----:B------:R1:W-:Y:S01]  /*8180*/  @!P3 STG.E desc[UR6][R4.64+0x780], R61 ;  /* 0x0007803d0400b986 */ /* 0x0003e2000c101906 */
[----:B------:R-:W-:Y:S02]  /*8190*/  IADD3 R79, P3, R79, 0x1000, RZ ;  /* 0x000010004f4f7810 */ /* 0x000fe40007f7e0ff */
[----:B------:R-:W-:Y:S01]  /*81a0*/  IADD3.X R48, RZ, R17, RZ, P1, !PT ;  /* 0x00000011ff307210 */ /* 0x000fe20000ffe4ff */
[----:B------:R1:W-:Y:S01]  /*81b0*/  @!P2 STG.E desc[UR6][R4.64+0x700], R27 ;  /* 0x0007001b0400a986 */ /* 0x0003e2000c101906 */
[----:B------:R-:W-:Y:S02]  /*81c0*/  IADD3 R0, P2, R2, 0x800, RZ ;  /* 0x0000080002007810 */ /* 0x000fe40007f5e0ff */
[----:B------:R-:W-:Y:S02]  /*81d0*/  IADD3.X R78, RZ, R78, RZ, P3, !PT ;  /* 0x0000004eff4e7210 */ /* 0x000fe40001ffe4ff */
[----:B------:R-:W-:Y:S01]  /*81e0*/  IADD3.X R3, RZ, R3, RZ, P2, !PT ;  /* 0x00000003ff037210 */ /* 0x000fe200017fe4ff */
[----:B------:R-:W-:Y:S08]  /*81f0*/  @!P0 BRA `(.L_x_1480) ;  /* 0xffffff8400108947 */ /* 0x000ff0000383ffff */
[----:B------:R-:W-:Y:S05]  /*8200*/  EXIT ;  /* 0x000000000000794d */ /* 0x000fea0003800000 */
.L_x_1481:
        /* <DEDUP_REMOVED lines=15> */
.L_x_5194:


//--------------------- .text._Z25selective_scan_fwd_kernelI32Selective_Scan_fwd_kernel_traitsILi32ELi16ELi1ELb0ELb0ELb1ELb1EfN3c107complexIfEEEEv13SSMParamsBase --------------------------
	.section	.text._Z25selective_scan_fwd_kernelI32Selective_Scan_fwd_kernel_traitsILi32ELi16ELi1ELb0ELb0ELb1ELb1EfN3c107complexIfEEEEv13SSMParamsBase,"ax",@progbits
	.align	128
        .global         _Z25selective_scan_fwd_kernelI32Selective_Scan_fwd_kernel_traitsILi32ELi16ELi1ELb0ELb0ELb1ELb1EfN3c107complexIfEEEEv13SSMParamsBase
        .type           _Z25selective_scan_fwd_kernelI32Selective_Scan_fwd_kernel_traitsILi32ELi16ELi1ELb0ELb0ELb1ELb1EfN3c107complexIfEEEEv13SSMParamsBase,@function
        .size           _Z25selective_scan_fwd_kernelI32Selective_Scan_fwd_kernel_traitsILi32ELi16ELi1ELb0ELb0ELb1ELb1EfN3c107complexIfEEEEv13SSMParamsBase,(.L_x_5195 - _Z25selective_scan_fwd_kernelI32Selective_Scan_fwd_kernel_traitsILi32ELi16ELi1ELb0ELb0ELb1ELb1EfN3c107complexIfEEEEv13SSMParamsBase)
        .other          _Z25selective_scan_fwd_kernelI32Selective_Scan_fwd_kernel_traitsILi32ELi16ELi1ELb0ELb0ELb1ELb1EfN3c107complexIfEEEEv13SSMParamsBase,@"STO_CUDA_ENTRY STV_DEFAULT"
_Z25selective_scan_fwd_kernelI32Selective_Scan_fwd_kernel_traitsILi32ELi16ELi1ELb0ELb0ELb1ELb1EfN3c107complexIfEEEEv13SSMParamsBase:
.text._Z25selective_scan_fwd_kernelI32Selective_Scan_fwd_kernel_traitsILi32ELi16ELi1ELb0ELb0ELb1ELb1EfN3c107complexIfEEEEv13SSMParamsBase:
        /* <DEDUP_REMOVED lines=100> */
.L_x_1522:
[----:B0-----:R-:W0:Y:S01]  /*0640*/  LDC R77, c[0x0][0x218] ;  /* 0x00008600ff4d7b82 */ /* 0x001e220000000800 */
[----:B------:R-:W-:Y:S01]  /*0650*/  HFMA2.MMA R5, -RZ, RZ, 0, 0 ;  /* 0x00000000ff057435 */ /* 0x000fe200000001ff */
        /* <DEDUP_REMOVED lines=278> */
.L_x_1483:
[----:B------:R-:W-:Y:S05]  /*17c0*/  BSYNC B0 ;  /* 0x0000000000007941 */ /* 0x000fea0003800000 */
.L_x_1482:
        /* <DEDUP_REMOVED lines=37> */
.L_x_1485:
[----:B------:R-:W-:Y:S05]  /*1a20*/  BSYNC B0 ;  /* 0x0000000000007941 */ /* 0x000fea0003800000 */
.L_x_1484:
        /* <DEDUP_REMOVED lines=35> */
.L_x_1487:
[----:B------:R-:W-:Y:S05]  /*1c60*/  BSYNC B0 ;  /* 0x0000000000007941 */ /* 0x000fea0003800000 */
.L_x_1486:
        /* <DEDUP_REMOVED lines=37> */
.L_x_1489:
[----:B------:R-:W-:Y:S05]  /*1ec0*/  BSYNC B0 ;  /* 0x0000000000007941 */ /* 0x000fea0003800000 */
.L_x_1488:
        /* <DEDUP_REMOVED lines=35> */
.L_x_1491:
[----:B------:R-:W-:Y:S05]  /*2100*/  BSYNC B0 ;  /* 0x0000000000007941 */ /* 0x000fea0003800000 */
.L_x_1490:
        /* <DEDUP_REMOVED lines=37> */
.L_x_1493:
[----:B------:R-:W-:Y:S05]  /*2360*/  BSYNC B0 ;  /* 0x0000000000007941 */ /* 0x000fea0003800000 */
.L_x_1492:
        /* <DEDUP_REMOVED lines=35> */
.L_x_1495:
[----:B------:R-:W-:Y:S05]  /*25a0*/  BSYNC B0 ;  /* 0x0000000000007941 */ /* 0x000fea0003800000 */
.L_x_1494:
        /* <DEDUP_REMOVED lines=37> */
.L_x_1497:
[----:B------:R-:W-:Y:S05]  /*2800*/  BSYNC B0 ;  /* 0x0000000000007941 */ /* 0x000fea0003800000 */
.L_x_1496:
        /* <DEDUP_REMOVED lines=35> */
.L_x_1499:
[----:B------:R-:W-:Y:S05]  /*2a40*/  BSYNC B0 ;  /* 0x0000000000007941 */ /* 0x000fea0003800000 */
.L_x_1498:
        /* <DEDUP_REMOVED lines=41> */
.L_x_1501:
[----:B------:R-:W-:Y:S05]  /*2ce0*/  BSYNC B0 ;  /* 0x0000000000007941 */ /* 0x000fea0003800000 */
.L_x_1500:
        /* <DEDUP_REMOVED lines=33> */
.L_x_1503:
[----:B------:R-:W-:Y:S05]  /*2f00*/  BSYNC B0 ;  /* 0x0000000000007941 */ /* 0x000fea0003800000 */
.L_x_1502:
        /* <DEDUP_REMOVED lines=33> */
.L_x_1505:
[----:B------:R-:W-:Y:S05]  /*3120*/  BSYNC B0 ;  /* 0x0000000000007941 */ /* 0x000fea0003800000 */
.L_x_1504:
        /* <DEDUP_REMOVED lines=33> */
.L_x_1507:
[----:B------:R-:W-:Y:S05]  /*3340*/  BSYNC B0 ;  /* 0x0000000000007941 */ /* 0x000fea0003800000 */
.L_x_1506:
        /* <DEDUP_REMOVED lines=33> */
.L_x_1509:
[----:B------:R-:W-:Y:S05]  /*3560*/  BSYNC B0 ;  /* 0x0000000000007941 */ /* 0x000fea0003800000 */
.L_x_1508:
        /* <DEDUP_REMOVED lines=33> */
.L_x_1511:
[----:B------:R-:W-:Y:S05]  /*3780*/  BSYNC B0 ;  /* 0x0000000000007941 */ /* 0x000fea0003800000 */
.L_x_1510:
        /* <DEDUP_REMOVED lines=33> */
.L_x_1513:
[----:B------:R-:W-:Y:S05]  /*39a0*/  BSYNC B0 ;  /* 0x0000000000007941 */ /* 0x000fea0003800000 */
.L_x_1512:
        /* <DEDUP_REMOVED lines=39> */
.L_x_1517:
        /* <DEDUP_REMOVED lines=894> */
.L_x_1516:
[----:B------:R-:W-:Y:S05]  /*7400*/  BSYNC B0 ;  /* 0x0000000000007941 */ /* 0x000fea0003800000 */
.L_x_1515:
        /* <DEDUP_REMOVED lines=91> */
.L_x_1514:
[----:B------:R-:W-:Y:S01]  /*79c0*/  BAR.SYNC.DEFER_BLOCKING 0x0 ;  /* 0x0000000000007b1d */ /* 0x000fe20000010000 */
[----:B------:R-:W-:Y:S02]  /*79d0*/  ISETP.NE.AND P0, PT, R94, RZ, PT ;  /* 0x000000ff5e00720c */ /* 0x000fe40003f05270 */
[----:B------:R-:W-:-:S03]  /*79e0*/  SHF.L.U32 R4, R80, 0x9, RZ ;  /* 0x0000000950047819 */ /* 0x000fc600000006ff */
[----:B------:R-:W-:Y:S01]  /*79f0*/  ULDC.64 UR8, c[0x0][0x2b0] ;  /* 0x0000ac0000087ab9 */ /* 0x000fe20000000a00 */
[----:B------:R-:W-:Y:S01]  /*7a00*/  IADD3 R6, P2, R82, R4, RZ ;  /* 0x0000000452067210 */ /* 0x000fe20007f5e0ff */
[----:B------:R-:W-:Y:S01]  /*7a10*/  IMAD.WIDE.U32 R8, R86, UR8, RZ ;  /* 0x0000000856087c25 */ /* 0x000fe2000f8e00ff */
[----:B------:R-:W-:Y:S02]  /*7a20*/  BSSY B0, `(.L_x_1518) ;  /* 0x000003a000007945 */ /* 0x000fe40003800000 */
[----:B------:R-:W-:-:S03]  /*7a30*/  MOV R12, R8 ;  /* 0x00000008000c7202 */ /* 0x000fc60000000f00 */
[----:B------:R-:W0:Y:S01]  /*7a40*/  @!P0 LDC R5, c[0x0][0x218] ;  /* 0x00008600ff058b82 */ /* 0x000e220000000800 */
[----:B------:R-:W-:Y:S04]  /*7a50*/  STS [R60], R127 ;  /* 0x0000007f3c007388 */ /* 0x000fe80000000800 */
[----:B------:R-:W-:Y:S04]  /*7a60*/  STS [R60+0x4], R125 ;  /* 0x0000047d3c007388 */ /* 0x000fe80000000800 */
[----:B------:R-:W-:Y:S04]  /*7a70*/  STS [R60+0x8], R123 ;  /* 0x0000087b3c007388 */ /* 0x000fe80000000800 */
[----:B------:R-:W-:Y:S01]  /*7a80*/  STS [R60+0xc], R121 ;  /* 0x00000c793c007388 */ /* 0x000fe20000000800 */
[----:B0-----:R-:W-:-:S03]  /*7a90*/  @!P0 IMAD R0, R80, -0x200, R5 ;  /* 0xfffffe0050008824 */ /* 0x001fc600078e0205 */
[----:B------:R-:W-:Y:S01]  /*7aa0*/  STS [R60+0x10], R119 ;  /* 0x000010773c007388 */ /* 0x000fe20000000800 */
[----:B------:R-:W-:-:S03]  /*7ab0*/  IMAD R5, R174, UR8, RZ ;  /* 0x00000008ae057c24 */ /* 0x000fc6000f8e02ff */
[----:B------:R-:W-:Y:S01]  /*7ac0*/  STS [R60+0x14], R117 ;  /* 0x000014753c007388 */ /* 0x000fe20000000800 */
[----:B------:R-:W-:Y:S01]  /*7ad0*/  IMAD R11, R86, UR9, R5 ;  /* 0x00000009560b7c24 */ /* 0x000fe2000f8e0205 */
[----:B------:R-:W-:Y:S02]  /*7ae0*/  SHF.R.S32.HI R5, RZ, 0x1f, R4 ;  /* 0x0000001fff057819 */ /* 0x000fe40000011404 */
[----:B------:R-:W-:Y:S02]  /*7af0*/  STS [R60+0x18], R115 ;  /* 0x000018733c007388 */ /* 0x000fe40000000800 */
[----:B------:R-:W-:Y:S02]  /*7b00*/  IADD3 R13, R9, R11, RZ ;  /* 0x0000000b090d7210 */ /* 0x000fe40007ffe0ff */
[----:B------:R-:W-:Y:S01]  /*7b10*/  STS [R60+0x1c], R113 ;  /* 0x00001c713c007388 */ /* 0x000fe20000000800 */
[----:B------:R-:W-:-:S03]  /*7b20*/  IADD3.X R7, R81, R5, RZ, P2, !PT ;  /* 0x0000000551077210 */ /* 0x000fc600017fe4ff */
        /* <DEDUP_REMOVED lines=41> */
.L_x_1519:
[----:B------:R-:W-:Y:S05]  /*7dc0*/  BSYNC B0 ;  /* 0x0000000000007941 */ /* 0x000fea0003800000 */
.L_x_1518:
[----:B------:R-:W-:Y:S01]  /*7dd0*/  ULDC.64 UR10, c[0x0][0x2b8] ;  /* 0x0000ae00000a7ab9 */ /* 0x000fe20000000a00 */
[----:B------:R-:W-:Y:S01]  /*7de0*/  ULDC.64 UR8, c[0x0][0x308] ;  /* 0x0000c20000087ab9 */ /* 0x000fe20000000a00 */
[----:B------:R-:W-:Y:S01]  /*7df0*/  IMAD R9, R89, UR10, RZ ;  /* 0x0000000a59097c24 */ /* 0x000fe2000f8e02ff */
[----:B------:R-:W-:Y:S01]  /*7e00*/  LEA R33, P1, R82, UR8, 0x2 ;  /* 0x0000000852217c11 */ /* 0x000fe2000f8210ff */
[C---:B0-----:R-:W-:Y:S01]  /*7e10*/  IMAD.WIDE.U32 R10, R90.reuse, UR10, R12 ;  /* 0x0000000a5a0a7c25 */ /* 0x041fe2000f8e000c */
[C-C-:B------:R-:W-:Y:S01]  /*7e20*/  LOP3.LUT R8, R85.reuse, 0x20, R84.reuse, 0xfe, !PT ;  /* 0x0000002055087812 */ /* 0x140fe200078efe54 */
[----:B------:R-:W0:Y:S01]  /*7e30*/  LDC R27, c[0x0][0x218] ;  /* 0x00008600ff1b7b82 */ /* 0x000e220000000800 */
[----:B------:R-:W-:Y:S01]  /*7e40*/  LOP3.LUT R15, R85, 0x40, R84, 0xfe, !PT ;  /* 0x00000040550f7812 */ /* 0x000fe200078efe54 */
[----:B------:R-:W-:Y:S01]  /*7e50*/  IMAD R13, R90, UR11, R9 ;  /* 0x0000000b5a0d7c24 */ /* 0x000fe2000f8e0209 */
[----:B------:R-:W-:Y:S02]  /*7e60*/  IADD3 R0, P2, R4, R10, RZ ;  /* 0x0000000a04007210 */ /* 0x000fe40007f5e0ff */
[----:B------:R-:W-:Y:S01]  /*7e70*/  LEA.HI.X R9, R82, UR9, R81, 0x2, P1 ;  /* 0x0000000952097c11 */ /* 0x000fe200088f1451 */
[----:B------:R-:W-:Y:S01]  /*7e80*/  ULDC.64 UR8, c[0x0][0x2a0] ;  /* 0x0000a80000087ab9 */ /* 0x000fe20000000a00 */
[----:B------:R-:W-:-:S02]  /*7e90*/  ISETP.GE.AND P1, PT, R8, R53, PT ;  /* 0x000000350800720c */ /* 0x000fc40003f26270 */
[----:B------:R-:W-:Y:S02]  /*7ea0*/  IADD3.X R11, R5, R13, R11, P2, !PT ;  /* 0x0000000d050b7210 */ /* 0x000fe400017fe40b */
[C---:B------:R-:W-:Y:S02]  /*7eb0*/  LEA R32, P2, R0.reuse, R33, 0x2 ;  /* 0x0000002100207211 */ /* 0x040fe400078410ff */
[C-C-:B------:R-:W-:Y:S02]  /*7ec0*/  LOP3.LUT R14, R85.reuse, 0x80, R84.reuse, 0xfe, !PT ;  /* 0x00000080550e7812 */ /* 0x140fe400078efe54 */
[----:B------:R-:W-:Y:S02]  /*7ed0*/  LEA.HI.X R33, R0, R9, R11, 0x2, P2 ;  /* 0x0000000900217211 */ /* 0x000fe400010f140b */
[----:B------:R-:W-:Y:S02]  /*7ee0*/  LOP3.LUT R0, R85, 0x60, R84, 0xfe, !PT ;  /* 0x0000006055007812 */ /* 0x000fe400078efe54 */
[-C--:B------:R-:W-:Y:S01]  /*7ef0*/  ISETP.GE.AND P5, PT, R15, R53.reuse, PT ;  /* 0x000000350f00720c */ /* 0x080fe20003fa6270 */
[----:B------:R-:W-:Y:S01]  /*7f00*/  @!P1 STG.E desc[UR6][R32.64+0x80], R19 ;  /* 0x0000801320009986 */ /* 0x000fe2000c101906 */
[----:B------:R-:W-:-:S02]  /*7f10*/  ISETP.GE.AND P6, PT, R0, R53, PT ;  /* 0x000000350000720c */ /* 0x000fc40003fc6270 */
[--C-:B------:R-:W-:Y:S01]  /*7f20*/  LOP3.LUT R11, R85, 0xe0, R84.reuse, 0xfe, !PT ;  /* 0x000000e0550b7812 */ /* 0x100fe200078efe54 */
[----:B0-----:R-:W-:Y:S01]  /*7f30*/  IMAD R27, R80, -0x200, R27 ;  /* 0xfffffe00501b7824 */ /* 0x001fe200078e021b */
[-C--:B------:R-:W-:Y:S02]  /*7f40*/  ISETP.GE.AND P4, PT, R14, R53.reuse, PT ;  /* 0x000000350e00720c */ /* 0x080fe40003f86270 */
[-C--:B------:R-:W-:Y:S02]  /*7f50*/  ISETP.GE.AND P1, PT, R11, R53.reuse, PT ;  /* 0x000000350b00720c */ /* 0x080fe40003f26270 */
[C-C-:B------:R-:W-:Y:S02]  /*7f60*/  LOP3.LUT R12, R85.reuse, 0xc0, R84.reuse, 0xfe, !PT ;  /* 0x000000c0550c7812 */ /* 0x140fe400078efe54 */
[----:B------:R-:W-:Y:S01]  /*7f70*/  LOP3.LUT R13, R85, 0xa0, R84, 0xfe, !PT ;  /* 0x000000a0550d7812 */ /* 0x000fe200078efe54 */
[----:B------:R-:W-:Y:S01]  /*7f80*/  @!P5 STG.E desc[UR6][R32.64+0x100], R21 ;  /* 0x000100152000d986 */ /* 0x000fe2000c101906 */
[----:B------:R-:W-:-:S02]  /*7f90*/  ISETP.GE.AND P2, PT, R12, R53, PT ;  /* 0x000000350c00720c */ /* 0x000fc40003f46270 */
[C-C-:B------:R-:W-:Y:S01]  /*7fa0*/  LOP3.LUT R10, R85.reuse, 0x100, R84.reuse, 0xfe, !PT ;  /* 0x00000100550a7812 */ /* 0x140fe200078efe54 */
[----:B------:R0:W-:Y:S01]  /*7fb0*/  @!P6 STG.E desc[UR6][R32.64+0x180], R23 ;  /* 0x000180172000e986 */ /* 0x0001e2000c101906 */
[C-C-:B------:R-:W-:Y:S02]  /*7fc0*/  LOP3.LUT R9, R85.reuse, 0x120, R84.reuse, 0xfe, !PT ;  /* 0x0000012055097812 */ /* 0x140fe400078efe54 */
[----:B------:R-:W-:Y:S01]  /*7fd0*/  LOP3.LUT R18, R85, 0x140, R84, 0xfe, !PT ;  /* 0x0000014055127812 */ /* 0x000fe200078efe54 */
[----:B------:R1:W-:Y:S01]  /*7fe0*/  @!P4 STG.E desc[UR6][R32.64+0x200], R25 ;  /* 0x000200192000c986 */ /* 0x0003e2000c101906 */
[-C--:B------:R-:W-:Y:S02]  /*7ff0*/  ISETP.GE.AND P3, PT, R13, R53.reuse, PT ;  /* 0x000000350d00720c */ /* 0x080fe40003f66270 */
[-C--:B------:R-:W-:Y:S01]  /*8000*/  ISETP.GE.AND P6, PT, R10, R53.reuse, PT ;  /* 0x000000350a00720c */ /* 0x080fe20003fc6270 */
[----:B------:R-:W-:Y:S01]  /*8010*/  @!P1 STG.E desc[UR6][R32.64+0x380], R35 ;  /* 0x0003802320009986 */ /* 0x000fe2000c101906 */
[----:B------:R-:W-:-:S02]  /*8020*/  ISETP.GE.AND P5, PT, R9, R53, PT ;  /* 0x000000350900720c */ /* 0x000fc40003fa6270 */
[----:B------:R-:W-:Y:S01]  /*8030*/  ISETP.GE.AND P4, PT, R18, R53, PT ;  /* 0x000000351200720c */ /* 0x000fe20003f86270 */
[----:B0-----:R-:W-:Y:S01]  /*8040*/  IMAD R23, R174, UR8, RZ ;  /* 0x00000008ae177c24 */ /* 0x001fe2000f8e02ff */
[----:B------:R-:W-:Y:S01]  /*8050*/  ISETP.GE.AND P1, PT, R82, R27, PT ;  /* 0x0000001b5200720c */ /* 0x000fe20003f26270 */
[----:B------:R0:W-:Y:S01]  /*8060*/  @!P2 STG.E desc[UR6][R32.64+0x300], R31 ;  /* 0x0003001f2000a986 */ /* 0x0001e2000c101906 */
[C-C-:B------:R-:W-:Y:S01]  /*8070*/  LOP3.LUT R19, R85.reuse, 0x160, R84.reuse, 0xfe, !PT ;  /* 0x0000016055137812 */ /* 0x140fe200078efe54 */
[----:B-1----:R-:W-:Y:S01]  /*8080*/  IMAD.WIDE.U32 R24, R86, UR8, RZ ;  /* 0x0000000856187c25 */ /* 0x002fe2000f8e00ff */
[C-C-:B------:R-:W-:Y:S01]  /*8090*/  LOP3.LUT R20, R85.reuse, 0x180, R84.reuse, 0xfe, !PT ;  /* 0x0000018055147812 */ /* 0x140fe200078efe54 */
[----:B------:R1:W-:Y:S01]  /*80a0*/  @!P3 STG.E desc[UR6][R32.64+0x280], R29 ;  /* 0x0002801d2000b986 */ /* 0x0003e2000c101906 */
[C-C-:B------:R-:W-:Y:S02]  /*80b0*/  LOP3.LUT R21, R85.reuse, 0x1a0, R84.reuse, 0xfe, !PT ;  /* 0x000001a055157812 */ /* 0x140fe400078efe54 */
[----:B------:R-:W-:Y:S01]  /*80c0*/  LOP3.LUT R22, R85, 0x1c0, R84, 0xfe, !PT ;  /* 0x000001c055167812 */ /* 0x000fe200078efe54 */
[----:B------:R-:W-:Y:S01]  /*80d0*/  @!P6 STG.E desc[UR6][R32.64+0x400], R37 ;  /* 0x000400252000e986 */ /* 0x000fe2000c101906 */
[----:B------:R-:W-:-:S02]  /*80e0*/  ISETP.GE.AND P2, PT, R19, R53, PT ;  /* 0x000000351300720c */ /* 0x000fc40003f46270 */
[-C--:B------:R-:W-:Y:S01]  /*80f0*/  ISETP.GE.AND P3, PT, R20, R53.reuse, PT ;  /* 0x000000351400720c */ /* 0x080fe20003f66270 */
[C---:B0-----:R-:W-:Y:S01]  /*8100*/  IMAD R31, R86.reuse, UR9, R23 ;  /* 0x00000009561f7c24 */ /* 0x041fe2000f8e0217 */
[----:B------:R-:W-:Y:S01]  /*8110*/  LOP3.LUT R23, R85, 0x1e0, R84, 0xfe, !PT ;  /* 0x000001e055177812 */ /* 0x000fe200078efe54 */
[----:B------:R0:W-:Y:S01]  /*8120*/  @!P5 STG.E desc[UR6][R32.64+0x480], R39 ;  /* 0x000480272000d986 */ /* 0x0001e2000c101906 */
[-C--:B------:R-:W-:Y:S01]  /*8130*/  ISETP.GE.AND P6, PT, R21, R53.reuse, PT ;  /* 0x000000351500720c */ /* 0x080fe20003fc6270 */
[----:B-1----:R-:W-:Y:S01]  /*8140*/  @!P1 IMAD.WIDE.U32 R28, R86, UR8, R4 ;  /* 0x00000008561c9c25 */ /* 0x002fe2000f8e0004 */
[-C--:B------:R-:W-:Y:S01]  /*8150*/  ISETP.GE.AND P5, PT, R22, R53.reuse, PT ;  /* 0x000000351600720c */ /* 0x080fe20003fa6270 */
[----:B------:R-:W-:Y:S01]  /*8160*/  @!P4 STG.E desc[UR6][R32.64+0x500], R41 ;  /* 0x000500292000c986 */ /* 0x000fe2000c101906 */
[----:B------:R-:W-:Y:S01]  /*8170*/  ISETP.GE.AND P4, PT, R23, R53, PT ;  /* 0x000000351700720c */ /* 0x000fe20003f86270 */
[----:B------:R-:W-:Y:S01]  /*8180*/  ULDC.64 UR8, c[0x0][0x2a8] ;  /* 0x0000aa0000087ab9 */ /* 0x000fe20000000a00 */
[----:B------:R-:W-:Y:S01]  /*8190*/  IADD3 R25, R25, R31, RZ ;  /* 0x0000001f19197210 */ /* 0x000fe20007ffe0ff */
[----:B------:R-:W-:Y:S01]  /*81a0*/  @!P2 STG.E desc[UR6][R32.64+0x580], R43 ;  /* 0x0005802b2000a986 */ /* 0x000fe2000c101906 */
[----:B------:R-:W-:Y:S01]  /*81b0*/  @!P1 IADD3 R29, R31, R29, RZ ;  /* 0x0000001d1f1d9210 */ /* 0x000fe20007ffe0ff */
[----:B------:R-:W-:Y:S01]  /*81c0*/  IMAD R31, R89, UR8, RZ ;  /* 0x00000008591f7c24 */ /* 0x000fe2000f8e02ff */
[----:B------:R-:W-:Y:S01]  /*81d0*/  IADD3 R26, P2, R82, 0x20, RZ ;  /* 0x00000020521a7810 */ /* 0x000fe20007f5e0ff */
[----:B------:R-:W-:Y:S02]  /*81e0*/  @!P3 STG.E desc[UR6][R32.64+0x600], R45 ;  /* 0x0006002d2000b986 */ /* 0x000fe4000c101906 */
[C---:B0-----:R-:W-:Y:S01]  /*81f0*/  IMAD R39, R90.reuse, UR9, R31 ;  /* 0x000000095a277c24 */ /* 0x041fe2000f8e021f */
[----:B------:R-:W-:Y:S01]  /*8200*/  IADD3.X R35, RZ, R81, RZ, P2, !PT ;  /* 0x00000051ff237210 */ /* 0x000fe200017fe4ff */
[----:B------:R-:W-:Y:S01]  /*8210*/  @!P6 STG.E desc[UR6][R32.64+0x680], R47 ;  /* 0x0006802f2000e986 */ /* 0x000fe2000c101906 */
[----:B------:R-:W-:Y:S01]  /*8220*/  IMAD.WIDE.U32 R30, R90, UR8, R24 ;  /* 0x000000085a1e7c25 */ /* 0x000fe2000f8e0018 */
[----:B------:R-:W-:-:S02]  /*8230*/  SHF.L.U32 R25, R26, 0x2, RZ ;  /* 0x000000021a197819 */ /* 0x000fc400000006ff */
[----:B------:R-:W-:Y:S01]  /*8240*/  @!P5 STG.E desc[UR6][R32.64+0x700], R49 ;  /* 0x000700312000d986 */ /* 0x000fe2000c101906 */
[----:B------:R-:W-:Y:S01]  /*8250*/  @!P1 IMAD.WIDE.U32 R28, R90, UR8, R28 ;  /* 0x000000085a1c9c25 */ /* 0x000fe2000f8e001c */
[----:B------:R-:W-:Y:S01]  /*8260*/  ULDC.64 UR8, c[0x0][0x318] ;  /* 0x0000c60000087ab9 */ /* 0x000fe20000000a00 */
[----:B------:R-:W-:Y:S01]  /*8270*/  IADD3 R37, P3, R4, R30, RZ ;  /* 0x0000001e04257210 */ /* 0x000fe20007f7e0ff */
[----:B------:R0:W-:Y:S01]  /*8280*/  @!P4 STG.E desc[UR6][R32.64+0x780], R51 ;  /* 0x000780332000c986 */ /* 0x0001e2000c101906 */
[----:B------:R-:W-:Y:S02]  /*8290*/  SHF.L.U64.HI R24, R26, 0x2, R35 ;  /* 0x000000021a187819 */ /* 0x000fe40000010223 */
[----:B------:R-:W-:Y:S01]  /*82a0*/  @!P1 IADD3 R34, P2, R82, R28, RZ ;  /* 0x0000001c52229210 */ /* 0x000fe20007f5e0ff */
[----:B------:R-:W-:Y:S01]  /*82b0*/  BAR.SYNC.DEFER_BLOCKING 0x0 ;  /* 0x0000000000007b1d */ /* 0x000fe20000010000 */
[----:B------:R-:W-:Y:S02]  /*82c0*/  IADD3 R30, P5, R25, UR8, RZ ;  /* 0x00000008191e7c10 */ /* 0x000fe4000ffbe0ff */
[----:B------:R-:W-:-:S02]  /*82d0*/  IADD3.X R31, R5, R39, R31, P3, !PT ;  /* 0x00000027051f7210 */ /* 0x000fc40001ffe41f */
[----:B------:R-:W-:Y:S02]  /*82e0*/  @!P1 IADD3.X R29, R81, R29, R39, P2, !PT ;  /* 0x0000001d511d9210 */ /* 0x000fe400017fe427 */
[----:B------:R-:W-:Y:S02]  /*82f0*/  IADD3.X R26, R24, UR9, RZ, P5, !PT ;  /* 0x00000009181a7c10 */ /* 0x000fe4000affe4ff */
[C---:B------:R-:W-:Y:S02]  /*8300*/  LEA R30, P3, R37.reuse, R30, 0x2 ;  /* 0x0000001e251e7211 */ /* 0x040fe400078610ff */
[----:B------:R-:W-:Y:S02]  /*8310*/  @!P1 LEA R28, P2, R34, UR8, 0x2 ;  /* 0x00000008221c9c11 */ /* 0x000fe4000f8410ff */
[----:B------:R-:W-:Y:S01]  /*8320*/  LEA.HI.X R31, R37, R26, R31, 0x2, P3 ;  /* 0x0000001a251f7211 */ /* 0x000fe200018f141f */
[----:B------:R-:W-:Y:S01]  /*8330*/  HFMA2.MMA R26, -RZ, RZ, 0, 0 ;  /* 0x00000000ff1a7435 */ /* 0x000fe200000001ff */
[----:B------:R-:W-:-:S02]  /*8340*/  ISETP.GE.AND P4, PT, R8, R27, PT ;  /* 0x0000001b0800720c */ /* 0x000fc40003f86270 */
[----:B------:R-:W-:Y:S02]  /*8350*/  @!P1 LEA.HI.X R29, R34, UR9, R29, 0x2, P2 ;  /* 0x00000009221d9c11 */ /* 0x000fe400090f141d */
[----:B------:R-:W-:Y:S02]  /*8360*/  CS2R R34, SRZ ;  /* 0x0000000000227805 */ /* 0x000fe4000001ff00 */
[-C--:B------:R-:W-:Y:S02]  /*8370*/  ISETP.GE.AND P3, PT, R15, R27.reuse, PT ;  /* 0x0000001b0f00720c */ /* 0x080fe40003f66270 */
[-C--:B------:R-:W-:Y:S02]  /*8380*/  ISETP.GE.AND P2, PT, R0, R27.reuse, PT ;  /* 0x0000001b0000720c */ /* 0x080fe40003f46270 */
[----:B------:R-:W-:Y:S01]  /*8390*/  CS2R R36, SRZ ;  /* 0x0000000000247805 */ /* 0x000fe2000001ff00 */
[----:B------:R1:W2:Y:S01]  /*83a0*/  @!P1 LDG.E R35, desc[UR6][R28.64] ;  /* 0x000000061c239981 */ /* 0x0002a2000c1e1900 */
[----:B------:R-:W-:-:S02]  /*83b0*/  ISETP.GE.AND P1, PT, R14, R27, PT ;  /* 0x0000001b0e00720c */ /* 0x000fc40003f26270 */
[----:B0-----:R-:W-:Y:S02]  /*83c0*/  CS2R R32, SRZ ;  /* 0x0000000000207805 */ /* 0x001fe4000001ff00 */
[-C--:B------:R-:W-:Y:S01]  /*83d0*/  ISETP.GE.AND P6, PT, R13, R27.reuse, PT ;  /* 0x0000001b0d00720c */ /* 0x080fe20003fc6270 */
[----:B------:R-:W3:Y:S01]  /*83e0*/  @!P4 LDG.E R26, desc[UR6][R30.64] ;  /* 0x000000061e1ac981 */ /* 0x000ee2000c1e1900 */
[-C--:B------:R-:W-:Y:S02]  /*83f0*/  ISETP.GE.AND P5, PT, R12, R27.reuse, PT ;  /* 0x0000001b0c00720c */ /* 0x080fe40003fa6270 */
[----:B------:R-:W-:Y:S02]  /*8400*/  CS2R R38, SRZ ;  /* 0x0000000000267805 */ /* 0x000fe4000001ff00 */
[-C--:B------:R-:W-:Y:S01]  /*8410*/  ISETP.GE.AND P4, PT, R11, R27.reuse, PT ;  /* 0x0000001b0b00720c */ /* 0x080fe20003f86270 */
[----:B------:R-:W4:Y:S01]  /*8420*/  @!P3 LDG.E R37, desc[UR6][R30.64+0x80] ;  /* 0x000080061e25b981 */ /* 0x000f22000c1e1900 */
[----:B------:R-:W-:-:S03]  /*8430*/  ISETP.GE.AND P3, PT, R10, R27, PT ;  /* 0x0000001b0a00720c */ /* 0x000fc60003f66270 */
[----:B------:R-:W5:Y:S01]  /*8440*/  @!P2 LDG.E R34, desc[UR6][R30.64+0x100] ;  /* 0x000100061e22a981 */ /* 0x000f62000c1e1900 */
[-C--:B------:R-:W-:Y:S02]  /*8450*/  ISETP.GE.AND P2, PT, R9, R27.reuse, PT ;  /* 0x0000001b0900720c */ /* 0x080fe40003f46270 */
[----:B-1----:R-:W-:Y:S01]  /*8460*/  CS2R R28, SRZ ;  /* 0x00000000001c7805 */ /* 0x002fe2000001ff00 */
        /* <DEDUP_REMOVED lines=54> */
[----:B------:R-:W5:Y:S01]  /*87d0*/  LDS R57, [R60+0x3c] ;  /* 0x00003c003c397984 */ /* 0x000f620000000800 */
[----:B0-----:R-:W-:Y:S01]  /*87e0*/  FMUL.FTZ R28, R26, -1.4426950216293334961 ;  /* 0xbfb8aa3b1a1c7820 */ /* 0x001fe20000410000 */
[----:B-1----:R-:W-:Y:S01]  /*87f0*/  FMUL.FTZ R29, R30, -1.4426950216293334961 ;  /* 0xbfb8aa3b1e1d7820 */ /* 0x002fe20000410000 */
[----:B--2---:R-:W-:Y:S01]  /*8800*/  FMUL.FTZ R32, R31, -1.4426950216293334961 ;  /* 0xbfb8aa3b1f207820 */ /* 0x004fe20000410000 */
[----:B---3--:R-:W-:Y:S01]  /*8810*/  FMUL.FTZ R34, R33, -1.4426950216293334961 ;  /* 0xbfb8aa3b21227820 */ /* 0x008fe20000410000 */
[----:B----4-:R-:W-:-:S02]  /*8820*/  FMUL.FTZ R36, R35, -1.4426950216293334961 ;  /* 0xbfb8aa3b23247820 */ /* 0x010fc40000410000 */
[----:B------:R-:W0:Y:S01]  /*8830*/  MUFU.EX2 R28, R28 ;  /* 0x0000001c001c7308 */ /* 0x000e220000000800 */
[----:B-----5:R-:W-:Y:S01]  /*8840*/  FMUL.FTZ R38, R37, -1.4426950216293334961 ;  /* 0xbfb8aa3b25267820 */ /* 0x020fe20000410000 */
[----:B------:R-:W-:Y:S01]  /*8850*/  FMUL.FTZ R40, R39, -1.4426950216293334961 ;  /* 0xbfb8aa3b27287820 */ /* 0x000fe20000410000 */
[----:B------:R-:W-:-:S05]  /*8860*/  FMUL.FTZ R42, R41, -1.4426950216293334961 ;  /* 0xbfb8aa3b292a7820 */ /* 0x000fca0000410000 */
[----:B------:R-:W1:Y:S01]  /*8870*/  MUFU.EX2 R29, R29 ;  /* 0x0000001d001d7308 */ /* 0x000e620000000800 */
[----:B------:R-:W-:Y:S01]  /*8880*/  FMUL.FTZ R44, R43, -1.4426950216293334961 ;  /* 0xbfb8aa3b2b2c7820 */ /* 0x000fe20000410000 */
[----:B------:R-:W-:-:S06]  /*8890*/  FMUL.FTZ R46, R45, -1.4426950216293334961 ;  /* 0xbfb8aa3b2d2e7820 */ /* 0x000fcc0000410000 */
[----:B------:R-:W2:Y:S01]  /*88a0*/  MUFU.EX2 R32, R32 ;  /* 0x0000002000207308 */ /* 0x000ea20000000800 */
[----:B------:R-:W-:Y:S01]  /*88b0*/  FMUL.FTZ R48, R47, -1.4426950216293334961 ;  /* 0xbfb8aa3b2f307820 */ /* 0x000fe20000410000 */
[----:B------:R-:W-:-:S06]  /*88c0*/  FMUL.FTZ R50, R49, -1.4426950216293334961 ;  /* 0xbfb8aa3b31327820 */ /* 0x000fcc0000410000 */
[----:B------:R-:W3:Y:S01]  /*88d0*/  MUFU.EX2 R34, R34 ;  /* 0x0000002200227308 */ /* 0x000ee20000000800 */
[----:B------:R-:W-:Y:S01]  /*88e0*/  FMUL.FTZ R52, R51, -1.4426950216293334961 ;  /* 0xbfb8aa3b33347820 */ /* 0x000fe20000410000 */
[----:B------:R-:W-:-:S06]  /*88f0*/  FMUL.FTZ R54, R53, -1.4426950216293334961 ;  /* 0xbfb8aa3b35367820 */ /* 0x000fcc0000410000 */
[----:B------:R-:W4:Y:S01]  /*8900*/  MUFU.EX2 R36, R36 ;  /* 0x0000002400247308 */ /* 0x000f220000000800 */
[----:B------:R-:W-:Y:S01]  /*8910*/  FMUL.FTZ R56, R55, -1.4426950216293334961 ;  /* 0xbfb8aa3b37387820 */ /* 0x000fe20000410000 */
[----:B------:R-:W-:-:S06]  /*8920*/  FMUL.FTZ R58, R57, -1.4426950216293334961 ;  /* 0xbfb8aa3b393a7820 */ /* 0x000fcc0000410000 */
[----:B------:R-:W5:Y:S08]  /*8930*/  MUFU.EX2 R38, R38 ;  /* 0x0000002600267308 */ /* 0x000f700000000800 */
[----:B------:R-:W5:Y:S08]  /*8940*/  MUFU.EX2 R40, R40 ;  /* 0x0000002800287308 */ /* 0x000f700000000800 */
[----:B------:R-:W5:Y:S01]  /*8950*/  MUFU.EX2 R42, R42 ;  /* 0x0000002a002a7308 */ /* 0x000f620000000800 */
[----:B0-----:R-:W-:-:S07]  /*8960*/  FADD.FTZ R28, R28, 1 ;  /* 0x3f8000001c1c7421 */ /* 0x001fce0000010000 */
[----:B------:R-:W0:Y:S01]  /*8970*/  MUFU.EX2 R44, R44 ;  /* 0x0000002c002c7308 */ /* 0x000e220000000800 */
[----:B-1----:R-:W-:-:S07]  /*8980*/  FADD.FTZ R29, R29, 1 ;  /* 0x3f8000001d1d7421 */ /* 0x002fce0000010000 */
[----:B------:R-:W1:Y:S01]  /*8990*/  MUFU.EX2 R46, R46 ;  /* 0x0000002e002e7308 */ /* 0x000e620000000800 */
[----:B--2---:R-:W-:-:S07]  /*89a0*/  FADD.FTZ R32, R32, 1 ;  /* 0x3f80000020207421 */ /* 0x004fce0000010000 */
[----:B------:R-:W2:Y:S01]  /*89b0*/  MUFU.EX2 R48, R48 ;  /* 0x0000003000307308 */ /* 0x000ea20000000800 */
[----:B---3--:R-:W-:-:S07]  /*89c0*/  FADD.FTZ R34, R34, 1 ;  /* 0x3f80000022227421 */ /* 0x008fce0000010000 */
[----:B------:R-:W3:Y:S01]  /*89d0*/  MUFU.EX2 R50, R50 ;  /* 0x0000003200327308 */ /* 0x000ee20000000800 */
[----:B----4-:R-:W-:-:S07]  /*89e0*/  FADD.FTZ R36, R36, 1 ;  /* 0x3f80000024247421 */ /* 0x010fce0000010000 */
[----:B------:R-:W4:Y:S01]  /*89f0*/  MUFU.EX2 R52, R52 ;  /* 0x0000003400347308 */ /* 0x000f220000000800 */
[----:B-----5:R-:W-:-:S07]  /*8a00*/  FADD.FTZ R38, R38, 1 ;  /* 0x3f80000026267421 */ /* 0x020fce0000010000 */
[----:B------:R-:W5:Y:S01]  /*8a10*/  MUFU.EX2 R54, R54 ;  /* 0x0000003600367308 */ /* 0x000f620000000800 */
[----:B------:R-:W-:-:S07]  /*8a20*/  FADD.FTZ R40, R40, 1 ;  /* 0x3f80000028287421 */ /* 0x000fce0000010000 */
[----:B------:R-:W5:Y:S01]  /*8a30*/  MUFU.EX2 R56, R56 ;  /* 0x0000003800387308 */ /* 0x000f620000000800 */
[----:B------:R-:W-:-:S07]  /*8a40*/  FADD.FTZ R42, R42, 1 ;  /* 0x3f8000002a2a7421 */ /* 0x000fce0000010000 */
[----:B------:R-:W5:Y:S08]  /*8a50*/  MUFU.EX2 R58, R58 ;  /* 0x0000003a003a7308 */ /* 0x000f700000000800 */
[----:B------:R-:W5:Y:S01]  /*8a60*/  MUFU.RCP R59, R28 ;  /* 0x0000001c003b7308 */ /* 0x000f620000001000 */
[----:B0-----:R-:W-:Y:S01]  /*8a70*/  FADD.FTZ R44, R44, 1 ;  /* 0x3f8000002c2c7421 */ /* 0x001fe20000010000 */
[----:B-1----:R-:W-:Y:S01]  /*8a80*/  FADD.FTZ R46, R46, 1 ;  /* 0x3f8000002e2e7421 */ /* 0x002fe20000010000 */
[----:B--2---:R-:W-:Y:S01]  /*8a90*/  FADD.FTZ R48, R48, 1 ;  /* 0x3f80000030307421 */ /* 0x004fe20000010000 */
[----:B---3--:R-:W-:-:S04]  /*8aa0*/  FADD.FTZ R50, R50, 1 ;  /* 0x3f80000032327421 */ /* 0x008fc80000010000 */
[----:B------:R-:W0:Y:S08]  /*8ab0*/  MUFU.RCP R29, R29 ;  /* 0x0000001d001d7308 */ /* 0x000e300000001000 */
[----:B------:R-:W1:Y:S08]  /*8ac0*/  MUFU.RCP R32, R32 ;  /* 0x0000002000207308 */ /* 0x000e700000001000 */
[----:B------:R-:W2:Y:S01]  /*8ad0*/  MUFU.RCP R34, R34 ;  /* 0x0000002200227308 */ /* 0x000ea20000001000 */
[----:B----4-:R-:W-:Y:S01]  /*8ae0*/  FADD.FTZ R52, R52, 1 ;  /* 0x3f80000034347421 */ /* 0x010fe20000010000 */
[----:B-----5:R-:W-:Y:S01]  /*8af0*/  FADD.FTZ R54, R54, 1 ;  /* 0x3f80000036367421 */ /* 0x020fe20000010000 */
[----:B------:R-:W-:Y:S01]  /*8b00*/  FADD.FTZ R56, R56, 1 ;  /* 0x3f80000038387421 */ /* 0x000fe20000010000 */
[----:B------:R-:W-:-:S04]  /*8b10*/  FADD.FTZ R58, R58, 1 ;  /* 0x3f8000003a3a7421 */ /* 0x000fc80000010000 */
[----:B------:R-:W3:Y:S01]  /*8b20*/  MUFU.RCP R36, R36 ;  /* 0x0000002400247308 */ /* 0x000ee20000001000 */
[----:B------:R-:W-:-:S07]  /*8b30*/  FMUL.FTZ R26, R26, R59 ;  /* 0x0000003b1a1a7220 */ /* 0x000fce0000410000 */
[----:B------:R-:W4:Y:S08]  /*8b40*/  MUFU.RCP R38, R38 ;  /* 0x0000002600267308 */ /* 0x000f300000001000 */
[----:B------:R-:W5:Y:S08]  /*8b50*/  MUFU.RCP R40, R40 ;  /* 0x0000002800287308 */ /* 0x000f700000001000 */
[----:B------:R-:W5:Y:S01]  /*8b60*/  MUFU.RCP R42, R42 ;  /* 0x0000002a002a7308 */ /* 0x000f620000001000 */
[----:B------:R-:W-:Y:S01]  /*8b70*/  FMUL.FTZ R127, R26, R127 ;  /* 0x0000007f1a7f7220 */ /* 0x000fe20000410000 */
[----:B------:R-:W-:Y:S06]  /*8b80*/  BAR.SYNC.DEFER_BLOCKING 0x0 ;  /* 0x0000000000007b1d */ /* 0x000fec0000010000 */
[----:B------:R-:W5:Y:S01]  /*8b90*/  MUFU.RCP R44, R44 ;  /* 0x0000002c002c7308 */ /* 0x000f620000001000 */
[----:B0-----:R-:W-:-:S07]  /*8ba0*/  FMUL.FTZ R30, R30, R29 ;  /* 0x0000001d1e1e7220 */ /* 0x001fce0000410000 */
[----:B------:R-:W0:Y:S01]  /*8bb0*/  MUFU.RCP R46, R46 ;  /* 0x0000002e002e7308 */ /* 0x000e220000001000 */
[----:B-1----:R-:W-:-:S07]  /*8bc0*/  FMUL.FTZ R26, R31, R32 ;  /* 0x000000201f1a7220 */ /* 0x002fce0000410000 */
[----:B------:R-:W1:Y:S01]  /*8bd0*/  MUFU.RCP R48, R48 ;  /* 0x0000003000307308 */ /* 0x000e620000001000 */
[----:B--2---:R-:W-:-:S07]  /*8be0*/  FMUL.FTZ R28, R33, R34 ;  /* 0x00000022211c7220 */ /* 0x004fce0000410000 */
[----:B------:R-:W2:Y:S01]  /*8bf0*/  MUFU.RCP R50, R50 ;  /* 0x0000003200327308 */ /* 0x000ea20000001000 */
[----:B------:R-:W-:Y:S01]  /*8c00*/  FMUL.FTZ R125, R30, R125 ;  /* 0x0000007d1e7d7220 */ /* 0x000fe20000410000 */
[----:B------:R-:W-:-:S06]  /*8c10*/  FMUL.FTZ R123, R26, R123 ;  /* 0x0000007b1a7b7220 */ /* 0x000fcc0000410000 */
[----:B------:R-:W2:Y:S01]  /*8c20*/  MUFU.RCP R52, R52 ;  /* 0x0000003400347308 */ /* 0x000ea20000001000 */
[----:B------:R-:W-:-:S07]  /*8c30*/  FMUL.FTZ R121, R28, R121 ;  /* 0x000000791c797220 */ /* 0x000fce0000410000 */
[----:B------:R-:W2:Y:S01]  /*8c40*/  MUFU.RCP R54, R54 ;  /* 0x0000003600367308 */ /* 0x000ea20000001000 */
[----:B---3--:R-:W-:-:S07]  /*8c50*/  FMUL.FTZ R26, R35, R36 ;  /* 0x00000024231a7220 */ /* 0x008fce0000410000 */
[----:B------:R-:W3:Y:S01]  /*8c60*/  MUFU.RCP R56, R56 ;  /* 0x0000003800387308 */ /* 0x000ee20000001000 */
[----:B----4-:R-:W-:-:S07]  /*8c70*/  FMUL.FTZ R28, R37, R38 ;  /* 0x00000026251c7220 */ /* 0x010fce0000410000 */
[----:B------:R-:W4:Y:S01]  /*8c80*/  MUFU.RCP R58, R58 ;  /* 0x0000003a003a7308 */ /* 0x000f220000001000 */
[----:B-----5:R-:W-:Y:S01]  /*8c90*/  FMUL.FTZ R30, R39, R40 ;  /* 0x00000028271e7220 */ /* 0x020fe20000410000 */
[----:B------:R-:W-:Y:S01]  /*8ca0*/  FMUL.FTZ R32, R41, R42 ;  /* 0x0000002a29207220 */ /* 0x000fe20000410000 */
[----:B------:R-:W-:Y:S01]  /*8cb0*/  FMUL.FTZ R119, R26, R119 ;  /* 0x000000771a777220 */ /* 0x000fe20000410000 */
[----:B------:R-:W-:Y:S01]  /*8cc0*/  FMUL.FTZ R117, R28, R117 ;  /* 0x000000751c757220 */ /* 0x000fe20000410000 */
[----:B------:R-:W-:Y:S01]  /*8cd0*/  FMUL.FTZ R115, R30, R115 ;  /* 0x000000731e737220 */ /* 0x000fe20000410000 */
[----:B------:R-:W-:Y:S01]  /*8ce0*/  FMUL.FTZ R113, R32, R113 ;  /* 0x0000007120717220 */ /* 0x000fe20000410000 */
[----:B------:R-:W-:Y:S01]  /*8cf0*/  FMUL.FTZ R26, R43, R44 ;  /* 0x0000002c2b1a7220 */ /* 0x000fe20000410000 */
[----:B0-----:R-:W-:Y:S01]  /*8d00*/  FMUL.FTZ R28, R45, R46 ;  /* 0x0000002e2d1c7220 */ /* 0x001fe20000410000 */
[----:B-1----:R-:W-:Y:S01]  /*8d10*/  FMUL.FTZ R30, R47, R48 ;  /* 0x000000302f1e7220 */ /* 0x002fe20000410000 */
[----:B--2---:R-:W-:Y:S01]  /*8d20*/  FMUL.FTZ R32, R49, R50 ;  /* 0x0000003231207220 */ /* 0x004fe20000410000 */
[----:B------:R-:W-:Y:S01]  /*8d30*/  FMUL.FTZ R111, R26, R111 ;  /* 0x0000006f1a6f7220 */ /* 0x000fe20000410000 */
[----:B------:R-:W-:Y:S01]  /*8d40*/  FMUL.FTZ R109, R28, R109 ;  /* 0x0000006d1c6d7220 */ /* 0x000fe20000410000 */
[----:B------:R-:W-:Y:S01]  /*8d50*/  FMUL.FTZ R107, R30, R107 ;  /* 0x0000006b1e6b7220 */ /* 0x000fe20000410000 */
[----:B------:R-:W-:Y:S01]  /*8d60*/  FMUL.FTZ R105, R32, R105 ;  /* 0x0000006920697220 */ /* 0x000fe20000410000 */
        /* <DEDUP_REMOVED lines=62> */
.L_x_1521:
[----:B------:R-:W-:Y:S05]  /*9150*/  BSYNC B0 ;  /* 0x0000000000007941 */ /* 0x000fea0003800000 */
.L_x_1520:
[----:B------:R-:W-:Y:S01]  /*9160*/  MOV R6, R28 ;  /* 0x0000001c00067202 */ /* 0x000fe20000000f00 */
[----:B------:R-:W-:Y:S01]  /*9170*/  ULDC.64 UR4, c[0x0][0x2c8] ;  /* 0x0000b20000047ab9 */ /* 0x000fe20000000a00 */
[----:B------:R-:W-:Y:S01]  /*9180*/  MOV R7, R49 ;  /* 0x0000003100077202 */ /* 0x000fe20000000f00 */
[----:B0-----:R-:W-:Y:S01]  /*9190*/  IMAD R27, R89, UR4, RZ ;  /* 0x00000004591b7c24 */ /* 0x001fe2000f8e02ff */
[----:B------:R-:W-:Y:S01]  /*91a0*/  ULDC.64 UR8, c[0x0][0x320] ;  /* 0x0000c80000087ab9 */ /* 0x000fe20000000a00 */
[-C--:B------:R-:W-:Y:S01]  /*91b0*/  ISETP.GE.AND P4, PT, R15, R47.reuse, PT ;  /* 0x0000002f0f00720c */ /* 0x080fe20003f86270 */
[----:B------:R-:W-:Y:S01]  /*91c0*/  IMAD.WIDE.U32 R6, R90, UR4, R6 ;  /* 0x000000045a067c25 */ /* 0x000fe2000f8e0006 */
[-C--:B------:R-:W-:Y:S01]  /*91d0*/  ISETP.GE.AND P5, PT, R0, R47.reuse, PT ;  /* 0x0000002f0000720c */ /* 0x080fe20003fa6270 */
[----:B------:R-:W-:Y:S01]  /*91e0*/  ULDC UR4, c[0x0][0x224] ;  /* 0x0000890000047ab9 */ /* 0x000fe20000000800 */
[----:B------:R-:W-:Y:S01]  /*91f0*/  ISETP.GE.AND P6, PT, R14, R47, PT ;  /* 0x0000002f0e00720c */ /* 0x000fe20003fc6270 */
[----:B------:R-:W-:Y:S01]  /*9200*/  IMAD R29, R90, UR5, R27 ;  /* 0x000000055a1d7c24 */ /* 0x000fe2000f8e021b */
[----:B------:R-:W-:-:S02]  /*9210*/  IADD3 R27, P0, R4, R6, RZ ;  /* 0x00000006041b7210 */ /* 0x000fc40007f1e0ff */
[----:B------:R-:W-:Y:S02]  /*9220*/  IADD3 R4, P1, R25, UR8, RZ ;  /* 0x0000000819047c10 */ /* 0x000fe4000ff3e0ff */
[----:B------:R-:W-:Y:S02]  /*9230*/  IADD3.X R5, R5, R29, R7, P0, !PT ;  /* 0x0000001d05057210 */ /* 0x000fe400007fe407 */
        /* <DEDUP_REMOVED lines=10> */
[-C--:B------:R-:W-:Y:S02]  /*92e0*/  ISETP.GE.AND P5, PT, R18, R47.reuse, PT ;  /* 0x0000002f1200720c */ /* 0x080fe40003fa6270 */
[----:B------:R-:W-:Y:S01]  /*92f0*/  IADD3 R80, R80, 0x1, RZ ;  /* 0x0000000150507810 */ /* 0x000fe20007ffe0ff */
        /* <DEDUP_REMOVED lines=14> */
[----:B------:R-:W-:-:S03]  /*93e0*/  ISETP.GE.AND P3, PT, R23, R47, PT ;  /* 0x0000002f1700720c */ /* 0x000fc60003f66270 */
[----:B------:R0:W-:Y:S01]  /*93f0*/  @!P0 STG.E desc[UR6][R4.64+0x580], R43 ;  /* 0x0005802b04008986 */ /* 0x0001e2000c101906 */
[----:B------:R-:W-:-:S03]  /*9400*/  ISETP.GE.AND P0, PT, R80, UR4, PT ;  /* 0x0000000450007c0c */ /* 0x000fc6000bf06270 */
[----:B------:R0:W-:Y:S01]  /*9410*/  @!P1 STG.E desc[UR6][R4.64+0x600], R63 ;  /* 0x0006003f04009986 */ /* 0x0001e2000c101906 */
[----:B------:R-:W-:-:S03]  /*9420*/  IADD3 R21, P1, R16, 0x800, RZ ;  /* 0x0000080010157810 */ /* 0x000fc60007f3e0ff */
        /* <DEDUP_REMOVED lines=9> */
.L_x_1523:
        /* <DEDUP_REMOVED lines=12> */
.L_x_5195:


//--------------------- .text._Z25selective_scan_fwd_kernelI32Selective_Scan_fwd_kernel_traitsILi32ELi16ELi1ELb0ELb1ELb0ELb0EfN3c107complexIfEEEEv13SSMParamsBase --------------------------
	.section	.text._Z25selective_scan_fwd_kernelI32Selective_Scan_fwd_kernel_traitsILi32ELi16ELi1ELb0ELb1ELb0ELb0EfN3c107complexIfEEEEv13SSMParamsBase,"ax",@progbits
	.align	128
        .global         _Z25selective_scan_fwd_kernelI32Selective_Scan_fwd_kernel_traitsILi32ELi16ELi1ELb0ELb1ELb0ELb0EfN3c107complexIfEEEEv13SSMParamsBase
        .type           _Z25selective_scan_fwd_kernelI32Selective_Scan_fwd_kernel_traitsILi32ELi16ELi1ELb0ELb1ELb0ELb0EfN3c107complexIfEEEEv13SSMParamsBase,@function
        .size           _Z25selective_scan_fwd_kernelI32Selective_Scan_fwd_kernel_traitsILi32ELi16ELi1ELb0ELb1ELb0ELb0EfN3c107complexIfEEEEv13SSMParamsBase,(.L_x_5196 - _Z25selective_scan_fwd_kernelI32Selective_Scan_fwd_kernel_traitsILi32ELi16ELi1ELb0ELb1ELb0ELb0EfN3c107complexIfEEEEv13SSMParamsBase)
        .other          _Z25selective_scan_fwd_kernelI32Selective_Scan_fwd_kernel_traitsILi32ELi16ELi1ELb0ELb1ELb0ELb0EfN3c107complexIfEEEEv13SSMParamsBase,@"STO_CUDA_ENTRY STV_DEFAULT"
_Z25selective_scan_fwd_kernelI32Selective_Scan_fwd_kernel_traitsILi32ELi16ELi1ELb0ELb1ELb0ELb0EfN3c107complexIfEEEEv13SSMParamsBase:
.text._Z25selective_scan_fwd_kernelI32Selective_Scan_fwd_kernel_traitsILi32ELi16ELi1ELb0ELb1ELb0ELb0EfN3c107complexIfEEEEv13SSMParamsBase:
        /* <DEDUP_REMOVED lines=43> */
[----:B------:R-:W-:Y:S01]  /*02b0*/  ISETP.GE.U32.AND P0, PT, R2, R9, PT ;  /* 0x000000090200720c */ /* 0x000fe20003f06070 */
[----:B------:R-:W-:Y:S01]  /*02c0*/  IMAD R2, R175, UR4, RZ ;  /* 0x00000004af027c24 */ /* 0x000fe2000f8e02ff */
[----:B------:R-:W-:Y:S01]  /*02d0*/  LOP3.LUT R3, R0, R17, RZ, 0x3c, !PT ;  /* 0x0000001100037212 */ /* 0x000fe200078e3cff */
[----:B------:R-:W-:Y:S01]  /*02e0*/  IMAD.WIDE.U32 R6, R31, UR4, RZ ;  /* 0x000000041f067c25 */ /* 0x000fe2000f8e00ff */
[----:B------:R-:W-:Y:S01]  /*02f0*/  @!P1 IADD3 R8, R8, 0x1, RZ ;  /* 0x0000000108089810 */ /* 0x000fe20007ffe0ff */
[----:B------:R-:W-:Y:S01]  /*0300*/  ULDC.64 UR8, c[0x0][0x298] ;  /* 0x0000a60000087ab9 */ /* 0x000fe20000000a00 */
[----:B------:R-:W-:Y:S01]  /*0310*/  ISETP.GE.AND P2, PT, R3, RZ, PT ;  /* 0x000000ff0300720c */ /* 0x000fe20003f46270 */
[----:B------:R-:W-:Y:S01]  /*0320*/  IMAD R15, R31, UR5, R2 ;  /* 0x000000051f0f7c24 */ /* 0x000fe2000f8e0202 */
[----:B------:R-:W-:Y:S01]  /*0330*/  ISETP.NE.AND P1, PT, R17, RZ, PT ;  /* 0x000000ff1100720c */ /* 0x000fe20003f25270 */
[----:B------:R-:W-:Y:S01]  /*0340*/  ULDC.64 UR4, c[0x0][0x288] ;  /* 0x0000a20000047ab9 */ /* 0x000fe20000000a00 */
[C---:B------:R-:W-:Y:S01]  /*0350*/  IMAD R5, R29.reuse, UR8, RZ ;  /* 0x000000081d057c24 */ /* 0x040fe2000f8e02ff */
[----:B------:R-:W1:Y:S01]  /*0360*/  S2R R36, SR_LANEID ;  /* 0x0000000000247919 */ /* 0x000e620000000000 */
[----:B------:R-:W-:Y:S01]  /*0370*/  IMAD R3, R29, UR4, RZ ;  /* 0x000000041d037c24 */ /* 0x000fe2000f8e02ff */
[----:B------:R-:W-:Y:S01]  /*0380*/  @P0 IADD3 R8, R8, 0x1, RZ ;  /* 0x0000000108080810 */ /* 0x000fe20007ffe0ff */
[C---:B------:R-:W-:Y:S01]  /*0390*/  IMAD R13, R0.reuse, UR9, R5 ;  /* 0x00000009000d7c24 */ /* 0x040fe2000f8e0205 */
[----:B------:R-:W-:Y:S01]  /*03a0*/  IADD3 R7, R7, R15, RZ ;  /* 0x0000000f07077210 */ /* 0x000fe20007ffe0ff */
[C---:B------:R-:W-:Y:S01]  /*03b0*/  IMAD R9, R0.reuse, UR5, R3 ;  /* 0x0000000500097c24 */ /* 0x040fe2000f8e0203 */
[----:B------:R-:W-:Y:S01]  /*03c0*/  MOV R11, R8 ;  /* 0x00000008000b7202 */ /* 0x000fe20000000f00 */
[----:B------:R-:W-:Y:S01]  /*03d0*/  IMAD.WIDE.U32 R4, R0, UR8, RZ ;  /* 0x0000000800047c25 */ /* 0x000fe2000f8e00ff */
[----:B------:R-:W-:Y:S01]  /*03e0*/  ULDC.64 UR8, c[0x0][0x290] ;  /* 0x0000a40000087ab9 */ /* 0x000fe20000000a00 */
[----:B------:R-:W-:-:S02]  /*03f0*/  MOV R40, RZ ;  /* 0x000000ff00287202 */ /* 0x000fc40000000f00 */
[----:B------:R-:W-:Y:S01]  /*0400*/  @!P2 IADD3 R11, -R11, RZ, RZ ;  /* 0x000000ff0b0ba210 */ /* 0x000fe20007ffe1ff */
[----:B------:R-:W-:Y:S01]  /*0410*/  IMAD.WIDE.U32 R2, R0, UR4, RZ ;  /* 0x0000000400027c25 */ /* 0x000fe2000f8e00ff */
[----:B------:R-:W-:Y:S01]  /*0420*/  @!P1 LOP3.LUT R11, RZ, R17, RZ, 0x33, !PT ;  /* 0x00000011ff0b9212 */ /* 0x000fe200078e33ff */
[----:B------:R-:W-:Y:S01]  /*0430*/  ULDC.64 UR4, c[0x0][0x280] ;  /* 0x0000a00000047ab9 */ /* 0x000fe20000000a00 */
[----:B------:R-:W2:Y:S01]  /*0440*/  LDC.64 R16, c[0x0][0x2d8] ;  /* 0x0000b600ff107b82 */ /* 0x000ea20000000a00 */
[----:B------:R-:W-:Y:S01]  /*0450*/  MOV R8, R4 ;  /* 0x0000000400087202 */ /* 0x000fe20000000f00 */
[----:B------:R-:W-:Y:S01]  /*0460*/  IMAD R4, R175, UR4, RZ ;  /* 0x00000004af047c24 */ /* 0x000fe2000f8e02ff */
[----:B------:R-:W-:Y:S01]  /*0470*/  IADD3 R3, R3, R9, RZ ;  /* 0x0000000903037210 */ /* 0x000fe20007ffe0ff */
[----:B------:R-:W-:Y:S01]  /*0480*/  IMAD R10, R175, UR8, RZ ;  /* 0x00000008af0a7c24 */ /* 0x000fe2000f8e02ff */
[----:B------:R-:W-:Y:S01]  /*0490*/  IADD3 R9, R5, R13, RZ ;  /* 0x0000000d05097210 */ /* 0x000fe20007ffe0ff */
[C---:B------:R-:W-:Y:S01]  /*04a0*/  IMAD R13, R31.reuse, UR5, R4 ;  /* 0x000000051f0d7c24 */ /* 0x040fe2000f8e0204 */
[C---:B0-----:R-:W-:Y:S01]  /*04b0*/  SHF.L.U32 R34, R32.reuse, 0x4, RZ ;  /* 0x0000000420227819 */ /* 0x041fe200000006ff */
[C---:B------:R-:W-:Y:S01]  /*04c0*/  IMAD.WIDE.U32 R4, R31.reuse, UR4, R2 ;  /* 0x000000041f047c25 */ /* 0x040fe2000f8e0002 */
[----:B------:R-:W-:Y:S01]  /*04d0*/  SHF.R.S32.HI R2, RZ, 0x1f, R11 ;  /* 0x0000001fff027819 */ /* 0x000fe2000001140b */
[----:B------:R-:W-:Y:S01]  /*04e0*/  ULDC.64 UR4, c[0x0][0x258] ;  /* 0x0000960000047ab9 */ /* 0x000fe20000000a00 */
[----:B------:R-:W-:Y:S01]  /*04f0*/  LOP3.LUT R33, R32, 0x1f, RZ, 0xc0, !PT ;  /* 0x0000001f20217812 */ /* 0x000fe200078ec0ff */
[C---:B------:R-:W-:Y:S01]  /*0500*/  IMAD R15, R31.reuse, UR9, R10 ;  /* 0x000000091f0f7c24 */ /* 0x040fe2000f8e020a */
[----:B------:R-:W-:Y:S01]  /*0510*/  LOP3.LUT R34, R34, 0xfffffe00, RZ, 0xc0, !PT ;  /* 0xfffffe0022227812 */ /* 0x000fe200078ec0ff */
[----:B------:R-:W-:Y:S01]  /*0520*/  IMAD.WIDE.U32 R8, R31, UR8, R8 ;  /* 0x000000081f087c25 */ /* 0x000fe2000f8e0008 */
[----:B------:R-:W-:-:S02]  /*0530*/  ULDC.64 UR8, c[0x0][0x2f8] ;  /* 0x0000be0000087ab9 */ /* 0x000fc40000000a00 */
[----:B------:R-:W-:Y:S01]  /*0540*/  LOP3.LUT R35, R34, R33, RZ, 0xfc, !PT ;  /* 0x0000002122237212 */ /* 0x000fe200078efcff */
[----:B------:R-:W-:Y:S02]  /*0550*/  IMAD R10, R2, UR4, RZ ;  /* 0x00000004020a7c24 */ /* 0x000fe4000f8e02ff */
[----:B------:R-:W-:Y:S01]  /*0560*/  IMAD.WIDE.U32 R2, R11, UR4, R6 ;  /* 0x000000040b027c25 */ /* 0x000fe2000f8e0006 */
[----:B------:R-:W-:Y:S02]  /*0570*/  SHF.R.S32.HI R38, RZ, 0x1f, R35 ;  /* 0x0000001fff267819 */ /* 0x000fe40000011423 */
[----:B------:R-:W-:Y:S01]  /*0580*/  IADD3 R4, P0, R35, R4, RZ ;  /* 0x0000000423047210 */ /* 0x000fe20007f1e0ff */
[----:B------:R-:W-:Y:S01]  /*0590*/  IMAD R37, R11, UR5, R10 ;  /* 0x000000050b257c24 */ /* 0x000fe2000f8e020a */
[----:B------:R-:W-:Y:S01]  /*05a0*/  IADD3 R63, P1, R35, R8, RZ ;  /* 0x00000008233f7210 */ /* 0x000fe20007f3e0ff */
[----:B------:R-:W-:Y:S01]  /*05b0*/  ULDC.64 UR4, c[0x0][0x2f0] ;  /* 0x0000bc0000047ab9 */ /* 0x000fe20000000a00 */
[----:B------:R-:W-:-:S02]  /*05c0*/  IADD3.X R5, R38, R5, R13, P0, !PT ;  /* 0x0000000526057210 */ /* 0x000fc400007fe40d */
[----:B------:R-:W-:Y:S02]  /*05d0*/  IADD3.X R8, R38, R9, R15, P1, !PT ;  /* 0x0000000926087210 */ /* 0x000fe40000ffe40f */
[----:B--2---:R-:W-:Y:S02]  /*05e0*/  LEA R39, P0, R2, R16, 0x2 ;  /* 0x0000001002277211 */ /* 0x004fe400078010ff */
[----:B------:R-:W-:Y:S02]  /*05f0*/  IADD3 R37, R3, R37, RZ ;  /* 0x0000002503257210 */ /* 0x000fe40007ffe0ff */
[----:B------:R-:W-:Y:S02]  /*0600*/  LEA R6, P1, R4, UR4, 0x2 ;  /* 0x0000000404067c11 */ /* 0x000fe4000f8210ff */
[----:B------:R-:W-:Y:S02]  /*0610*/  LEA R20, P2, R63, UR8, 0x2 ;  /* 0x000000083f147c11 */ /* 0x000fe4000f8410ff */
[----:B------:R-:W-:-:S02]  /*0620*/  LEA.HI.X R37, R2, R17, R37, 0x2, P0 ;  /* 0x0000001102257211 */ /* 0x000fc400000f1425 */
[----:B------:R-:W-:Y:S02]  /*0630*/  LEA.HI.X R3, R4, UR5, R5, 0x2, P1 ;  /* 0x0000000504037c11 */ /* 0x000fe400088f1405 */
[----:B-1----:R-:W-:-:S07]  /*0640*/  LEA.HI.X R63, R63, UR9, R8, 0x2, P2 ;  /* 0x000000093f3f7c11 */ /* 0x002fce00090f1408 */
.L_x_1562:
[----:B0-----:R-:W0:Y:S01]  /*0650*/  LDC R5, c[0x0][0x218] ;  /* 0x00008600ff057b82 */ /* 0x001e220000000800 */
[----:B------:R-:W-:Y:S02]  /*0660*/  MOV R2, R6 ;  /* 0x0000000600027202 */ /* 0x000fe40000000f00 */
[C-C-:B------:R-:W-:Y:S02]  /*0670*/  LOP3.LUT R7, R34.reuse, 0x20, R33.reuse, 0xfe, !PT ;  /* 0x0000002022077812 */ /* 0x140fe400078efe21 */
[C-C-:B------:R-:W-:Y:S02]  /*0680*/  LOP3.LUT R9, R34.reuse, 0x40, R33.reuse, 0xfe, !PT ;  /* 0x0000004022097812 */ /* 0x140fe400078efe21 */
[----:B------:R-:W-:Y:S01]  /*0690*/  LOP3.LUT R13, R34, 0x60, R33, 0xfe, !PT ;  /* 0x00000060220d7812 */ /* 0x000fe200078efe21 */
[----:B0-----:R-:W-:Y:S01]  /*06a0*/  IMAD R48, R40, -0x200, R5 ;  /* 0xfffffe0028307824 */ /* 0x001fe200078e0205 */
[----:B------:R-:W-:-:S04]  /*06b0*/  CS2R R4, SRZ ;  /* 0x0000000000047805 */ /* 0x000fc8000001ff00 */
[-C--:B------:R-:W-:Y:S01]  /*06c0*/  ISETP.GE.AND P0, PT, R35, R48.reuse, PT ;  /* 0x000000302300720c */ /* 0x080fe20003f06270 */
[----:B------:R-:W-:Y:S01]  /*06d0*/  BAR.SYNC.DEFER_BLOCKING 0x0 ;  /* 0x0000000000007b1d */ /* 0x000fe20000010000 */
[C-C-:B------:R-:W-:Y:S02]  /*06e0*/  LOP3.LUT R15, R34.reuse, 0x80, R33.reuse, 0xfe, !PT ;  /* 0x00000080220f7812 */ /* 0x140fe400078efe21 */
[----:B------:R-:W-:Y:S02]  /*06f0*/  LOP3.LUT R19, R34, 0xa0, R33, 0xfe, !PT ;  /* 0x000000a022137812 */ /* 0x000fe400078efe21 */
[-C--:B------:R-:W-:Y:S02]  /*0700*/  ISETP.GE.AND P1, PT, R9, R48.reuse, PT ;  /* 0x000000300900720c */ /* 0x080fe40003f26270 */
[-C--:B------:R-:W-:Y:S02]  /*0710*/  ISETP.GE.AND P2, PT, R13, R48.reuse, PT ;  /* 0x000000300d00720c */ /* 0x080fe40003f46270 */
[-C--:B------:R-:W-:Y:S01]  /*0720*/  ISETP.GE.AND P3, PT, R15, R48.reuse, PT ;  /* 0x000000300f00720c */ /* 0x080fe20003f66270 */
[----:B------:R-:W-:Y:S01]  /*0730*/  HFMA2.MMA R6, -RZ, RZ, 0, 0 ;  /* 0x00000000ff067435 */ /* 0x000fe200000001ff */
[----:B------:R-:W-:-:S02]  /*0740*/  ISETP.GE.AND P4, PT, R19, R48, PT ;  /* 0x000000301300720c */ /* 0x000fc40003f86270 */
[----:B------:R-:W-:Y:S02]  /*0750*/  CS2R R10, SRZ ;  /* 0x00000000000a7805 */ /* 0x000fe4000001ff00 */
[----:B------:R-:W-:Y:S01]  /*0760*/  CS2R R16, SRZ ;  /* 0x0000000000107805 */ /* 0x000fe2000001ff00 */
[----:B------:R-:W2:Y:S01]  /*0770*/  @!P0 LDG.E R5, desc[UR6][R2.64] ;  /* 0x0000000602058981 */ /* 0x000ea2000c1e1900 */
[----:B------:R-:W-:Y:S02]  /*0780*/  ISETP.GE.AND P0, PT, R7, R48, PT ;  /* 0x000000300700720c */ /* 0x000fe40003f06270 */
[C-C-:B------:R-:W-:Y:S01]  /*0790*/  LOP3.LUT R21, R34.reuse, 0xc0, R33.reuse, 0xfe, !PT ;  /* 0x000000c022157812 */ /* 0x140fe200078efe21 */
[----:B------:R-:W3:Y:S01]  /*07a0*/  @!P1 LDG.E R11, desc[UR6][R2.64+0x100] ;  /* 0x00010006020b9981 */ /* 0x000ee2000c1e1900 */
[----:B------:R-:W-:Y:S02]  /*07b0*/  MOV R8, RZ ;  /* 0x000000ff00087202 */ /* 0x000fe40000000f00 */
[C-C-:B------:R-:W-:Y:S01]  /*07c0*/  LOP3.LUT R25, R34.reuse, 0xe0, R33.reuse, 0xfe, !PT ;  /* 0x000000e022197812 */ /* 0x140fe200078efe21 */
[----:B------:R-:W4:Y:S01]  /*07d0*/  @!P2 LDG.E R6, desc[UR6][R2.64+0x180] ;  /* 0x000180060206a981 */ /* 0x000f22000c1e1900 */
[----:B------:R-:W-:-:S02]  /*07e0*/  LOP3.LUT R69, R34, 0x100, R33, 0xfe, !PT ;  /* 0x0000010022457812 */ /* 0x000fc400078efe21 */
[C-C-:B------:R-:W-:Y:S01]  /*07f0*/  LOP3.LUT R71, R34.reuse, 0x120, R33.reuse, 0xfe, !PT ;  /* 0x0000012022477812 */ /* 0x140fe200078efe21 */
[----:B------:R-:W4:Y:S01]  /*0800*/  @!P3 LDG.E R17, desc[UR6][R2.64+0x200] ;  /* 0x000200060211b981 */ /* 0x000f22000c1e1900 */
[----:B------:R-:W-:-:S03]  /*0810*/  LOP3.LUT R73, R34, 0x140, R33, 0xfe, !PT ;  /* 0x0000014022497812 */ /* 0x000fc600078efe21 */
[----:B------:R-:W3:Y:S01]  /*0820*/  @!P0 LDG.E R4, desc[UR6][R2.64+0x80] ;  /* 0x0000800602048981 */ /* 0x000ee2000c1e1900 */
[-C--:B------:R-:W-:Y:S02]  /*0830*/  ISETP.GE.AND P0, PT, R21, R48.reuse, PT ;  /* 0x000000301500720c */ /* 0x080fe40003f06270 */
[-C--:B------:R-:W-:Y:S01]  /*0840*/  ISETP.GE.AND P1, PT, R25, R48.reuse, PT ;  /* 0x000000301900720c */ /* 0x080fe20003f26270 */
[----:B------:R-:W4:Y:S01]  /*0850*/  @!P4 LDG.E R8, desc[UR6][R2.64+0x280] ;  /* 0x000280060208c981 */ /* 0x000f22000c1e1900 */
[-C--:B------:R-:W-:Y:S01]  /*0860*/  ISETP.GE.AND P2, PT, R69, R48.reuse, PT ;  /* 0x000000304500720c */ /* 0x080fe20003f46270 */
[----:B------:R-:W-:Y:S01]  /*0870*/  HFMA2.MMA R23, -RZ, RZ, 0, 0 ;  /* 0x00000000ff177435 */ /* 0x000fe200000001ff */
[-C--:B------:R-:W-:Y:S02]  /*0880*/  ISETP.GE.AND P3, PT, R71, R48.reuse, PT ;  /* 0x000000304700720c */ /* 0x080fe40003f66270 */
[----:B------:R-:W-:Y:S01]  /*0890*/  ISETP.GE.AND P4, PT, R73, R48, PT ;  /* 0x000000304900720c */ /* 0x000fe20003f86270 */
[----:B------:R-:W-:Y:S01]  /*08a0*/  HFMA2.MMA R12, -RZ, RZ, 0, 0 ;  /* 0x00000000ff0c7435 */ /* 0x000fe200000001ff */
[----:B------:R-:W-:-:S02]  /*08b0*/  MOV R27, RZ ;  /* 0x000000ff001b7202 */ /* 0x000fc40000000f00 */
[C-C-:B------:R-:W-:Y:S02]  /*08c0*/  LOP3.LUT R75, R34.reuse, 0x160, R33.reuse, 0xfe, !PT ;  /* 0x00000160224b7812 */ /* 0x140fe400078efe21 */
[----:B------:R-:W-:Y:S01]  /*08d0*/  MOV R14, RZ ;  /* 0x000000ff000e7202 */ /* 0x000fe20000000f00 */
[----:B------:R-:W4:Y:S01]  /*08e0*/  @!P0 LDG.E R23, desc[UR6][R2.64+0x300] ;  /* 0x0003000602178981 */ /* 0x000f22000c1e1900 */
[C-C-:B------:R-:W-:Y:S02]  /*08f0*/  LOP3.LUT R77, R34.reuse, 0x180, R33.reuse, 0xfe, !PT ;  /* 0x00000180224d7812 */ /* 0x140fe400078efe21 */
[C-C-:B------:R-:W-:Y:S01]  /*0900*/  LOP3.LUT R79, R34.reuse, 0x1a0, R33.reuse, 0xfe, !PT ;  /* 0x000001a0224f7812 */ /* 0x140fe200078efe21 */
[----:B------:R-:W4:Y:S01]  /*0910*/  @!P1 LDG.E R10, desc[UR6][R2.64+0x380] ;  /* 0x00038006020a9981 */ /* 0x000f22000c1e1900 */
[C-C-:B------:R-:W-:Y:S02]  /*0920*/  LOP3.LUT R81, R34.reuse, 0x1c0, R33.reuse, 0xfe, !PT ;  /* 0x000001c022517812 */ /* 0x140fe400078efe21 */
[----:B------:R-:W-:Y:S01]  /*0930*/  ISETP.GE.AND P0, PT, R75, R48, PT ;  /* 0x000000304b00720c */ /* 0x000fe20003f06270 */
[----:B------:R-:W4:Y:S01]  /*0940*/  @!P2 LDG.E R27, desc[UR6][R2.64+0x400] ;  /* 0x00040006021ba981 */ /* 0x000f22000c1e1900 */
[----:B------:R-:W-:-:S02]  /*0950*/  LOP3.LUT R83, R34, 0x1e0, R33, 0xfe, !PT ;  /* 0x000001e022537812 */ /* 0x000fc400078efe21 */
        /* <DEDUP_REMOVED lines=8> */
[----:B------:R-:W-:Y:S02]  /*09e0*/  MOV R59, RZ ;  /* 0x000000ff003b7202 */ /* 0x000fe40000000f00 */
[----:B------:R-:W-:-:S03]  /*09f0*/  MOV R61, RZ ;  /* 0x000000ff003d7202 */ /* 0x000fc60000000f00 */
[----:B------:R-:W4:Y:S04]  /*0a00*/  @!P0 LDG.E R53, desc[UR6][R2.64+0x580] ;  /* 0x0005800602358981 */ /* 0x000f28000c1e1900 */
[----:B------:R-:W4:Y:S04]  /*0a10*/  @!P1 LDG.E R16, desc[UR6][R2.64+0x600] ;  /* 0x0006000602109981 */ /* 0x000f28000c1e1900 */
[----:B------:R-:W4:Y:S04]  /*0a20*/  @!P2 LDG.E R59, desc[UR6][R2.64+0x680] ;  /* 0x00068006023ba981 */ /* 0x000f28000c1e1900 */
[----:B------:R-:W4:Y:S04]  /*0a30*/  @!P3 LDG.E R18, desc[UR6][R2.64+0x700] ;  /* 0x000700060212b981 */ /* 0x000f28000c1e1900 */
[----:B------:R-:W4:Y:S01]  /*0a40*/  @!P4 LDG.E R61, desc[UR6][R2.64+0x780] ;  /* 0x00078006023dc981 */ /* 0x000f22000c1e1900 */
[----:B------:R-:W0:Y:S01]  /*0a50*/  S2UR UR5, SR_CgaCtaId ;  /* 0x00000000000579c3 */ /* 0x000e220000008800 */
[----:B------:R-:W-:Y:S01]  /*0a60*/  UMOV UR4, 0x400 ;  /* 0x0000040000047882 */ /* 0x000fe20000000000 */
[----:B------:R-:W-:-:S02]  /*0a70*/  LEA.HI.SX32 R46, R36, R36, 0x1b ;  /* 0x00000024242e7211 */ /* 0x000fc400078fdaff */
[-C--:B------:R-:W-:Y:S02]  /*0a80*/  ISETP.GE.AND P1, PT, R7, R48.reuse, PT ;  /* 0x000000300700720c */ /* 0x080fe40003f26270 */
[-C--:B------:R-:W-:Y:S02]  /*0a90*/  ISETP.GE.AND P2, PT, R9, R48.reuse, PT ;  /* 0x000000300900720c */ /* 0x080fe40003f46270 */
[C---:B------:R-:W-:Y:S02]  /*0aa0*/  IADD3 R7, R36.reuse, 0x20, RZ ;  /* 0x0000002024077810 */ /* 0x040fe40007ffe0ff */
[C---:B------:R-:W-:Y:S02]  /*0ab0*/  IADD3 R9, R36.reuse, 0x40, RZ ;  /* 0x0000004024097810 */ /* 0x040fe40007ffe0ff */
[----:B------:R-:W-:Y:S02]  /*0ac0*/  ISETP.GE.AND P0, PT, R13, R48, PT ;  /* 0x000000300d00720c */ /* 0x000fe40003f06270 */
[----:B------:R-:W-:-:S02]  /*0ad0*/  IADD3 R13, R36, 0x60, RZ ;  /* 0x00000060240d7810 */ /* 0x000fc40007ffe0ff */
[-C--:B------:R-:W-:Y:S01]  /*0ae0*/  LEA.HI.SX32 R7, R7, R36.reuse, 0x1b ;  /* 0x0000002407077211 */ /* 0x080fe200078fdaff */
[----:B0-----:R-:W-:Y:S01]  /*0af0*/  ULEA UR4, UR5, UR4, 0x18 ;  /* 0x0000000405047291 */ /* 0x001fe2000f8ec03f */
[----:B------:R-:W-:-:S05]  /*0b00*/  LEA.HI.SX32 R9, R9, R36, 0x1b ;  /* 0x0000002409097211 */ /* 0x000fca00078fdaff */
[----:B------:R-:W-:Y:S02]  /*0b10*/  LEA R46, R46, UR4, 0x2 ;  /* 0x000000042e2e7c11 */ /* 0x000fe4000f8e10ff */
[----:B------:R-:W-:Y:S02]  /*0b20*/  ISETP.GE.AND P6, PT, R15, R48, PT ;  /* 0x000000300f00720c */ /* 0x000fe40003fc6270 */
[----:B------:R-:W-:Y:S02]  /*0b30*/  IADD3 R15, R36, 0x80, RZ ;  /* 0x00000080240f7810 */ /* 0x000fe40007ffe0ff */
[----:B------:R-:W-:Y:S02]  /*0b40*/  LEA.HI.SX32 R13, R13, R36, 0x1b ;  /* 0x000000240d0d7211 */ /* 0x000fe400078fdaff */
[----:B------:R-:W-:Y:S02]  /*0b50*/  LEA R45, R7, UR4, 0x2 ;  /* 0x00000004072d7c11 */ /* 0x000fe4000f8e10ff */
[----:B------:R-:W-:-:S02]  /*0b60*/  LEA R44, R9, UR4, 0x2 ;  /* 0x00000004092c7c11 */ /* 0x000fc4000f8e10ff */
[C---:B------:R-:W-:Y:S02]  /*0b70*/  IADD3 R7, R36.reuse, 0xe0, RZ ;  /* 0x000000e024077810 */ /* 0x040fe40007ffe0ff */
[----:B------:R-:W-:Y:S02]  /*0b80*/  ISETP.GE.AND P4, PT, R19, R48, PT ;  /* 0x000000301300720c */ /* 0x000fe40003f86270 */
[C---:B------:R-:W-:Y:S02]  /*0b90*/  IADD3 R9, R36.reuse, 0x100, RZ ;  /* 0x0000010024097810 */ /* 0x040fe40007ffe0ff */
[----:B------:R-:W-:Y:S02]  /*0ba0*/  IADD3 R19, R36, 0xa0, RZ ;  /* 0x000000a024137810 */ /* 0x000fe40007ffe0ff */
[----:B------:R-:W-:Y:S02]  /*0bb0*/  LEA.HI.SX32 R15, R15, R36, 0x1b ;  /* 0x000000240f0f7211 */ /* 0x000fe400078fdaff */
[----:B------:R-:W-:-:S02]  /*0bc0*/  LEA R43, R13, UR4, 0x2 ;  /* 0x000000040d2b7c11 */ /* 0x000fc4000f8e10ff */
[C---:B------:R-:W-:Y:S02]  /*0bd0*/  IADD3 R13, R36.reuse, 0x120, RZ ;  /* 0x00000120240d7810 */ /* 0x040fe40007ffe0ff */
[-C--:B------:R-:W-:Y:S02]  /*0be0*/  LEA.HI.SX32 R7, R7, R36.reuse, 0x1b ;  /* 0x0000002407077211 */ /* 0x080fe400078fdaff */
[-C--:B------:R-:W-:Y:S02]  /*0bf0*/  LEA.HI.SX32 R9, R9, R36.reuse, 0x1b ;  /* 0x0000002409097211 */ /* 0x080fe400078fdaff */
[----:B------:R-:W-:Y:S02]  /*0c00*/  LEA.HI.SX32 R19, R19, R36, 0x1b ;  /* 0x0000002413137211 */ /* 0x000fe400078fdaff */
[----:B------:R-:W-:Y:S02]  /*0c10*/  LEA R42, R15, UR4, 0x2 ;  /* 0x000000040f2a7c11 */ /* 0x000fe4000f8e10ff */
[----:B------:R-:W-:-:S02]  /*0c20*/  IADD3 R15, R36, 0x140, RZ ;  /* 0x00000140240f7810 */ /* 0x000fc40007ffe0ff */
[----:B------:R-:W-:Y:S02]  /*0c30*/  LEA.HI.SX32 R13, R13, R36, 0x1b ;  /* 0x000000240d0d7211 */ /* 0x000fe400078fdaff */
[----:B------:R-:W-:Y:S02]  /*0c40*/  LEA R51, R7, UR4, 0x2 ;  /* 0x0000000407337c11 */ /* 0x000fe4000f8e10ff */
[----:B------:R-:W-:Y:S02]  /*0c50*/  LEA R50, R9, UR4, 0x2 ;  /* 0x0000000409327c11 */ /* 0x000fe4000f8e10ff */
[C---:B------:R-:W-:Y:S02]  /*0c60*/  IADD3 R7, R36.reuse, 0x180, RZ ;  /* 0x0000018024077810 */ /* 0x040fe40007ffe0ff */
[----:B------:R-:W-:Y:S02]  /*0c70*/  LEA R41, R19, UR4, 0x2 ;  /* 0x0000000413297c11 */ /* 0x000fe4000f8e10ff */
[----:B------:R-:W-:-:S02]  /*0c80*/  IADD3 R9, R36, 0x1a0, RZ ;  /* 0x000001a024097810 */ /* 0x000fc40007ffe0ff */
[-C--:B------:R-:W-:Y:S02]  /*0c90*/  LEA.HI.SX32 R15, R15, R36.reuse, 0x1b ;  /* 0x000000240f0f7211 */ /* 0x080fe400078fdaff */
[----:B------:R-:W-:Y:S02]  /*0ca0*/  LEA R49, R13, UR4, 0x2 ;  /* 0x000000040d317c11 */ /* 0x000fe4000f8e10ff */
[----:B------:R-:W-:Y:S02]  /*0cb0*/  IADD3 R13, R36, 0x1e0, RZ ;  /* 0x000001e0240d7810 */ /* 0x000fe40007ffe0ff */
[-C--:B------:R-:W-:Y:S02]  /*0cc0*/  LEA.HI.SX32 R7, R7, R36.reuse, 0x1b ;  /* 0x0000002407077211 */ /* 0x080fe400078fdaff */
[----:B------:R-:W-:Y:S02]  /*0cd0*/  LEA.HI.SX32 R9, R9, R36, 0x1b ;  /* 0x0000002409097211 */ /* 0x000fe400078fdaff */
[----:B------:R-:W-:-:S02]  /*0ce0*/  LEA R47, R15, UR4, 0x2 ;  /* 0x000000040f2f7c11 */ /* 0x000fc4000f8e10ff */
[----:B------:R-:W-:Y:S02]  /*0cf0*/  LEA.HI.SX32 R13, R13, R36, 0x1b ;  /* 0x000000240d0d7211 */ /* 0x000fe400078fdaff */
[----:B------:R-:W-:Y:S02]  /*0d00*/  LEA R57, R7, UR4, 0x2 ;  /* 0x0000000407397c11 */ /* 0x000fe4000f8e10ff */
[----:B------:R-:W-:Y:S02]  /*0d10*/  LEA R56, R9, UR4, 0x2 ;  /* 0x0000000409387c11 */ /* 0x000fe4000f8e10ff */
[----:B------:R-:W-:Y:S02]  /*0d20*/  LEA R54, R13, UR4, 0x2 ;  /* 0x000000040d367c11 */ /* 0x000fe4000f8e10ff */
[-C--:B------:R-:W-:Y:S02]  /*0d30*/  ISETP.GE.AND P3, PT, R21, R48.reuse, PT ;  /* 0x000000301500720c */ /* 0x080fe40003f66270 */
[----:B------:R-:W-:Y:S01]  /*0d40*/  ISETP.GE.AND P5, PT, R25, R48, PT ;  /* 0x000000301900720c */ /* 0x000fe20003fa6270 */
[----:B------:R-:W-:Y:S01]  /*0d50*/  HFMA2.MMA R85, -RZ, RZ, 0, 0 ;  /* 0x00000000ff557435 */ /* 0x000fe200000001ff */
[----:B--2---:R0:W-:Y:S02]  /*0d60*/  STS [R46], R5 ;  /* 0x000000052e007388 */ /* 0x0041e40000000800 */
[----:B0-----:R-:W-:-:S04]  /*0d70*/  IADD3 R5, R36, 0xc0, RZ ;  /* 0x000000c024057810 */ /* 0x001fc80007ffe0ff */
[-C--:B------:R-:W-:Y:S01]  /*0d80*/  LEA.HI.SX32 R5, R5, R36.reuse, 0x1b ;  /* 0x0000002405057211 */ /* 0x080fe200078fdaff */
[----:B---3--:R0:W-:Y:S03]  /*0d90*/  STS [R45+0x80], R4 ;  /* 0x000080042d007388 */ /* 0x0081e60000000800 */
[----:B------:R-:W-:Y:S02]  /*0da0*/  LEA R52, R5, UR4, 0x2 ;  /* 0x0000000405347c11 */ /* 0x000fe4000f8e10ff */
[C---:B------:R-:W-:Y:S01]  /*0db0*/  IADD3 R5, R36.reuse, 0x160, RZ ;  /* 0x0000016024057810 */ /* 0x040fe20007ffe0ff */
[----:B------:R1:W-:Y:S03]  /*0dc0*/  STS [R44+0x100], R11 ;  /* 0x0001000b2c007388 */ /* 0x0003e60000000800 */
[----:B------:R-:W-:Y:S01]  /*0dd0*/  LEA.HI.SX32 R5, R5, R36, 0x1b ;  /* 0x0000002405057211 */ /* 0x000fe200078fdaff */
[----:B----4-:R-:W-:Y:S01]  /*0de0*/  STS [R43+0x180], R6 ;  /* 0x000180062b007388 */ /* 0x010fe20000000800 */
[----:B0-----:R-:W-:-:S02]  /*0df0*/  SHF.L.U32 R4, R36, 0x4, RZ ;  /* 0x0000000424047819 */ /* 0x001fc400000006ff */
[----:B-1----:R-:W-:Y:S01]  /*0e00*/  IADD3 R11, R36, 0x1c0, RZ ;  /* 0x000001c0240b7810 */ /* 0x002fe20007ffe0ff */
[----:B------:R0:W-:Y:S01]  /*0e10*/  STS [R42+0x200], R17 ;  /* 0x000200112a007388 */ /* 0x0001e20000000800 */
[----:B------:R-:W-:Y:S02]  /*0e20*/  LEA R58, R5, UR4, 0x2 ;  /* 0x00000004053a7c11 */ /* 0x000fe4000f8e10ff */
[----:B------:R-:W-:Y:S01]  /*0e30*/  LEA.HI.SX32 R11, R11, R36, 0x1b ;  /* 0x000000240b0b7211 */ /* 0x000fe200078fdaff */
        /* <DEDUP_REMOVED lines=8> */
[----:B------:R1:W-:Y:S04]  /*0ec0*/  STS [R58+0x580], R53 ;  /* 0x000580353a007388 */ /* 0x0003e80000000800 */
[----:B------:R2:W-:Y:S01]  /*0ed0*/  STS [R57+0x600], R16 ;  /* 0x0006001039007388 */ /* 0x0005e20000000800 */
[----:B0-----:R-:W-:-:S03]  /*0ee0*/  MOV R17, R63 ;  /* 0x0000003f00117202 */ /* 0x001fc60000000f00 */
[----:B------:R-:W-:Y:S01]  /*0ef0*/  STS [R56+0x680], R59 ;  /* 0x0006803b38007388 */ /* 0x000fe20000000800 */
[----:B-1----:R-:W-:-:S03]  /*0f00*/  LEA R53, R4, UR4, 0x2 ;  /* 0x0000000404357c11 */ /* 0x002fc6000f8e10ff */
        /* <DEDUP_REMOVED lines=19> */
[----:B------:R-:W-:-:S02]  /*1040*/  MOV R8, RZ ;  /* 0x000000ff00087202 */ /* 0x000fc40000000f00 */
[----:B--2---:R-:W-:Y:S01]  /*1050*/  MOV R16, R20 ;  /* 0x0000001400107202 */ /* 0x004fe20000000f00 */
[----:B------:R-:W-:Y:S01]  /*1060*/  BAR.SYNC.DEFER_BLOCKING 0x0 ;  /* 0x0000000000007b1d */ /* 0x000fe20000010000 */
[----:B------:R-:W-:Y:S01]  /*1070*/  HFMA2.MMA R6, -RZ, RZ, 0, 0 ;  /* 0x00000000ff067435 */ /* 0x000fe200000001ff */
[----:B------:R-:W-:Y:S02]  /*1080*/  MOV R4, RZ ;  /* 0x000000ff00047202 */ /* 0x000fe40000000f00 */
[----:B------:R-:W-:Y:S02]  /*1090*/  MOV R10, RZ ;  /* 0x000000ff000a7202 */ /* 0x000fe40000000f00 */
[----:B------:R-:W2:Y:S01]  /*10a0*/  @!P0 LDG.E R8, desc[UR6][R16.64+0x180] ;  /* 0x0001800610088981 */ /* 0x000ea2000c1e1900 */
[-C--:B------:R-:W-:Y:S01]  /*10b0*/  ISETP.GE.AND P0, PT, R71, R48.reuse, PT ;  /* 0x000000304700720c */ /* 0x080fe20003f06270 */
[----:B------:R-:W-:Y:S02]  /*10c0*/  HFMA2.MMA R71, -RZ, RZ, 0, 0 ;  /* 0x00000000ff477435 */ /* 0x000fe400000001ff */
[----:B------:R-:W3:Y:S01]  /*10d0*/  @!P2 LDG.E R85, desc[UR6][R16.64+0x100] ;  /* 0x000100061055a981 */ /* 0x000ee2000c1e1900 */
[----:B------:R-:W-:-:S03]  /*10e0*/  ISETP.GE.AND P2, PT, R35, R48, PT ;  /* 0x000000302300720c */ /* 0x000fc60003f46270 */
[----:B------:R-:W4:Y:S01]  /*10f0*/  @!P1 LDG.E R6, desc[UR6][R16.64+0x80] ;  /* 0x0000800610069981 */ /* 0x000f22000c1e1900 */
[----:B------:R-:W-:-:S03]  /*1100*/  ISETP.GE.AND P1, PT, R69, R48, PT ;  /* 0x000000304500720c */ /* 0x000fc60003f26270 */
[----:B------:R-:W2:Y:S01]  /*1110*/  @!P4 LDG.E R4, desc[UR6][R16.64+0x280] ;  /* 0x000280061004c981 */ /* 0x000ea2000c1e1900 */
[-C--:B------:R-:W-:Y:S01]  /*1120*/  ISETP.GE.AND P4, PT, R73, R48.reuse, PT ;  /* 0x000000304900720c */ /* 0x080fe20003f86270 */
[----:B------:R-:W-:Y:S02]  /*1130*/  HFMA2.MMA R73, -RZ, RZ, 0, 0 ;  /* 0x00000000ff497435 */ /* 0x000fe400000001ff */
[----:B------:R-:W2:Y:S01]  /*1140*/  @!P6 LDG.E R71, desc[UR6][R16.64+0x200] ;  /* 0x000200061047e981 */ /* 0x000ea2000c1e1900 */
[-C--:B------:R-:W-:Y:S01]  /*1150*/  ISETP.GE.AND P6, PT, R75, R48.reuse, PT ;  /* 0x000000304b00720c */ /* 0x080fe20003fc6270 */
[----:B------:R-:W-:Y:S01]  /*1160*/  HFMA2.MMA R75, -RZ, RZ, 0, 0 ;  /* 0x00000000ff4b7435 */ /* 0x000fe200000001ff */
[----:B------:R-:W-:Y:S01]  /*1170*/  MOV R69, RZ ;  /* 0x000000ff00457202 */ /* 0x000fe20000000f00 */
[----:B------:R-:W2:Y:S01]  /*1180*/  @!P5 LDG.E R10, desc[UR6][R16.64+0x380] ;  /* 0x00038006100ad981 */ /* 0x000ea2000c1e1900 */
[----:B------:R-:W-:Y:S01]  /*1190*/  ISETP.GE.AND P5, PT, R77, R48, PT ;  /* 0x000000304d00720c */ /* 0x000fe20003fa6270 */
[----:B------:R-:W-:-:S02]  /*11a0*/  HFMA2.MMA R14, -RZ, RZ, 0, 0 ;  /* 0x00000000ff0e7435 */ /* 0x000fc400000001ff */
[----:B------:R-:W2:Y:S01]  /*11b0*/  @!P3 LDG.E R73, desc[UR6][R16.64+0x300] ;  /* 0x000300061049b981 */ /* 0x000ea2000c1e1900 */
[-C--:B------:R-:W-:Y:S01]  /*11c0*/  ISETP.GE.AND P3, PT, R79, R48.reuse, PT ;  /* 0x000000304f00720c */ /* 0x080fe20003f66270 */
[----:B0-----:R-:W-:Y:S02]  /*11d0*/  HFMA2.MMA R18, -RZ, RZ, 0, 0 ;  /* 0x00000000ff127435 */ /* 0x001fe400000001ff */
[----:B------:R-:W3:Y:S01]  /*11e0*/  @!P2 LDG.E R69, desc[UR6][R16.64] ;  /* 0x000000061045a981 */ /* 0x000ee2000c1e1900 */
[----:B------:R-:W-:-:S03]  /*11f0*/  ISETP.GE.AND P2, PT, R81, R48, PT ;  /* 0x000000305100720c */ /* 0x000fc60003f46270 */
[----:B------:R-:W2:Y:S01]  /*1200*/  @!P1 LDG.E R75, desc[UR6][R16.64+0x400] ;  /* 0x00040006104b9981 */ /* 0x000ea2000c1e1900 */
[----:B------:R-:W-:Y:S01]  /*1210*/  ISETP.GE.AND P1, PT, R83, R48, PT ;  /* 0x000000305300720c */ /* 0x000fe20003f26270 */
[----:B------:R-:W-:Y:S01]  /*1220*/  HFMA2.MMA R20, -RZ, RZ, 0, 0 ;  /* 0x00000000ff147435 */ /* 0x000fe200000001ff */
[----:B------:R-:W-:Y:S01]  /*1230*/  MOV R12, RZ ;  /* 0x000000ff000c7202 */ /* 0x000fe20000000f00 */
[----:B------:R-:W2:Y:S01]  /*1240*/  @!P4 LDG.E R14, desc[UR6][R16.64+0x500] ;  /* 0x00050006100ec981 */ /* 0x000ea2000c1e1900 */
[----:B------:R-:W-:Y:S02]  /*1250*/  MOV R77, RZ ;  /* 0x000000ff004d7202 */ /* 0x000fe40000000f00 */
[----:B------:R-:W-:Y:S01]  /*1260*/  MOV R79, RZ ;  /* 0x000000ff004f7202 */ /* 0x000fe20000000f00 */
[----:B------:R-:W2:Y:S01]  /*1270*/  @!P5 LDG.E R18, desc[UR6][R16.64+0x600] ;  /* 0x000600061012d981 */ /* 0x000ea2000c1e1900 */
[----:B------:R-:W-:-:S03]  /*1280*/  MOV R81, RZ ;  /* 0x000000ff00517202 */ /* 0x000fc60000000f00 */
        /* <DEDUP_REMOVED lines=12> */
[----:B------:R0:W-:Y:S04]  /*1350*/  STS [R41+0x280], R4 ;  /* 0x0002800429007388 */ /* 0x0001e80000000800 */
        /* <DEDUP_REMOVED lines=76> */
.L_x_1525:
[----:B------:R-:W-:Y:S05]  /*1820*/  BSYNC B0 ;  /* 0x0000000000007941 */ /* 0x000fea0003800000 */
.L_x_1524:
        /* <DEDUP_REMOVED lines=37> */
.L_x_1527:
[----:B------:R-:W-:Y:S05]  /*1a80*/  BSYNC B0 ;  /* 0x0000000000007941 */ /* 0x000fea0003800000 */
.L_x_1526:
        /* <DEDUP_REMOVED lines=35> */
.L_x_1529:
[----:B------:R-:W-:Y:S05]  /*1cc0*/  BSYNC B0 ;  /* 0x0000000000007941 */ /* 0x000fea0003800000 */
.L_x_1528:
        /* <DEDUP_REMOVED lines=37> */
.L_x_1531:
[----:B------:R-:W-:Y:S05]  /*1f20*/  BSYNC B0 ;  /* 0x0000000000007941 */ /* 0x000fea0003800000 */
.L_x_1530:
        /* <DEDUP_REMOVED lines=35> */
.L_x_1533:
[----:B------:R-:W-:Y:S05]  /*2160*/  BSYNC B0 ;  /* 0x0000000000007941 */ /* 0x000fea0003800000 */
.L_x_1532:
        /* <DEDUP_REMOVED lines=37> */
.L_x_1535:
[----:B------:R-:W-:Y:S05]  /*23c0*/  BSYNC B0 ;  /* 0x0000000000007941 */ /* 0x000fea0003800000 */
.L_x_1534:
        /* <DEDUP_REMOVED lines=35> */
.L_x_1537:
[----:B------:R-:W-:Y:S05]  /*2600*/  BSYNC B0 ;  /* 0x0000000000007941 */ /* 0x000fea0003800000 */
.L_x_1536:
        /* <DEDUP_REMOVED lines=37> */
.L_x_1539:
[----:B------:R-:W-:Y:S05]  /*2860*/  BSYNC B0 ;  /* 0x0000000000007941 */ /* 0x000fea0003800000 */
.L_x_1538:
        /* <DEDUP_REMOVED lines=35> */
.L_x_1541:
[----:B------:R-:W-:Y:S05]  /*2aa0*/  BSYNC B0 ;  /* 0x0000000000007941 */ /* 0x000fea0003800000 */
.L_x_1540:
        /* <DEDUP_REMOVED lines=41> */
.L_x_1543:
[----:B------:R-:W-:Y:S05]  /*2d40*/  BSYNC B0 ;  /* 0x0000000000007941 */ /* 0x000fea0003800000 */
.L_x_1542:
        /* <DEDUP_REMOVED lines=33> */
.L_x_1545:
[----:B------:R-:W-:Y:S05]  /*2f60*/  BSYNC B0 ;  /* 0x0000000000007941 */ /* 0x000fea0003800000 */
.L_x_1544:
        /* <DEDUP_REMOVED lines=33> */
.L_x_1547:
[----:B------:R-:W-:Y:S05]  /*3180*/  BSYNC B0 ;  /* 0x0000000000007941 */ /* 0x000fea0003800000 */
.L_x_1546:
        /* <DEDUP_REMOVED lines=33> */
.L_x_1549:
[----:B------:R-:W-:Y:S05]  /*33a0*/  BSYNC B0 ;  /* 0x0000000000007941 */ /* 0x000fea0003800000 */
.L_x_1548:
        /* <DEDUP_REMOVED lines=33> */
.L_x_1551:
[----:B------:R-:W-:Y:S05]  /*35c0*/  BSYNC B0 ;  /* 0x0000000000007941 */ /* 0x000fea0003800000 */
.L_x_1550:
        /* <DEDUP_REMOVED lines=33> */
.L_x_1553:
[----:B------:R-:W-:Y:S05]  /*37e0*/  BSYNC B0 ;  /* 0x0000000000007941 */ /* 0x000fea0003800000 */
.L_x_1552:
        /* <DEDUP_REMOVED lines=33> */
.L_x_1555:
[----:B------:R-:W-:Y:S05]  /*3a00*/  BSYNC B0 ;  /* 0x0000000000007941 */ /* 0x000fea0003800000 */
.L_x_1554:
        /* <DEDUP_REMOVED lines=19> */
[----:B------:R-:W-:Y:S01]  /*3b40*/  FMUL.FTZ R77, R21, R78 ;  /* 0x0000004e154d7220 */ /* 0x000fe20000410000 */
[----:B------:R-:W0:Y:S01]  /*3b50*/  LDC R81, c[0x0][0x224] ;  /* 0x00008900ff517b82 */ /* 0x000e220000000800 */
[----:B------:R-:W-:Y:S01]  /*3b60*/  ULDC.64 UR4, c[0x0][0x230] ;  /* 0x00008c0000047ab9 */ /* 0x000fe20000000a00 */
[----:B------:R-:W-:Y:S01]  /*3b70*/  FMUL.FTZ R69, R19, R60 ;  /* 0x0000003c13457220 */ /* 0x000fe20000410000 */
[----:B------:R-:W-:Y:S01]  /*3b80*/  IMAD R71, R29, UR4, RZ ;  /* 0x000000041d477c24 */ /* 0x000fe2000f8e02ff */
[----:B------:R-:W-:Y:S01]  /*3b90*/  IADD3 R22, R34, R35, RZ ;  /* 0x0000002322167210 */ /* 0x000fe20007ffe0ff */
[----:B------:R-:W-:Y:S01]  /*3ba0*/  IMAD.WIDE.U32 R18, R0, UR4, RZ ;  /* 0x0000000400127c25 */ /* 0x000fe2000f8e00ff */
[----:B------:R-:W-:Y:S01]  /*3bb0*/  SHF.L.U32 R93, R48, 0x1, RZ ;  /* 0x00000001305d7819 */ /* 0x000fe200000006ff */
[----:B------:R-:W-:Y:S01]  /*3bc0*/  HFMA2.MMA R95, -RZ, RZ, 0, 0 ;  /* 0x00000000ff5f7435 */ /* 0x000fe200000001ff */
[----:B------:R-:W1:Y:S01]  /*3bd0*/  LDC.64 R20, c[0x0][0x310] ;  /* 0x0000c400ff147b82 */ /* 0x000e620000000a00 */
        /* <DEDUP_REMOVED lines=15> */
[----:B------:R-:W-:Y:S01]  /*3cd0*/  ISETP.GE.AND P1, PT, R22, R93, PT ;  /* 0x0000005d1600720c */ /* 0x000fe20003f26270 */
[----:B------:R-:W-:Y:S01]  /*3ce0*/  ULDC UR21, c[0x0][0x21c] ;  /* 0x0000870000157ab9 */ /* 0x000fe20000000800 */
[----:B------:R-:W-:Y:S01]  /*3cf0*/  SHF.R.S32.HI R23, RZ, 0x1f, R22 ;  /* 0x0000001fff177819 */ /* 0x000fe20000011416 */
[----:B------:R-:W-:Y:S01]  /*3d00*/  ULDC UR20, c[0x0][0x214] ;  /* 0x0000850000147ab9 */ /* 0x000fe20000000800 */
[----:B------:R-:W-:Y:S01]  /*3d10*/  IADD3 R97, R19, R97, RZ ;  /* 0x0000006113617210 */ /* 0x000fe20007ffe0ff */
[----:B------:R-:W-:Y:S01]  /*3d20*/  ULDC.64 UR8, c[0x0][0x238] ;  /* 0x00008e0000087ab9 */ /* 0x000fe20000000a00 */
[----:B------:R-:W-:Y:S01]  /*3d30*/  ULDC.64 UR10, c[0x0][0x2d0] ;  /* 0x0000b400000a7ab9 */ /* 0x000fe20000000a00 */
[----:B------:R-:W-:Y:S01]  /*3d40*/  ULDC.64 UR12, c[0x0][0x250] ;  /* 0x00009400000c7ab9 */ /* 0x000fe20000000a00 */
[----:B------:R-:W-:Y:S01]  /*3d50*/  ULDC.64 UR14, c[0x0][0x268] ;  /* 0x00009a00000e7ab9 */ /* 0x000fe20000000a00 */
[----:B------:R-:W-:Y:S01]  /*3d60*/  ULDC.64 UR16, c[0x0][0x270] ;  /* 0x00009c0000107ab9 */ /* 0x000fe20000000a00 */
[----:B------:R-:W-:-:S05]  /*3d70*/  ULDC.64 UR18, c[0x0][0x2e0] ;  /* 0x0000b80000127ab9 */ /* 0x000fca0000000a00 */
.L_x_1559:
[----:B------:R-:W-:Y:S02]  /*3d80*/  SHF.R.S32.HI R10, RZ, 0x1f, R95 ;  /* 0x0000001fff0a7819 */ /* 0x000fe4000001145f */
[----:B------:R-:W-:Y:S02]  /*3d90*/  MOV R4, R18 ;  /* 0x0000001200047202 */ /* 0x000fe40000000f00 */
[----:B------:R-:W-:Y:S01]  /*3da0*/  MOV R5, R97 ;  /* 0x0000006100057202 */ /* 0x000fe20000000f00 */
[----:B------:R-:W-:Y:S01]  /*3db0*/  IMAD R6, R10, UR8, RZ ;  /* 0x000000080a067c24 */ /* 0x000fe2000f8e02ff */
[----:B------:R-:W-:Y:S01]  /*3dc0*/  IADD3 R12, R22, 0x40, RZ ;  /* 0x00000040160c7810 */ /* 0x000fe20007ffe0ff */
[----:B------:R-:W-:-:S03]  /*3dd0*/  IMAD.WIDE.U32 R4, R95, UR8, R4 ;  /* 0x000000085f047c25 */ /* 0x000fc6000f8e0004 */
[----:B------:R-:W-:Y:S01]  /*3de0*/  ISETP.GE.AND P0, PT, R12, R93, PT ;  /* 0x0000005d0c00720c */ /* 0x000fe20003f06270 */
[C---:B------:R-:W-:Y:S01]  /*3df0*/  IMAD R7, R95.reuse, UR9, R6 ;  /* 0x000000095f077c24 */ /* 0x040fe2000f8e0206 */
[----:B------:R-:W-:Y:S01]  /*3e00*/  LEA R8, P3, R4, UR10, 0x3 ;  /* 0x0000000a04087c11 */ /* 0x000fe2000f8618ff */
[----:B------:R-:W-:Y:S01]  /*3e10*/  IMAD.WIDE.U32 R12, R95, UR12, R22 ;  /* 0x0000000c5f0c7c25 */ /* 0x000fe2000f8e0016 */
[----:B------:R-:W-:Y:S02]  /*3e20*/  IADD3 R6, R22, 0x20, RZ ;  /* 0x0000002016067810 */ /* 0x000fe40007ffe0ff */
[----:B------:R-:W-:Y:S02]  /*3e30*/  IADD3 R5, R5, R7, RZ ;  /* 0x0000000705057210 */ /* 0x000fe40007ffe0ff */
[----:B------:R-:W-:Y:S02]  /*3e40*/  ISETP.GE.AND P2, PT, R6, R93, PT ;  /* 0x0000005d0600720c */ /* 0x000fe40003f46270 */
[----:B------:R-:W-:Y:S01]  /*3e50*/  LEA.HI.X R9, R4, UR11, R5, 0x3, P3 ;  /* 0x0000000b04097c11 */ /* 0x000fe200098f1c05 */
[----:B------:R-:W-:Y:S01]  /*3e60*/  IMAD R4, R10, UR12, RZ ;  /* 0x0000000c0a047c24 */ /* 0x000fe2000f8e02ff */
[----:B------:R-:W-:-:S02]  /*3e70*/  IADD3 R6, R22, 0x60, RZ ;  /* 0x0000006016067810 */ /* 0x000fc40007ffe0ff */
[----:B------:R-:W-:Y:S01]  /*3e80*/  IADD3 R14, R22, 0x80, RZ ;  /* 0x00000080160e7810 */ /* 0x000fe20007ffe0ff */
[----:B------:R-:W-:Y:S01]  /*3e90*/  IMAD R7, R95, UR13, R4 ;  /* 0x0000000d5f077c24 */ /* 0x000fe2000f8e0204 */
[----:B------:R-:W-:Y:S01]  /*3ea0*/  ISETP.GE.AND P4, PT, R6, R93, PT ;  /* 0x0000005d0600720c */ /* 0x000fe20003f86270 */
[----:B------:R2:W3:Y:S01]  /*3eb0*/  LDG.E.64 R4, desc[UR6][R8.64] ;  /* 0x0000000608047981 */ /* 0x0004e2000c1e1b00 */
[----:B------:R-:W-:Y:S02]  /*3ec0*/  LEA R6, P3, R12, R39, 0x2 ;  /* 0x000000270c067211 */ /* 0x000fe400078610ff */
[----:B------:R-:W-:Y:S02]  /*3ed0*/  IADD3 R7, R13, R7, RZ ;  /* 0x000000070d077210 */ /* 0x000fe40007ffe0ff */
[----:B------:R-:W-:Y:S02]  /*3ee0*/  ISETP.GE.AND P6, PT, R14, R93, PT ;  /* 0x0000005d0e00720c */ /* 0x000fe40003fc6270 */
[----:B------:R-:W-:-:S02]  /*3ef0*/  IADD3 R14, R22, 0xc0, RZ ;  /* 0x000000c0160e7810 */ /* 0x000fc40007ffe0ff */
[----:B------:R-:W-:Y:S02]  /*3f00*/  IADD3 R24, R22, 0xa0, RZ ;  /* 0x000000a016187810 */ /* 0x000fe40007ffe0ff */
[----:B------:R-:W-:Y:S02]  /*3f10*/  LEA.HI.X R7, R12, R37, R7, 0x2, P3 ;  /* 0x000000250c077211 */ /* 0x000fe400018f1407 */
[----:B------:R-:W-:Y:S02]  /*3f20*/  CS2R R12, SRZ ;  /* 0x00000000000c7805 */ /* 0x000fe4000001ff00 */
[-C--:B------:R-:W-:Y:S02]  /*3f30*/  ISETP.GE.AND P3, PT, R14, R93.reuse, PT ;  /* 0x0000005d0e00720c */ /* 0x080fe40003f66270 */
[----:B------:R-:W-:Y:S02]  /*3f40*/  CS2R R14, SRZ ;  /* 0x00000000000e7805 */ /* 0x000fe4000001ff00 */
[----:B------:R-:W-:-:S02]  /*3f50*/  ISETP.GE.AND P5, PT, R24, R93, PT ;  /* 0x0000005d1800720c */ /* 0x000fc40003fa6270 */
[C---:B------:R-:W-:Y:S01]  /*3f60*/  IADD3 R24, R22.reuse, 0x120, RZ ;  /* 0x0000012016187810 */ /* 0x040fe20007ffe0ff */
[----:B------:R-:W4:Y:S01]  /*3f70*/  @!P2 LDG.E R12, desc[UR6][R6.64+0x80] ;  /* 0x00008006060ca981 */ /* 0x000f22000c1e1900 */
[----:B--2---:R-:W-:-:S03]  /*3f80*/  IADD3 R8, R22, 0xe0, RZ ;  /* 0x000000e016087810 */ /* 0x004fc60007ffe0ff */
[----:B------:R-:W2:Y:S01]  /*3f90*/  @!P4 LDG.E R14, desc[UR6][R6.64+0x180] ;  /* 0x00018006060ec981 */ /* 0x000ea2000c1e1900 */
[-C--:B------:R-:W-:Y:S02]  /*3fa0*/  ISETP.GE.AND P4, PT, R24, R93.reuse, PT ;  /* 0x0000005d1800720c */ /* 0x080fe40003f86270 */
[----:B------:R-:W-:Y:S02]  /*3fb0*/  CS2R R24, SRZ ;  /* 0x0000000000187805 */ /* 0x000fe4000001ff00 */
[-C--:B------:R-:W-:Y:S01]  /*3fc0*/  ISETP.GE.AND P2, PT, R8, R93.reuse, PT ;  /* 0x0000005d0800720c */ /* 0x080fe20003f46270 */
[----:B------:R-:W5:Y:S01]  /*3fd0*/  @!P0 LDG.E R13, desc[UR6][R6.64+0x100] ;  /* 0x00010006060d8981 */ /* 0x000f62000c1e1900 */
[C---:B------:R-:W-:Y:S02]  /*3fe0*/  IADD3 R8, R22.reuse, 0x100, RZ ;  /* 0x0000010016087810 */ /* 0x040fe40007ffe0ff */
[----:B------:R-:W-:Y:S01]  /*3ff0*/  IADD3 R26, R22, 0x160, RZ ;  /* 0x00000160161a7810 */ /* 0x000fe20007ffe0ff */
[----:B------:R-:W2:Y:S01]  /*4000*/  @!P5 LDG.E R24, desc[UR6][R6.64+0x280] ;  /* 0x000280060618d981 */ /* 0x000ea2000c1e1900 */
[----:B------:R-:W-:-:S02]  /*4010*/  ISETP.GE.AND P0, PT, R8, R93, PT ;  /* 0x0000005d0800720c */ /* 0x000fc40003f06270 */
[----:B------:R-:W-:Y:S01]  /*4020*/  IADD3 R8, R22, 0x140, RZ ;  /* 0x0000014016087810 */ /* 0x000fe20007ffe0ff */
[----:B------:R-:W2:Y:S01]  /*4030*/  @!P6 LDG.E R15, desc[UR6][R6.64+0x200] ;  /* 0x00020006060fe981 */ /* 0x000ea2000c1e1900 */
[-C--:B------:R-:W-:Y:S02]  /*4040*/  ISETP.GE.AND P5, PT, R26, R93.reuse, PT ;  /* 0x0000005d1a00720c */ /* 0x080fe40003fa6270 */
[----:B------:R-:W-:Y:S02]  /*4050*/  CS2R R26, SRZ ;  /* 0x00000000001a7805 */ /* 0x000fe4000001ff00 */
[-C--:B------:R-:W-:Y:S01]  /*4060*/  ISETP.GE.AND P6, PT, R8, R93.reuse, PT ;  /* 0x0000005d0800720c */ /* 0x080fe20003fc6270 */
[----:B------:R-:W2:Y:S01]  /*4070*/  @!P3 LDG.E R25, desc[UR6][R6.64+0x300] ;  /* 0x000300060619b981 */ /* 0x000ea2000c1e1900 */
[C---:B------:R-:W-:Y:S02]  /*4080*/  IADD3 R32, R22.reuse, 0x1a0, RZ ;  /* 0x000001a016207810 */ /* 0x040fe40007ffe0ff */
[----:B------:R-:W-:Y:S01]  /*4090*/  IADD3 R8, R22, 0x180, RZ ;  /* 0x0000018016087810 */ /* 0x000fe20007ffe0ff */
[----:B------:R-:W2:Y:S01]  /*40a0*/  @!P2 LDG.E R26, desc[UR6][R6.64+0x380] ;  /* 0x00038006061aa981 */ /* 0x000ea2000c1e1900 */
[----:B------:R-:W-:-:S02]  /*40b0*/  ISETP.GE.AND P2, PT, R32, R93, PT ;  /* 0x0000005d2000720c */ /* 0x000fc40003f46270 */
[-C--:B------:R-:W-:Y:S02]  /*40c0*/  ISETP.GE.AND P3, PT, R8, R93.reuse, PT ;  /* 0x0000005d0800720c */ /* 0x080fe40003f66270 */
[----:B------:R-:W-:Y:S02]  /*40d0*/  CS2R R128, SRZ ;  /* 0x0000000000807805 */ /* 0x000fe4000001ff00 */
[----:B------:R-:W-:Y:S01]  /*40e0*/  IADD3 R8, R22, 0x1c0, RZ ;  /* 0x000001c016087810 */ /* 0x000fe20007ffe0ff */
[----:B------:R-:W2:Y:S01]  /*40f0*/  @!P0 LDG.E R27, desc[UR6][R6.64+0x400] ;  /* 0x00040006061b8981 */ /* 0x000ea2000c1e1900 */
[----:B------:R-:W-:Y:S02]  /*4100*/  MOV R101, RZ ;  /* 0x000000ff00657202 */ /* 0x000fe40000000f00 */
[----:B------:R-:W-:Y:S02]  /*4110*/  MOV R32, RZ ;  /* 0x000000ff00207202 */ /* 0x000fe40000000f00 */
[----:B------:R-:W-:-:S02]  /*4120*/  ISETP.GE.AND P0, PT, R8, R93, PT ;  /* 0x0000005d0800720c */ /* 0x000fc40003f06270 */
[C---:B------:R-:W-:Y:S01]  /*4130*/  IADD3 R8, R22.reuse, 0x1e0, RZ ;  /* 0x000001e016087810 */ /* 0x040fe20007ffe0ff */
[----:B------:R-:W2:Y:S01]  /*4140*/  @!P2 LDG.E R101, desc[UR6][R6.64+0x680] ;  /* 0x000680060665a981 */ /* 0x000ea2000c1e1900 */
[C---:B------:R-:W-:Y:S02]  /*4150*/  IADD3 R124, R22.reuse, 0x200, RZ ;  /* 0x00000200167c7810 */ /* 0x040fe40007ffe0ff */
[----:B------:R-:W-:Y:S01]  /*4160*/  IADD3 R130, R22, 0x220, RZ ;  /* 0x0000022016827810 */ /* 0x000fe20007ffe0ff */
[----:B------:R-:W2:Y:S01]  /*4170*/  @!P4 LDG.E R32, desc[UR6][R6.64+0x480] ;  /* 0x000480060620c981 */ /* 0x000ea2000c1e1900 */
[----:B------:R-:W-:Y:S02]  /*4180*/  MOV R11, RZ ;  /* 0x000000ff000b7202 */ /* 0x000fe40000000f00 */
[-C--:B------:R-:W-:Y:S01]  /*4190*/  ISETP.GE.AND P2, PT, R8, R93.reuse, PT ;  /* 0x0000005d0800720c */ /* 0x080fe20003f46270 */
[----:B------:R-:W2:Y:S01]  /*41a0*/  @!P3 LDG.E R128, desc[UR6][R6.64+0x600] ;  /* 0x000600060680b981 */ /* 0x000ea2000c1e1900 */
[----:B------:R-:W-:-:S02]  /*41b0*/  ISETP.GE.AND P3, PT, R124, R93, PT ;  /* 0x0000005d7c00720c */ /* 0x000fc40003f66270 */
[----:B------:R-:W-:Y:S01]  /*41c0*/  ISETP.GE.AND P4, PT, R130, R93, PT ;  /* 0x0000005d8200720c */ /* 0x000fe20003f86270 */
[----:B------:R-:W4:Y:S01]  /*41d0*/  @!P1 LDG.E R11, desc[UR6][R6.64] ;  /* 0x00000006060b9981 */ /* 0x000f22000c1e1900 */
[----:B------:R-:W-:Y:S02]  /*41e0*/  MOV R130, RZ ;  /* 0x000000ff00827202 */ /* 0x000fe40000000f00 */
[----:B------:R-:W-:Y:S02]  /*41f0*/  MOV R99, RZ ;  /* 0x000000ff00637202 */ /* 0x000fe40000000f00 */
[C---:B------:R-:W-:Y:S02]  /*4200*/  IADD3 R8, R22.reuse, 0x260, RZ ;  /* 0x0000026016087810 */ /* 0x040fe40007ffe0ff */
[----:B------:R-:W-:Y:S01]  /*4210*/  IADD3 R132, R22, 0x240, RZ ;  /* 0x0000024016847810 */ /* 0x000fe20007ffe0ff */
[----:B------:R-:W2:Y:S01]  /*4220*/  @!P0 LDG.E R130, desc[UR6][R6.64+0x700] ;  /* 0x0007000606828981 */ /* 0x000ea2000c1e1900 */
[----:B------:R-:W-:-:S02]  /*4230*/  MOV R103, RZ ;  /* 0x000000ff00677202 */ /* 0x000fc40000000f00 */
[----:B------:R-:W-:Y:S01]  /*4240*/  MOV R111, RZ ;  /* 0x000000ff006f7202 */ /* 0x000fe20000000f00 */
[----:B------:R-:W2:Y:S01]  /*4250*/  @!P5 LDG.E R99, desc[UR6][R6.64+0x580] ;  /* 0x000580060663d981 */ /* 0x000ea2000c1e1900 */
[----:B------:R-:W-:Y:S02]  /*4260*/  MOV R105, RZ ;  /* 0x000000ff00697202 */ /* 0x000fe40000000f00 */
[-C--:B------:R-:W-:Y:S01]  /*4270*/  ISETP.GE.AND P0, PT, R8, R93.reuse, PT ;  /* 0x0000005d0800720c */ /* 0x080fe20003f06270 */
[----:B------:R-:W2:Y:S01]  /*4280*/  @!P2 LDG.E R103, desc[UR6][R6.64+0x780] ;  /* 0x000780060667a981 */ /* 0x000ea2000c1e1900 */
[----:B------:R-:W-:Y:S02]  /*4290*/  IADD3 R8, R22, 0x280, RZ ;  /* 0x0000028016087810 */ /* 0x000fe40007ffe0ff */
[----:B------:R-:W-:Y:S01]  /*42a0*/  ISETP.GE.AND P5, PT, R132, R93, PT ;  /* 0x0000005d8400720c */ /* 0x000fe20003fa6270 */
[----:B------:R-:W2:Y:S01]  /*42b0*/  @!P3 LDG.E R111, desc[UR6][R6.64+0x800] ;  /* 0x00080006066fb981 */ /* 0x000ea2000c1e1900 */
[----:B------:R-:W-:-:S02]  /*42c0*/  IADD3 R124, R22, 0x2a0, RZ ;  /* 0x000002a0167c7810 */ /* 0x000fc40007ffe0ff */
[----:B------:R-:W-:Y:S01]  /*42d0*/  IADD3 R132, R22, 0x2c0, RZ ;  /* 0x000002c016847810 */ /* 0x000fe20007ffe0ff */
[----:B------:R-:W2:Y:S01]  /*42e0*/  @!P4 LDG.E R105, desc[UR6][R6.64+0x880] ;  /* 0x000880060669c981 */ /* 0x000ea2000c1e1900 */
[-C--:B------:R-:W-:Y:S02]  /*42f0*/  ISETP.GE.AND P2, PT, R8, R93.reuse, PT ;  /* 0x0000005d0800720c */ /* 0x080fe40003f46270 */
[----:B------:R-:W-:Y:S02]  /*4300*/  CS2R R126, SRZ ;  /* 0x00000000007e7805 */ /* 0x000fe4000001ff00 */
[-C--:B------:R-:W-:Y:S02]  /*4310*/  ISETP.GE.AND P3, PT, R124, R93.reuse, PT ;  /* 0x0000005d7c00720c */ /* 0x080fe40003f66270 */
[----:B------:R-:W-:Y:S02]  /*4320*/  ISETP.GE.AND P4, PT, R132, R93, PT ;  /* 0x0000005d8400720c */ /* 0x000fe40003f86270 */
[----:B------:R-:W-:Y:S01]  /*4330*/  MOV R113, RZ ;  /* 0x000000ff00717202 */ /* 0x000fe20000000f00 */
[----:B------:R-:W2:Y:S01]  /*4340*/  @!P6 LDG.E R126, desc[UR6][R6.64+0x500] ;  /* 0x00050006067ee981 */ /* 0x000ea2000c1e1900 */
[----:B------:R-:W-:-:S02]  /*4350*/  IADD3 R8, R22, 0x2e0, RZ ;  /* 0x000002e016087810 */ /* 0x000fc40007ffe0ff */
[----:B------:R-:W-:Y:S02]  /*4360*/  MOV R119, RZ ;  /* 0x000000ff00777202 */ /* 0x000fe40000000f00 */
[----:B------:R-:W-:Y:S01]  /*4370*/  MOV R117, RZ ;  /* 0x000000ff00757202 */ /* 0x000fe20000000f00 */
[----:B------:R-:W2:Y:S01]  /*4380*/  @!P0 LDG.E R113, desc[UR6][R6.64+0x980] ;  /* 0x0009800606718981 */ /* 0x000ea2000c1e1900 */
[----:B------:R-:W-:Y:S02]  /*4390*/  MOV R123, RZ ;  /* 0x000000ff007b7202 */ /* 0x000fe40000000f00 */
[----:B------:R-:W-:Y:S01]  /*43a0*/  ISETP.GE.AND P0, PT, R8, R93, PT ;  /* 0x0000005d0800720c */ /* 0x000fe20003f06270 */
[----:B------:R-:W2:Y:S01]  /*43b0*/  @!P2 LDG.E R119, desc[UR6][R6.64+0xa00] ;  /* 0x000a00060677a981 */ /* 0x000ea2000c1e1900 */
[C---:B------:R-:W-:Y:S02]  /*43c0*/  IADD3 R8, R22.reuse, 0x300, RZ ;  /* 0x0000030016087810 */ /* 0x040fe40007ffe0ff */
[C---:B------:R-:W-:Y:S01]  /*43d0*/  IADD3 R124, R22.reuse, 0x320, RZ ;  /* 0x00000320167c7810 */ /* 0x040fe20007ffe0ff */
[----:B------:R-:W2:Y:S01]  /*43e0*/  @!P3 LDG.E R117, desc[UR6][R6.64+0xa80] ;  /* 0x000a80060675b981 */ /* 0x000ea2000c1e1900 */
[----:B------:R-:W-:-:S02]  /*43f0*/  IADD3 R132, R22, 0x340, RZ ;  /* 0x0000034016847810 */ /* 0x000fc40007ffe0ff */
[-C--:B------:R-:W-:Y:S01]  /*4400*/  ISETP.GE.AND P2, PT, R8, R93.reuse, PT ;  /* 0x0000005d0800720c */ /* 0x080fe20003f46270 */
[----:B------:R-:W2:Y:S01]  /*4410*/  @!P4 LDG.E R123, desc[UR6][R6.64+0xb00] ;  /* 0x000b0006067bc981 */ /* 0x000ea2000c1e1900 */
[-C--:B------:R-:W-:Y:S02]  /*4420*/  ISETP.GE.AND P3, PT, R124, R93.reuse, PT ;  /* 0x0000005d7c00720c */ /* 0x080fe40003f66270 */
[----:B------:R-:W-:Y:S02]  /*4430*/  ISETP.GE.AND P4, PT, R132, R93, PT ;  /* 0x0000005d8400720c */ /* 0x000fe40003f86270 */
[----:B------:R-:W-:Y:S02]  /*4440*/  MOV R121, RZ ;  /* 0x000000ff00797202 */ /* 0x000fe40000000f00 */
[----:B------:R-:W-:Y:S02]  /*4450*/  MOV R115, RZ ;  /* 0x000000ff00737202 */ /* 0x000fe40000000f00 */
[----:B------:R-:W-:-:S02]  /*4460*/  IADD3 R8, R22, 0x380, RZ ;  /* 0x0000038016087810 */ /* 0x000fc40007ffe0ff */
[----:B------:R-:W-:Y:S01]  /*4470*/  IADD3 R134, R22, 0x360, RZ ;  /* 0x0000036016867810 */ /* 0x000fe20007ffe0ff */
[----:B------:R-:W2:Y:S01]  /*4480*/  @!P0 LDG.E R121, desc[UR6][R6.64+0xb80] ;  /* 0x000b800606798981 */ /* 0x000ea2000c1e1900 */
[----:B------:R-:W-:Y:S02]  /*4490*/  MOV R125, RZ ;  /* 0x000000ff007d7202 */ /* 0x000fe40000000f00 */
[----:B------:R-:W-:Y:S02]  /*44a0*/  CS2R R132, SRZ ;  /* 0x0000000000847805 */ /* 0x000fe4000001ff00 */
[-C--:B------:R-:W-:Y:S01]  /*44b0*/  ISETP.GE.AND P0, PT, R8, R93.reuse, PT ;  /* 0x0000005d0800720c */ /* 0x080fe20003f06270 */
[----:B------:R-:W2:Y:S01]  /*44c0*/  @!P5 LDG.E R115, desc[UR6][R6.64+0x900] ;  /* 0x000900060673d981 */ /* 0x000ea2000c1e1900 */
[----:B------:R-:W-:Y:S02]  /*44d0*/  ISETP.GE.AND P5, PT, R134, R93, PT ;  /* 0x0000005d8600720c */ /* 0x000fe40003fa6270 */
[C---:B------:R-:W-:Y:S01]  /*44e0*/  IADD3 R8, R22.reuse, 0x3a0, RZ ;  /* 0x000003a016087810 */ /* 0x040fe20007ffe0ff */
[----:B------:R-:W2:Y:S01]  /*44f0*/  @!P2 LDG.E R127, desc[UR6][R6.64+0xc00] ;  /* 0x000c0006067fa981 */ /* 0x000ea2000c1e1900 */
[----:B------:R-:W-:-:S02]  /*4500*/  IADD3 R124, R22, 0x3c0, RZ ;  /* 0x000003c0167c7810 */ /* 0x000fc40007ffe0ff */
[----:B------:R-:W-:Y:S01]  /*4510*/  IADD3 R134, R22, 0x3e0, RZ ;  /* 0x000003e016867810 */ /* 0x000fe20007ffe0ff */
[----:B------:R-:W2:Y:S01]  /*4520*/  @!P3 LDG.E R125, desc[UR6][R6.64+0xc80] ;  /* 0x000c8006067db981 */ /* 0x000ea2000c1e1900 */
[-C--:B------:R-:W-:Y:S02]  /*4530*/  ISETP.GE.AND P2, PT, R8, R93.reuse, PT ;  /* 0x0000005d0800720c */ /* 0x080fe40003f46270 */
[-C--:B------:R-:W-:Y:S01]  /*4540*/  ISETP.GE.AND P3, PT, R124, R93.reuse, PT ;  /* 0x0000005d7c00720c */ /* 0x080fe20003f66270 */
[----:B------:R-:W2:Y:S01]  /*4550*/  @!P4 LDG.E R132, desc[UR6][R6.64+0xd00] ;  /* 0x000d00060684c981 */ /* 0x000ea2000c1e1900 */
[----:B------:R-:W-:Y:S02]  /*4560*/  ISETP.GE.AND P4, PT, R134, R93, PT ;  /* 0x0000005d8600720c */ /* 0x000fe40003f86270 */
[----:B------:R-:W-:Y:S02]  /*4570*/  CS2R R134, SRZ ;  /* 0x0000000000867805 */ /* 0x000fe4000001ff00 */
[----:B------:R-:W-:Y:S01]  /*4580*/  MOV R136, RZ ;  /* 0x000000ff00887202 */ /* 0x000fe20000000f00 */
[----:B------:R-:W2:Y:S04]  /*4590*/  @!P5 LDG.E R129, desc[UR6][R6.64+0xd80] ;  /* 0x000d80060681d981 */ /* 0x000ea8000c1e1900 */
[----:B------:R-:W2:Y:S04]  /*45a0*/  @!P0 LDG.E R134, desc[UR6][R6.64+0xe00] ;  /* 0x000e000606868981 */ /* 0x000ea8000c1e1900 */
[----:B------:R-:W2:Y:S04]  /*45b0*/  @!P2 LDG.E R133, desc[UR6][R6.64+0xe80] ;  /* 0x000e80060685a981 */ /* 0x000ea8000c1e1900 */
[----:B------:R-:W2:Y:S04]  /*45c0*/  @!P3 LDG.E R136, desc[UR6][R6.64+0xf00] ;  /* 0x000f00060688b981 */ /* 0x000ea8000c1e1900 */
[----:B------:R3:W2:Y:S01]  /*45d0*/  @!P4 LDG.E R135, desc[UR6][R6.64+0xf80] ;  /* 0x000f80060687c981 */ /* 0x0006a2000c1e1900 */
[----:B------:R-:W0:Y:S01]  /*45e0*/  S2UR UR5, SR_CgaCtaId ;  /* 0x00000000000579c3 */ /* 0x000e220000008800 */
[----:B------:R-:W-:-:S02]  /*45f0*/  UMOV UR4, 0x400 ;  /* 0x0000040000047882 */ /* 0x000fc40000000000 */
[----:B0-----:R-:W-:Y:S01]  /*4600*/  ULEA UR4, UR5, UR4, 0x18 ;  /* 0x0000000405047291 */ /* 0x001fe2000f8ec03f */
[----:B---3--:R-:W-:Y:S01]  /*4610*/  FMUL.FTZ R6, R5, R64 ;  /* 0x0000004005067220 */ /* 0x008fe20000410000 */
[----:B------:R-:W-:-:S03]  /*4620*/  FMUL.FTZ R9, R4, 1.4426950216293334961 ;  /* 0x3fb8aa3b04097820 */ /* 0x000fc60000410000 */
[----:B------:R-:W-:-:S04]  /*4630*/  FMUL.RZ R141, R6, 0.15915493667125701904 ;  /* 0x3e22f983068d7820 */ /* 0x000fc8000040c000 */
[----:B------:R-:W-:Y:S08]  /*4640*/  MUFU.SIN R6, R141 ;  /* 0x0000008d00067308 */ /* 0x000ff00000000400 */
[----:B------:R-:W-:Y:S01]  /*4650*/  MUFU.COS R7, R141 ;  /* 0x0000008d00077308 */ /* 0x000fe20000000000 */
[----:B----4-:R0:W-:Y:S04]  /*4660*/  STS [R46], R11 ;  /* 0x0000000b2e007388 */ /* 0x0101e80000000800 */
[----:B------:R3:W-:Y:S04]  /*4670*/  STS [R45+0x80], R12 ;  /* 0x0000800c2d007388 */ /* 0x0007e80000000800 */
[----:B-----5:R-:W-:Y:S04]  /*4680*/  STS [R44+0x100], R13 ;  /* 0x0001000d2c007388 */ /* 0x020fe80000000800 */
[----:B--2---:R-:W-:Y:S04]  /*4690*/  STS [R43+0x180], R14 ;  /* 0x0001800e2b007388 */ /* 0x004fe80000000800 */
[----:B------:R2:W-:Y:S04]  /*46a0*/  STS [R42+0x200], R15 ;  /* 0x0002000f2a007388 */ /* 0x0005e80000000800 */
[----:B------:R-:W-:Y:S04]  /*46b0*/  STS [R41+0x280], R24 ;  /* 0x0002801829007388 */ /* 0x000fe80000000800 */
[----:B------:R4:W-:Y:S01]  /*46c0*/  STS [R52+0x300], R25 ;  /* 0x0003001934007388 */ /* 0x0009e20000000800 */
[C---:B0-----:R-:W-:Y:S01]  /*46d0*/  IADD3 R11, R36.reuse, 0x200, RZ ;  /* 0x00000200240b7810 */ /* 0x041fe20007ffe0ff */
[----:B---3--:R-:W-:Y:S01]  /*46e0*/  FMUL.FTZ R12, R5, R68 ;  /* 0x00000044050c7220 */ /* 0x008fe20000410000 */
[C---:B--2---:R-:W-:Y:S01]  /*46f0*/  IADD3 R15, R36.reuse, 0x220, RZ ;  /* 0x00000220240f7810 */ /* 0x044fe20007ffe0ff */
[----:B------:R0:W-:Y:S01]  /*4700*/  STS [R51+0x380], R26 ;  /* 0x0003801a33007388 */ /* 0x0001e20000000800 */
[----:B----4-:R-:W-:-:S03]  /*4710*/  IADD3 R25, R36, 0x240, RZ ;  /* 0x0000024024197810 */ /* 0x010fc60007ffe0ff */
[----:B------:R2:W-:Y:S01]  /*4720*/  STS [R50+0x400], R27 ;  /* 0x0004001b32007388 */ /* 0x0005e20000000800 */
[----:B------:R-:W-:-:S03]  /*4730*/  LEA.HI.SX32 R25, R25, R36, 0x1b ;  /* 0x0000002419197211 */ /* 0x000fc600078fdaff */
[----:B------:R3:W-:Y:S01]  /*4740*/  STS [R49+0x480], R32 ;  /* 0x0004802031007388 */ /* 0x0007e20000000800 */
[-C--:B------:R-:W-:Y:S02]  /*4750*/  LEA.HI.SX32 R11, R11, R36.reuse, 0x1b ;  /* 0x000000240b0b7211 */ /* 0x080fe400078fdaff */
[----:B0-----:R-:W-:Y:S01]  /*4760*/  LEA R26, R25, UR4, 0x2 ;  /* 0x00000004191a7c11 */ /* 0x001fe2000f8e10ff */
[----:B------:R-:W-:Y:S01]  /*4770*/  STS [R47+0x500], R126 ;  /* 0x0005007e2f007388 */ /* 0x000fe20000000800 */
[C---:B------:R-:W-:Y:S02]  /*4780*/  IADD3 R25, R36.reuse, 0x260, RZ ;  /* 0x0000026024197810 */ /* 0x040fe40007ffe0ff */
[----:B--2---:R-:W-:Y:S01]  /*4790*/  IADD3 R27, R36, 0x280, RZ ;  /* 0x00000280241b7810 */ /* 0x004fe20007ffe0ff */
[----:B------:R0:W-:Y:S01]  /*47a0*/  STS [R58+0x580], R99 ;  /* 0x000580633a007388 */ /* 0x0001e20000000800 */
[-C--:B------:R-:W-:Y:S01]  /*47b0*/  LEA.HI.SX32 R15, R15, R36.reuse, 0x1b ;  /* 0x000000240f0f7211 */ /* 0x080fe200078fdaff */
[----:B---3--:R-:W-:Y:S01]  /*47c0*/  FMUL.RZ R32, R12, 0.15915493667125701904 ;  /* 0x3e22f9830c207820 */ /* 0x008fe2000040c000 */
[----:B------:R-:W-:Y:S01]  /*47d0*/  LEA R12, R11, UR4, 0x2 ;  /* 0x000000040b0c7c11 */ /* 0x000fe2000f8e10ff */
[----:B------:R-:W-:Y:S01]  /*47e0*/  STS [R57+0x600], R128 ;  /* 0x0006008039007388 */ /* 0x000fe20000000800 */
[----:B------:R-:W-:-:S02]  /*47f0*/  LEA.HI.SX32 R25, R25, R36, 0x1b ;  /* 0x0000002419197211 */ /* 0x000fc400078fdaff */
[----:B------:R-:W-:Y:S01]  /*4800*/  LEA.HI.SX32 R27, R27, R36, 0x1b ;  /* 0x000000241b1b7211 */ /* 0x000fe200078fdaff */
[----:B------:R2:W-:Y:S01]  /*4810*/  STS [R56+0x680], R101 ;  /* 0x0006806538007388 */ /* 0x0005e20000000800 */
[----:B0-----:R-:W-:-:S03]  /*4820*/  IADD3 R99, R36, 0x2a0, RZ ;  /* 0x000002a024637810 */ /* 0x001fc60007ffe0ff */
[----:B------:R-:W-:Y:S01]  /*4830*/  STS [R55+0x700], R130 ;  /* 0x0007008237007388 */ /* 0x000fe20000000800 */
[----:B------:R-:W-:Y:S02]  /*4840*/  LEA R24, R15, UR4, 0x2 ;  /* 0x000000040f187c11 */ /* 0x000fe4000f8e10ff */
[-C--:B------:R-:W-:Y:S01]  /*4850*/  LEA.HI.SX32 R99, R99, R36.reuse, 0x1b ;  /* 0x0000002463637211 */ /* 0x080fe200078fdaff */
[----:B------:R-:W-:Y:S01]  /*4860*/  STS [R54+0x780], R103 ;  /* 0x0007806736007388 */ /* 0x000fe20000000800 */
[----:B--2---:R-:W-:Y:S01]  /*4870*/  IADD3 R101, R36, 0x2c0, RZ ;  /* 0x000002c024657810 */ /* 0x004fe20007ffe0ff */
[----:B------:R-:W-:Y:S02]  /*4880*/  MUFU.SIN R11, R32 ;  /* 0x00000020000b7308 */ /* 0x000fe40000000400 */
[----:B------:R0:W-:Y:S01]  /*4890*/  STS [R12+0x800], R111 ;  /* 0x0008006f0c007388 */ /* 0x0001e20000000800 */
[----:B------:R-:W-:Y:S02]  /*48a0*/  LEA R126, R99, UR4, 0x2 ;  /* 0x00000004637e7c11 */ /* 0x000fe4000f8e10ff */
[----:B------:R-:W-:-:S03]  /*48b0*/  LEA.HI.SX32 R101, R101, R36, 0x1b ;  /* 0x0000002465657211 */ /* 0x000fc600078fdaff */
[----:B------:R2:W-:Y:S01]  /*48c0*/  MUFU.COS R15, R32 ;  /* 0x00000020000f7308 */ /* 0x0005e20000000000 */
[----:B0-----:R-:W-:Y:S02]  /*48d0*/  LEA R12, R25, UR4, 0x2 ;  /* 0x00000004190c7c11 */ /* 0x001fe4000f8e10ff */
[C---:B------:R-:W-:Y:S02]  /*48e0*/  IADD3 R25, R36.reuse, 0x2e0, RZ ;  /* 0x000002e024197810 */ /* 0x040fe40007ffe0ff */
[C---:B------:R-:W-:Y:S02]  /*48f0*/  IADD3 R99, R36.reuse, 0x320, RZ ;  /* 0x0000032024637810 */ /* 0x040fe40007ffe0ff */
[----:B--2---:R-:W-:Y:S02]  /*4900*/  LEA R32, R27, UR4, 0x2 ;  /* 0x000000041b207c11 */ /* 0x004fe4000f8e10ff */
[C---:B------:R-:W-:Y:S02]  /*4910*/  IADD3 R27, R36.reuse, 0x300, RZ ;  /* 0x00000300241b7810 */ /* 0x040fe40007ffe0ff */
[----:B------:R-:W-:Y:S01]  /*4920*/  IADD3 R103, R36, 0x360, RZ ;  /* 0x0000036024677810 */ /* 0x000fe20007ffe0ff */
[----:B------:R0:W-:Y:S01]  /*4930*/  STS [R24+0x880], R105 ;  /* 0x0008806918007388 */ /* 0x0001e20000000800 */
[----:B------:R-:W-:-:S02]  /*4940*/  LEA.HI.SX32 R25, R25, R36, 0x1b ;  /* 0x0000002419197211 */ /* 0x000fc400078fdaff */
[----:B------:R-:W-:Y:S01]  /*4950*/  LEA R128, R101, UR4, 0x2 ;  /* 0x0000000465807c11 */ /* 0x000fe2000f8e10ff */
[----:B------:R-:W-:Y:S01]  /*4960*/  STS [R26+0x900], R115 ;  /* 0x000900731a007388 */ /* 0x000fe20000000800 */
[-C--:B------:R-:W-:Y:S02]  /*4970*/  LEA.HI.SX32 R27, R27, R36.reuse, 0x1b ;  /* 0x000000241b1b7211 */ /* 0x080fe400078fdaff */
[----:B------:R-:W-:Y:S01]  /*4980*/  IADD3 R101, R36, 0x340, RZ ;  /* 0x0000034024657810 */ /* 0x000fe20007ffe0ff */
[----:B------:R2:W-:Y:S01]  /*4990*/  STS [R12+0x980], R113 ;  /* 0x000980710c007388 */ /* 0x0005e20000000800 */
[----:B------:R-:W-:Y:S01]  /*49a0*/  LEA.HI.SX32 R99, R99, R36, 0x1b ;  /* 0x0000002463637211 */ /* 0x000fe200078fdaff */
[----:B0-----:R-:W-:Y:S01]  /*49b0*/  FMUL.FTZ R105, R9, R70 ;  /* 0x0000004609697220 */ /* 0x001fe20000410000 */
[-C--:B------:R-:W-:Y:S01]  /*49c0*/  LEA.HI.SX32 R103, R103, R36.reuse, 0x1b ;  /* 0x0000002467677211 */ /* 0x080fe200078fdaff */
[----:B------:R0:W-:Y:S01]  /*49d0*/  STS [R32+0xa00], R119 ;  /* 0x000a007720007388 */ /* 0x0001e20000000800 */
[----:B------:R-:W-:Y:S01]  /*49e0*/  LEA.HI.SX32 R101, R101, R36, 0x1b ;  /* 0x0000002465657211 */ /* 0x000fe200078fdaff */
[----:B------:R-:W-:-:S02]  /*49f0*/  FMUL.FTZ R111, R5, R72 ;  /* 0x00000048056f7220 */ /* 0x000fc40000410000 */
[----:B------:R3:W-:Y:S01]  /*4a00*/  STS [R126+0xa80], R117 ;  /* 0x000a80757e007388 */ /* 0x0007e20000000800 */
[----:B--2---:R-:W-:-:S03]  /*4a10*/  LEA R12, R25, UR4, 0x2 ;  /* 0x00000004190c7c11 */ /* 0x004fc6000f8e10ff */
[----:B------:R2:W-:Y:S01]  /*4a20*/  STS [R128+0xb00], R123 ;  /* 0x000b007b80007388 */ /* 0x0005e20000000800 */
[----:B0-----:R-:W-:Y:S02]  /*4a30*/  LEA R32, R27, UR4, 0x2 ;  /* 0x000000041b207c11 */ /* 0x001fe4000f8e10ff */
[C---:B------:R-:W-:Y:S02]  /*4a40*/  IADD3 R27, R36.reuse, 0x380, RZ ;  /* 0x00000380241b7810 */ /* 0x040fe40007ffe0ff */
[----:B---3--:R-:W-:Y:S01]  /*4a50*/  LEA R126, R99, UR4, 0x2 ;  /* 0x00000004637e7c11 */ /* 0x008fe2000f8e10ff */
[----:B------:R0:W-:Y:S01]  /*4a60*/  MUFU.EX2 R141, R105 ;  /* 0x00000069008d7308 */ /* 0x0001e20000000800 */
[C---:B------:R-:W-:Y:S02]  /*4a70*/  IADD3 R99, R36.reuse, 0x3a0, RZ ;  /* 0x000003a024637810 */ /* 0x040fe40007ffe0ff */
[----:B--2---:R-:W-:Y:S01]  /*4a80*/  LEA R128, R103, UR4, 0x2 ;  /* 0x0000000467807c11 */ /* 0x004fe2000f8e10ff */
[----:B------:R2:W-:Y:S01]  /*4a90*/  STS [R12+0xb80], R121 ;  /* 0x000b80790c007388 */ /* 0x0005e20000000800 */
[----:B------:R-:W-:Y:S01]  /*4aa0*/  IADD3 R103, R36, 0x3c0, RZ ;  /* 0x000003c024677810 */ /* 0x000fe20007ffe0ff */
[----:B------:R-:W-:Y:S01]  /*4ab0*/  FMUL.RZ R113, R111, 0.15915493667125701904 ;  /* 0x3e22f9836f717820 */ /* 0x000fe2000040c000 */
[----:B------:R-:W-:-:S02]  /*4ac0*/  LEA R101, R101, UR4, 0x2 ;  /* 0x0000000465657c11 */ /* 0x000fc4000f8e10ff */
[C---:B0-----:R-:W-:Y:S02]  /*4ad0*/  IADD3 R105, R36.reuse, 0x3e0, RZ ;  /* 0x000003e024697810 */ /* 0x041fe40007ffe0ff */
[----:B------:R-:W-:Y:S02]  /*4ae0*/  LEA.HI.SX32 R27, R27, R36, 0x1b ;  /* 0x000000241b1b7211 */ /* 0x000fe400078fdaff */
[----:B------:R-:W-:Y:S01]  /*4af0*/  SHF.L.U32 R111, R36, 0x5, RZ ;  /* 0x00000005246f7819 */ /* 0x000fe200000006ff */
[----:B--2---:R-:W-:Y:S01]  /*4b00*/  FMUL.FTZ R12, R9, R72 ;  /* 0x00000048090c7220 */ /* 0x004fe20000410000 */
[-C--:B------:R-:W-:Y:S01]  /*4b10*/  LEA.HI.SX32 R99, R99, R36.reuse, 0x1b ;  /* 0x0000002463637211 */ /* 0x080fe200078fdaff */
[----:B------:R-:W-:Y:S01]  /*4b20*/  STS [R32+0xc00], R127 ;  /* 0x000c007f20007388 */ /* 0x000fe20000000800 */
[-C--:B------:R-:W-:Y:S01]  /*4b30*/  LEA.HI.SX32 R103, R103, R36.reuse, 0x1b ;  /* 0x0000002467677211 */ /* 0x080fe200078fdaff */
[----:B------:R0:W-:Y:S01]  /*4b40*/  MUFU.EX2 R144, R12 ;  /* 0x0000000c00907308 */ /* 0x0001e20000000800 */
[----:B------:R-:W-:Y:S01]  /*4b50*/  LEA.HI.SX32 R105, R105, R36, 0x1b ;  /* 0x0000002469697211 */ /* 0x000fe200078fdaff */
[----:B------:R2:W-:Y:S01]  /*4b60*/  STS [R126+0xc80], R125 ;  /* 0x000c807d7e007388 */ /* 0x0005e20000000800 */
[----:B------:R-:W-:-:S02]  /*4b70*/  LEA R27, R27, UR4, 0x2 ;  /* 0x000000041b1b7c11 */ /* 0x000fc4000f8e10ff */
[----:B------:R-:W-:Y:S01]  /*4b80*/  LEA R103, R103, UR4, 0x2 ;  /* 0x0000000467677c11 */ /* 0x000fe2000f8e10ff */
[----:B------:R-:W-:Y:S01]  /*4b90*/  STS [R101+0xd00], R132 ;  /* 0x000d008465007388 */ /* 0x000fe20000000800 */
[----:B0-----:R-:W-:-:S03]  /*4ba0*/  LEA.HI.SX32 R12, R111, R111, 0x1b ;  /* 0x0000006f6f0c7211 */ /* 0x001fc600078fdaff */
[----:B------:R0:W-:Y:S01]  /*4bb0*/  STS [R128+0xd80], R129 ;  /* 0x000d808180007388 */ /* 0x0001e20000000800 */
[----:B--2---:R-:W-:Y:S01]  /*4bc0*/  LEA R126, R99, UR4, 0x2 ;  /* 0x00000004637e7c11 */ /* 0x004fe2000f8e10ff */
[----:B------:R-:W-:Y:S01]  /*4bd0*/  FMUL.FTZ R130, R9, R68 ;  /* 0x0000004409827220 */ /* 0x000fe20000410000 */
[----:B------:R-:W2:Y:S01]  /*4be0*/  S2R R32, SR_TID.X ;  /* 0x0000000000207919 */ /* 0x000ea20000002100 */
[----:B------:R-:W-:Y:S01]  /*4bf0*/  LEA R12, R12, UR4, 0x2 ;  /* 0x000000040c0c7c11 */ /* 0x000fe2000f8e10ff */
[----:B------:R3:W-:Y:S01]  /*4c00*/  STS [R27+0xe00], R134 ;  /* 0x000e00861b007388 */ /* 0x0007e20000000800 */
[----:B0-----:R-:W-:-:S03]  /*4c10*/  LEA R128, R105, UR4, 0x2 ;  /* 0x0000000469807c11 */ /* 0x001fc6000f8e10ff */
[----:B------:R-:W-:Y:S01]  /*4c20*/  STS [R126+0xe80], R133 ;  /* 0x000e80857e007388 */ /* 0x000fe20000000800 */
[----:B------:R0:W4:Y:S03]  /*4c30*/  MUFU.EX2 R26, R130 ;  /* 0x00000082001a7308 */ /* 0x0001260000000800 */
[----:B------:R5:W-:Y:S04]  /*4c40*/  STS [R103+0xf00], R136 ;  /* 0x000f008867007388 */ /* 0x000be80000000800 */
[----:B------:R-:W-:Y:S01]  /*4c50*/  STS [R128+0xf80], R135 ;  /* 0x000f808780007388 */ /* 0x000fe20000000800 */
[----:B------:R-:W-:-:S03]  /*4c60*/  NOP ;  /* 0x0000000000007918 */ /* 0x000fc60000000000 */
[----:B------:R-:W1:Y:S04]  /*4c70*/  LDS R132, [R12+0x4] ;  /* 0x000004000c847984 */ /* 0x000e680000000800 */
[----:B0-----:R-:W0:Y:S04]  /*4c80*/  LDS R130, [R12] ;  /* 0x000000000c827984 */ /* 0x001e280000000800 */
[----:B------:R-:W0:Y:S04]  /*4c90*/  LDS R134, [R12+0xc] ;  /* 0x00000c000c867984 */ /* 0x000e280000000800 */
[----:B------:R-:W0:Y:S01]  /*4ca0*/  LDS R128, [R12+0x8] ;  /* 0x000008000c807984 */ /* 0x000e220000000800 */
[-C--:B------:R-:W-:Y:S01]  /*4cb0*/  FMUL.FTZ R8, R5, R60.reuse ;  /* 0x0000003c05087220 */ /* 0x080fe20000410000 */
[C---:B------:R-:W-:Y:S01]  /*4cc0*/  FMUL.FTZ R4, R9.reuse, R60 ;  /* 0x0000003c09047220 */ /* 0x040fe20000410000 */
[----:B------:R-:W-:Y:S01]  /*4cd0*/  FMUL.FTZ R124, R9, R62 ;  /* 0x0000003e097c7220 */ /* 0x000fe20000410000 */
[C---:B------:R-:W-:Y:S01]  /*4ce0*/  FMUL.FTZ R101, R5.reuse, R74 ;  /* 0x0000004a05657220 */ /* 0x040fe20000410000 */
[----:B------:R-:W-:Y:S01]  /*4cf0*/  FMUL.RZ R131, R8, 0.15915493667125701904 ;  /* 0x3e22f98308837820 */ /* 0x000fe2000040c000 */
[C---:B------:R-:W-:Y:S01]  /*4d00*/  FMUL.FTZ R8, R5.reuse, R62 ;  /* 0x0000003e05087220 */ /* 0x040fe20000410000 */
[----:B---3--:R-:W-:Y:S01]  /*4d10*/  FMUL.FTZ R27, R5, R76 ;  /* 0x0000004c051b7220 */ /* 0x008fe20000410000 */
[----:B------:R-:W-:Y:S01]  /*4d20*/  MUFU.SIN R25, R113 ;  /* 0x0000007100197308 */ /* 0x000fe20000000400 */
[C---:B------:R-:W-:Y:S01]  /*4d30*/  FMUL.FTZ R105, R9.reuse, R74 ;  /* 0x0000004a09697220 */ /* 0x040fe20000410000 */
[----:B------:R-:W-:Y:S01]  /*4d40*/  FMUL.RZ R139, R8, 0.15915493667125701904 ;  /* 0x3e22f983088b7820 */ /* 0x000fe2000040c000 */
[----:B------:R-:W-:Y:S01]  /*4d50*/  FMUL.FTZ R8, R9, R64 ;  /* 0x0000004009087220 */ /* 0x000fe20000410000 */
[----:B------:R-:W-:-:S04]  /*4d60*/  FMUL.RZ R101, R101, 0.15915493667125701904 ;  /* 0x3e22f98365657820 */ /* 0x000fc8000040c000 */
[----:B------:R3:W-:Y:S01]  /*4d70*/  MUFU.COS R143, R113 ;  /* 0x00000071008f7308 */ /* 0x0007e20000000000 */
[----:B------:R-:W-:Y:S01]  /*4d80*/  FMUL.FTZ R111, R9, R76 ;  /* 0x0000004c096f7220 */ /* 0x000fe20000410000 */
[----:B------:R-:W-:Y:S04]  /*4d90*/  LDS R142, [R12+0x14] ;  /* 0x000014000c8e7984 */ /* 0x000fe80000000800 */
[----:B------:R-:W0:Y:S02]  /*4da0*/  LDS R136, [R12+0x10] ;  /* 0x000010000c887984 */ /* 0x000e240000000800 */
[----:B------:R-:W-:Y:S01]  /*4db0*/  MUFU.SIN R138, R131 ;  /* 0x00000083008a7308 */ /* 0x000fe20000000400 */
[----:B---3--:R-:W-:Y:S01]  /*4dc0*/  FMUL.RZ R113, R27, 0.15915493667125701904 ;  /* 0x3e22f9831b717820 */ /* 0x008fe2000040c000 */
[----:B--2---:R-:W-:Y:S01]  /*4dd0*/  SHF.L.U32 R27, R32, 0x4, RZ ;  /* 0x00000004201b7819 */ /* 0x004fe200000006ff */
[----:B------:R-:W-:Y:S01]  /*4de0*/  FMUL.FTZ R14, R9, R66 ;  /* 0x00000042090e7220 */ /* 0x000fe20000410000 */
[----:B------:R-:W-:Y:S01]  /*4df0*/  FMUL.FTZ R24, R5, R70 ;  /* 0x0000004605187220 */ /* 0x000fe20000410000 */
[C---:B----4-:R-:W-:Y:S01]  /*4e00*/  FMUL.FTZ R15, R26.reuse, R15 ;  /* 0x0000000f1a0f7220 */ /* 0x050fe20000410000 */
[----:B------:R-:W-:Y:S01]  /*4e10*/  FMUL.FTZ R11, R26, R11 ;  /* 0x0000000b1a0b7220 */ /* 0x000fe20000410000 */
[----:B------:R-:W-:Y:S01]  /*4e20*/  LDS R150, [R12+0x40] ;  /* 0x000040000c967984 */ /* 0x000fe20000000800 */
[----:B------:R-:W-:Y:S01]  /*4e30*/  MUFU.COS R140, R131 ;  /* 0x00000083008c7308 */ /* 0x000fe20000000000 */
[----:B------:R-:W-:-:S02]  /*4e40*/  IADD3 R99, R27, 0x1, RZ ;  /* 0x000000011b637810 */ /* 0x000fc40007ffe0ff */
[----:B------:R-:W-:Y:S01]  /*4e50*/  LDS R152, [R12+0x44] ;  /* 0x000044000c987984 */ /* 0x000fe20000000800 */
[----:B------:R-:W-:-:S03]  /*4e60*/  FMUL.FTZ R127, R5, R82 ;  /* 0x00000052057f7220 */ /* 0x000fc60000410000 */
[----:B------:R-:W-:Y:S01]  /*4e70*/  LDS R164, [R12+0x64] ;  /* 0x000064000ca47984 */ /* 0x000fe20000000800 */
[----:B------:R-:W2:Y:S03]  /*4e80*/  MUFU.EX2 R137, R4 ;  /* 0x0000000400897308 */ /* 0x000ea60000000800 */
[----:B------:R-:W-:Y:S04]  /*4e90*/  LDS R172, [R12+0x74] ;  /* 0x000074000cac7984 */ /* 0x000fe80000000800 */
[----:B------:R-:W-:Y:S01]  /*4ea0*/  LDS R170, [R12+0x70] ;  /* 0x000070000caa7984 */ /* 0x000fe20000000800 */
[----:B------:R-:W-:Y:S08]  /*4eb0*/  MUFU.COS R109, R139 ;  /* 0x0000008b006d7308 */ /* 0x000ff00000000000 */
[----:B------:R-:W3:Y:S08]  /*4ec0*/  MUFU.EX2 R124, R124 ;  /* 0x0000007c007c7308 */ /* 0x000ef00000000800 */
[----:B------:R-:W4:Y:S01]  /*4ed0*/  MUFU.EX2 R8, R8 ;  /* 0x0000000800087308 */ /* 0x000f220000000800 */
[----:B------:R-:W-:-:S07]  /*4ee0*/  ISETP.GE.U32.AND P3, PT, R99, R48, PT ;  /* 0x000000306300720c */ /* 0x000fce0003f66070 */
[----:B------:R-:W4:Y:S01]  /*4ef0*/  MUFU.SIN R107, R139 ;  /* 0x0000008b006b7308 */ /* 0x000f220000000400 */
[----:B------:R-:W-:-:S07]  /*4f00*/  IADD3 R99, R27, 0x3, RZ ;  /* 0x000000031b637810 */ /* 0x000fce0007ffe0ff */
[----:B------:R-:W-:Y:S01]  /*4f10*/  MUFU.COS R145, R101 ;  /* 0x0000006500917308 */ /* 0x000fe20000000000 */
[----:B-----5:R-:W-:-:S07]  /*4f20*/  IADD3 R103, R27, 0x5, RZ ;  /* 0x000000051b677810 */ /* 0x020fce0007ffe0ff */
[----:B------:R5:W-:Y:S01]  /*4f30*/  MUFU.EX2 R146, R105 ;  /* 0x0000006900927308 */ /* 0x000be20000000800 */
[----:B------:R-:W-:-:S07]  /*4f40*/  ISETP.GE.U32.AND P2, PT, R27, R48, PT ;  /* 0x000000301b00720c */ /* 0x000fce0003f46070 */
[----:B------:R-:W-:Y:S01]  /*4f50*/  MUFU.EX2 R148, R111 ;  /* 0x0000006f00947308 */ /* 0x000fe20000000800 */
[----:B-----5:R-:W-:Y:S01]  /*4f60*/  FMUL.FTZ R105, R5, R78 ;  /* 0x0000004e05697220 */ /* 0x020fe20000410000 */
[----:B------:R-:W-:-:S06]  /*4f70*/  FMUL.RZ R115, R24, 0.15915493667125701904 ;  /* 0x3e22f98318737820 */ /* 0x000fcc000040c000 */
[----:B------:R-:W-:Y:S08]  /*4f80*/  MUFU.SIN R149, R113 ;  /* 0x0000007100957308 */ /* 0x000ff00000000400 */
[----:B------:R-:W-:Y:S01]  /*4f90*/  MUFU.COS R151, R113 ;  /* 0x0000007100977308 */ /* 0x000fe20000000000 */
[C---:B------:R-:W-:Y:S01]  /*4fa0*/  IADD3 R119, R27.reuse, 0x8, RZ ;  /* 0x000000081b777810 */ /* 0x040fe20007ffe0ff */
[----:B------:R-:W-:Y:S06]  /*4fb0*/  LDS R26, [R12+0x38] ;  /* 0x000038000c1a7984 */ /* 0x000fec0000000800 */
[----:B------:R5:W-:Y:S02]  /*4fc0*/  MUFU.SIN R139, R101 ;  /* 0x00000065008b7308 */ /* 0x000be40000000400 */
[----:B-----5:R-:W-:-:S04]  /*4fd0*/  IADD3 R101, R27, 0x2, RZ ;  /* 0x000000021b657810 */ /* 0x020fc80007ffe0ff */
[-C--:B------:R-:W-:Y:S02]  /*4fe0*/  ISETP.GE.U32.AND P4, PT, R101, R48.reuse, PT ;  /* 0x000000306500720c */ /* 0x080fe40003f86070 */
[----:B------:R-:W-:Y:S01]  /*4ff0*/  IADD3 R101, R27, 0x4, RZ ;  /* 0x000000041b657810 */ /* 0x000fe20007ffe0ff */
[----:B------:R-:W-:Y:S01]  /*5000*/  FMUL.RZ R117, R105, 0.15915493667125701904 ;  /* 0x3e22f98369757820 */ /* 0x000fe2000040c000 */
[----:B------:R-:W-:Y:S01]  /*5010*/  ISETP.GE.U32.AND P5, PT, R99, R48, PT ;  /* 0x000000306300720c */ /* 0x000fe20003fa6070 */
[----:B--2---:R-:W-:Y:S01]  /*5020*/  FMUL.FTZ R105, R137, R140 ;  /* 0x0000008c89697220 */ /* 0x004fe20000410000 */
[----:B------:R-:W-:Y:S01]  /*5030*/  ISETP.GE.U32.AND P6, PT, R101, R48, PT ;  /* 0x000000306500720c */ /* 0x000fe20003fc6070 */
[----:B------:R-:W-:Y:S01]  /*5040*/  FMUL.FTZ R99, R137, R138 ;  /* 0x0000008a89637220 */ /* 0x000fe20000410000 */
[----:B------:R-:W-:Y:S01]  /*5050*/  ISETP.GE.U32.AND P0, PT, R103, R48, PT ;  /* 0x000000306700720c */ /* 0x000fe20003f06070 */
[C---:B-1----:R-:W-:Y:S01]  /*5060*/  FMUL.FTZ R101, R69.reuse, R132 ;  /* 0x0000008445657220 */ /* 0x042fe20000410000 */
[----:B0-----:R-:W-:Y:S01]  /*5070*/  FMUL.FTZ R103, R69, R130 ;  /* 0x0000008245677220 */ /* 0x001fe20000410000 */
[----:B------:R-:W-:Y:S01]  /*5080*/  IADD3 R111, R27, 0x6, RZ ;  /* 0x000000061b6f7810 */ /* 0x000fe20007ffe0ff */
[----:B---3--:R-:W-:Y:S01]  /*5090*/  FMUL.FTZ R126, R124, R109 ;  /* 0x0000006d7c7e7220 */ /* 0x008fe20000410000 */
[----:B------:R-:W0:Y:S01]  /*50a0*/  LDS R132, [R12+0x24] ;  /* 0x000024000c847984 */ /* 0x000e220000000800 */
[C---:B----4-:R-:W-:Y:S01]  /*50b0*/  FMUL.FTZ R7, R8.reuse, R7 ;  /* 0x0000000708077220 */ /* 0x050fe20000410000 */
[----:B------:R-:W-:Y:S01]  /*50c0*/  FMUL.FTZ R6, R8, R6 ;  /* 0x0000000608067220 */ /* 0x000fe20000410000 */
[----:B------:R-:W-:Y:S01]  /*50d0*/  FMUL.FTZ R124, R124, R107 ;  /* 0x0000006b7c7c7220 */ /* 0x000fe20000410000 */
[----:B------:R-:W1:Y:S01]  /*50e0*/  LDS R8, [R12+0x2c] ;  /* 0x00002c000c087984 */ /* 0x000e620000000800 */
[----:B------:R-:W-:Y:S01]  /*50f0*/  FSEL R99, R99, RZ, !P2 ;  /* 0x000000ff63637208 */ /* 0x000fe20005000000 */
[----:B------:R-:W-:Y:S01]  /*5100*/  FMUL.FTZ R107, R67, R134 ;  /* 0x00000086436b7220 */ /* 0x000fe20000410000 */
[----:B------:R-:W-:Y:S01]  /*5110*/  FSEL R101, R101, RZ, !P2 ;  /* 0x000000ff65657208 */ /* 0x000fe20005000000 */
[----:B------:R-:W-:Y:S01]  /*5120*/  FMUL.FTZ R109, R67, R128 ;  /* 0x00000080436d7220 */ /* 0x000fe20000410000 */
[----:B------:R-:W-:Y:S01]  /*5130*/  FSEL R103, R103, RZ, !P2 ;  /* 0x000000ff67677208 */ /* 0x000fe20005000000 */
[----:B------:R-:W2:Y:S01]  /*5140*/  LDS R128, [R12+0x20] ;  /* 0x000020000c807984 */ /* 0x000ea20000000800 */
[----:B------:R-:W-:-:S02]  /*5150*/  FSEL R105, R105, 1, !P2 ;  /* 0x3f80000069697808 */ /* 0x000fc40005000000 */
[----:B------:R-:W-:Y:S01]  /*5160*/  ISETP.GE.U32.AND P2, PT, R111, R48, PT ;  /* 0x000000306f00720c */ /* 0x000fe20003f46070 */
[----:B------:R-:W-:Y:S01]  /*5170*/  FMUL.FTZ R4, R5, R66 ;  /* 0x0000004205047220 */ /* 0x000fe20000410000 */
[----:B------:R-:W-:Y:S01]  /*5180*/  IADD3 R111, R27, 0x7, RZ ;  /* 0x000000071b6f7810 */ /* 0x000fe20007ffe0ff */
[----:B------:R-:W-:Y:S01]  /*5190*/  MUFU.EX2 R14, R14 ;  /* 0x0000000e000e7308 */ /* 0x000fe20000000800 */
[----:B------:R-:W-:Y:S01]  /*51a0*/  FSEL R124, R124, RZ, !P3 ;  /* 0x000000ff7c7c7208 */ /* 0x000fe20005800000 */
[----:B------:R-:W-:Y:S01]  /*51b0*/  LDS R138, [R12+0x1c] ;  /* 0x00001c000c8a7984 */ /* 0x000fe20000000800 */
[----:B------:R-:W-:Y:S02]  /*51c0*/  FSEL R107, R107, RZ, !P3 ;  /* 0x000000ff6b6b7208 */ /* 0x000fe40005800000 */
[----:B------:R-:W-:Y:S01]  /*51d0*/  FSEL R109, R109, RZ, !P3 ;  /* 0x000000ff6d6d7208 */ /* 0x000fe20005800000 */
[----:B------:R-:W-:Y:S01]  /*51e0*/  LDS R130, [R12+0x18] ;  /* 0x000018000c827984 */ /* 0x000fe20000000800 */
[----:B------:R-:W-:-:S02]  /*51f0*/  FSEL R126, R126, 1, !P3 ;  /* 0x3f8000007e7e7808 */ /* 0x000fc40005800000 */
[----:B------:R-:W-:Y:S01]  /*5200*/  ISETP.GE.U32.AND P3, PT, R111, R48, PT ;  /* 0x000000306f00720c */ /* 0x000fe20003f66070 */
[----:B------:R-:W-:Y:S01]  /*5210*/  MUFU.SIN R24, R115 ;  /* 0x0000007300187308 */ /* 0x000fe20000000400 */
[----:B------:R-:W-:Y:S01]  /*5220*/  FSEL R111, R6, RZ, !P4 ;  /* 0x000000ff066f7208 */ /* 0x000fe20006000000 */
[----:B------:R-:W-:Y:S01]  /*5230*/  FMUL.FTZ R113, R9, R78 ;  /* 0x0000004e09717220 */ /* 0x000fe20000410000 */
[----:B------:R-:W3:Y:S01]  /*5240*/  LDS R6, [R12+0x28] ;  /* 0x000028000c067984 */ /* 0x000ee20000000800 */
[----:B------:R-:W-:-:S03]  /*5250*/  FMUL.RZ R131, R4, 0.15915493667125701904 ;  /* 0x3e22f98304837820 */ /* 0x000fc6000040c000 */
[----:B------:R-:W-:Y:S01]  /*5260*/  LDS R140, [R12+0x3c] ;  /* 0x00003c000c8c7984 */ /* 0x000fe20000000800 */
[----:B------:R-:W4:Y:S08]  /*5270*/  MUFU.SIN R4, R131 ;  /* 0x0000008300047308 */ /* 0x000f300000000400 */
[----:B------:R-:W5:Y:S08]  /*5280*/  MUFU.COS R13, R131 ;  /* 0x00000083000d7308 */ /* 0x000f700000000000 */
[----:B------:R0:W3:Y:S01]  /*5290*/  MUFU.COS R131, R115 ;  /* 0x0000007300837308 */ /* 0x0000e20000000000 */
[----:B----4-:R-:W-:Y:S01]  /*52a0*/  FMUL.FTZ R4, R14, R4 ;  /* 0x000000040e047220 */ /* 0x010fe20000410000 */
[----:B0-----:R-:W-:-:S06]  /*52b0*/  FMUL.FTZ R115, R5, R80 ;  /* 0x0000005005737220 */ /* 0x001fcc0000410000 */
[----:B------:R0:W-:Y:S01]  /*52c0*/  MUFU.EX2 R154, R113 ;  /* 0x00000071009a7308 */ /* 0x0001e20000000800 */
[----:B------:R-:W-:Y:S01]  /*52d0*/  FMUL.RZ R158, R115, 0.15915493667125701904 ;  /* 0x3e22f983739e7820 */ /* 0x000fe2000040c000 */
[----:B------:R-:W-:Y:S01]  /*52e0*/  FMUL.FTZ R115, R65, R136 ;  /* 0x0000008841737220 */ /* 0x000fe20000410000 */
[----:B------:R-:W-:Y:S01]  /*52f0*/  FMUL.FTZ R132, R61, R132 ;  /* 0x000000843d847220 */ /* 0x000fe20000410000 */
[----:B0-----:R-:W-:-:S04]  /*5300*/  FMUL.FTZ R113, R65, R142 ;  /* 0x0000008e41717220 */ /* 0x001fc80000410000 */
[----:B------:R-:W0:Y:S01]  /*5310*/  MUFU.SIN R147, R117 ;  /* 0x0000007500937308 */ /* 0x000e220000000400 */
[----:B-1----:R-:W-:Y:S01]  /*5320*/  FMUL.FTZ R8, R59, R8 ;  /* 0x000000083b087220 */ /* 0x002fe20000410000 */
[----:B------:R-:W-:Y:S02]  /*5330*/  FSEL R115, R115, RZ, !P4 ;  /* 0x000000ff73737208 */ /* 0x000fe40006000000 */
[----:B------:R-:W-:Y:S01]  /*5340*/  FSEL R113, R113, RZ, !P4 ;  /* 0x000000ff71717208 */ /* 0x000fe20006000000 */
[----:B--2---:R-:W-:-:S03]  /*5350*/  FMUL.FTZ R129, R61, R128 ;  /* 0x000000803d817220 */ /* 0x004fc60000410000 */
[----:B------:R1:W2:Y:S01]  /*5360*/  MUFU.COS R153, R117 ;  /* 0x0000007500997308 */ /* 0x0002a20000000000 */
[----:B------:R-:W-:Y:S02]  /*5370*/  FSEL R128, R132, RZ, !P6 ;  /* 0x000000ff84807208 */ /* 0x000fe40007000000 */
[----:B------:R-:W-:Y:S01]  /*5380*/  FSEL R132, R8, RZ, !P0 ;  /* 0x000000ff08847208 */ /* 0x000fe20004000000 */
[----:B-----5:R-:W-:Y:S01]  /*5390*/  FMUL.FTZ R13, R14, R13 ;  /* 0x0000000d0e0d7220 */ /* 0x020fe20000410000 */
[----:B------:R-:W-:Y:S01]  /*53a0*/  LDS R8, [R12+0x4c] ;  /* 0x00004c000c087984 */ /* 0x000fe20000000800 */
[----:B-1----:R-:W-:-:S03]  /*53b0*/  FSEL R117, R7, 1, !P4 ;  /* 0x3f80000007757808 */ /* 0x002fc60006000000 */
[----:B------:R-:W-:Y:S01]  /*53c0*/  LDS R14, [R12+0x34] ;  /* 0x000034000c0e7984 */ /* 0x000fe20000000800 */
[----:B------:R-:W-:Y:S02]  /*53d0*/  ISETP.GE.U32.AND P4, PT, R119, R48, PT ;  /* 0x000000307700720c */ /* 0x000fe40003f86070 */
[----:B------:R-:W-:Y:S02]  /*53e0*/  FSEL R119, R4, RZ, !P5 ;  /* 0x000000ff04777208 */ /* 0x000fe40006800000 */
[----:B------:R-:W1:Y:S01]  /*53f0*/  LDS R4, [R12+0x30] ;  /* 0x000030000c047984 */ /* 0x000e620000000800 */
[----:B---3--:R-:W-:-:S05]  /*5400*/  FMUL.FTZ R6, R59, R6 ;  /* 0x000000063b067220 */ /* 0x008fca0000410000 */
[----:B------:R-:W-:Y:S02]  /*5410*/  FSEL R133, R6, RZ, !P0 ;  /* 0x000000ff06857208 */ /* 0x000fe40004000000 */
[----:B------:R-:W3:Y:S01]  /*5420*/  LDS R6, [R12+0x48] ;  /* 0x000048000c067984 */ /* 0x000ee20000000800 */
[C---:B------:R-:W-:Y:S01]  /*5430*/  FMUL.FTZ R121, R63.reuse, R138 ;  /* 0x0000008a3f797220 */ /* 0x040fe20000410000 */
[----:B------:R-:W-:Y:S01]  /*5440*/  FMUL.FTZ R123, R63, R130 ;  /* 0x000000823f7b7220 */ /* 0x000fe20000410000 */
[----:B------:R-:W-:Y:S01]  /*5450*/  IADD3 R7, R27, 0x9, RZ ;  /* 0x000000091b077810 */ /* 0x000fe20007ffe0ff */
[----:B------:R-:W-:Y:S01]  /*5460*/  FMUL.FTZ R130, R9, R80 ;  /* 0x0000005009827220 */ /* 0x000fe20000410000 */
[----:B------:R-:W-:Y:S02]  /*5470*/  FSEL R125, R13, 1, !P5 ;  /* 0x3f8000000d7d7808 */ /* 0x000fe40006800000 */
[----:B------:R-:W-:Y:S02]  /*5480*/  FSEL R121, R121, RZ, !P5 ;  /* 0x000000ff79797208 */ /* 0x000fe40006800000 */
[----:B------:R-:W-:-:S02]  /*5490*/  FSEL R123, R123, RZ, !P5 ;  /* 0x000000ff7b7b7208 */ /* 0x000fc40006800000 */
[----:B------:R-:W-:Y:S01]  /*54a0*/  IADD3 R13, R27, 0xa, RZ ;  /* 0x0000000a1b0d7810 */ /* 0x000fe20007ffe0ff */
[----:B------:R-:W-:Y:S01]  /*54b0*/  FMUL.RZ R135, R127, 0.15915493667125701904 ;  /* 0x3e22f9837f877820 */ /* 0x000fe2000040c000 */
[----:B------:R-:W-:Y:S01]  /*54c0*/  ISETP.GE.U32.AND P5, PT, R7, R48, PT ;  /* 0x000000300700720c */ /* 0x000fe20003fa6070 */
[----:B------:R-:W-:Y:S01]  /*54d0*/  FMUL.FTZ R134, R141, R131 ;  /* 0x000000838d867220 */ /* 0x000fe20000410000 */
[----:B------:R4:W-:Y:S01]  /*54e0*/  MUFU.EX2 R7, R130 ;  /* 0x0000008200077308 */ /* 0x0009e20000000800 */
[----:B------:R-:W-:Y:S01]  /*54f0*/  FSEL R127, R11, RZ, !P6 ;  /* 0x000000ff0b7f7208 */ /* 0x000fe20007000000 */
[----:B------:R-:W-:Y:S01]  /*5500*/  FMUL.FTZ R24, R141, R24 ;  /* 0x000000188d187220 */ /* 0x000fe20000410000 */
[----:B------:R-:W-:Y:S01]  /*5510*/  FSEL R129, R129, RZ, !P6 ;  /* 0x000000ff81817208 */ /* 0x000fe20007000000 */
[----:B------:R-:W-:Y:S01]  /*5520*/  FMUL.FTZ R11, R9, R82 ;  /* 0x00000052090b7220 */ /* 0x000fe20000410000 */
[----:B----4-:R-:W-:Y:S02]  /*5530*/  FSEL R130, R15, 1, !P6 ;  /* 0x3f8000000f827808 */ /* 0x010fe40007000000 */
[----:B------:R-:W-:-:S02]  /*5540*/  ISETP.GE.U32.AND P6, PT, R13, R48, PT ;  /* 0x000000300d00720c */ /* 0x000fc40003fc6070 */
[----:B------:R-:W-:Y:S02]  /*5550*/  IADD3 R13, R27, 0xb, RZ ;  /* 0x0000000b1b0d7810 */ /* 0x000fe40007ffe0ff */
[----:B------:R-:W-:Y:S02]  /*5560*/  FSEL R131, R24, RZ, !P0 ;  /* 0x000000ff18837208 */ /* 0x000fe40004000000 */
[----:B------:R-:W-:Y:S01]  /*5570*/  FSEL R134, R134, 1, !P0 ;  /* 0x3f80000086867808 */ /* 0x000fe20004000000 */
[----:B-1----:R-:W-:Y:S01]  /*5580*/  FMUL.FTZ R4, R71, R4 ;  /* 0x0000000447047220 */ /* 0x002fe20000410000 */
[----:B------:R-:W-:Y:S01]  /*5590*/  ISETP.GE.U32.AND P0, PT, R13, R48, PT ;  /* 0x000000300d00720c */ /* 0x000fe20003f06070 */
[----:B------:R-:W-:Y:S01]  /*55a0*/  FMUL.FTZ R13, R5, R84 ;  /* 0x00000054050d7220 */ /* 0x000fe20000410000 */
[----:B0-----:R-:W-:Y:S01]  /*55b0*/  FMUL.FTZ R147, R154, R147 ;  /* 0x000000939a937220 */ /* 0x001fe20000410000 */
[----:B------:R-:W-:Y:S01]  /*55c0*/  MUFU.SIN R155, R135 ;  /* 0x00000087009b7308 */ /* 0x000fe20000000400 */
[----:B------:R-:W-:Y:S01]  /*55d0*/  FMUL.FTZ R8, R77, R8 ;  /* 0x000000084d087220 */ /* 0x000fe20000410000 */
[C---:B------:R-:W-:Y:S01]  /*55e0*/  FMUL.FTZ R142, R146.reuse, R145 ;  /* 0x00000091928e7220 */ /* 0x040fe20000410000 */
[----:B------:R-:W-:Y:S01]  /*55f0*/  FMUL.FTZ R139, R146, R139 ;  /* 0x0000008b928b7220 */ /* 0x000fe20000410000 */
[C---:B------:R-:W-:Y:S01]  /*5600*/  FMUL.FTZ R140, R73.reuse, R140 ;  /* 0x0000008c498c7220 */ /* 0x040fe20000410000 */
[----:B------:R-:W-:Y:S01]  /*5610*/  FMUL.FTZ R26, R73, R26 ;  /* 0x0000001a491a7220 */ /* 0x000fe20000410000 */
[----:B------:R-:W-:-:S02]  /*5620*/  FMUL.FTZ R138, R144, R143 ;  /* 0x0000008f908a7220 */ /* 0x000fc40000410000 */
[----:B------:R-:W-:Y:S01]  /*5630*/  MUFU.COS R157, R135 ;  /* 0x00000087009d7308 */ /* 0x000fe20000000000 */
[----:B------:R-:W-:Y:S01]  /*5640*/  FMUL.FTZ R25, R144, R25 ;  /* 0x0000001990197220 */ /* 0x000fe20000410000 */
[----:B------:R-:W-:Y:S01]  /*5650*/  FMUL.FTZ R14, R71, R14 ;  /* 0x0000000e470e7220 */ /* 0x000fe20000410000 */
[----:B------:R-:W-:Y:S01]  /*5660*/  FMUL.RZ R162, R13, 0.15915493667125701904 ;  /* 0x3e22f9830da27820 */ /* 0x000fe2000040c000 */
[----:B------:R-:W-:Y:S01]  /*5670*/  FSEL R137, R4, RZ, !P2 ;  /* 0x000000ff04897208 */ /* 0x000fe20005000000 */
[----:B------:R-:W-:-:S03]  /*5680*/  FMUL.FTZ R143, R148, R149 ;  /* 0x00000095948f7220 */ /* 0x000fc60000410000 */
[----:B------:R0:W1:Y:S01]  /*5690*/  MUFU.EX2 R24, R11 ;  /* 0x0000000b00187308 */ /* 0x0000620000000800 */
[----:B------:R-:W-:Y:S01]  /*56a0*/  IADD3 R13, R27, 0xc, RZ ;  /* 0x0000000c1b0d7810 */ /* 0x000fe20007ffe0ff */
[----:B------:R-:W-:Y:S01]  /*56b0*/  FMUL.FTZ R4, R9, R84 ;  /* 0x0000005409047220 */ /* 0x000fe20000410000 */
[----:B------:R-:W-:Y:S02]  /*56c0*/  FSEL R149, R147, RZ, !P5 ;  /* 0x000000ff93957208 */ /* 0x000fe40006800000 */
[----:B------:R-:W-:Y:S01]  /*56d0*/  FSEL R147, R8, RZ, !P5 ;  /* 0x000000ff08937208 */ /* 0x000fe20006800000 */
[----:B------:R-:W-:Y:S01]  /*56e0*/  FMUL.FTZ R8, R103, R124 ;  /* 0x0000007c67087220 */ /* 0x000fe20000410000 */
[----:B0-----:R-:W-:Y:S02]  /*56f0*/  IADD3 R11, R27, 0xd, RZ ;  /* 0x0000000d1b0b7810 */ /* 0x001fe40007ffe0ff */
[----:B------:R-:W-:Y:S02]  /*5700*/  FSEL R139, R139, RZ, !P3 ;  /* 0x000000ff8b8b7208 */ /* 0x000fe40005800000 */
[----:B------:R-:W-:-:S02]  /*5710*/  FSEL R140, R140, RZ, !P3 ;  /* 0x000000ff8c8c7208 */ /* 0x000fc40005800000 */
[----:B------:R-:W-:Y:S02]  /*5720*/  FSEL R141, R26, RZ, !P3 ;  /* 0x000000ff1a8d7208 */ /* 0x000fe40005800000 */
[----:B------:R-:W-:Y:S01]  /*5730*/  FSEL R142, R142, 1, !P3 ;  /* 0x3f8000008e8e7808 */ /* 0x000fe20005800000 */
[----:B------:R-:W-:Y:S01]  /*5740*/  FMUL.FTZ R145, R75, R150 ;  /* 0x000000964b917220 */ /* 0x000fe20000410000 */
[----:B------:R-:W-:Y:S02]  /*5750*/  FSEL R135, R25, RZ, !P2 ;  /* 0x000000ff19877208 */ /* 0x000fe40005000000 */
[----:B------:R-:W-:Y:S01]  /*5760*/  FSEL R136, R14, RZ, !P2 ;  /* 0x000000ff0e887208 */ /* 0x000fe20005000000 */
[----:B------:R0:W-:Y:S01]  /*5770*/  MUFU.EX2 R25, R4 ;  /* 0x0000000400197308 */ /* 0x0001e20000000800 */
[----:B------:R-:W-:Y:S02]  /*5780*/  FSEL R138, R138, 1, !P2 ;  /* 0x3f8000008a8a7808 */ /* 0x000fe40005000000 */
[----:B------:R-:W-:Y:S01]  /*5790*/  ISETP.GE.U32.AND P3, PT, R11, R48, PT ;  /* 0x000000300b00720c */ /* 0x000fe20003f66070 */
[----:B------:R-:W-:Y:S01]  /*57a0*/  FMUL.FTZ R11, R5, R86 ;  /* 0x00000056050b7220 */ /* 0x000fe20000410000 */
[----:B------:R-:W-:Y:S01]  /*57b0*/  ISETP.GE.U32.AND P2, PT, R13, R48, PT ;  /* 0x000000300d00720c */ /* 0x000fe20003f46070 */
[----:B---3--:R-:W-:Y:S01]  /*57c0*/  FMUL.FTZ R6, R77, R6 ;  /* 0x000000064d067220 */ /* 0x008fe20000410000 */
[----:B------:R-:W-:Y:S01]  /*57d0*/  IADD3 R13, R27, 0xe, RZ ;  /* 0x0000000e1b0d7810 */ /* 0x000fe20007ffe0ff */
[----:B--2---:R-:W-:Y:S01]  /*57e0*/  FMUL.FTZ R150, R154, R153 ;  /* 0x000000999a967220 */ /* 0x004fe20000410000 */
[----:B0-----:R-:W-:Y:S01]  /*57f0*/  FMUL.FTZ R4, R101, R124 ;  /* 0x0000007c65047220 */ /* 0x001fe20000410000 */
[----:B------:R-:W-:Y:S01]  /*5800*/  IADD3 R27, R27, 0xf, RZ ;  /* 0x0000000f1b1b7810 */ /* 0x000fe20007ffe0ff */
[----:B------:R-:W-:Y:S01]  /*5810*/  FFMA.FTZ R14, R101, R126, R8 ;  /* 0x0000007e650e7223 */ /* 0x000fe20000010008 */
[----:B------:R-:W-:Y:S01]  /*5820*/  FMUL.RZ R11, R11, 0.15915493667125701904 ;  /* 0x3e22f9830b0b7820 */ /* 0x000fe2000040c000 */
[----:B------:R-:W-:Y:S01]  /*5830*/  FMUL.FTZ R146, R148, R151 ;  /* 0x0000009794927220 */ /* 0x000fe20000410000 */
[----:B------:R-:W-:Y:S01]  /*5840*/  FMUL.FTZ R144, R75, R152 ;  /* 0x000000984b907220 */ /* 0x000fe20000410000 */
[----:B------:R-:W-:Y:S01]  /*5850*/  FFMA.FTZ R4, R103, R126, -R4 ;  /* 0x0000007e67047223 */ /* 0x000fe20000010804 */
[----:B------:R-:W0:Y:S01]  /*5860*/  MUFU.SIN R156, R158 ;  /* 0x0000009e009c7308 */ /* 0x000e220000000400 */
[----:B------:R-:W-:Y:S01]  /*5870*/  FSEL R148, R6, RZ, !P5 ;  /* 0x000000ff06947208 */ /* 0x000fe20006800000 */
[----:B------:R-:W-:Y:S01]  /*5880*/  FADD.FTZ R152, R107, R14 ;  /* 0x0000000e6b987221 */ /* 0x000fe20000010000 */
[----:B------:R-:W-:Y:S01]  /*5890*/  FSEL R150, R150, 1, !P5 ;  /* 0x3f80000096967808 */ /* 0x000fe20006800000 */
[----:B------:R-:W-:Y:S01]  /*58a0*/  FMUL.FTZ R6, R9, R86 ;  /* 0x0000005609067220 */ /* 0x000fe20000410000 */
[----:B------:R-:W-:Y:S01]  /*58b0*/  ISETP.GE.U32.AND P5, PT, R27, R48, PT ;  /* 0x000000301b00720c */ /* 0x000fe20003fa6070 */
[----:B------:R-:W-:-:S02]  /*58c0*/  FADD.FTZ R26, R109, R4 ;  /* 0x000000046d1a7221 */ /* 0x000fc40000010000 */
[----:B------:R-:W2:Y:S01]  /*58d0*/  MUFU.COS R158, R158 ;  /* 0x0000009e009e7308 */ /* 0x000ea20000000000 */
[----:B-1----:R-:W-:Y:S01]  /*58e0*/  FMUL.FTZ R14, R24, R155 ;  /* 0x0000009b180e7220 */ /* 0x002fe20000410000 */
[----:B------:R-:W-:-:S06]  /*58f0*/  FMUL.FTZ R153, R111, R26 ;  /* 0x0000001a6f997220 */ /* 0x000fcc0000410000 */
[----:B------:R-:W-:Y:S08]  /*5900*/  MUFU.SIN R160, R162 ;  /* 0x000000a200a07308 */ /* 0x000ff00000000400 */
[----:B------:R-:W1:Y:S08]  /*5910*/  MUFU.COS R162, R162 ;  /* 0x000000a200a27308 */ /* 0x000e700000000000 */
[----:B------:R-:W-:Y:S08]  /*5920*/  MUFU.SIN R151, R11 ;  /* 0x0000000b00977308 */ /* 0x000ff00000000400 */
[----:B------:R3:W-:Y:S02]  /*5930*/  MUFU.COS R27, R11 ;  /* 0x0000000b001b7308 */ /* 0x0007e40000000000 */
[----:B---3--:R-:W-:Y:S01]  /*5940*/  FMUL.FTZ R11, R24, R157 ;  /* 0x0000009d180b7220 */ /* 0x008fe20000410000 */
[----:B------:R-:W-:-:S05]  /*5950*/  FMUL.FTZ R24, R111, R152 ;  /* 0x000000986f187220 */ /* 0x000fca0000410000 */
[----:B------:R3:W4:Y:S01]  /*5960*/  MUFU.EX2 R8, R6 ;  /* 0x0000000600087308 */ /* 0x0007220000000800 */
[C---:B------:R-:W-:Y:S01]  /*5970*/  FFMA.FTZ R26, R117.reuse, R26, -R24 ;  /* 0x0000001a751a7223 */ /* 0x040fe20000010818 */
[----:B------:R-:W-:-:S03]  /*5980*/  FFMA.FTZ R152, R117, R152, R153 ;  /* 0x0000009875987223 */ /* 0x000fc60000010099 */
[----:B------:R-:W-:Y:S01]  /*5990*/  FADD.FTZ R26, R115, R26 ;  /* 0x0000001a731a7221 */ /* 0x000fe20000010000 */
[----:B------:R-:W-:Y:S01]  /*59a0*/  FSEL R143, R143, RZ, !P4 ;  /* 0x000000ff8f8f7208 */ /* 0x000fe20006000000 */
[----:B------:R-:W-:Y:S01]  /*59b0*/  FADD.FTZ R152, R113, R152 ;  /* 0x0000009871987221 */ /* 0x000fe20000010000 */
[----:B------:R-:W-:Y:S01]  /*59c0*/  FSEL R144, R144, RZ, !P4 ;  /* 0x000000ff90907208 */ /* 0x000fe20006000000 */
[----:B------:R-:W-:Y:S01]  /*59d0*/  FMUL.FTZ R154, R119, R26 ;  /* 0x0000001a779a7220 */ /* 0x000fe20000410000 */
[----:B------:R-:W-:Y:S01]  /*59e0*/  FSEL R145, R145, RZ, !P4 ;  /* 0x000000ff91917208 */ /* 0x000fe20006000000 */
[----:B---3--:R-:W-:Y:S01]  /*59f0*/  FMUL.FTZ R6, R5, R88 ;  /* 0x0000005805067220 */ /* 0x008fe20000410000 */
[----:B------:R-:W-:Y:S01]  /*5a00*/  FSEL R146, R146, 1, !P4 ;  /* 0x3f80000092927808 */ /* 0x000fe20006000000 */
[----:B0-----:R-:W-:Y:S01]  /*5a10*/  FMUL.FTZ R15, R7, R156 ;  /* 0x0000009c070f7220 */ /* 0x001fe20000410000 */
[----:B------:R-:W-:Y:S01]  /*5a20*/  ISETP.GE.U32.AND P4, PT, R13, R48, PT ;  /* 0x000000300d00720c */ /* 0x000fe20003f86070 */
[----:B--2---:R-:W-:Y:S01]  /*5a30*/  FMUL.FTZ R13, R7, R158 ;  /* 0x0000009e070d7220 */ /* 0x004fe20000410000 */
[C---:B-1----:R-:W-:Y:S01]  /*5a40*/  FMUL.FTZ R4, R25.reuse, R162 ;  /* 0x000000a219047220 */ /* 0x042fe20000410000 */
[----:B------:R-:W-:Y:S01]  /*5a50*/  FMUL.FTZ R7, R25, R160 ;  /* 0x000000a019077220 */ /* 0x000fe20000410000 */
[-C--:B------:R-:W-:Y:S01]  /*5a60*/  FMUL.FTZ R25, R119, R152.reuse ;  /* 0x0000009877197220 */ /* 0x080fe20000410000 */
[C---:B------:R-:W-:Y:S01]  /*5a70*/  FFMA.FTZ R154, R125.reuse, R152, R154 ;  /* 0x000000987d9a7223 */ /* 0x040fe2000001009a */
[----:B------:R-:W-:Y:S01]  /*5a80*/  FMUL.RZ R159, R6, 0.15915493667125701904 ;  /* 0x3e22f983069f7820 */ /* 0x000fe2000040c000 */
[C---:B----4-:R-:W-:Y:S01]  /*5a90*/  FMUL.FTZ R6, R8.reuse, R27 ;  /* 0x0000001b08067220 */ /* 0x050fe20000410000 */
[----:B------:R-:W-:Y:S01]  /*5aa0*/  FMUL.FTZ R8, R8, R151 ;  /* 0x0000009708087220 */ /* 0x000fe20000410000 */
[----:B------:R-:W-:Y:S01]  /*5ab0*/  FFMA.FTZ R26, R125, R26, -R25 ;  /* 0x0000001a7d1a7223 */ /* 0x000fe20000010819 */
[----:B------:R-:W-:-:S03]  /*5ac0*/  FADD.FTZ R151, R121, R154 ;  /* 0x0000009a79977221 */ /* 0x000fc60000010000 */
[----:B------:R-:W-:Y:S01]  /*5ad0*/  FADD.FTZ R27, R123, R26 ;  /* 0x0000001a7b1b7221 */ /* 0x000fe20000010000 */
[----:B------:R-:W-:Y:S01]  /*5ae0*/  FMUL.FTZ R153, R127, R151 ;  /* 0x000000977f997220 */ /* 0x000fe20000410000 */
[-C--:B------:R-:W-:Y:S02]  /*5af0*/  FMUL.FTZ R26, R99, R124.reuse ;  /* 0x0000007c631a7220 */ /* 0x080fe40000410000 */
[-C--:B------:R-:W-:Y:S01]  /*5b00*/  FMUL.FTZ R158, R127, R27.reuse ;  /* 0x0000001b7f9e7220 */ /* 0x080fe20000410000 */
[C---:B------:R-:W-:Y:S01]  /*5b10*/  FFMA.FTZ R156, R130.reuse, R27, -R153 ;  /* 0x0000001b829c7223 */ /* 0x040fe20000010899 */
[C---:B------:R-:W-:Y:S01]  /*5b20*/  FMUL.FTZ R152, R105.reuse, R124 ;  /* 0x0000007c69987220 */ /* 0x040fe20000410000 */
[----:B------:R-:W-:Y:S01]  /*5b30*/  FFMA.FTZ R26, R105, R126, -R26 ;  /* 0x0000007e691a7223 */ /* 0x000fe2000001081a */
[----:B------:R-:W-:Y:S01]  /*5b40*/  FFMA.FTZ R151, R130, R151, R158 ;  /* 0x0000009782977223 */ /* 0x000fe2000001009e */
[----:B------:R-:W-:Y:S01]  /*5b50*/  FADD.FTZ R156, R129, R156 ;  /* 0x0000009c819c7221 */ /* 0x000fe20000010000 */
[----:B------:R-:W-:Y:S01]  /*5b60*/  FMUL.FTZ R24, R9, R88 ;  /* 0x0000005809187220 */ /* 0x000fe20000410000 */
[----:B------:R-:W-:Y:S01]  /*5b70*/  FFMA.FTZ R152, R99, R126, R152 ;  /* 0x0000007e63987223 */ /* 0x000fe20000010098 */
[----:B------:R-:W-:Y:S01]  /*5b80*/  FMUL.FTZ R27, R111, R26 ;  /* 0x0000001a6f1b7220 */ /* 0x000fe20000410000 */
[----:B------:R-:W-:Y:S01]  /*5b90*/  FADD.FTZ R151, R128, R151 ;  /* 0x0000009780977221 */ /* 0x000fe20000010000 */
[----:B------:R-:W-:Y:S01]  /*5ba0*/  FMUL.FTZ R155, R131, R156 ;  /* 0x0000009c839b7220 */ /* 0x000fe20000410000 */
[-C--:B------:R-:W-:Y:S01]  /*5bb0*/  FMUL.FTZ R154, R111, R152.reuse ;  /* 0x000000986f9a7220 */ /* 0x080fe20000410000 */
[----:B------:R-:W-:Y:S01]  /*5bc0*/  FFMA.FTZ R152, R117, R152, R27 ;  /* 0x0000009875987223 */ /* 0x000fe2000001001b */
[----:B------:R-:W-:Y:S01]  /*5bd0*/  MUFU.EX2 R24, R24 ;  /* 0x0000001800187308 */ /* 0x000fe20000000800 */
[-C--:B------:R-:W-:Y:S01]  /*5be0*/  FMUL.FTZ R153, R131, R151.reuse ;  /* 0x0000009783997220 */ /* 0x080fe20000410000 */
[----:B------:R-:W-:Y:S01]  /*5bf0*/  FFMA.FTZ R155, R134, R151, R155 ;  /* 0x00000097869b7223 */ /* 0x000fe2000001009b */
[----:B------:R-:W-:Y:S01]  /*5c00*/  FMUL.FTZ R5, R5, R90 ;  /* 0x0000005a05057220 */ /* 0x000fe20000410000 */
[----:B------:R-:W-:-:S04]  /*5c10*/  FFMA.FTZ R154, R117, R26, -R154 ;  /* 0x0000001a759a7223 */ /* 0x000fc8000001089a */
[----:B------:R-:W-:Y:S01]  /*5c20*/  MUFU.SIN R25, R159 ;  /* 0x0000009f00197308 */ /* 0x000fe20000000400 */
[----:B------:R-:W-:Y:S01]  /*5c30*/  FFMA.FTZ R156, R134, R156, -R153 ;  /* 0x0000009c869c7223 */ /* 0x000fe20000010899 */
[----:B------:R-:W-:-:S06]  /*5c40*/  FADD.FTZ R157, R132, R155 ;  /* 0x0000009b849d7221 */ /* 0x000fcc0000010000 */
[----:B------:R0:W1:Y:S01]  /*5c50*/  MUFU.COS R27, R159 ;  /* 0x0000009f001b7308 */ /* 0x0000620000000000 */
[----:B------:R-:W-:Y:S01]  /*5c60*/  FMUL.RZ R160, R5, 0.15915493667125701904 ;  /* 0x3e22f98305a07820 */ /* 0x000fe2000040c000 */
[----:B------:R-:W-:Y:S01]  /*5c70*/  FMUL.FTZ R5, R119, R154 ;  /* 0x0000009a77057220 */ /* 0x000fe20000410000 */
[----:B------:R-:W-:Y:S01]  /*5c80*/  FADD.FTZ R155, R133, R156 ;  /* 0x0000009c859b7221 */ /* 0x000fe20000010000 */
[----:B------:R-:W-:Y:S01]  /*5c90*/  FMUL.FTZ R26, R119, R152 ;  /* 0x00000098771a7220 */ /* 0x000fe20000410000 */
[----:B------:R-:W-:Y:S01]  /*5ca0*/  FMUL.FTZ R9, R9, R90 ;  /* 0x0000005a09097220 */ /* 0x000fe20000410000 */
[----:B------:R-:W-:Y:S01]  /*5cb0*/  FFMA.FTZ R153, R125, R152, R5 ;  /* 0x000000987d997223 */ /* 0x000fe20000010005 */
[----:B0-----:R-:W-:-:S04]  /*5cc0*/  FMUL.FTZ R159, R135, R157 ;  /* 0x0000009d879f7220 */ /* 0x001fc80000410000 */
[-C--:B------:R-:W-:Y:S01]  /*5cd0*/  FFMA.FTZ R152, R138, R155.reuse, -R159 ;  /* 0x0000009b8a987223 */ /* 0x080fe2000001089f */
[----:B------:R-:W-:Y:S01]  /*5ce0*/  FMUL.FTZ R159, R135, R155 ;  /* 0x0000009b879f7220 */ /* 0x000fe20000410000 */
[----:B------:R0:W-:Y:S01]  /*5cf0*/  MUFU.EX2 R151, R9 ;  /* 0x0000000900977308 */ /* 0x0001e20000000800 */
[----:B------:R-:W-:Y:S01]  /*5d00*/  FFMA.FTZ R26, R125, R154, -R26 ;  /* 0x0000009a7d1a7223 */ /* 0x000fe2000001081a */
[----:B-1----:R-:W-:Y:S01]  /*5d10*/  FMUL.FTZ R5, R24, R27 ;  /* 0x0000001b18057220 */ /* 0x002fe20000410000 */
[----:B------:R-:W-:Y:S01]  /*5d20*/  FFMA.FTZ R159, R138, R157, R159 ;  /* 0x0000009d8a9f7223 */ /* 0x000fe2000001009f */
[----:B------:R-:W-:Y:S01]  /*5d30*/  FMUL.FTZ R155, R127, R153 ;  /* 0x000000997f9b7220 */ /* 0x000fe20000410000 */
[----:B------:R-:W-:Y:S01]  /*5d40*/  LDS R154, [R12+0x54] ;  /* 0x000054000c9a7984 */ /* 0x000fe20000000800 */
[----:B0-----:R-:W-:Y:S01]  /*5d50*/  FMUL.FTZ R9, R24, R25 ;  /* 0x0000001918097220 */ /* 0x001fe20000410000 */
[----:B------:R-:W-:Y:S01]  /*5d60*/  FADD.FTZ R24, R137, R152 ;  /* 0x0000009889187221 */ /* 0x000fe20000010000 */
[----:B------:R-:W0:Y:S01]  /*5d70*/  MUFU.COS R156, R160 ;  /* 0x000000a0009c7308 */ /* 0x000e220000000000 */
[-C--:B------:R-:W-:Y:S01]  /*5d80*/  FMUL.FTZ R25, R127, R26.reuse ;  /* 0x0000001a7f197220 */ /* 0x080fe20000410000 */
[----:B------:R-:W-:Y:S01]  /*5d90*/  FADD.FTZ R159, R136, R159 ;  /* 0x0000009f889f7221 */ /* 0x000fe20000010000 */
[C---:B------:R-:W-:Y:S01]  /*5da0*/  FFMA.FTZ R155, R130.reuse, R26, -R155 ;  /* 0x0000001a829b7223 */ /* 0x040fe2000001089b */
[C---:B------:R-:W-:Y:S01]  /*5db0*/  FMUL.FTZ R27, R139.reuse, R24 ;  /* 0x000000188b1b7220 */ /* 0x040fe20000410000 */
[----:B------:R-:W1:Y:S03]  /*5dc0*/  LDS R26, [R12+0x50] ;  /* 0x000050000c1a7984 */ /* 0x000e660000000800 */
[----:B------:R2:W3:Y:S01]  /*5dd0*/  MUFU.SIN R152, R160 ;  /* 0x000000a000987308 */ /* 0x0004e20000000400 */
[----:B------:R-:W-:Y:S01]  /*5de0*/  FFMA.FTZ R25, R130, R153, R25 ;  /* 0x0000009982197223 */ /* 0x000fe20000010019 */
[-C--:B------:R-:W-:Y:S01]  /*5df0*/  FMUL.FTZ R153, R139, R159.reuse ;  /* 0x0000009f8b997220 */ /* 0x080fe20000410000 */
[----:B------:R-:W-:-:S02]  /*5e00*/  FFMA.FTZ R159, R142, R159, R27 ;  /* 0x0000009f8e9f7223 */ /* 0x000fc4000001001b */
[C---:B------:R-:W-:Y:S01]  /*5e10*/  FMUL.FTZ R27, R131.reuse, R25 ;  /* 0x00000019831b7220 */ /* 0x040fe20000410000 */
[----:B------:R-:W-:Y:S01]  /*5e20*/  FFMA.FTZ R158, R142, R24, -R153 ;  /* 0x000000188e9e7223 */ /* 0x000fe20000010899 */
[----:B------:R-:W-:Y:S01]  /*5e30*/  FADD.FTZ R159, R140, R159 ;  /* 0x0000009f8c9f7221 */ /* 0x000fe20000010000 */
[-C--:B------:R-:W-:Y:S01]  /*5e40*/  FMUL.FTZ R24, R131, R155.reuse ;  /* 0x0000009b83187220 */ /* 0x080fe20000410000 */
[C---:B------:R-:W-:Y:S01]  /*5e50*/  FFMA.FTZ R27, R134.reuse, R155, -R27 ;  /* 0x0000009b861b7223 */ /* 0x040fe2000001081b */
[----:B------:R-:W-:Y:S01]  /*5e60*/  FADD.FTZ R158, R141, R158 ;  /* 0x0000009e8d9e7221 */ /* 0x000fe20000010000 */
[----:B------:R-:W-:Y:S01]  /*5e70*/  FMUL.FTZ R157, R143, R159 ;  /* 0x0000009f8f9d7220 */ /* 0x000fe20000410000 */
[----:B------:R-:W-:Y:S01]  /*5e80*/  FFMA.FTZ R153, R134, R25, R24 ;  /* 0x0000001986997223 */ /* 0x000fe20000010018 */
[----:B0-----:R-:W-:Y:S01]  /*5e90*/  FMUL.FTZ R24, R151, R156 ;  /* 0x0000009c97187220 */ /* 0x001fe20000410000 */
[----:B------:R-:W-:Y:S01]  /*5ea0*/  FMUL.FTZ R155, R135, R27 ;  /* 0x0000001b879b7220 */ /* 0x000fe20000410000 */
[----:B------:R-:W-:Y:S01]  /*5eb0*/  FMUL.FTZ R156, R143, R158 ;  /* 0x0000009e8f9c7220 */ /* 0x000fe20000410000 */
[----:B--2---:R-:W-:Y:S01]  /*5ec0*/  LDS R160, [R12+0x5c] ;  /* 0x00005c000ca07984 */ /* 0x004fe20000000800 */
[----:B---3--:R-:W-:Y:S01]  /*5ed0*/  FMUL.FTZ R25, R151, R152 ;  /* 0x0000009897197220 */ /* 0x008fe20000410000 */
[----:B------:R-:W-:Y:S01]  /*5ee0*/  FFMA.FTZ R152, R146, R158, -R157 ;  /* 0x0000009e92987223 */ /* 0x000fe2000001089d */
[----:B------:R-:W-:Y:S01]  /*5ef0*/  FFMA.FTZ R155, R138, R153, R155 ;  /* 0x000000998a9b7223 */ /* 0x000fe2000001009b */
[----:B------:R-:W0:Y:S01]  /*5f00*/  LDS R158, [R12+0x58] ;  /* 0x000058000c9e7984 */ /* 0x000e220000000800 */
[----:B------:R-:W-:Y:S01]  /*5f10*/  FFMA.FTZ R159, R146, R159, R156 ;  /* 0x0000009f929f7223 */ /* 0x000fe2000001009c */
[----:B------:R-:W-:Y:S01]  /*5f20*/  FMUL.FTZ R153, R135, R153 ;  /* 0x0000009987997220 */ /* 0x000fe20000410000 */
[----:B------:R-:W-:-:S02]  /*5f30*/  FADD.FTZ R151, R145, R152 ;  /* 0x0000009891977221 */ /* 0x000fc40000010000 */
[----:B------:R-:W-:Y:S01]  /*5f40*/  FADD.FTZ R159, R144, R159 ;  /* 0x0000009f909f7221 */ /* 0x000fe20000010000 */
        /* <DEDUP_REMOVED lines=9> */
[----:B------:R-:W-:-:S02]  /*5fe0*/  FADD.FTZ R155, R147, R162 ;  /* 0x000000a2939b7221 */ /* 0x000fc40000010000 */
[----:B------:R-:W2:Y:S01]  /*5ff0*/  LDS R162, [R12+0x60] ;  /* 0x000060000ca27984 */ /* 0x000ea20000000800 */
[----:B------:R-:W-:Y:S01]  /*6000*/  FSEL R151, R15, RZ, !P6 ;  /* 0x000000ff0f977208 */ /* 0x000fe20007000000 */
[----:B------:R-:W-:Y:S01]  /*6010*/  FADD.FTZ R15, R148, R153 ;  /* 0x00000099940f7221 */ /* 0x000fe20000010000 */
[----:B------:R-:W-:Y:S01]  /*6020*/  FSEL R152, R13, 1, !P6 ;  /* 0x3f8000000d987808 */ /* 0x000fe20007000000 */
[----:B-1----:R-:W-:Y:S02]  /*6030*/  FMUL.FTZ R26, R79, R26 ;  /* 0x0000001a4f1a7220 */ /* 0x002fe40000410000 */
[----:B------:R-:W-:Y:S01]  /*6040*/  FMUL.FTZ R156, R151, R15 ;  /* 0x0000000f979c7220 */ /* 0x000fe20000410000 */
[----:B------:R-:W-:-:S03]  /*6050*/  FMUL.FTZ R153, R79, R154 ;  /* 0x0000009a4f997220 */ /* 0x000fc60000410000 */
[-C--:B------:R-:W-:Y:S01]  /*6060*/  FFMA.FTZ R166, R152, R155.reuse, R156 ;  /* 0x0000009b98a67223 */ /* 0x080fe2000001009c */
[----:B------:R-:W-:Y:S01]  /*6070*/  FSEL R156, R26, RZ, !P6 ;  /* 0x000000ff1a9c7208 */ /* 0x000fe20007000000 */
[----:B------:R-:W-:Y:S01]  /*6080*/  FMUL.FTZ R13, R151, R155 ;  /* 0x0000009b970d7220 */ /* 0x000fe20000410000 */
[----:B------:R-:W1:Y:S01]  /*6090*/  LDS R26, [R12+0x6c] ;  /* 0x00006c000c1a7984 */ /* 0x000e620000000800 */
[----:B------:R-:W-:Y:S02]  /*60a0*/  FSEL R154, R14, RZ, !P0 ;  /* 0x000000ff0e9a7208 */ /* 0x000fe40004000000 */
[----:B------:R-:W-:Y:S01]  /*60b0*/  FSEL R153, R153, RZ, !P6 ;  /* 0x000000ff99997208 */ /* 0x000fe20007000000 */
[----:B------:R-:W3:Y:S01]  /*60c0*/  LDS R14, [R12+0x68] ;  /* 0x000068000c0e7984 */ /* 0x000ee20000000800 */
[----:B------:R-:W-:Y:S01]  /*60d0*/  FFMA.FTZ R15, R152, R15, -R13 ;  /* 0x0000000f980f7223 */ /* 0x000fe2000001080d */
[----:B------:R-:W-:Y:S02]  /*60e0*/  FMUL.FTZ R13, R143, R157 ;  /* 0x0000009d8f0d7220 */ /* 0x000fe40000410000 */
[----:B------:R-:W-:-:S02]  /*60f0*/  FADD.FTZ R166, R153, R166 ;  /* 0x000000a699a67221 */ /* 0x000fc40000010000 */
[-C--:B------:R-:W-:Y:S01]  /*6100*/  FFMA.FTZ R13, R146, R27.reuse, -R13 ;  /* 0x0000001b920d7223 */ /* 0x080fe2000001080d */
[----:B------:R-:W-:Y:S01]  /*6110*/  FMUL.FTZ R27, R143, R27 ;  /* 0x0000001b8f1b7220 */ /* 0x000fe20000410000 */
[----:B0-----:R-:W-:Y:S01]  /*6120*/  FMUL.FTZ R159, R83, R158 ;  /* 0x0000009e539f7220 */ /* 0x001fe20000410000 */
[----:B------:R-:W-:Y:S01]  /*6130*/  FSEL R155, R11, 1, !P0 ;  /* 0x3f8000000b9b7808 */ /* 0x000fe20004000000 */
[----:B------:R-:W-:Y:S01]  /*6140*/  FADD.FTZ R15, R156, R15 ;  /* 0x0000000f9c0f7221 */ /* 0x000fe20000010000 */
[----:B------:R-:W-:Y:S01]  /*6150*/  FMUL.FTZ R168, R154, R166 ;  /* 0x000000a69aa87220 */ /* 0x000fe20000410000 */
[----:B------:R-:W-:Y:S01]  /*6160*/  FFMA.FTZ R27, R146, R157, R27 ;  /* 0x0000009d921b7223 */ /* 0x000fe2000001001b */
[----:B------:R-:W-:Y:S01]  /*6170*/  FMUL.FTZ R160, R83, R160 ;  /* 0x000000a053a07220 */ /* 0x000fe20000410000 */
[----:B------:R-:W-:Y:S01]  /*6180*/  FSEL R159, R159, RZ, !P0 ;  /* 0x000000ff9f9f7208 */ /* 0x000fe20004000000 */
[-C--:B------:R-:W-:Y:S01]  /*6190*/  FMUL.FTZ R11, R154, R15.reuse ;  /* 0x0000000f9a0b7220 */ /* 0x080fe20000410000 */
[----:B------:R-:W-:Y:S01]  /*61a0*/  FFMA.FTZ R168, R155, R15, -R168 ;  /* 0x0000000f9ba87223 */ /* 0x000fe200000108a8 */
[----:B------:R-:W-:Y:S01]  /*61b0*/  FSEL R157, R7, RZ, !P2 ;  /* 0x000000ff079d7208 */ /* 0x000fe20005000000 */
[----:B------:R-:W-:Y:S01]  /*61c0*/  FMUL.FTZ R7, R149, R27 ;  /* 0x0000001b95077220 */ /* 0x000fe20000410000 */
[----:B------:R-:W-:Y:S01]  /*61d0*/  FSEL R158, R160, RZ, !P0 ;  /* 0x000000ffa09e7208 */ /* 0x000fe20004000000 */
[----:B------:R-:W-:Y:S01]  /*61e0*/  FFMA.FTZ R11, R155, R166, R11 ;  /* 0x000000a69b0b7223 */ /* 0x000fe2000001000b */
[----:B------:R-:W-:Y:S01]  /*61f0*/  FADD.FTZ R168, R159, R168 ;  /* 0x000000a89fa87221 */ /* 0x000fe20000010000 */
[----:B------:R-:W-:Y:S01]  /*6200*/  FSEL R160, R4, 1, !P2 ;  /* 0x3f80000004a07808 */ /* 0x000fe20005000000 */
[-C--:B------:R-:W-:Y:S01]  /*6210*/  FFMA.FTZ R7, R150, R13.reuse, -R7 ;  /* 0x0000000d96077223 */ /* 0x080fe20000010807 */
[----:B------:R-:W-:Y:S01]  /*6220*/  FMUL.FTZ R4, R85, R164 ;  /* 0x000000a455047220 */ /* 0x000fe20000410000 */
[----:B------:R-:W-:Y:S01]  /*6230*/  FMUL.FTZ R13, R149, R13 ;  /* 0x0000000d950d7220 */ /* 0x000fe20000410000 */
[----:B------:R-:W-:Y:S01]  /*6240*/  FADD.FTZ R11, R158, R11 ;  /* 0x0000000b9e0b7221 */ /* 0x000fe20000010000 */
[----:B------:R-:W-:Y:S01]  /*6250*/  FMUL.FTZ R166, R157, R168 ;  /* 0x000000a89da67220 */ /* 0x000fe20000410000 */
[----:B--2---:R-:W-:Y:S01]  /*6260*/  FMUL.FTZ R164, R85, R162 ;  /* 0x000000a255a47220 */ /* 0x004fe20000410000 */
[----:B------:R-:W-:Y:S01]  /*6270*/  FFMA.FTZ R13, R150, R27, R13 ;  /* 0x0000001b960d7223 */ /* 0x000fe2000001000d */
[----:B------:R-:W-:Y:S01]  /*6280*/  FSEL R162, R4, RZ, !P2 ;  /* 0x000000ff04a27208 */ /* 0x000fe20005000000 */
[-C--:B------:R-:W-:Y:S01]  /*6290*/  FMUL.FTZ R15, R157, R11.reuse ;  /* 0x0000000b9d0f7220 */ /* 0x080fe20000410000 */
[----:B------:R-:W-:Y:S01]  /*62a0*/  FFMA.FTZ R27, R160, R11, R166 ;  /* 0x0000000ba01b7223 */ /* 0x000fe200000100a6 */
[----:B------:R-:W0:Y:S01]  /*62b0*/  LDS R4, [R12+0x78] ;  /* 0x000078000c047984 */ /* 0x000e220000000800 */
[----:B------:R-:W-:Y:S01]  /*62c0*/  FSEL R163, R6, 1, !P3 ;  /* 0x3f80000006a37808 */ /* 0x000fe20005800000 */
[----:B------:R-:W-:Y:S01]  /*62d0*/  FFMA.FTZ R15, R160, R168, -R15 ;  /* 0x000000a8a00f7223 */ /* 0x000fe2000001080f */
[----:B------:R-:W-:Y:S01]  /*62e0*/  FSEL R161, R8, RZ, !P3 ;  /* 0x000000ff08a17208 */ /* 0x000fe20005800000 */
[----:B------:R2:W4:Y:S01]  /*62f0*/  LDS R6, [R12+0x7c] ;  /* 0x00007c000c067984 */ /* 0x0005220000000800 */
[----:B------:R-:W-:Y:S01]  /*6300*/  FSEL R164, R164, RZ, !P2 ;  /* 0x000000ffa4a47208 */ /* 0x000fe20005000000 */
[----:B------:R-:W-:Y:S01]  /*6310*/  FADD.FTZ R174, R162, R27 ;  /* 0x0000001ba2ae7221 */ /* 0x000fe20000010000 */
[----:B------:R-:W-:-:S03]  /*6320*/  FMUL.FTZ R8, R151, R7 ;  /* 0x0000000797087220 */ /* 0x000fc60000410000 */
[----:B------:R-:W-:Y:S01]  /*6330*/  FADD.FTZ R166, R164, R15 ;  /* 0x0000000fa4a67221 */ /* 0x000fe20000010000 */
[----:B------:R-:W-:Y:S01]  /*6340*/  FMUL.FTZ R168, R161, R174 ;  /* 0x000000aea1a87220 */ /* 0x000fe20000410000 */
[----:B-1----:R-:W-:Y:S01]  /*6350*/  FMUL.FTZ R26, R87, R26 ;  /* 0x0000001a571a7220 */ /* 0x002fe20000410000 */
[-C--:B------:R-:W-:Y:S02]  /*6360*/  FMUL.FTZ R11, R151, R13.reuse ;  /* 0x0000000d970b7220 */ /* 0x080fe40000410000 */
[-C--:B------:R-:W-:Y:S01]  /*6370*/  FFMA.FTZ R176, R163, R166.reuse, -R168 ;  /* 0x000000a6a3b07223 */ /* 0x080fe200000108a8 */
[----:B------:R-:W-:Y:S01]  /*6380*/  FMUL.FTZ R166, R161, R166 ;  /* 0x000000a6a1a67220 */ /* 0x000fe20000410000 */
[----:B------:R-:W-:Y:S01]  /*6390*/  FFMA.FTZ R8, R152, R13, R8 ;  /* 0x0000000d98087223 */ /* 0x000fe20000010008 */
[----:B---3--:R-:W-:Y:S01]  /*63a0*/  FMUL.FTZ R14, R87, R14 ;  /* 0x0000000e570e7220 */ /* 0x008fe20000410000 */
[----:B------:R-:W-:Y:S01]  /*63b0*/  FSEL R165, R26, RZ, !P3 ;  /* 0x000000ff1aa57208 */ /* 0x000fe20005800000 */
[----:B------:R-:W-:Y:S01]  /*63c0*/  FFMA.FTZ R174, R163, R174, R166 ;  /* 0x000000aea3ae7223 */ /* 0x000fe200000100a6 */
[----:B------:R-:W-:Y:S01]  /*63d0*/  FFMA.FTZ R11, R152, R7, -R11 ;  /* 0x00000007980b7223 */ /* 0x000fe2000001080b */
[----:B------:R-:W-:Y:S01]  /*63e0*/  FMUL.FTZ R168, R154, R8 ;  /* 0x000000089aa87220 */ /* 0x000fe20000410000 */
[----:B------:R-:W-:-:S02]  /*63f0*/  FSEL R167, R14, RZ, !P3 ;  /* 0x000000ff0ea77208 */ /* 0x000fc40005800000 */
[----:B------:R-:W-:Y:S01]  /*6400*/  FSEL R166, R9, RZ, !P4 ;  /* 0x000000ff09a67208 */ /* 0x000fe20006000000 */
[----:B------:R-:W-:Y:S01]  /*6410*/  FADD.FTZ R9, R165, R174 ;  /* 0x000000aea5097221 */ /* 0x000fe20000010000 */
[-C--:B------:R-:W-:Y:S01]  /*6420*/  FFMA.FTZ R7, R155, R11.reuse, -R168 ;  /* 0x0000000b9b077223 */ /* 0x080fe200000108a8 */
[----:B--2---:R-:W-:Y:S01]  /*6430*/  FMUL.FTZ R12, R154, R11 ;  /* 0x0000000b9a0c7220 */ /* 0x004fe20000410000 */
[----:B------:R-:W-:Y:S01]  /*6440*/  FSEL R168, R5, 1, !P4 ;  /* 0x3f80000005a87808 */ /* 0x000fe20006000000 */
[----:B------:R-:W-:Y:S01]  /*6450*/  FADD.FTZ R5, R167, R176 ;  /* 0x000000b0a7057221 */ /* 0x000fe20000010000 */
[C---:B------:R-:W-:Y:S01]  /*6460*/  FMUL.FTZ R11, R166.reuse, R9 ;  /* 0x00000009a60b7220 */ /* 0x040fe20000410000 */
[----:B------:R-:W-:Y:S01]  /*6470*/  FFMA.FTZ R12, R155, R8, R12 ;  /* 0x000000089b0c7223 */ /* 0x000fe2000001000c */
[----:B------:R-:W-:Y:S01]  /*6480*/  FMUL.FTZ R169, R89, R172 ;  /* 0x000000ac59a97220 */ /* 0x000fe20000410000 */
[-C--:B------:R-:W-:Y:S01]  /*6490*/  FMUL.FTZ R8, R166, R5.reuse ;  /* 0x00000005a6087220 */ /* 0x080fe20000410000 */
[C---:B------:R-:W-:Y:S01]  /*64a0*/  FFMA.FTZ R11, R168.reuse, R5, -R11 ;  /* 0x00000005a80b7223 */ /* 0x040fe2000001080b */
[----:B------:R-:W-:Y:S01]  /*64b0*/  FMUL.FTZ R5, R157, R12 ;  /* 0x0000000c9d057220 */ /* 0x000fe20000410000 */
[----:B------:R-:W-:Y:S01]  /*64c0*/  FMUL.FTZ R170, R89, R170 ;  /* 0x000000aa59aa7220 */ /* 0x000fe20000410000 */
[----:B------:R-:W-:Y:S01]  /*64d0*/  FSEL R169, R169, RZ, !P4 ;  /* 0x000000ffa9a97208 */ /* 0x000fe20006000000 */
[----:B------:R-:W-:Y:S01]  /*64e0*/  FFMA.FTZ R14, R168, R9, R8 ;  /* 0x00000009a80e7223 */ /* 0x000fe20000010008 */
[-C--:B------:R-:W-:Y:S01]  /*64f0*/  FFMA.FTZ R8, R160, R7.reuse, -R5 ;  /* 0x00000007a0087223 */ /* 0x080fe20000010805 */
[----:B------:R-:W-:Y:S01]  /*6500*/  FMUL.FTZ R7, R157, R7 ;  /* 0x000000079d077220 */ /* 0x000fe20000410000 */
[----:B------:R-:W-:Y:S01]  /*6510*/  FSEL R170, R170, RZ, !P4 ;  /* 0x000000ffaaaa7208 */ /* 0x000fe20006000000 */
[----:B------:R-:W-:Y:S01]  /*6520*/  FADD.FTZ R5, R169, R14 ;  /* 0x0000000ea9057221 */ /* 0x000fe20000010000 */
[----:B------:R-:W-:Y:S01]  /*6530*/  FSEL R171, R25, RZ, !P5 ;  /* 0x000000ff19ab7208 */ /* 0x000fe20006800000 */
[----:B------:R-:W-:Y:S01]  /*6540*/  FFMA.FTZ R12, R160, R12, R7 ;  /* 0x0000000ca00c7223 */ /* 0x000fe20000010007 */
[----:B------:R-:W-:Y:S01]  /*6550*/  FSEL R172, R24, 1, !P5 ;  /* 0x3f80000018ac7808 */ /* 0x000fe20006800000 */
[----:B------:R-:W-:Y:S01]  /*6560*/  FADD.FTZ R11, R170, R11 ;  /* 0x0000000baa0b7221 */ /* 0x000fe20000010000 */
[----:B0-----:R-:W-:Y:S01]  /*6570*/  FMUL.FTZ R4, R91, R4 ;  /* 0x000000045b047220 */ /* 0x001fe20000410000 */
[----:B------:R-:W-:Y:S01]  /*6580*/  FMUL.FTZ R7, R171, R5 ;  /* 0x00000005ab077220 */ /* 0x000fe20000410000 */
[----:B----4-:R-:W-:Y:S01]  /*6590*/  FMUL.FTZ R6, R91, R6 ;  /* 0x000000065b067220 */ /* 0x010fe20000410000 */
[----:B------:R-:W-:-:S02]  /*65a0*/  FMUL.FTZ R14, R161, R12 ;  /* 0x0000000ca10e7220 */ /* 0x000fc40000410000 */
[-C--:B------:R-:W-:Y:S01]  /*65b0*/  FFMA.FTZ R24, R172, R11.reuse, -R7 ;  /* 0x0000000bac187223 */ /* 0x080fe20000010807 */
[----:B------:R-:W-:Y:S01]  /*65c0*/  FMUL.FTZ R11, R171, R11 ;  /* 0x0000000bab0b7220 */ /* 0x000fe20000410000 */
[----:B------:R-:W-:Y:S01]  /*65d0*/  FSEL R173, R4, RZ, !P5 ;  /* 0x000000ff04ad7208 */ /* 0x000fe20006800000 */
[-C--:B------:R-:W-:Y:S01]  /*65e0*/  FMUL.FTZ R7, R161, R8.reuse ;  /* 0x00000008a1077220 */ /* 0x080fe20000410000 */
[----:B------:R-:W-:Y:S01]  /*65f0*/  FSEL R174, R6, RZ, !P5 ;  /* 0x000000ff06ae7208 */ /* 0x000fe20006800000 */
[----:B------:R-:W-:Y:S01]  /*6600*/  FFMA.FTZ R11, R172, R5, R11 ;  /* 0x00000005ac0b7223 */ /* 0x000fe2000001000b */
[C---:B------:R-:W-:Y:S01]  /*6610*/  FFMA.FTZ R5, R163.reuse, R8, -R14 ;  /* 0x00000008a3057223 */ /* 0x040fe2000001080e */
[----:B------:R-:W-:Y:S01]  /*6620*/  FFMA.FTZ R9, R163, R12, R7 ;  /* 0x0000000ca3097223 */ /* 0x000fe20000010007 */
[----:B------:R-:W-:Y:S01]  /*6630*/  FADD.FTZ R6, R173, R24 ;  /* 0x00000018ad067221 */ /* 0x000fe20000010000 */
[----:B------:R-:W-:Y:S01]  /*6640*/  FADD.FTZ R7, R174, R11 ;  /* 0x0000000bae077221 */ /* 0x000fe20000010000 */
[C---:B------:R-:W-:Y:S01]  /*6650*/  FMUL.FTZ R11, R166.reuse, R5 ;  /* 0x00000005a60b7220 */ /* 0x040fe20000410000 */
[----:B------:R-:W-:-:S02]  /*6660*/  FMUL.FTZ R4, R166, R9 ;  /* 0x00000009a6047220 */ /* 0x000fc40000410000 */
[----:B------:R-:W0:Y:S01]  /*6670*/  SHFL.UP PT, R13, R6, 0x1, RZ ;  /* 0x04200000060d7989 */ /* 0x000e2200000e00ff */
[C---:B------:R-:W-:Y:S01]  /*6680*/  FFMA.FTZ R11, R168.reuse, R9, R11 ;  /* 0x00000009a80b7223 */ /* 0x040fe2000001000b */
[----:B------:R-:W-:Y:S02]  /*6690*/  FFMA.FTZ R4, R168, R5, -R4 ;  /* 0x00000005a8047223 */ /* 0x000fe40000010804 */
[----:B------:R-:W1:Y:S01]  /*66a0*/  SHFL.UP PT, R14, R7, 0x1, RZ ;  /* 0x04200000070e7989 */ /* 0x000e6200000e00ff */
[C---:B------:R-:W-:Y:S01]  /*66b0*/  FMUL.FTZ R5, R171.reuse, R11 ;  /* 0x0000000bab057220 */ /* 0x040fe20000410000 */
[----:B------:R-:W-:-:S03]  /*66c0*/  FMUL.FTZ R8, R171, R4 ;  /* 0x00000004ab087220 */ /* 0x000fc60000410000 */
[C---:B------:R-:W-:Y:S01]  /*66d0*/  FFMA.FTZ R4, R172.reuse, R4, -R5 ;  /* 0x00000004ac047223 */ /* 0x040fe20000010805 */
[----:B------:R-:W-:-:S04]  /*66e0*/  FFMA.FTZ R11, R172, R11, R8 ;  /* 0x0000000bac0b7223 */ /* 0x000fc80000010008 */
[----:B------:R-:W2:Y:S01]  /*66f0*/  SHFL.UP PT, R5, R4, 0x1, RZ ;  /* 0x0420000004057989 */ /* 0x000ea200000e00ff */
[----:B------:R-:W-:-:S03]  /*6700*/  ISETP.GE.AND P0, PT, R36, 0x1, PT ;  /* 0x000000012400780c */ /* 0x000fc60003f06270 */
[----:B------:R-:W3:Y:S01]  /*6710*/  SHFL.UP PT, R12, R11, 0x1, RZ ;  /* 0x042000000b0c7989 */ /* 0x000ee200000e00ff */
[C---:B0-----:R-:W-:Y:S01]  /*6720*/  FMUL.FTZ R9, R11.reuse, R13 ;  /* 0x0000000d0b097220 */ /* 0x041fe20000410000 */
[----:B-1----:R-:W-:-:S03]  /*6730*/  FMUL.FTZ R8, R11, R14 ;  /* 0x0000000e0b087220 */ /* 0x002fc60000410000 */
[C---:B------:R-:W-:Y:S01]  /*6740*/  FFMA.FTZ R14, R4.reuse, R14, R9 ;  /* 0x0000000e040e7223 */ /* 0x040fe20000010009 */
[----:B------:R-:W-:-:S04]  /*6750*/  FFMA.FTZ R13, R4, R13, -R8 ;  /* 0x0000000d040d7223 */ /* 0x000fc80000010808 */
[----:B------:R-:W-:Y:S01]  /*6760*/  @P0 FADD.FTZ R7, R7, R14 ;  /* 0x0000000e07070221 */ /* 0x000fe20000010000 */
[----:B------:R-:W-:-:S04]  /*6770*/  @P0 FADD.FTZ R6, R6, R13 ;  /* 0x0000000d06060221 */ /* 0x000fc80000010000 */
[----:B------:R-:W0:Y:S01]  /*6780*/  SHFL.UP PT, R25, R7, 0x2, RZ ;  /* 0x0440000007197989 */ /* 0x000e2200000e00ff */
[----:B--2---:R-:W-:Y:S01]  /*6790*/  FMUL.FTZ R13, R11, R5 ;  /* 0x000000050b0d7220 */ /* 0x004fe20000410000 */
[----:B------:R-:W-:Y:S02]  /*67a0*/  IMAD R27, R29, UR14, RZ ;  /* 0x0000000e1d1b7c24 */ /* 0x000fe4000f8e02ff */
[----:B------:R-:W1:Y:S01]  /*67b0*/  SHFL.UP PT, R15, R6, 0x2, RZ ;  /* 0x04400000060f7989 */ /* 0x000e6200000e00ff */
[-C--:B---3--:R-:W-:Y:S01]  /*67c0*/  FMUL.FTZ R14, R11, R12.reuse ;  /* 0x0000000c0b0e7220 */ /* 0x088fe20000410000 */
[----:B------:R-:W-:Y:S01]  /*67d0*/  FFMA.FTZ R12, R4, R12, R13 ;  /* 0x0000000c040c7223 */ /* 0x000fe2000001000d */
[----:B------:R-:W-:-:S04]  /*67e0*/  IMAD.WIDE.U32 R8, R0, UR14, RZ ;  /* 0x0000000e00087c25 */ /* 0x000fc8000f8e00ff */
[----:B------:R-:W-:Y:S01]  /*67f0*/  @P0 FFMA.FTZ R4, R4, R5, -R14 ;  /* 0x0000000504040223 */ /* 0x000fe2000001080e */
[----:B------:R-:W-:Y:S01]  /*6800*/  IMAD R27, R0, UR15, R27 ;  /* 0x0000000f001b7c24 */ /* 0x000fe2000f8e021b */
[----:B------:R-:W-:-:S03]  /*6810*/  FSEL R12, R11, R12, !P0 ;  /* 0x0000000c0b0c7208 */ /* 0x000fc60004000000 */
[----:B------:R-:W2:Y:S01]  /*6820*/  SHFL.UP PT, R5, R4, 0x2, RZ ;  /* 0x0440000004057989 */ /* 0x000ea200000e00ff */
[----:B------:R-:W-:Y:S01]  /*6830*/  IMAD R10, R10, UR16, RZ ;  /* 0x000000100a0a7c24 */ /* 0x000fe2000f8e02ff */
[----:B------:R-:W-:Y:S02]  /*6840*/  IADD3 R9, R9, R27, RZ ;  /* 0x0000001b09097210 */ /* 0x000fe40007ffe0ff */
[----:B------:R-:W3:Y:S01]  /*6850*/  SHFL.UP PT, R11, R12, 0x2, RZ ;  /* 0x044000000c0b7989 */ /* 0x000ee200000e00ff */
[C---:B------:R-:W-:Y:S01]  /*6860*/  IMAD R13, R95.reuse, UR17, R10 ;  /* 0x000000115f0d7c24 */ /* 0x040fe2000f8e020a */
[----:B------:R-:W-:Y:S01]  /*6870*/  ISETP.GE.AND P0, PT, R36, 0x2, PT ;  /* 0x000000022400780c */ /* 0x000fe20003f06270 */
[----:B------:R-:W-:-:S05]  /*6880*/  IMAD.WIDE.U32 R8, R95, UR16, R8 ;  /* 0x000000105f087c25 */ /* 0x000fca000f8e0008 */
[----:B------:R-:W-:Y:S01]  /*6890*/  IADD3 R13, R9, R13, RZ ;  /* 0x0000000d090d7210 */ /* 0x000fe20007ffe0ff */
[C---:B0-----:R-:W-:Y:S01]  /*68a0*/  FMUL.FTZ R9, R12.reuse, R25 ;  /* 0x000000190c097220 */ /* 0x041fe20000410000 */
[----:B-1----:R-:W-:-:S03]  /*68b0*/  FMUL.FTZ R10, R12, R15 ;  /* 0x0000000f0c0a7220 */ /* 0x002fc60000410000 */
[C---:B------:R-:W-:Y:S01]  /*68c0*/  FFMA.FTZ R9, R4.reuse, R15, -R9 ;  /* 0x0000000f04097223 */ /* 0x040fe20000010809 */
[----:B------:R-:W-:-:S03]  /*68d0*/  FFMA.FTZ R10, R4, R25, R10 ;  /* 0x00000019040a7223 */ /* 0x000fc6000001000a */
[----:B------:R-:W-:Y:S01]  /*68e0*/  @P0 FADD.FTZ R6, R6, R9 ;  /* 0x0000000906060221 */ /* 0x000fe20000010000 */
[----:B------:R-:W-:Y:S01]  /*68f0*/  LEA R24, P2, R8, UR18, 0x3 ;  /* 0x0000001208187c11 */ /* 0x000fe2000f8418ff */
[----:B------:R-:W-:Y:S01]  /*6900*/  @P0 FADD.FTZ R7, R7, R10 ;  /* 0x0000000a07070221 */ /* 0x000fe20000010000 */
[----:B--2---:R-:W-:Y:S02]  /*6910*/  FMUL.FTZ R9, R12, R5 ;  /* 0x000000050c097220 */ /* 0x004fe40000410000 */
[----:B------:R-:W0:Y:S01]  /*6920*/  SHFL.UP PT, R10, R6, 0x4, RZ ;  /* 0x04800000060a7989 */ /* 0x000e2200000e00ff */
[----:B------:R-:W-:Y:S01]  /*6930*/  LEA.HI.X R25, R8, UR19, R13, 0x3, P2 ;  /* 0x0000001308197c11 */ /* 0x000fe200090f1c0d */
[-C--:B---3--:R-:W-:Y:S01]  /*6940*/  FMUL.FTZ R8, R12, R11.reuse ;  /* 0x0000000b0c087220 */ /* 0x088fe20000410000 */
[C---:B------:R-:W-:Y:S01]  /*6950*/  FFMA.FTZ R9, R4.reuse, R11, R9 ;  /* 0x0000000b04097223 */ /* 0x040fe20000010009 */
[----:B------:R-:W1:Y:S02]  /*6960*/  SHFL.UP PT, R13, R7, 0x4, RZ ;  /* 0x04800000070d7989 */ /* 0x000e6400000e00ff */
[----:B------:R-:W-:-:S02]  /*6970*/  @P0 FFMA.FTZ R4, R4, R5, -R8 ;  /* 0x0000000504040223 */ /* 0x000fc40000010808 */
[----:B------:R-:W-:Y:S01]  /*6980*/  FSEL R9, R12, R9, !P0 ;  /* 0x000000090c097208 */ /* 0x000fe20004000000 */
[----:B------:R-:W2:Y:S04]  /*6990*/  LDG.E.64 R24, desc[UR6][R24.64] ;  /* 0x0000000618187981 */ /* 0x000ea8000c1e1b00 */
[----:B------:R-:W3:Y:S04]  /*69a0*/  SHFL.UP PT, R5, R4, 0x4, RZ ;  /* 0x0480000004057989 */ /* 0x000ee800000e00ff */
[----:B------:R-:W4:Y:S01]  /*69b0*/  SHFL.UP PT, R8, R9, 0x4, RZ ;  /* 0x0480000009087989 */ /* 0x000f2200000e00ff */
[----:B------:R-:W-:Y:S01]  /*69c0*/  ISETP.GE.AND P0, PT, R36, 0x4, PT ;  /* 0x000000042400780c */ /* 0x000fe20003f06270 */
[C---:B0-----:R-:W-:Y:S01]  /*69d0*/  FMUL.FTZ R15, R9.reuse, R10 ;  /* 0x0000000a090f7220 */ /* 0x041fe20000410000 */
[----:B-1----:R-:W-:-:S03]  /*69e0*/  FMUL.FTZ R11, R9, R13 ;  /* 0x0000000d090b7220 */ /* 0x002fc60000410000 */
[C---:B------:R-:W-:Y:S01]  /*69f0*/  FFMA.FTZ R12, R4.reuse, R13, R15 ;  /* 0x0000000d040c7223 */ /* 0x040fe2000001000f */
[----:B------:R-:W-:-:S07]  /*6a00*/  FFMA.FTZ R11, R4, R10, -R11 ;  /* 0x0000000a040b7223 */ /* 0x000fce000001080b */
[----:B------:R-:W-:Y:S01]  /*6a10*/  @P0 FADD.FTZ R7, R7, R12 ;  /* 0x0000000c07070221 */ /* 0x000fe20000010000 */
[----:B------:R-:W-:Y:S01]  /*6a20*/  @P0 FADD.FTZ R6, R6, R11 ;  /* 0x0000000b06060221 */ /* 0x000fe20000010000 */
[----:B---3--:R-:W-:-:S03]  /*6a30*/  FMUL.FTZ R11, R9, R5 ;  /* 0x00000005090b7220 */ /* 0x008fc60000410000 */
[----:B------:R-:W0:Y:S01]  /*6a40*/  SHFL.UP PT, R15, R7, 0x8, RZ ;  /* 0x05000000070f7989 */ /* 0x000e2200000e00ff */
[CC--:B----4-:R-:W-:Y:S01]  /*6a50*/  FMUL.FTZ R10, R9.reuse, R8.reuse ;  /* 0x00000008090a7220 */ /* 0x0d0fe20000410000 */
[C---:B------:R-:W-:Y:S02]  /*6a60*/  FFMA.FTZ R8, R4.reuse, R8, R11 ;  /* 0x0000000804087223 */ /* 0x040fe4000001000b */
[----:B------:R-:W1:Y:S01]  /*6a70*/  SHFL.UP PT, R13, R6, 0x8, RZ ;  /* 0x05000000060d7989 */ /* 0x000e6200000e00ff */
[----:B------:R-:W-:Y:S02]  /*6a80*/  @P0 FFMA.FTZ R4, R4, R5, -R10 ;  /* 0x0000000504040223 */ /* 0x000fe4000001080a */
[----:B------:R-:W-:-:S03]  /*6a90*/  FSEL R8, R9, R8, !P0 ;  /* 0x0000000809087208 */ /* 0x000fc60004000000 */
[----:B------:R-:W3:Y:S04]  /*6aa0*/  SHFL.UP PT, R9, R4, 0x8, RZ ;  /* 0x0500000004097989 */ /* 0x000ee800000e00ff */
[----:B------:R-:W4:Y:S01]  /*6ab0*/  SHFL.UP PT, R5, R8, 0x8, RZ ;  /* 0x0500000008057989 */ /* 0x000f2200000e00ff */
[----:B------:R-:W-:Y:S01]  /*6ac0*/  ISETP.GE.AND P2, PT, R36, 0x8, PT ;  /* 0x000000082400780c */ /* 0x000fe20003f46270 */
[----:B0-----:R-:W-:-:S04]  /*6ad0*/  FMUL.FTZ R11, R8, R15 ;  /* 0x0000000f080b7220 */ /* 0x001fc80000410000 */
[-C--:B-1----:R-:W-:Y:S01]  /*6ae0*/  FFMA.FTZ R11, R4, R13.reuse, -R11 ;  /* 0x0000000d040b7223 */ /* 0x082fe2000001080b */
[----:B------:R-:W-:-:S07]  /*6af0*/  FMUL.FTZ R10, R8, R13 ;  /* 0x0000000d080a7220 */ /* 0x000fce0000410000 */
[----:B------:R-:W-:Y:S01]  /*6b00*/  @P2 FADD.FTZ R6, R6, R11 ;  /* 0x0000000b06062221 */ /* 0x000fe20000010000 */
[----:B------:R-:W-:Y:S01]  /*6b10*/  FFMA.FTZ R10, R4, R15, R10 ;  /* 0x0000000f040a7223 */ /* 0x000fe2000001000a */
[----:B---3--:R-:W-:-:S03]  /*6b20*/  FMUL.FTZ R11, R8, R9 ;  /* 0x00000009080b7220 */ /* 0x008fc60000410000 */
[----:B------:R-:W-:Y:S01]  /*6b30*/  @P2 FADD.FTZ R7, R7, R10 ;  /* 0x0000000a07072221 */ /* 0x000fe20000010000 */
[-C--:B----4-:R-:W-:Y:S01]  /*6b40*/  FFMA.FTZ R27, R4, R5.reuse, R11 ;  /* 0x00000005041b7223 */ /* 0x090fe2000001000b */
[----:B------:R-:W-:-:S03]  /*6b50*/  FMUL.FTZ R11, R8, R5 ;  /* 0x00000005080b7220 */ /* 0x000fc60000410000 */
[----:B------:R-:W0:Y:S01]  /*6b60*/  SHFL.UP PT, R26, R7, 0x10, RZ ;  /* 0x06000000071a7989 */ /* 0x000e2200000e00ff */
[----:B------:R-:W-:Y:S01]  /*6b70*/  @P2 FFMA.FTZ R4, R4, R9, -R11 ;  /* 0x0000000904042223 */ /* 0x000fe2000001080b */
[----:B------:R-:W-:Y:S02]  /*6b80*/  ISETP.NE.AND P0, PT, R33, RZ, PT ;  /* 0x000000ff2100720c */ /* 0x000fe40003f05270 */
[----:B------:R-:W1:Y:S01]  /*6b90*/  SHFL.UP PT, R10, R6, 0x10, RZ ;  /* 0x06000000060a7989 */ /* 0x000e6200000e00ff */
[----:B------:R-:W-:Y:S02]  /*6ba0*/  FSEL R27, R8, R27, !P2 ;  /* 0x0000001b081b7208 */ /* 0x000fe40005000000 */
[----:B------:R-:W-:Y:S01]  /*6bb0*/  ISETP.EQ.OR P0, PT, R40, RZ, P0 ;  /* 0x000000ff2800720c */ /* 0x000fe20000702670 */
[----:B------:R-:W3:Y:S04]  /*6bc0*/  SHFL.UP PT, R8, R4, 0x10, RZ ;  /* 0x0600000004087989 */ /* 0x000ee800000e00ff */
[----:B------:R-:W4:Y:S01]  /*6bd0*/  SHFL.UP PT, R9, R27, 0x10, RZ ;  /* 0x060000001b097989 */ /* 0x000f2200000e00ff */
[----:B------:R-:W-:-:S02]  /*6be0*/  MOV R13, RZ ;  /* 0x000000ff000d7202 */ /* 0x000fc40000000f00 */
[----:B------:R-:W-:Y:S02]  /*6bf0*/  CS2R R14, SRZ ;  /* 0x00000000000e7805 */ /* 0x000fe4000001ff00 */
[----:B------:R-:W-:-:S03]  /*6c00*/  MOV R12, 0x3f800000 ;  /* 0x3f800000000c7802 */ /* 0x000fc60000000f00 */
[----:B------:R-:W-:Y:S01]  /*6c10*/  @!P0 LEA R5, R95, UR4, 0x4 ;  /* 0x000000045f058c11 */ /* 0x000fe2000f8e20ff */
[----:B0-----:R-:W-:-:S04]  /*6c20*/  FMUL.FTZ R11, R27, R26 ;  /* 0x0000001a1b0b7220 */ /* 0x001fc80000410000 */
[----:B------:R0:W5:Y:S01]  /*6c30*/  @!P0 LDS.128 R12, [R5+0x10c0] ;  /* 0x0010c000050c8984 */ /* 0x0001620000000c00 */
[----:B------:R-:W-:Y:S01]  /*6c40*/  ISETP.GE.AND P0, PT, R36, 0x10, PT ;  /* 0x000000102400780c */ /* 0x000fe20003f06270 */
[-C--:B-1----:R-:W-:Y:S01]  /*6c50*/  FFMA.FTZ R177, R4, R10.reuse, -R11 ;  /* 0x0000000a04b17223 */ /* 0x082fe2000001080b */
[C---:B------:R-:W-:Y:S01]  /*6c60*/  FMUL.FTZ R179, R27.reuse, R10 ;  /* 0x0000000a1bb37220 */ /* 0x040fe20000410000 */
[----:B------:R-:W-:Y:S01]  /*6c70*/  ISETP.NE.AND P2, PT, R36, 0x1f, PT ;  /* 0x0000001f2400780c */ /* 0x000fe20003f45270 */
[C---:B---3--:R-:W-:Y:S02]  /*6c80*/  FMUL.FTZ R10, R27.reuse, R8 ;  /* 0x000000081b0a7220 */ /* 0x048fe40000410000 */
[C---:B------:R-:W-:Y:S02]  /*6c90*/  FFMA.FTZ R26, R4.reuse, R26, R179 ;  /* 0x0000001a041a7223 */ /* 0x040fe400000100b3 */
[-C--:B----4-:R-:W-:Y:S01]  /*6ca0*/  FFMA.FTZ R10, R4, R9.reuse, R10 ;  /* 0x00000009040a7223 */ /* 0x090fe2000001000a */
[----:B------:R-:W-:-:S04]  /*6cb0*/  FMUL.FTZ R11, R27, R9 ;  /* 0x000000091b0b7220 */ /* 0x000fc80000410000 */
[----:B------:R-:W-:Y:S01]  /*6cc0*/  @P0 FADD.FTZ R6, R6, R177 ;  /* 0x000000b106060221 */ /* 0x000fe20000010000 */
[----:B------:R-:W-:Y:S01]  /*6cd0*/  @P0 FADD.FTZ R7, R7, R26 ;  /* 0x0000001a07070221 */ /* 0x000fe20000010000 */
[----:B------:R-:W-:Y:S01]  /*6ce0*/  @P0 FFMA.FTZ R4, R4, R8, -R11 ;  /* 0x0000000804040223 */ /* 0x000fe2000001080b */
[----:B0-----:R-:W-:-:S05]  /*6cf0*/  FSEL R5, R27, R10, !P0 ;  /* 0x0000000a1b057208 */ /* 0x001fca0004000000 */
[----:B------:R-:W-:Y:S01]  /*6d00*/  @!P2 STS.128 [UR4+0x1080], R4 ;  /* 0x00108004ff00a988 */ /* 0x000fe20008000c04 */
[----:B------:R-:W-:Y:S01]  /*6d10*/  BAR.SYNC.DEFER_BLOCKING 0x0 ;  /* 0x0000000000007b1d */ /* 0x000fe20000010000 */
[----:B------:R-:W-:Y:S02]  /*6d20*/  ISETP.NE.AND P3, PT, R36, RZ, PT ;  /* 0x000000ff2400720c */ /* 0x000fe40003f65270 */
[----:B------:R-:W-:-:S11]  /*6d30*/  ISETP.NE.AND P4, PT, R32, RZ, PT ;  /* 0x000000ff2000720c */ /* 0x000fd60003f85270 */
[----:B-----5:R-:W-:Y:S04]  /*6d40*/  @!P3 STS.128 [UR4+0x10a0], R12 ;  /* 0x0010a00cff00b988 */ /* 0x020fe80008000c04 */
[----:B------:R-:W-:Y:S01]  /*6d50*/  LDS.128 R8, [UR4+0x1080] ;  /* 0x00108004ff087984 */ /* 0x000fe20008000c00 */
[----:B------:R-:W-:Y:S06]  /*6d60*/  BAR.SYNC.DEFER_BLOCKING 0x0 ;  /* 0x0000000000007b1d */ /* 0x000fec0000010000 */
[----:B------:R-:W0:Y:S04]  /*6d70*/  SHFL.UP PT, R177, R5, 0x1, RZ ;  /* 0x0420000005b17989 */ /* 0x000e2800000e00ff */
[----:B------:R-:W-:Y:S04]  /*6d80*/  @P4 LDS.64 R26, [UR4+0x10a8] ;  /* 0x0010a804ff1a4984 */ /* 0x000fe80008000a00 */
[----:B------:R-:W1:Y:S04]  /*6d90*/  SHFL.UP PT, R179, R4, 0x1, RZ ;  /* 0x0420000004b37989 */ /* 0x000e6800000e00ff */
[----:B------:R-:W3:Y:S04]  /*6da0*/  SHFL.UP PT, R176, R7, 0x1, RZ ;  /* 0x0420000007b07989 */ /* 0x000ee800000e00ff */
[----:B------:R-:W4:Y:S01]  /*6db0*/  SHFL.UP PT, R178, R6, 0x1, RZ ;  /* 0x0420000006b27989 */ /* 0x000f2200000e00ff */
[----:B0-----:R-:W-:-:S02]  /*6dc0*/  @!P3 MOV R177, R13 ;  /* 0x0000000d00b1b202 */ /* 0x001fc40000000f00 */
[----:B-1----:R-:W-:Y:S02]  /*6dd0*/  @!P3 MOV R179, R12 ;  /* 0x0000000c00b3b202 */ /* 0x002fe40000000f00 */
[----:B---3--:R-:W-:Y:S02]  /*6de0*/  @!P3 MOV R176, R15 ;  /* 0x0000000f00b0b202 */ /* 0x008fe40000000f00 */
[----:B----4-:R-:W-:Y:S01]  /*6df0*/  @!P3 MOV R178, R14 ;  /* 0x0000000e00b2b202 */ /* 0x010fe20000000f00 */
[-C--:B------:R-:W-:Y:S01]  /*6e00*/  @P4 FMUL.FTZ R180, R26, R177.reuse ;  /* 0x000000b11ab44220 */ /* 0x080fe20000410000 */
        /* <DEDUP_REMOVED lines=54> */
[-C--:B------:R-:W-:Y:S01]  /*7170*/  FMUL.FTZ R143, R143, R142.reuse ;  /* 0x0000008e8f8f7220 */ /* 0x080fe20000410000 */
[C---:B------:R-:W-:Y:S01]  /*7180*/  FMUL.FTZ R7, R9.reuse, R15 ;  /* 0x0000000f09077220 */ /* 0x040fe20000410000 */
[----:B------:R-:W-:Y:S01]  /*7190*/  ISETP.NE.AND P0, PT, R32, RZ, PT ;  /* 0x000000ff2000720c */ /* 0x000fe20003f05270 */
[C---:B------:R-:W-:Y:S01]  /*71a0*/  FFMA.FTZ R4, R146.reuse, R142, -R5 ;  /* 0x0000008e92047223 */ /* 0x040fe20000010805 */
[----:B------:R-:W-:Y:S01]  /*71b0*/  FFMA.FTZ R143, R146, R140, R143 ;  /* 0x0000008c928f7223 */ /* 0x000fe2000001008f */
[-C--:B------:R-:W-:Y:S01]  /*71c0*/  FFMA.FTZ R7, R8, R14.reuse, -R7 ;  /* 0x0000000e08077223 */ /* 0x080fe20000010807 */
[CC--:B------:R-:W-:Y:S01]  /*71d0*/  FMUL.FTZ R5, R9.reuse, R13.reuse ;  /* 0x0000000d09057220 */ /* 0x0c0fe20000410000 */
[C---:B------:R-:W-:Y:S01]  /*71e0*/  FMUL.FTZ R14, R9.reuse, R14 ;  /* 0x0000000e090e7220 */ /* 0x040fe20000410000 */
[----:B------:R-:W-:Y:S01]  /*71f0*/  FADD.FTZ R144, R144, R143 ;  /* 0x0000008f90907221 */ /* 0x000fe20000010000 */
[-C--:B------:R-:W-:Y:S01]  /*7200*/  FMUL.FTZ R9, R9, R12.reuse ;  /* 0x0000000c09097220 */ /* 0x080fe20000410000 */
[----:B------:R-:W-:Y:S01]  /*7210*/  FADD.FTZ R146, R145, R4 ;  /* 0x0000000491927221 */ /* 0x000fe20000010000 */
[C---:B------:R-:W-:Y:S01]  /*7220*/  FFMA.FTZ R12, R8.reuse, R12, -R5 ;  /* 0x0000000c080c7223 */ /* 0x040fe20000010805 */
[C---:B------:R-:W-:Y:S01]  /*7230*/  FMUL.FTZ R5, R149.reuse, R144 ;  /* 0x0000009095057220 */ /* 0x040fe20000410000 */
[C---:B------:R-:W-:Y:S01]  /*7240*/  FFMA.FTZ R13, R8.reuse, R13, R9 ;  /* 0x0000000d080d7223 */ /* 0x040fe20000010009 */
[-C--:B------:R-:W-:Y:S01]  /*7250*/  FMUL.FTZ R149, R149, R146.reuse ;  /* 0x0000009295957220 */ /* 0x080fe20000410000 */
[----:B------:R-:W-:Y:S01]  /*7260*/  FFMA.FTZ R8, R8, R15, R14 ;  /* 0x0000000f08087223 */ /* 0x000fe2000001000e */
[----:B------:R-:W-:Y:S01]  /*7270*/  BSSY B0, `(.L_x_1557) ;  /* 0x0000017000007945 */ /* 0x000fe20003800000 */
[----:B------:R-:W-:Y:S01]  /*7280*/  FFMA.FTZ R9, R150, R146, -R5 ;  /* 0x0000009296097223 */ /* 0x000fe20000010805 */
[----:B------:R-:W-:Y:S01]  /*7290*/  FADD.FTZ R14, R10, R7 ;  /* 0x000000070a0e7221 */ /* 0x000fe20000010000 */
[----:B------:R-:W-:Y:S01]  /*72a0*/  FFMA.FTZ R150, R150, R144, R149 ;  /* 0x0000009096967223 */ /* 0x000fe20000010095 */
[----:B--2---:R-:W-:Y:S01]  /*72b0*/  FMUL.FTZ R7, R25, R176 ;  /* 0x000000b019077220 */ /* 0x004fe20000410000 */
        /* <DEDUP_REMOVED lines=18> */
.L_x_1558:
[----:B------:R-:W-:Y:S05]  /*73e0*/  BSYNC B0 ;  /* 0x0000000000007941 */ /* 0x000fea0003800000 */
.L_x_1557:
[----:B------:R-:W-:Y:S01]  /*73f0*/  FADD.FTZ R148, R148, R9 ;  /* 0x0000000994947221 */ /* 0x000fe20000010000 */
[----:B------:R-:W-:Y:S01]  /*7400*/  FADD.FTZ R150, R147, R150 ;  /* 0x0000009693967221 */ /* 0x000fe20000010000 */
[----:B------:R-:W-:Y:S01]  /*7410*/  FFMA.FTZ R7, R24, R26, -R7 ;  /* 0x0000001a18077223 */ /* 0x000fe20000010807 */
[----:B------:R-:W-:Y:S01]  /*7420*/  FMUL.FTZ R9, R25, R107 ;  /* 0x0000006b19097220 */ /* 0x000fe20000410000 */
[C---:B-1----:R-:W-:Y:S01]  /*7430*/  FMUL.FTZ R5, R151.reuse, R148 ;  /* 0x0000009497057220 */ /* 0x042fe20000410000 */
[----:B------:R-:W-:Y:S01]  /*7440*/  FMUL.FTZ R151, R151, R150 ;  /* 0x0000009697977220 */ /* 0x000fe20000410000 */
[----:B------:R-:W-:Y:S01]  /*7450*/  FFMA.FTZ R92, R7, 2, R92 ;  /* 0x40000000075c7823 */ /* 0x000fe2000001005c */
[C---:B------:R-:W-:Y:S01]  /*7460*/  FMUL.FTZ R7, R25.reuse, R124 ;  /* 0x0000007c19077220 */ /* 0x040fe20000410000 */
[C---:B------:R-:W-:Y:S01]  /*7470*/  FFMA.FTZ R4, R152.reuse, R150, R5 ;  /* 0x0000009698047223 */ /* 0x040fe20000010005 */
[----:B------:R-:W-:Y:S01]  /*7480*/  FFMA.FTZ R151, R152, R148, -R151 ;  /* 0x0000009498977223 */ /* 0x000fe20000010897 */
[----:B------:R-:W-:Y:S01]  /*7490*/  FMUL.FTZ R5, R25, R180 ;  /* 0x000000b419057220 */ /* 0x000fe20000410000 */
[----:B------:R-:W-:Y:S01]  /*74a0*/  FFMA.FTZ R7, R24, R115, -R7 ;  /* 0x0000007318077223 */ /* 0x000fe20000010807 */
[----:B------:R-:W-:Y:S01]  /*74b0*/  FADD.FTZ R11, R153, R4 ;  /* 0x00000004990b7221 */ /* 0x000fe20000010000 */
[----:B------:R-:W-:Y:S01]  /*74c0*/  FADD.FTZ R151, R156, R151 ;  /* 0x000000979c977221 */ /* 0x000fe20000010000 */
[----:B------:R-:W-:Y:S01]  /*74d0*/  FFMA.FTZ R5, R24, R178, -R5 ;  /* 0x000000b218057223 */ /* 0x000fe20000010805 */
[----:B------:R-:W-:Y:S01]  /*74e0*/  FFMA.FTZ R96, R7, 2, R96 ;  /* 0x4000000007607823 */ /* 0x000fe20000010060 */
[C---:B------:R-:W-:Y:S01]  /*74f0*/  FMUL.FTZ R4, R154.reuse, R11 ;  /* 0x0000000b9a047220 */ /* 0x040fe20000410000 */
[-C--:B------:R-:W-:Y:S01]  /*7500*/  FMUL.FTZ R154, R154, R151.reuse ;  /* 0x000000979a9a7220 */ /* 0x080fe20000410000 */
[----:B------:R-:W-:Y:S01]  /*7510*/  FMUL.FTZ R7, R25, R128 ;  /* 0x0000008019077220 */ /* 0x000fe20000410000 */
[----:B------:R-:W-:Y:S01]  /*7520*/  FFMA.FTZ R98, R5, 2, R98 ;  /* 0x4000000005627823 */ /* 0x000fe20000010062 */
[C---:B------:R-:W-:Y:S01]  /*7530*/  FFMA.FTZ R4, R155.reuse, R151, -R4 ;  /* 0x000000979b047223 */ /* 0x040fe20000010804 */
[-C--:B------:R-:W-:Y:S01]  /*7540*/  FFMA.FTZ R155, R155, R11.reuse, R154 ;  /* 0x0000000b9b9b7223 */ /* 0x080fe2000001009a */
[C---:B------:R-:W-:Y:S01]  /*7550*/  FFMA.FTZ R7, R24.reuse, R130, -R7 ;  /* 0x0000008218077223 */ /* 0x040fe20000010807 */
[----:B------:R-:W-:Y:S01]  /*7560*/  FFMA.FTZ R9, R24, R126, -R9 ;  /* 0x0000007e18097223 */ /* 0x000fe20000010809 */
[----:B------:R-:W-:Y:S01]  /*7570*/  FADD.FTZ R8, R159, R4 ;  /* 0x000000049f087221 */ /* 0x000fe20000010000 */
[----:B------:R-:W-:Y:S01]  /*7580*/  FADD.FTZ R158, R158, R155 ;  /* 0x0000009b9e9e7221 */ /* 0x000fe20000010000 */
[----:B------:R-:W-:Y:S01]  /*7590*/  FFMA.FTZ R100, R7, 2, R100 ;  /* 0x4000000007647823 */ /* 0x000fe20000010064 */
[----:B------:R-:W-:Y:S01]  /*75a0*/  FMUL.FTZ R7, R25, R136 ;  /* 0x0000008819077220 */ /* 0x000fe20000410000 */
[C---:B------:R-:W-:Y:S01]  /*75b0*/  FMUL.FTZ R5, R157.reuse, R8 ;  /* 0x000000089d057220 */ /* 0x040fe20000410000 */
[----:B------:R-:W-:Y:S01]  /*75c0*/  FMUL.FTZ R157, R157, R158 ;  /* 0x0000009e9d9d7220 */ /* 0x000fe20000410000 */
[----:B------:R-:W-:Y:S01]  /*75d0*/  FFMA.FTZ R94, R9, 2, R94 ;  /* 0x40000000095e7823 */ /* 0x000fe2000001005e */
[----:B------:R-:W-:Y:S01]  /*75e0*/  FFMA.FTZ R7, R24, R138, -R7 ;  /* 0x0000008a18077223 */ /* 0x000fe20000010807 */
[C---:B------:R-:W-:Y:S01]  /*75f0*/  FFMA.FTZ R5, R160.reuse, R158, R5 ;  /* 0x0000009ea0057223 */ /* 0x040fe20000010005 */
[----:B------:R-:W-:Y:S01]  /*7600*/  FFMA.FTZ R157, R160, R8, -R157 ;  /* 0x00000008a09d7223 */ /* 0x000fe2000001089d */
[----:B------:R-:W-:Y:S01]  /*7610*/  FMUL.FTZ R9, R25, R132 ;  /* 0x0000008419097220 */ /* 0x000fe20000410000 */
[----:B------:R-:W-:Y:S01]  /*7620*/  FFMA.FTZ R104, R7, 2, R104 ;  /* 0x4000000007687823 */ /* 0x000fe20000010068 */
[----:B------:R-:W-:Y:S01]  /*7630*/  FADD.FTZ R162, R162, R5 ;  /* 0x00000005a2a27221 */ /* 0x000fe20000010000 */
[----:B------:R-:W-:Y:S01]  /*7640*/  FADD.FTZ R164, R164, R157 ;  /* 0x0000009da4a47221 */ /* 0x000fe20000010000 */
[C---:B------:R-:W-:Y:S01]  /*7650*/  FMUL.FTZ R7, R25.reuse, R144 ;  /* 0x0000009019077220 */ /* 0x040fe20000410000 */
[----:B------:R-:W-:Y:S01]  /*7660*/  FMUL.FTZ R5, R25, R140 ;  /* 0x0000008c19057220 */ /* 0x000fe20000410000 */
[C---:B------:R-:W-:Y:S01]  /*7670*/  FMUL.FTZ R4, R161.reuse, R162 ;  /* 0x000000a2a1047220 */ /* 0x040fe20000410000 */
[----:B------:R-:W-:Y:S01]  /*7680*/  FMUL.FTZ R6, R161, R164 ;  /* 0x000000a4a1067220 */ /* 0x000fe20000410000 */
[C---:B------:R-:W-:Y:S01]  /*7690*/  FFMA.FTZ R7, R24.reuse, R146, -R7 ;  /* 0x0000009218077223 */ /* 0x040fe20000010807 */
[C---:B------:R-:W-:Y:S01]  /*76a0*/  FFMA.FTZ R5, R24.reuse, R142, -R5 ;  /* 0x0000008e18057223 */ /* 0x040fe20000010805 */
[C---:B------:R-:W-:Y:S01]  /*76b0*/  FFMA.FTZ R4, R163.reuse, R164, -R4 ;  /* 0x000000a4a3047223 */ /* 0x040fe20000010804 */
[----:B------:R-:W-:Y:S01]  /*76c0*/  FFMA.FTZ R6, R163, R162, R6 ;  /* 0x000000a2a3067223 */ /* 0x000fe20000010006 */
[----:B------:R-:W-:Y:S01]  /*76d0*/  FFMA.FTZ R108, R7, 2, R108 ;  /* 0x40000000076c7823 */ /* 0x000fe2000001006c */
[----:B------:R-:W-:Y:S01]  /*76e0*/  FFMA.FTZ R106, R5, 2, R106 ;  /* 0x40000000056a7823 */ /* 0x000fe2000001006a */
[----:B------:R-:W-:Y:S01]  /*76f0*/  FADD.FTZ R10, R167, R4 ;  /* 0x00000004a70a7221 */ /* 0x000fe20000010000 */
[----:B------:R-:W-:Y:S01]  /*7700*/  FADD.FTZ R6, R165, R6 ;  /* 0x00000006a5067221 */ /* 0x000fe20000010000 */
[----:B------:R-:W-:Y:S01]  /*7710*/  FFMA.FTZ R9, R24, R134, -R9 ;  /* 0x0000008618097223 */ /* 0x000fe20000010809 */
[----:B------:R-:W-:Y:S01]  /*7720*/  IADD3 R95, R95, 0x1, RZ ;  /* 0x000000015f5f7810 */ /* 0x000fe20007ffe0ff */
[C---:B------:R-:W-:Y:S01]  /*7730*/  FMUL.FTZ R7, R166.reuse, R10 ;  /* 0x0000000aa6077220 */ /* 0x040fe20000410000 */
[----:B------:R-:W-:Y:S01]  /*7740*/  FMUL.FTZ R5, R166, R6 ;  /* 0x00000006a6057220 */ /* 0x000fe20000410000 */
[----:B------:R-:W-:Y:S01]  /*7750*/  FFMA.FTZ R102, R9, 2, R102 ;  /* 0x4000000009667823 */ /* 0x000fe20000010066 */
[C---:B------:R-:W-:Y:S01]  /*7760*/  FMUL.FTZ R9, R25.reuse, R150 ;  /* 0x0000009619097220 */ /* 0x040fe20000410000 */
[C---:B------:R-:W-:Y:S01]  /*7770*/  FFMA.FTZ R4, R168.reuse, R6, R7 ;  /* 0x00000006a8047223 */ /* 0x040fe20000010007 */
[----:B------:R-:W-:Y:S01]  /*7780*/  FFMA.FTZ R5, R168, R10, -R5 ;  /* 0x0000000aa8057223 */ /* 0x000fe20000010805 */
[----:B------:R-:W-:Y:S01]  /*7790*/  FMUL.FTZ R7, R25, R158 ;  /* 0x0000009e19077220 */ /* 0x000fe20000410000 */
[----:B------:R-:W-:Y:S01]  /*77a0*/  ISETP.GE.AND P0, PT, R95, UR21, PT ;  /* 0x000000155f007c0c */ /* 0x000fe2000bf06270 */
[----:B------:R-:W-:Y:S01]  /*77b0*/  FADD.FTZ R12, R169, R4 ;  /* 0x00000004a90c7221 */ /* 0x000fe20000010000 */
[----:B------:R-:W-:Y:S01]  /*77c0*/  FADD.FTZ R170, R170, R5 ;  /* 0x00000005aaaa7221 */ /* 0x000fe20000010000 */
[C---:B------:R-:W-:Y:S01]  /*77d0*/  FFMA.FTZ R9, R24.reuse, R148, -R9 ;  /* 0x0000009418097223 */ /* 0x040fe20000010809 */
[----:B------:R-:W-:Y:S01]  /*77e0*/  FFMA.FTZ R7, R24, R8, -R7 ;  /* 0x0000000818077223 */ /* 0x000fe20000010807 */
[C---:B------:R-:W-:Y:S01]  /*77f0*/  FMUL.FTZ R5, R171.reuse, R12 ;  /* 0x0000000cab057220 */ /* 0x040fe20000410000 */
[-C--:B------:R-:W-:Y:S01]  /*7800*/  FMUL.FTZ R171, R171, R170.reuse ;  /* 0x000000aaabab7220 */ /* 0x080fe20000410000 */
[----:B------:R-:W-:Y:S01]  /*7810*/  FFMA.FTZ R110, R9, 2, R110 ;  /* 0x40000000096e7823 */ /* 0x000fe2000001006e */
[----:B------:R-:W-:Y:S01]  /*7820*/  FFMA.FTZ R114, R7, 2, R114 ;  /* 0x4000000007727823 */ /* 0x000fe20000010072 */
[C---:B------:R-:W-:Y:S01]  /*7830*/  FFMA.FTZ R4, R172.reuse, R170, -R5 ;  /* 0x000000aaac047223 */ /* 0x040fe20000010805 */
[----:B------:R-:W-:Y:S01]  /*7840*/  FFMA.FTZ R171, R172, R12, R171 ;  /* 0x0000000cacab7223 */ /* 0x000fe200000100ab */
[C---:B------:R-:W-:Y:S01]  /*7850*/  FMUL.FTZ R11, R25.reuse, R11 ;  /* 0x0000000b190b7220 */ /* 0x040fe20000410000 */
[C---:B------:R-:W-:Y:S01]  /*7860*/  FMUL.FTZ R9, R25.reuse, R162 ;  /* 0x000000a219097220 */ /* 0x040fe20000410000 */
[C---:B------:R-:W-:Y:S01]  /*7870*/  FMUL.FTZ R5, R25.reuse, R6 ;  /* 0x0000000619057220 */ /* 0x040fe20000410000 */
[----:B------:R-:W-:Y:S01]  /*7880*/  FADD.FTZ R174, R174, R171 ;  /* 0x000000abaeae7221 */ /* 0x000fe20000010000 */
[----:B------:R-:W-:Y:S01]  /*7890*/  FMUL.FTZ R7, R25, R12 ;  /* 0x0000000c19077220 */ /* 0x000fe20000410000 */
[----:B------:R-:W-:Y:S01]  /*78a0*/  FADD.FTZ R4, R173, R4 ;  /* 0x00000004ad047221 */ /* 0x000fe20000010000 */
[C---:B------:R-:W-:Y:S01]  /*78b0*/  FFMA.FTZ R11, R24.reuse, R151, -R11 ;  /* 0x00000097180b7223 */ /* 0x040fe2000001080b */
[----:B------:R-:W-:Y:S01]  /*78c0*/  FMUL.FTZ R25, R25, R174 ;  /* 0x000000ae19197220 */ /* 0x000fe20000410000 */
        /* <DEDUP_REMOVED lines=9> */
[----:B------:R-:W-:Y:S06]  /*7960*/  @!P0 BRA `(.L_x_1559) ;  /* 0xffffffc400048947 */ /* 0x000fec000383ffff */
.L_x_1556:
        /* <DEDUP_REMOVED lines=62> */
.L_x_1561:
[----:B------:R-:W-:Y:S05]  /*7d50*/  BSYNC B0 ;  /* 0x0000000000007941 */ /* 0x000fea0003800000 */
.L_x_1560:
[----:B------:R-:W-:Y:S01]  /*7d60*/  MOV R5, R53 ;  /* 0x0000003500057202 */ /* 0x000fe20000000f00 */
[----:B------:R-:W-:Y:S01]  /*7d70*/  ULDC.64 UR4, c[0x0][0x2b8] ;  /* 0x0000ae0000047ab9 */ /* 0x000fe20000000a00 */
[C-C-:B------:R-:W-:Y:S01]  /*7d80*/  LOP3.LUT R7, R34.reuse, 0x20, R33.reuse, 0xfe, !PT ;  /* 0x0000002022077812 */ /* 0x140fe200078efe21 */
[----:B0-----:R-:W-:Y:S01]  /*7d90*/  IMAD R9, R29, UR4, RZ ;  /* 0x000000041d097c24 */ /* 0x001fe2000f8e02ff */
[----:B------:R-:W-:Y:S01]  /*7da0*/  LOP3.LUT R11, R34, 0x40, R33, 0xfe, !PT ;  /* 0x00000040220b7812 */ /* 0x000fe200078efe21 */
[----:B------:R-:W-:Y:S01]  /*7db0*/  IMAD.WIDE.U32 R4, R0, UR4, R4 ;  /* 0x0000000400047c25 */ /* 0x000fe2000f8e0004 */
[-C--:B------:R-:W-:Y:S02]  /*7dc0*/  ISETP.GE.AND P3, PT, R7, R10.reuse, PT ;  /* 0x0000000a0700720c */ /* 0x080fe40003f66270 */
[----:B------:R-:W-:Y:S01]  /*7dd0*/  SHF.L.U32 R7, R40, 0x9, RZ ;  /* 0x0000000928077819 */ /* 0x000fe200000006ff */
[----:B------:R-:W-:Y:S01]  /*7de0*/  IMAD R8, R0, UR5, R9 ;  /* 0x0000000500087c24 */ /* 0x000fe2000f8e0209 */
[----:B------:R-:W-:Y:S01]  /*7df0*/  ULDC.64 UR4, c[0x0][0x308] ;  /* 0x0000c20000047ab9 */ /* 0x000fe20000000a00 */
[----:B------:R-:W-:-:S02]  /*7e00*/  ISETP.GE.AND P4, PT, R11, R10, PT ;  /* 0x0000000a0b00720c */ /* 0x000fc40003f86270 */
[----:B------:R-:W-:Y:S02]  /*7e10*/  SHF.R.S32.HI R9, RZ, 0x1f, R7 ;  /* 0x0000001fff097819 */ /* 0x000fe40000011407 */
        /* <DEDUP_REMOVED lines=9> */
[C-C-:B------:R-:W-:Y:S02]  /*7eb0*/  LOP3.LUT R7, R34.reuse, 0xa0, R33.reuse, 0xfe, !PT ;  /* 0x000000a022077812 */ /* 0x140fe400078efe21 */
[----:B------:R-:W-:Y:S02]  /*7ec0*/  ISETP.GE.AND P6, PT, R53, R10, PT ;  /* 0x0000000a3500720c */ /* 0x000fe40003fc6270 */
[----:B------:R-:W-:-:S02]  /*7ed0*/  LOP3.LUT R9, R34, 0xc0, R33, 0xfe, !PT ;  /* 0x000000c022097812 */ /* 0x000fc400078efe21 */
[----:B------:R-:W-:Y:S02]  /*7ee0*/  LEA.HI.X R5, R6, R8, R5, 0x2, P0 ;  /* 0x0000000806057211 */ /* 0x000fe400000f1405 */
[-C--:B------:R-:W-:Y:S02]  /*7ef0*/  ISETP.GE.AND P0, PT, R7, R10.reuse, PT ;  /* 0x0000000a0700720c */ /* 0x080fe40003f06270 */
[-C--:B------:R-:W-:Y:S01]  /*7f00*/  ISETP.GE.AND P1, PT, R9, R10.reuse, PT ;  /* 0x0000000a0900720c */ /* 0x080fe20003f26270 */
[----:B------:R0:W-:Y:S01]  /*7f10*/  @!P3 STG.E desc[UR6][R4.64+0x80], R45 ;  /* 0x0000802d0400b986 */ /* 0x0001e2000c101906 */
[C-C-:B------:R-:W-:Y:S02]  /*7f20*/  LOP3.LUT R7, R34.reuse, 0x100, R33.reuse, 0xfe, !PT ;  /* 0x0000010022077812 */ /* 0x140fe400078efe21 */
[----:B------:R-:W-:Y:S01]  /*7f30*/  LOP3.LUT R9, R34, 0x120, R33, 0xfe, !PT ;  /* 0x0000012022097812 */ /* 0x000fe200078efe21 */
[----:B------:R0:W-:Y:S01]  /*7f40*/  @!P4 STG.E desc[UR6][R4.64+0x100], R13 ;  /* 0x0001000d0400c986 */ /* 0x0001e2000c101906 */
[----:B------:R-:W-:-:S02]  /*7f50*/  ISETP.GE.AND P3, PT, R7, R10, PT ;  /* 0x0000000a0700720c */ /* 0x000fc40003f66270 */
[C-C-:B------:R-:W-:Y:S01]  /*7f60*/  LOP3.LUT R7, R34.reuse, 0x140, R33.reuse, 0xfe, !PT ;  /* 0x0000014022077812 */ /* 0x140fe200078efe21 */
        /* <DEDUP_REMOVED lines=10> */
[-C--:B------:R-:W-:Y:S02]  /*8010*/  ISETP.GE.AND P2, PT, R11, R10.reuse, PT ;  /* 0x0000000a0b00720c */ /* 0x080fe40003f46270 */
[-C--:B------:R-:W-:Y:S01]  /*8020*/  ISETP.GE.AND P0, PT, R7, R10.reuse, PT ;  /* 0x0000000a0700720c */ /* 0x080fe20003f06270 */
[----:B------:R0:W-:Y:S01]  /*8030*/  @!P4 STG.E desc[UR6][R4.64+0x480], R49 ;  /* 0x000480310400c986 */ /* 0x0001e2000c101906 */
[C-C-:B------:R-:W-:Y:S02]  /*8040*/  LOP3.LUT R9, R34.reuse, 0x1a0, R33.reuse, 0xfe, !PT ;  /* 0x000001a022097812 */ /* 0x140fe400078efe21 */
[----:B------:R-:W-:Y:S01]  /*8050*/  LOP3.LUT R7, R34, 0x1c0, R33, 0xfe, !PT ;  /* 0x000001c022077812 */ /* 0x000fe200078efe21 */
[----:B------:R0:W-:Y:S01]  /*8060*/  @!P5 STG.E desc[UR6][R4.64+0x500], R47 ;  /* 0x0005002f0400d986 */ /* 0x0001e2000c101906 */
[----:B------:R-:W-:-:S02]  /*8070*/  ISETP.GE.AND P1, PT, R9, R10, PT ;  /* 0x0000000a0900720c */ /* 0x000fc40003f26270 */
[----:B------:R-:W-:Y:S01]  /*8080*/  LOP3.LUT R9, R34, 0x1e0, R33, 0xfe, !PT ;  /* 0x000001e022097812 */ /* 0x000fe200078efe21 */
[----:B------:R0:W-:Y:S01]  /*8090*/  @!P6 STG.E desc[UR6][R4.64+0x580], R23 ;  /* 0x000580170400e986 */ /* 0x0001e2000c101906 */
[----:B------:R-:W-:-:S03]  /*80a0*/  IADD3 R40, R40, 0x1, RZ ;  /* 0x0000000128287810 */ /* 0x000fc60007ffe0ff */
        /* <DEDUP_REMOVED lines=17> */
.L_x_1563:
        /* <DEDUP_REMOVED lines=12> */
.L_x_5196:


//--------------------- .text._Z25selective_scan_fwd_kernelI32Selective_Scan_fwd_kernel_traitsILi32ELi16ELi1ELb0ELb1ELb0ELb1EfN3c107complexIfEEEEv13SSMParamsBase --------------------------
	.section	.text._Z25selective_scan_fwd_kernelI32Selective_Scan_fwd_kernel_traitsILi32ELi16ELi1ELb0ELb1ELb0ELb1EfN3c107complexIfEEEEv13SSMParamsBase,"ax",@progbits
	.align	128
        .global         _Z25selective_scan_fwd_kernelI32Selective_Scan_fwd_kernel_traitsILi32ELi16ELi1ELb0ELb1ELb0ELb1EfN3c107complexIfEEEEv13SSMParamsBase
        .type           _Z25selective_scan_fwd_kernelI32Selective_Scan_fwd_kernel_traitsILi32ELi16ELi1ELb0ELb1ELb0ELb1EfN3c107complexIfEEEEv13SSMParamsBase,@function
        .size           _Z25selective_scan_fwd_kernelI32Selective_Scan_fwd_kernel_traitsILi32ELi16ELi1ELb0ELb1ELb0ELb1EfN3c107complexIfEEEEv13SSMParamsBase,(.L_x_5197 - _Z25selective_scan_fwd_kernelI32Selective_Scan_fwd_kernel_traitsILi32ELi16ELi1ELb0ELb1ELb0ELb1EfN3c107complexIfEEEEv13SSMParamsBase)
        .other          _Z25selective_scan_fwd_kernelI32Selective_Scan_fwd_kernel_traitsILi32ELi16ELi1ELb0ELb1ELb0ELb1EfN3c107complexIfEEEEv13SSMParamsBase,@"STO_CUDA_ENTRY STV_DEFAULT"
_Z25selective_scan_fwd_kernelI32Selective_Scan_fwd_kernel_traitsILi32ELi16ELi1ELb0ELb1ELb0ELb1EfN3c107complexIfEEEEv13SSMParamsBase:
.text._Z25selective_scan_fwd_kernelI32Selective_Scan_fwd_kernel_traitsILi32ELi16ELi1ELb0ELb1ELb0ELb1EfN3c107complexIfEEEEv13SSMParamsBase:
        /* <DEDUP_REMOVED lines=100> */
.L_x_1604:
[----:B0-----:R-:W0:Y:S01]  /*0640*/  LDC R89, c[0x0][0x218] ;  /* 0x00008600ff597b82 */ /* 0x001e220000000800 */
[----:B------:R-:W-:Y:S01]  /*0650*/  MOV R2, R0 ;  /* 0x0000000000027202 */ /* 0x000fe20000000f00 */
[----:B------:R-:W-:Y:S01]  /*0660*/  HFMA2.MMA R0, -RZ, RZ, 0, 0 ;  /* 0x00000000ff007435 */ /* 0x000fe200000001ff */
[C-C-:B-1----:R-:W-:Y:S02]  /*0670*/  LOP3.LUT R4, R51.reuse, 0x20, R50.reuse, 0xfe, !PT ;  /* 0x0000002033047812 */ /* 0x142fe400078efe32 */
        /* <DEDUP_REMOVED lines=13> */
[----:B------:R-:W-:Y:S01]  /*0750*/  MOV R5, RZ ;  /* 0x000000ff00057202 */ /* 0x000fe20000000f00 */
        /* <DEDUP_REMOVED lines=18> */
[----:B------:R-:W-:Y:S02]  /*0880*/  ISETP.GE.AND P4, PT, R62, R89, PT ;  /* 0x000000593e00720c */ /* 0x000fe40003f86270 */
[----:B------:R-:W-:Y:S01]  /*0890*/  CS2R R20, SRZ ;  /* 0x0000000000147805 */ /* 0x000fe2000001ff00 */
[----:B------:R-:W-:Y:S01]  /*08a0*/  HFMA2.MMA R28, -RZ, RZ, 0, 0 ;  /* 0x00000000ff1c7435 */ /* 0x000fe200000001ff */
[----:B------:R-:W-:-:S02]  /*08b0*/  MOV R11, RZ ;  /* 0x000000ff000b7202 */ /* 0x000fc40000000f00 */
[----:B------:R-:W-:Y:S02]  /*08c0*/  MOV R13, RZ ;  /* 0x000000ff000d7202 */ /* 0x000fe40000000f00 */
[C-C-:B------:R-:W-:Y:S01]  /*08d0*/  LOP3.LUT R64, R51.reuse, 0x160, R50.reuse, 0xfe, !PT ;  /* 0x0000016033407812 */ /* 0x140fe200078efe32 */
        /* <DEDUP_REMOVED lines=10> */
[-C--:B------:R-:W-:Y:S02]  /*0980*/  ISETP.GE.AND P2, PT, R70, R89.reuse, PT ;  /* 0x000000594600720c */ /* 0x080fe40003f46270 */
[-C--:B------:R-:W-:Y:S01]  /*0990*/  ISETP.GE.AND P3, PT, R72, R89.reuse, PT ;  /* 0x000000594800720c */ /* 0x080fe20003f66270 */
[----:B------:R-:W4:Y:S01]  /*09a0*/  @!P4 LDG.E R28, desc[UR6][R2.64+0x500] ;  /* 0x00050006021cc981 */ /* 0x000f22000c1e1900 */
[----:B------:R-:W-:Y:S01]  /*09b0*/  ISETP.GE.AND P4, PT, R76, R89, PT ;  /* 0x000000594c00720c */ /* 0x000fe20003f86270 */
[----:B------:R-:W-:Y:S01]  /*09c0*/  HFMA2.MMA R74, -RZ, RZ, 0, 0 ;  /* 0x00000000ff4a7435 */ /* 0x000fe200000001ff */
[----:B------:R-:W-:Y:S02]  /*09d0*/  CS2R R68, SRZ ;  /* 0x0000000000447805 */ /* 0x000fe4000001ff00 */
        /* <DEDUP_REMOVED lines=14> */
[----:B------:R-:W-:Y:S01]  /*0ac0*/  IADD3 R10, R49, 0x60, RZ ;  /* 0x00000060310a7810 */ /* 0x000fe20007ffe0ff */
[----:B0-----:R-:W-:Y:S01]  /*0ad0*/  ULEA UR4, UR5, UR4, 0x18 ;  /* 0x0000000405047291 */ /* 0x001fe2000f8ec03f */
[----:B------:R-:W-:-:S05]  /*0ae0*/  LEA.HI.SX32 R4, R4, R49, 0x1b ;  /* 0x0000003104047211 */ /* 0x000fca00078fdaff */
[----:B------:R-:W-:Y:S02]  /*0af0*/  LEA R43, R43, UR4, 0x2 ;  /* 0x000000042b2b7c11 */ /* 0x000fe4000f8e10ff */
[----:B------:R-:W-:Y:S02]  /*0b00*/  ISETP.GE.AND P6, PT, R12, R89, PT ;  /* 0x000000590c00720c */ /* 0x000fe40003fc6270 */
[-C--:B------:R-:W-:Y:S02]  /*0b10*/  LEA.HI.SX32 R6, R6, R49.reuse, 0x1b ;  /* 0x0000003106067211 */ /* 0x080fe400078fdaff */
[----:B------:R-:W-:Y:S02]  /*0b20*/  IADD3 R12, R49, 0x80, RZ ;  /* 0x00000080310c7810 */ /* 0x000fe40007ffe0ff */
[----:B------:R-:W-:Y:S02]  /*0b30*/  LEA.HI.SX32 R10, R10, R49, 0x1b ;  /* 0x000000310a0a7211 */ /* 0x000fe400078fdaff */
[----:B------:R-:W-:-:S02]  /*0b40*/  LEA R42, R4, UR4, 0x2 ;  /* 0x00000004042a7c11 */ /* 0x000fc4000f8e10ff */
[----:B------:R-:W-:Y:S02]  /*0b50*/  ISETP.GE.AND P4, PT, R16, R89, PT ;  /* 0x000000591000720c */ /* 0x000fe40003f86270 */
[----:B------:R-:W-:Y:S02]  /*0b60*/  LEA R41, R6, UR4, 0x2 ;  /* 0x0000000406297c11 */ /* 0x000fe4000f8e10ff */
[C---:B------:R-:W-:Y:S02]  /*0b70*/  IADD3 R4, R49.reuse, 0xe0, RZ ;  /* 0x000000e031047810 */ /* 0x040fe40007ffe0ff */
[C---:B------:R-:W-:Y:S02]  /*0b80*/  IADD3 R16, R49.reuse, 0xa0, RZ ;  /* 0x000000a031107810 */ /* 0x040fe40007ffe0ff */
[----:B------:R-:W-:Y:S02]  /*0b90*/  LEA.HI.SX32 R12, R12, R49, 0x1b ;  /* 0x000000310c0c7211 */ /* 0x000fe400078fdaff */
[----:B------:R-:W-:-:S02]  /*0ba0*/  IADD3 R6, R49, 0x100, RZ ;  /* 0x0000010031067810 */ /* 0x000fc40007ffe0ff */
[----:B------:R-:W-:Y:S02]  /*0bb0*/  LEA R40, R10, UR4, 0x2 ;  /* 0x000000040a287c11 */ /* 0x000fe4000f8e10ff */
[----:B------:R-:W-:Y:S02]  /*0bc0*/  IADD3 R10, R49, 0x120, RZ ;  /* 0x00000120310a7810 */ /* 0x000fe40007ffe0ff */
[-C--:B------:R-:W-:Y:S02]  /*0bd0*/  LEA.HI.SX32 R4, R4, R49.reuse, 0x1b ;  /* 0x0000003104047211 */ /* 0x080fe400078fdaff */
[-C--:B------:R-:W-:Y:S02]  /*0be0*/  LEA.HI.SX32 R16, R16, R49.reuse, 0x1b ;  /* 0x0000003110107211 */ /* 0x080fe400078fdaff */
[----:B------:R-:W-:Y:S02]  /*0bf0*/  LEA R39, R12, UR4, 0x2 ;  /* 0x000000040c277c11 */ /* 0x000fe4000f8e10ff */
[----:B------:R-:W-:-:S02]  /*0c00*/  LEA.HI.SX32 R6, R6, R49, 0x1b ;  /* 0x0000003106067211 */ /* 0x000fc400078fdaff */
[C---:B------:R-:W-:Y:S02]  /*0c10*/  IADD3 R12, R49.reuse, 0x140, RZ ;  /* 0x00000140310c7810 */ /* 0x040fe40007ffe0ff */
[----:B------:R-:W-:Y:S02]  /*0c20*/  LEA.HI.SX32 R10, R10, R49, 0x1b ;  /* 0x000000310a0a7211 */ /* 0x000fe400078fdaff */
[----:B------:R-:W-:Y:S02]  /*0c30*/  LEA R36, R4, UR4, 0x2 ;  /* 0x0000000404247c11 */ /* 0x000fe4000f8e10ff */
[----:B------:R-:W-:Y:S02]  /*0c40*/  LEA R38, R16, UR4, 0x2 ;  /* 0x0000000410267c11 */ /* 0x000fe4000f8e10ff */
[----:B------:R-:W-:Y:S02]  /*0c50*/  LEA R35, R6, UR4, 0x2 ;  /* 0x0000000406237c11 */ /* 0x000fe4000f8e10ff */
[----:B------:R-:W-:-:S02]  /*0c60*/  IADD3 R4, R49, 0x180, RZ ;  /* 0x0000018031047810 */ /* 0x000fc40007ffe0ff */
[-C--:B------:R-:W-:Y:S02]  /*0c70*/  LEA.HI.SX32 R12, R12, R49.reuse, 0x1b ;  /* 0x000000310c0c7211 */ /* 0x080fe400078fdaff */
[C---:B------:R-:W-:Y:S02]  /*0c80*/  IADD3 R6, R49.reuse, 0x1a0, RZ ;  /* 0x000001a031067810 */ /* 0x040fe40007ffe0ff */
[----:B------:R-:W-:Y:S02]  /*0c90*/  LEA R34, R10, UR4, 0x2 ;  /* 0x000000040a227c11 */ /* 0x000fe4000f8e10ff */
[----:B------:R-:W-:Y:S02]  /*0ca0*/  IADD3 R10, R49, 0x1e0, RZ ;  /* 0x000001e0310a7810 */ /* 0x000fe40007ffe0ff */
[----:B------:R-:W-:Y:S02]  /*0cb0*/  LEA.HI.SX32 R4, R4, R49, 0x1b ;  /* 0x0000003104047211 */ /* 0x000fe400078fdaff */
[----:B------:R-:W-:-:S02]  /*0cc0*/  LEA R33, R12, UR4, 0x2 ;  /* 0x000000040c217c11 */ /* 0x000fc4000f8e10ff */
[-C--:B------:R-:W-:Y:S02]  /*0cd0*/  LEA.HI.SX32 R6, R6, R49.reuse, 0x1b ;  /* 0x0000003106067211 */ /* 0x080fe400078fdaff */
[----:B------:R-:W-:Y:S02]  /*0ce0*/  LEA.HI.SX32 R10, R10, R49, 0x1b ;  /* 0x000000310a0a7211 */ /* 0x000fe400078fdaff */
[----:B------:R-:W-:Y:S02]  /*0cf0*/  LEA R31, R4, UR4, 0x2 ;  /* 0x00000004041f7c11 */ /* 0x000fe4000f8e10ff */
[----:B------:R-:W-:Y:S02]  /*0d00*/  LEA R30, R6, UR4, 0x2 ;  /* 0x00000004061e7c11 */ /* 0x000fe4000f8e10ff */
[----:B------:R-:W-:Y:S01]  /*0d10*/  MOV R16, R19 ;  /* 0x0000001300107202 */ /* 0x000fe20000000f00 */
[----:B------:R-:W-:Y:S02]  /*0d20*/  HFMA2.MMA R6, -RZ, RZ, 0, 0 ;  /* 0x00000000ff067435 */ /* 0x000fe400000001ff */
[----:B------:R-:W-:Y:S01]  /*0d30*/  HFMA2.MMA R57, -RZ, RZ, 0, 0 ;  /* 0x00000000ff397435 */ /* 0x000fe200000001ff */
[----:B------:R-:W-:-:S02]  /*0d40*/  ISETP.GE.AND P5, PT, R22, R89, PT ;  /* 0x000000591600720c */ /* 0x000fc40003fa6270 */
[----:B------:R-:W-:Y:S02]  /*0d50*/  ISETP.GE.AND P3, PT, R18, R89, PT ;  /* 0x000000591200720c */ /* 0x000fe40003f66270 */
[----:B------:R-:W-:Y:S01]  /*0d60*/  MOV R59, RZ ;  /* 0x000000ff003b7202 */ /* 0x000fe20000000f00 */
[----:B------:R-:W-:Y:S01]  /*0d70*/  HFMA2.MMA R12, -RZ, RZ, 0, 0 ;  /* 0x00000000ff0c7435 */ /* 0x000fe200000001ff */
[----:B------:R-:W-:Y:S02]  /*0d80*/  MOV R61, RZ ;  /* 0x000000ff003d7202 */ /* 0x000fe40000000f00 */
[----:B------:R-:W-:Y:S02]  /*0d90*/  MOV R63, RZ ;  /* 0x000000ff003f7202 */ /* 0x000fe40000000f00 */
[----:B------:R-:W-:Y:S01]  /*0da0*/  MOV R4, RZ ;  /* 0x000000ff00047202 */ /* 0x000fe20000000f00 */
[----:B------:R-:W-:Y:S01]  /*0db0*/  HFMA2.MMA R18, -RZ, RZ, 0, 0 ;  /* 0x00000000ff127435 */ /* 0x000fe200000001ff */
[----:B------:R-:W-:Y:S01]  /*0dc0*/  MOV R65, RZ ;  /* 0x000000ff00417202 */ /* 0x000fe20000000f00 */
[----:B------:R-:W-:Y:S01]  /*0dd0*/  HFMA2.MMA R71, -RZ, RZ, 0, 0 ;  /* 0x00000000ff477435 */ /* 0x000fe200000001ff */
[----:B------:R-:W-:Y:S01]  /*0de0*/  MOV R67, RZ ;  /* 0x000000ff00437202 */ /* 0x000fe20000000f00 */
[----:B--2---:R0:W-:Y:S02]  /*0df0*/  STS [R43], R0 ;  /* 0x000000002b007388 */ /* 0x0041e40000000800 */
[----:B0-----:R-:W-:-:S04]  /*0e00*/  IADD3 R0, R49, 0xc0, RZ ;  /* 0x000000c031007810 */ /* 0x001fc80007ffe0ff */
[----:B------:R-:W-:-:S04]  /*0e10*/  LEA.HI.SX32 R0, R0, R49, 0x1b ;  /* 0x0000003100007211 */ /* 0x000fc800078fdaff */
[----:B------:R-:W-:Y:S02]  /*0e20*/  LEA R37, R0, UR4, 0x2 ;  /* 0x0000000400257c11 */ /* 0x000fe4000f8e10ff */
[C---:B------:R-:W-:Y:S01]  /*0e30*/  IADD3 R0, R49.reuse, 0x160, RZ ;  /* 0x0000016031007810 */ /* 0x040fe20007ffe0ff */
[----:B---3--:R-:W-:Y:S03]  /*0e40*/  STS [R42+0x80], R5 ;  /* 0x000080052a007388 */ /* 0x008fe60000000800 */
[----:B------:R-:W-:Y:S01]  /*0e50*/  LEA.HI.SX32 R0, R0, R49, 0x1b ;  /* 0x0000003100007211 */ /* 0x000fe200078fdaff */
[----:B------:R0:W-:Y:S03]  /*0e60*/  STS [R41+0x100], R8 ;  /* 0x0001000829007388 */ /* 0x0001e60000000800 */
[----:B------:R-:W-:Y:S01]  /*0e70*/  LEA R32, R0, UR4, 0x2 ;  /* 0x0000000400207c11 */ /* 0x000fe2000f8e10ff */
[----:B----4-:R-:W-:Y:S01]  /*0e80*/  STS [R40+0x180], R7 ;  /* 0x0001800728007388 */ /* 0x010fe20000000800 */
[----:B------:R-:W-:-:S03]  /*0e90*/  SHF.L.U32 R0, R49, 0x4, RZ ;  /* 0x0000000431007819 */ /* 0x000fc600000006ff */
[----:B------:R-:W-:Y:S01]  /*0ea0*/  STS [R39+0x200], R14 ;  /* 0x0002000e27007388 */ /* 0x000fe20000000800 */
[----:B0-----:R-:W-:-:S03]  /*0eb0*/  IADD3 R8, R49, 0x1c0, RZ ;  /* 0x000001c031087810 */ /* 0x001fc60007ffe0ff */
[----:B------:R-:W-:Y:S01]  /*0ec0*/  STS [R38+0x280], R9 ;  /* 0x0002800926007388 */ /* 0x000fe20000000800 */
[----:B------:R-:W-:-:S03]  /*0ed0*/  LEA.HI.SX32 R8, R8, R49, 0x1b ;  /* 0x0000003108087211 */ /* 0x000fc600078fdaff */
[----:B------:R-:W-:Y:S01]  /*0ee0*/  STS [R37+0x300], R20 ;  /* 0x0003001425007388 */ /* 0x000fe20000000800 */
[----:B------:R-:W-:-:S03]  /*0ef0*/  LEA.HI.SX32 R0, R0, R0, 0x1b ;  /* 0x0000000000007211 */ /* 0x000fc600078fdaff */
[----:B------:R-:W-:Y:S01]  /*0f00*/  STS [R36+0x380], R11 ;  /* 0x0003800b24007388 */ /* 0x000fe20000000800 */
[----:B------:R-:W-:-:S03]  /*0f10*/  LEA R29, R8, UR4, 0x2 ;  /* 0x00000004081d7c11 */ /* 0x000fc6000f8e10ff */
[----:B------:R-:W-:Y:S04]  /*0f20*/  STS [R35+0x400], R26 ;  /* 0x0004001a23007388 */ /* 0x000fe80000000800 */
[----:B------:R-:W-:Y:S01]  /*0f30*/  STS [R34+0x480], R13 ;  /* 0x0004800d22007388 */ /* 0x000fe20000000800 */
[----:B------:R-:W-:-:S03]  /*0f40*/  LEA R0, R0, UR4, 0x2 ;  /* 0x0000000400007c11 */ /* 0x000fc6000f8e10ff */
[----:B------:R0:W-:Y:S04]  /*0f50*/  STS [R33+0x500], R28 ;  /* 0x0005001c21007388 */ /* 0x0001e80000000800 */
[----:B------:R-:W-:Y:S04]  /*0f60*/  STS [R32+0x580], R15 ;  /* 0x0005800f20007388 */ /* 0x000fe80000000800 */
[----:B------:R-:W-:Y:S01]  /*0f70*/  STS [R31+0x600], R68 ;  /* 0x000600441f007388 */ /* 0x000fe20000000800 */
[----:B0-----:R-:W-:-:S03]  /*0f80*/  LEA R28, R10, UR4, 0x2 ;  /* 0x000000040a1c7c11 */ /* 0x001fc6000f8e10ff */
[----:B------:R0:W-:Y:S04]  /*0f90*/  STS [R30+0x680], R17 ;  /* 0x000680111e007388 */ /* 0x0001e80000000800 */
        /* <DEDUP_REMOVED lines=19> */
[----:B0-----:R-:W-:Y:S01]  /*10d0*/  MOV R17, R78 ;  /* 0x0000004e00117202 */ /* 0x001fe20000000f00 */
[----:B------:R-:W-:Y:S01]  /*10e0*/  BAR.SYNC.DEFER_BLOCKING 0x0 ;  /* 0x0000000000007b1d */ /* 0x000fe20000010000 */
[----:B------:R-:W-:-:S02]  /*10f0*/  HFMA2.MMA R8, -RZ, RZ, 0, 0 ;  /* 0x00000000ff087435 */ /* 0x000fc400000001ff */
[----:B------:R-:W-:Y:S02]  /*1100*/  HFMA2.MMA R10, -RZ, RZ, 0, 0 ;  /* 0x00000000ff0a7435 */ /* 0x000fe400000001ff */
[----:B------:R-:W-:Y:S01]  /*1110*/  HFMA2.MMA R14, -RZ, RZ, 0, 0 ;  /* 0x00000000ff0e7435 */ /* 0x000fe200000001ff */
        /* <DEDUP_REMOVED lines=18> */
[----:B------:R-:W-:Y:S01]  /*1240*/  MOV R20, RZ ;  /* 0x000000ff00147202 */ /* 0x000fe20000000f00 */
        /* <DEDUP_REMOVED lines=9> */
[----:B--2---:R0:W-:Y:S04]  /*12e0*/  STS [R43], R4 ;  /* 0x000000042b007388 */ /* 0x0041e80000000800 */
[----:B---3--:R-:W-:Y:S04]  /*12f0*/  STS [R42+0x80], R57 ;  /* 0x000080392a007388 */ /* 0x008fe80000000800 */
[----:B------:R-:W-:Y:S01]  /*1300*/  STS [R41+0x100], R6 ;  /* 0x0001000629007388 */ /* 0x000fe20000000800 */
[----:B0-----:R-:W0:Y:S03]  /*1310*/  LDC R4, c[0x0][0x21c] ;  /* 0x00008700ff047b82 */ /* 0x001e260000000800 */
        /* <DEDUP_REMOVED lines=78> */
.L_x_1565:
[----:B------:R-:W-:Y:S05]  /*1800*/  BSYNC B0 ;  /* 0x0000000000007941 */ /* 0x000fea0003800000 */
.L_x_1564:
        /* <DEDUP_REMOVED lines=37> */
.L_x_1567:
[----:B------:R-:W-:Y:S05]  /*1a60*/  BSYNC B0 ;  /* 0x0000000000007941 */ /* 0x000fea0003800000 */
.L_x_1566:
        /* <DEDUP_REMOVED lines=35> */
.L_x_1569:
[----:B------:R-:W-:Y:S05]  /*1ca0*/  BSYNC B0 ;  /* 0x0000000000007941 */ /* 0x000fea0003800000 */
.L_x_1568:
        /* <DEDUP_REMOVED lines=37> */
.L_x_1571:
[----:B------:R-:W-:Y:S05]  /*1f00*/  BSYNC B0 ;  /* 0x0000000000007941 */ /* 0x000fea0003800000 */
.L_x_1570:
        /* <DEDUP_REMOVED lines=35> */
.L_x_1573:
[----:B------:R-:W-:Y:S05]  /*2140*/  BSYNC B0 ;  /* 0x0000000000007941 */ /* 0x000fea0003800000 */
.L_x_1572:
        /* <DEDUP_REMOVED lines=37> */
.L_x_1575:
[----:B------:R-:W-:Y:S05]  /*23a0*/  BSYNC B0 ;  /* 0x0000000000007941 */ /* 0x000fea0003800000 */
.L_x_1574:
        /* <DEDUP_REMOVED lines=35> */
.L_x_1577:
[----:B------:R-:W-:Y:S05]  /*25e0*/  BSYNC B0 ;  /* 0x0000000000007941 */ /* 0x000fea0003800000 */
.L_x_1576:
        /* <DEDUP_REMOVED lines=37> */
.L_x_1579:
[----:B------:R-:W-:Y:S05]  /*2840*/  BSYNC B0 ;  /* 0x0000000000007941 */ /* 0x000fea0003800000 */
.L_x_1578:
        /* <DEDUP_REMOVED lines=35> */
.L_x_1581:
[----:B------:R-:W-:Y:S05]  /*2a80*/  BSYNC B0 ;  /* 0x0000000000007941 */ /* 0x000fea0003800000 */
.L_x_1580:
        /* <DEDUP_REMOVED lines=41> */
.L_x_1583:
[----:B------:R-:W-:Y:S05]  /*2d20*/  BSYNC B0 ;  /* 0x0000000000007941 */ /* 0x000fea0003800000 */
.L_x_1582:
        /* <DEDUP_REMOVED lines=33> */
.L_x_1585:
[----:B------:R-:W-:Y:S05]  /*2f40*/  BSYNC B0 ;  /* 0x0000000000007941 */ /* 0x000fea0003800000 */
.L_x_1584:
        /* <DEDUP_REMOVED lines=33> */
.L_x_1587:
[----:B------:R-:W-:Y:S05]  /*3160*/  BSYNC B0 ;  /* 0x0000000000007941 */ /* 0x000fea0003800000 */
.L_x_1586:
        /* <DEDUP_REMOVED lines=33> */
.L_x_1589:
[----:B------:R-:W-:Y:S05]  /*3380*/  BSYNC B0 ;  /* 0x0000000000007941 */ /* 0x000fea0003800000 */
.L_x_1588:
        /* <DEDUP_REMOVED lines=33> */
.L_x_1591:
[----:B------:R-:W-:Y:S05]  /*35a0*/  BSYNC B0 ;  /* 0x0000000000007941 */ /* 0x000fea0003800000 */
.L_x_1590:
        /* <DEDUP_REMOVED lines=33> */
.L_x_1593:
[----:B------:R-:W-:Y:S05]  /*37c0*/  BSYNC B0 ;  /* 0x0000000000007941 */ /* 0x000fea0003800000 */
.L_x_1592:
        /* <DEDUP_REMOVED lines=33> */
.L_x_1595:
[----:B------:R-:W-:Y:S05]  /*39e0*/  BSYNC B0 ;  /* 0x0000000000007941 */ /* 0x000fea0003800000 */
.L_x_1594:
        /* <DEDUP_REMOVED lines=25> */
[C---:B------:R-:W-:Y:S01]  /*3b80*/  IMAD.WIDE.U32 R18, R56.reuse, UR4, RZ ;  /* 0x0000000438127c25 */ /* 0x040fe2000f8e00ff */
        /* <DEDUP_REMOVED lines=29> */
.L_x_1599:
[----:B------:R-:W-:Y:S02]  /*3d60*/  SHF.R.S32.HI R10, RZ, 0x1f, R111 ;  /* 0x0000001fff0a7819 */ /* 0x000fe4000001146f */
[----:B------:R-:W-:Y:S02]  /*3d70*/  MOV R112, R18 ;  /* 0x0000001200707202 */ /* 0x000fe40000000f00 */
[----:B------:R-:W-:Y:S01]  /*3d80*/  IADD3 R12, R22, 0x40, RZ ;  /* 0x00000040160c7810 */ /* 0x000fe20007ffe0ff */
[----:B------:R-:W-:Y:S02]  /*3d90*/  IMAD R6, R10, UR8, RZ ;  /* 0x000000080a067c24 */ /* 0x000fe4000f8e02ff */
[----:B------:R-:W-:Y:S01]  /*3da0*/  IMAD.WIDE.U32 R4, R111, UR8, R112 ;  /* 0x000000086f047c25 */ /* 0x000fe2000f8e0070 */
[----:B------:R-:W-:-:S03]  /*3db0*/  ISETP.GE.AND P0, PT, R12, R109, PT ;  /* 0x0000006d0c00720c */ /* 0x000fc60003f06270 */
        /* <DEDUP_REMOVED lines=8> */
[----:B------:R-:W-:-:S03]  /*3e40*/  IADD3 R6, R22, 0x60, RZ ;  /* 0x0000006016067810 */ /* 0x000fc60007ffe0ff */
[----:B------:R-:W-:Y:S01]  /*3e50*/  IMAD R7, R111, UR13, R4 ;  /* 0x0000000d6f077c24 */ /* 0x000fe2000f8e0204 */
[----:B------:R-:W-:Y:S01]  /*3e60*/  IADD3 R14, R22, 0x80, RZ ;  /* 0x00000080160e7810 */ /* 0x000fe20007ffe0ff */
[----:B------:R2:W3:Y:S01]  /*3e70*/  LDG.E.64 R4, desc[UR6][R8.64] ;  /* 0x0000000608047981 */ /* 0x0004e2000c1e1b00 */
[----:B------:R-:W-:Y:S02]  /*3e80*/  ISETP.GE.AND P4, PT, R6, R109, PT ;  /* 0x0000006d0600720c */ /* 0x000fe40003f86270 */
[----:B------:R-:W-:Y:S02]  /*3e90*/  IADD3 R24, R22, 0xa0, RZ ;  /* 0x000000a016187810 */ /* 0x000fe40007ffe0ff */
[----:B------:R-:W-:Y:S02]  /*3ea0*/  LEA R6, P3, R12, R45, 0x2 ;  /* 0x0000002d0c067211 */ /* 0x000fe400078610ff */
[----:B------:R-:W-:Y:S02]  /*3eb0*/  IADD3 R7, R13, R7, RZ ;  /* 0x000000070d077210 */ /* 0x000fe40007ffe0ff */
[----:B------:R-:W-:-:S02]  /*3ec0*/  ISETP.GE.AND P6, PT, R14, R109, PT ;  /* 0x0000006d0e00720c */ /* 0x000fc40003fc6270 */
[----:B------:R-:W-:Y:S02]  /*3ed0*/  IADD3 R14, R22, 0xc0, RZ ;  /* 0x000000c0160e7810 */ /* 0x000fe40007ffe0ff */
[-C--:B------:R-:W-:Y:S02]  /*3ee0*/  ISETP.GE.AND P5, PT, R24, R109.reuse, PT ;  /* 0x0000006d1800720c */ /* 0x080fe40003fa6270 */
[----:B------:R-:W-:Y:S02]  /*3ef0*/  MOV R11, RZ ;  /* 0x000000ff000b7202 */ /* 0x000fe40000000f00 */
[----:B------:R-:W-:Y:S02]  /*3f00*/  LEA.HI.X R7, R12, R44, R7, 0x2, P3 ;  /* 0x0000002c0c077211 */ /* 0x000fe400018f1407 */
[----:B--2---:R-:W-:Y:S02]  /*3f10*/  IADD3 R8, R22, 0xe0, RZ ;  /* 0x000000e016087810 */ /* 0x004fe40007ffe0ff */
[----:B------:R-:W-:-:S02]  /*3f20*/  ISETP.GE.AND P3, PT, R14, R109, PT ;  /* 0x0000006d0e00720c */ /* 0x000fc40003f66270 */
[----:B------:R-:W-:Y:S01]  /*3f30*/  CS2R R14, SRZ ;  /* 0x00000000000e7805 */ /* 0x000fe2000001ff00 */
[----:B------:R-:W2:Y:S01]  /*3f40*/  @!P2 LDG.E R11, desc[UR6][R6.64+0x80] ;  /* 0x00008006060ba981 */ /* 0x000ea2000c1e1900 */
[-C--:B------:R-:W-:Y:S02]  /*3f50*/  ISETP.GE.AND P2, PT, R8, R109.reuse, PT ;  /* 0x0000006d0800720c */ /* 0x080fe40003f46270 */
[C---:B------:R-:W-:Y:S02]  /*3f60*/  IADD3 R8, R22.reuse, 0x100, RZ ;  /* 0x0000010016087810 */ /* 0x040fe40007ffe0ff */
[----:B------:R-:W-:Y:S02]  /*3f70*/  CS2R R24, SRZ ;  /* 0x0000000000187805 */ /* 0x000fe4000001ff00 */
[----:B------:R-:W-:Y:S01]  /*3f80*/  IADD3 R26, R22, 0x160, RZ ;  /* 0x00000160161a7810 */ /* 0x000fe20007ffe0ff */
[----:B------:R-:W4:Y:S01]  /*3f90*/  @!P0 LDG.E R14, desc[UR6][R6.64+0x100] ;  /* 0x00010006060e8981 */ /* 0x000f22000c1e1900 */
[----:B------:R-:W-:-:S02]  /*3fa0*/  ISETP.GE.AND P0, PT, R8, R109, PT ;  /* 0x0000006d0800720c */ /* 0x000fc40003f06270 */
[----:B------:R-:W-:Y:S01]  /*3fb0*/  IADD3 R8, R22, 0x140, RZ ;  /* 0x0000014016087810 */ /* 0x000fe20007ffe0ff */
[----:B------:R-:W5:Y:S01]  /*3fc0*/  @!P5 LDG.E R15, desc[UR6][R6.64+0x280] ;  /* 0x00028006060fd981 */ /* 0x000f62000c1e1900 */
[-C--:B------:R-:W-:Y:S02]  /*3fd0*/  ISETP.GE.AND P5, PT, R26, R109.reuse, PT ;  /* 0x0000006d1a00720c */ /* 0x080fe40003fa6270 */
[----:B------:R-:W-:Y:S01]  /*3fe0*/  MOV R13, RZ ;  /* 0x000000ff000d7202 */ /* 0x000fe20000000f00 */
[----:B------:R-:W5:Y:S01]  /*3ff0*/  @!P6 LDG.E R24, desc[UR6][R6.64+0x200] ;  /* 0x000200060618e981 */ /* 0x000f62000c1e1900 */
[----:B------:R-:W-:Y:S02]  /*4000*/  MOV R26, RZ ;  /* 0x000000ff001a7202 */ /* 0x000fe40000000f00 */
[----:B------:R-:W-:Y:S01]  /*4010*/  ISETP.GE.AND P6, PT, R8, R109, PT ;  /* 0x0000006d0800720c */ /* 0x000fe20003fc6270 */
[----:B------:R-:W5:Y:S01]  /*4020*/  @!P2 LDG.E R25, desc[UR6][R6.64+0x380] ;  /* 0x000380060619a981 */ /* 0x000f62000c1e1900 */
[----:B------:R-:W-:-:S02]  /*4030*/  IADD3 R58, R22, 0x1a0, RZ ;  /* 0x000001a0163a7810 */ /* 0x000fc40007ffe0ff */
[C---:B------:R-:W-:Y:S01]  /*4040*/  IADD3 R12, R22.reuse, 0x120, RZ ;  /* 0x00000120160c7810 */ /* 0x040fe20007ffe0ff */
[----:B------:R-:W5:Y:S01]  /*4050*/  @!P4 LDG.E R13, desc[UR6][R6.64+0x180] ;  /* 0x00018006060dc981 */ /* 0x000f62000c1e1900 */
[----:B------:R-:W-:Y:S02]  /*4060*/  IADD3 R8, R22, 0x180, RZ ;  /* 0x0000018016087810 */ /* 0x000fe40007ffe0ff */
[-C--:B------:R-:W-:Y:S01]  /*4070*/  ISETP.GE.AND P2, PT, R58, R109.reuse, PT ;  /* 0x0000006d3a00720c */ /* 0x080fe20003f46270 */
[----:B------:R-:W5:Y:S01]  /*4080*/  @!P3 LDG.E R26, desc[UR6][R6.64+0x300] ;  /* 0x00030006061ab981 */ /* 0x000f62000c1e1900 */
[-C--:B------:R-:W-:Y:S02]  /*4090*/  ISETP.GE.AND P4, PT, R12, R109.reuse, PT ;  /* 0x0000006d0c00720c */ /* 0x080fe40003f86270 */
[----:B------:R-:W-:Y:S02]  /*40a0*/  ISETP.GE.AND P3, PT, R8, R109, PT ;  /* 0x0000006d0800720c */ /* 0x000fe40003f66270 */
[----:B------:R-:W-:-:S02]  /*40b0*/  MOV R58, RZ ;  /* 0x000000ff003a7202 */ /* 0x000fc40000000f00 */
[----:B------:R-:W-:Y:S02]  /*40c0*/  IADD3 R8, R22, 0x1c0, RZ ;  /* 0x000001c016087810 */ /* 0x000fe40007ffe0ff */
[----:B------:R-:W-:Y:S02]  /*40d0*/  MOV R121, RZ ;  /* 0x000000ff00797202 */ /* 0x000fe40000000f00 */
        /* <DEDUP_REMOVED lines=13> */
[----:B------:R-:W-:-:S02]  /*41b0*/  CS2R R118, SRZ ;  /* 0x0000000000767805 */ /* 0x000fc4000001ff00 */
[----:B------:R-:W-:Y:S02]  /*41c0*/  MOV R12, RZ ;  /* 0x000000ff000c7202 */ /* 0x000fe40000000f00 */
[----:B------:R-:W-:Y:S02]  /*41d0*/  MOV R112, RZ ;  /* 0x000000ff00707202 */ /* 0x000fe40000000f00 */
[C---:B------:R-:W-:Y:S02]  /*41e0*/  IADD3 R8, R22.reuse, 0x260, RZ ;  /* 0x0000026016087810 */ /* 0x040fe40007ffe0ff */
[----:B------:R-:W-:Y:S02]  /*41f0*/  CS2R R122, SRZ ;  /* 0x00000000007a7805 */ /* 0x000fe4000001ff00 */
[----:B------:R-:W-:Y:S01]  /*4200*/  IADD3 R116, R22, 0x240, RZ ;  /* 0x0000024016747810 */ /* 0x000fe20007ffe0ff */
[----:B------:R-:W2:Y:S01]  /*4210*/  @!P1 LDG.E R12, desc[UR6][R6.64] ;  /* 0x00000006060c9981 */ /* 0x000ea2000c1e1900 */
[----:B------:R-:W-:-:S03]  /*4220*/  MOV R114, RZ ;  /* 0x000000ff00727202 */ /* 0x000fc60000000f00 */
[----:B------:R-:W5:Y:S01]  /*4230*/  @!P0 LDG.E R112, desc[UR6][R6.64+0x700] ;  /* 0x0007000606708981 */ /* 0x000f62000c1e1900 */
[-C--:B------:R-:W-:Y:S02]  /*4240*/  ISETP.GE.AND P0, PT, R8, R109.reuse, PT ;  /* 0x0000006d0800720c */ /* 0x080fe40003f06270 */
[----:B------:R-:W-:Y:S01]  /*4250*/  IADD3 R8, R22, 0x280, RZ ;  /* 0x0000028016087810 */ /* 0x000fe20007ffe0ff */
[----:B------:R-:W5:Y:S01]  /*4260*/  @!P5 LDG.E R119, desc[UR6][R6.64+0x580] ;  /* 0x000580060677d981 */ /* 0x000f62000c1e1900 */
[-C--:B------:R-:W-:Y:S02]  /*4270*/  ISETP.GE.AND P5, PT, R116, R109.reuse, PT ;  /* 0x0000006d7400720c */ /* 0x080fe40003fa6270 */
[C---:B------:R-:W-:Y:S01]  /*4280*/  IADD3 R116, R22.reuse, 0x2a0, RZ ;  /* 0x000002a016747810 */ /* 0x040fe20007ffe0ff */
[----:B------:R-:W5:Y:S01]  /*4290*/  @!P2 LDG.E R123, desc[UR6][R6.64+0x780] ;  /* 0x00078006067ba981 */ /* 0x000f62000c1e1900 */
[----:B------:R-:W-:Y:S02]  /*42a0*/  IADD3 R120, R22, 0x2c0, RZ ;  /* 0x000002c016787810 */ /* 0x000fe40007ffe0ff */
[-C--:B------:R-:W-:Y:S01]  /*42b0*/  ISETP.GE.AND P2, PT, R8, R109.reuse, PT ;  /* 0x0000006d0800720c */ /* 0x080fe20003f46270 */
[----:B------:R-:W5:Y:S01]  /*42c0*/  @!P3 LDG.E R118, desc[UR6][R6.64+0x800] ;  /* 0x000800060676b981 */ /* 0x000f62000c1e1900 */
[----:B------:R-:W-:-:S03]  /*42d0*/  ISETP.GE.AND P3, PT, R116, R109, PT ;  /* 0x0000006d7400720c */ /* 0x000fc60003f66270 */
[----:B------:R-:W5:Y:S01]  /*42e0*/  @!P4 LDG.E R114, desc[UR6][R6.64+0x880] ;  /* 0x000880060672c981 */ /* 0x000f62000c1e1900 */
[----:B------:R-:W-:Y:S02]  /*42f0*/  ISETP.GE.AND P4, PT, R120, R109, PT ;  /* 0x0000006d7800720c */ /* 0x000fe40003f86270 */
[----:B------:R-:W-:Y:S02]  /*4300*/  MOV R108, RZ ;  /* 0x000000ff006c7202 */ /* 0x000fe40000000f00 */
[----:B------:R-:W-:Y:S02]  /*4310*/  CS2R R124, SRZ ;  /* 0x00000000007c7805 */ /* 0x000fe4000001ff00 */
[----:B------:R-:W-:Y:S01]  /*4320*/  MOV R120, RZ ;  /* 0x000000ff00787202 */ /* 0x000fe20000000f00 */
[----:B------:R-:W5:Y:S01]  /*4330*/  @!P5 LDG.E R122, desc[UR6][R6.64+0x900] ;  /* 0x00090006067ad981 */ /* 0x000f62000c1e1900 */
[C---:B------:R-:W-:Y:S02]  /*4340*/  IADD3 R8, R22.reuse, 0x2e0, RZ ;  /* 0x000002e016087810 */ /* 0x040fe40007ffe0ff */
[----:B------:R-:W-:Y:S01]  /*4350*/  MOV R127, RZ ;  /* 0x000000ff007f7202 */ /* 0x000fe20000000f00 */
[----:B------:R-:W5:Y:S01]  /*4360*/  @!P6 LDG.E R108, desc[UR6][R6.64+0x500] ;  /* 0x00050006066ce981 */ /* 0x000f62000c1e1900 */
[----:B------:R-:W-:-:S03]  /*4370*/  IADD3 R116, R22, 0x320, RZ ;  /* 0x0000032016747810 */ /* 0x000fc60007ffe0ff */
        /* <DEDUP_REMOVED lines=9> */
[-C--:B------:R-:W-:Y:S02]  /*4410*/  ISETP.GE.AND P4, PT, R126, R109.reuse, PT ;  /* 0x0000006d7e00720c */ /* 0x080fe40003f86270 */
[C---:B------:R-:W-:Y:S02]  /*4420*/  IADD3 R128, R22.reuse, 0x360, RZ ;  /* 0x0000036016807810 */ /* 0x040fe40007ffe0ff */
[----:B------:R-:W-:Y:S02]  /*4430*/  MOV R126, RZ ;  /* 0x000000ff007e7202 */ /* 0x000fe40000000f00 */
[----:B------:R-:W-:Y:S02]  /*4440*/  IADD3 R8, R22, 0x380, RZ ;  /* 0x0000038016087810 */ /* 0x000fe40007ffe0ff */
[----:B------:R-:W-:Y:S02]  /*4450*/  ISETP.GE.AND P5, PT, R128, R109, PT ;  /* 0x0000006d8000720c */ /* 0x000fe40003fa6270 */
[----:B------:R-:W-:Y:S01]  /*4460*/  CS2R R128, SRZ ;  /* 0x0000000000807805 */ /* 0x000fe2000001ff00 */
[----:B------:R-:W5:Y:S01]  /*4470*/  @!P0 LDG.E R126, desc[UR6][R6.64+0xb80] ;  /* 0x000b8006067e8981 */ /* 0x000f62000c1e1900 */
[----:B------:R-:W-:-:S02]  /*4480*/  CS2R R132, SRZ ;  /* 0x0000000000847805 */ /* 0x000fc4000001ff00 */
[-C--:B------:R-:W-:Y:S02]  /*4490*/  ISETP.GE.AND P0, PT, R8, R109.reuse, PT ;  /* 0x0000006d0800720c */ /* 0x080fe40003f06270 */
[C---:B------:R-:W-:Y:S01]  /*44a0*/  IADD3 R8, R22.reuse, 0x3a0, RZ ;  /* 0x000003a016087810 */ /* 0x040fe20007ffe0ff */
[----:B------:R-:W5:Y:S01]  /*44b0*/  @!P2 LDG.E R129, desc[UR6][R6.64+0xc00] ;  /* 0x000c00060681a981 */ /* 0x000f62000c1e1900 */
[C---:B------:R-:W-:Y:S02]  /*44c0*/  IADD3 R116, R22.reuse, 0x3c0, RZ ;  /* 0x000003c016747810 */ /* 0x040fe40007ffe0ff */
[----:B------:R-:W-:Y:S01]  /*44d0*/  IADD3 R134, R22, 0x3e0, RZ ;  /* 0x000003e016867810 */ /* 0x000fe20007ffe0ff */
[----:B------:R-:W5:Y:S01]  /*44e0*/  @!P3 LDG.E R128, desc[UR6][R6.64+0xc80] ;  /* 0x000c80060680b981 */ /* 0x000f62000c1e1900 */
[-C--:B------:R-:W-:Y:S02]  /*44f0*/  ISETP.GE.AND P2, PT, R8, R109.reuse, PT ;  /* 0x0000006d0800720c */ /* 0x080fe40003f46270 */
[-C--:B------:R-:W-:Y:S01]  /*4500*/  ISETP.GE.AND P3, PT, R116, R109.reuse, PT ;  /* 0x0000006d7400720c */ /* 0x080fe20003f66270 */
[----:B------:R-:W5:Y:S01]  /*4510*/  @!P4 LDG.E R132, desc[UR6][R6.64+0xd00] ;  /* 0x000d00060684c981 */ /* 0x000f62000c1e1900 */
[----:B------:R-:W-:-:S02]  /*4520*/  ISETP.GE.AND P4, PT, R134, R109, PT ;  /* 0x0000006d8600720c */ /* 0x000fc40003f86270 */
[----:B------:R-:W-:Y:S02]  /*4530*/  CS2R R134, SRZ ;  /* 0x0000000000867805 */ /* 0x000fe4000001ff00 */
[----:B------:R-:W-:Y:S02]  /*4540*/  MOV R130, RZ ;  /* 0x000000ff00827202 */ /* 0x000fe40000000f00 */
[----:B------:R-:W-:Y:S02]  /*4550*/  MOV R136, RZ ;  /* 0x000000ff00887202 */ /* 0x000fe40000000f00 */
[----:B------:R-:W5:Y:S04]  /*4560*/  @!P0 LDG.E R134, desc[UR6][R6.64+0xe00] ;  /* 0x000e000606868981 */ /* 0x000f68000c1e1900 */
[----:B------:R-:W5:Y:S04]  /*4570*/  @!P5 LDG.E R130, desc[UR6][R6.64+0xd80] ;  /* 0x000d80060682d981 */ /* 0x000f68000c1e1900 */
[----:B------:R-:W5:Y:S04]  /*4580*/  @!P2 LDG.E R133, desc[UR6][R6.64+0xe80] ;  /* 0x000e80060685a981 */ /* 0x000f68000c1e1900 */
[----:B------:R-:W5:Y:S04]  /*4590*/  @!P3 LDG.E R136, desc[UR6][R6.64+0xf00] ;  /* 0x000f00060688b981 */ /* 0x000f68000c1e1900 */
[----:B------:R-:W5:Y:S01]  /*45a0*/  @!P4 LDG.E R135, desc[UR6][R6.64+0xf80] ;  /* 0x000f80060687c981 */ /* 0x000f62000c1e1900 */
[----:B------:R-:W0:Y:S01]  /*45b0*/  S2UR UR5, SR_CgaCtaId ;  /* 0x00000000000579c3 */ /* 0x000e220000008800 */
[----:B------:R-:W-:-:S02]  /*45c0*/  UMOV UR4, 0x400 ;  /* 0x0000040000047882 */ /* 0x000fc40000000000 */
[----:B0-----:R-:W-:Y:S01]  /*45d0*/  ULEA UR4, UR5, UR4, 0x18 ;  /* 0x0000000405047291 */ /* 0x001fe2000f8ec03f */
[----:B---3--:R-:W-:Y:S01]  /*45e0*/  FMUL.FTZ R9, R4, 1.4426950216293334961 ;  /* 0x3fb8aa3b04097820 */ /* 0x008fe20000410000 */
[----:B------:R-:W-:-:S03]  /*45f0*/  FMUL.FTZ R8, R5, R60 ;  /* 0x0000003c05087220 */ /* 0x000fc60000410000 */
[----:B------:R-:W-:Y:S01]  /*4600*/  FMUL.FTZ R4, R9, R60 ;  /* 0x0000003c09047220 */ /* 0x000fe20000410000 */
[----:B------:R-:W-:Y:S01]  /*4610*/  FMUL.RZ R131, R8, 0.15915493667125701904 ;  /* 0x3e22f98308837820 */ /* 0x000fe2000040c000 */
[C---:B------:R-:W-:Y:S02]  /*4620*/  FMUL.FTZ R8, R5.reuse, R62 ;  /* 0x0000003e05087220 */ /* 0x040fe40000410000 */
[----:B------:R0:W-:Y:S02]  /*4630*/  MUFU.EX2 R137, R4 ;  /* 0x0000000400897308 */ /* 0x0001e40000000800 */
[----:B------:R-:W-:Y:S01]  /*4640*/  FMUL.RZ R139, R8, 0.15915493667125701904 ;  /* 0x3e22f983088b7820 */ /* 0x000fe2000040c000 */
[----:B0-----:R-:W-:-:S05]  /*4650*/  FMUL.FTZ R4, R5, R66 ;  /* 0x0000004205047220 */ /* 0x001fca0000410000 */
[----:B------:R-:W-:Y:S08]  /*4660*/  MUFU.SIN R138, R131 ;  /* 0x00000083008a7308 */ /* 0x000ff00000000400 */
[----:B------:R0:W-:Y:S02]  /*4670*/  MUFU.COS R142, R131 ;  /* 0x00000083008e7308 */ /* 0x0001e40000000000 */
[----:B0-----:R-:W-:-:S06]  /*4680*/  FMUL.RZ R131, R4, 0.15915493667125701904 ;  /* 0x3e22f98304837820 */ /* 0x001fcc000040c000 */
[----:B------:R-:W-:Y:S08]  /*4690*/  MUFU.SIN R27, R139 ;  /* 0x0000008b001b7308 */ /* 0x000ff00000000400 */
[----:B------:R-:W-:Y:S08]  /*46a0*/  MUFU.COS R115, R139 ;  /* 0x0000008b00737308 */ /* 0x000ff00000000000 */
[----:B------:R-:W-:Y:S01]  /*46b0*/  MUFU.SIN R4, R131 ;  /* 0x0000008300047308 */ /* 0x000fe20000000400 */
[----:B--2---:R0:W-:Y:S04]  /*46c0*/  STS [R43], R12 ;  /* 0x0000000c2b007388 */ /* 0x0041e80000000800 */
[----:B------:R-:W-:Y:S04]  /*46d0*/  STS [R42+0x80], R11 ;  /* 0x0000800b2a007388 */ /* 0x000fe80000000800 */
[----:B----4-:R-:W-:Y:S01]  /*46e0*/  STS [R41+0x100], R14 ;  /* 0x0001000e29007388 */ /* 0x010fe20000000800 */
[----:B0-----:R-:W-:-:S03]  /*46f0*/  IADD3 R12, R49, 0x200, RZ ;  /* 0x00000200310c7810 */ /* 0x001fc60007ffe0ff */
[----:B-----5:R-:W-:Y:S04]  /*4700*/  STS [R40+0x180], R13 ;  /* 0x0001800d28007388 */ /* 0x020fe80000000800 */
[----:B------:R0:W-:Y:S01]  /*4710*/  STS [R39+0x200], R24 ;  /* 0x0002001827007388 */ /* 0x0001e20000000800 */
[----:B------:R-:W-:-:S03]  /*4720*/  LEA.HI.SX32 R12, R12, R49, 0x1b ;  /* 0x000000310c0c7211 */ /* 0x000fc600078fdaff */
[----:B------:R-:W-:Y:S01]  /*4730*/  STS [R38+0x280], R15 ;  /* 0x0002800f26007388 */ /* 0x000fe20000000800 */
[----:B0-----:R-:W-:-:S03]  /*4740*/  IADD3 R24, R49, 0x220, RZ ;  /* 0x0000022031187810 */ /* 0x001fc60007ffe0ff */
[----:B------:R0:W-:Y:S01]  /*4750*/  STS [R37+0x300], R26 ;  /* 0x0003001a25007388 */ /* 0x0001e20000000800 */
[----:B------:R-:W-:-:S03]  /*4760*/  LEA.HI.SX32 R24, R24, R49, 0x1b ;  /* 0x0000003118187211 */ /* 0x000fc600078fdaff */
[----:B------:R2:W-:Y:S04]  /*4770*/  STS [R36+0x380], R25 ;  /* 0x0003801924007388 */ /* 0x0005e80000000800 */
[----:B------:R-:W-:Y:S01]  /*4780*/  STS [R35+0x400], R58 ;  /* 0x0004003a23007388 */ /* 0x000fe20000000800 */
[----:B0-----:R-:W-:-:S03]  /*4790*/  IADD3 R26, R49, 0x240, RZ ;  /* 0x00000240311a7810 */ /* 0x001fc60007ffe0ff */
[----:B------:R0:W-:Y:S01]  /*47a0*/  STS [R34+0x480], R117 ;  /* 0x0004807522007388 */ /* 0x0001e20000000800 */
[----:B--2---:R-:W-:Y:S02]  /*47b0*/  LEA R25, R12, UR4, 0x2 ;  /* 0x000000040c197c11 */ /* 0x004fe4000f8e10ff */
[-C--:B------:R-:W-:Y:S01]  /*47c0*/  LEA.HI.SX32 R26, R26, R49.reuse, 0x1b ;  /* 0x000000311a1a7211 */ /* 0x080fe200078fdaff */
[----:B------:R-:W-:Y:S01]  /*47d0*/  STS [R33+0x500], R108 ;  /* 0x0005006c21007388 */ /* 0x000fe20000000800 */
[C---:B------:R-:W-:Y:S02]  /*47e0*/  IADD3 R12, R49.reuse, 0x260, RZ ;  /* 0x00000260310c7810 */ /* 0x040fe40007ffe0ff */
[----:B0-----:R-:W-:Y:S01]  /*47f0*/  LEA R117, R24, UR4, 0x2 ;  /* 0x0000000418757c11 */ /* 0x001fe2000f8e10ff */
[----:B------:R0:W-:Y:S01]  /*4800*/  STS [R32+0x580], R119 ;  /* 0x0005807720007388 */ /* 0x0001e20000000800 */
[----:B------:R-:W-:Y:S02]  /*4810*/  IADD3 R24, R49, 0x280, RZ ;  /* 0x0000028031187810 */ /* 0x000fe40007ffe0ff */
[-C--:B------:R-:W-:Y:S01]  /*4820*/  LEA.HI.SX32 R12, R12, R49.reuse, 0x1b ;  /* 0x000000310c0c7211 */ /* 0x080fe200078fdaff */
[----:B------:R-:W-:Y:S01]  /*4830*/  STS [R31+0x600], R110 ;  /* 0x0006006e1f007388 */ /* 0x000fe20000000800 */
[----:B------:R-:W-:-:S03]  /*4840*/  LEA.HI.SX32 R24, R24, R49, 0x1b ;  /* 0x0000003118187211 */ /* 0x000fc600078fdaff */
[----:B------:R-:W-:Y:S01]  /*4850*/  STS [R30+0x680], R121 ;  /* 0x000680791e007388 */ /* 0x000fe20000000800 */
[----:B0-----:R-:W-:-:S03]  /*4860*/  LEA R119, R26, UR4, 0x2 ;  /* 0x000000041a777c11 */ /* 0x001fc6000f8e10ff */
[----:B------:R0:W-:Y:S01]  /*4870*/  STS [R29+0x700], R112 ;  /* 0x000700701d007388 */ /* 0x0001e20000000800 */
[C---:B------:R-:W-:Y:S02]  /*4880*/  IADD3 R26, R49.reuse, 0x2a0, RZ ;  /* 0x000002a0311a7810 */ /* 0x040fe40007ffe0ff */
[----:B------:R-:W-:Y:S01]  /*4890*/  IADD3 R108, R49, 0x2c0, RZ ;  /* 0x000002c0316c7810 */ /* 0x000fe20007ffe0ff */
[----:B------:R-:W-:Y:S01]  /*48a0*/  STS [R28+0x780], R123 ;  /* 0x0007807b1c007388 */ /* 0x000fe20000000800 */
[----:B------:R-:W-:-:S03]  /*48b0*/  LEA.HI.SX32 R58, R26, R49, 0x1b ;  /* 0x000000311a3a7211 */ /* 0x000fc600078fdaff */
[----:B------:R2:W-:Y:S01]  /*48c0*/  STS [R25+0x800], R118 ;  /* 0x0008007619007388 */ /* 0x0005e20000000800 */
[----:B0-----:R-:W-:Y:S01]  /*48d0*/  FMUL.FTZ R112, R5, R70 ;  /* 0x0000004605707220 */ /* 0x001fe20000410000 */
[-C--:B------:R-:W-:Y:S02]  /*48e0*/  FMUL.FTZ R110, R9, R68.reuse ;  /* 0x00000044096e7220 */ /* 0x080fe40000410000 */
[----:B------:R0:W-:Y:S01]  /*48f0*/  STS [R117+0x880], R114 ;  /* 0x0008807275007388 */ /* 0x0001e20000000800 */
[----:B------:R-:W-:Y:S02]  /*4900*/  LEA.HI.SX32 R108, R108, R49, 0x1b ;  /* 0x000000316c6c7211 */ /* 0x000fe400078fdaff */
[----:B--2---:R-:W-:Y:S02]  /*4910*/  LEA R25, R12, UR4, 0x2 ;  /* 0x000000040c197c11 */ /* 0x004fe4000f8e10ff */
[----:B------:R-:W-:Y:S01]  /*4920*/  LEA R12, R24, UR4, 0x2 ;  /* 0x00000004180c7c11 */ /* 0x000fe2000f8e10ff */
[----:B------:R2:W-:Y:S01]  /*4930*/  STS [R119+0x900], R122 ;  /* 0x0009007a77007388 */ /* 0x0005e20000000800 */
[----:B------:R-:W-:Y:S01]  /*4940*/  FMUL.FTZ R11, R5, R68 ;  /* 0x00000044050b7220 */ /* 0x000fe20000410000 */
[----:B0-----:R-:W-:Y:S01]  /*4950*/  LEA R117, R58, UR4, 0x2 ;  /* 0x000000043a757c11 */ /* 0x001fe2000f8e10ff */
[----:B------:R0:W-:Y:S01]  /*4960*/  MUFU.EX2 R26, R110 ;  /* 0x0000006e001a7308 */ /* 0x0001e20000000800 */
[----:B------:R-:W-:Y:S01]  /*4970*/  STS [R25+0x980], R120 ;  /* 0x0009807819007388 */ /* 0x000fe20000000800 */
[----:B------:R-:W-:-:S02]  /*4980*/  IADD3 R58, R49, 0x2e0, RZ ;  /* 0x000002e0313a7810 */ /* 0x000fc40007ffe0ff */
[C---:B------:R-:W-:Y:S01]  /*4990*/  IADD3 R114, R49.reuse, 0x340, RZ ;  /* 0x0000034031727810 */ /* 0x040fe20007ffe0ff */
[----:B------:R3:W-:Y:S01]  /*49a0*/  STS [R12+0xa00], R125 ;  /* 0x000a007d0c007388 */ /* 0x0007e20000000800 */
[----:B--2---:R-:W-:Y:S01]  /*49b0*/  FMUL.RZ R119, R112, 0.15915493667125701904 ;  /* 0x3e22f98370777820 */ /* 0x004fe2000040c000 */
[C---:B------:R-:W-:Y:S02]  /*49c0*/  IADD3 R112, R49.reuse, 0x320, RZ ;  /* 0x0000032031707810 */ /* 0x040fe40007ffe0ff */
[----:B------:R-:W-:Y:S02]  /*49d0*/  LEA R108, R108, UR4, 0x2 ;  /* 0x000000046c6c7c11 */ /* 0x000fe4000f8e10ff */
[----:B0-----:R-:W-:Y:S01]  /*49e0*/  IADD3 R110, R49, 0x300, RZ ;  /* 0x00000300316e7810 */ /* 0x001fe20007ffe0ff */
[----:B------:R-:W-:Y:S01]  /*49f0*/  FMUL.RZ R121, R11, 0.15915493667125701904 ;  /* 0x3e22f9830b797820 */ /* 0x000fe2000040c000 */
[----:B------:R-:W-:Y:S01]  /*4a00*/  IADD3 R118, R49, 0x360, RZ ;  /* 0x0000036031767810 */ /* 0x000fe20007ffe0ff */
[----:B---3--:R-:W-:Y:S01]  /*4a10*/  FMUL.FTZ R12, R9, R70 ;  /* 0x00000046090c7220 */ /* 0x008fe20000410000 */
[-C--:B------:R-:W-:Y:S01]  /*4a20*/  LEA.HI.SX32 R112, R112, R49.reuse, 0x1b ;  /* 0x0000003170707211 */ /* 0x080fe200078fdaff */
[----:B------:R-:W-:Y:S01]  /*4a30*/  MUFU.COS R13, R131 ;  /* 0x00000083000d7308 */ /* 0x000fe20000000000 */
[-C--:B------:R-:W-:Y:S01]  /*4a40*/  LEA.HI.SX32 R58, R58, R49.reuse, 0x1b ;  /* 0x000000313a3a7211 */ /* 0x080fe200078fdaff */
[----:B------:R0:W-:Y:S01]  /*4a50*/  STS [R117+0xa80], R124 ;  /* 0x000a807c75007388 */ /* 0x0001e20000000800 */
[----:B------:R-:W-:-:S02]  /*4a60*/  LEA.HI.SX32 R114, R114, R49, 0x1b ;  /* 0x0000003172727211 */ /* 0x000fc400078fdaff */
[-C--:B------:R-:W-:Y:S01]  /*4a70*/  LEA.HI.SX32 R110, R110, R49.reuse, 0x1b ;  /* 0x000000316e6e7211 */ /* 0x080fe200078fdaff */
[----:B------:R2:W-:Y:S01]  /*4a80*/  STS [R108+0xb00], R127 ;  /* 0x000b007f6c007388 */ /* 0x0005e20000000800 */
[----:B------:R-:W-:Y:S01]  /*4a90*/  LEA.HI.SX32 R118, R118, R49, 0x1b ;  /* 0x0000003176767211 */ /* 0x000fe200078fdaff */
[----:B------:R3:W-:Y:S01]  /*4aa0*/  MUFU.EX2 R139, R12 ;  /* 0x0000000c008b7308 */ /* 0x0007e20000000800 */
[----:B------:R-:W-:Y:S02]  /*4ab0*/  LEA R110, R110, UR4, 0x2 ;  /* 0x000000046e6e7c11 */ /* 0x000fe4000f8e10ff */
[----:B0-----:R-:W-:-:S05]  /*4ac0*/  LEA R117, R58, UR4, 0x2 ;  /* 0x000000043a757c11 */ /* 0x001fca000f8e10ff */
[----:B------:R-:W-:Y:S01]  /*4ad0*/  MUFU.SIN R24, R119 ;  /* 0x0000007700187308 */ /* 0x000fe20000000400 */
[C---:B---3--:R-:W-:Y:S02]  /*4ae0*/  IADD3 R12, R49.reuse, 0x380, RZ ;  /* 0x00000380310c7810 */ /* 0x048fe40007ffe0ff */
[----:B--2---:R-:W-:-:S05]  /*4af0*/  IADD3 R108, R49, 0x3a0, RZ ;  /* 0x000003a0316c7810 */ /* 0x004fca0007ffe0ff */
[----:B------:R0:W-:Y:S01]  /*4b00*/  MUFU.COS R131, R119 ;  /* 0x0000007700837308 */ /* 0x0001e20000000000 */
[----:B------:R-:W-:Y:S02]  /*4b10*/  LEA R123, R118, UR4, 0x2 ;  /* 0x00000004767b7c11 */ /* 0x000fe4000f8e10ff */
[----:B------:R-:W-:-:S05]  /*4b20*/  LEA.HI.SX32 R12, R12, R49, 0x1b ;  /* 0x000000310c0c7211 */ /* 0x000fca00078fdaff */
[----:B------:R-:W-:Y:S01]  /*4b30*/  MUFU.SIN R11, R121 ;  /* 0x00000079000b7308 */ /* 0x000fe20000000400 */
[----:B0-----:R-:W-:Y:S02]  /*4b40*/  LEA R119, R112, UR4, 0x2 ;  /* 0x0000000470777c11 */ /* 0x001fe4000f8e10ff */
[----:B------:R-:W-:-:S05]  /*4b50*/  IADD3 R112, R49, 0x3c0, RZ ;  /* 0x000003c031707810 */ /* 0x000fca0007ffe0ff */
[----:B------:R0:W2:Y:S01]  /*4b60*/  MUFU.COS R15, R121 ;  /* 0x00000079000f7308 */ /* 0x0000a20000000000 */
[C---:B------:R-:W-:Y:S02]  /*4b70*/  SHF.L.U32 R118, R49.reuse, 0x5, RZ ;  /* 0x0000000531767819 */ /* 0x040fe400000006ff */
[-C--:B------:R-:W-:Y:S01]  /*4b80*/  LEA.HI.SX32 R108, R108, R49.reuse, 0x1b ;  /* 0x000000316c6c7211 */ /* 0x080fe200078fdaff */
[----:B------:R3:W-:Y:S01]  /*4b90*/  STS [R117+0xb80], R126 ;  /* 0x000b807e75007388 */ /* 0x0007e20000000800 */
[----:B------:R-:W-:Y:S02]  /*4ba0*/  LEA.HI.SX32 R112, R112, R49, 0x1b ;  /* 0x0000003170707211 */ /* 0x000fe400078fdaff */
[----:B0-----:R-:W-:Y:S02]  /*4bb0*/  LEA R121, R114, UR4, 0x2 ;  /* 0x0000000472797c11 */ /* 0x001fe4000f8e10ff */
[----:B------:R-:W-:Y:S01]  /*4bc0*/  IADD3 R114, R49, 0x3e0, RZ ;  /* 0x000003e031727810 */ /* 0x000fe20007ffe0ff */
[----:B------:R-:W-:Y:S01]  /*4bd0*/  STS [R110+0xc00], R129 ;  /* 0x000c00816e007388 */ /* 0x000fe20000000800 */
[----:B------:R-:W-:-:S02]  /*4be0*/  LEA R108, R108, UR4, 0x2 ;  /* 0x000000046c6c7c11 */ /* 0x000fc4000f8e10ff */
[----:B------:R-:W-:Y:S01]  /*4bf0*/  LEA.HI.SX32 R114, R114, R49, 0x1b ;  /* 0x0000003172727211 */ /* 0x000fe200078fdaff */
[----:B------:R0:W-:Y:S01]  /*4c00*/  STS [R119+0xc80], R128 ;  /* 0x000c808077007388 */ /* 0x0001e20000000800 */
[----:B---3--:R-:W-:Y:S02]  /*4c10*/  LEA R117, R12, UR4, 0x2 ;  /* 0x000000040c757c11 */ /* 0x008fe4000f8e10ff */
[----:B------:R-:W-:Y:S01]  /*4c20*/  LEA.HI.SX32 R12, R118, R118, 0x1b ;  /* 0x00000076760c7211 */ /* 0x000fe200078fdaff */
[----:B------:R-:W-:Y:S01]  /*4c30*/  STS [R121+0xd00], R132 ;  /* 0x000d008479007388 */ /* 0x000fe20000000800 */
[----:B------:R-:W-:Y:S02]  /*4c40*/  LEA R114, R114, UR4, 0x2 ;  /* 0x0000000472727c11 */ /* 0x000fe4000f8e10ff */
[----:B------:R-:W-:Y:S01]  /*4c50*/  LEA R12, R12, UR4, 0x2 ;  /* 0x000000040c0c7c11 */ /* 0x000fe2000f8e10ff */
[----:B------:R-:W-:Y:S01]  /*4c60*/  STS [R123+0xd80], R130 ;  /* 0x000d80827b007388 */ /* 0x000fe20000000800 */
[----:B0-----:R-:W-:Y:S01]  /*4c70*/  LEA R119, R112, UR4, 0x2 ;  /* 0x0000000470777c11 */ /* 0x001fe2000f8e10ff */
[----:B------:R-:W0:Y:S02]  /*4c80*/  S2R R58, SR_TID.X ;  /* 0x00000000003a7919 */ /* 0x000e240000002100 */
[----:B------:R-:W-:Y:S04]  /*4c90*/  STS [R117+0xe00], R134 ;  /* 0x000e008675007388 */ /* 0x000fe80000000800 */
[----:B------:R-:W-:Y:S04]  /*4ca0*/  STS [R108+0xe80], R133 ;  /* 0x000e80856c007388 */ /* 0x000fe80000000800 */
[----:B------:R0:W-:Y:S04]  /*4cb0*/  STS [R119+0xf00], R136 ;  /* 0x000f008877007388 */ /* 0x0001e80000000800 */
[----:B------:R3:W-:Y:S01]  /*4cc0*/  STS [R114+0xf80], R135 ;  /* 0x000f808772007388 */ /* 0x0007e20000000800 */
[----:B------:R-:W-:-:S03]  /*4cd0*/  NOP ;  /* 0x0000000000007918 */ /* 0x000fc60000000000 */
[----:B------:R-:W4:Y:S04]  /*4ce0*/  LDS R123, [R12+0x4] ;  /* 0x000004000c7b7984 */ /* 0x000f280000000800 */
[----:B------:R-:W5:Y:S01]  /*4cf0*/  LDS R121, [R12] ;  /* 0x000000000c797984 */ /* 0x000f620000000800 */
[C---:B------:R-:W-:Y:S01]  /*4d00*/  FMUL.FTZ R25, R5.reuse, R72 ;  /* 0x0000004805197220 */ /* 0x040fe20000410000 */
[-C--:B------:R-:W-:Y:S01]  /*4d10*/  FMUL.FTZ R110, R5, R74.reuse ;  /* 0x0000004a056e7220 */ /* 0x080fe20000410000 */
[----:B0-----:R-:W-:Y:S02]  /*4d20*/  SHF.L.U32 R136, R58, 0x4, RZ ;  /* 0x000000043a887819 */ /* 0x001fe400000006ff */
[----:B------:R-:W-:Y:S01]  /*4d30*/  FMUL.RZ R122, R25, 0.15915493667125701904 ;  /* 0x3e22f983197a7820 */ /* 0x000fe2000040c000 */
[----:B------:R-:W-:Y:S01]  /*4d40*/  FMUL.FTZ R112, R9, R74 ;  /* 0x0000004a09707220 */ /* 0x000fe20000410000 */
[C---:B---3--:R-:W-:Y:S01]  /*4d50*/  FMUL.FTZ R114, R5.reuse, R78 ;  /* 0x0000004e05727220 */ /* 0x048fe20000410000 */
[-C--:B------:R-:W-:Y:S01]  /*4d60*/  FMUL.FTZ R6, R5, R64.reuse ;  /* 0x0000004005067220 */ /* 0x080fe20000410000 */
[----:B------:R-:W-:Y:S01]  /*4d70*/  MUFU.SIN R25, R122 ;  /* 0x0000007a00197308 */ /* 0x000fe20000000400 */
[----:B------:R-:W-:Y:S01]  /*4d80*/  IADD3 R108, R136, 0x1, RZ ;  /* 0x00000001886c7810 */ /* 0x000fe20007ffe0ff */
[----:B------:R-:W0:Y:S04]  /*4d90*/  LDS R118, [R12+0x8] ;  /* 0x000008000c767984 */ /* 0x000e280000000800 */
[----:B------:R-:W-:Y:S02]  /*4da0*/  LDS R126, [R12+0x18] ;  /* 0x000018000c7e7984 */ /* 0x000fe40000000800 */
[----:B------:R3:W-:Y:S01]  /*4db0*/  MUFU.COS R141, R122 ;  /* 0x0000007a008d7308 */ /* 0x0007e20000000000 */
[C---:B------:R-:W-:Y:S01]  /*4dc0*/  FMUL.FTZ R8, R9.reuse, R64 ;  /* 0x0000004009087220 */ /* 0x040fe20000410000 */
[C---:B------:R-:W-:Y:S01]  /*4dd0*/  FMUL.FTZ R116, R9.reuse, R62 ;  /* 0x0000003e09747220 */ /* 0x040fe20000410000 */
[C---:B------:R-:W-:Y:S01]  /*4de0*/  FMUL.FTZ R14, R9.reuse, R66 ;  /* 0x00000042090e7220 */ /* 0x040fe20000410000 */
[C---:B------:R-:W-:Y:S01]  /*4df0*/  FMUL.FTZ R120, R9.reuse, R72 ;  /* 0x0000004809787220 */ /* 0x040fe20000410000 */
[-C--:B------:R-:W-:Y:S01]  /*4e00*/  FMUL.FTZ R117, R9, R76.reuse ;  /* 0x0000004c09757220 */ /* 0x080fe20000410000 */
[----:B------:R-:W-:Y:S01]  /*4e10*/  LDS R124, [R12+0x14] ;  /* 0x000014000c7c7984 */ /* 0x000fe20000000800 */
[----:B---3--:R-:W-:Y:S01]  /*4e20*/  FMUL.RZ R122, R110, 0.15915493667125701904 ;  /* 0x3e22f9836e7a7820 */ /* 0x008fe2000040c000 */
[----:B------:R-:W-:Y:S01]  /*4e30*/  FMUL.FTZ R110, R5, R76 ;  /* 0x0000004c056e7220 */ /* 0x000fe20000410000 */
[----:B--2---:R-:W-:Y:S01]  /*4e40*/  FMUL.FTZ R15, R26, R15 ;  /* 0x0000000f1a0f7220 */ /* 0x004fe20000410000 */
[----:B------:R-:W-:Y:S02]  /*4e50*/  LDS R128, [R12+0x1c] ;  /* 0x00001c000c807984 */ /* 0x000fe40000000800 */
[----:B------:R-:W-:Y:S01]  /*4e60*/  FMUL.RZ R125, R110, 0.15915493667125701904 ;  /* 0x3e22f9836e7d7820 */ /* 0x000fe2000040c000 */
[----:B------:R-:W-:Y:S01]  /*4e70*/  IADD3 R110, R136, 0x2, RZ ;  /* 0x00000002886e7810 */ /* 0x000fe20007ffe0ff */
[----:B------:R2:W-:Y:S01]  /*4e80*/  MUFU.EX2 R143, R112 ;  /* 0x00000070008f7308 */ /* 0x0005e20000000800 */
[----:B------:R-:W-:Y:S01]  /*4e90*/  ISETP.GE.U32.AND P3, PT, R108, R89, PT ;  /* 0x000000596c00720c */ /* 0x000fe20003f66070 */
[----:B------:R-:W-:Y:S01]  /*4ea0*/  FMUL.FTZ R11, R26, R11 ;  /* 0x0000000b1a0b7220 */ /* 0x000fe20000410000 */
[----:B------:R-:W-:Y:S01]  /*4eb0*/  ISETP.GE.U32.AND P4, PT, R110, R89, PT ;  /* 0x000000596e00720c */ /* 0x000fe20003f86070 */
[----:B------:R-:W-:Y:S01]  /*4ec0*/  LDS R145, [R12+0x3c] ;  /* 0x00003c000c917984 */ /* 0x000fe20000000800 */
[----:B------:R-:W-:-:S02]  /*4ed0*/  IADD3 R108, R136, 0x3, RZ ;  /* 0x00000003886c7810 */ /* 0x000fc40007ffe0ff */
[C---:B------:R-:W-:Y:S01]  /*4ee0*/  IADD3 R110, R136.reuse, 0x4, RZ ;  /* 0x00000004886e7810 */ /* 0x040fe20007ffe0ff */
[----:B------:R-:W-:Y:S01]  /*4ef0*/  LDS R151, [R12+0x48] ;  /* 0x000048000c977984 */ /* 0x000fe20000000800 */
[----:B--2---:R-:W-:Y:S01]  /*4f00*/  IADD3 R112, R136, 0x5, RZ ;  /* 0x0000000588707810 */ /* 0x004fe20007ffe0ff */
[----:B------:R-:W-:Y:S01]  /*4f10*/  FMUL.RZ R127, R114, 0.15915493667125701904 ;  /* 0x3e22f983727f7820 */ /* 0x000fe2000040c000 */
[-C--:B------:R-:W-:Y:S01]  /*4f20*/  ISETP.GE.U32.AND P5, PT, R108, R89.reuse, PT ;  /* 0x000000596c00720c */ /* 0x080fe20003fa6070 */
[C---:B------:R-:W-:Y:S01]  /*4f30*/  FMUL.FTZ R114, R137.reuse, R142 ;  /* 0x0000008e89727220 */ /* 0x040fe20000410000 */
[-C--:B------:R-:W-:Y:S01]  /*4f40*/  ISETP.GE.U32.AND P6, PT, R110, R89.reuse, PT ;  /* 0x000000596e00720c */ /* 0x080fe20003fc6070 */
[----:B------:R-:W-:Y:S01]  /*4f50*/  FMUL.FTZ R108, R137, R138 ;  /* 0x0000008a896c7220 */ /* 0x000fe20000410000 */
[----:B------:R-:W-:Y:S01]  /*4f60*/  ISETP.GE.U32.AND P0, PT, R112, R89, PT ;  /* 0x000000597000720c */ /* 0x000fe20003f06070 */
[C---:B----4-:R-:W-:Y:S01]  /*4f70*/  FMUL.FTZ R110, R92.reuse, R123 ;  /* 0x0000007b5c6e7220 */ /* 0x050fe20000410000 */
[----:B-----5:R-:W-:Y:S01]  /*4f80*/  FMUL.FTZ R112, R92, R121 ;  /* 0x000000795c707220 */ /* 0x020fe20000410000 */
[----:B------:R-:W-:Y:S01]  /*4f90*/  ISETP.GE.U32.AND P2, PT, R136, R89, PT ;  /* 0x000000598800720c */ /* 0x000fe20003f46070 */
[----:B------:R-:W-:Y:S01]  /*4fa0*/  FMUL.RZ R140, R6, 0.15915493667125701904 ;  /* 0x3e22f983068c7820 */ /* 0x000fe2000040c000 */
[----:B------:R-:W-:Y:S01]  /*4fb0*/  IADD3 R130, R136, 0x6, RZ ;  /* 0x0000000688827810 */ /* 0x000fe20007ffe0ff */
[----:B------:R-:W-:Y:S01]  /*4fc0*/  LDS R132, [R12+0x24] ;  /* 0x000024000c847984 */ /* 0x000fe20000000800 */
[----:B------:R-:W-:-:S02]  /*4fd0*/  FSEL R108, R108, RZ, !P2 ;  /* 0x000000ff6c6c7208 */ /* 0x000fc40005000000 */
[----:B------:R-:W-:Y:S01]  /*4fe0*/  FSEL R110, R110, RZ, !P2 ;  /* 0x000000ff6e6e7208 */ /* 0x000fe20005000000 */
[----:B------:R-:W-:Y:S01]  /*4ff0*/  LDS R153, [R12+0x4c] ;  /* 0x00004c000c997984 */ /* 0x000fe20000000800 */
[----:B------:R-:W-:Y:S02]  /*5000*/  FSEL R112, R112, RZ, !P2 ;  /* 0x000000ff70707208 */ /* 0x000fe40005000000 */
[----:B------:R-:W-:Y:S01]  /*5010*/  FSEL R114, R114, 1, !P2 ;  /* 0x3f80000072727808 */ /* 0x000fe20005000000 */
[----:B------:R-:W-:Y:S01]  /*5020*/  MUFU.SIN R6, R140 ;  /* 0x0000008c00067308 */ /* 0x000fe20000000400 */
[----:B------:R-:W-:Y:S02]  /*5030*/  ISETP.GE.U32.AND P2, PT, R130, R89, PT ;  /* 0x000000598200720c */ /* 0x000fe40003f46070 */
[----:B------:R-:W2:Y:S05]  /*5040*/  LDS R130, [R12+0x20] ;  /* 0x000020000c827984 */ /* 0x000eaa0000000800 */
[----:B------:R-:W-:Y:S08]  /*5050*/  MUFU.COS R7, R140 ;  /* 0x0000008c00077308 */ /* 0x000ff00000000000 */
[----:B------:R-:W-:Y:S08]  /*5060*/  MUFU.SIN R140, R122 ;  /* 0x0000007a008c7308 */ /* 0x000ff00000000400 */
[----:B------:R3:W-:Y:S02]  /*5070*/  MUFU.COS R146, R122 ;  /* 0x0000007a00927308 */ /* 0x0007e40000000000 */
[----:B---3--:R-:W3:Y:S06]  /*5080*/  LDS R122, [R12+0x10] ;  /* 0x000010000c7a7984 */ /* 0x008eec0000000800 */
[----:B------:R-:W4:Y:S08]  /*5090*/  MUFU.EX2 R8, R8 ;  /* 0x0000000800087308 */ /* 0x000f300000000800 */
[----:B------:R-:W5:Y:S08]  /*50a0*/  MUFU.EX2 R116, R116 ;  /* 0x0000007400747308 */ /* 0x000f700000000800 */
[----:B------:R-:W1:Y:S01]  /*50b0*/  MUFU.EX2 R14, R14 ;  /* 0x0000000e000e7308 */ /* 0x000e620000000800 */
[----:B----4-:R-:W-:-:S07]  /*50c0*/  FMUL.FTZ R6, R8, R6 ;  /* 0x0000000608067220 */ /* 0x010fce0000410000 */
[----:B------:R4:W3:Y:S01]  /*50d0*/  MUFU.EX2 R144, R120 ;  /* 0x0000007800907308 */ /* 0x0008e20000000800 */
[----:B-----5:R-:W-:Y:S01]  /*50e0*/  FMUL.FTZ R27, R116, R27 ;  /* 0x0000001b741b7220 */ /* 0x020fe20000410000 */
[----:B------:R-:W-:-:S06]  /*50f0*/  FMUL.FTZ R121, R9, R78 ;  /* 0x0000004e09797220 */ /* 0x000fcc0000410000 */
[----:B------:R0:W-:Y:S01]  /*5100*/  MUFU.EX2 R147, R117 ;  /* 0x0000007500937308 */ /* 0x0001e20000000800 */
[----:B----4-:R-:W4:Y:S01]  /*5110*/  LDS R120, [R12+0xc] ;  /* 0x00000c000c787984 */ /* 0x010f220000000800 */
[----:B------:R-:W-:Y:S01]  /*5120*/  FMUL.FTZ R7, R8, R7 ;  /* 0x0000000708077220 */ /* 0x000fe20000410000 */
[----:B-1----:R-:W-:Y:S01]  /*5130*/  FMUL.FTZ R13, R14, R13 ;  /* 0x0000000d0e0d7220 */ /* 0x002fe20000410000 */
[----:B------:R-:W-:Y:S01]  /*5140*/  FMUL.FTZ R119, R116, R115 ;  /* 0x0000007374777220 */ /* 0x000fe20000410000 */
[----:B0-----:R-:W-:Y:S01]  /*5150*/  FMUL.FTZ R117, R99, R118 ;  /* 0x0000007663757220 */ /* 0x001fe20000410000 */
[----:B------:R-:W-:Y:S01]  /*5160*/  FSEL R118, R6, RZ, !P4 ;  /* 0x000000ff06767208 */ /* 0x000fe20006000000 */
[----:B--2---:R-:W-:Y:S01]  /*5170*/  FMUL.FTZ R129, R93, R130 ;  /* 0x000000825d817220 */ /* 0x004fe20000410000 */
[----:B------:R-:W0:Y:S01]  /*5180*/  LDS R6, [R12+0x28] ;  /* 0x000028000c067984 */ /* 0x000e220000000800 */
[----:B------:R-:W-:Y:S01]  /*5190*/  FSEL R115, R27, RZ, !P3 ;  /* 0x000000ff1b737208 */ /* 0x000fe20005800000 */
[----:B------:R-:W-:Y:S01]  /*51a0*/  MUFU.SIN R150, R125 ;  /* 0x0000007d00967308 */ /* 0x000fe20000000400 */
[----:B------:R-:W-:Y:S01]  /*51b0*/  FMUL.FTZ R27, R5, R82 ;  /* 0x00000052051b7220 */ /* 0x000fe20000410000 */
[----:B------:R-:W-:Y:S01]  /*51c0*/  FSEL R130, R15, 1, !P6 ;  /* 0x3f8000000f827808 */ /* 0x000fe20007000000 */
[----:B------:R-:W-:Y:S04]  /*51d0*/  LDS R8, [R12+0x2c] ;  /* 0x00002c000c087984 */ /* 0x000fe80000000800 */
[----:B------:R-:W1:Y:S01]  /*51e0*/  LDS R15, [R12+0x44] ;  /* 0x000044000c0f7984 */ /* 0x000e620000000800 */
[----:B------:R2:W-:Y:S01]  /*51f0*/  MUFU.COS R152, R125 ;  /* 0x0000007d00987308 */ /* 0x0005e20000000000 */
[----:B------:R-:W-:-:S02]  /*5200*/  FMUL.RZ R135, R27, 0.15915493667125701904 ;  /* 0x3e22f9831b877820 */ /* 0x000fc4000040c000 */
[----:B------:R-:W-:Y:S05]  /*5210*/  LDS R27, [R12+0x38] ;  /* 0x000038000c1b7984 */ /* 0x000fea0000000800 */
[----:B------:R3:W-:Y:S01]  /*5220*/  MUFU.EX2 R149, R121 ;  /* 0x0000007900957308 */ /* 0x0007e20000000800 */
[----:B--2---:R-:W-:Y:S01]  /*5230*/  FMUL.FTZ R125, R95, R126 ;  /* 0x0000007e5f7d7220 */ /* 0x004fe20000410000 */
[----:B------:R-:W-:Y:S02]  /*5240*/  FSEL R126, R13, 1, !P5 ;  /* 0x3f8000000d7e7808 */ /* 0x000fe40006800000 */
[----:B------:R-:W2:Y:S01]  /*5250*/  LDS R13, [R12+0x34] ;  /* 0x000034000c0d7984 */ /* 0x000ea20000000800 */
[----:B---3--:R-:W-:Y:S01]  /*5260*/  FMUL.FTZ R121, R97, R122 ;  /* 0x0000007a61797220 */ /* 0x008fe20000410000 */
[----:B------:R-:W-:-:S02]  /*5270*/  FSEL R122, R7, 1, !P4 ;  /* 0x3f800000077a7808 */ /* 0x000fc40006000000 */
[----:B------:R-:W3:Y:S01]  /*5280*/  MUFU.SIN R148, R127 ;  /* 0x0000007f00947308 */ /* 0x000ee20000000400 */
[----:B------:R-:W5:Y:S07]  /*5290*/  LDS R7, [R12+0x30] ;  /* 0x000030000c077984 */ /* 0x000f6e0000000800 */
[----:B------:R4:W3:Y:S02]  /*52a0*/  MUFU.COS R154, R127 ;  /* 0x0000007f009a7308 */ /* 0x0008e40000000000 */
[----:B----4-:R-:W-:-:S02]  /*52b0*/  FSEL R127, R11, RZ, !P6 ;  /* 0x000000ff0b7f7208 */ /* 0x010fc40007000000 */
[----:B------:R-:W4:Y:S01]  /*52c0*/  LDS R11, [R12+0x40] ;  /* 0x000040000c0b7984 */ /* 0x000f220000000800 */
[----:B------:R-:W-:Y:S01]  /*52d0*/  FMUL.FTZ R116, R99, R120 ;  /* 0x0000007863747220 */ /* 0x000fe20000410000 */
[----:B------:R-:W-:Y:S01]  /*52e0*/  IADD3 R134, R136, 0x7, RZ ;  /* 0x0000000788867810 */ /* 0x000fe20007ffe0ff */
[----:B------:R-:W-:Y:S01]  /*52f0*/  FMUL.FTZ R123, R5, R80 ;  /* 0x00000050057b7220 */ /* 0x000fe20000410000 */
[----:B------:R-:W-:Y:S01]  /*5300*/  FMUL.FTZ R4, R14, R4 ;  /* 0x000000040e047220 */ /* 0x000fe20000410000 */
[----:B------:R-:W-:Y:S01]  /*5310*/  FMUL.FTZ R133, R9, R80 ;  /* 0x0000005009857220 */ /* 0x000fe20000410000 */
[----:B0-----:R-:W-:Y:S01]  /*5320*/  FMUL.FTZ R6, R91, R6 ;  /* 0x000000065b067220 */ /* 0x001fe20000410000 */
[----:B------:R-:W-:Y:S01]  /*5330*/  FSEL R116, R116, RZ, !P3 ;  /* 0x000000ff74747208 */ /* 0x000fe20005800000 */
[----:B------:R-:W-:Y:S01]  /*5340*/  FMUL.FTZ R120, R97, R124 ;  /* 0x0000007c61787220 */ /* 0x000fe20000410000 */
[----:B------:R-:W-:Y:S01]  /*5350*/  FSEL R117, R117, RZ, !P3 ;  /* 0x000000ff75757208 */ /* 0x000fe20005800000 */
[----:B------:R-:W-:Y:S01]  /*5360*/  FMUL.RZ R157, R123, 0.15915493667125701904 ;  /* 0x3e22f9837b9d7820 */ /* 0x000fe2000040c000 */
[----:B------:R-:W-:-:S02]  /*5370*/  FSEL R119, R119, 1, !P3 ;  /* 0x3f80000077777808 */ /* 0x000fc40005800000 */
[----:B------:R-:W-:Y:S01]  /*5380*/  ISETP.GE.U32.AND P3, PT, R134, R89, PT ;  /* 0x000000598600720c */ /* 0x000fe20003f66070 */
[----:B------:R-:W-:Y:S01]  /*5390*/  FMUL.FTZ R24, R139, R24 ;  /* 0x000000188b187220 */ /* 0x000fe20000410000 */
[----:B------:R-:W-:Y:S02]  /*53a0*/  IADD3 R134, R136, 0x8, RZ ;  /* 0x0000000888867810 */ /* 0x000fe40007ffe0ff */
[----:B------:R-:W-:Y:S01]  /*53b0*/  FSEL R123, R4, RZ, !P5 ;  /* 0x000000ff047b7208 */ /* 0x000fe20006800000 */
[----:B------:R-:W-:Y:S01]  /*53c0*/  FMUL.FTZ R124, R95, R128 ;  /* 0x000000805f7c7220 */ /* 0x000fe20000410000 */
[----:B------:R0:W-:Y:S01]  /*53d0*/  MUFU.EX2 R4, R133 ;  /* 0x0000008500047308 */ /* 0x0001e20000000800 */
[----:B------:R-:W-:Y:S01]  /*53e0*/  FSEL R120, R120, RZ, !P4 ;  /* 0x000000ff78787208 */ /* 0x000fe20006000000 */
[----:B-1----:R-:W-:Y:S01]  /*53f0*/  FMUL.FTZ R15, R98, R15 ;  /* 0x0000000f620f7220 */ /* 0x002fe20000410000 */
[----:B------:R-:W-:Y:S01]  /*5400*/  FSEL R121, R121, RZ, !P4 ;  /* 0x000000ff79797208 */ /* 0x000fe20006000000 */
[----:B------:R-:W-:Y:S01]  /*5410*/  FMUL.FTZ R8, R91, R8 ;  /* 0x000000085b087220 */ /* 0x000fe20000410000 */
[----:B------:R-:W-:Y:S01]  /*5420*/  ISETP.GE.U32.AND P4, PT, R134, R89, PT ;  /* 0x000000598600720c */ /* 0x000fe20003f86070 */
[----:B------:R-:W-:Y:S01]  /*5430*/  FMUL.FTZ R134, R139, R131 ;  /* 0x000000838b867220 */ /* 0x000fe20000410000 */
[----:B------:R-:W-:-:S02]  /*5440*/  IADD3 R14, R136, 0x9, RZ ;  /* 0x00000009880e7810 */ /* 0x000fc40007ffe0ff */
[----:B0-----:R-:W-:Y:S01]  /*5450*/  FSEL R133, R6, RZ, !P0 ;  /* 0x000000ff06857208 */ /* 0x001fe20004000000 */
[----:B------:R-:W-:Y:S01]  /*5460*/  FMUL.FTZ R6, R5, R84 ;  /* 0x0000005405067220 */ /* 0x000fe20000410000 */
[----:B------:R-:W0:Y:S01]  /*5470*/  MUFU.SIN R155, R157 ;  /* 0x0000009d009b7308 */ /* 0x000e220000000400 */
[----:B------:R-:W-:Y:S01]  /*5480*/  FSEL R131, R24, RZ, !P0 ;  /* 0x000000ff18837208 */ /* 0x000fe20004000000 */
[C---:B------:R-:W-:Y:S01]  /*5490*/  FMUL.FTZ R139, R144.reuse, R141 ;  /* 0x0000008d908b7220 */ /* 0x040fe20000410000 */
[----:B------:R-:W-:Y:S01]  /*54a0*/  FMUL.FTZ R25, R144, R25 ;  /* 0x0000001990197220 */ /* 0x000fe20000410000 */
[C---:B--2---:R-:W-:Y:S01]  /*54b0*/  FMUL.FTZ R13, R94.reuse, R13 ;  /* 0x0000000d5e0d7220 */ /* 0x044fe20000410000 */
[----:B-----5:R-:W-:Y:S01]  /*54c0*/  FMUL.FTZ R7, R94, R7 ;  /* 0x000000075e077220 */ /* 0x020fe20000410000 */
[----:B------:R-:W-:Y:S01]  /*54d0*/  FSEL R124, R124, RZ, !P5 ;  /* 0x000000ff7c7c7208 */ /* 0x000fe20006800000 */
[----:B------:R-:W-:Y:S01]  /*54e0*/  FMUL.RZ R24, R6, 0.15915493667125701904 ;  /* 0x3e22f98306187820 */ /* 0x000fe2000040c000 */
[----:B------:R-:W-:Y:S01]  /*54f0*/  FSEL R125, R125, RZ, !P5 ;  /* 0x000000ff7d7d7208 */ /* 0x000fe20006800000 */
[----:B------:R-:W-:Y:S01]  /*5500*/  FMUL.FTZ R146, R143, R146 ;  /* 0x000000928f927220 */ /* 0x000fe20000410000 */
[----:B---3--:R-:W-:Y:S01]  /*5510*/  FMUL.FTZ R148, R149, R148 ;  /* 0x0000009495947220 */ /* 0x008fe20000410000 */
[----:B------:R-:W-:Y:S01]  /*5520*/  ISETP.GE.U32.AND P5, PT, R14, R89, PT ;  /* 0x000000590e00720c */ /* 0x000fe20003fa6070 */
[----:B------:R-:W-:Y:S01]  /*5530*/  FMUL.FTZ R141, R96, R145 ;  /* 0x00000091608d7220 */ /* 0x000fe20000410000 */
[----:B------:R-:W-:Y:S01]  /*5540*/  IADD3 R6, R136, 0xc, RZ ;  /* 0x0000000c88067810 */ /* 0x000fe20007ffe0ff */
[----:B----4-:R-:W-:Y:S01]  /*5550*/  FMUL.FTZ R11, R98, R11 ;  /* 0x0000000b620b7220 */ /* 0x010fe20000410000 */
[----:B------:R-:W-:Y:S01]  /*5560*/  FMUL.FTZ R151, R100, R151 ;  /* 0x0000009764977220 */ /* 0x000fe20000410000 */
[----:B------:R-:W-:Y:S01]  /*5570*/  FMUL.FTZ R128, R93, R132 ;  /* 0x000000845d807220 */ /* 0x000fe20000410000 */
[----:B------:R-:W-:Y:S01]  /*5580*/  FMUL.FTZ R27, R96, R27 ;  /* 0x0000001b601b7220 */ /* 0x000fe20000410000 */
[----:B------:R-:W-:Y:S01]  /*5590*/  FSEL R145, R15, RZ, !P4 ;  /* 0x000000ff0f917208 */ /* 0x000fe20006000000 */
[----:B------:R-:W-:Y:S01]  /*55a0*/  MUFU.SIN R159, R135 ;  /* 0x00000087009f7308 */ /* 0x000fe20000000400 */
[----:B------:R-:W-:Y:S01]  /*55b0*/  FSEL R132, R8, RZ, !P0 ;  /* 0x000000ff08847208 */ /* 0x000fe20004000000 */
[----:B------:R-:W-:Y:S01]  /*55c0*/  FMUL.FTZ R144, R147, R150 ;  /* 0x0000009693907220 */ /* 0x000fe20000410000 */
[----:B------:R-:W-:Y:S01]  /*55d0*/  FMUL.FTZ R15, R112, R115 ;  /* 0x00000073700f7220 */ /* 0x000fe20000410000 */
[----:B------:R-:W-:Y:S01]  /*55e0*/  FSEL R137, R13, RZ, !P2 ;  /* 0x000000ff0d897208 */ /* 0x000fe20005000000 */
[----:B------:R-:W-:Y:S01]  /*55f0*/  FMUL.FTZ R140, R143, R140 ;  /* 0x0000008c8f8c7220 */ /* 0x000fe20000410000 */
[----:B------:R-:W-:Y:S01]  /*5600*/  FSEL R138, R7, RZ, !P2 ;  /* 0x000000ff078a7208 */ /* 0x000fe20005000000 */
[----:B------:R-:W-:Y:S01]  /*5610*/  FMUL.FTZ R152, R147, R152 ;  /* 0x0000009893987220 */ /* 0x000fe20000410000 */
[----:B------:R1:W-:Y:S01]  /*5620*/  MUFU.COS R161, R135 ;  /* 0x0000008700a17308 */ /* 0x0003e20000000000 */
[----:B------:R-:W-:Y:S01]  /*5630*/  FSEL R139, R139, 1, !P2 ;  /* 0x3f8000008b8b7808 */ /* 0x000fe20005000000 */
[----:B------:R-:W-:Y:S01]  /*5640*/  FMUL.FTZ R8, R5, R86 ;  /* 0x0000005605087220 */ /* 0x000fe20000410000 */
[----:B------:R-:W-:Y:S01]  /*5650*/  FMUL.FTZ R150, R149, R154 ;  /* 0x0000009a95967220 */ /* 0x000fe20000410000 */
[----:B------:R-:W-:Y:S01]  /*5660*/  FSEL R143, R146, 1, !P3 ;  /* 0x3f800000928f7808 */ /* 0x000fe20005800000 */
[----:B------:R-:W-:Y:S01]  /*5670*/  FMUL.FTZ R153, R100, R153 ;  /* 0x0000009964997220 */ /* 0x000fe20000410000 */
[----:B------:R-:W-:-:S02]  /*5680*/  FSEL R149, R148, RZ, !P5 ;  /* 0x000000ff94957208 */ /* 0x000fc40006800000 */
[----:B------:R-:W-:Y:S01]  /*5690*/  MUFU.SIN R163, R24 ;  /* 0x0000001800a37308 */ /* 0x000fe20000000400 */
[----:B-1----:R-:W-:Y:S02]  /*56a0*/  FSEL R135, R25, RZ, !P2 ;  /* 0x000000ff19877208 */ /* 0x002fe40005000000 */
[----:B------:R-:W-:Y:S02]  /*56b0*/  ISETP.GE.U32.AND P2, PT, R6, R89, PT ;  /* 0x000000590600720c */ /* 0x000fe40003f46070 */
[----:B------:R-:W-:Y:S02]  /*56c0*/  IADD3 R6, R136, 0xd, RZ ;  /* 0x0000000d88067810 */ /* 0x000fe40007ffe0ff */
[----:B------:R-:W-:Y:S01]  /*56d0*/  FSEL R146, R11, RZ, !P4 ;  /* 0x000000ff0b927208 */ /* 0x000fe20006000000 */
[----:B------:R1:W-:Y:S01]  /*56e0*/  MUFU.COS R7, R24 ;  /* 0x0000001800077308 */ /* 0x0003e20000000000 */
[----:B------:R-:W-:Y:S01]  /*56f0*/  FSEL R148, R151, RZ, !P5 ;  /* 0x000000ff97947208 */ /* 0x000fe20006800000 */
[C---:B------:R-:W-:Y:S01]  /*5700*/  FMUL.FTZ R11, R110.reuse, R115 ;  /* 0x000000736e0b7220 */ /* 0x040fe20000410000 */
[----:B------:R-:W-:Y:S01]  /*5710*/  FSEL R142, R27, RZ, !P3 ;  /* 0x000000ff1b8e7208 */ /* 0x000fe20005800000 */
[----:B------:R-:W-:Y:S01]  /*5720*/  FFMA.FTZ R151, R110, R119, R15 ;  /* 0x000000776e977223 */ /* 0x000fe2000001000f */
[----:B------:R-:W-:Y:S01]  /*5730*/  FMUL.RZ R27, R8, 0.15915493667125701904 ;  /* 0x3e22f983081b7820 */ /* 0x000fe2000040c000 */
[----:B------:R-:W-:-:S02]  /*5740*/  IADD3 R14, R136, 0xa, RZ ;  /* 0x0000000a880e7810 */ /* 0x000fc40007ffe0ff */
[C---:B-1----:R-:W-:Y:S02]  /*5750*/  IADD3 R24, R136.reuse, 0xe, RZ ;  /* 0x0000000e88187810 */ /* 0x042fe40007ffe0ff */
[----:B------:R-:W-:Y:S02]  /*5760*/  IADD3 R26, R136, 0xb, RZ ;  /* 0x0000000b881a7810 */ /* 0x000fe40007ffe0ff */
[----:B------:R-:W-:Y:S02]  /*5770*/  FSEL R140, R140, RZ, !P3 ;  /* 0x000000ff8c8c7208 */ /* 0x000fe40005800000 */
[----:B------:R-:W-:Y:S02]  /*5780*/  FSEL R141, R141, RZ, !P3 ;  /* 0x000000ff8d8d7208 */ /* 0x000fe40005800000 */
[----:B------:R-:W-:Y:S02]  /*5790*/  FSEL R144, R144, RZ, !P4 ;  /* 0x000000ff90907208 */ /* 0x000fe40006000000 */
[----:B------:R-:W-:-:S02]  /*57a0*/  FSEL R147, R152, 1, !P4 ;  /* 0x3f80000098937808 */ /* 0x000fc40006000000 */
[----:B------:R-:W-:Y:S02]  /*57b0*/  IADD3 R8, R136, 0xf, RZ ;  /* 0x0000000f88087810 */ /* 0x000fe40007ffe0ff */
[-C--:B------:R-:W-:Y:S01]  /*57c0*/  ISETP.GE.U32.AND P3, PT, R6, R89.reuse, PT ;  /* 0x000000590600720c */ /* 0x080fe20003f66070 */
[----:B------:R-:W-:Y:S01]  /*57d0*/  FMUL.FTZ R6, R9, R84 ;  /* 0x0000005409067220 */ /* 0x000fe20000410000 */
[----:B------:R-:W-:Y:S01]  /*57e0*/  ISETP.GE.U32.AND P4, PT, R24, R89, PT ;  /* 0x000000591800720c */ /* 0x000fe20003f86070 */
[----:B------:R-:W-:Y:S01]  /*57f0*/  FFMA.FTZ R24, R112, R119, -R11 ;  /* 0x0000007770187223 */ /* 0x000fe2000001080b */
[----:B------:R-:W-:Y:S01]  /*5800*/  FSEL R136, R153, RZ, !P5 ;  /* 0x000000ff99887208 */ /* 0x000fe20006800000 */
[----:B------:R-:W-:Y:S01]  /*5810*/  FADD.FTZ R153, R116, R151 ;  /* 0x0000009774997221 */ /* 0x000fe20000010000 */
[----:B0-----:R-:W-:Y:S01]  /*5820*/  FMUL.FTZ R15, R4, R155 ;  /* 0x0000009b040f7220 */ /* 0x001fe20000410000 */
[----:B------:R-:W-:Y:S01]  /*5830*/  FADD.FTZ R151, R117, R24 ;  /* 0x0000001875977221 */ /* 0x000fe20000010000 */
[----:B------:R-:W0:Y:S01]  /*5840*/  MUFU.COS R157, R157 ;  /* 0x0000009d009d7308 */ /* 0x000e220000000000 */
[----:B------:R-:W-:Y:S01]  /*5850*/  FMUL.FTZ R155, R118, R153 ;  /* 0x00000099769b7220 */ /* 0x000fe20000410000 */
[----:B------:R-:W-:-:S02]  /*5860*/  FSEL R150, R150, 1, !P5 ;  /* 0x3f80000096967808 */ /* 0x000fc40006800000 */
[----:B------:R-:W-:Y:S02]  /*5870*/  FSEL R134, R134, 1, !P0 ;  /* 0x3f80000086867808 */ /* 0x000fe40004000000 */
[-C--:B------:R-:W-:Y:S01]  /*5880*/  ISETP.GE.U32.AND P5, PT, R8, R89.reuse, PT ;  /* 0x000000590800720c */ /* 0x080fe20003fa6070 */
[----:B------:R-:W-:Y:S01]  /*5890*/  FMUL.FTZ R8, R9, R86 ;  /* 0x0000005609087220 */ /* 0x000fe20000410000 */
[----:B------:R-:W1:Y:S01]  /*58a0*/  MUFU.EX2 R6, R6 ;  /* 0x0000000600067308 */ /* 0x000e620000000800 */
[----:B------:R-:W-:Y:S01]  /*58b0*/  ISETP.GE.U32.AND P0, PT, R26, R89, PT ;  /* 0x000000591a00720c */ /* 0x000fe20003f06070 */
[-C--:B------:R-:W-:Y:S01]  /*58c0*/  FMUL.FTZ R24, R118, R151.reuse ;  /* 0x0000009776187220 */ /* 0x080fe20000410000 */
[----:B------:R-:W-:-:S03]  /*58d0*/  FFMA.FTZ R26, R122, R151, -R155 ;  /* 0x000000977a1a7223 */ /* 0x000fc6000001089b */
[----:B------:R-:W-:Y:S01]  /*58e0*/  FFMA.FTZ R153, R122, R153, R24 ;  /* 0x000000997a997223 */ /* 0x000fe20000010018 */
[----:B------:R-:W-:Y:S01]  /*58f0*/  FADD.FTZ R26, R121, R26 ;  /* 0x0000001a791a7221 */ /* 0x000fe20000010000 */
[----:B------:R-:W-:Y:S02]  /*5900*/  MUFU.SIN R25, R27 ;  /* 0x0000001b00197308 */ /* 0x000fe40000000400 */
[----:B------:R-:W-:Y:S01]  /*5910*/  FADD.FTZ R153, R120, R153 ;  /* 0x0000009978997221 */ /* 0x000fe20000010000 */
[----:B------:R-:W-:-:S05]  /*5920*/  FMUL.FTZ R155, R123, R26 ;  /* 0x0000001a7b9b7220 */ /* 0x000fca0000410000 */
[----:B------:R-:W-:Y:S01]  /*5930*/  MUFU.COS R27, R27 ;  /* 0x0000001b001b7308 */ /* 0x000fe20000000000 */
[----:B------:R-:W-:-:S07]  /*5940*/  FMUL.FTZ R151, R123, R153 ;  /* 0x000000997b977220 */ /* 0x000fce0000410000 */
[----:B------:R-:W2:Y:S01]  /*5950*/  MUFU.EX2 R8, R8 ;  /* 0x0000000800087308 */ /* 0x000ea20000000800 */
[----:B------:R-:W-:Y:S01]  /*5960*/  FFMA.FTZ R155, R126, R153, R155 ;  /* 0x000000997e9b7223 */ /* 0x000fe2000001009b */
[----:B0-----:R-:W-:Y:S01]  /*5970*/  FMUL.FTZ R13, R4, R157 ;  /* 0x0000009d040d7220 */ /* 0x001fe20000410000 */
[C---:B-1----:R-:W-:Y:S01]  /*5980*/  FMUL.FTZ R4, R6.reuse, R7 ;  /* 0x0000000706047220 */ /* 0x042fe20000410000 */
[----:B------:R-:W-:Y:S01]  /*5990*/  FMUL.FTZ R7, R6, R163 ;  /* 0x000000a306077220 */ /* 0x000fe20000410000 */
[----:B------:R-:W-:Y:S01]  /*59a0*/  FFMA.FTZ R26, R126, R26, -R151 ;  /* 0x0000001a7e1a7223 */ /* 0x000fe20000010897 */
[----:B------:R-:W-:Y:S01]  /*59b0*/  FADD.FTZ R155, R124, R155 ;  /* 0x0000009b7c9b7221 */ /* 0x000fe20000010000 */
[----:B------:R-:W-:Y:S01]  /*59c0*/  FMUL.FTZ R6, R5, R88 ;  /* 0x0000005805067220 */ /* 0x000fe20000410000 */
[----:B------:R-:W-:Y:S01]  /*59d0*/  FSEL R128, R128, RZ, !P6 ;  /* 0x000000ff80807208 */ /* 0x000fe20007000000 */
[----:B------:R-:W-:Y:S01]  /*59e0*/  FADD.FTZ R26, R125, R26 ;  /* 0x0000001a7d1a7221 */ /* 0x000fe20000010000 */
[----:B------:R-:W-:Y:S01]  /*59f0*/  FMUL.FTZ R157, R127, R155 ;  /* 0x0000009b7f9d7220 */ /* 0x000fe20000410000 */
[----:B------:R-:W-:Y:S01]  /*5a00*/  FSEL R129, R129, RZ, !P6 ;  /* 0x000000ff81817208 */ /* 0x000fe20007000000 */
[----:B------:R-:W-:Y:S01]  /*5a10*/  FMUL.RZ R156, R6, 0.15915493667125701904 ;  /* 0x3e22f983069c7820 */ /* 0x000fe2000040c000 */
[----:B------:R-:W-:Y:S01]  /*5a20*/  ISETP.GE.U32.AND P6, PT, R14, R89, PT ;  /* 0x000000590e00720c */ /* 0x000fe20003fc6070 */
[----:B------:R-:W-:Y:S01]  /*5a30*/  FMUL.FTZ R14, R9, R82 ;  /* 0x00000052090e7220 */ /* 0x000fe20000410000 */
[-C--:B------:R-:W-:Y:S01]  /*5a40*/  FMUL.FTZ R154, R127, R26.reuse ;  /* 0x0000001a7f9a7220 */ /* 0x080fe20000410000 */
[----:B--2---:R-:W-:Y:S01]  /*5a50*/  FMUL.FTZ R6, R8, R27 ;  /* 0x0000001b08067220 */ /* 0x004fe20000410000 */
[-C--:B------:R-:W-:Y:S01]  /*5a60*/  FMUL.FTZ R27, R108, R115.reuse ;  /* 0x000000736c1b7220 */ /* 0x080fe20000410000 */
[----:B------:R-:W-:Y:S01]  /*5a70*/  FFMA.FTZ R152, R130, R26, -R157 ;  /* 0x0000001a82987223 */ /* 0x000fe2000001089d */
[----:B------:R-:W-:Y:S01]  /*5a80*/  FMUL.FTZ R151, R114, R115 ;  /* 0x0000007372977220 */ /* 0x000fe20000410000 */
[----:B------:R-:W-:Y:S01]  /*5a90*/  FFMA.FTZ R155, R130, R155, R154 ;  /* 0x0000009b829b7223 */ /* 0x000fe2000001009a */
[-C--:B------:R-:W-:Y:S01]  /*5aa0*/  FFMA.FTZ R27, R114, R119.reuse, -R27 ;  /* 0x00000077721b7223 */ /* 0x080fe2000001081b */
[----:B------:R-:W-:Y:S01]  /*5ab0*/  FADD.FTZ R152, R129, R152 ;  /* 0x0000009881987221 */ /* 0x000fe20000010000 */
[----:B------:R-:W0:Y:S01]  /*5ac0*/  MUFU.EX2 R14, R14 ;  /* 0x0000000e000e7308 */ /* 0x000e220000000800 */
[----:B------:R-:W-:Y:S01]  /*5ad0*/  FFMA.FTZ R151, R108, R119, R151 ;  /* 0x000000776c977223 */ /* 0x000fe20000010097 */
[----:B------:R-:W-:Y:S01]  /*5ae0*/  FMUL.FTZ R26, R118, R27 ;  /* 0x0000001b761a7220 */ /* 0x000fe20000410000 */
[----:B------:R-:W-:Y:S01]  /*5af0*/  FADD.FTZ R155, R128, R155 ;  /* 0x0000009b809b7221 */ /* 0x000fe20000010000 */
[----:B------:R-:W-:Y:S01]  /*5b00*/  FMUL.FTZ R157, R131, R152 ;  /* 0x00000098839d7220 */ /* 0x000fe20000410000 */
[----:B------:R-:W-:Y:S01]  /*5b10*/  FMUL.FTZ R24, R9, R88 ;  /* 0x0000005809187220 */ /* 0x000fe20000410000 */
[-C--:B------:R-:W-:Y:S01]  /*5b20*/  FMUL.FTZ R153, R118, R151.reuse ;  /* 0x0000009776997220 */ /* 0x080fe20000410000 */
[----:B------:R-:W-:Y:S01]  /*5b30*/  FFMA.FTZ R26, R122, R151, R26 ;  /* 0x000000977a1a7223 */ /* 0x000fe2000001001a */
[-C--:B------:R-:W-:Y:S01]  /*5b40*/  FMUL.FTZ R151, R131, R155.reuse ;  /* 0x0000009b83977220 */ /* 0x080fe20000410000 */
[----:B------:R-:W-:Y:S01]  /*5b50*/  FFMA.FTZ R157, R134, R155, R157 ;  /* 0x0000009b869d7223 */ /* 0x000fe2000001009d */
[----:B------:R-:W-:Y:S01]  /*5b60*/  FMUL.FTZ R8, R8, R25 ;  /* 0x0000001908087220 */ /* 0x000fe20000410000 */
[----:B------:R-:W-:Y:S01]  /*5b70*/  FFMA.FTZ R153, R122, R27, -R153 ;  /* 0x0000001b7a997223 */ /* 0x000fe20000010899 */
[----:B------:R-:W-:Y:S01]  /*5b80*/  MUFU.EX2 R24, R24 ;  /* 0x0000001800187308 */ /* 0x000fe20000000800 */
[----:B------:R-:W-:Y:S01]  /*5b90*/  FFMA.FTZ R152, R134, R152, -R151 ;  /* 0x0000009886987223 */ /* 0x000fe20000010897 */
[----:B------:R-:W-:Y:S01]  /*5ba0*/  FADD.FTZ R154, R132, R157 ;  /* 0x0000009d849a7221 */ /* 0x000fe20000010000 */
[----:B------:R-:W-:-:S05]  /*5bb0*/  FMUL.FTZ R5, R5, R90 ;  /* 0x0000005a05057220 */ /* 0x000fca0000410000 */
[----:B------:R-:W-:Y:S01]  /*5bc0*/  MUFU.SIN R25, R156 ;  /* 0x0000009c00197308 */ /* 0x000fe20000000400 */
[----:B------:R-:W-:Y:S01]  /*5bd0*/  FMUL.FTZ R155, R123, R153 ;  /* 0x000000997b9b7220 */ /* 0x000fe20000410000 */
[----:B------:R-:W-:Y:S01]  /*5be0*/  FADD.FTZ R152, R133, R152 ;  /* 0x0000009885987221 */ /* 0x000fe20000010000 */
[----:B------:R-:W-:-:S05]  /*5bf0*/  FMUL.FTZ R158, R135, R154 ;  /* 0x0000009a879e7220 */ /* 0x000fca0000410000 */
[----:B------:R-:W1:Y:S01]  /*5c00*/  MUFU.COS R27, R156 ;  /* 0x0000009c001b7308 */ /* 0x000e620000000000 */
[C---:B0-----:R-:W-:Y:S01]  /*5c10*/  FMUL.FTZ R11, R14.reuse, R161 ;  /* 0x000000a10e0b7220 */ /* 0x041fe20000410000 */
[----:B------:R-:W-:Y:S01]  /*5c20*/  FMUL.FTZ R14, R14, R159 ;  /* 0x0000009f0e0e7220 */ /* 0x000fe20000410000 */
[----:B------:R-:W-:Y:S01]  /*5c30*/  FMUL.RZ R161, R5, 0.15915493667125701904 ;  /* 0x3e22f98305a17820 */ /* 0x000fe2000040c000 */
[-C--:B------:R-:W-:Y:S01]  /*5c40*/  FMUL.FTZ R5, R123, R26.reuse ;  /* 0x0000001a7b057220 */ /* 0x080fe20000410000 */
[C---:B------:R-:W-:Y:S01]  /*5c50*/  FFMA.FTZ R155, R126.reuse, R26, R155 ;  /* 0x0000001a7e9b7223 */ /* 0x040fe2000001009b */
[-C--:B------:R-:W-:Y:S01]  /*5c60*/  FFMA.FTZ R159, R139, R152.reuse, -R158 ;  /* 0x000000988b9f7223 */ /* 0x080fe2000001089e */
[----:B------:R-:W-:Y:S01]  /*5c70*/  FMUL.FTZ R152, R135, R152 ;  /* 0x0000009887987220 */ /* 0x000fe20000410000 */
[----:B------:R-:W-:Y:S01]  /*5c80*/  FMUL.FTZ R9, R9, R90 ;  /* 0x0000005a09097220 */ /* 0x000fe20000410000 */
[----:B------:R-:W-:Y:S01]  /*5c90*/  FFMA.FTZ R153, R126, R153, -R5 ;  /* 0x000000997e997223 */ /* 0x000fe20000010805 */
[----:B------:R-:W-:Y:S01]  /*5ca0*/  FMUL.FTZ R157, R127, R155 ;  /* 0x0000009b7f9d7220 */ /* 0x000fe20000410000 */
[----:B------:R-:W-:Y:S01]  /*5cb0*/  FADD.FTZ R159, R138, R159 ;  /* 0x0000009f8a9f7221 */ /* 0x000fe20000010000 */
[----:B------:R-:W-:Y:S01]  /*5cc0*/  FFMA.FTZ R154, R139, R154, R152 ;  /* 0x0000009a8b9a7223 */ /* 0x000fe20000010098 */
[----:B------:R0:W-:Y:S01]  /*5cd0*/  MUFU.EX2 R151, R9 ;  /* 0x0000000900977308 */ /* 0x0001e20000000800 */
[----:B------:R-:W-:Y:S01]  /*5ce0*/  FFMA.FTZ R157, R130, R153, -R157 ;  /* 0x00000099829d7223 */ /* 0x000fe2000001089d */
[----:B------:R-:W-:Y:S01]  /*5cf0*/  FMUL.FTZ R26, R140, R159 ;  /* 0x0000009f8c1a7220 */ /* 0x000fe20000410000 */
[----:B------:R-:W-:Y:S01]  /*5d00*/  FMUL.FTZ R153, R127, R153 ;  /* 0x000000997f997220 */ /* 0x000fe20000410000 */
[----:B-1----:R-:W-:-:S04]  /*5d10*/  FMUL.FTZ R5, R24, R27 ;  /* 0x0000001b18057220 */ /* 0x002fc80000410000 */
[----:B------:R-:W1:Y:S01]  /*5d20*/  MUFU.COS R156, R161 ;  /* 0x000000a1009c7308 */ /* 0x000e620000000000 */
[----:B0-----:R-:W-:Y:S01]  /*5d30*/  FMUL.FTZ R9, R24, R25 ;  /* 0x0000001918097220 */ /* 0x001fe20000410000 */
[----:B------:R-:W-:Y:S01]  /*5d40*/  FADD.FTZ R24, R137, R154 ;  /* 0x0000009a89187221 */ /* 0x000fe20000010000 */
[----:B------:R-:W-:Y:S01]  /*5d50*/  FFMA.FTZ R153, R130, R155, R153 ;  /* 0x0000009b82997223 */ /* 0x000fe20000010099 */
[----:B------:R-:W0:Y:S02]  /*5d60*/  LDS R154, [R12+0x54] ;  /* 0x000054000c9a7984 */ /* 0x000e240000000800 */
[-C--:B------:R-:W-:Y:S02]  /*5d70*/  FFMA.FTZ R160, R143, R24.reuse, R26 ;  /* 0x000000188fa07223 */ /* 0x080fe4000001001a */
[----:B------:R-:W2:Y:S01]  /*5d80*/  MUFU.SIN R152, R161 ;  /* 0x000000a100987308 */ /* 0x000ea20000000400 */
[----:B------:R-:W3:Y:S01]  /*5d90*/  LDS R26, [R12+0x50] ;  /* 0x000050000c1a7984 */ /* 0x000ee20000000800 */
[----:B------:R-:W-:Y:S01]  /*5da0*/  FMUL.FTZ R158, R140, R24 ;  /* 0x000000188c9e7220 */ /* 0x000fe20000410000 */
[C---:B------:R-:W-:Y:S01]  /*5db0*/  FMUL.FTZ R25, R131.reuse, R153 ;  /* 0x0000009983197220 */ /* 0x040fe20000410000 */
[----:B------:R-:W-:-:S02]  /*5dc0*/  FMUL.FTZ R24, R131, R157 ;  /* 0x0000009d83187220 */ /* 0x000fc40000410000 */
[----:B------:R-:W-:Y:S01]  /*5dd0*/  FFMA.FTZ R159, R143, R159, -R158 ;  /* 0x0000009f8f9f7223 */ /* 0x000fe2000001089e */
[C---:B------:R-:W-:Y:S01]  /*5de0*/  FFMA.FTZ R162, R134.reuse, R157, -R25 ;  /* 0x0000009d86a27223 */ /* 0x040fe20000010819 */
[----:B------:R-:W-:Y:S01]  /*5df0*/  FADD.FTZ R160, R141, R160 ;  /* 0x000000a08da07221 */ /* 0x000fe20000010000 */
[----:B------:R-:W-:Y:S01]  /*5e00*/  FFMA.FTZ R158, R134, R153, R24 ;  /* 0x00000099869e7223 */ /* 0x000fe20000010018 */
[----:B------:R-:W-:Y:S01]  /*5e10*/  FADD.FTZ R159, R142, R159 ;  /* 0x0000009f8e9f7221 */ /* 0x000fe20000010000 */
[----:B-1----:R-:W-:Y:S01]  /*5e20*/  FMUL.FTZ R24, R151, R156 ;  /* 0x0000009c97187220 */ /* 0x002fe20000410000 */
[C---:B------:R-:W-:Y:S01]  /*5e30*/  FMUL.FTZ R164, R144.reuse, R160 ;  /* 0x000000a090a47220 */ /* 0x040fe20000410000 */
[----:B------:R-:W-:Y:S01]  /*5e40*/  FMUL.FTZ R156, R135, R162 ;  /* 0x000000a2879c7220 */ /* 0x000fe20000410000 */
[-C--:B------:R-:W-:Y:S02]  /*5e50*/  FMUL.FTZ R27, R144, R159.reuse ;  /* 0x0000009f901b7220 */ /* 0x080fe40000410000 */
[----:B------:R-:W-:Y:S01]  /*5e60*/  FFMA.FTZ R159, R147, R159, -R164 ;  /* 0x0000009f939f7223 */ /* 0x000fe200000108a4 */
[----:B--2---:R-:W-:Y:S01]  /*5e70*/  FMUL.FTZ R25, R151, R152 ;  /* 0x0000009897197220 */ /* 0x004fe20000410000 */
[-C--:B------:R-:W-:Y:S01]  /*5e80*/  FFMA.FTZ R156, R139, R158.reuse, R156 ;  /* 0x0000009e8b9c7223 */ /* 0x080fe2000001009c */
[----:B------:R-:W-:Y:S01]  /*5e90*/  FMUL.FTZ R152, R135, R158 ;  /* 0x0000009e87987220 */ /* 0x000fe20000410000 */
[----:B------:R-:W-:Y:S01]  /*5ea0*/  FFMA.FTZ R164, R147, R160, R27 ;  /* 0x000000a093a47223 */ /* 0x000fe2000001001b */
[----:B------:R-:W1:Y:S01]  /*5eb0*/  LDS R158, [R12+0x58] ;  /* 0x000058000c9e7984 */ /* 0x000e620000000800 */
[----:B------:R-:W-:-:S03]  /*5ec0*/  FADD.FTZ R159, R146, R159 ;  /* 0x0000009f929f7221 */ /* 0x000fc60000010000 */
[----:B------:R-:W2:Y:S01]  /*5ed0*/  LDS R160, [R12+0x5c] ;  /* 0x00005c000ca07984 */ /* 0x000ea20000000800 */
[----:B------:R-:W-:Y:S01]  /*5ee0*/  FADD.FTZ R164, R145, R164 ;  /* 0x000000a491a47221 */ /* 0x000fe20000010000 */
[-C--:B------:R-:W-:Y:S01]  /*5ef0*/  FMUL.FTZ R151, R149, R159.reuse ;  /* 0x0000009f95977220 */ /* 0x080fe20000410000 */
[----:B------:R-:W-:Y:S01]  /*5f00*/  FFMA.FTZ R152, R139, R162, -R152 ;  /* 0x000000a28b987223 */ /* 0x000fe20000010898 */
[----:B------:R-:W-:Y:S01]  /*5f10*/  FMUL.FTZ R162, R140, R156 ;  /* 0x0000009c8ca27220 */ /* 0x000fe20000410000 */
[-C--:B------:R-:W-:Y:S01]  /*5f20*/  FMUL.FTZ R166, R149, R164.reuse ;  /* 0x000000a495a67220 */ /* 0x080fe20000410000 */
[----:B------:R-:W-:Y:S01]  /*5f30*/  FFMA.FTZ R153, R150, R164, R151 ;  /* 0x000000a496997223 */ /* 0x000fe20000010097 */
[----:B------:R-:W-:Y:S02]  /*5f40*/  FSEL R151, R15, RZ, !P6 ;  /* 0x000000ff0f977208 */ /* 0x000fe40007000000 */
[----:B------:R-:W4:Y:S01]  /*5f50*/  LDS R15, [R12+0x64] ;  /* 0x000064000c0f7984 */ /* 0x000f220000000800 */
[-C--:B------:R-:W-:Y:S01]  /*5f60*/  FMUL.FTZ R27, R140, R152.reuse ;  /* 0x000000988c1b7220 */ /* 0x080fe20000410000 */
[----:B------:R-:W-:Y:S01]  /*5f70*/  FFMA.FTZ R162, R143, R152, -R162 ;  /* 0x000000988fa27223 */ /* 0x000fe200000108a2 */
[----:B------:R-:W-:Y:S01]  /*5f80*/  FFMA.FTZ R159, R150, R159, -R166 ;  /* 0x0000009f969f7223 */ /* 0x000fe200000108a6 */
[----:B------:R-:W-:-:S02]  /*5f90*/  FSEL R152, R13, 1, !P6 ;  /* 0x3f8000000d987808 */ /* 0x000fc40007000000 */
[----:B------:R-:W5:Y:S01]  /*5fa0*/  LDS R13, [R12+0x60] ;  /* 0x000060000c0d7984 */ /* 0x000f620000000800 */
[----:B------:R-:W-:Y:S01]  /*5fb0*/  FADD.FTZ R159, R148, R159 ;  /* 0x0000009f949f7221 */ /* 0x000fe20000010000 */
[----:B------:R-:W-:Y:S01]  /*5fc0*/  FADD.FTZ R155, R136, R153 ;  /* 0x00000099889b7221 */ /* 0x000fe20000010000 */
[----:B0-----:R-:W-:Y:S01]  /*5fd0*/  FMUL.FTZ R153, R101, R154 ;  /* 0x0000009a65997220 */ /* 0x001fe20000410000 */
[----:B------:R-:W-:Y:S01]  /*5fe0*/  FFMA.FTZ R27, R143, R156, R27 ;  /* 0x0000009c8f1b7223 */ /* 0x000fe2000001001b */
[----:B------:R-:W-:Y:S01]  /*5ff0*/  FMUL.FTZ R156, R151, R159 ;  /* 0x0000009f979c7220 */ /* 0x000fe20000410000 */
[----:B---3--:R-:W-:Y:S01]  /*6000*/  FMUL.FTZ R26, R101, R26 ;  /* 0x0000001a651a7220 */ /* 0x008fe20000410000 */
[-C--:B------:R-:W-:Y:S01]  /*6010*/  FMUL.FTZ R157, R151, R155.reuse ;  /* 0x0000009b979d7220 */ /* 0x080fe20000410000 */
[----:B------:R-:W-:Y:S01]  /*6020*/  FSEL R153, R153, RZ, !P6 ;  /* 0x000000ff99997208 */ /* 0x000fe20007000000 */
[----:B------:R-:W-:Y:S01]  /*6030*/  FFMA.FTZ R166, R152, R155, R156 ;  /* 0x0000009b98a67223 */ /* 0x000fe2000001009c */
[----:B------:R-:W-:Y:S01]  /*6040*/  FMUL.FTZ R164, R144, R27 ;  /* 0x0000001b90a47220 */ /* 0x000fe20000410000 */
[----:B------:R-:W-:Y:S01]  /*6050*/  FSEL R156, R26, RZ, !P6 ;  /* 0x000000ff1a9c7208 */ /* 0x000fe20007000000 */
[----:B------:R-:W-:Y:S01]  /*6060*/  FFMA.FTZ R157, R152, R159, -R157 ;  /* 0x0000009f989d7223 */ /* 0x000fe2000001089d */
[----:B------:R-:W0:Y:S01]  /*6070*/  LDS R26, [R12+0x6c] ;  /* 0x00006c000c1a7984 */ /* 0x000e220000000800 */
[----:B------:R-:W-:Y:S01]  /*6080*/  FSEL R154, R14, RZ, !P0 ;  /* 0x000000ff0e9a7208 */ /* 0x000fe20004000000 */
[----:B------:R-:W-:Y:S01]  /*6090*/  FADD.FTZ R166, R153, R166 ;  /* 0x000000a699a67221 */ /* 0x000fe20000010000 */
[-C--:B------:R-:W-:Y:S01]  /*60a0*/  FFMA.FTZ R164, R147, R162.reuse, -R164 ;  /* 0x000000a293a47223 */ /* 0x080fe200000108a4 */
[----:B------:R-:W3:Y:S01]  /*60b0*/  LDS R14, [R12+0x68] ;  /* 0x000068000c0e7984 */ /* 0x000ee20000000800 */
[----:B------:R-:W-:Y:S01]  /*60c0*/  FMUL.FTZ R162, R144, R162 ;  /* 0x000000a290a27220 */ /* 0x000fe20000410000 */
[----:B------:R-:W-:Y:S01]  /*60d0*/  FADD.FTZ R157, R156, R157 ;  /* 0x0000009d9c9d7221 */ /* 0x000fe20000010000 */
[----:B------:R-:W-:Y:S01]  /*60e0*/  FSEL R155, R11, 1, !P0 ;  /* 0x3f8000000b9b7808 */ /* 0x000fe20004000000 */
[C---:B------:R-:W-:Y:S01]  /*60f0*/  FMUL.FTZ R168, R154.reuse, R166 ;  /* 0x000000a69aa87220 */ /* 0x040fe20000410000 */
[----:B------:R-:W-:Y:S01]  /*6100*/  FFMA.FTZ R162, R147, R27, R162 ;  /* 0x0000001b93a27223 */ /* 0x000fe200000100a2 */
[-C--:B------:R-:W-:Y:S01]  /*6110*/  FMUL.FTZ R11, R154, R157.reuse ;  /* 0x0000009d9a0b7220 */ /* 0x080fe20000410000 */
[----:B-1----:R-:W-:Y:S01]  /*6120*/  FMUL.FTZ R159, R103, R158 ;  /* 0x0000009e679f7220 */ /* 0x002fe20000410000 */
[----:B------:R-:W-:Y:S01]  /*6130*/  FFMA.FTZ R168, R155, R157, -R168 ;  /* 0x0000009d9ba87223 */ /* 0x000fe200000108a8 */
[----:B------:R-:W-:Y:S01]  /*6140*/  FSEL R157, R7, RZ, !P2 ;  /* 0x000000ff079d7208 */ /* 0x000fe20005000000 */
[----:B--2---:R-:W-:Y:S01]  /*6150*/  FMUL.FTZ R160, R103, R160 ;  /* 0x000000a067a07220 */ /* 0x004fe20000410000 */
[----:B------:R-:W-:Y:S01]  /*6160*/  FMUL.FTZ R7, R149, R162 ;  /* 0x000000a295077220 */ /* 0x000fe20000410000 */
[----:B------:R-:W-:Y:S01]  /*6170*/  FFMA.FTZ R161, R155, R166, R11 ;  /* 0x000000a69ba17223 */ /* 0x000fe2000001000b */
[----:B------:R-:W-:Y:S01]  /*6180*/  FSEL R159, R159, RZ, !P0 ;  /* 0x000000ff9f9f7208 */ /* 0x000fe20004000000 */
[----:B------:R-:W1:Y:S01]  /*6190*/  LDS R11, [R12+0x74] ;  /* 0x000074000c0b7984 */ /* 0x000e620000000800 */
[----:B------:R-:W-:Y:S01]  /*61a0*/  FSEL R158, R160, RZ, !P0 ;  /* 0x000000ffa09e7208 */ /* 0x000fe20004000000 */
[----:B------:R-:W-:-:S02]  /*61b0*/  FFMA.FTZ R27, R150, R164, -R7 ;  /* 0x000000a4961b7223 */ /* 0x000fc40000010807 */
[----:B------:R-:W2:Y:S01]  /*61c0*/  LDS R7, [R12+0x70] ;  /* 0x000070000c077984 */ /* 0x000ea20000000800 */
[----:B------:R-:W-:Y:S01]  /*61d0*/  FADD.FTZ R168, R159, R168 ;  /* 0x000000a89fa87221 */ /* 0x000fe20000010000 */
[----:B------:R-:W-:Y:S01]  /*61e0*/  FSEL R160, R4, 1, !P2 ;  /* 0x3f80000004a07808 */ /* 0x000fe20005000000 */
[----:B------:R-:W-:Y:S01]  /*61f0*/  FADD.FTZ R4, R158, R161 ;  /* 0x000000a19e047221 */ /* 0x000fe20000010000 */
[----:B------:R-:W-:Y:S01]  /*6200*/  FMUL.FTZ R161, R149, R164 ;  /* 0x000000a495a17220 */ /* 0x000fe20000410000 */
[----:B----4-:R-:W-:Y:S01]  /*6210*/  FMUL.FTZ R15, R104, R15 ;  /* 0x0000000f680f7220 */ /* 0x010fe20000410000 */
[C---:B------:R-:W-:Y:S01]  /*6220*/  FMUL.FTZ R169, R157.reuse, R168 ;  /* 0x000000a89da97220 */ /* 0x040fe20000410000 */
[----:B------:R-:W-:Y:S01]  /*6230*/  FMUL.FTZ R163, R157, R4 ;  /* 0x000000049da37220 */ /* 0x000fe20000410000 */
[----:B------:R-:W-:Y:S01]  /*6240*/  FFMA.FTZ R165, R150, R162, R161 ;  /* 0x000000a296a57223 */ /* 0x000fe200000100a1 */
[----:B-----5:R-:W-:Y:S01]  /*6250*/  FMUL.FTZ R13, R104, R13 ;  /* 0x0000000d680d7220 */ /* 0x020fe20000410000 */
[C---:B------:R-:W-:Y:S01]  /*6260*/  FFMA.FTZ R169, R160.reuse, R4, R169 ;  /* 0x00000004a0a97223 */ /* 0x040fe200000100a9 */
[----:B------:R-:W-:Y:S01]  /*6270*/  FSEL R162, R15, RZ, !P2 ;  /* 0x000000ff0fa27208 */ /* 0x000fe20005000000 */
[----:B------:R-:W4:Y:S01]  /*6280*/  LDS R4, [R12+0x78] ;  /* 0x000078000c047984 */ /* 0x000f220000000800 */
[----:B------:R-:W-:Y:S01]  /*6290*/  FFMA.FTZ R167, R160, R168, -R163 ;  /* 0x000000a8a0a77223 */ /* 0x000fe200000108a3 */
[----:B------:R-:W-:-:S02]  /*62a0*/  FSEL R163, R6, 1, !P3 ;  /* 0x3f80000006a37808 */ /* 0x000fc40005800000 */
[----:B------:R-:W-:Y:S01]  /*62b0*/  FSEL R161, R8, RZ, !P3 ;  /* 0x000000ff08a17208 */ /* 0x000fe20005800000 */
[----:B------:R5:W4:Y:S01]  /*62c0*/  LDS R6, [R12+0x7c] ;  /* 0x00007c000c067984 */ /* 0x000b220000000800 */
[----:B------:R-:W-:Y:S01]  /*62d0*/  FSEL R164, R13, RZ, !P2 ;  /* 0x000000ff0da47208 */ /* 0x000fe20005000000 */
[----:B------:R-:W-:Y:S01]  /*62e0*/  FADD.FTZ R170, R162, R169 ;  /* 0x000000a9a2aa7221 */ /* 0x000fe20000010000 */
[----:B------:R-:W-:-:S03]  /*62f0*/  FMUL.FTZ R8, R151, R27 ;  /* 0x0000001b97087220 */ /* 0x000fc60000410000 */
[----:B------:R-:W-:Y:S01]  /*6300*/  FADD.FTZ R166, R164, R167 ;  /* 0x000000a7a4a67221 */ /* 0x000fe20000010000 */
[----:B------:R-:W-:Y:S01]  /*6310*/  FMUL.FTZ R168, R161, R170 ;  /* 0x000000aaa1a87220 */ /* 0x000fe20000410000 */
[----:B0-----:R-:W-:Y:S01]  /*6320*/  FMUL.FTZ R26, R105, R26 ;  /* 0x0000001a691a7220 */ /* 0x001fe20000410000 */
[-C--:B------:R-:W-:Y:S01]  /*6330*/  FMUL.FTZ R15, R151, R165.reuse ;  /* 0x000000a5970f7220 */ /* 0x080fe20000410000 */
[----:B------:R-:W-:Y:S01]  /*6340*/  FFMA.FTZ R8, R152, R165, R8 ;  /* 0x000000a598087223 */ /* 0x000fe20000010008 */
[-C--:B------:R-:W-:Y:S01]  /*6350*/  FFMA.FTZ R172, R163, R166.reuse, -R168 ;  /* 0x000000a6a3ac7223 */ /* 0x080fe200000108a8 */
[----:B------:R-:W-:Y:S01]  /*6360*/  FMUL.FTZ R166, R161, R166 ;  /* 0x000000a6a1a67220 */ /* 0x000fe20000410000 */
[----:B---3--:R-:W-:Y:S01]  /*6370*/  FMUL.FTZ R14, R105, R14 ;  /* 0x0000000e690e7220 */ /* 0x008fe20000410000 */
[----:B------:R-:W-:Y:S01]  /*6380*/  FSEL R165, R26, RZ, !P3 ;  /* 0x000000ff1aa57208 */ /* 0x000fe20005800000 */
[----:B------:R-:W-:Y:S01]  /*6390*/  FFMA.FTZ R15, R152, R27, -R15 ;  /* 0x0000001b980f7223 */ /* 0x000fe2000001080f */
[----:B------:R-:W-:Y:S01]  /*63a0*/  FMUL.FTZ R168, R154, R8 ;  /* 0x000000089aa87220 */ /* 0x000fe20000410000 */
[----:B------:R-:W-:Y:S01]  /*63b0*/  FFMA.FTZ R170, R163, R170, R166 ;  /* 0x000000aaa3aa7223 */ /* 0x000fe200000100a6 */
[----:B------:R-:W-:-:S02]  /*63c0*/  FSEL R167, R14, RZ, !P3 ;  /* 0x000000ff0ea77208 */ /* 0x000fc40005800000 */
[----:B------:R-:W-:Y:S01]  /*63d0*/  FSEL R166, R9, RZ, !P4 ;  /* 0x000000ff09a67208 */ /* 0x000fe20006000000 */
[-C--:B------:R-:W-:Y:S01]  /*63e0*/  FFMA.FTZ R9, R155, R15.reuse, -R168 ;  /* 0x0000000f9b097223 */ /* 0x080fe200000108a8 */
[----:B------:R-:W-:Y:S01]  /*63f0*/  FADD.FTZ R13, R165, R170 ;  /* 0x000000aaa50d7221 */ /* 0x000fe20000010000 */
[----:B-----5:R-:W-:Y:S01]  /*6400*/  FMUL.FTZ R12, R154, R15 ;  /* 0x0000000f9a0c7220 */ /* 0x020fe20000410000 */
[----:B------:R-:W-:Y:S01]  /*6410*/  FSEL R168, R5, 1, !P4 ;  /* 0x3f80000005a87808 */ /* 0x000fe20006000000 */
[----:B------:R-:W-:Y:S01]  /*6420*/  FADD.FTZ R5, R167, R172 ;  /* 0x000000aca7057221 */ /* 0x000fe20000010000 */
[----:B------:R-:W-:Y:S01]  /*6430*/  FMUL.FTZ R15, R166, R13 ;  /* 0x0000000da60f7220 */ /* 0x000fe20000410000 */
[----:B-1----:R-:W-:Y:S01]  /*6440*/  FMUL.FTZ R11, R106, R11 ;  /* 0x0000000b6a0b7220 */ /* 0x002fe20000410000 */
[----:B------:R-:W-:Y:S01]  /*6450*/  FFMA.FTZ R12, R155, R8, R12 ;  /* 0x000000089b0c7223 */ /* 0x000fe2000001000c */
[-C--:B------:R-:W-:Y:S01]  /*6460*/  FMUL.FTZ R8, R166, R5.reuse ;  /* 0x00000005a6087220 */ /* 0x080fe20000410000 */
[----:B------:R-:W-:Y:S01]  /*6470*/  FFMA.FTZ R15, R168, R5, -R15 ;  /* 0x00000005a80f7223 */ /* 0x000fe2000001080f */
[----:B--2---:R-:W-:Y:S01]  /*6480*/  FMUL.FTZ R7, R106, R7 ;  /* 0x000000076a077220 */ /* 0x004fe20000410000 */
[----:B------:R-:W-:Y:S01]  /*6490*/  FMUL.FTZ R5, R157, R12 ;  /* 0x0000000c9d057220 */ /* 0x000fe20000410000 */
[----:B------:R-:W-:Y:S01]  /*64a0*/  FSEL R169, R11, RZ, !P4 ;  /* 0x000000ff0ba97208 */ /* 0x000fe20006000000 */
[----:B------:R-:W-:Y:S01]  /*64b0*/  FFMA.FTZ R14, R168, R13, R8 ;  /* 0x0000000da80e7223 */ /* 0x000fe20000010008 */
[----:B------:R-:W-:Y:S01]  /*64c0*/  FSEL R171, R25, RZ, !P5 ;  /* 0x000000ff19ab7208 */ /* 0x000fe20006800000 */
[-C--:B------:R-:W-:Y:S01]  /*64d0*/  FFMA.FTZ R8, R160, R9.reuse, -R5 ;  /* 0x00000009a0087223 */ /* 0x080fe20000010805 */
[----:B------:R-:W-:Y:S01]  /*64e0*/  FSEL R170, R7, RZ, !P4 ;  /* 0x000000ff07aa7208 */ /* 0x000fe20006000000 */
[----:B------:R-:W-:Y:S01]  /*64f0*/  FADD.FTZ R5, R169, R14 ;  /* 0x0000000ea9057221 */ /* 0x000fe20000010000 */
[----:B------:R-:W-:Y:S01]  /*6500*/  FMUL.FTZ R9, R157, R9 ;  /* 0x000000099d097220 */ /* 0x000fe20000410000 */
[----:B------:R-:W-:Y:S01]  /*6510*/  FSEL R172, R24, 1, !P5 ;  /* 0x3f80000018ac7808 */ /* 0x000fe20006800000 */
[----:B----4-:R-:W-:Y:S01]  /*6520*/  FMUL.FTZ R4, R107, R4 ;  /* 0x000000046b047220 */ /* 0x010fe20000410000 */
[----:B------:R-:W-:Y:S01]  /*6530*/  FADD.FTZ R15, R170, R15 ;  /* 0x0000000faa0f7221 */ /* 0x000fe20000010000 */
[----:B------:R-:W-:Y:S01]  /*6540*/  FMUL.FTZ R7, R171, R5 ;  /* 0x00000005ab077220 */ /* 0x000fe20000410000 */
[----:B------:R-:W-:Y:S01]  /*6550*/  FFMA.FTZ R12, R160, R12, R9 ;  /* 0x0000000ca00c7223 */ /* 0x000fe20000010009 */
[----:B------:R-:W-:-:S02]  /*6560*/  FMUL.FTZ R6, R107, R6 ;  /* 0x000000066b067220 */ /* 0x000fc40000410000 */
[-C--:B------:R-:W-:Y:S01]  /*6570*/  FFMA.FTZ R24, R172, R15.reuse, -R7 ;  /* 0x0000000fac187223 */ /* 0x080fe20000010807 */
[----:B------:R-:W-:Y:S01]  /*6580*/  FMUL.FTZ R15, R171, R15 ;  /* 0x0000000fab0f7220 */ /* 0x000fe20000410000 */
[C---:B------:R-:W-:Y:S01]  /*6590*/  FMUL.FTZ R14, R161.reuse, R12 ;  /* 0x0000000ca10e7220 */ /* 0x040fe20000410000 */
        /* <DEDUP_REMOVED lines=41> */
[----:B------:R-:W-:Y:S01]  /*6830*/  IMAD R13, R111, UR17, R10 ;  /* 0x000000116f0d7c24 */ /* 0x000fe2000f8e020a */
        /* <DEDUP_REMOVED lines=62> */
[CC--:B-1----:R-:W-:Y:S01]  /*6c20*/  FFMA.FTZ R177, R4.reuse, R10.reuse, -R11 ;  /* 0x0000000a04b17223 */ /* 0x0c2fe2000001080b */
[----:B------:R-:W-:Y:S01]  /*6c30*/  FMUL.FTZ R179, R27, R10 ;  /* 0x0000000a1bb37220 */ /* 0x000fe20000410000 */
        /* <DEDUP_REMOVED lines=23> */
[----:B---3--:R-:W-:Y:S01]  /*6db0*/  @!P3 MOV R177, R15 ;  /* 0x0000000f00b1b202 */ /* 0x008fe20000000f00 */
[CC--:B------:R-:W-:Y:S01]  /*6dc0*/  @P4 FMUL.FTZ R180, R26.reuse, R176.reuse ;  /* 0x000000b01ab44220 */ /* 0x0c0fe20000410000 */
[C---:B------:R-:W-:Y:S01]  /*6dd0*/  @P4 FMUL.FTZ R181, R27.reuse, R176 ;  /* 0x000000b01bb54220 */ /* 0x040fe20000410000 */
[----:B----4-:R-:W-:Y:S02]  /*6de0*/  @!P3 MOV R179, R14 ;  /* 0x0000000e00b3b202 */ /* 0x010fe40000000f00 */
        /* <DEDUP_REMOVED lines=53> */
[----:B------:R-:W-:Y:S01]  /*7140*/  FMUL.FTZ R144, R144, R143 ;  /* 0x0000008f90907220 */ /* 0x000fe20000410000 */
[----:B------:R-:W-:Y:S01]  /*7150*/  FMUL.FTZ R7, R9, R15 ;  /* 0x0000000f09077220 */ /* 0x000fe20000410000 */
[----:B------:R-:W-:Y:S01]  /*7160*/  ISETP.NE.AND P0, PT, R58, RZ, PT ;  /* 0x000000ff3a00720c */ /* 0x000fe20003f05270 */
[C---:B------:R-:W-:Y:S01]  /*7170*/  FFMA.FTZ R5, R147.reuse, R143, -R4 ;  /* 0x0000008f93057223 */ /* 0x040fe20000010804 */
[----:B------:R-:W-:Y:S01]  /*7180*/  FFMA.FTZ R144, R147, R141, R144 ;  /* 0x0000008d93907223 */ /* 0x000fe20000010090 */
[-C--:B------:R-:W-:Y:S01]  /*7190*/  FFMA.FTZ R7, R8, R14.reuse, -R7 ;  /* 0x0000000e08077223 */ /* 0x080fe20000010807 */
[C---:B------:R-:W-:Y:S01]  /*71a0*/  FMUL.FTZ R14, R9.reuse, R14 ;  /* 0x0000000e090e7220 */ /* 0x040fe20000410000 */
[----:B------:R-:W-:Y:S01]  /*71b0*/  FADD.FTZ R146, R146, R5 ;  /* 0x0000000592927221 */ /* 0x000fe20000010000 */
[----:B------:R-:W-:Y:S01]  /*71c0*/  FMUL.FTZ R5, R9, R13 ;  /* 0x0000000d09057220 */ /* 0x000fe20000410000 */
[----:B------:R-:W-:Y:S01]  /*71d0*/  FADD.FTZ R144, R145, R144 ;  /* 0x0000009091907221 */ /* 0x000fe20000010000 */
[----:B------:R-:W-:-:S02]  /*71e0*/  FMUL.FTZ R9, R9, R12 ;  /* 0x0000000c09097220 */ /* 0x000fc40000410000 */
[C---:B------:R-:W-:Y:S01]  /*71f0*/  FFMA.FTZ R12, R8.reuse, R12, -R5 ;  /* 0x0000000c080c7223 */ /* 0x040fe20000010805 */
[C---:B------:R-:W-:Y:S01]  /*7200*/  FMUL.FTZ R5, R149.reuse, R144 ;  /* 0x0000009095057220 */ /* 0x040fe20000410000 */
[C---:B------:R-:W-:Y:S01]  /*7210*/  FFMA.FTZ R13, R8.reuse, R13, R9 ;  /* 0x0000000d080d7223 */ /* 0x040fe20000010009 */
[-C--:B------:R-:W-:Y:S01]  /*7220*/  FMUL.FTZ R149, R149, R146.reuse ;  /* 0x0000009295957220 */ /* 0x080fe20000410000 */
[----:B------:R-:W-:Y:S01]  /*7230*/  FFMA.FTZ R8, R8, R15, R14 ;  /* 0x0000000f08087223 */ /* 0x000fe2000001000e */
[----:B------:R-:W-:Y:S01]  /*7240*/  BSSY B0, `(.L_x_1597) ;  /* 0x0000017000007945 */ /* 0x000fe20003800000 */
[----:B------:R-:W-:Y:S01]  /*7250*/  FADD.FTZ R14, R10, R7 ;  /* 0x000000070a0e7221 */ /* 0x000fe20000010000 */
[C---:B------:R-:W-:Y:S01]  /*7260*/  FFMA.FTZ R9, R150.reuse, R146, -R5 ;  /* 0x0000009296097223 */ /* 0x040fe20000010805 */
[----:B------:R-:W-:Y:S01]  /*7270*/  FFMA.FTZ R149, R150, R144, R149 ;  /* 0x0000009096957223 */ /* 0x000fe20000010095 */
[----:B--2---:R-:W-:Y:S01]  /*7280*/  FMUL.FTZ R7, R25, R110 ;  /* 0x0000006e19077220 */ /* 0x004fe20000410000 */
[----:B------:R-:W-:Y:S01]  /*7290*/  FADD.FTZ R15, R11, R8 ;  /* 0x000000080b0f7221 */ /* 0x000fe20000010000 */
[----:B------:R-:W-:Y:S06]  /*72a0*/  @P0 BRA `(.L_x_1598) ;  /* 0x0000000000400947 */ /* 0x000fec0003800000 */
[----:B------:R-:W0:Y:S01]  /*72b0*/  S2UR UR5, SR_CTAID.Y ;  /* 0x00000000000579c3 */ /* 0x000e220000002600 */
[----:B------:R-:W-:Y:S01]  /*72c0*/  IMAD R4, R46, UR21, R111 ;  /* 0x000000152e047c24 */ /* 0x000fe2000f8e026f */
[----:B------:R-:W-:-:S05]  /*72d0*/  LEA R8, R111, UR4, 0x4 ;  /* 0x000000046f087c11 */ /* 0x000fca000f8e20ff */
[----:B------:R1:W-:Y:S01]  /*72e0*/  STS.128 [R8+0x10c0], R12 ;  /* 0x0010c00c08007388 */ /* 0x0003e20000000c00 */
[----:B------:R-:W2:Y:S01]  /*72f0*/  S2UR UR22, SR_CTAID.X ;  /* 0x00000000001679c3 */ /* 0x000ea20000002500 */
[----:B0-----:R-:W-:Y:S02]  /*7300*/  MOV R56, UR5 ;  /* 0x0000000500387c02 */ /* 0x001fe40008000f00 */
[----:B--2---:R-:W-:-:S05]  /*7310*/  MOV R52, UR22 ;  /* 0x0000001600347c02 */ /* 0x004fca0008000f00 */
[----:B------:R-:W-:-:S04]  /*7320*/  IMAD R5, R52, UR20, R56 ;  /* 0x0000001434057c24 */ /* 0x000fc8000f8e0238 */
[----:B------:R-:W-:-:S04]  /*7330*/  IMAD R5, R5, R102, RZ ;  /* 0x0000006605057224 */ /* 0x000fc800078e02ff */
[----:B------:R-:W-:-:S05]  /*7340*/  IMAD R5, R5, UR21, RZ ;  /* 0x0000001505057c24 */ /* 0x000fca000f8e02ff */
[----:B------:R-:W-:Y:S02]  /*7350*/  SHF.R.S32.HI R11, RZ, 0x1f, R5 ;  /* 0x0000001fff0b7819 */ /* 0x000fe40000011405 */
[----:B------:R-:W-:-:S04]  /*7360*/  IADD3 R5, P0, R4, R5, RZ ;  /* 0x0000000504057210 */ /* 0x000fc80007f1e0ff */
[----:B------:R-:W-:Y:S02]  /*7370*/  LEA.HI.X.SX32 R6, R4, R11, 0x1, P0 ;  /* 0x0000000b04067211 */ /* 0x000fe400000f0eff */
[----:B------:R-:W-:-:S04]  /*7380*/  LEA R4, P0, R5, R20, 0x4 ;  /* 0x0000001405047211 */ /* 0x000fc800078020ff */
[----:B------:R-:W-:-:S05]  /*7390*/  LEA.HI.X R5, R5, R21, R6, 0x4, P0 ;  /* 0x0000001505057211 */ /* 0x000fca00000f2406 */
[----:B------:R1:W-:Y:S04]  /*73a0*/  STG.E.128 desc[UR6][R4.64], R12 ;  /* 0x0000000c04007986 */ /* 0x0003e8000c101d06 */
.L_x_1598:
[----:B------:R-:W-:Y:S05]  /*73b0*/  BSYNC B0 ;  /* 0x0000000000007941 */ /* 0x000fea0003800000 */
.L_x_1597:
[----:B------:R-:W-:Y:S01]  /*73c0*/  FADD.FTZ R148, R148, R9 ;  /* 0x0000000994947221 */ /* 0x000fe20000010000 */
[----:B------:R-:W-:Y:S01]  /*73d0*/  FADD.FTZ R136, R136, R149 ;  /* 0x0000009588887221 */ /* 0x000fe20000010000 */
[----:B-1----:R-:W-:Y:S01]  /*73e0*/  FFMA.FTZ R4, R24, R27, -R7 ;  /* 0x0000001b18047223 */ /* 0x002fe20000010807 */
[----:B------:R-:W-:Y:S01]  /*73f0*/  FMUL.FTZ R7, R25, R116 ;  /* 0x0000007419077220 */ /* 0x000fe20000410000 */
[C---:B------:R-:W-:Y:S01]  /*7400*/  FMUL.FTZ R5, R151.reuse, R148 ;  /* 0x0000009497057220 */ /* 0x040fe20000410000 */
[-C--:B------:R-:W-:Y:S01]  /*7410*/  FMUL.FTZ R151, R151, R136.reuse ;  /* 0x0000008897977220 */ /* 0x080fe20000410000 */
        /* <DEDUP_REMOVED lines=8> */
[----:B------:R-:W-:Y:S01]  /*74a0*/  FFMA.FTZ R6, R24, R26, -R7 ;  /* 0x0000001a18067223 */ /* 0x000fe20000010807 */
[----:B------:R-:W-:Y:S01]  /*74b0*/  FMUL.FTZ R5, R25, R124 ;  /* 0x0000007c19057220 */ /* 0x000fe20000410000 */
[C---:B------:R-:W-:Y:S01]  /*74c0*/  FMUL.FTZ R4, R154.reuse, R153 ;  /* 0x000000999a047220 */ /* 0x040fe20000410000 */
[-C--:B------:R-:W-:Y:S01]  /*74d0*/  FMUL.FTZ R154, R154, R151.reuse ;  /* 0x000000979a9a7220 */ /* 0x080fe20000410000 */
[----:B------:R-:W-:Y:S01]  /*74e0*/  FFMA.FTZ R83, R6, 2, R83 ;  /* 0x4000000006537823 */ /* 0x000fe20000010053 */
[----:B------:R-:W-:Y:S01]  /*74f0*/  FFMA.FTZ R6, R24, R126, -R5 ;  /* 0x0000007e18067223 */ /* 0x000fe20000010805 */
[C---:B------:R-:W-:Y:S01]  /*7500*/  FFMA.FTZ R4, R155.reuse, R151, -R4 ;  /* 0x000000979b047223 */ /* 0x040fe20000010804 */
[----:B------:R-:W-:Y:S01]  /*7510*/  FFMA.FTZ R155, R155, R153, R154 ;  /* 0x000000999b9b7223 */ /* 0x000fe2000001009a */
[----:B------:R-:W-:Y:S01]  /*7520*/  FMUL.FTZ R5, R25, R128 ;  /* 0x0000008019057220 */ /* 0x000fe20000410000 */
[----:B------:R-:W-:Y:S01]  /*7530*/  FFMA.FTZ R81, R6, 2, R81 ;  /* 0x4000000006517823 */ /* 0x000fe20000010051 */
[----:B------:R-:W-:Y:S01]  /*7540*/  FADD.FTZ R10, R159, R4 ;  /* 0x000000049f0a7221 */ /* 0x000fe20000010000 */
[----:B------:R-:W-:Y:S01]  /*7550*/  FADD.FTZ R158, R158, R155 ;  /* 0x0000009b9e9e7221 */ /* 0x000fe20000010000 */
[----:B------:R-:W-:Y:S01]  /*7560*/  FMUL.FTZ R7, R25, R132 ;  /* 0x0000008419077220 */ /* 0x000fe20000410000 */
[C---:B------:R-:W-:Y:S01]  /*7570*/  FFMA.FTZ R6, R24.reuse, R108, -R5 ;  /* 0x0000006c18067223 */ /* 0x040fe20000010805 */
[C---:B------:R-:W-:Y:S01]  /*7580*/  FMUL.FTZ R5, R157.reuse, R10 ;  /* 0x0000000a9d057220 */ /* 0x040fe20000410000 */
[----:B------:R-:W-:Y:S01]  /*7590*/  FMUL.FTZ R157, R157, R158 ;  /* 0x0000009e9d9d7220 */ /* 0x000fe20000410000 */
[----:B------:R-:W-:Y:S01]  /*75a0*/  FFMA.FTZ R4, R24, R134, -R7 ;  /* 0x0000008618047223 */ /* 0x000fe20000010807 */
[----:B------:R-:W-:Y:S01]  /*75b0*/  FMUL.FTZ R7, R25, R137 ;  /* 0x0000008919077220 */ /* 0x000fe20000410000 */
[C---:B------:R-:W-:Y:S01]  /*75c0*/  FFMA.FTZ R5, R160.reuse, R158, R5 ;  /* 0x0000009ea0057223 */ /* 0x040fe20000010005 */
[----:B------:R-:W-:Y:S01]  /*75d0*/  FFMA.FTZ R157, R160, R10, -R157 ;  /* 0x0000000aa09d7223 */ /* 0x000fe2000001089d */
[----:B------:R-:W-:Y:S01]  /*75e0*/  FFMA.FTZ R77, R4, 2, R77 ;  /* 0x40000000044d7823 */ /* 0x000fe2000001004d */
[----:B------:R-:W-:Y:S01]  /*75f0*/  FFMA.FTZ R4, R24, R115, -R7 ;  /* 0x0000007318047223 */ /* 0x000fe20000010807 */
[----:B------:R-:W-:Y:S01]  /*7600*/  FADD.FTZ R162, R162, R5 ;  /* 0x00000005a2a27221 */ /* 0x000fe20000010000 */
[----:B------:R-:W-:Y:S01]  /*7610*/  FADD.FTZ R164, R164, R157 ;  /* 0x0000009da4a47221 */ /* 0x000fe20000010000 */
[----:B------:R-:W-:Y:S01]  /*7620*/  FFMA.FTZ R79, R6, 2, R79 ;  /* 0x40000000064f7823 */ /* 0x000fe2000001004f */
[----:B------:R-:W-:Y:S01]  /*7630*/  FFMA.FTZ R75, R4, 2, R75 ;  /* 0x40000000044b7823 */ /* 0x000fe2000001004b */
[C---:B------:R-:W-:Y:S01]  /*7640*/  FMUL.FTZ R4, R161.reuse, R162 ;  /* 0x000000a2a1047220 */ /* 0x040fe20000410000 */
[----:B------:R-:W-:Y:S01]  /*7650*/  FMUL.FTZ R6, R161, R164 ;  /* 0x000000a4a1067220 */ /* 0x000fe20000410000 */
[C---:B------:R-:W-:Y:S01]  /*7660*/  FMUL.FTZ R5, R25.reuse, R141 ;  /* 0x0000008d19057220 */ /* 0x040fe20000410000 */
[----:B------:R-:W-:Y:S01]  /*7670*/  FMUL.FTZ R9, R25, R136 ;  /* 0x0000008819097220 */ /* 0x000fe20000410000 */
[C---:B------:R-:W-:Y:S01]  /*7680*/  FFMA.FTZ R4, R163.reuse, R164, -R4 ;  /* 0x000000a4a3047223 */ /* 0x040fe20000010804 */
[----:B------:R-:W-:Y:S01]  /*7690*/  FFMA.FTZ R6, R163, R162, R6 ;  /* 0x000000a2a3067223 */ /* 0x000fe20000010006 */
[----:B------:R-:W-:Y:S01]  /*76a0*/  FFMA.FTZ R8, R24, R143, -R5 ;  /* 0x0000008f18087223 */ /* 0x000fe20000010805 */
[----:B------:R-:W-:Y:S01]  /*76b0*/  FMUL.FTZ R5, R25, R144 ;  /* 0x0000009019057220 */ /* 0x000fe20000410000 */
[----:B------:R-:W-:Y:S01]  /*76c0*/  FADD.FTZ R12, R167, R4 ;  /* 0x00000004a70c7221 */ /* 0x000fe20000010000 */
[----:B------:R-:W-:Y:S01]  /*76d0*/  FADD.FTZ R165, R165, R6 ;  /* 0x00000006a5a57221 */ /* 0x000fe20000010000 */
[----:B------:R-:W-:Y:S01]  /*76e0*/  FFMA.FTZ R73, R8, 2, R73 ;  /* 0x4000000008497823 */ /* 0x000fe20000010049 */
[----:B------:R-:W-:Y:S01]  /*76f0*/  FFMA.FTZ R8, R24, R146, -R5 ;  /* 0x0000009218087223 */ /* 0x000fe20000010805 */
[C---:B------:R-:W-:Y:S01]  /*7700*/  FMUL.FTZ R7, R166.reuse, R12 ;  /* 0x0000000ca6077220 */ /* 0x040fe20000410000 */
[-C--:B------:R-:W-:Y:S01]  /*7710*/  FMUL.FTZ R5, R166, R165.reuse ;  /* 0x000000a5a6057220 */ /* 0x080fe20000410000 */
[----:B------:R-:W-:Y:S01]  /*7720*/  FFMA.FTZ R6, R24, R148, -R9 ;  /* 0x0000009418067223 */ /* 0x000fe20000010809 */
[----:B------:R-:W-:Y:S01]  /*7730*/  FFMA.FTZ R71, R8, 2, R71 ;  /* 0x4000000008477823 */ /* 0x000fe20000010047 */
        /* <DEDUP_REMOVED lines=9> */
[----:B------:R-:W-:Y:S01]  /*77d0*/  FMUL.FTZ R171, R171, R8 ;  /* 0x00000008abab7220 */ /* 0x000fe20000410000 */
[----:B------:R-:W-:Y:S01]  /*77e0*/  IADD3 R111, R111, 0x1, RZ ;  /* 0x000000016f6f7810 */ /* 0x000fe20007ffe0ff */
[----:B------:R-:W-:Y:S01]  /*77f0*/  FFMA.FTZ R67, R6, 2, R67 ;  /* 0x4000000006437823 */ /* 0x000fe20000010043 */
[----:B------:R-:W-:Y:S01]  /*7800*/  FFMA.FTZ R6, R24, R10, -R7 ;  /* 0x0000000a18067223 */ /* 0x000fe20000010807 */
[C---:B------:R-:W-:Y:S01]  /*7810*/  FFMA.FTZ R171, R172.reuse, R14, R171 ;  /* 0x0000000eacab7223 */ /* 0x040fe200000100ab */
[----:B------:R-:W-:Y:S01]  /*7820*/  ISETP.GE.AND P0, PT, R111, UR21, PT ;  /* 0x000000156f007c0c */ /* 0x000fe2000bf06270 */
[C---:B------:R-:W-:Y:S01]  /*7830*/  FMUL.FTZ R7, R25.reuse, R162 ;  /* 0x000000a219077220 */ /* 0x040fe20000410000 */
[----:B------:R-:W-:Y:S01]  /*7840*/  FFMA.FTZ R4, R172, R8, -R5 ;  /* 0x00000008ac047223 */ /* 0x000fe20000010805 */
[----:B------:R-:W-:Y:S01]  /*7850*/  FADD.FTZ R174, R174, R171 ;  /* 0x000000abaeae7221 */ /* 0x000fe20000010000 */
[----:B------:R-:W-:Y:S01]  /*7860*/  FFMA.FTZ R65, R6, 2, R65 ;  /* 0x4000000006417823 */ /* 0x000fe20000010041 */
[C---:B------:R-:W-:Y:S01]  /*7870*/  FFMA.FTZ R6, R24.reuse, R164, -R7 ;  /* 0x000000a418067223 */ /* 0x040fe20000010807 */
[C---:B------:R-:W-:Y:S01]  /*7880*/  FMUL.FTZ R5, R25.reuse, R165 ;  /* 0x000000a519057220 */ /* 0x040fe20000410000 */
[----:B------:R-:W-:Y:S01]  /*7890*/  FMUL.FTZ R7, R25, R14 ;  /* 0x0000000e19077220 */ /* 0x000fe20000410000 */
[----:B------:R-:W-:Y:S01]  /*78a0*/  FADD.FTZ R10, R173, R4 ;  /* 0x00000004ad0a7221 */ /* 0x000fe20000010000 */
[----:B------:R-:W-:Y:S01]  /*78b0*/  FMUL.FTZ R25, R25, R174 ;  /* 0x000000ae19197220 */ /* 0x000fe20000410000 */
[C---:B------:R-:W-:Y:S01]  /*78c0*/  FFMA.FTZ R4, R24.reuse, R12, -R5 ;  /* 0x0000000c18047223 */ /* 0x040fe20000010805 */
[----:B------:R-:W-:Y:S01]  /*78d0*/  FFMA.FTZ R8, R24, R8, -R7 ;  /* 0x0000000818087223 */ /* 0x000fe20000010807 */
[----:B------:R-:W-:Y:S01]  /*78e0*/  FFMA.FTZ R63, R6, 2, R63 ;  /* 0x40000000063f7823 */ /* 0x000fe2000001003f */
[----:B------:R-:W-:Y:S01]  /*78f0*/  FFMA.FTZ R24, R24, R10, -R25 ;  /* 0x0000000a18187223 */ /* 0x000fe20000010819 */
[----:B------:R-:W-:Y:S01]  /*7900*/  FFMA.FTZ R61, R4, 2, R61 ;  /* 0x40000000043d7823 */ /* 0x000fe2000001003d */
[----:B------:R-:W-:-:S02]  /*7910*/  FFMA.FTZ R59, R8, 2, R59 ;  /* 0x40000000083b7823 */ /* 0x000fc4000001003b */
[----:B------:R-:W-:Y:S01]  /*7920*/  FFMA.FTZ R57, R24, 2, R57 ;  /* 0x4000000018397823 */ /* 0x000fe20000010039 */
[----:B------:R-:W-:Y:S06]  /*7930*/  @!P0 BRA `(.L_x_1599) ;  /* 0xffffffc400088947 */ /* 0x000fec000383ffff */
.L_x_1596:
        /* <DEDUP_REMOVED lines=64> */
.L_x_1601:
[----:B------:R-:W-:Y:S05]  /*7d40*/  BSYNC B0 ;  /* 0x0000000000007941 */ /* 0x000fea0003800000 */
.L_x_1600:
[----:B------:R-:W-:Y:S01]  /*7d50*/  ULDC.64 UR10, c[0x0][0x2b8] ;  /* 0x0000ae00000a7ab9 */ /* 0x000fe20000000a00 */
[----:B------:R-:W-:Y:S01]  /*7d60*/  ULDC.64 UR8, c[0x0][0x308] ;  /* 0x0000c20000087ab9 */ /* 0x000fe20000000a00 */
[----:B------:R-:W-:Y:S01]  /*7d70*/  IMAD R9, R55, UR10, RZ ;  /* 0x0000000a37097c24 */ /* 0x000fe2000f8e02ff */
[----:B------:R-:W-:Y:S01]  /*7d80*/  LEA R95, P1, R48, UR8, 0x2 ;  /* 0x00000008305f7c11 */ /* 0x000fe2000f8210ff */
[C---:B0-----:R-:W-:Y:S01]  /*7d90*/  IMAD.WIDE.U32 R10, R56.reuse, UR10, R12 ;  /* 0x0000000a380a7c25 */ /* 0x041fe2000f8e000c */
[----:B------:R-:W0:Y:S01]  /*7da0*/  LDC R27, c[0x0][0x218] ;  /* 0x00008600ff1b7b82 */ /* 0x000e220000000800 */
[C-C-:B------:R-:W-:Y:S02]  /*7db0*/  LOP3.LUT R18, R51.reuse, 0x40, R50.reuse, 0xfe, !PT ;  /* 0x0000004033127812 */ /* 0x140fe400078efe32 */
[----:B------:R-:W-:Y:S01]  /*7dc0*/  IMAD R13, R56, UR11, R9 ;  /* 0x0000000b380d7c24 */ /* 0x000fe2000f8e0209 */
[----:B------:R-:W-:Y:S02]  /*7dd0*/  LOP3.LUT R9, R51, 0x20, R50, 0xfe, !PT ;  /* 0x0000002033097812 */ /* 0x000fe400078efe32 */
[----:B------:R-:W-:-:S02]  /*7de0*/  IADD3 R8, P2, R4, R10, RZ ;  /* 0x0000000a04087210 */ /* 0x000fc40007f5e0ff */
[----:B------:R-:W-:Y:S01]  /*7df0*/  LEA.HI.X R10, R48, UR9, R47, 0x2, P1 ;  /* 0x00000009300a7c11 */ /* 0x000fe200088f142f */
[----:B------:R-:W-:Y:S01]  /*7e00*/  ULDC.64 UR8, c[0x0][0x2a0] ;  /* 0x0000a80000087ab9 */ /* 0x000fe20000000a00 */
[----:B------:R-:W-:Y:S02]  /*7e10*/  ISETP.GE.AND P1, PT, R9, R113, PT ;  /* 0x000000710900720c */ /* 0x000fe40003f26270 */
[----:B------:R-:W-:Y:S02]  /*7e20*/  IADD3.X R11, R5, R13, R11, P2, !PT ;  /* 0x0000000d050b7210 */ /* 0x000fe400017fe40b */
[C---:B------:R-:W-:Y:S02]  /*7e30*/  LEA R94, P2, R8.reuse, R95, 0x2 ;  /* 0x0000005f085e7211 */ /* 0x040fe400078410ff */
[----:B------:R-:W-:Y:S02]  /*7e40*/  LOP3.LUT R15, R51, 0x80, R50, 0xfe, !PT ;  /* 0x00000080330f7812 */ /* 0x000fe400078efe32 */
[----:B------:R-:W-:-:S02]  /*7e50*/  LEA.HI.X R95, R8, R10, R11, 0x2, P2 ;  /* 0x0000000a085f7211 */ /* 0x000fc400010f140b */
[C-C-:B------:R-:W-:Y:S02]  /*7e60*/  LOP3.LUT R8, R51.reuse, 0x60, R50.reuse, 0xfe, !PT ;  /* 0x0000006033087812 */ /* 0x140fe400078efe32 */
[-C--:B------:R-:W-:Y:S01]  /*7e70*/  ISETP.GE.AND P5, PT, R18, R113.reuse, PT ;  /* 0x000000711200720c */ /* 0x080fe20003fa6270 */
[----:B------:R1:W-:Y:S01]  /*7e80*/  @!P1 STG.E desc[UR6][R94.64+0x80], R19 ;  /* 0x000080135e009986 */ /* 0x0003e2000c101906 */
[-C--:B------:R-:W-:Y:S01]  /*7e90*/  ISETP.GE.AND P6, PT, R8, R113.reuse, PT ;  /* 0x000000710800720c */ /* 0x080fe20003fc6270 */
[----:B0-----:R-:W-:Y:S01]  /*7ea0*/  IMAD R27, R46, -0x200, R27 ;  /* 0xfffffe002e1b7824 */ /* 0x001fe200078e021b */
[--C-:B------:R-:W-:Y:S02]  /*7eb0*/  LOP3.LUT R12, R51, 0xe0, R50.reuse, 0xfe, !PT ;  /* 0x000000e0330c7812 */ /* 0x100fe400078efe32 */
[----:B------:R-:W-:Y:S02]  /*7ec0*/  ISETP.GE.AND P4, PT, R15, R113, PT ;  /* 0x000000710f00720c */ /* 0x000fe40003f86270 */
[----:B------:R-:W-:-:S02]  /*7ed0*/  LOP3.LUT R13, R51, 0xc0, R50, 0xfe, !PT ;  /* 0x000000c0330d7812 */ /* 0x000fc400078efe32 */
[-C--:B------:R-:W-:Y:S02]  /*7ee0*/  ISETP.GE.AND P1, PT, R12, R113.reuse, PT ;  /* 0x000000710c00720c */ /* 0x080fe40003f26270 */
[-C--:B------:R-:W-:Y:S01]  /*7ef0*/  ISETP.GE.AND P2, PT, R13, R113.reuse, PT ;  /* 0x000000710d00720c */ /* 0x080fe20003f46270 */
[----:B------:R-:W-:Y:S01]  /*7f00*/  @!P5 STG.E desc[UR6][R94.64+0x100], R21 ;  /* 0x000100155e00d986 */ /* 0x000fe2000c101906 */
[C-C-:B------:R-:W-:Y:S02]  /*7f10*/  LOP3.LUT R14, R51.reuse, 0xa0, R50.reuse, 0xfe, !PT ;  /* 0x000000a0330e7812 */ /* 0x140fe400078efe32 */
[C-C-:B------:R-:W-:Y:S01]  /*7f20*/  LOP3.LUT R11, R51.reuse, 0x100, R50.reuse, 0xfe, !PT ;  /* 0x00000100330b7812 */ /* 0x140fe200078efe32 */
[----:B------:R0:W-:Y:S01]  /*7f30*/  @!P6 STG.E desc[UR6][R94.64+0x180], R23 ;  /* 0x000180175e00e986 */ /* 0x0001e2000c101906 */
[C-C-:B------:R-:W-:Y:S02]  /*7f40*/  LOP3.LUT R10, R51.reuse, 0x120, R50.reuse, 0xfe, !PT ;  /* 0x00000120330a7812 */ /* 0x140fe400078efe32 */
[----:B-1----:R-:W-:Y:S01]  /*7f50*/  LOP3.LUT R19, R51, 0x140, R50, 0xfe, !PT ;  /* 0x0000014033137812 */ /* 0x002fe200078efe32 */
[----:B------:R1:W-:Y:S01]  /*7f60*/  @!P4 STG.E desc[UR6][R94.64+0x200], R25 ;  /* 0x000200195e00c986 */ /* 0x0003e2000c101906 */
[----:B------:R-:W-:-:S02]  /*7f70*/  ISETP.GE.AND P3, PT, R14, R113, PT ;  /* 0x000000710e00720c */ /* 0x000fc40003f66270 */
[-C--:B------:R-:W-:Y:S01]  /*7f80*/  ISETP.GE.AND P6, PT, R11, R113.reuse, PT ;  /* 0x000000710b00720c */ /* 0x080fe20003fc6270 */
[----:B------:R-:W-:Y:S01]  /*7f90*/  @!P1 STG.E desc[UR6][R94.64+0x380], R93 ;  /* 0x0003805d5e009986 */ /* 0x000fe2000c101906 */
[-C--:B------:R-:W-:Y:S02]  /*7fa0*/  ISETP.GE.AND P5, PT, R10, R113.reuse, PT ;  /* 0x000000710a00720c */ /* 0x080fe40003fa6270 */
[----:B------:R-:W-:Y:S01]  /*7fb0*/  ISETP.GE.AND P4, PT, R19, R113, PT ;  /* 0x000000711300720c */ /* 0x000fe20003f86270 */
[----:B0-----:R-:W-:Y:S01]  /*7fc0*/  IMAD R23, R175, UR8, RZ ;  /* 0x00000008af177c24 */ /* 0x001fe2000f8e02ff */
[C-C-:B------:R-:W-:Y:S01]  /*7fd0*/  LOP3.LUT R20, R51.reuse, 0x160, R50.reuse, 0xfe, !PT ;  /* 0x0000016033147812 */ /* 0x140fe200078efe32 */
[----:B------:R0:W-:Y:S01]  /*7fe0*/  @!P2 STG.E desc[UR6][R94.64+0x300], R91 ;  /* 0x0003005b5e00a986 */ /* 0x0001e2000c101906 */
[----:B------:R-:W-:Y:S01]  /*7ff0*/  ISETP.GE.AND P1, PT, R48, R27, PT ;  /* 0x0000001b3000720c */ /* 0x000fe20003f26270 */
[----:B-1----:R-:W-:Y:S01]  /*8000*/  IMAD R25, R52, UR9, R23 ;  /* 0x0000000934197c24 */ /* 0x002fe2000f8e0217 */
[----:B------:R-:W-:Y:S01]  /*8010*/  ISETP.GE.AND P2, PT, R20, R113, PT ;  /* 0x000000711400720c */ /* 0x000fe20003f46270 */
[----:B------:R1:W-:Y:S01]  /*8020*/  @!P3 STG.E desc[UR6][R94.64+0x280], R89 ;  /* 0x000280595e00b986 */ /* 0x0003e2000c101906 */
[----:B------:R-:W-:-:S02]  /*8030*/  LOP3.LUT R21, R51, 0x180, R50, 0xfe, !PT ;  /* 0x0000018033157812 */ /* 0x000fc400078efe32 */
[C-C-:B------:R-:W-:Y:S01]  /*8040*/  LOP3.LUT R22, R51.reuse, 0x1a0, R50.reuse, 0xfe, !PT ;  /* 0x000001a033167812 */ /* 0x140fe200078efe32 */
[----:B------:R2:W-:Y:S01]  /*8050*/  @!P6 STG.E desc[UR6][R94.64+0x400], R97 ;  /* 0x000400615e00e986 */ /* 0x0005e2000c101906 */
[C-C-:B------:R-:W-:Y:S02]  /*8060*/  LOP3.LUT R23, R51.reuse, 0x1c0, R50.reuse, 0xfe, !PT ;  /* 0x000001c033177812 */ /* 0x140fe400078efe32 */
[----:B------:R-:W-:Y:S01]  /*8070*/  LOP3.LUT R24, R51, 0x1e0, R50, 0xfe, !PT ;  /* 0x000001e033187812 */ /* 0x000fe200078efe32 */
[----:B------:R-:W-:Y:S01]  /*8080*/  @!P5 STG.E desc[UR6][R94.64+0x480], R99 ;  /* 0x000480635e00d986 */ /* 0x000fe2000c101906 */
[-C--:B------:R-:W-:Y:S01]  /*8090*/  ISETP.GE.AND P3, PT, R21, R113.reuse, PT ;  /* 0x000000711500720c */ /* 0x080fe20003f66270 */
[----:B0-----:R-:W-:Y:S01]  /*80a0*/  @!P1 IMAD.WIDE.U32 R90, R52, UR8, R4 ;  /* 0x00000008345a9c25 */ /* 0x001fe2000f8e0004 */
[-C--:B------:R-:W-:Y:S01]  /*80b0*/  ISETP.GE.AND P6, PT, R22, R113.reuse, PT ;  /* 0x000000711600720c */ /* 0x080fe20003fc6270 */
[----:B------:R-:W-:Y:S01]  /*80c0*/  @!P4 STG.E desc[UR6][R94.64+0x500], R101 ;  /* 0x000500655e00c986 */ /* 0x000fe2000c101906 */
[-C--:B------:R-:W-:Y:S01]  /*80d0*/  ISETP.GE.AND P5, PT, R23, R113.reuse, PT ;  /* 0x000000711700720c */ /* 0x080fe20003fa6270 */
[----:B-1----:R-:W-:Y:S01]  /*80e0*/  IMAD.WIDE.U32 R88, R52, UR8, RZ ;  /* 0x0000000834587c25 */ /* 0x002fe2000f8e00ff */
[----:B------:R-:W-:Y:S01]  /*80f0*/  ISETP.GE.AND P4, PT, R24, R113, PT ;  /* 0x000000711800720c */ /* 0x000fe20003f86270 */
[----:B------:R-:W-:Y:S01]  /*8100*/  ULDC.64 UR8, c[0x0][0x2a8] ;  /* 0x0000aa0000087ab9 */ /* 0x000fe20000000a00 */
[----:B------:R-:W-:Y:S01]  /*8110*/  @!P2 STG.E desc[UR6][R94.64+0x580], R103 ;  /* 0x000580675e00a986 */ /* 0x000fe2000c101906 */
[----:B------:R-:W-:Y:S01]  /*8120*/  IADD3 R26, P2, R48, 0x20, RZ ;  /* 0x00000020301a7810 */ /* 0x000fe20007f5e0ff */
[----:B------:R-:W-:Y:S01]  /*8130*/  IMAD R93, R55, UR8, RZ ;  /* 0x00000008375d7c24 */ /* 0x000fe2000f8e02ff */
[----:B------:R-:W-:-:S02]  /*8140*/  IADD3 R89, R89, R25, RZ ;  /* 0x0000001959597210 */ /* 0x000fc40007ffe0ff */
[----:B------:R-:W-:Y:S01]  /*8150*/  @!P1 IADD3 R91, R25, R91, RZ ;  /* 0x0000005b195b9210 */ /* 0x000fe20007ffe0ff */
[C---:B--2---:R-:W-:Y:S01]  /*8160*/  IMAD R97, R56.reuse, UR9, R93 ;  /* 0x0000000938617c24 */ /* 0x044fe2000f8e025d */
[----:B------:R-:W-:Y:S01]  /*8170*/  IADD3.X R25, RZ, R47, RZ, P2, !PT ;  /* 0x0000002fff197210 */ /* 0x000fe200017fe4ff */
[----:B------:R-:W-:Y:S01]  /*8180*/  IMAD.WIDE.U32 R92, R56, UR8, R88 ;  /* 0x00000008385c7c25 */ /* 0x000fe2000f8e0058 */
[----:B------:R-:W-:Y:S02]  /*8190*/  @!P3 STG.E desc[UR6][R94.64+0x600], R105 ;  /* 0x000600695e00b986 */ /* 0x000fe4000c101906 */
[----:B------:R-:W-:Y:S01]  /*81a0*/  SHF.L.U64.HI R25, R26, 0x2, R25 ;  /* 0x000000021a197819 */ /* 0x000fe20000010219 */
[----:B------:R-:W-:Y:S01]  /*81b0*/  @!P1 IMAD.WIDE.U32 R88, R56, UR8, R90 ;  /* 0x0000000838589c25 */ /* 0x000fe2000f8e005a */
[----:B------:R-:W-:Y:S01]  /*81c0*/  @!P6 STG.E desc[UR6][R94.64+0x680], R107 ;  /* 0x0006806b5e00e986 */ /* 0x000fe2000c101906 */
[----:B------:R-:W-:Y:S01]  /*81d0*/  SHF.L.U32 R26, R26, 0x2, RZ ;  /* 0x000000021a1a7819 */ /* 0x000fe200000006ff */
[----:B------:R-:W-:Y:S01]  /*81e0*/  ULDC.64 UR8, c[0x0][0x318] ;  /* 0x0000c60000087ab9 */ /* 0x000fe20000000a00 */
[----:B------:R-:W-:Y:S01]  /*81f0*/  IADD3 R91, P3, R4, R92, RZ ;  /* 0x0000005c045b7210 */ /* 0x000fe20007f7e0ff */
[----:B------:R-:W-:Y:S01]  /*8200*/  @!P5 STG.E desc[UR6][R94.64+0x700], R109 ;  /* 0x0007006d5e00d986 */ /* 0x000fe2000c101906 */
[----:B------:R-:W-:-:S02]  /*8210*/  @!P1 IADD3 R60, P2, R48, R88, RZ ;  /* 0x00000058303c9210 */ /* 0x000fc40007f5e0ff */
[----:B------:R-:W-:Y:S01]  /*8220*/  IADD3 R90, P5, R26, UR8, RZ ;  /* 0x000000081a5a7c10 */ /* 0x000fe2000ffbe0ff */
[----:B------:R0:W-:Y:S01]  /*8230*/  @!P4 STG.E desc[UR6][R94.64+0x780], R111 ;  /* 0x0007806f5e00c986 */ /* 0x0001e2000c101906 */
[----:B------:R-:W-:Y:S02]  /*8240*/  @!P1 IADD3.X R89, R47, R89, R97, P2, !PT ;  /* 0x000000592f599210 */ /* 0x000fe400017fe461 */
[----:B------:R-:W-:Y:S01]  /*8250*/  IADD3.X R92, R5, R97, R93, P3, !PT ;  /* 0x00000061055c7210 */ /* 0x000fe20001ffe45d */
[----:B------:R-:W-:Y:S01]  /*8260*/  BAR.SYNC.DEFER_BLOCKING 0x0 ;  /* 0x0000000000007b1d */ /* 0x000fe20000010000 */
[----:B------:R-:W-:Y:S02]  /*8270*/  @!P1 LEA R88, P2, R60, UR8, 0x2 ;  /* 0x000000083c589c11 */ /* 0x000fe4000f8410ff */
[----:B------:R-:W-:Y:S02]  /*8280*/  IADD3.X R62, R25, UR9, RZ, P5, !PT ;  /* 0x00000009193e7c10 */ /* 0x000fe4000affe4ff */
[----:B------:R-:W-:-:S02]  /*8290*/  LEA R90, P3, R91, R90, 0x2 ;  /* 0x0000005a5b5a7211 */ /* 0x000fc400078610ff */
[----:B------:R-:W-:Y:S01]  /*82a0*/  @!P1 LEA.HI.X R89, R60, UR9, R89, 0x2, P2 ;  /* 0x000000093c599c11 */ /* 0x000fe200090f1459 */
[----:B------:R-:W-:Y:S01]  /*82b0*/  HFMA2.MMA R60, -RZ, RZ, 0, 0 ;  /* 0x00000000ff3c7435 */ /* 0x000fe200000001ff */
[----:B------:R-:W-:Y:S02]  /*82c0*/  LEA.HI.X R91, R91, R62, R92, 0x2, P3 ;  /* 0x0000003e5b5b7211 */ /* 0x000fe400018f145c */
[-C--:B------:R-:W-:Y:S02]  /*82d0*/  ISETP.GE.AND P4, PT, R9, R27.reuse, PT ;  /* 0x0000001b0900720c */ /* 0x080fe40003f86270 */
[-C--:B------:R-:W-:Y:S02]  /*82e0*/  ISETP.GE.AND P3, PT, R18, R27.reuse, PT ;  /* 0x0000001b1200720c */ /* 0x080fe40003f66270 */
[----:B------:R-:W-:Y:S01]  /*82f0*/  ISETP.GE.AND P2, PT, R8, R27, PT ;  /* 0x0000001b0800720c */ /* 0x000fe20003f46270 */
[----:B------:R-:W-:Y:S01]  /*8300*/  HFMA2.MMA R62, -RZ, RZ, 0, 0 ;  /* 0x00000000ff3e7435 */ /* 0x000fe200000001ff */
[----:B------:R-:W-:-:S02]  /*8310*/  MOV R93, RZ ;  /* 0x000000ff005d7202 */ /* 0x000fc40000000f00 */
[----:B------:R-:W-:Y:S02]  /*8320*/  MOV R97, RZ ;  /* 0x000000ff00617202 */ /* 0x000fe40000000f00 */
[-C--:B------:R-:W-:Y:S01]  /*8330*/  ISETP.GE.AND P6, PT, R14, R27.reuse, PT ;  /* 0x0000001b0e00720c */ /* 0x080fe20003fc6270 */
[----:B------:R1:W2:Y:S01]  /*8340*/  @!P1 LDG.E R60, desc[UR6][R88.64] ;  /* 0x00000006583c9981 */ /* 0x0002a2000c1e1900 */
[-C--:B------:R-:W-:Y:S01]  /*8350*/  ISETP.GE.AND P1, PT, R15, R27.reuse, PT ;  /* 0x0000001b0f00720c */ /* 0x080fe20003f26270 */
[----:B------:R-:W-:Y:S01]  /*8360*/  HFMA2.MMA R64, -RZ, RZ, 0, 0 ;  /* 0x00000000ff407435 */ /* 0x000fe200000001ff */
[-C--:B------:R-:W-:Y:S01]  /*8370*/  ISETP.GE.AND P5, PT, R13, R27.reuse, PT ;  /* 0x0000001b0d00720c */ /* 0x080fe20003fa6270 */
[----:B------:R-:W3:Y:S01]  /*8380*/  @!P4 LDG.E R93, desc[UR6][R90.64] ;  /* 0x000000065a5dc981 */ /* 0x000ee2000c1e1900 */
[-C--:B------:R-:W-:Y:S01]  /*8390*/  ISETP.GE.AND P4, PT, R12, R27.reuse, PT ;  /* 0x0000001b0c00720c */ /* 0x080fe20003f86270 */
[----:B------:R-:W-:Y:S01]  /*83a0*/  HFMA2.MMA R66, -RZ, RZ, 0, 0 ;  /* 0x00000000ff427435 */ /* 0x000fe200000001ff */
[----:B0-----:R-:W-:Y:S01]  /*83b0*/  MOV R95, RZ ;  /* 0x000000ff005f7202 */ /* 0x001fe20000000f00 */
[----:B------:R-:W4:Y:S01]  /*83c0*/  @!P3 LDG.E R62, desc[UR6][R90.64+0x80] ;  /* 0x000080065a3eb981 */ /* 0x000f22000c1e1900 */
[-C--:B------:R-:W-:Y:S01]  /*83d0*/  ISETP.GE.AND P3, PT, R11, R27.reuse, PT ;  /* 0x0000001b0b00720c */ /* 0x080fe20003f66270 */
[----:B------:R-:W-:Y:S01]  /*83e0*/  HFMA2.MMA R68, -RZ, RZ, 0, 0 ;  /* 0x00000000ff447435 */ /* 0x000fe200000001ff */
[----:B------:R-:W-:Y:S01]  /*83f0*/  MOV R99, RZ ;  /* 0x000000ff00637202 */ /* 0x000fe20000000f00 */
[----:B------:R-:W5:Y:S01]  /*8400*/  @!P2 LDG.E R97, desc[UR6][R90.64+0x100] ;  /* 0x000100065a61a981 */ /* 0x000f62000c1e1900 */
[----:B------:R-:W-:-:S02]  /*8410*/  ISETP.GE.AND P2, PT, R10, R27, PT ;  /* 0x0000001b0a00720c */ /* 0x000fc40003f46270 */
[----:B-1----:R-:W-:Y:S01]  /*8420*/  MOV R89, RZ ;  /* 0x000000ff00597202 */ /* 0x002fe20000000f00 */
[----:B------:R-:W5:Y:S01]  /*8430*/  @!P1 LDG.E R64, desc[UR6][R90.64+0x180] ;  /* 0x000180065a409981 */ /* 0x000f62000c1e1900 */
[----:B------:R-:W-:-:S03]  /*8440*/  ISETP.GE.AND P1, PT, R19, R27, PT ;  /* 0x0000001b1300720c */ /* 0x000fc60003f26270 */
[----:B------:R-:W5:Y:S01]  /*8450*/  @!P6 LDG.E R95, desc[UR6][R90.64+0x200] ;  /* 0x000200065a5fe981 */ /* 0x000f62000c1e1900 */
[-C--:B------:R-:W-:Y:S01]  /*8460*/  ISETP.GE.AND P6, PT, R20, R27.reuse, PT ;  /* 0x0000001b1400720c */ /* 0x080fe20003fc6270 */
[----:B------:R-:W-:Y:S02]  /*8470*/  HFMA2.MMA R70, -RZ, RZ, 0, 0 ;  /* 0x00000000ff467435 */ /* 0x000fe400000001ff */
        /* <DEDUP_REMOVED lines=8> */
[----:B------:R-:W-:Y:S01]  /*8500*/  ISETP.GE.AND P2, PT, R24, R27, PT ;  /* 0x0000001b1800720c */ /* 0x000fe20003f46270 */
        /* <DEDUP_REMOVED lines=28> */
[----:B------:R-:W0:Y:S04]  /*86d0*/  LDS R88, [R0+0x1c] ;  /* 0x00001c0000587984 */ /* 0x000e280000000800 */
        /* <DEDUP_REMOVED lines=8> */
[----:B------:R-:W5:Y:S04]  /*8760*/  LDS R60, [R0] ;  /* 0x00000000003c7984 */ /* 0x000f680000000800 */
        /* <DEDUP_REMOVED lines=10> */
[----:B----4-:R-:W-:Y:S01]  /*8810*/  FMUL.FTZ R97, R96, -1.4426950216293334961 ;  /* 0xbfb8aa3b60617820 */ /* 0x010fe20000410000 */
[----:B-----5:R-:W-:Y:S01]  /*8820*/  FMUL.FTZ R99, R98, -1.4426950216293334961 ;  /* 0xbfb8aa3b62637820 */ /* 0x020fe20000410000 */
[----:B------:R-:W-:Y:S01]  /*8830*/  FMUL.FTZ R101, R100, -1.4426950216293334961 ;  /* 0xbfb8aa3b64657820 */ /* 0x000fe20000410000 */
        /* <DEDUP_REMOVED lines=9> */
[----:B------:R-:W0:Y:S08]  /*88d0*/  MUFU.EX2 R89, R89 ;  /* 0x0000005900597308 */ /* 0x000e300000000800 */
[----:B------:R-:W1:Y:S08]  /*88e0*/  MUFU.EX2 R91, R91 ;  /* 0x0000005b005b7308 */ /* 0x000e700000000800 */
[----:B------:R-:W2:Y:S08]  /*88f0*/  MUFU.EX2 R93, R93 ;  /* 0x0000005d005d7308 */ /* 0x000eb00000000800 */
[----:B------:R-:W3:Y:S08]  /*8900*/  MUFU.EX2 R95, R95 ;  /* 0x0000005f005f7308 */ /* 0x000ef00000000800 */
[----:B------:R-:W4:Y:S08]  /*8910*/  MUFU.EX2 R97, R97 ;  /* 0x0000006100617308 */ /* 0x000f300000000800 */
[----:B------:R-:W5:Y:S08]  /*8920*/  MUFU.EX2 R99, R99 ;  /* 0x0000006300637308 */ /* 0x000f700000000800 */
        /* <DEDUP_REMOVED lines=9> */
[----:B------:R-:W5:Y:S01]  /*89c0*/  MUFU.EX2 R86, R86 ;  /* 0x0000005600567308 */ /* 0x000f620000000800 */
[----:B0-----:R-:W-:Y:S01]  /*89d0*/  FADD.FTZ R89, R89, 1 ;  /* 0x3f80000059597421 */ /* 0x001fe20000010000 */
[----:B-1----:R-:W-:Y:S01]  /*89e0*/  FADD.FTZ R91, R91, 1 ;  /* 0x3f8000005b5b7421 */ /* 0x002fe20000010000 */
[----:B--2---:R-:W-:Y:S01]  /*89f0*/  FADD.FTZ R93, R93, 1 ;  /* 0x3f8000005d5d7421 */ /* 0x004fe20000010000 */
[----:B---3--:R-:W-:Y:S01]  /*8a00*/  FADD.FTZ R95, R95, 1 ;  /* 0x3f8000005f5f7421 */ /* 0x008fe20000010000 */
[----:B----4-:R-:W-:Y:S01]  /*8a10*/  FADD.FTZ R97, R97, 1 ;  /* 0x3f80000061617421 */ /* 0x010fe20000010000 */
[----:B-----5:R-:W-:Y:S01]  /*8a20*/  FADD.FTZ R99, R99, 1 ;  /* 0x3f80000063637421 */ /* 0x020fe20000010000 */
[----:B------:R-:W-:Y:S01]  /*8a30*/  FADD.FTZ R101, R101, 1 ;  /* 0x3f80000065657421 */ /* 0x000fe20000010000 */
        /* <DEDUP_REMOVED lines=9> */
[----:B------:R-:W0:Y:S08]  /*8ad0*/  MUFU.RCP R107, R62 ;  /* 0x0000003e006b7308 */ /* 0x000e300000001000 */
[----:B------:R-:W1:Y:S08]  /*8ae0*/  MUFU.RCP R109, R66 ;  /* 0x00000042006d7308 */ /* 0x000e700000001000 */
[----:B------:R-:W2:Y:S08]  /*8af0*/  MUFU.RCP R111, R70 ;  /* 0x00000046006f7308 */ /* 0x000eb00000001000 */
[----:B------:R-:W3:Y:S08]  /*8b00*/  MUFU.RCP R113, R72 ;  /* 0x0000004800717308 */ /* 0x000ef00000001000 */
[----:B------:R-:W4:Y:S08]  /*8b10*/  MUFU.RCP R115, R74 ;  /* 0x0000004a00737308 */ /* 0x000f300000001000 */
[----:B------:R-:W5:Y:S08]  /*8b20*/  MUFU.RCP R117, R82 ;  /* 0x0000005200757308 */ /* 0x000f700000001000 */
        /* <DEDUP_REMOVED lines=9> */
[----:B------:R-:W5:Y:S01]  /*8bc0*/  MUFU.RCP R105, R105 ;  /* 0x0000006900697308 */ /* 0x000f620000001000 */
[----:B0-----:R-:W-:Y:S01]  /*8bd0*/  FMUL.FTZ R60, R60, R107 ;  /* 0x0000006b3c3c7220 */ /* 0x001fe20000410000 */
[----:B-1----:R-:W-:Y:S01]  /*8be0*/  FMUL.FTZ R64, R64, R109 ;  /* 0x0000006d40407220 */ /* 0x002fe20000410000 */
[----:B--2---:R-:W-:Y:S01]  /*8bf0*/  FMUL.FTZ R68, R68, R111 ;  /* 0x0000006f44447220 */ /* 0x004fe20000410000 */
[----:B---3--:R-:W-:Y:S01]  /*8c00*/  FMUL.FTZ R76, R76, R113 ;  /* 0x000000714c4c7220 */ /* 0x008fe20000410000 */
[----:B----4-:R-:W-:Y:S01]  /*8c10*/  FMUL.FTZ R78, R78, R115 ;  /* 0x000000734e4e7220 */ /* 0x010fe20000410000 */
[----:B-----5:R-:W-:Y:S01]  /*8c20*/  FMUL.FTZ R80, R80, R117 ;  /* 0x0000007550507220 */ /* 0x020fe20000410000 */
        /* <DEDUP_REMOVED lines=11> */
[----:B------:R-:W-:Y:S01]  /*8ce0*/  BAR.SYNC.DEFER_BLOCKING 0x0 ;  /* 0x0000000000007b1d */ /* 0x000fe20000010000 */
        /* <DEDUP_REMOVED lines=19> */
[----:B------:R0:W-:Y:S04]  /*8e20*/  STS [R0+0x10], R79 ;  /* 0x0000104f00007388 */ /* 0x0001e80000000800 */
        /* <DEDUP_REMOVED lines=32> */
[----:B0-----:R-:W-:Y:S02]  /*9030*/  IMAD R79, R175, UR4, RZ ;  /* 0x00000004af4f7c24 */ /* 0x001fe4000f8e02ff */
[----:B-1----:R-:W-:-:S04]  /*9040*/  IMAD.WIDE.U32 R34, R52, UR4, RZ ;  /* 0x0000000434227c25 */ /* 0x002fc8000f8e00ff */
[----:B------:R-:W-:-:S05]  /*9050*/  IMAD R81, R52, UR5, R79 ;  /* 0x0000000534517c24 */ /* 0x000fca000f8e024f */
[----:B------:R-:W-:Y:S02]  /*9060*/  IADD3 R79, R35, R81, RZ ;  /* 0x00000051234f7210 */ /* 0x000fe40007ffe0ff */
[----:B--2---:R-:W-:-:S13]  /*9070*/  ISETP.GE.AND P0, PT, R48, R77, PT ;  /* 0x0000004d3000720c */ /* 0x004fda0003f06270 */
        /* <DEDUP_REMOVED lines=12> */
.L_x_1603:
[----:B------:R-:W-:Y:S05]  /*9140*/  BSYNC B0 ;  /* 0x0000000000007941 */ /* 0x000fea0003800000 */
.L_x_1602:
[----:B------:R-:W-:Y:S01]  /*9150*/  MOV R6, R34 ;  /* 0x0000002200067202 */ /* 0x000fe20000000f00 */
[----:B------:R-:W-:Y:S01]  /*9160*/  ULDC.64 UR4, c[0x0][0x2c8] ;  /* 0x0000b20000047ab9 */ /* 0x000fe20000000a00 */
[----:B------:R-:W-:Y:S01]  /*9170*/  MOV R7, R79 ;  /* 0x0000004f00077202 */ /* 0x000fe20000000f00 */
[----:B------:R-:W-:Y:S01]  /*9180*/  IMAD R27, R55, UR4, RZ ;  /* 0x00000004371b7c24 */ /* 0x000fe2000f8e02ff */
        /* <DEDUP_REMOVED lines=50> */
.L_x_1605:
        /* <DEDUP_REMOVED lines=13> */
.L_x_5197:


//--------------------- .text._Z25selective_scan_fwd_kernelI32Selective_Scan_fwd_kernel_traitsILi32ELi16ELi1ELb0ELb1ELb1ELb0EfN3c107complexIfEEEEv13SSMParamsBase --------------------------
	.section	.text._Z25selective_scan_fwd_kernelI32Selective_Scan_fwd_kernel_traitsILi32ELi16ELi1ELb0ELb1ELb1ELb0EfN3c107complexIfEEEEv13SSMParamsBase,"ax",@progbits
	.align	128
        .global         _Z25selective_scan_fwd_kernelI32Selective_Scan_fwd_kernel_traitsILi32ELi16ELi1ELb0ELb1ELb1ELb0EfN3c107complexIfEEEEv13SSMParamsBase
        .type           _Z25selective_scan_fwd_kernelI32Selective_Scan_fwd_kernel_traitsILi32ELi16ELi1ELb0ELb1ELb1ELb0EfN3c107complexIfEEEEv13SSMParamsBase,@function
        .size           _Z25selective_scan_fwd_kernelI32Selective_Scan_fwd_kernel_traitsILi32ELi16ELi1ELb0ELb1ELb1ELb0EfN3c107complexIfEEEEv13SSMParamsBase,(.L_x_5198 - _Z25selective_scan_fwd_kernelI32Selective_Scan_fwd_kernel_traitsILi32ELi16ELi1ELb0ELb1ELb1ELb0EfN3c107complexIfEEEEv13SSMParamsBase)
        .other          _Z25selective_scan_fwd_kernelI32Selective_Scan_fwd_kernel_traitsILi32ELi16ELi1ELb0ELb1ELb1ELb0EfN3c107complexIfEEEEv13SSMParamsBase,@"STO_CUDA_ENTRY STV_DEFAULT"
_Z25selective_scan_fwd_kernelI32Selective_Scan_fwd_kernel_traitsILi32ELi16ELi1ELb0ELb1ELb1ELb0EfN3c107complexIfEEEEv13SSMParamsBase:
.text._Z25selective_scan_fwd_kernelI32Selective_Scan_fwd_kernel_traitsILi32ELi16ELi1ELb0ELb1ELb1ELb0EfN3c107complexIfEEEEv13SSMParamsBase:
[----:B------:R-:W-:Y:S08]  /*0000*/  LDC R1, c[0x0][0x28] ;  /* 0x00000a00ff017b82 */ /* 0x000ff00000000800 */
[----:B------:R-:W0:Y:S01]  /*0010*/  LDC R8, c[0x0][0x228] ;  /* 0x00008a00ff087b82 */ /* 0x000e220000000800 */
[----:B------:R-:W-:Y:S01]  /*0020*/  ULDC.64 UR4, c[0x0][0x2e8] ;  /* 0x0000ba0000047ab9 */ /* 0x000fe20000000a00 */
[----:B------:R-:W-:Y:S01]  /*0030*/  ULDC.64 UR6, c[0x0][0x300] ;  /* 0x0000c00000067ab9 */ /* 0x000fe20000000a00 */
[----:B------:R-:W-:-:S02]  /*0040*/  ISETP.NE.U32.AND P0, PT, RZ, UR4, PT ;  /* 0x00000004ff007c0c */ /* 0x000fc4000bf05070 */
[----:B------:R-:W-:Y:S02]  /*0050*/  CS2R R40, SRZ ;  /* 0x0000000000287805 */ /* 0x000fe4000001ff00 */
[----:B------:R-:W-:Y:S02]  /*0060*/  ISETP.NE.U32.AND P1, PT, RZ, UR6, PT ;  /* 0x00000006ff007c0c */ /* 0x000fe4000bf25070 */
[----:B------:R-:W-:Y:S01]  /*0070*/  ISETP.NE.AND.EX P0, PT, RZ, UR5, PT, P0 ;  /* 0x00000005ff007c0c */ /* 0x000fe2000bf05300 */
[----:B------:R-:W1:Y:S01]  /*0080*/  S2UR UR8, SR_CTAID.Y ;  /* 0x00000000000879c3 */ /* 0x000e620000002600 */
[----:B------:R-:W-:Y:S02]  /*0090*/  ISETP.NE.AND.EX P1, PT, RZ, UR7, PT, P1 ;  /* 0x00000007ff007c0c */ /* 0x000fe4000bf25310 */
        /* <DEDUP_REMOVED lines=12> */
[----:B------:R-:W3:Y:S01]  /*0160*/  S2UR UR4, SR_CTAID.X ;  /* 0x00000000000479c3 */ /* 0x000ee20000002500 */
[----:B-1----:R-:W-:-:S02]  /*0170*/  IABS R2, R43 ;  /* 0x0000002b00027213 */ /* 0x002fc40000000000 */
[----:B0-----:R-:W-:-:S04]  /*0180*/  IADD3 R6, R0, 0xffffffe, RZ ;  /* 0x0ffffffe00067810 */ /* 0x001fc80007ffe0ff */
[----:B------:R0:W1:Y:S02]  /*0190*/  F2I.FTZ.U32.TRUNC.NTZ R7, R6 ;  /* 0x0000000600077305 */ /* 0x000064000021f000 */
[----:B0-----:R-:W-:Y:S01]  /*01a0*/  HFMA2.MMA R6, -RZ, RZ, 0, 0 ;  /* 0x00000000ff067435 */ /* 0x001fe200000001ff */
[----:B---3--:R-:W-:Y:S01]  /*01b0*/  MOV R38, UR4 ;  /* 0x0000000400267c02 */ /* 0x008fe20008000f00 */
[----:B------:R-:W-:Y:S01]  /*01c0*/  ULDC.64 UR4, c[0x0][0x240] ;  /* 0x0000900000047ab9 */ /* 0x000fe20000000a00 */
[----:B-1----:R-:W-:Y:S02]  /*01d0*/  IADD3 R10, RZ, -R7, RZ ;  /* 0x80000007ff0a7210 */ /* 0x002fe40007ffe0ff */
[----:B------:R-:W-:-:S03]  /*01e0*/  SHF.R.S32.HI R207, RZ, 0x1f, R38 ;  /* 0x0000001fffcf7819 */ /* 0x000fc60000011426 */
[----:B------:R-:W-:-:S04]  /*01f0*/  IMAD R3, R10, R9, RZ ;  /* 0x000000090a037224 */ /* 0x000fc800078e02ff */
[----:B------:R-:W-:-:S04]  /*0200*/  IMAD.HI.U32 R7, R7, R3, R6 ;  /* 0x0000000307077227 */ /* 0x000fc800078e0006 */
[----:B------:R-:W-:Y:S02]  /*0210*/  IMAD R3, R207, UR4, RZ ;  /* 0x00000004cf037c24 */ /* 0x000fe4000f8e02ff */
[----:B------:R-:W-:-:S05]  /*0220*/  IMAD.HI.U32 R7, R7, R2, RZ ;  /* 0x0000000207077227 */ /* 0x000fca00078e00ff */
[----:B------:R-:W-:-:S05]  /*0230*/  IADD3 R0, -R7, RZ, RZ ;  /* 0x000000ff07007210 */ /* 0x000fca0007ffe1ff */
[C---:B------:R-:W-:Y:S02]  /*0240*/  IMAD R0, R9.reuse, R0, R2 ;  /* 0x0000000009007224 */ /* 0x040fe400078e0202 */
[----:B------:R-:W0:Y:S03]  /*0250*/  LDC R2, c[0x0][0x224] ;  /* 0x00008900ff027b82 */ /* 0x000e260000000800 */
[----:B------:R-:W-:-:S13]  /*0260*/  ISETP.GT.U32.AND P1, PT, R9, R0, PT ;  /* 0x000000000900720c */ /* 0x000fda0003f24070 */
[-C--:B------:R-:W-:Y:S02]  /*0270*/  @!P1 IADD3 R0, R0, -R9.reuse, RZ ;  /* 0x8000000900009210 */ /* 0x080fe40007ffe0ff */
[----:B------:R-:W-:Y:S02]  /*0280*/  @!P1 IADD3 R7, R7, 0x1, RZ ;  /* 0x0000000107079810 */ /* 0x000fe40007ffe0ff */
[----:B------:R-:W-:Y:S02]  /*0290*/  ISETP.GE.U32.AND P0, PT, R0, R9, PT ;  /* 0x000000090000720c */ /* 0x000fe40003f06070 */
[----:B------:R-:W-:Y:S02]  /*02a0*/  LOP3.LUT R0, R43, R8, RZ, 0x3c, !PT ;  /* 0x000000082b007212 */ /* 0x000fe400078e3cff */
[----:B------:R-:W-:Y:S02]  /*02b0*/  ISETP.NE.AND P1, PT, R8, RZ, PT ;  /* 0x000000ff0800720c */ /* 0x000fe40003f25270 */
[----:B------:R-:W-:-:S07]  /*02c0*/  ISETP.GE.AND P2, PT, R0, RZ, PT ;  /* 0x000000ff0000720c */ /* 0x000fce0003f46270 */
[----:B------:R-:W-:Y:S02]  /*02d0*/  @P0 IADD3 R7, R7, 0x1, RZ ;  /* 0x0000000107070810 */ /* 0x000fe40007ffe0ff */
[----:B0-----:R-:W-:Y:S02]  /*02e0*/  ISETP.GE.AND P0, PT, R2, 0x1, PT ;  /* 0x000000010200780c */ /* 0x001fe40003f06270 */
[----:B------:R-:W-:-:S04]  /*02f0*/  MOV R13, R7 ;  /* 0x00000007000d7202 */ /* 0x000fc80000000f00 */
[----:B------:R-:W-:Y:S02]  /*0300*/  @!P2 IADD3 R13, -R13, RZ, RZ ;  /* 0x000000ff0d0da210 */ /* 0x000fe40007ffe1ff */
[----:B------:R-:W-:-:S05]  /*0310*/  @!P1 LOP3.LUT R13, RZ, R8, RZ, 0x33, !PT ;  /* 0x00000008ff0d9212 */ /* 0x000fca00078e33ff */
[----:B--2---:R-:W-:Y:S05]  /*0320*/  @!P0 EXIT ;  /* 0x000000000000894d */ /* 0x004fea0003800000 */
[----:B------:R-:W0:Y:S01]  /*0330*/  S2R R83, SR_TID.X ;  /* 0x0000000000537919 */ /* 0x000e220000002100 */
[C---:B------:R-:W-:Y:S01]  /*0340*/  IMAD.WIDE.U32 R6, R38.reuse, UR4, RZ ;  /* 0x0000000426067c25 */ /* 0x040fe2000f8e00ff */
[----:B------:R-:W-:Y:S01]  /*0350*/  ULDC.64 UR10, c[0x0][0x260] ;  /* 0x00009800000a7ab9 */ /* 0x000fe20000000a00 */
[----:B------:R-:W-:Y:S01]  /*0360*/  ULDC.64 UR8, c[0x0][0x298] ;  /* 0x0000a60000087ab9 */ /* 0x000fe20000000a00 */
[----:B------:R-:W1:Y:S01]  /*0370*/  LDC.64 R32, c[0x0][0x2d8] ;  /* 0x0000b600ff207b82 */ /* 0x000e620000000a00 */
[----:B------:R-:W-:Y:S01]  /*0380*/  IMAD R3, R38, UR5, R3 ;  /* 0x0000000526037c24 */ /* 0x000fe2000f8e0203 */
[----:B------:R-:W-:Y:S01]  /*0390*/  ULDC.64 UR4, c[0x0][0x288] ;  /* 0x0000a20000047ab9 */ /* 0x000fe20000000a00 */
[----:B------:R-:W-:Y:S01]  /*03a0*/  IMAD R5, R207, UR10, RZ ;  /* 0x0000000acf057c24 */ /* 0x000fe2000f8e02ff */
[----:B------:R-:W2:Y:S01]  /*03b0*/  S2R R35, SR_LANEID ;  /* 0x0000000000237919 */ /* 0x000ea20000000000 */
[C---:B------:R-:W-:Y:S01]  /*03c0*/  IMAD R0, R42.reuse, UR4, RZ ;  /* 0x000000042a007c24 */ /* 0x040fe2000f8e02ff */
[----:B------:R-:W-:Y:S01]  /*03d0*/  IADD3 R7, R7, R3, RZ ;  /* 0x0000000307077210 */ /* 0x000fe20007ffe0ff */
[----:B------:R-:W-:Y:S01]  /*03e0*/  IMAD R4, R42, UR8, RZ ;  /* 0x000000082a047c24 */ /* 0x000fe2000f8e02ff */
[----:B------:R-:W3:Y:S01]  /*03f0*/  LDC.64 R20, c[0x0][0x2e0] ;  /* 0x0000b800ff147b82 */ /* 0x000ee20000000a00 */
[----:B------:R-:W-:Y:S01]  /*0400*/  IMAD R11, R43, UR5, R0 ;  /* 0x000000052b0b7c24 */ /* 0x000fe2000f8e0200 */
[----:B------:R-:W-:Y:S01]  /*0410*/  SHF.R.S32.HI R0, RZ, 0x1f, R13 ;  /* 0x0000001fff007819 */ /* 0x000fe2000001140d */
[----:B------:R-:W-:-:S02]  /*0420*/  IMAD R17, R38, UR11, R5 ;  /* 0x0000000b26117c24 */ /* 0x000fc4000f8e0205 */
[----:B------:R-:W-:Y:S01]  /*0430*/  IMAD.WIDE.U32 R2, R43, UR4, RZ ;  /* 0x000000042b027c25 */ /* 0x000fe2000f8e00ff */
[----:B------:R-:W-:-:S03]  /*0440*/  ULDC.64 UR4, c[0x0][0x258] ;  /* 0x0000960000047ab9 */ /* 0x000fc60000000a00 */
[----:B------:R-:W-:Y:S01]  /*0450*/  IMAD R15, R43, UR9, R4 ;  /* 0x000000092b0f7c24 */ /* 0x000fe2000f8e0204 */
[----:B------:R-:W-:Y:S01]  /*0460*/  IADD3 R11, R3, R11, RZ ;  /* 0x0000000b030b7210 */ /* 0x000fe20007ffe0ff */
[----:B------:R-:W-:Y:S01]  /*0470*/  IMAD.WIDE.U32 R4, R43, UR8, RZ ;  /* 0x000000082b047c25 */ /* 0x000fe2000f8e00ff */
[----:B------:R-:W-:Y:S01]  /*0480*/  MOV R10, R2 ;  /* 0x00000002000a7202 */ /* 0x000fe20000000f00 */
[----:B------:R-:W-:Y:S02]  /*0490*/  ULDC.64 UR8, c[0x0][0x290] ;  /* 0x0000a40000087ab9 */ /* 0x000fe40000000a00 */
[----:B------:R-:W-:Y:S01]  /*04a0*/  IMAD R12, R0, UR4, RZ ;  /* 0x00000004000c7c24 */ /* 0x000fe2000f8e02ff */
[----:B------:R-:W-:Y:S01]  /*04b0*/  IADD3 R5, R5, R15, RZ ;  /* 0x0000000f05057210 */ /* 0x000fe20007ffe0ff */
[----:B------:R-:W-:Y:S01]  /*04c0*/  IMAD.WIDE.U32 R2, R13, UR4, R6 ;  /* 0x000000040d027c25 */ /* 0x000fe2000f8e0006 */
[----:B0-----:R-:W-:-:S03]  /*04d0*/  SHF.L.U32 R36, R83, 0x4, RZ ;  /* 0x0000000453247819 */ /* 0x001fc600000006ff */
[----:B------:R-:W-:Y:S01]  /*04e0*/  IMAD R15, R13, UR5, R12 ;  /* 0x000000050d0f7c24 */ /* 0x000fe2000f8e020c */
[----:B------:R-:W-:Y:S01]  /*04f0*/  ULDC.64 UR4, c[0x0][0x280] ;  /* 0x0000a00000047ab9 */ /* 0x000fe20000000a00 */
[----:B------:R-:W-:Y:S01]  /*0500*/  IMAD.WIDE.U32 R8, R38, UR10, RZ ;  /* 0x0000000a26087c25 */ /* 0x000fe2000f8e00ff */
[----:B------:R-:W-:Y:S02]  /*0510*/  LOP3.LUT R39, R83, 0x1f, RZ, 0xc0, !PT ;  /* 0x0000001f53277812 */ /* 0x000fe400078ec0ff */
[----:B------:R-:W-:Y:S01]  /*0520*/  LOP3.LUT R36, R36, 0xfffffe00, RZ, 0xc0, !PT ;  /* 0xfffffe0024247812 */ /* 0x000fe200078ec0ff */
[----:B------:R-:W-:Y:S01]  /*0530*/  IMAD R7, R207, UR4, RZ ;  /* 0x00000004cf077c24 */ /* 0x000fe2000f8e02ff */
[----:B------:R-:W-:Y:S01]  /*0540*/  IADD3 R9, R9, R17, RZ ;  /* 0x0000001109097210 */ /* 0x000fe20007ffe0ff */
[----:B------:R-:W-:Y:S01]  /*0550*/  IMAD R19, R207, UR8, RZ ;  /* 0x00000008cf137c24 */ /* 0x000fe2000f8e02ff */
[----:B------:R-:W-:Y:S01]  /*0560*/  LOP3.LUT R37, R36, R39, RZ, 0xfc, !PT ;  /* 0x0000002724257212 */ /* 0x000fe200078efcff */
[C---:B------:R-:W-:Y:S01]  /*0570*/  IMAD R17, R38.reuse, UR5, R7 ;  /* 0x0000000526117c24 */ /* 0x040fe2000f8e0207 */
[----:B------:R-:W-:Y:S01]  /*0580*/  IADD3 R30, R3, R15, RZ ;  /* 0x0000000f031e7210 */ /* 0x000fe20007ffe0ff */
[----:B------:R-:W-:Y:S01]  /*0590*/  IMAD.WIDE.U32 R6, R38, UR4, R10 ;  /* 0x0000000426067c25 */ /* 0x000fe2000f8e000a */
[----:B------:R-:W-:Y:S01]  /*05a0*/  ULDC.64 UR4, c[0x0][0x278] ;  /* 0x00009e0000047ab9 */ /* 0x000fe20000000a00 */
[----:B------:R-:W-:-:S02]  /*05b0*/  SHF.R.S32.HI R34, RZ, 0x1f, R37 ;  /* 0x0000001fff227819 */ /* 0x000fc40000011425 */
[----:B------:R-:W-:Y:S01]  /*05c0*/  IMAD.WIDE.U32 R10, R38, UR8, R4 ;  /* 0x00000008260a7c25 */ /* 0x000fe2000f8e0004 */
[----:B------:R-:W-:-:S03]  /*05d0*/  IADD3 R6, P0, R37, R6, RZ ;  /* 0x0000000625067210 */ /* 0x000fc60007f1e0ff */
[----:B------:R-:W-:Y:S01]  /*05e0*/  IMAD R0, R0, UR4, RZ ;  /* 0x0000000400007c24 */ /* 0x000fe2000f8e02ff */
[----:B------:R-:W-:Y:S01]  /*05f0*/  IADD3 R73, P1, R37, R10, RZ ;  /* 0x0000000a25497210 */ /* 0x000fe20007f3e0ff */
[----:B------:R-:W-:Y:S01]  /*0600*/  IMAD R19, R38, UR9, R19 ;  /* 0x0000000926137c24 */ /* 0x000fe2000f8e0213 */
[----:B------:R-:W-:Y:S01]  /*0610*/  IADD3.X R7, R34, R7, R17, P0, !PT ;  /* 0x0000000722077210 */ /* 0x000fe200007fe411 */
[C---:B------:R-:W-:Y:S01]  /*0620*/  IMAD.WIDE.U32 R4, R13.reuse, UR4, R8 ;  /* 0x000000040d047c25 */ /* 0x040fe2000f8e0008 */
[----:B------:R-:W-:Y:S01]  /*0630*/  ULDC.64 UR8, c[0x0][0x2f8] ;  /* 0x0000be0000087ab9 */ /* 0x000fe20000000a00 */
[----:B-1----:R-:W-:Y:S02]  /*0640*/  LEA R32, P0, R2, R32, 0x2 ;  /* 0x0000002002207211 */ /* 0x002fe400078010ff */
[----:B------:R-:W-:Y:S01]  /*0650*/  IMAD R29, R13, UR5, R0 ;  /* 0x000000050d1d7c24 */ /* 0x000fe2000f8e0200 */
[----:B------:R-:W-:Y:S01]  /*0660*/  ULDC.64 UR4, c[0x0][0x2f0] ;  /* 0x0000bc0000047ab9 */ /* 0x000fe20000000a00 */
[----:B------:R-:W-:-:S02]  /*0670*/  IADD3.X R10, R34, R11, R19, P1, !PT ;  /* 0x0000000b220a7210 */ /* 0x000fc40000ffe413 */
[----:B---3--:R-:W-:Y:S02]  /*0680*/  LEA R31, P1, R4, R20, 0x2 ;  /* 0x00000014041f7211 */ /* 0x008fe400078210ff */
[----:B------:R-:W-:Y:S02]  /*0690*/  IADD3 R29, R5, R29, RZ ;  /* 0x0000001d051d7210 */ /* 0x000fe40007ffe0ff */
[----:B------:R-:W-:Y:S02]  /*06a0*/  LEA R0, P2, R6, UR4, 0x2 ;  /* 0x0000000406007c11 */ /* 0x000fe4000f8410ff */
[----:B------:R-:W-:Y:S02]  /*06b0*/  LEA R24, P3, R73, UR8, 0x2 ;  /* 0x0000000849187c11 */ /* 0x000fe4000f8610ff */
[----:B------:R-:W-:Y:S02]  /*06c0*/  LEA.HI.X R30, R2, R33, R30, 0x2, P0 ;  /* 0x00000021021e7211 */ /* 0x000fe400000f141e */
[----:B------:R-:W-:-:S02]  /*06d0*/  LEA.HI.X R29, R4, R21, R29, 0x2, P1 ;  /* 0x00000015041d7211 */ /* 0x000fc400008f141d */
[----:B------:R-:W-:Y:S02]  /*06e0*/  LEA.HI.X R3, R6, UR5, R7, 0x2, P2 ;  /* 0x0000000506037c11 */ /* 0x000fe400090f1407 */
[----:B------:R-:W-:Y:S02]  /*06f0*/  LEA.HI.X R73, R73, UR9, R10, 0x2, P3 ;  /* 0x0000000949497c11 */ /* 0x000fe400098f140a */
[----:B--2---:R-:W-:-:S07]  /*0700*/  MOV R33, RZ ;  /* 0x000000ff00217202 */ /* 0x004fce0000000f00 */
.L_x_1644:
[----:B0-----:R-:W0:Y:S01]  /*0710*/  LDC R28, c[0x0][0x218] ;  /* 0x00008600ff1c7b82 */ /* 0x001e220000000800 */
[----:B------:R-:W-:Y:S01]  /*0720*/  MOV R2, R0 ;  /* 0x0000000000027202 */ /* 0x000fe20000000f00 */
[----:B------:R-:W-:Y:S01]  /*0730*/  HFMA2.MMA R0, -RZ, RZ, 0, 0 ;  /* 0x00000000ff007435 */ /* 0x000fe200000001ff */
        /* <DEDUP_REMOVED lines=10> */
[----:B------:R-:W-:-:S02]  /*07e0*/  ISETP.GE.AND P3, PT, R15, R28, PT ;  /* 0x0000001c0f00720c */ /* 0x000fc40003f66270 */
[-C--:B------:R-:W-:Y:S02]  /*07f0*/  ISETP.GE.AND P4, PT, R19, R28.reuse, PT ;  /* 0x0000001c1300720c */ /* 0x080fe40003f86270 */
[----:B------:R-:W-:Y:S01]  /*0800*/  CS2R R4, SRZ ;  /* 0x0000000000047805 */ /* 0x000fe2000001ff00 */
[----:B------:R-:W-:Y:S01]  /*0810*/  HFMA2.MMA R6, -RZ, RZ, 0, 0 ;  /* 0x00000000ff067435 */ /* 0x000fe200000001ff */
[----:B------:R-:W-:Y:S01]  /*0820*/  CS2R R10, SRZ ;  /* 0x00000000000a7805 */ /* 0x000fe2000001ff00 */
[----:B------:R-:W2:Y:S01]  /*0830*/  @!P0 LDG.E R0, desc[UR6][R2.64] ;  /* 0x0000000602008981 */ /* 0x000ea2000c1e1900 */
[----:B------:R-:W-:Y:S02]  /*0840*/  ISETP.GE.AND P0, PT, R7, R28, PT ;  /* 0x0000001c0700720c */ /* 0x000fe40003f06270 */
[----:B------:R-:W-:Y:S01]  /*0850*/  MOV R17, RZ ;  /* 0x000000ff00117202 */ /* 0x000fe20000000f00 */
[----:B------:R-:W3:Y:S01]  /*0860*/  @!P1 LDG.E R4, desc[UR6][R2.64+0x100] ;  /* 0x0001000602049981 */ /* 0x000ee2000c1e1900 */
[----:B------:R-:W-:-:S02]  /*0870*/  LOP3.LUT R21, R36, 0xc0, R39, 0xfe, !PT ;  /* 0x000000c024157812 */ /* 0x000fc400078efe27 */
[C-C-:B------:R-:W-:Y:S01]  /*0880*/  LOP3.LUT R45, R36.reuse, 0xe0, R39.reuse, 0xfe, !PT ;  /* 0x000000e0242d7812 */ /* 0x140fe200078efe27 */
[----:B------:R-:W4:Y:S01]  /*0890*/  @!P2 LDG.E R11, desc[UR6][R2.64+0x180] ;  /* 0x00018006020ba981 */ /* 0x000f22000c1e1900 */
[C-C-:B------:R-:W-:Y:S02]  /*08a0*/  LOP3.LUT R47, R36.reuse, 0x100, R39.reuse, 0xfe, !PT ;  /* 0x00000100242f7812 */ /* 0x140fe400078efe27 */
        /* <DEDUP_REMOVED lines=13> */
[----:B------:R-:W-:Y:S02]  /*0980*/  MOV R49, RZ ;  /* 0x000000ff00317202 */ /* 0x000fe40000000f00 */
[C-C-:B------:R-:W-:Y:S01]  /*0990*/  LOP3.LUT R57, R36.reuse, 0x160, R39.reuse, 0xfe, !PT ;  /* 0x0000016024397812 */ /* 0x140fe200078efe27 */
[----:B------:R-:W4:Y:S01]  /*09a0*/  @!P1 LDG.E R23, desc[UR6][R2.64+0x380] ;  /* 0x0003800602179981 */ /* 0x000f22000c1e1900 */
[----:B------:R-:W-:Y:S02]  /*09b0*/  MOV R55, RZ ;  /* 0x000000ff00377202 */ /* 0x000fe40000000f00 */
[C-C-:B------:R-:W-:Y:S01]  /*09c0*/  LOP3.LUT R59, R36.reuse, 0x180, R39.reuse, 0xfe, !PT ;  /* 0x00000180243b7812 */ /* 0x140fe200078efe27 */
[----:B------:R-:W4:Y:S01]  /*09d0*/  @!P0 LDG.E R25, desc[UR6][R2.64+0x300] ;  /* 0x0003000602198981 */ /* 0x000f22000c1e1900 */
[C-C-:B------:R-:W-:Y:S02]  /*09e0*/  LOP3.LUT R65, R36.reuse, 0x1a0, R39.reuse, 0xfe, !PT ;  /* 0x000001a024417812 */ /* 0x140fe400078efe27 */
[----:B------:R-:W-:Y:S01]  /*09f0*/  LOP3.LUT R67, R36, 0x1c0, R39, 0xfe, !PT ;  /* 0x000001c024437812 */ /* 0x000fe200078efe27 */
[----:B------:R-:W4:Y:S01]  /*0a00*/  @!P2 LDG.E R49, desc[UR6][R2.64+0x400] ;  /* 0x000400060231a981 */ /* 0x000f22000c1e1900 */
[----:B------:R-:W-:-:S02]  /*0a10*/  ISETP.GE.AND P0, PT, R57, R28, PT ;  /* 0x0000001c3900720c */ /* 0x000fc40003f06270 */
[----:B------:R-:W-:Y:S01]  /*0a20*/  LOP3.LUT R71, R36, 0x1e0, R39, 0xfe, !PT ;  /* 0x000001e024477812 */ /* 0x000fe200078efe27 */
[----:B------:R-:W4:Y:S01]  /*0a30*/  @!P3 LDG.E R8, desc[UR6][R2.64+0x480] ;  /* 0x000480060208b981 */ /* 0x000f22000c1e1900 */
[-C--:B------:R-:W-:Y:S02]  /*0a40*/  ISETP.GE.AND P1, PT, R59, R28.reuse, PT ;  /* 0x0000001c3b00720c */ /* 0x080fe40003f26270 */
[-C--:B------:R-:W-:Y:S01]  /*0a50*/  ISETP.GE.AND P2, PT, R65, R28.reuse, PT ;  /* 0x0000001c4100720c */ /* 0x080fe20003f46270 */
[----:B------:R-:W4:Y:S01]  /*0a60*/  @!P4 LDG.E R55, desc[UR6][R2.64+0x500] ;  /* 0x000500060237c981 */ /* 0x000f22000c1e1900 */
[-C--:B------:R-:W-:Y:S01]  /*0a70*/  ISETP.GE.AND P3, PT, R67, R28.reuse, PT ;  /* 0x0000001c4300720c */ /* 0x080fe20003f66270 */
[----:B------:R-:W-:Y:S01]  /*0a80*/  HFMA2.MMA R63, -RZ, RZ, 0, 0 ;  /* 0x00000000ff3f7435 */ /* 0x000fe200000001ff */
[----:B------:R-:W-:Y:S01]  /*0a90*/  ISETP.GE.AND P4, PT, R71, R28, PT ;  /* 0x0000001c4700720c */ /* 0x000fe20003f86270 */
[----:B------:R-:W-:Y:S01]  /*0aa0*/  HFMA2.MMA R12, -RZ, RZ, 0, 0 ;  /* 0x00000000ff0c7435 */ /* 0x000fe200000001ff */
[----:B------:R-:W-:Y:S01]  /*0ab0*/  MOV R61, RZ ;  /* 0x000000ff003d7202 */ /* 0x000fe20000000f00 */
[----:B------:R-:W4:Y:S01]  /*0ac0*/  @!P0 LDG.E R10, desc[UR6][R2.64+0x580] ;  /* 0x00058006020a8981 */ /* 0x000f22000c1e1900 */
[----:B------:R-:W-:-:S05]  /*0ad0*/  MOV R69, RZ ;  /* 0x000000ff00457202 */ /* 0x000fca0000000f00 */
[----:B------:R-:W4:Y:S04]  /*0ae0*/  @!P1 LDG.E R63, desc[UR6][R2.64+0x600] ;  /* 0x00060006023f9981 */ /* 0x000f28000c1e1900 */
[----:B------:R-:W4:Y:S04]  /*0af0*/  @!P2 LDG.E R61, desc[UR6][R2.64+0x680] ;  /* 0x00068006023da981 */ /* 0x000f28000c1e1900 */
[----:B------:R-:W4:Y:S04]  /*0b00*/  @!P3 LDG.E R12, desc[UR6][R2.64+0x700] ;  /* 0x00070006020cb981 */ /* 0x000f28000c1e1900 */
[----:B------:R-:W4:Y:S01]  /*0b10*/  @!P4 LDG.E R69, desc[UR6][R2.64+0x780] ;  /* 0x000780060245c981 */ /* 0x000f22000c1e1900 */
[----:B------:R-:W0:Y:S01]  /*0b20*/  S2UR UR5, SR_CgaCtaId ;  /* 0x00000000000579c3 */ /* 0x000e220000008800 */
[----:B------:R-:W-:Y:S01]  /*0b30*/  UMOV UR4, 0x400 ;  /* 0x0000040000047882 */ /* 0x000fe20000000000 */
[----:B------:R-:W-:-:S02]  /*0b40*/  LEA.HI.SX32 R27, R35, R35, 0x1b ;  /* 0x00000023231b7211 */ /* 0x000fc400078fdaff */
[C---:B------:R-:W-:Y:S02]  /*0b50*/  IADD3 R14, R35.reuse, 0x20, RZ ;  /* 0x00000020230e7810 */ /* 0x040fe40007ffe0ff */
[C---:B------:R-:W-:Y:S02]  /*0b60*/  IADD3 R16, R35.reuse, 0x40, RZ ;  /* 0x0000004023107810 */ /* 0x040fe40007ffe0ff */
[C---:B------:R-:W-:Y:S02]  /*0b70*/  IADD3 R18, R35.reuse, 0x60, RZ ;  /* 0x0000006023127810 */ /* 0x040fe40007ffe0ff */
[C---:B------:R-:W-:Y:S02]  /*0b80*/  IADD3 R20, R35.reuse, 0x80, RZ ;  /* 0x0000008023147810 */ /* 0x040fe40007ffe0ff */
[----:B------:R-:W-:Y:S01]  /*0b90*/  IADD3 R22, R35, 0xa0, RZ ;  /* 0x000000a023167810 */ /* 0x000fe20007ffe0ff */
[----:B0-----:R-:W-:-:S06]  /*0ba0*/  ULEA UR4, UR5, UR4, 0x18 ;  /* 0x0000000405047291 */ /* 0x001fcc000f8ec03f */
[----:B------:R-:W-:Y:S02]  /*0bb0*/  LEA R27, R27, UR4, 0x2 ;  /* 0x000000041b1b7c11 */ /* 0x000fe4000f8e10ff */
[-C--:B------:R-:W-:Y:S02]  /*0bc0*/  LEA.HI.SX32 R14, R14, R35.reuse, 0x1b ;  /* 0x000000230e0e7211 */ /* 0x080fe400078fdaff */
[-C--:B------:R-:W-:Y:S02]  /*0bd0*/  LEA.HI.SX32 R16, R16, R35.reuse, 0x1b ;  /* 0x0000002310107211 */ /* 0x080fe400078fdaff */
[-C--:B------:R-:W-:Y:S02]  /*0be0*/  LEA.HI.SX32 R18, R18, R35.reuse, 0x1b ;  /* 0x0000002312127211 */ /* 0x080fe400078fdaff */
[-C--:B------:R-:W-:Y:S02]  /*0bf0*/  LEA.HI.SX32 R20, R20, R35.reuse, 0x1b ;  /* 0x0000002314147211 */ /* 0x080fe400078fdaff */
[----:B------:R-:W-:-:S02]  /*0c00*/  LEA.HI.SX32 R22, R22, R35, 0x1b ;  /* 0x0000002316167211 */ /* 0x000fc400078fdaff */
[----:B------:R-:W-:Y:S02]  /*0c10*/  LEA R26, R14, UR4, 0x2 ;  /* 0x000000040e1a7c11 */ /* 0x000fe4000f8e10ff */
[----:B------:R-:W-:Y:S02]  /*0c20*/  LEA R77, R16, UR4, 0x2 ;  /* 0x00000004104d7c11 */ /* 0x000fe4000f8e10ff */
[----:B------:R-:W-:Y:S02]  /*0c30*/  LEA R76, R18, UR4, 0x2 ;  /* 0x00000004124c7c11 */ /* 0x000fe4000f8e10ff */
[C---:B------:R-:W-:Y:S02]  /*0c40*/  IADD3 R14, R35.reuse, 0xe0, RZ ;  /* 0x000000e0230e7810 */ /* 0x040fe40007ffe0ff */
[----:B------:R-:W-:Y:S02]  /*0c50*/  LEA R82, R20, UR4, 0x2 ;  /* 0x0000000414527c11 */ /* 0x000fe4000f8e10ff */
[C---:B------:R-:W-:Y:S01]  /*0c60*/  IADD3 R16, R35.reuse, 0x100, RZ ;  /* 0x0000010023107810 */ /* 0x040fe20007ffe0ff */
[----:B------:R-:W-:Y:S01]  /*0c70*/  VIADD R18, R35, 0x120 ;  /* 0x0000012023127836 */ /* 0x000fe20000000000 */
[----:B------:R-:W-:-:S02]  /*0c80*/  LEA R81, R22, UR4, 0x2 ;  /* 0x0000000416517c11 */ /* 0x000fc4000f8e10ff */
[-C--:B------:R-:W-:Y:S02]  /*0c90*/  LEA.HI.SX32 R14, R14, R35.reuse, 0x1b ;  /* 0x000000230e0e7211 */ /* 0x080fe400078fdaff */
[----:B------:R-:W-:Y:S02]  /*0ca0*/  IADD3 R20, R35, 0x140, RZ ;  /* 0x0000014023147810 */ /* 0x000fe40007ffe0ff */
[-C--:B------:R-:W-:Y:S02]  /*0cb0*/  LEA.HI.SX32 R16, R16, R35.reuse, 0x1b ;  /* 0x0000002310107211 */ /* 0x080fe400078fdaff */
[-C--:B------:R-:W-:Y:S02]  /*0cc0*/  LEA.HI.SX32 R18, R18, R35.reuse, 0x1b ;  /* 0x0000002312127211 */ /* 0x080fe400078fdaff */
[----:B------:R-:W-:Y:S02]  /*0cd0*/  LEA R90, R14, UR4, 0x2 ;  /* 0x000000040e5a7c11 */ /* 0x000fe4000f8e10ff */
[----:B------:R-:W-:-:S02]  /*0ce0*/  LEA.HI.SX32 R20, R20, R35, 0x1b ;  /* 0x0000002314147211 */ /* 0x000fc400078fdaff */
[----:B------:R-:W-:Y:S02]  /*0cf0*/  LEA R88, R16, UR4, 0x2 ;  /* 0x0000000410587c11 */ /* 0x000fe4000f8e10ff */
[C---:B------:R-:W-:Y:S02]  /*0d00*/  IADD3 R14, R35.reuse, 0x1c0, RZ ;  /* 0x000001c0230e7810 */ /* 0x040fe40007ffe0ff */
[----:B------:R-:W-:Y:S02]  /*0d10*/  IADD3 R16, R35, 0x1e0, RZ ;  /* 0x000001e023107810 */ /* 0x000fe40007ffe0ff */
[----:B------:R-:W-:Y:S02]  /*0d20*/  LEA R89, R18, UR4, 0x2 ;  /* 0x0000000412597c11 */ /* 0x000fe4000f8e10ff */
[----:B------:R-:W-:Y:S02]  /*0d30*/  LEA R96, R20, UR4, 0x2 ;  /* 0x0000000414607c11 */ /* 0x000fe4000f8e10ff */
[----:B------:R-:W-:-:S02]  /*0d40*/  LEA.HI.SX32 R14, R14, R35, 0x1b ;  /* 0x000000230e0e7211 */ /* 0x000fc400078fdaff */
[----:B------:R-:W-:Y:S02]  /*0d50*/  LEA.HI.SX32 R16, R16, R35, 0x1b ;  /* 0x0000002310107211 */ /* 0x000fe400078fdaff */
[----:B------:R-:W-:Y:S02]  /*0d60*/  LEA R101, R14, UR4, 0x2 ;  /* 0x000000040e657c11 */ /* 0x000fe4000f8e10ff */
[----:B------:R-:W-:Y:S02]  /*0d70*/  LEA R104, R16, UR4, 0x2 ;  /* 0x0000000410687c11 */ /* 0x000fe4000f8e10ff */
[-C--:B------:R-:W-:Y:S02]  /*0d80*/  ISETP.GE.AND P2, PT, R9, R28.reuse, PT ;  /* 0x0000001c0900720c */ /* 0x080fe40003f46270 */
[----:B------:R-:W-:Y:S02]  /*0d90*/  ISETP.GE.AND P1, PT, R7, R28, PT ;  /* 0x0000001c0700720c */ /* 0x000fe40003f26270 */
[----:B------:R-:W-:-:S02]  /*0da0*/  MOV R16, R24 ;  /* 0x0000001800107202 */ /* 0x000fc40000000f00 */
[-C--:B------:R-:W-:Y:S02]  /*0db0*/  ISETP.GE.AND P0, PT, R13, R28.reuse, PT ;  /* 0x0000001c0d00720c */ /* 0x080fe40003f06270 */
[-C--:B------:R-:W-:Y:S01]  /*0dc0*/  ISETP.GE.AND P4, PT, R19, R28.reuse, PT ;  /* 0x0000001c1300720c */ /* 0x080fe20003f86270 */
[----:B------:R-:W-:Y:S01]  /*0dd0*/  HFMA2.MMA R7, -RZ, RZ, 0, 0 ;  /* 0x00000000ff077435 */ /* 0x000fe200000001ff */
[-C--:B------:R-:W-:Y:S02]  /*0de0*/  ISETP.GE.AND P6, PT, R15, R28.reuse, PT ;  /* 0x0000001c0f00720c */ /* 0x080fe40003fc6270 */
[-C--:B------:R-:W-:Y:S02]  /*0df0*/  ISETP.GE.AND P5, PT, R45, R28.reuse, PT ;  /* 0x0000001c2d00720c */ /* 0x080fe40003fa6270 */
[----:B------:R-:W-:Y:S01]  /*0e00*/  ISETP.GE.AND P3, PT, R21, R28, PT ;  /* 0x0000001c1500720c */ /* 0x000fe20003f66270 */
[----:B------:R-:W-:Y:S01]  /*0e10*/  HFMA2.MMA R13, -RZ, RZ, 0, 0 ;  /* 0x00000000ff0d7435 */ /* 0x000fe200000001ff */
[----:B------:R-:W-:Y:S01]  /*0e20*/  CS2R R14, SRZ ;  /* 0x00000000000e7805 */ /* 0x000fe2000001ff00 */
[----:B------:R-:W-:Y:S01]  /*0e30*/  HFMA2.MMA R21, -RZ, RZ, 0, 0 ;  /* 0x00000000ff157435 */ /* 0x000fe200000001ff */
[----:B------:R-:W-:Y:S01]  /*0e40*/  MOV R19, RZ ;  /* 0x000000ff00137202 */ /* 0x000fe20000000f00 */
[----:B--2---:R0:W-:Y:S02]  /*0e50*/  STS [R27], R0 ;  /* 0x000000001b007388 */ /* 0x0041e40000000800 */
[----:B0-----:R-:W-:-:S04]  /*0e60*/  IADD3 R0, R35, 0xc0, RZ ;  /* 0x000000c023007810 */ /* 0x001fc80007ffe0ff */
[-C--:B------:R-:W-:Y:S01]  /*0e70*/  LEA.HI.SX32 R0, R0, R35.reuse, 0x1b ;  /* 0x0000002300007211 */ /* 0x080fe200078fdaff */
[----:B---3--:R-:W-:Y:S03]  /*0e80*/  STS [R26+0x80], R5 ;  /* 0x000080051a007388 */ /* 0x008fe60000000800 */
[----:B------:R-:W-:Y:S02]  /*0e90*/  LEA R86, R0, UR4, 0x2 ;  /* 0x0000000400567c11 */ /* 0x000fe4000f8e10ff */
[----:B------:R-:W-:Y:S01]  /*0ea0*/  IADD3 R0, R35, 0x160, RZ ;  /* 0x0000016023007810 */ /* 0x000fe20007ffe0ff */
[----:B------:R0:W-:Y:S04]  /*0eb0*/  STS [R77+0x100], R4 ;  /* 0x000100044d007388 */ /* 0x0001e80000000800 */
[----:B----4-:R-:W-:Y:S01]  /*0ec0*/  STS [R76+0x180], R11 ;  /* 0x0001800b4c007388 */ /* 0x010fe20000000800 */
[----:B------:R-:W-:-:S03]  /*0ed0*/  LEA.HI.SX32 R0, R0, R35, 0x1b ;  /* 0x0000002300007211 */ /* 0x000fc600078fdaff */
[----:B------:R-:W-:Y:S01]  /*0ee0*/  STS [R82+0x200], R17 ;  /* 0x0002001152007388 */ /* 0x000fe20000000800 */
[----:B0-----:R-:W-:-:S03]  /*0ef0*/  IADD3 R4, R35, 0x180, RZ ;  /* 0x0000018023047810 */ /* 0x001fc60007ffe0ff */
[----:B------:R0:W-:Y:S01]  /*0f00*/  STS [R81+0x280], R6 ;  /* 0x0002800651007388 */ /* 0x0001e20000000800 */
[----:B------:R-:W-:Y:S02]  /*0f10*/  LEA R95, R0, UR4, 0x2 ;  /* 0x00000004005f7c11 */ /* 0x000fe4000f8e10ff */
[-C--:B------:R-:W-:Y:S02]  /*0f20*/  LEA.HI.SX32 R4, R4, R35.reuse, 0x1b ;  /* 0x0000002304047211 */ /* 0x080fe400078fdaff */
[C---:B------:R-:W-:Y:S02]  /*0f30*/  SHF.L.U32 R0, R35.reuse, 0x4, RZ ;  /* 0x0000000423007819 */ /* 0x040fe400000006ff */
[----:B0-----:R-:W-:Y:S01]  /*0f40*/  IADD3 R6, R35, 0x1a0, RZ ;  /* 0x000001a023067810 */ /* 0x001fe20007ffe0ff */
[----:B------:R-:W-:Y:S03]  /*0f50*/  STS [R86+0x300], R25 ;  /* 0x0003001956007388 */ /* 0x000fe60000000800 */
[----:B------:R-:W-:Y:S01]  /*0f60*/  LEA.HI.SX32 R6, R6, R35, 0x1b ;  /* 0x0000002306067211 */ /* 0x000fe200078fdaff */
[----:B------:R-:W-:Y:S01]  /*0f70*/  STS [R90+0x380], R23 ;  /* 0x000380175a007388 */ /* 0x000fe20000000800 */
[----:B------:R-:W-:-:S02]  /*0f80*/  LEA R98, R4, UR4, 0x2 ;  /* 0x0000000404627c11 */ /* 0x000fc4000f8e10ff */
[----:B------:R-:W-:Y:S01]  /*0f90*/  LEA R102, R6, UR4, 0x2 ;  /* 0x0000000406667c11 */ /* 0x000fe2000f8e10ff */
[----:B------:R-:W-:Y:S01]  /*0fa0*/  STS [R88+0x400], R49 ;  /* 0x0004003158007388 */ /* 0x000fe20000000800 */
[----:B------:R-:W-:-:S03]  /*0fb0*/  LEA.HI.SX32 R0, R0, R0, 0x1b ;  /* 0x0000000000007211 */ /* 0x000fc600078fdaff */
[----:B------:R0:W-:Y:S01]  /*0fc0*/  STS [R89+0x480], R8 ;  /* 0x0004800859007388 */ /* 0x0001e20000000800 */
[----:B------:R-:W-:-:S03]  /*0fd0*/  LEA R0, R0, UR4, 0x2 ;  /* 0x0000000400007c11 */ /* 0x000fc6000f8e10ff */
[----:B------:R-:W-:Y:S04]  /*0fe0*/  STS [R96+0x500], R55 ;  /* 0x0005003760007388 */ /* 0x000fe80000000800 */
[----:B------:R1:W-:Y:S04]  /*0ff0*/  STS [R95+0x580], R10 ;  /* 0x0005800a5f007388 */ /* 0x0003e80000000800 */
        /* <DEDUP_REMOVED lines=22> */
[----:B------:R-:W-:Y:S02]  /*1160*/  CS2R R4, SRZ ;  /* 0x0000000000047805 */ /* 0x000fe4000001ff00 */
[----:B------:R-:W-:Y:S01]  /*1170*/  MOV R17, R73 ;  /* 0x0000004900117202 */ /* 0x000fe20000000f00 */
[----:B------:R-:W-:Y:S01]  /*1180*/  BAR.SYNC.DEFER_BLOCKING 0x0 ;  /* 0x0000000000007b1d */ /* 0x000fe20000010000 */
[----:B0-----:R-:W-:Y:S02]  /*1190*/  CS2R R8, SRZ ;  /* 0x0000000000087805 */ /* 0x001fe4000001ff00 */
[----:B-1----:R-:W-:Y:S01]  /*11a0*/  CS2R R10, SRZ ;  /* 0x00000000000a7805 */ /* 0x002fe2000001ff00 */
[----:B--2---:R-:W-:Y:S01]  /*11b0*/  HFMA2.MMA R12, -RZ, RZ, 0, 0 ;  /* 0x00000000ff0c7435 */ /* 0x004fe200000001ff */
[----:B------:R-:W-:Y:S01]  /*11c0*/  MOV R23, RZ ;  /* 0x000000ff00177202 */ /* 0x000fe20000000f00 */
        /* <DEDUP_REMOVED lines=110> */
.L_x_1607:
[----:B------:R-:W-:Y:S05]  /*18b0*/  BSYNC B0 ;  /* 0x0000000000007941 */ /* 0x000fea0003800000 */
.L_x_1606:
        /* <DEDUP_REMOVED lines=37> */
.L_x_1609:
[----:B------:R-:W-:Y:S05]  /*1b10*/  BSYNC B0 ;  /* 0x0000000000007941 */ /* 0x000fea0003800000 */
.L_x_1608:
        /* <DEDUP_REMOVED lines=35> */
.L_x_1611:
[----:B------:R-:W-:Y:S05]  /*1d50*/  BSYNC B0 ;  /* 0x0000000000007941 */ /* 0x000fea0003800000 */
.L_x_1610:
        /* <DEDUP_REMOVED lines=37> */
.L_x_1613:
[----:B------:R-:W-:Y:S05]  /*1fb0*/  BSYNC B0 ;  /* 0x0000000000007941 */ /* 0x000fea0003800000 */
.L_x_1612:
[----:B------:R-:W-:Y:S01]  /*1fc0*/  BSSY B0, `(.L_x_1614) ;  /* 0x0000023000007945 */ /* 0x000fe20003800000 */
[----:B------:R-:W-:Y:S01]  /*1fd0*/  FSETP.GTU.FTZ.AND P2, PT, R64, 20, PT ;  /* 0x41a000004000780b */ /* 0x000fe20003f5c000 */
[----:B------:R-:W-:Y:S02]  /*1fe0*/  FADD.FTZ R66, R49, R40 ;  /* 0x0000002831427221 */ /* 0x000fe40000010000 */
        /* <DEDUP_REMOVED lines=32> */
.L_x_1615:
[----:B------:R-:W-:Y:S05]  /*21f0*/  BSYNC B0 ;  /* 0x0000000000007941 */ /* 0x000fea0003800000 */
.L_x_1614:
[----:B------:R-:W-:Y:S01]  /*2200*/  ISETP.EQ.OR P0, PT, RZ, UR5, P0 ;  /* 0x00000005ff007c0c */ /* 0x000fe20008702670 */
[----:B------:R-:W-:Y:S01]  /*2210*/  BSSY B0, `(.L_x_1616) ;  /* 0x0000024000007945 */ /* 0x000fe20003800000 */
[----:B------:R-:W-:Y:S01]  /*2220*/  FSETP.GTU.FTZ.AND P1, PT, R66, 20, PT ;  /* 0x41a000004200780b */ /* 0x000fe20003f3c000 */
[----:B------:R-:W-:Y:S01]  /*2230*/  FADD.FTZ R68, R51, R40 ;  /* 0x0000002833447221 */ /* 0x000fe20000010000 */
        /* <DEDUP_REMOVED lines=33> */
.L_x_1617:
[----:B------:R-:W-:Y:S05]  /*2450*/  BSYNC B0 ;  /* 0x0000000000007941 */ /* 0x000fea0003800000 */
.L_x_1616:
        /* <DEDUP_REMOVED lines=35> */
.L_x_1619:
[----:B------:R-:W-:Y:S05]  /*2690*/  BSYNC B0 ;  /* 0x0000000000007941 */ /* 0x000fea0003800000 */
.L_x_1618:
        /* <DEDUP_REMOVED lines=37> */
.L_x_1621:
[----:B------:R-:W-:Y:S05]  /*28f0*/  BSYNC B0 ;  /* 0x0000000000007941 */ /* 0x000fea0003800000 */
.L_x_1620:
        /* <DEDUP_REMOVED lines=35> */
.L_x_1623:
[----:B------:R-:W-:Y:S05]  /*2b30*/  BSYNC B0 ;  /* 0x0000000000007941 */ /* 0x000fea0003800000 */
.L_x_1622:
        /* <DEDUP_REMOVED lines=41> */
.L_x_1625:
[----:B------:R-:W-:Y:S05]  /*2dd0*/  BSYNC B0 ;  /* 0x0000000000007941 */ /* 0x000fea0003800000 */
.L_x_1624:
        /* <DEDUP_REMOVED lines=30> */
[----:B------:R-:W-:-:S04]  /*2fc0*/  @P2 IMAD.MOV.U32 R5, RZ, RZ, 0x7f800000 ;  /* 0x7f800000ff052424 */ /* 0x000fc800078e00ff */
[----:B------:R-:W-:-:S05]  /*2fd0*/  @P2 FFMA.FTZ R64, R8, R5, +INF ;  /* 0x7f80000008402423 */ /* 0x000fca0000010005 */
[----:B------:R-:W-:-:S07]  /*2fe0*/  FSEL R64, R64, -RZ, P3 ;  /* 0x800000ff40407208 */ /* 0x000fce0001800000 */
.L_x_1627:
[----:B------:R-:W-:Y:S05]  /*2ff0*/  BSYNC B0 ;  /* 0x0000000000007941 */ /* 0x000fea0003800000 */
.L_x_1626:
        /* <DEDUP_REMOVED lines=33> */
.L_x_1629:
[----:B------:R-:W-:Y:S05]  /*3210*/  BSYNC B0 ;  /* 0x0000000000007941 */ /* 0x000fea0003800000 */
.L_x_1628:
        /* <DEDUP_REMOVED lines=33> */
.L_x_1631:
[----:B------:R-:W-:Y:S05]  /*3430*/  BSYNC B0 ;  /* 0x0000000000007941 */ /* 0x000fea0003800000 */
.L_x_1630:
        /* <DEDUP_REMOVED lines=33> */
.L_x_1633:
[----:B------:R-:W-:Y:S05]  /*3650*/  BSYNC B0 ;  /* 0x0000000000007941 */ /* 0x000fea0003800000 */
.L_x_1632:
        /* <DEDUP_REMOVED lines=33> */
.L_x_1635:
[----:B------:R-:W-:Y:S05]  /*3870*/  BSYNC B0 ;  /* 0x0000000000007941 */ /* 0x000fea0003800000 */
.L_x_1634:
        /* <DEDUP_REMOVED lines=33> */
.L_x_1637:
[----:B------:R-:W-:Y:S05]  /*3a90*/  BSYNC B0 ;  /* 0x0000000000007941 */ /* 0x000fea0003800000 */
.L_x_1636:
        /* <DEDUP_REMOVED lines=24> */
[----:B------:R-:W-:-:S04]  /*3c20*/  IMAD.WIDE.U32 R18, R43, UR4, RZ ;  /* 0x000000042b127c25 */ /* 0x000fc8000f8e00ff */
[----:B------:R-:W-:Y:S01]  /*3c30*/  FMUL.FTZ R78, R78, R44 ;  /* 0x0000002c4e4e7220 */ /* 0x000fe20000410000 */
[----:B------:R-:W-:Y:S01]  /*3c40*/  FMUL.FTZ R79, R79, R46 ;  /* 0x0000002e4f4f7220 */ /* 0x000fe20000410000 */
[----:B------:R-:W1:Y:S01]  /*3c50*/  LDC.64 R20, c[0x0][0x310] ;  /* 0x0000c400ff147b82 */ /* 0x000e620000000a00 */
        /* <DEDUP_REMOVED lines=17> */
[----:B------:R-:W-:Y:S01]  /*3d70*/  MOV R109, RZ ;  /* 0x000000ff006d7202 */ /* 0x000fe20000000f00 */
[----:B------:R-:W-:Y:S01]  /*3d80*/  ULDC UR16, c[0x0][0x214] ;  /* 0x0000850000107ab9 */ /* 0x000fe20000000800 */
[----:B------:R-:W-:Y:S01]  /*3d90*/  SHF.R.S32.HI R23, RZ, 0x1f, R22 ;  /* 0x0000001fff177819 */ /* 0x000fe20000011416 */
[----:B------:R-:W-:Y:S01]  /*3da0*/  ULDC.64 UR8, c[0x0][0x238] ;  /* 0x00008e0000087ab9 */ /* 0x000fe20000000a00 */
[----:B------:R-:W-:Y:S01]  /*3db0*/  IADD3 R111, R19, R111, RZ ;  /* 0x0000006f136f7210 */ /* 0x000fe20007ffe0ff */
[----:B------:R-:W-:Y:S01]  /*3dc0*/  ULDC.64 UR10, c[0x0][0x2d0] ;  /* 0x0000b400000a7ab9 */ /* 0x000fe20000000a00 */
[----:B------:R-:W-:Y:S01]  /*3dd0*/  ULDC.64 UR12, c[0x0][0x250] ;  /* 0x00009400000c7ab9 */ /* 0x000fe20000000a00 */
[----:B------:R-:W-:-:S05]  /*3de0*/  ULDC.64 UR14, c[0x0][0x270] ;  /* 0x00009c00000e7ab9 */ /* 0x000fca0000000a00 */
.L_x_1641:
[----:B------:R-:W-:Y:S01]  /*3df0*/  SHF.R.S32.HI R190, RZ, 0x1f, R109 ;  /* 0x0000001fffbe7819 */ /* 0x000fe2000001146d */
[C---:B------:R-:W-:Y:S01]  /*3e00*/  IMAD.WIDE.U32 R10, R109.reuse, UR12, R22 ;  /* 0x0000000c6d0a7c25 */ /* 0x040fe2000f8e0016 */
[----:B------:R-:W-:Y:S02]  /*3e10*/  IADD3 R12, R22, 0x20, RZ ;  /* 0x00000020160c7810 */ /* 0x000fe40007ffe0ff */
[----:B------:R-:W-:Y:S02]  /*3e20*/  CS2R R24, SRZ ;  /* 0x0000000000187805 */ /* 0x000fe4000001ff00 */
[----:B------:R-:W-:Y:S01]  /*3e30*/  MOV R110, R18 ;  /* 0x00000012006e7202 */ /* 0x000fe20000000f00 */
[----:B------:R-:W-:Y:S01]  /*3e40*/  IMAD R4, R190, UR12, RZ ;  /* 0x0000000cbe047c24 */ /* 0x000fe2000f8e02ff */
[----:B------:R-:W-:Y:S01]  /*3e50*/  IADD3 R14, R22, 0x40, RZ ;  /* 0x00000040160e7810 */ /* 0x000fe20007ffe0ff */
[----:B------:R-:W-:Y:S01]  /*3e60*/  IMAD R6, R190, UR8, RZ ;  /* 0x00000008be067c24 */ /* 0x000fe2000f8e02ff */
[-C--:B------:R-:W-:Y:S01]  /*3e70*/  ISETP.GE.AND P3, PT, R12, R107.reuse, PT ;  /* 0x0000006b0c00720c */ /* 0x080fe20003f66270 */
[C---:B------:R-:W-:Y:S01]  /*3e80*/  IMAD R7, R109.reuse, UR13, R4 ;  /* 0x0000000d6d077c24 */ /* 0x040fe2000f8e0204 */
[----:B------:R-:W-:Y:S01]  /*3e90*/  ISETP.GE.AND P4, PT, R14, R107, PT ;  /* 0x0000006b0e00720c */ /* 0x000fe20003f86270 */
[C---:B------:R-:W-:Y:S01]  /*3ea0*/  IMAD R9, R109.reuse, UR9, R6 ;  /* 0x000000096d097c24 */ /* 0x040fe2000f8e0206 */
[----:B------:R-:W-:Y:S01]  /*3eb0*/  LEA R6, P2, R10, R32, 0x2 ;  /* 0x000000200a067211 */ /* 0x000fe200078410ff */
[----:B------:R-:W-:Y:S01]  /*3ec0*/  IMAD.WIDE.U32 R4, R109, UR8, R110 ;  /* 0x000000086d047c25 */ /* 0x000fe2000f8e006e */
[----:B------:R-:W-:Y:S01]  /*3ed0*/  IADD3 R7, R11, R7, RZ ;  /* 0x000000070b077210 */ /* 0x000fe20007ffe0ff */
[----:B------:R-:W-:Y:S01]  /*3ee0*/  HFMA2.MMA R117, -RZ, RZ, 0, 0 ;  /* 0x00000000ff757435 */ /* 0x000fe200000001ff */
[----:B------:R-:W-:-:S02]  /*3ef0*/  IADD3 R116, R22, 0xa0, RZ ;  /* 0x000000a016747810 */ /* 0x000fc40007ffe0ff */
[----:B------:R-:W-:Y:S02]  /*3f00*/  CS2R R114, SRZ ;  /* 0x0000000000727805 */ /* 0x000fe4000001ff00 */
[----:B------:R-:W-:Y:S02]  /*3f10*/  LEA.HI.X R7, R10, R30, R7, 0x2, P2 ;  /* 0x0000001e0a077211 */ /* 0x000fe400010f1407 */
[----:B------:R-:W-:Y:S02]  /*3f20*/  CS2R R10, SRZ ;  /* 0x00000000000a7805 */ /* 0x000fe4000001ff00 */
[----:B------:R-:W-:Y:S01]  /*3f30*/  LEA R8, P0, R4, UR10, 0x3 ;  /* 0x0000000a04087c11 */ /* 0x000fe2000f8018ff */
[----:B------:R-:W-:Y:S01]  /*3f40*/  HFMA2.MMA R13, -RZ, RZ, 0, 0 ;  /* 0x00000000ff0d7435 */ /* 0x000fe200000001ff */
[----:B------:R-:W-:Y:S01]  /*3f50*/  IADD3 R5, R5, R9, RZ ;  /* 0x0000000905057210 */ /* 0x000fe20007ffe0ff */
[----:B------:R-:W2:Y:S01]  /*3f60*/  @!P4 LDG.E R24, desc[UR6][R6.64+0x100] ;  /* 0x000100060618c981 */ /* 0x000ea2000c1e1900 */
[----:B------:R-:W-:-:S02]  /*3f70*/  IADD3 R166, R22, 0xc0, RZ ;  /* 0x000000c016a67810 */ /* 0x000fc40007ffe0ff */
[----:B------:R-:W-:Y:S01]  /*3f80*/  IADD3 R174, R22, 0xe0, RZ ;  /* 0x000000e016ae7810 */ /* 0x000fe20007ffe0ff */
[----:B------:R-:W3:Y:S01]  /*3f90*/  @!P3 LDG.E R11, desc[UR6][R6.64+0x80] ;  /* 0x00008006060bb981 */ /* 0x000ee2000c1e1900 */
[----:B------:R-:W-:Y:S02]  /*3fa0*/  LEA.HI.X R9, R4, UR11, R5, 0x3, P0 ;  /* 0x0000000b04097c11 */ /* 0x000fe400080f1c05 */
[C---:B------:R-:W-:Y:S02]  /*3fb0*/  IADD3 R172, R22.reuse, 0x100, RZ ;  /* 0x0000010016ac7810 */ /* 0x040fe40007ffe0ff */
[----:B------:R-:W-:Y:S02]  /*3fc0*/  MOV R113, RZ ;  /* 0x000000ff00717202 */ /* 0x000fe40000000f00 */
[C---:B------:R-:W-:Y:S02]  /*3fd0*/  IADD3 R162, R22.reuse, 0x160, RZ ;  /* 0x0000016016a27810 */ /* 0x040fe40007ffe0ff */
[----:B------:R-:W-:-:S02]  /*3fe0*/  IADD3 R164, R22, 0x180, RZ ;  /* 0x0000018016a47810 */ /* 0x000fc40007ffe0ff */
[C---:B------:R-:W-:Y:S02]  /*3ff0*/  IADD3 R158, R22.reuse, 0x1a0, RZ ;  /* 0x000001a0169e7810 */ /* 0x040fe40007ffe0ff */
[----:B------:R-:W-:Y:S01]  /*4000*/  IADD3 R154, R22, 0x1c0, RZ ;  /* 0x000001c0169a7810 */ /* 0x000fe20007ffe0ff */
[----:B------:R-:W-:Y:S01]  /*4010*/  HFMA2.MMA R123, -RZ, RZ, 0, 0 ;  /* 0x00000000ff7b7435 */ /* 0x000fe200000001ff */
[-C--:B------:R-:W-:Y:S01]  /*4020*/  ISETP.GE.AND P0, PT, R116, R107.reuse, PT ;  /* 0x0000006b7400720c */ /* 0x080fe20003f06270 */
[----:B------:R-:W-:Y:S01]  /*4030*/  HFMA2.MMA R160, -RZ, RZ, 0, 0 ;  /* 0x00000000ffa07435 */ /* 0x000fe200000001ff */
[-C--:B------:R-:W-:Y:S01]  /*4040*/  ISETP.GE.AND P2, PT, R166, R107.reuse, PT ;  /* 0x0000006ba600720c */ /* 0x080fe20003f46270 */
[----:B------:R-:W-:Y:S01]  /*4050*/  VIADD R110, R22, 0x60 ;  /* 0x00000060166e7836 */ /* 0x000fe20000000000 */
[-C--:B------:R-:W-:Y:S01]  /*4060*/  ISETP.GE.AND P3, PT, R174, R107.reuse, PT ;  /* 0x0000006bae00720c */ /* 0x080fe20003f66270 */
[----:B------:R-:W4:Y:S01]  /*4070*/  LDG.E.64 R4, desc[UR6][R8.64] ;  /* 0x0000000608047981 */ /* 0x000f22000c1e1b00 */
[----:B------:R-:W-:-:S02]  /*4080*/  ISETP.GE.AND P4, PT, R172, R107, PT ;  /* 0x0000006bac00720c */ /* 0x000fc40003f86270 */
[----:B------:R-:W-:Y:S02]  /*4090*/  MOV R156, RZ ;  /* 0x000000ff009c7202 */ /* 0x000fe40000000f00 */
[----:B------:R-:W-:Y:S02]  /*40a0*/  MOV R121, RZ ;  /* 0x000000ff00797202 */ /* 0x000fe40000000f00 */
[----:B------:R-:W-:Y:S01]  /*40b0*/  IADD3 R152, R22, 0x1e0, RZ ;  /* 0x000001e016987810 */ /* 0x000fe20007ffe0ff */
[----:B------:R-:W5:Y:S01]  /*40c0*/  @!P0 LDG.E R114, desc[UR6][R6.64+0x280] ;  /* 0x0002800606728981 */ /* 0x000f62000c1e1900 */
[-C--:B------:R-:W-:Y:S02]  /*40d0*/  ISETP.GE.AND P0, PT, R162, R107.reuse, PT ;  /* 0x0000006ba200720c */ /* 0x080fe40003f06270 */
[----:B------:R-:W-:Y:S01]  /*40e0*/  IADD3 R112, R22, 0x80, RZ ;  /* 0x0000008016707810 */ /* 0x000fe20007ffe0ff */
[----:B------:R-:W5:Y:S01]  /*40f0*/  @!P2 LDG.E R115, desc[UR6][R6.64+0x300] ;  /* 0x000300060673a981 */ /* 0x000f62000c1e1900 */
[----:B------:R-:W-:-:S02]  /*4100*/  ISETP.GE.AND P2, PT, R164, R107, PT ;  /* 0x0000006ba400720c */ /* 0x000fc40003f46270 */
[----:B------:R-:W-:Y:S01]  /*4110*/  IADD3 R170, R22, 0x120, RZ ;  /* 0x0000012016aa7810 */ /* 0x000fe20007ffe0ff */
[----:B------:R-:W5:Y:S01]  /*4120*/  @!P3 LDG.E R113, desc[UR6][R6.64+0x380] ;  /* 0x000380060671b981 */ /* 0x000f62000c1e1900 */
[-C--:B------:R-:W-:Y:S02]  /*4130*/  ISETP.GE.AND P3, PT, R158, R107.reuse, PT ;  /* 0x0000006b9e00720c */ /* 0x080fe40003f66270 */
[----:B------:R-:W-:Y:S01]  /*4140*/  IADD3 R168, R22, 0x140, RZ ;  /* 0x0000014016a87810 */ /* 0x000fe20007ffe0ff */
[----:B------:R-:W5:Y:S01]  /*4150*/  @!P4 LDG.E R117, desc[UR6][R6.64+0x400] ;  /* 0x000400060675c981 */ /* 0x000f62000c1e1900 */
[----:B------:R-:W-:Y:S02]  /*4160*/  ISETP.GE.AND P4, PT, R154, R107, PT ;  /* 0x0000006b9a00720c */ /* 0x000fe40003f86270 */
[C---:B------:R-:W-:Y:S01]  /*4170*/  IADD3 R150, R22.reuse, 0x200, RZ ;  /* 0x0000020016967810 */ /* 0x040fe20007ffe0ff */
[----:B------:R-:W5:Y:S01]  /*4180*/  @!P0 LDG.E R156, desc[UR6][R6.64+0x580] ;  /* 0x00058006069c8981 */ /* 0x000f62000c1e1900 */
[----:B------:R-:W-:-:S02]  /*4190*/  IADD3 R148, R22, 0x220, RZ ;  /* 0x0000022016947810 */ /* 0x000fc40007ffe0ff */
[----:B------:R-:W-:Y:S01]  /*41a0*/  IADD3 R146, R22, 0x240, RZ ;  /* 0x0000024016927810 */ /* 0x000fe20007ffe0ff */
[----:B------:R-:W5:Y:S01]  /*41b0*/  @!P2 LDG.E R123, desc[UR6][R6.64+0x600] ;  /* 0x00060006067ba981 */ /* 0x000f62000c1e1900 */
[-C--:B------:R-:W-:Y:S02]  /*41c0*/  ISETP.GE.AND P0, PT, R152, R107.reuse, PT ;  /* 0x0000006b9800720c */ /* 0x080fe40003f06270 */
[-C--:B------:R-:W-:Y:S01]  /*41d0*/  ISETP.GE.AND P2, PT, R150, R107.reuse, PT ;  /* 0x0000006b9600720c */ /* 0x080fe20003f46270 */
[----:B------:R-:W5:Y:S01]  /*41e0*/  @!P3 LDG.E R121, desc[UR6][R6.64+0x680] ;  /* 0x000680060679b981 */ /* 0x000f62000c1e1900 */
[-C--:B------:R-:W-:Y:S01]  /*41f0*/  ISETP.GE.AND P3, PT, R148, R107.reuse, PT ;  /* 0x0000006b9400720c */ /* 0x080fe20003f66270 */
[----:B------:R-:W-:Y:S01]  /*4200*/  HFMA2.MMA R182, -RZ, RZ, 0, 0 ;  /* 0x00000000ffb67435 */ /* 0x000fe200000001ff */
[-C--:B------:R-:W-:Y:S01]  /*4210*/  ISETP.GE.AND P5, PT, R110, R107.reuse, PT ;  /* 0x0000006b6e00720c */ /* 0x080fe20003fa6270 */
[----:B------:R-:W5:Y:S01]  /*4220*/  @!P4 LDG.E R160, desc[UR6][R6.64+0x700] ;  /* 0x0007000606a0c981 */ /* 0x000f62000c1e1900 */
[-C--:B------:R-:W-:Y:S01]  /*4230*/  ISETP.GE.AND P4, PT, R146, R107.reuse, PT ;  /* 0x0000006b9200720c */ /* 0x080fe20003f86270 */
[----:B------:R-:W-:Y:S01]  /*4240*/  HFMA2.MMA R127, -RZ, RZ, 0, 0 ;  /* 0x00000000ff7f7435 */ /* 0x000fe200000001ff */
[----:B------:R-:W-:Y:S01]  /*4250*/  ISETP.GE.AND P6, PT, R112, R107, PT ;  /* 0x0000006b7000720c */ /* 0x000fe20003fc6270 */
[----:B------:R-:W2:Y:S01]  /*4260*/  @!P1 LDG.E R10, desc[UR6][R6.64] ;  /* 0x00000006060a9981 */ /* 0x000ea2000c1e1900 */
[----:B------:R-:W-:-:S02]  /*4270*/  MOV R125, RZ ;  /* 0x000000ff007d7202 */ /* 0x000fc40000000f00 */
[----:B------:R-:W-:Y:S01]  /*4280*/  MOV R180, RZ ;  /* 0x000000ff00b47202 */ /* 0x000fe20000000f00 */
[----:B------:R-:W5:Y:S01]  /*4290*/  @!P2 LDG.E R182, desc[UR6][R6.64+0x800] ;  /* 0x0008000606b6a981 */ /* 0x000f62000c1e1900 */
[C---:B------:R-:W-:Y:S02]  /*42a0*/  IADD3 R120, R22.reuse, 0x260, RZ ;  /* 0x0000026016787810 */ /* 0x040fe40007ffe0ff */
[C---:B------:R-:W-:Y:S01]  /*42b0*/  IADD3 R122, R22.reuse, 0x280, RZ ;  /* 0x00000280167a7810 */ /* 0x040fe20007ffe0ff */
[----:B------:R-:W5:Y:S01]  /*42c0*/  @!P0 LDG.E R125, desc[UR6][R6.64+0x780] ;  /* 0x00078006067d8981 */ /* 0x000f62000c1e1900 */
[C---:B------:R-:W-:Y:S02]  /*42d0*/  IADD3 R124, R22.reuse, 0x2a0, RZ ;  /* 0x000002a0167c7810 */ /* 0x040fe40007ffe0ff */
[----:B------:R-:W-:Y:S01]  /*42e0*/  IADD3 R126, R22, 0x2c0, RZ ;  /* 0x000002c0167e7810 */ /* 0x000fe20007ffe0ff */
[----:B------:R-:W5:Y:S01]  /*42f0*/  @!P3 LDG.E R180, desc[UR6][R6.64+0x880] ;  /* 0x0008800606b4b981 */ /* 0x000f62000c1e1900 */
[----:B------:R-:W-:-:S02]  /*4300*/  ISETP.GE.AND P0, PT, R120, R107, PT ;  /* 0x0000006b7800720c */ /* 0x000fc40003f06270 */
[-C--:B------:R-:W-:Y:S01]  /*4310*/  ISETP.GE.AND P2, PT, R122, R107.reuse, PT ;  /* 0x0000006b7a00720c */ /* 0x080fe20003f46270 */
[----:B------:R-:W5:Y:S01]  /*4320*/  @!P5 LDG.E R13, desc[UR6][R6.64+0x180] ;  /* 0x00018006060dd981 */ /* 0x000f62000c1e1900 */
[-C--:B------:R-:W-:Y:S01]  /*4330*/  ISETP.GE.AND P3, PT, R124, R107.reuse, PT ;  /* 0x0000006b7c00720c */ /* 0x080fe20003f66270 */
[----:B------:R-:W-:Y:S01]  /*4340*/  HFMA2.MMA R131, -RZ, RZ, 0, 0 ;  /* 0x00000000ff837435 */ /* 0x000fe200000001ff */
[-C--:B------:R-:W-:Y:S01]  /*4350*/  ISETP.GE.AND P5, PT, R170, R107.reuse, PT ;  /* 0x0000006baa00720c */ /* 0x080fe20003fa6270 */
[----:B------:R-:W5:Y:S01]  /*4360*/  @!P4 LDG.E R127, desc[UR6][R6.64+0x900] ;  /* 0x00090006067fc981 */ /* 0x000f62000c1e1900 */
[----:B------:R-:W-:Y:S01]  /*4370*/  ISETP.GE.AND P4, PT, R126, R107, PT ;  /* 0x0000006b7e00720c */ /* 0x000fe20003f86270 */
[----:B------:R-:W-:Y:S02]  /*4380*/  HFMA2.MMA R133, -RZ, RZ, 0, 0 ;  /* 0x00000000ff857435 */ /* 0x000fe400000001ff */
[----:B------:R-:W5:Y:S01]  /*4390*/  @!P6 LDG.E R25, desc[UR6][R6.64+0x200] ;  /* 0x000200060619e981 */ /* 0x000f62000c1e1900 */
[----:B------:R-:W-:Y:S01]  /*43a0*/  MOV R184, RZ ;  /* 0x000000ff00b87202 */ /* 0x000fe20000000f00 */
[----:B------:R-:W-:Y:S01]  /*43b0*/  VIADD R142, R22, 0x300 ;  /* 0x00000300168e7836 */ /* 0x000fe20000000000 */
[----:B------:R-:W-:-:S02]  /*43c0*/  MOV R129, RZ ;  /* 0x000000ff00817202 */ /* 0x000fc40000000f00 */
[----:B------:R-:W-:Y:S02]  /*43d0*/  CS2R R118, SRZ ;  /* 0x0000000000767805 */ /* 0x000fe4000001ff00 */
[-C--:B------:R-:W-:Y:S01]  /*43e0*/  ISETP.GE.AND P6, PT, R168, R107.reuse, PT ;  /* 0x0000006ba800720c */ /* 0x080fe20003fc6270 */
[----:B------:R-:W5:Y:S01]  /*43f0*/  @!P2 LDG.E R131, desc[UR6][R6.64+0xa00] ;  /* 0x000a00060683a981 */ /* 0x000f62000c1e1900 */
[C---:B------:R-:W-:Y:S02]  /*4400*/  IADD3 R140, R22.reuse, 0x320, RZ ;  /* 0x00000320168c7810 */ /* 0x040fe40007ffe0ff */
[C---:B------:R-:W-:Y:S01]  /*4410*/  IADD3 R130, R22.reuse, 0x340, RZ ;  /* 0x0000034016827810 */ /* 0x040fe20007ffe0ff */
[----:B------:R-:W5:Y:S01]  /*4420*/  @!P0 LDG.E R184, desc[UR6][R6.64+0x980] ;  /* 0x0009800606b88981 */ /* 0x000f62000c1e1900 */
[----:B------:R-:W-:Y:S02]  /*4430*/  IADD3 R138, R22, 0x360, RZ ;  /* 0x00000360168a7810 */ /* 0x000fe40007ffe0ff */
[-C--:B------:R-:W-:Y:S01]  /*4440*/  ISETP.GE.AND P0, PT, R142, R107.reuse, PT ;  /* 0x0000006b8e00720c */ /* 0x080fe20003f06270 */
[----:B------:R-:W5:Y:S01]  /*4450*/  @!P3 LDG.E R129, desc[UR6][R6.64+0xa80] ;  /* 0x000a80060681b981 */ /* 0x000f62000c1e1900 */
[-C--:B------:R-:W-:Y:S01]  /*4460*/  ISETP.GE.AND P2, PT, R140, R107.reuse, PT ;  /* 0x0000006b8c00720c */ /* 0x080fe20003f46270 */
[----:B------:R-:W-:Y:S01]  /*4470*/  HFMA2.MMA R135, -RZ, RZ, 0, 0 ;  /* 0x00000000ff877435 */ /* 0x000fe200000001ff */
[----:B------:R-:W-:Y:S01]  /*4480*/  ISETP.GE.AND P3, PT, R130, R107, PT ;  /* 0x0000006b8200720c */ /* 0x000fe20003f66270 */
[----:B------:R-:W5:Y:S01]  /*4490*/  @!P5 LDG.E R118, desc[UR6][R6.64+0x480] ;  /* 0x000480060676d981 */ /* 0x000f62000c1e1900 */
[----:B------:R-:W-:-:S03]  /*44a0*/  IADD3 R144, R22, 0x2e0, RZ ;  /* 0x000002e016907810 */ /* 0x000fc60007ffe0ff */
[----:B------:R-:W5:Y:S01]  /*44b0*/  @!P4 LDG.E R133, desc[UR6][R6.64+0xb00] ;  /* 0x000b00060685c981 */ /* 0x000f62000c1e1900 */
[-C--:B------:R-:W-:Y:S01]  /*44c0*/  ISETP.GE.AND P4, PT, R138, R107.reuse, PT ;  /* 0x0000006b8a00720c */ /* 0x080fe20003f86270 */
[----:B------:R-:W-:Y:S01]  /*44d0*/  HFMA2.MMA R141, -RZ, RZ, 0, 0 ;  /* 0x00000000ff8d7435 */ /* 0x000fe200000001ff */
[----:B------:R-:W-:Y:S01]  /*44e0*/  MOV R188, RZ ;  /* 0x000000ff00bc7202 */ /* 0x000fe20000000f00 */
[----:B------:R-:W5:Y:S01]  /*44f0*/  @!P6 LDG.E R119, desc[UR6][R6.64+0x500] ;  /* 0x000500060677e981 */ /* 0x000f62000c1e1900 */
[----:B------:R-:W-:Y:S02]  /*4500*/  ISETP.GE.AND P5, PT, R144, R107, PT ;  /* 0x0000006b9000720c */ /* 0x000fe40003fa6270 */
[----:B------:R-:W-:Y:S01]  /*4510*/  MOV R139, RZ ;  /* 0x000000ff008b7202 */ /* 0x000fe20000000f00 */
[----:B------:R-:W5:Y:S01]  /*4520*/  @!P0 LDG.E R135, desc[UR6][R6.64+0xc00] ;  /* 0x000c000606878981 */ /* 0x000f62000c1e1900 */
[C---:B------:R-:W-:Y:S02]  /*4530*/  IADD3 R136, R22.reuse, 0x380, RZ ;  /* 0x0000038016887810 */ /* 0x040fe40007ffe0ff */
        /* <DEDUP_REMOVED lines=8> */
[----:B------:R-:W-:Y:S01]  /*45c0*/  MOV R186, RZ ;  /* 0x000000ff00ba7202 */ /* 0x000fe20000000f00 */
[----:B------:R-:W-:Y:S01]  /*45d0*/  HFMA2.MMA R145, -RZ, RZ, 0, 0 ;  /* 0x00000000ff917435 */ /* 0x000fe200000001ff */
[-C--:B------:R-:W-:Y:S02]  /*45e0*/  ISETP.GE.AND P3, PT, R128, R107.reuse, PT ;  /* 0x0000006b8000720c */ /* 0x080fe40003f66270 */
[----:B------:R-:W-:Y:S01]  /*45f0*/  ISETP.GE.AND P4, PT, R132, R107, PT ;  /* 0x0000006b8400720c */ /* 0x000fe20003f86270 */
[----:B------:R-:W-:Y:S01]  /*4600*/  HFMA2.MMA R176, -RZ, RZ, 0, 0 ;  /* 0x00000000ffb07435 */ /* 0x000fe200000001ff */
[----:B------:R-:W5:Y:S01]  /*4610*/  @!P5 LDG.E R186, desc[UR6][R6.64+0xb80] ;  /* 0x000b800606bad981 */ /* 0x000f62000c1e1900 */
[----:B------:R-:W-:-:S02]  /*4620*/  MOV R83, RZ ;  /* 0x000000ff00537202 */ /* 0x000fc40000000f00 */
[----:B------:R-:W-:Y:S02]  /*4630*/  MOV R178, RZ ;  /* 0x000000ff00b27202 */ /* 0x000fe40000000f00 */
[----:B------:R-:W5:Y:S04]  /*4640*/  @!P0 LDG.E R145, desc[UR6][R6.64+0xe00] ;  /* 0x000e000606918981 */ /* 0x000f68000c1e1900 */
[----:B------:R-:W5:Y:S04]  /*4650*/  @!P2 LDG.E R83, desc[UR6][R6.64+0xe80] ;  /* 0x000e80060653a981 */ /* 0x000f68000c1e1900 */
[----:B------:R-:W5:Y:S04]  /*4660*/  @!P3 LDG.E R176, desc[UR6][R6.64+0xf00] ;  /* 0x000f000606b0b981 */ /* 0x000f68000c1e1900 */
[----:B------:R0:W5:Y:S01]  /*4670*/  @!P4 LDG.E R178, desc[UR6][R6.64+0xf80] ;  /* 0x000f800606b2c981 */ /* 0x000162000c1e1900 */
[----:B------:R-:W1:Y:S01]  /*4680*/  S2UR UR5, SR_CgaCtaId ;  /* 0x00000000000579c3 */ /* 0x000e620000008800 */
[----:B------:R-:W-:-:S04]  /*4690*/  IMAD R190, R190, UR14, RZ ;  /* 0x0000000ebebe7c24 */ /* 0x000fc8000f8e02ff */
[----:B------:R-:W-:Y:S01]  /*46a0*/  IMAD R15, R109, UR15, R190 ;  /* 0x0000000f6d0f7c24 */ /* 0x000fe2000f8e02be */
[----:B------:R-:W-:Y:S01]  /*46b0*/  SHF.L.U32 R137, R28, 0x1, RZ ;  /* 0x000000011c897819 */ /* 0x000fe200000006ff */
[----:B------:R-:W-:-:S03]  /*46c0*/  UMOV UR4, 0x400 ;  /* 0x0000040000047882 */ /* 0x000fc60000000000 */
[-C--:B------:R-:W-:Y:S01]  /*46d0*/  ISETP.GE.AND P5, PT, R110, R137.reuse, PT ;  /* 0x000000896e00720c */ /* 0x080fe20003fa6270 */
[----:B-1----:R-:W-:Y:S01]  /*46e0*/  ULEA UR4, UR5, UR4, 0x18 ;  /* 0x0000000405047291 */ /* 0x002fe2000f8ec03f */
[-C--:B------:R-:W-:Y:S02]  /*46f0*/  ISETP.GE.AND P0, PT, R112, R137.reuse, PT ;  /* 0x000000897000720c */ /* 0x080fe40003f06270 */
[-C--:B------:R-:W-:Y:S02]  /*4700*/  ISETP.GE.AND P3, PT, R116, R137.reuse, PT ;  /* 0x000000897400720c */ /* 0x080fe40003f66270 */
[-C--:B------:R-:W-:Y:S02]  /*4710*/  ISETP.GE.AND P2, PT, R12, R137.reuse, PT ;  /* 0x000000890c00720c */ /* 0x080fe40003f46270 */
[----:B------:R-:W-:Y:S01]  /*4720*/  ISETP.GE.AND P6, PT, R14, R137, PT ;  /* 0x000000890e00720c */ /* 0x000fe20003fc6270 */
[----:B------:R-:W-:Y:S01]  /*4730*/  HFMA2.MMA R153, -RZ, RZ, 0, 0 ;  /* 0x00000000ff997435 */ /* 0x000fe200000001ff */
[----:B------:R-:W-:-:S02]  /*4740*/  MOV R151, RZ ;  /* 0x000000ff00977202 */ /* 0x000fc40000000f00 */
[----:B------:R-:W-:Y:S01]  /*4750*/  MOV R149, RZ ;  /* 0x000000ff00957202 */ /* 0x000fe20000000f00 */
[----:B----4-:R-:W-:-:S04]  /*4760*/  FMUL.FTZ R8, R5, R44 ;  /* 0x0000002c05087220 */ /* 0x010fc80000410000 */
[----:B------:R-:W-:Y:S01]  /*4770*/  FMUL.RZ R147, R8, 0.15915493667125701904 ;  /* 0x3e22f98308937820 */ /* 0x000fe2000040c000 */
[----:B------:R-:W-:-:S05]  /*4780*/  IMAD.WIDE.U32 R8, R109, UR14, R22 ;  /* 0x0000000e6d087c25 */ /* 0x000fca000f8e0016 */
[----:B0-----:R-:W-:Y:S01]  /*4790*/  IADD3 R7, R9, R15, RZ ;  /* 0x0000000f09077210 */ /* 0x001fe20007ffe0ff */
[----:B------:R-:W-:Y:S01]  /*47a0*/  FMUL.FTZ R15, R4, 1.4426950216293334961 ;  /* 0x3fb8aa3b040f7820 */ /* 0x000fe20000410000 */
[----:B------:R-:W-:Y:S01]  /*47b0*/  LEA R6, P4, R8, R31, 0x2 ;  /* 0x0000001f08067211 */ /* 0x000fe200078810ff */
[----:B------:R-:W-:-:S03]  /*47c0*/  FMUL.FTZ R4, R5, R46 ;  /* 0x0000002e05047220 */ /* 0x000fc60000410000 */
[----:B------:R-:W-:Y:S01]  /*47d0*/  LEA.HI.X R7, R8, R29, R7, 0x2, P4 ;  /* 0x0000001d08077211 */ /* 0x000fe200020f1407 */
[----:B------:R-:W-:Y:S01]  /*47e0*/  FMUL.RZ R110, R4, 0.15915493667125701904 ;  /* 0x3e22f983046e7820 */ /* 0x000fe2000040c000 */
[C---:B------:R-:W-:Y:S02]  /*47f0*/  IADD3 R8, R35.reuse, 0x220, RZ ;  /* 0x0000022023087810 */ /* 0x040fe40007ffe0ff */
[----:B------:R-:W-:Y:S01]  /*4800*/  IADD3 R4, R35, 0x200, RZ ;  /* 0x0000020023047810 */ /* 0x000fe20007ffe0ff */
[----:B------:R-:W-:Y:S01]  /*4810*/  FMUL.FTZ R9, R5, R48 ;  /* 0x0000003005097220 */ /* 0x000fe20000410000 */
[-C--:B------:R-:W-:Y:S02]  /*4820*/  LEA.HI.SX32 R8, R8, R35.reuse, 0x1b ;  /* 0x0000002308087211 */ /* 0x080fe400078fdaff */
[-C--:B------:R-:W-:Y:S01]  /*4830*/  LEA.HI.SX32 R4, R4, R35.reuse, 0x1b ;  /* 0x0000002304047211 */ /* 0x080fe200078fdaff */
[----:B--2---:R0:W-:Y:S04]  /*4840*/  STS [R27], R10 ;  /* 0x0000000a1b007388 */ /* 0x0041e80000000800 */
[----:B---3--:R1:W-:Y:S04]  /*4850*/  STS [R26+0x80], R11 ;  /* 0x0000800b1a007388 */ /* 0x0083e80000000800 */
[----:B------:R-:W-:Y:S01]  /*4860*/  STS [R77+0x100], R24 ;  /* 0x000100184d007388 */ /* 0x000fe20000000800 */
[----:B0-----:R-:W-:Y:S01]  /*4870*/  IADD3 R10, R35, 0x240, RZ ;  /* 0x00000240230a7810 */ /* 0x001fe20007ffe0ff */
[----:B------:R-:W-:Y:S03]  /*4880*/  MUFU.COS R27, R110 ;  /* 0x0000006e001b7308 */ /* 0x000fe60000000000 */
[----:B------:R-:W-:Y:S01]  /*4890*/  LEA.HI.SX32 R10, R10, R35, 0x1b ;  /* 0x000000230a0a7211 */ /* 0x000fe200078fdaff */
[----:B-----5:R-:W-:Y:S01]  /*48a0*/  STS [R76+0x180], R13 ;  /* 0x0001800d4c007388 */ /* 0x020fe20000000800 */
[----:B-1----:R-:W-:-:S03]  /*48b0*/  LEA R11, R4, UR4, 0x2 ;  /* 0x00000004040b7c11 */ /* 0x002fc6000f8e10ff */
[----:B------:R0:W-:Y:S01]  /*48c0*/  MUFU.SIN R26, R110 ;  /* 0x0000006e001a7308 */ /* 0x0001e20000000400 */
[----:B------:R-:W-:Y:S04]  /*48d0*/  STS [R82+0x200], R25 ;  /* 0x0002001952007388 */ /* 0x000fe80000000800 */
[----:B------:R1:W-:Y:S01]  /*48e0*/  STS [R81+0x280], R114 ;  /* 0x0002807251007388 */ /* 0x0003e20000000800 */
[----:B0-----:R-:W-:Y:S02]  /*48f0*/  LEA R110, R10, UR4, 0x2 ;  /* 0x000000040a6e7c11 */ /* 0x001fe4000f8e10ff */
[C---:B------:R-:W-:Y:S02]  /*4900*/  IADD3 R4, R35.reuse, 0x260, RZ ;  /* 0x0000026023047810 */ /* 0x040fe40007ffe0ff */
[----:B------:R-:W-:Y:S01]  /*4910*/  IADD3 R10, R35, 0x2a0, RZ ;  /* 0x000002a0230a7810 */ /* 0x000fe20007ffe0ff */
[----:B-1----:R-:W-:Y:S01]  /*4920*/  FMUL.RZ R81, R9, 0.15915493667125701904 ;  /* 0x3e22f98309517820 */ /* 0x002fe2000040c000 */
[----:B------:R-:W-:-:S02]  /*4930*/  LEA R9, R8, UR4, 0x2 ;  /* 0x0000000408097c11 */ /* 0x000fc4000f8e10ff */
[C---:B------:R-:W-:Y:S01]  /*4940*/  IADD3 R8, R35.reuse, 0x280, RZ ;  /* 0x0000028023087810 */ /* 0x040fe20007ffe0ff */
[----:B------:R0:W-:Y:S01]  /*4950*/  STS [R86+0x300], R115 ;  /* 0x0003007356007388 */ /* 0x0001e20000000800 */
[C---:B------:R-:W-:Y:S02]  /*4960*/  IADD3 R24, R35.reuse, 0x2c0, RZ ;  /* 0x000002c023187810 */ /* 0x040fe40007ffe0ff */
[-C--:B------:R-:W-:Y:S01]  /*4970*/  LEA.HI.SX32 R8, R8, R35.reuse, 0x1b ;  /* 0x0000002308087211 */ /* 0x080fe200078fdaff */
[----:B------:R-:W-:Y:S01]  /*4980*/  STS [R90+0x380], R113 ;  /* 0x000380715a007388 */ /* 0x000fe20000000800 */
[-C--:B------:R-:W-:Y:S02]  /*4990*/  LEA.HI.SX32 R4, R4, R35.reuse, 0x1b ;  /* 0x0000002304047211 */ /* 0x080fe400078fdaff */
[----:B------:R-:W-:Y:S01]  /*49a0*/  LEA.HI.SX32 R10, R10, R35, 0x1b ;  /* 0x000000230a0a7211 */ /* 0x000fe200078fdaff */
[----:B------:R-:W-:Y:S01]  /*49b0*/  STS [R88+0x400], R117 ;  /* 0x0004007558007388 */ /* 0x000fe20000000800 */
[----:B------:R-:W-:Y:S01]  /*49c0*/  IADD3 R82, R35, 0x2e0, RZ ;  /* 0x000002e023527810 */ /* 0x000fe20007ffe0ff */
[----:B------:R-:W-:Y:S01]  /*49d0*/  FMUL.FTZ R25, R5, R50 ;  /* 0x0000003205197220 */ /* 0x000fe20000410000 */
[----:B------:R-:W-:Y:S01]  /*49e0*/  LEA R112, R8, UR4, 0x2 ;  /* 0x0000000408707c11 */ /* 0x000fe2000f8e10ff */
[----:B------:R1:W-:Y:S01]  /*49f0*/  STS [R89+0x480], R118 ;  /* 0x0004807659007388 */ /* 0x0003e20000000800 */
[----:B0-----:R-:W-:Y:S01]  /*4a00*/  LEA R115, R4, UR4, 0x2 ;  /* 0x0000000404737c11 */ /* 0x001fe2000f8e10ff */
[----:B------:R-:W-:Y:S01]  /*4a10*/  MUFU.SIN R77, R81 ;  /* 0x00000051004d7308 */ /* 0x000fe20000000400 */
[----:B------:R-:W-:-:S02]  /*4a20*/  IADD3 R8, R35, 0x320, RZ ;  /* 0x0000032023087810 */ /* 0x000fc40007ffe0ff */
[-C--:B------:R-:W-:Y:S02]  /*4a30*/  LEA.HI.SX32 R13, R82, R35.reuse, 0x1b ;  /* 0x00000023520d7211 */ /* 0x080fe400078fdaff */
[C---:B------:R-:W-:Y:S02]  /*4a40*/  IADD3 R4, R35.reuse, 0x300, RZ ;  /* 0x0000030023047810 */ /* 0x040fe40007ffe0ff */
[-C--:B-1----:R-:W-:Y:S01]  /*4a50*/  LEA.HI.SX32 R118, R24, R35.reuse, 0x1b ;  /* 0x0000002318767211 */ /* 0x082fe200078fdaff */
[----:B------:R0:W-:Y:S01]  /*4a60*/  MUFU.COS R90, R81 ;  /* 0x00000051005a7308 */ /* 0x0001e20000000000 */
[----:B------:R-:W-:Y:S02]  /*4a70*/  LEA R24, R10, UR4, 0x2 ;  /* 0x000000040a187c11 */ /* 0x000fe4000f8e10ff */
[C---:B------:R-:W-:Y:S02]  /*4a80*/  IADD3 R10, R35.reuse, 0x340, RZ ;  /* 0x00000340230a7810 */ /* 0x040fe40007ffe0ff */
[----:B------:R-:W-:Y:S01]  /*4a90*/  IADD3 R82, R35, 0x360, RZ ;  /* 0x0000036023527810 */ /* 0x000fe20007ffe0ff */
[----:B------:R-:W-:Y:S01]  /*4aa0*/  STS [R96+0x500], R119 ;  /* 0x0005007760007388 */ /* 0x000fe20000000800 */
[-C--:B------:R-:W-:Y:S01]  /*4ab0*/  LEA.HI.SX32 R8, R8, R35.reuse, 0x1b ;  /* 0x0000002308087211 */ /* 0x080fe200078fdaff */
[----:B0-----:R-:W-:Y:S01]  /*4ac0*/  FMUL.RZ R81, R25, 0.15915493667125701904 ;  /* 0x3e22f98319517820 */ /* 0x001fe2000040c000 */
[----:B------:R-:W-:Y:S01]  /*4ad0*/  FMUL.FTZ R25, R5, R52 ;  /* 0x0000003405197220 */ /* 0x000fe20000410000 */
[-C--:B------:R-:W-:Y:S01]  /*4ae0*/  LEA.HI.SX32 R4, R4, R35.reuse, 0x1b ;  /* 0x0000002304047211 */ /* 0x080fe200078fdaff */
[----:B------:R-:W-:Y:S01]  /*4af0*/  STS [R95+0x580], R156 ;  /* 0x0005809c5f007388 */ /* 0x000fe20000000800 */
[-C--:B------:R-:W-:Y:S01]  /*4b00*/  LEA.HI.SX32 R10, R10, R35.reuse, 0x1b ;  /* 0x000000230a0a7211 */ /* 0x080fe200078fdaff */
[----:B------:R-:W-:Y:S01]  /*4b10*/  FMUL.RZ R89, R25, 0.15915493667125701904 ;  /* 0x3e22f98319597820 */ /* 0x000fe2000040c000 */
[----:B------:R-:W-:Y:S01]  /*4b20*/  LEA.HI.SX32 R82, R82, R35, 0x1b ;  /* 0x0000002352527211 */ /* 0x000fe200078fdaff */
[----:B------:R-:W-:Y:S01]  /*4b30*/  STS [R98+0x600], R123 ;  /* 0x0006007b62007388 */ /* 0x000fe20000000800 */
[----:B------:R-:W-:-:S02]  /*4b40*/  LEA R25, R8, UR4, 0x2 ;  /* 0x0000000408197c11 */ /* 0x000fc4000f8e10ff */
[----:B------:R-:W-:Y:S01]  /*4b50*/  LEA R116, R4, UR4, 0x2 ;  /* 0x0000000404747c11 */ /* 0x000fe2000f8e10ff */
[----:B------:R-:W-:Y:S01]  /*4b60*/  STS [R102+0x680], R121 ;  /* 0x0006807966007388 */ /* 0x000fe20000000800 */
[----:B------:R-:W-:Y:S02]  /*4b70*/  LEA R8, R10, UR4, 0x2 ;  /* 0x000000040a087c11 */ /* 0x000fe4000f8e10ff */
[----:B------:R-:W-:Y:S01]  /*4b80*/  LEA R4, R82, UR4, 0x2 ;  /* 0x0000000452047c11 */ /* 0x000fe2000f8e10ff */
[----:B------:R-:W-:Y:S01]  /*4b90*/  STS [R101+0x700], R160 ;  /* 0x000700a065007388 */ /* 0x000fe20000000800 */
[C---:B------:R-:W-:Y:S02]  /*4ba0*/  IADD3 R10, R35.reuse, 0x380, RZ ;  /* 0x00000380230a7810 */ /* 0x040fe40007ffe0ff */
[----:B------:R-:W-:Y:S01]  /*4bb0*/  IADD3 R82, R35, 0x3a0, RZ ;  /* 0x000003a023527810 */ /* 0x000fe20007ffe0ff */
[----:B------:R-:W-:Y:S01]  /*4bc0*/  STS [R104+0x780], R125 ;  /* 0x0007807d68007388 */ /* 0x000fe20000000800 */
[----:B------:R-:W-:-:S02]  /*4bd0*/  LEA R118, R118, UR4, 0x2 ;  /* 0x0000000476767c11 */ /* 0x000fc4000f8e10ff */
[----:B------:R-:W-:Y:S01]  /*4be0*/  IADD3 R86, R35, 0x3c0, RZ ;  /* 0x000003c023567810 */ /* 0x000fe20007ffe0ff */
[----:B------:R-:W-:Y:S01]  /*4bf0*/  STS [R11+0x800], R182 ;  /* 0x000800b60b007388 */ /* 0x000fe20000000800 */
[----:B------:R-:W-:Y:S02]  /*4c00*/  LEA R13, R13, UR4, 0x2 ;  /* 0x000000040d0d7c11 */ /* 0x000fe4000f8e10ff */
[----:B------:R-:W-:Y:S01]  /*4c10*/  IADD3 R88, R35, 0x3e0, RZ ;  /* 0x000003e023587810 */ /* 0x000fe20007ffe0ff */
[----:B------:R-:W-:Y:S01]  /*4c20*/  STS [R9+0x880], R180 ;  /* 0x000880b409007388 */ /* 0x000fe20000000800 */
[----:B------:R-:W-:-:S03]  /*4c30*/  LEA.HI.SX32 R10, R10, R35, 0x1b ;  /* 0x000000230a0a7211 */ /* 0x000fc600078fdaff */
[----:B------:R-:W-:Y:S01]  /*4c40*/  STS [R110+0x900], R127 ;  /* 0x0009007f6e007388 */ /* 0x000fe20000000800 */
[----:B------:R-:W-:-:S03]  /*4c50*/  LEA.HI.SX32 R82, R82, R35, 0x1b ;  /* 0x0000002352527211 */ /* 0x000fc600078fdaff */
[----:B------:R-:W-:Y:S01]  /*4c60*/  STS [R115+0x980], R184 ;  /* 0x000980b873007388 */ /* 0x000fe20000000800 */
[----:B------:R-:W-:-:S03]  /*4c70*/  LEA.HI.SX32 R86, R86, R35, 0x1b ;  /* 0x0000002356567211 */ /* 0x000fc600078fdaff */
[----:B------:R-:W-:Y:S01]  /*4c80*/  STS [R112+0xa00], R131 ;  /* 0x000a008370007388 */ /* 0x000fe20000000800 */
[----:B------:R-:W-:-:S03]  /*4c90*/  LEA.HI.SX32 R88, R88, R35, 0x1b ;  /* 0x0000002358587211 */ /* 0x000fc600078fdaff */
[----:B------:R0:W-:Y:S01]  /*4ca0*/  STS [R24+0xa80], R129 ;  /* 0x000a808118007388 */ /* 0x0001e20000000800 */
[----:B------:R-:W-:-:S03]  /*4cb0*/  LEA R10, R10, UR4, 0x2 ;  /* 0x000000040a0a7c11 */ /* 0x000fc6000f8e10ff */
[----:B------:R-:W-:Y:S01]  /*4cc0*/  STS [R118+0xb00], R133 ;  /* 0x000b008576007388 */ /* 0x000fe20000000800 */
[----:B------:R-:W-:-:S03]  /*4cd0*/  LEA R114, R82, UR4, 0x2 ;  /* 0x0000000452727c11 */ /* 0x000fc6000f8e10ff */
[----:B------:R-:W-:Y:S01]  /*4ce0*/  STS [R13+0xb80], R186 ;  /* 0x000b80ba0d007388 */ /* 0x000fe20000000800 */
[----:B------:R-:W-:Y:S02]  /*4cf0*/  LEA R117, R86, UR4, 0x2 ;  /* 0x0000000456757c11 */ /* 0x000fe4000f8e10ff */
[----:B------:R-:W-:Y:S01]  /*4d00*/  ISETP.GE.AND P4, PT, R22, R137, PT ;  /* 0x000000891600720c */ /* 0x000fe20003f86270 */
[----:B------:R-:W-:Y:S01]  /*4d10*/  STS [R116+0xc00], R135 ;  /* 0x000c008774007388 */ /* 0x000fe20000000800 */
[----:B------:R-:W-:-:S03]  /*4d20*/  LEA R113, R88, UR4, 0x2 ;  /* 0x0000000458717c11 */ /* 0x000fc6000f8e10ff */
[----:B------:R-:W-:Y:S01]  /*4d30*/  STS [R25+0xc80], R188 ;  /* 0x000c80bc19007388 */ /* 0x000fe20000000800 */
[----:B0-----:R-:W-:Y:S01]  /*4d40*/  MOV R129, RZ ;  /* 0x000000ff00817202 */ /* 0x001fe20000000f00 */
[----:B------:R-:W-:Y:S02]  /*4d50*/  HFMA2.MMA R86, -RZ, RZ, 0, 0 ;  /* 0x00000000ff567435 */ /* 0x000fe400000001ff */
[----:B------:R-:W-:Y:S04]  /*4d60*/  STS [R8+0xd00], R141 ;  /* 0x000d008d08007388 */ /* 0x000fe80000000800 */
[----:B------:R-:W-:Y:S01]  /*4d70*/  STS [R4+0xd80], R139 ;  /* 0x000d808b04007388 */ /* 0x000fe20000000800 */
[----:B------:R-:W-:-:S03]  /*4d80*/  HFMA2.MMA R82, -RZ, RZ, 0, 0 ;  /* 0x00000000ff527435 */ /* 0x000fc600000001ff */
[----:B------:R-:W-:Y:S04]  /*4d90*/  STS [R10+0xe00], R145 ;  /* 0x000e00910a007388 */ /* 0x000fe80000000800 */
[----:B------:R0:W-:Y:S01]  /*4da0*/  STS [R114+0xe80], R83 ;  /* 0x000e805372007388 */ /* 0x0001e20000000800 */
[----:B------:R-:W-:Y:S03]  /*4db0*/  MUFU.SIN R102, R81 ;  /* 0x0000005100667308 */ /* 0x000fe60000000400 */
[----:B------:R-:W-:Y:S04]  /*4dc0*/  STS [R117+0xf00], R176 ;  /* 0x000f00b075007388 */ /* 0x000fe80000000800 */
[----:B------:R-:W-:Y:S01]  /*4dd0*/  STS [R113+0xf80], R178 ;  /* 0x000f80b271007388 */ /* 0x000fe20000000800 */
[----:B------:R-:W-:Y:S01]  /*4de0*/  NOP ;  /* 0x0000000000007918 */ /* 0x000fe20000000000 */
[----:B------:R1:W-:Y:S02]  /*4df0*/  MUFU.COS R155, R81 ;  /* 0x00000051009b7308 */ /* 0x0003e40000000000 */
[----:B------:R-:W2:Y:S01]  /*4e00*/  @!P2 LDG.E R129, desc[UR6][R6.64+0x80] ;  /* 0x000080060681a981 */ /* 0x000ea2000c1e1900 */
[----:B------:R-:W-:Y:S01]  /*4e10*/  ISETP.GE.AND P2, PT, R174, R137, PT ;  /* 0x00000089ae00720c */ /* 0x000fe20003f46270 */
[----:B------:R-:W-:-:S02]  /*4e20*/  FMUL.FTZ R95, R15, R54 ;  /* 0x000000360f5f7220 */ /* 0x000fc40000410000 */
[----:B------:R-:W3:Y:S01]  /*4e30*/  @!P4 LDG.E R86, desc[UR6][R6.64] ;  /* 0x000000060656c981 */ /* 0x000ee2000c1e1900 */
[----:B-1----:R-:W-:Y:S01]  /*4e40*/  FMUL.FTZ R81, R5, R54 ;  /* 0x0000003605517220 */ /* 0x002fe20000410000 */
[----:B------:R-:W-:Y:S01]  /*4e50*/  MUFU.SIN R159, R89 ;  /* 0x00000059009f7308 */ /* 0x000fe20000000400 */
[-C--:B------:R-:W-:Y:S01]  /*4e60*/  ISETP.GE.AND P4, PT, R166, R137.reuse, PT ;  /* 0x00000089a600720c */ /* 0x080fe20003f86270 */
[----:B------:R-:W4:Y:S01]  /*4e70*/  @!P6 LDG.E R82, desc[UR6][R6.64+0x100] ;  /* 0x000100060652e981 */ /* 0x000f22000c1e1900 */
[----:B------:R-:W-:-:S05]  /*4e80*/  ISETP.GE.AND P6, PT, R170, R137, PT ;  /* 0x00000089aa00720c */ /* 0x000fca0003fc6270 */
[----:B------:R1:W-:Y:S01]  /*4e90*/  MUFU.COS R160, R89 ;  /* 0x0000005900a07308 */ /* 0x0003e20000000000 */
[----:B0-----:R-:W-:Y:S01]  /*4ea0*/  FMUL.FTZ R83, R5, R56 ;  /* 0x0000003805537220 */ /* 0x001fe20000410000 */
[----:B-1----:R-:W-:Y:S01]  /*4eb0*/  FMUL.RZ R89, R81, 0.15915493667125701904 ;  /* 0x3e22f98351597820 */ /* 0x002fe2000040c000 */
[----:B------:R-:W-:-:S05]  /*4ec0*/  IMAD.MOV.U32 R81, RZ, RZ, RZ ;  /* 0x000000ffff517224 */ /* 0x000fca00078e00ff */
[----:B------:R0:W-:Y:S01]  /*4ed0*/  MUFU.EX2 R166, R95 ;  /* 0x0000005f00a67308 */ /* 0x0001e20000000800 */
[----:B------:R-:W-:Y:S01]  /*4ee0*/  HFMA2.MMA R125, -RZ, RZ, 0, 0 ;  /* 0x00000000ff7d7435 */ /* 0x000fe200000001ff */
[----:B------:R-:W5:Y:S01]  /*4ef0*/  @!P5 LDG.E R81, desc[UR6][R6.64+0x180] ;  /* 0x000180060651d981 */ /* 0x000f62000c1e1900 */
[----:B0-----:R-:W-:-:S05]  /*4f00*/  MOV R95, RZ ;  /* 0x000000ff005f7202 */ /* 0x001fca0000000f00 */
[----:B------:R-:W-:Y:S01]  /*4f10*/  MUFU.SIN R163, R89 ;  /* 0x0000005900a37308 */ /* 0x000fe20000000400 */
[-C--:B------:R-:W-:Y:S01]  /*4f20*/  ISETP.GE.AND P5, PT, R172, R137.reuse, PT ;  /* 0x00000089ac00720c */ /* 0x080fe20003fa6270 */
[----:B------:R-:W-:Y:S01]  /*4f30*/  HFMA2.MMA R101, -RZ, RZ, 0, 0 ;  /* 0x00000000ff657435 */ /* 0x000fe200000001ff */
[----:B------:R-:W-:Y:S01]  /*4f40*/  MOV R96, RZ ;  /* 0x000000ff00607202 */ /* 0x000fe20000000f00 */
[----:B------:R-:W-:Y:S01]  /*4f50*/  FMUL.RZ R104, R83, 0.15915493667125701904 ;  /* 0x3e22f98353687820 */ /* 0x000fe2000040c000 */
[----:B------:R-:W5:Y:S01]  /*4f60*/  @!P2 LDG.E R95, desc[UR6][R6.64+0x380] ;  /* 0x00038006065fa981 */ /* 0x000f62000c1e1900 */
[----:B------:R-:W-:Y:S02]  /*4f70*/  ISETP.GE.AND P2, PT, R164, R137, PT ;  /* 0x00000089a400720c */ /* 0x000fe40003f46270 */
[----:B------:R0:W-:Y:S01]  /*4f80*/  MUFU.COS R165, R89 ;  /* 0x0000005900a57308 */ /* 0x0001e20000000000 */
[----:B------:R-:W-:Y:S01]  /*4f90*/  FMUL.FTZ R83, R5, R58 ;  /* 0x0000003a05537220 */ /* 0x000fe20000410000 */
[----:B------:R-:W-:Y:S01]  /*4fa0*/  HFMA2.MMA R127, -RZ, RZ, 0, 0 ;  /* 0x00000000ff7f7435 */ /* 0x000fe200000001ff */
[----:B------:R-:W5:Y:S01]  /*4fb0*/  @!P6 LDG.E R96, desc[UR6][R6.64+0x480] ;  /* 0x000480060660e981 */ /* 0x000f62000c1e1900 */
[----:B------:R-:W-:-:S03]  /*4fc0*/  HFMA2.MMA R123, -RZ, RZ, 0, 0 ;  /* 0x00000000ff7b7435 */ /* 0x000fc600000001ff */
[----:B------:R-:W5:Y:S01]  /*4fd0*/  @!P4 LDG.E R125, desc[UR6][R6.64+0x300] ;  /* 0x00030006067dc981 */ /* 0x000f62000c1e1900 */
[----:B0-----:R-:W-:Y:S01]  /*4fe0*/  CS2R R88, SRZ ;  /* 0x0000000000587805 */ /* 0x001fe2000001ff00 */
[----:B------:R-:W-:Y:S01]  /*4ff0*/  FMUL.RZ R131, R83, 0.15915493667125701904 ;  /* 0x3e22f98353837820 */ /* 0x000fe2000040c000 */
[-C--:B------:R-:W-:Y:S01]  /*5000*/  ISETP.GE.AND P6, PT, R154, R137.reuse, PT ;  /* 0x000000899a00720c */ /* 0x080fe20003fc6270 */
[----:B------:R-:W-:Y:S01]  /*5010*/  FMUL.FTZ R83, R5, R60 ;  /* 0x0000003c05537220 */ /* 0x000fe20000410000 */
[----:B------:R-:W5:Y:S04]  /*5020*/  @!P5 LDG.E R101, desc[UR6][R6.64+0x400] ;  /* 0x000400060665d981 */ /* 0x000f68000c1e1900 */
[----:B------:R-:W5:Y:S01]  /*5030*/  @!P3 LDG.E R88, desc[UR6][R6.64+0x280] ;  /* 0x000280060658b981 */ /* 0x000f62000c1e1900 */
[----:B------:R-:W-:-:S03]  /*5040*/  ISETP.GE.AND P3, PT, R168, R137, PT ;  /* 0x00000089a800720c */ /* 0x000fc60003f66270 */
[----:B------:R-:W5:Y:S01]  /*5050*/  @!P0 LDG.E R89, desc[UR6][R6.64+0x200] ;  /* 0x0002000606598981 */ /* 0x000f62000c1e1900 */
[-C--:B------:R-:W-:Y:S01]  /*5060*/  ISETP.GE.AND P0, PT, R162, R137.reuse, PT ;  /* 0x00000089a200720c */ /* 0x080fe20003f06270 */
[----:B------:R-:W-:Y:S01]  /*5070*/  MUFU.SIN R167, R104 ;  /* 0x0000006800a77308 */ /* 0x000fe20000000400 */
[-C--:B------:R-:W-:Y:S01]  /*5080*/  ISETP.GE.AND P4, PT, R158, R137.reuse, PT ;  /* 0x000000899e00720c */ /* 0x080fe20003f86270 */
[----:B------:R-:W5:Y:S01]  /*5090*/  @!P2 LDG.E R127, desc[UR6][R6.64+0x600] ;  /* 0x00060006067fa981 */ /* 0x000f62000c1e1900 */
[-C--:B------:R-:W-:Y:S01]  /*50a0*/  ISETP.GE.AND P5, PT, R152, R137.reuse, PT ;  /* 0x000000899800720c */ /* 0x080fe20003fa6270 */
[----:B------:R-:W-:Y:S01]  /*50b0*/  FMUL.RZ R139, R83, 0.15915493667125701904 ;  /* 0x3e22f983538b7820 */ /* 0x000fe2000040c000 */
[----:B------:R-:W-:Y:S01]  /*50c0*/  ISETP.GE.AND P2, PT, R120, R137, PT ;  /* 0x000000897800720c */ /* 0x000fe20003f46270 */
[----:B------:R-:W0:Y:S02]  /*50d0*/  S2R R83, SR_TID.X ;  /* 0x0000000000537919 */ /* 0x000e240000002100 */
[----:B------:R1:W-:Y:S01]  /*50e0*/  MUFU.COS R168, R104 ;  /* 0x0000006800a87308 */ /* 0x0003e20000000000 */
[----:B------:R-:W-:-:S02]  /*50f0*/  CS2R R120, SRZ ;  /* 0x0000000000787805 */ /* 0x000fc4000001ff00 */
[----:B------:R-:W-:Y:S01]  /*5100*/  MOV R119, RZ ;  /* 0x000000ff00777202 */ /* 0x000fe20000000f00 */
[----:B------:R-:W5:Y:S01]  /*5110*/  @!P3 LDG.E R123, desc[UR6][R6.64+0x500] ;  /* 0x00050006067bb981 */ /* 0x000f62000c1e1900 */
[----:B-1----:R-:W-:-:S03]  /*5120*/  MOV R104, RZ ;  /* 0x000000ff00687202 */ /* 0x002fc60000000f00 */
[----:B------:R-:W5:Y:S01]  /*5130*/  @!P6 LDG.E R120, desc[UR6][R6.64+0x700] ;  /* 0x000700060678e981 */ /* 0x000f62000c1e1900 */
[----:B------:R-:W-:-:S03]  /*5140*/  ISETP.GE.AND P3, PT, R148, R137, PT ;  /* 0x000000899400720c */ /* 0x000fc60003f66270 */
[----:B------:R-:W5:Y:S01]  /*5150*/  @!P4 LDG.E R119, desc[UR6][R6.64+0x680] ;  /* 0x000680060677c981 */ /* 0x000f62000c1e1900 */
[----:B------:R-:W-:-:S03]  /*5160*/  ISETP.GE.AND P6, PT, R124, R137, PT ;  /* 0x000000897c00720c */ /* 0x000fc60003fc6270 */
[----:B------:R-:W5:Y:S01]  /*5170*/  @!P0 LDG.E R104, desc[UR6][R6.64+0x580] ;  /* 0x0005800606688981 */ /* 0x000f62000c1e1900 */
[-C--:B------:R-:W-:Y:S01]  /*5180*/  ISETP.GE.AND P0, PT, R150, R137.reuse, PT ;  /* 0x000000899600720c */ /* 0x080fe20003f06270 */
[----:B------:R-:W-:Y:S01]  /*5190*/  HFMA2.MMA R124, -RZ, RZ, 0, 0 ;  /* 0x00000000ff7c7435 */ /* 0x000fe200000001ff */
[-C--:B------:R-:W-:Y:S01]  /*51a0*/  ISETP.GE.AND P4, PT, R146, R137.reuse, PT ;  /* 0x000000899200720c */ /* 0x080fe20003f86270 */
[----:B------:R-:W5:Y:S01]  /*51b0*/  @!P5 LDG.E R121, desc[UR6][R6.64+0x780] ;  /* 0x000780060679d981 */ /* 0x000f62000c1e1900 */
[----:B------:R-:W-:Y:S01]  /*51c0*/  ISETP.GE.AND P5, PT, R122, R137, PT ;  /* 0x000000897a00720c */ /* 0x000fe20003fa6270 */
[----:B------:R-:W-:Y:S01]  /*51d0*/  MUFU.SIN R171, R131 ;  /* 0x0000008300ab7308 */ /* 0x000fe20000000400 */
[----:B------:R-:W-:Y:S01]  /*51e0*/  MOV R122, RZ ;  /* 0x000000ff007a7202 */ /* 0x000fe20000000f00 */
[----:B------:R-:W-:Y:S01]  /*51f0*/  HFMA2.MMA R135, -RZ, RZ, 0, 0 ;  /* 0x00000000ff877435 */ /* 0x000fe200000001ff */
[----:B------:R-:W-:-:S04]  /*5200*/  MOV R133, RZ ;  /* 0x000000ff00857202 */ /* 0x000fc80000000f00 */
[----:B------:R-:W5:Y:S01]  /*5210*/  @!P3 LDG.E R122, desc[UR6][R6.64+0x880] ;  /* 0x00088006067ab981 */ /* 0x000f62000c1e1900 */
[----:B------:R1:W-:Y:S01]  /*5220*/  MUFU.COS R172, R131 ;  /* 0x0000008300ac7308 */ /* 0x0003e20000000000 */
[-C--:B------:R-:W-:Y:S02]  /*5230*/  ISETP.GE.AND P3, PT, R126, R137.reuse, PT ;  /* 0x000000897e00720c */ /* 0x080fe40003f66270 */
[----:B------:R-:W5:Y:S01]  /*5240*/  @!P0 LDG.E R124, desc[UR6][R6.64+0x800] ;  /* 0x00080006067c8981 */ /* 0x000f62000c1e1900 */
[----:B------:R-:W-:-:S03]  /*5250*/  ISETP.GE.AND P0, PT, R144, R137, PT ;  /* 0x000000899000720c */ /* 0x000fc60003f06270 */
[----:B------:R-:W5:Y:S01]  /*5260*/  @!P6 LDG.E R133, desc[UR6][R6.64+0xa80] ;  /* 0x000a80060685e981 */ /* 0x000f62000c1e1900 */
[----:B-1----:R-:W-:Y:S01]  /*5270*/  HFMA2.MMA R131, -RZ, RZ, 0, 0 ;  /* 0x00000000ff837435 */ /* 0x002fe200000001ff */
[----:B------:R-:W-:Y:S02]  /*5280*/  MUFU.SIN R175, R139 ;  /* 0x0000008b00af7308 */ /* 0x000fe40000000400 */
[----:B------:R-:W5:Y:S01]  /*5290*/  @!P5 LDG.E R135, desc[UR6][R6.64+0xa00] ;  /* 0x000a00060687d981 */ /* 0x000f62000c1e1900 */
[-C--:B------:R-:W-:Y:S02]  /*52a0*/  ISETP.GE.AND P6, PT, R130, R137.reuse, PT ;  /* 0x000000898200720c */ /* 0x080fe40003fc6270 */
[-C--:B------:R-:W-:Y:S02]  /*52b0*/  ISETP.GE.AND P5, PT, R138, R137.reuse, PT ;  /* 0x000000898a00720c */ /* 0x080fe40003fa6270 */
[----:B------:R-:W-:Y:S01]  /*52c0*/  MOV R130, RZ ;  /* 0x000000ff00827202 */ /* 0x000fe20000000f00 */
[----:B------:R1:W-:Y:S01]  /*52d0*/  MUFU.COS R177, R139 ;  /* 0x0000008b00b17308 */ /* 0x0003e20000000000 */
[----:B------:R-:W5:Y:S01]  /*52e0*/  @!P4 LDG.E R131, desc[UR6][R6.64+0x900] ;  /* 0x000900060683c981 */ /* 0x000f62000c1e1900 */
[----:B------:R-:W-:Y:S01]  /*52f0*/  ISETP.GE.AND P4, PT, R140, R137, PT ;  /* 0x000000898c00720c */ /* 0x000fe20003f86270 */
[----:B------:R-:W-:Y:S01]  /*5300*/  FMUL.FTZ R76, R15, R46 ;  /* 0x0000002e0f4c7220 */ /* 0x000fe20000410000 */
[----:B0-----:R-:W-:Y:S01]  /*5310*/  SHF.L.U32 R185, R83, 0x4, RZ ;  /* 0x0000000453b97819 */ /* 0x001fe200000006ff */
[----:B------:R-:W5:Y:S01]  /*5320*/  @!P0 LDG.E R130, desc[UR6][R6.64+0xb80] ;  /* 0x000b800606828981 */ /* 0x000f62000c1e1900 */
[----:B-1----:R-:W-:-:S02]  /*5330*/  CS2R R138, SRZ ;  /* 0x00000000008a7805 */ /* 0x002fc4000001ff00 */
[-C--:B------:R-:W-:Y:S01]  /*5340*/  ISETP.GE.AND P0, PT, R136, R137.reuse, PT ;  /* 0x000000898800720c */ /* 0x080fe20003f06270 */
[----:B------:R-:W-:Y:S01]  /*5350*/  MUFU.SIN R12, R147 ;  /* 0x00000093000c7308 */ /* 0x000fe20000000400 */
[----:B------:R-:W-:Y:S01]  /*5360*/  SHF.L.U32 R136, R35, 0x5, RZ ;  /* 0x0000000523887819 */ /* 0x000fe200000006ff */
[----:B------:R-:W5:Y:S04]  /*5370*/  @!P5 LDG.E R151, desc[UR6][R6.64+0xd80] ;  /* 0x000d80060697d981 */ /* 0x000f68000c1e1900 */
[----:B------:R-:W5:Y:S01]  /*5380*/  @!P3 LDG.E R139, desc[UR6][R6.64+0xb00] ;  /* 0x000b0006068bb981 */ /* 0x000f62000c1e1900 */
[----:B------:R-:W-:Y:S01]  /*5390*/  ISETP.GE.AND P3, PT, R134, R137, PT ;  /* 0x000000898600720c */ /* 0x000fe20003f66270 */
[----:B------:R0:W-:Y:S01]  /*53a0*/  MUFU.COS R14, R147 ;  /* 0x00000093000e7308 */ /* 0x0001e20000000000 */
[----:B------:R-:W-:Y:S01]  /*53b0*/  IADD3 R157, R185, 0x2, RZ ;  /* 0x00000002b99d7810 */ /* 0x000fe20007ffe0ff */
[----:B------:R-:W5:Y:S01]  /*53c0*/  @!P4 LDG.E R138, desc[UR6][R6.64+0xc80] ;  /* 0x000c8006068ac981 */ /* 0x000f62000c1e1900 */
[----:B------:R-:W-:Y:S01]  /*53d0*/  LEA.HI.SX32 R136, R136, R136, 0x1b ;  /* 0x0000008888887211 */ /* 0x000fe200078fdaff */
[----:B------:R-:W-:-:S02]  /*53e0*/  HFMA2.MMA R144, -RZ, RZ, 0, 0 ;  /* 0x00000000ff907435 */ /* 0x000fc400000001ff */
[----:B------:R-:W5:Y:S02]  /*53f0*/  @!P6 LDG.E R153, desc[UR6][R6.64+0xd00] ;  /* 0x000d00060699e981 */ /* 0x000f64000c1e1900 */
[----:B------:R-:W1:Y:S01]  /*5400*/  MUFU.EX2 R76, R76 ;  /* 0x0000004c004c7308 */ /* 0x000e620000000800 */
[----:B0-----:R-:W-:Y:S01]  /*5410*/  IADD3 R147, R185, 0x1, RZ ;  /* 0x00000001b9937810 */ /* 0x001fe20007ffe0ff */
[----:B------:R-:W-:Y:S01]  /*5420*/  FMUL.FTZ R98, R15, R48 ;  /* 0x000000300f627220 */ /* 0x000fe20000410000 */
[----:B------:R-:W-:Y:S01]  /*5430*/  ISETP.GE.AND P4, PT, R128, R137, PT ;  /* 0x000000898000720c */ /* 0x000fe20003f86270 */
[----:B------:R-:W5:Y:S01]  /*5440*/  @!P0 LDG.E R149, desc[UR6][R6.64+0xe00] ;  /* 0x000e000606958981 */ /* 0x000f62000c1e1900 */
[-C--:B------:R-:W-:Y:S02]  /*5450*/  ISETP.GE.U32.AND P5, PT, R147, R28.reuse, PT ;  /* 0x0000001c9300720c */ /* 0x080fe40003fa6070 */
[----:B------:R-:W-:Y:S02]  /*5460*/  CS2R R146, SRZ ;  /* 0x0000000000927805 */ /* 0x000fe4000001ff00 */
[----:B------:R-:W-:-:S02]  /*5470*/  ISETP.GE.U32.AND P6, PT, R157, R28, PT ;  /* 0x0000001c9d00720c */ /* 0x000fc40003fc6070 */
[C---:B------:R-:W-:Y:S02]  /*5480*/  IADD3 R179, R185.reuse, 0x3, RZ ;  /* 0x00000003b9b37810 */ /* 0x040fe40007ffe0ff */
[----:B------:R-:W-:Y:S01]  /*5490*/  IADD3 R157, R185, 0x4, RZ ;  /* 0x00000004b99d7810 */ /* 0x000fe20007ffe0ff */
[----:B------:R-:W5:Y:S01]  /*54a0*/  @!P3 LDG.E R147, desc[UR6][R6.64+0xe80] ;  /* 0x000e80060693b981 */ /* 0x000f62000c1e1900 */
[----:B------:R-:W-:Y:S02]  /*54b0*/  LEA R128, R136, UR4, 0x2 ;  /* 0x0000000488807c11 */ /* 0x000fe4000f8e10ff */
[-C--:B------:R-:W-:Y:S02]  /*54c0*/  ISETP.GE.U32.AND P3, PT, R179, R28.reuse, PT ;  /* 0x0000001cb300720c */ /* 0x080fe40003f66070 */
[----:B------:R-:W-:Y:S01]  /*54d0*/  IADD3 R181, R185, 0x5, RZ ;  /* 0x00000005b9b57810 */ /* 0x000fe20007ffe0ff */
[----:B------:R-:W0:Y:S01]  /*54e0*/  LDS R145, [R128+0x4] ;  /* 0x0000040080917984 */ /* 0x000e220000000800 */
[----:B------:R-:W-:Y:S01]  /*54f0*/  ISETP.GE.U32.AND P0, PT, R157, R28, PT ;  /* 0x0000001c9d00720c */ /* 0x000fe20003f06070 */
[----:B------:R-:W0:Y:S02]  /*5500*/  MUFU.EX2 R98, R98 ;  /* 0x0000006200627308 */ /* 0x000e240000000800 */
[----:B------:R-:W0:Y:S04]  /*5510*/  LDS R157, [R128+0x10] ;  /* 0x00001000809d7984 */ /* 0x000e280000000800 */
[----:B------:R-:W0:Y:S01]  /*5520*/  LDS R179, [R128+0x14] ;  /* 0x0000140080b37984 */ /* 0x000e220000000800 */
[C---:B-1----:R-:W-:Y:S01]  /*5530*/  FMUL.FTZ R27, R76.reuse, R27 ;  /* 0x0000001b4c1b7220 */ /* 0x042fe20000410000 */
[----:B------:R-:W-:-:S02]  /*5540*/  FMUL.FTZ R26, R76, R26 ;  /* 0x0000001a4c1a7220 */ /* 0x000fc40000410000 */
[----:B------:R-:W5:Y:S01]  /*5550*/  @!P4 LDG.E R144, desc[UR6][R6.64+0xf00] ;  /* 0x000f00060690c981 */ /* 0x000f62000c1e1900 */
[----:B------:R-:W-:-:S03]  /*5560*/  ISETP.GE.U32.AND P4, PT, R181, R28, PT ;  /* 0x0000001cb500720c */ /* 0x000fc60003f86070 */
[----:B------:R-:W1:Y:S01]  /*5570*/  LDS R76, [R128+0x20] ;  /* 0x00002000804c7984 */ /* 0x000e620000000800 */
[----:B------:R-:W-:-:S03]  /*5580*/  MOV R126, RZ ;  /* 0x000000ff007e7202 */ /* 0x000fc60000000f00 */
[----:B------:R-:W1:Y:S04]  /*5590*/  LDS R181, [R128+0x18] ;  /* 0x0000180080b57984 */ /* 0x000e680000000800 */
[----:B------:R-:W1:Y:S04]  /*55a0*/  LDS R191, [R128+0x1c] ;  /* 0x00001c0080bf7984 */ /* 0x000e680000000800 */
[----:B------:R-:W1:Y:S04]  /*55b0*/  LDS R162, [R128+0x24] ;  /* 0x0000240080a27984 */ /* 0x000e680000000800 */
[----:B------:R-:W5:Y:S01]  /*55c0*/  @!P2 LDG.E R126, desc[UR6][R6.64+0x980] ;  /* 0x00098006067ea981 */ /* 0x000f62000c1e1900 */
[----:B------:R-:W-:Y:S01]  /*55d0*/  ISETP.GE.AND P2, PT, R142, R137, PT ;  /* 0x000000898e00720c */ /* 0x000fe20003f46270 */
[----:B------:R-:W-:Y:S01]  /*55e0*/  HFMA2.MMA R141, -RZ, RZ, 0, 0 ;  /* 0x00000000ff8d7435 */ /* 0x000fe200000001ff */
[C---:B0-----:R-:W-:Y:S01]  /*55f0*/  FMUL.FTZ R154, R98.reuse, R90 ;  /* 0x0000005a629a7220 */ /* 0x041fe20000410000 */
[----:B------:R-:W-:Y:S01]  /*5600*/  FMUL.FTZ R77, R98, R77 ;  /* 0x0000004d624d7220 */ /* 0x000fe20000410000 */
[C---:B------:R-:W-:Y:S01]  /*5610*/  FMUL.FTZ R143, R15.reuse, R44 ;  /* 0x0000002c0f8f7220 */ /* 0x040fe20000410000 */
[----:B------:R-:W0:Y:S01]  /*5620*/  LDS R90, [R128+0x28] ;  /* 0x00002800805a7984 */ /* 0x000e220000000800 */
[C---:B------:R-:W-:Y:S01]  /*5630*/  FMUL.FTZ R156, R15.reuse, R50 ;  /* 0x000000320f9c7220 */ /* 0x040fe20000410000 */
[----:B------:R-:W-:-:S02]  /*5640*/  FMUL.FTZ R161, R15, R52 ;  /* 0x000000340fa17220 */ /* 0x000fc40000410000 */
[----:B------:R-:W0:Y:S01]  /*5650*/  LDS R98, [R128+0x2c] ;  /* 0x00002c0080627984 */ /* 0x000e220000000800 */
[----:B------:R-:W-:Y:S01]  /*5660*/  MUFU.EX2 R143, R143 ;  /* 0x0000008f008f7308 */ /* 0x000fe20000000800 */
[C---:B------:R-:W-:Y:S02]  /*5670*/  FMUL.FTZ R140, R5.reuse, R62 ;  /* 0x0000003e058c7220 */ /* 0x040fe40000410000 */
[----:B------:R-:W5:Y:S01]  /*5680*/  @!P2 LDG.E R141, desc[UR6][R6.64+0xc00] ;  /* 0x000c0006068da981 */ /* 0x000f62000c1e1900 */
[----:B------:R-:W-:Y:S01]  /*5690*/  ISETP.GE.AND P2, PT, R132, R137, PT ;  /* 0x000000898400720c */ /* 0x000fe20003f46270 */
[----:B------:R-:W-:Y:S02]  /*56a0*/  FMUL.FTZ R134, R5, R66 ;  /* 0x0000004205867220 */ /* 0x000fe40000410000 */
[----:B------:R-:W-:Y:S01]  /*56b0*/  LDS R142, [R128+0xc] ;  /* 0x00000c00808e7984 */ /* 0x000fe20000000800 */
[----:B------:R-:W1:Y:S01]  /*56c0*/  MUFU.EX2 R156, R156 ;  /* 0x0000009c009c7308 */ /* 0x000e620000000800 */
[----:B------:R-:W-:-:S02]  /*56d0*/  FMUL.RZ R140, R140, 0.15915493667125701904 ;  /* 0x3e22f9838c8c7820 */ /* 0x000fc4000040c000 */
[----:B------:R-:W-:Y:S04]  /*56e0*/  LDS R170, [R128+0x34] ;  /* 0x0000340080aa7984 */ /* 0x000fe80000000800 */
[----:B------:R-:W-:Y:S01]  /*56f0*/  LDS R180, [R128+0x44] ;  /* 0x0000440080b47984 */ /* 0x000fe20000000800 */
[----:B------:R-:W1:Y:S01]  /*5700*/  MUFU.EX2 R161, R161 ;  /* 0x000000a100a17308 */ /* 0x000e620000000800 */
[----:B------:R-:W-:Y:S02]  /*5710*/  FMUL.FTZ R132, R5, R64 ;  /* 0x0000004005847220 */ /* 0x000fe40000410000 */
[----:B------:R-:W2:Y:S02]  /*5720*/  LDS R137, [R128] ;  /* 0x0000000080897984 */ /* 0x000ea40000000800 */
[----:B------:R-:W-:Y:S01]  /*5730*/  FMUL.RZ R132, R132, 0.15915493667125701904 ;  /* 0x3e22f98384847820 */ /* 0x000fe2000040c000 */
[----:B------:R-:W-:Y:S01]  /*5740*/  FMUL.FTZ R136, R78, R145 ;  /* 0x000000914e887220 */ /* 0x000fe20000410000 */
[----:B------:R-:W-:Y:S01]  /*5750*/  FMUL.FTZ R150, R80, R157 ;  /* 0x0000009d50967220 */ /* 0x000fe20000410000 */
[----:B------:R-:W-:Y:S01]  /*5760*/  MUFU.SIN R176, R140 ;  /* 0x0000008c00b07308 */ /* 0x000fe20000000400 */
[----:B------:R-:W-:Y:S01]  /*5770*/  FMUL.RZ R148, R134, 0.15915493667125701904 ;  /* 0x3e22f98386947820 */ /* 0x000fe2000040c000 */
[----:B------:R-:W-:Y:S01]  /*5780*/  FMUL.FTZ R152, R80, R179 ;  /* 0x000000b350987220 */ /* 0x000fe20000410000 */
[----:B------:R-:W-:Y:S01]  /*5790*/  FSEL R145, R27, 1, !P5 ;  /* 0x3f8000001b917808 */ /* 0x000fe20006800000 */
[----:B------:R0:W5:Y:S04]  /*57a0*/  @!P2 LDG.E R146, desc[UR6][R6.64+0xf80] ;  /* 0x000f80060692a981 */ /* 0x000168000c1e1900 */
[----:B------:R0:W-:Y:S01]  /*57b0*/  MUFU.COS R184, R140 ;  /* 0x0000008c00b87308 */ /* 0x0001e20000000000 */
[----:B------:R-:W-:Y:S01]  /*57c0*/  IADD3 R27, R185, 0x8, RZ ;  /* 0x00000008b91b7810 */ /* 0x000fe20007ffe0ff */
[----:B-1----:R-:W-:Y:S01]  /*57d0*/  FMUL.FTZ R102, R156, R102 ;  /* 0x000000669c667220 */ /* 0x002fe20000410000 */
[C---:B------:R-:W-:Y:S01]  /*57e0*/  FMUL.FTZ R164, R161.reuse, R160 ;  /* 0x000000a0a1a47220 */ /* 0x040fe20000410000 */
[----:B0-----:R-:W0:Y:S04]  /*57f0*/  LDS R140, [R128+0x8] ;  /* 0x00000800808c7984 */ /* 0x001e280000000800 */
[----:B------:R-:W-:Y:S01]  /*5800*/  MUFU.SIN R183, R132 ;  /* 0x0000008400b77308 */ /* 0x000fe20000000400 */
[----:B------:R-:W-:Y:S01]  /*5810*/  FSEL R150, R150, RZ, !P6 ;  /* 0x000000ff96967208 */ /* 0x000fe20007000000 */
[----:B------:R-:W-:Y:S01]  /*5820*/  FMUL.FTZ R157, R156, R155 ;  /* 0x0000009b9c9d7220 */ /* 0x000fe20000410000 */
[----:B------:R-:W-:Y:S01]  /*5830*/  FSEL R152, R152, RZ, !P6 ;  /* 0x000000ff98987208 */ /* 0x000fe20007000000 */
[----:B------:R-:W-:Y:S01]  /*5840*/  FMUL.FTZ R159, R161, R159 ;  /* 0x0000009fa19f7220 */ /* 0x000fe20000410000 */
[----:B------:R-:W-:-:S03]  /*5850*/  FSEL R154, R154, 1, !P6 ;  /* 0x3f8000009a9a7808 */ /* 0x000fc60007000000 */
[----:B------:R1:W-:Y:S01]  /*5860*/  MUFU.COS R187, R132 ;  /* 0x0000008400bb7308 */ /* 0x0003e20000000000 */
[C---:B------:R-:W-:Y:S01]  /*5870*/  FMUL.FTZ R160, R85.reuse, R76 ;  /* 0x0000004c55a07220 */ /* 0x040fe20000410000 */
[C---:B------:R-:W-:Y:S01]  /*5880*/  FMUL.FTZ R155, R84.reuse, R181 ;  /* 0x000000b5549b7220 */ /* 0x040fe20000410000 */
[----:B------:R-:W-:Y:S01]  /*5890*/  FMUL.FTZ R156, R84, R191 ;  /* 0x000000bf549c7220 */ /* 0x000fe20000410000 */
[----:B------:R-:W-:-:S04]  /*58a0*/  FMUL.FTZ R76, R85, R162 ;  /* 0x000000a2554c7220 */ /* 0x000fc80000410000 */
[----:B------:R-:W-:Y:S01]  /*58b0*/  MUFU.COS R6, R148 ;  /* 0x0000009400067308 */ /* 0x000fe20000000000 */
[----:B-1----:R-:W-:Y:S01]  /*58c0*/  FMUL.FTZ R132, R143, R12 ;  /* 0x0000000c8f847220 */ /* 0x002fe20000410000 */
[----:B------:R-:W-:Y:S02]  /*58d0*/  FSEL R158, R102, RZ, !P3 ;  /* 0x000000ff669e7208 */ /* 0x000fe40005800000 */
[----:B------:R-:W-:Y:S04]  /*58e0*/  LDS R102, [R128+0x30] ;  /* 0x0000300080667984 */ /* 0x000fe80000000800 */
[----:B------:R1:W-:Y:S01]  /*58f0*/  MUFU.SIN R12, R148 ;  /* 0x00000094000c7308 */ /* 0x0003e20000000400 */
[----:B------:R-:W-:Y:S02]  /*5900*/  FSEL R162, R159, RZ, !P0 ;  /* 0x000000ff9fa27208 */ /* 0x000fe40004000000 */
[----:B------:R-:W-:-:S02]  /*5910*/  FSEL R155, R155, RZ, !P3 ;  /* 0x000000ff9b9b7208 */ /* 0x000fc40005800000 */
[----:B-1----:R-:W-:Y:S02]  /*5920*/  FSEL R148, R77, RZ, !P6 ;  /* 0x000000ff4d947208 */ /* 0x002fe40007000000 */
[----:B------:R-:W-:Y:S01]  /*5930*/  ISETP.GE.U32.AND P6, PT, R27, R28, PT ;  /* 0x0000001c1b00720c */ /* 0x000fe20003fc6070 */
[----:B------:R-:W-:Y:S01]  /*5940*/  LDS R77, [R128+0x3c] ;  /* 0x00003c00804d7984 */ /* 0x000fe20000000800 */
[----:B------:R-:W-:Y:S02]  /*5950*/  IADD3 R27, R185, 0x9, RZ ;  /* 0x00000009b91b7810 */ /* 0x000fe40007ffe0ff */
[----:B------:R-:W-:Y:S02]  /*5960*/  FSEL R156, R156, RZ, !P3 ;  /* 0x000000ff9c9c7208 */ /* 0x000fe40005800000 */
[----:B------:R-:W-:Y:S02]  /*5970*/  FSEL R157, R157, 1, !P3 ;  /* 0x3f8000009d9d7808 */ /* 0x000fe40005800000 */
[----:B------:R-:W-:Y:S01]  /*5980*/  FSEL R159, R76, RZ, !P0 ;  /* 0x000000ff4c9f7208 */ /* 0x000fe20004000000 */
[----:B------:R-:W-:Y:S01]  /*5990*/  FMUL.FTZ R76, R5, R70 ;  /* 0x00000046054c7220 */ /* 0x000fe20000410000 */
[----:B------:R-:W-:-:S02]  /*59a0*/  ISETP.GE.U32.AND P3, PT, R27, R28, PT ;  /* 0x0000001c1b00720c */ /* 0x000fc40003f66070 */
[----:B------:R-:W1:Y:S01]  /*59b0*/  LDS R27, [R128+0x38] ;  /* 0x00003800801b7984 */ /* 0x000e620000000800 */
[----:B------:R-:W-:Y:S01]  /*59c0*/  FMUL.RZ R182, R76, 0.15915493667125701904 ;  /* 0x3e22f9834cb67820 */ /* 0x000fe2000040c000 */
[C---:B------:R-:W-:Y:S02]  /*59d0*/  FMUL.FTZ R90, R87.reuse, R90 ;  /* 0x0000005a575a7220 */ /* 0x040fe40000410000 */
[----:B------:R-:W3:Y:S01]  /*59e0*/  LDS R76, [R128+0x40] ;  /* 0x00004000804c7984 */ /* 0x000ee20000000800 */
[----:B------:R-:W-:Y:S01]  /*59f0*/  FMUL.FTZ R98, R87, R98 ;  /* 0x0000006257627220 */ /* 0x000fe20000410000 */
[----:B------:R-:W-:Y:S01]  /*5a00*/  FMUL.FTZ R165, R166, R165 ;  /* 0x000000a5a6a57220 */ /* 0x000fe20000410000 */
[----:B------:R-:W-:Y:S01]  /*5a10*/  FSEL R161, R164, 1, !P0 ;  /* 0x3f800000a4a17808 */ /* 0x000fe20004000000 */
[----:B------:R-:W-:Y:S01]  /*5a20*/  FMUL.FTZ R166, R166, R163 ;  /* 0x000000a3a6a67220 */ /* 0x000fe20000410000 */
[----:B------:R-:W-:Y:S01]  /*5a30*/  FSEL R163, R90, RZ, !P4 ;  /* 0x000000ff5aa37208 */ /* 0x000fe20006000000 */
[C---:B------:R-:W-:Y:S01]  /*5a40*/  FMUL.FTZ R169, R15.reuse, R56 ;  /* 0x000000380fa97220 */ /* 0x040fe20000410000 */
[----:B------:R-:W-:Y:S01]  /*5a50*/  FSEL R164, R98, RZ, !P4 ;  /* 0x000000ff62a47208 */ /* 0x000fe20006000000 */
[----:B------:R-:W4:Y:S04]  /*5a60*/  LDS R90, [R128+0x48] ;  /* 0x00004800805a7984 */ /* 0x000f280000000800 */
[----:B------:R-:W4:Y:S01]  /*5a70*/  LDS R98, [R128+0x4c] ;  /* 0x00004c0080627984 */ /* 0x000f220000000800 */
[----:B------:R-:W1:Y:S01]  /*5a80*/  MUFU.EX2 R169, R169 ;  /* 0x000000a900a97308 */ /* 0x000e620000000800 */
[C---:B------:R-:W-:Y:S01]  /*5a90*/  FMUL.FTZ R173, R15.reuse, R58 ;  /* 0x0000003a0fad7220 */ /* 0x040fe20000410000 */
[----:B------:R-:W-:Y:S01]  /*5aa0*/  FMUL.FTZ R178, R15, R60 ;  /* 0x0000003c0fb27220 */ /* 0x000fe20000410000 */
[----:B------:R-:W-:Y:S01]  /*5ab0*/  FMUL.FTZ R14, R143, R14 ;  /* 0x0000000e8f0e7220 */ /* 0x000fe20000410000 */
[----:B--2---:R-:W-:Y:S01]  /*5ac0*/  FMUL.FTZ R134, R78, R137 ;  /* 0x000000894e867220 */ /* 0x004fe20000410000 */
[----:B------:R-:W-:Y:S01]  /*5ad0*/  ISETP.GE.U32.AND P2, PT, R185, R28, PT ;  /* 0x0000001cb900720c */ /* 0x000fe20003f46070 */
[----:B0-----:R-:W-:Y:S01]  /*5ae0*/  FMUL.FTZ R140, R79, R140 ;  /* 0x0000008c4f8c7220 */ /* 0x001fe20000410000 */
[----:B------:R-:W-:Y:S01]  /*5af0*/  IADD3 R143, R185, 0x6, RZ ;  /* 0x00000006b98f7810 */ /* 0x000fe20007ffe0ff */
[----:B------:R-:W-:Y:S01]  /*5b00*/  FMUL.FTZ R142, R79, R142 ;  /* 0x0000008e4f8e7220 */ /* 0x000fe20000410000 */
[----:B------:R-:W0:Y:S01]  /*5b10*/  MUFU.EX2 R173, R173 ;  /* 0x000000ad00ad7308 */ /* 0x000e220000000800 */
[----:B------:R-:W-:Y:S01]  /*5b20*/  IADD3 R7, R185, 0x7, RZ ;  /* 0x00000007b9077810 */ /* 0x000fe20007ffe0ff */
[----:B------:R-:W-:Y:S01]  /*5b30*/  FMUL.FTZ R189, R15, R62 ;  /* 0x0000003e0fbd7220 */ /* 0x000fe20000410000 */
[----:B------:R-:W-:-:S02]  /*5b40*/  FSEL R132, R132, RZ, !P2 ;  /* 0x000000ff84847208 */ /* 0x000fc40005000000 */
[----:B------:R-:W-:Y:S02]  /*5b50*/  FSEL R134, R134, RZ, !P2 ;  /* 0x000000ff86867208 */ /* 0x000fe40005000000 */
[----:B------:R-:W-:Y:S01]  /*5b60*/  FSEL R136, R136, RZ, !P2 ;  /* 0x000000ff88887208 */ /* 0x000fe20005000000 */
[----:B------:R-:W2:Y:S01]  /*5b70*/  MUFU.EX2 R178, R178 ;  /* 0x000000b200b27308 */ /* 0x000ea20000000800 */
[----:B------:R-:W-:Y:S02]  /*5b80*/  FSEL R137, R14, 1, !P2 ;  /* 0x3f8000000e897808 */ /* 0x000fe40005000000 */
[----:B------:R-:W-:Y:S01]  /*5b90*/  ISETP.GE.U32.AND P2, PT, R143, R28, PT ;  /* 0x0000001c8f00720c */ /* 0x000fe20003f46070 */
[----:B------:R-:W-:Y:S01]  /*5ba0*/  FMUL.FTZ R174, R15, R68 ;  /* 0x000000440fae7220 */ /* 0x000fe20000410000 */
[----:B------:R-:W-:Y:S02]  /*5bb0*/  FSEL R143, R26, RZ, !P5 ;  /* 0x000000ff1a8f7208 */ /* 0x000fe40006800000 */
[----:B------:R-:W-:-:S02]  /*5bc0*/  FSEL R140, R140, RZ, !P5 ;  /* 0x000000ff8c8c7208 */ /* 0x000fc40006800000 */
[----:B------:R-:W-:Y:S02]  /*5bd0*/  FSEL R142, R142, RZ, !P5 ;  /* 0x000000ff8e8e7208 */ /* 0x000fe40006800000 */
[----:B------:R-:W-:Y:S02]  /*5be0*/  IADD3 R179, R185, 0xa, RZ ;  /* 0x0000000ab9b37810 */ /* 0x000fe40007ffe0ff */
[----:B------:R-:W-:Y:S01]  /*5bf0*/  ISETP.GE.U32.AND P5, PT, R7, R28, PT ;  /* 0x0000001c0700720c */ /* 0x000fe20003fa6070 */
[----:B------:R-:W-:Y:S01]  /*5c00*/  FMUL.FTZ R7, R15, R66 ;  /* 0x000000420f077220 */ /* 0x000fe20000410000 */
[----:B------:R-:W-:Y:S01]  /*5c10*/  FSEL R160, R160, RZ, !P0 ;  /* 0x000000ffa0a07208 */ /* 0x000fe20004000000 */
[----:B------:R-:W4:Y:S01]  /*5c20*/  MUFU.EX2 R189, R189 ;  /* 0x000000bd00bd7308 */ /* 0x000f220000000800 */
[----:B------:R-:W-:Y:S02]  /*5c30*/  ISETP.GE.U32.AND P0, PT, R179, R28, PT ;  /* 0x0000001cb300720c */ /* 0x000fe40003f06070 */
[----:B------:R-:W-:Y:S01]  /*5c40*/  IADD3 R179, R185, 0xb, RZ ;  /* 0x0000000bb9b37810 */ /* 0x000fe20007ffe0ff */
[----:B------:R-:W-:Y:S01]  /*5c50*/  FMUL.FTZ R186, R15, R64 ;  /* 0x000000400fba7220 */ /* 0x000fe20000410000 */
[----:B-1----:R-:W-:-:S03]  /*5c60*/  FMUL.FTZ R167, R169, R167 ;  /* 0x000000a7a9a77220 */ /* 0x002fc60000410000 */
[----:B------:R1:W-:Y:S01]  /*5c70*/  MUFU.EX2 R191, R174 ;  /* 0x000000ae00bf7308 */ /* 0x0003e20000000800 */
[----:B------:R-:W-:Y:S02]  /*5c80*/  FSEL R166, R166, RZ, !P4 ;  /* 0x000000ffa6a67208 */ /* 0x000fe40006000000 */
[----:B------:R-:W-:Y:S01]  /*5c90*/  FSEL R165, R165, 1, !P4 ;  /* 0x3f800000a5a57808 */ /* 0x000fe20006000000 */
[C---:B------:R-:W-:Y:S01]  /*5ca0*/  FMUL.FTZ R27, R92.reuse, R27 ;  /* 0x0000001b5c1b7220 */ /* 0x040fe20000410000 */
[----:B------:R-:W-:Y:S01]  /*5cb0*/  ISETP.GE.U32.AND P4, PT, R179, R28, PT ;  /* 0x0000001cb300720c */ /* 0x000fe20003f86070 */
[----:B-1----:R-:W-:Y:S01]  /*5cc0*/  FMUL.FTZ R174, R169, R168 ;  /* 0x000000a8a9ae7220 */ /* 0x002fe20000410000 */
[C---:B------:R-:W-:Y:S01]  /*5cd0*/  FMUL.FTZ R168, R91.reuse, R102 ;  /* 0x000000665ba87220 */ /* 0x040fe20000410000 */
[----:B------:R-:W1:Y:S01]  /*5ce0*/  MUFU.EX2 R7, R7 ;  /* 0x0000000700077308 */ /* 0x000e620000000800 */
[----:B------:R-:W-:Y:S01]  /*5cf0*/  FMUL.FTZ R102, R91, R170 ;  /* 0x000000aa5b667220 */ /* 0x000fe20000410000 */
[----:B------:R-:W-:Y:S01]  /*5d00*/  IADD3 R179, R185, 0xc, RZ ;  /* 0x0000000cb9b37810 */ /* 0x000fe20007ffe0ff */
[----:B------:R-:W-:Y:S01]  /*5d10*/  FMUL.FTZ R77, R92, R77 ;  /* 0x0000004d5c4d7220 */ /* 0x000fe20000410000 */
[----:B------:R-:W-:Y:S01]  /*5d20*/  FSEL R170, R167, RZ, !P2 ;  /* 0x000000ffa7aa7208 */ /* 0x000fe20005000000 */
[C---:B0-----:R-:W-:Y:S01]  /*5d30*/  FMUL.FTZ R171, R173.reuse, R171 ;  /* 0x000000abadab7220 */ /* 0x041fe20000410000 */
[----:B------:R-:W-:Y:S01]  /*5d40*/  FSEL R169, R174, 1, !P2 ;  /* 0x3f800000aea97808 */ /* 0x000fe20005000000 */
[----:B------:R-:W-:Y:S01]  /*5d50*/  FMUL.FTZ R174, R173, R172 ;  /* 0x000000acadae7220 */ /* 0x000fe20000410000 */
[----:B------:R-:W0:Y:S01]  /*5d60*/  MUFU.EX2 R186, R186 ;  /* 0x000000ba00ba7308 */ /* 0x000e220000000800 */
[----:B------:R-:W-:-:S02]  /*5d70*/  FSEL R168, R168, RZ, !P2 ;  /* 0x000000ffa8a87208 */ /* 0x000fc40005000000 */
[----:B------:R-:W-:Y:S01]  /*5d80*/  FSEL R167, R102, RZ, !P2 ;  /* 0x000000ff66a77208 */ /* 0x000fe20005000000 */
[----:B------:R-:W-:Y:S01]  /*5d90*/  FMUL.FTZ R181, R15, R70 ;  /* 0x000000460fb57220 */ /* 0x000fe20000410000 */
[----:B------:R-:W-:Y:S01]  /*5da0*/  ISETP.GE.U32.AND P2, PT, R179, R28, PT ;  /* 0x0000001cb300720c */ /* 0x000fe20003f46070 */
[C---:B--2---:R-:W-:Y:S02]  /*5db0*/  FMUL.FTZ R177, R178.reuse, R177 ;  /* 0x000000b1b2b17220 */ /* 0x044fe40000410000 */
[----:B------:R-:W-:Y:S01]  /*5dc0*/  MUFU.SIN R188, R182 ;  /* 0x000000b600bc7308 */ /* 0x000fe20000000400 */
[----:B------:R-:W-:Y:S01]  /*5dd0*/  IADD3 R179, R185, 0xd, RZ ;  /* 0x0000000db9b37810 */ /* 0x000fe20007ffe0ff */
[----:B------:R-:W-:Y:S01]  /*5de0*/  FMUL.FTZ R175, R178, R175 ;  /* 0x000000afb2af7220 */ /* 0x000fe20000410000 */
[----:B------:R-:W-:Y:S01]  /*5df0*/  FSEL R173, R27, RZ, !P5 ;  /* 0x000000ff1bad7208 */ /* 0x000fe20006800000 */
[C---:B---3--:R-:W-:Y:S01]  /*5e00*/  FMUL.FTZ R76, R93.reuse, R76 ;  /* 0x0000004c5d4c7220 */ /* 0x048fe20000410000 */
[----:B------:R-:W-:-:S03]  /*5e10*/  FMUL.FTZ R180, R93, R180 ;  /* 0x000000b45db47220 */ /* 0x000fc60000410000 */
[----:B------:R2:W-:Y:S01]  /*5e20*/  MUFU.COS R196, R182 ;  /* 0x000000b600c47308 */ /* 0x0005e20000000000 */
[----:B------:R-:W-:Y:S01]  /*5e30*/  VIADD R27, R185, 0xe ;  /* 0x0000000eb91b7836 */ /* 0x000fe20000000000 */
[----:B------:R-:W-:Y:S02]  /*5e40*/  FSEL R172, R77, RZ, !P5 ;  /* 0x000000ff4dac7208 */ /* 0x000fe40006800000 */
[----:B------:R-:W-:Y:S01]  /*5e50*/  FSEL R171, R171, RZ, !P5 ;  /* 0x000000ffabab7208 */ /* 0x000fe20006800000 */
[----:B--2---:R-:W-:Y:S01]  /*5e60*/  FMUL.FTZ R182, R5, R72 ;  /* 0x0000004805b67220 */ /* 0x004fe20000410000 */
[----:B------:R-:W-:Y:S02]  /*5e70*/  FSEL R174, R174, 1, !P5 ;  /* 0x3f800000aeae7808 */ /* 0x000fe40006800000 */
[----:B------:R2:W-:Y:S01]  /*5e80*/  MUFU.EX2 R195, R181 ;  /* 0x000000b500c37308 */ /* 0x0005e20000000800 */
[----:B------:R-:W-:Y:S01]  /*5e90*/  ISETP.GE.U32.AND P5, PT, R179, R28, PT ;  /* 0x0000001cb300720c */ /* 0x000fe20003fa6070 */
[----:B------:R-:W-:Y:S01]  /*5ea0*/  FMUL.RZ R77, R182, 0.15915493667125701904 ;  /* 0x3e22f983b64d7820 */ /* 0x000fe2000040c000 */
[----:B------:R-:W-:-:S02]  /*5eb0*/  FSEL R179, R76, RZ, !P6 ;  /* 0x000000ff4cb37208 */ /* 0x000fc40007000000 */
[----:B------:R-:W-:Y:S02]  /*5ec0*/  FSEL R180, R180, RZ, !P6 ;  /* 0x000000ffb4b47208 */ /* 0x000fe40007000000 */
[----:B------:R-:W-:Y:S02]  /*5ed0*/  FSEL R182, R177, 1, !P6 ;  /* 0x3f800000b1b67808 */ /* 0x000fe40007000000 */
[----:B--2---:R-:W-:Y:S01]  /*5ee0*/  FSEL R181, R175, RZ, !P6 ;  /* 0x000000ffafb57208 */ /* 0x004fe20007000000 */
[----:B------:R-:W-:Y:S01]  /*5ef0*/  MUFU.SIN R199, R77 ;  /* 0x0000004d00c77308 */ /* 0x000fe20000000400 */
[----:B------:R-:W-:Y:S01]  /*5f00*/  ISETP.GE.U32.AND P6, PT, R27, R28, PT ;  /* 0x0000001c1b00720c */ /* 0x000fe20003fc6070 */
[----:B----4-:R-:W-:Y:S01]  /*5f10*/  FMUL.FTZ R176, R189, R176 ;  /* 0x000000b0bdb07220 */ /* 0x010fe20000410000 */
[----:B------:R-:W-:Y:S01]  /*5f20*/  FMUL.FTZ R102, R15, R72 ;  /* 0x000000480f667220 */ /* 0x000fe20000410000 */
[----:B------:R-:W-:Y:S01]  /*5f30*/  FMUL.FTZ R175, R189, R184 ;  /* 0x000000b8bdaf7220 */ /* 0x000fe20000410000 */
[C---:B------:R-:W-:Y:S01]  /*5f40*/  FMUL.FTZ R90, R97.reuse, R90 ;  /* 0x0000005a615a7220 */ /* 0x040fe20000410000 */
[----:B------:R-:W-:-:S02]  /*5f50*/  FMUL.FTZ R98, R97, R98 ;  /* 0x0000006261627220 */ /* 0x000fc40000410000 */
[----:B------:R2:W-:Y:S01]  /*5f60*/  MUFU.COS R27, R77 ;  /* 0x0000004d001b7308 */ /* 0x0005e20000000000 */
[----:B------:R-:W-:Y:S01]  /*5f70*/  IADD3 R185, R185, 0xf, RZ ;  /* 0x0000000fb9b97810 */ /* 0x000fe20007ffe0ff */
[C---:B-1----:R-:W-:Y:S01]  /*5f80*/  FMUL.FTZ R6, R7.reuse, R6 ;  /* 0x0000000607067220 */ /* 0x042fe20000410000 */
[----:B------:R-:W-:Y:S01]  /*5f90*/  FMUL.FTZ R12, R7, R12 ;  /* 0x0000000c070c7220 */ /* 0x000fe20000410000 */
[-C--:B------:R-:W-:Y:S01]  /*5fa0*/  FMUL.FTZ R7, R136, R143.reuse ;  /* 0x0000008f88077220 */ /* 0x080fe20000410000 */
[----:B------:R-:W-:Y:S01]  /*5fb0*/  FSEL R178, R176, RZ, !P3 ;  /* 0x000000ffb0b27208 */ /* 0x000fe20005800000 */
[----:B--2---:R-:W-:Y:S01]  /*5fc0*/  FMUL.FTZ R77, R134, R143 ;  /* 0x0000008f864d7220 */ /* 0x004fe20000410000 */
[----:B------:R-:W-:Y:S01]  /*5fd0*/  FSEL R177, R90, RZ, !P3 ;  /* 0x000000ff5ab17208 */ /* 0x000fe20005800000 */
[----:B------:R-:W1:Y:S01]  /*5fe0*/  MUFU.EX2 R102, R102 ;  /* 0x0000006600667308 */ /* 0x000e620000000800 */
[----:B------:R-:W-:Y:S01]  /*5ff0*/  FSEL R176, R98, RZ, !P3 ;  /* 0x000000ff62b07208 */ /* 0x000fe20005800000 */
[-C--:B------:R-:W-:Y:S01]  /*6000*/  FFMA.FTZ R77, R136, R145.reuse, R77 ;  /* 0x00000091884d7223 */ /* 0x080fe2000001004d */
[----:B------:R-:W-:Y:S01]  /*6010*/  FSEL R175, R175, 1, !P3 ;  /* 0x3f800000afaf7808 */ /* 0x000fe20005800000 */
[----:B------:R-:W-:Y:S01]  /*6020*/  FFMA.FTZ R7, R134, R145, -R7 ;  /* 0x0000009186077223 */ /* 0x000fe20000010807 */
[----:B------:R-:W-:Y:S01]  /*6030*/  ISETP.GE.U32.AND P3, PT, R185, R28, PT ;  /* 0x0000001cb900720c */ /* 0x000fe20003f66070 */
[----:B0-----:R-:W-:Y:S01]  /*6040*/  FMUL.FTZ R185, R186, R187 ;  /* 0x000000bbbab97220 */ /* 0x001fe20000410000 */
[----:B------:R-:W-:Y:S01]  /*6050*/  FADD.FTZ R187, R142, R77 ;  /* 0x0000004d8ebb7221 */ /* 0x000fe20000010000 */
[----:B------:R-:W-:-:S03]  /*6060*/  FADD.FTZ R77, R140, R7 ;  /* 0x000000078c4d7221 */ /* 0x000fc60000010000 */
[C---:B------:R-:W-:Y:S01]  /*6070*/  FMUL.FTZ R189, R148.reuse, R187 ;  /* 0x000000bb94bd7220 */ /* 0x040fe20000410000 */
[----:B------:R-:W-:-:S03]  /*6080*/  FMUL.FTZ R90, R148, R77 ;  /* 0x0000004d945a7220 */ /* 0x000fc60000410000 */
[C---:B------:R-:W-:Y:S01]  /*6090*/  FFMA.FTZ R189, R154.reuse, R77, -R189 ;  /* 0x0000004d9abd7223 */ /* 0x040fe200000108bd */
[----:B------:R-:W-:Y:S01]  /*60a0*/  FFMA.FTZ R187, R154, R187, R90 ;  /* 0x000000bb9abb7223 */ /* 0x000fe2000001005a */
[C---:B------:R-:W-:Y:S02]  /*60b0*/  FMUL.FTZ R7, R137.reuse, R143 ;  /* 0x0000008f89077220 */ /* 0x040fe40000410000 */
[----:B------:R-:W-:Y:S01]  /*60c0*/  FADD.FTZ R189, R150, R189 ;  /* 0x000000bd96bd7221 */ /* 0x000fe20000010000 */
[C---:B-1----:R-:W-:Y:S01]  /*60d0*/  FMUL.FTZ R202, R102.reuse, R27 ;  /* 0x0000001b66ca7220 */ /* 0x042fe20000410000 */
[----:B------:R-:W-:Y:S01]  /*60e0*/  FMUL.FTZ R199, R102, R199 ;  /* 0x000000c766c77220 */ /* 0x000fe20000410000 */
[----:B------:R-:W-:Y:S01]  /*60f0*/  FMUL.FTZ R76, R132, R143 ;  /* 0x0000008f844c7220 */ /* 0x000fe20000410000 */
[----:B------:R-:W-:Y:S01]  /*6100*/  FADD.FTZ R187, R152, R187 ;  /* 0x000000bb98bb7221 */ /* 0x000fe20000010000 */
[----:B------:R-:W-:Y:S01]  /*6110*/  FMUL.FTZ R102, R158, R189 ;  /* 0x000000bd9e667220 */ /* 0x000fe20000410000 */
[-C--:B------:R-:W-:Y:S01]  /*6120*/  FFMA.FTZ R27, R132, R145.reuse, R7 ;  /* 0x00000091841b7223 */ /* 0x080fe20000010007 */
[----:B------:R-:W-:Y:S01]  /*6130*/  FFMA.FTZ R7, R137, R145, -R76 ;  /* 0x0000009189077223 */ /* 0x000fe2000001084c */
[-C--:B------:R-:W-:Y:S01]  /*6140*/  FMUL.FTZ R98, R158, R187.reuse ;  /* 0x000000bb9e627220 */ /* 0x080fe20000410000 */
[C---:B------:R-:W-:Y:S01]  /*6150*/  FFMA.FTZ R187, R157.reuse, R187, R102 ;  /* 0x000000bb9dbb7223 */ /* 0x040fe20000010066 */
[C---:B------:R-:W-:Y:S01]  /*6160*/  FMUL.FTZ R77, R148.reuse, R27 ;  /* 0x0000001b944d7220 */ /* 0x040fe20000410000 */
[----:B------:R-:W-:Y:S01]  /*6170*/  FMUL.FTZ R76, R148, R7 ;  /* 0x00000007944c7220 */ /* 0x000fe20000410000 */
[----:B------:R-:W-:Y:S01]  /*6180*/  FFMA.FTZ R98, R157, R189, -R98 ;  /* 0x000000bd9d627223 */ /* 0x000fe20000010862 */
[----:B------:R-:W-:Y:S01]  /*6190*/  FADD.FTZ R187, R156, R187 ;  /* 0x000000bb9cbb7221 */ /* 0x000fe20000010000 */
[C---:B------:R-:W-:Y:S01]  /*61a0*/  FFMA.FTZ R77, R154.reuse, R7, -R77 ;  /* 0x000000079a4d7223 */ /* 0x040fe2000001084d */
[----:B------:R-:W-:Y:S01]  /*61b0*/  FFMA.FTZ R76, R154, R27, R76 ;  /* 0x0000001b9a4c7223 */ /* 0x000fe2000001004c */
[----:B------:R-:W-:Y:S01]  /*61c0*/  FADD.FTZ R98, R155, R98 ;  /* 0x000000629b627221 */ /* 0x000fe20000010000 */
[----:B------:R-:W-:Y:S01]  /*61d0*/  FMUL.FTZ R27, R162, R187 ;  /* 0x000000bba21b7220 */ /* 0x000fe20000410000 */
[----:B------:R-:W-:-:S02]  /*61e0*/  FMUL.FTZ R7, R158, R77 ;  /* 0x0000004d9e077220 */ /* 0x000fc40000410000 */
[-C--:B------:R-:W-:Y:S01]  /*61f0*/  FMUL.FTZ R184, R162, R98.reuse ;  /* 0x00000062a2b87220 */ /* 0x080fe20000410000 */
[----:B------:R-:W-:Y:S01]  /*6200*/  FFMA.FTZ R27, R161, R98, -R27 ;  /* 0x00000062a11b7223 */ /* 0x000fe2000001081b */
[-C--:B------:R-:W-:Y:S01]  /*6210*/  FMUL.FTZ R90, R158, R76.reuse ;  /* 0x0000004c9e5a7220 */ /* 0x080fe20000410000 */
[----:B------:R-:W-:Y:S01]  /*6220*/  FFMA.FTZ R7, R157, R76, R7 ;  /* 0x0000004c9d077223 */ /* 0x000fe20000010007 */
[----:B------:R-:W-:Y:S01]  /*6230*/  FFMA.FTZ R184, R161, R187, R184 ;  /* 0x000000bba1b87223 */ /* 0x000fe200000100b8 */
[----:B------:R-:W-:Y:S01]  /*6240*/  FADD.FTZ R27, R160, R27 ;  /* 0x0000001ba01b7221 */ /* 0x000fe20000010000 */
[----:B------:R-:W-:Y:S01]  /*6250*/  FMUL.FTZ R14, R5, R68 ;  /* 0x00000044050e7220 */ /* 0x000fe20000410000 */
[----:B------:R-:W-:Y:S01]  /*6260*/  FFMA.FTZ R90, R157, R77, -R90 ;  /* 0x0000004d9d5a7223 */ /* 0x000fe2000001085a */
[----:B------:R-:W-:Y:S01]  /*6270*/  FMUL.FTZ R183, R186, R183 ;  /* 0x000000b7bab77220 */ /* 0x000fe20000410000 */
[----:B------:R-:W-:Y:S01]  /*6280*/  FMUL.FTZ R76, R162, R7 ;  /* 0x00000007a24c7220 */ /* 0x000fe20000410000 */
[----:B------:R-:W-:Y:S01]  /*6290*/  FMUL.FTZ R5, R5, R74 ;  /* 0x0000004a05057220 */ /* 0x000fe20000410000 */
[----:B------:R-:W-:Y:S01]  /*62a0*/  FADD.FTZ R184, R159, R184 ;  /* 0x000000b89fb87221 */ /* 0x000fe20000010000 */
[----:B------:R-:W-:Y:S01]  /*62b0*/  FMUL.FTZ R186, R166, R27 ;  /* 0x0000001ba6ba7220 */ /* 0x000fe20000410000 */
[C---:B------:R-:W-:Y:S01]  /*62c0*/  FMUL.FTZ R196, R195.reuse, R196 ;  /* 0x000000c4c3c47220 */ /* 0x040fe20000410000 */
[----:B------:R-:W-:Y:S01]  /*62d0*/  FMUL.FTZ R195, R195, R188 ;  /* 0x000000bcc3c37220 */ /* 0x000fe20000410000 */
[-C--:B------:R-:W-:Y:S01]  /*62e0*/  FMUL.FTZ R102, R162, R90.reuse ;  /* 0x0000005aa2667220 */ /* 0x080fe20000410000 */
[----:B------:R-:W-:Y:S01]  /*62f0*/  FFMA.FTZ R76, R161, R90, -R76 ;  /* 0x0000005aa14c7223 */ /* 0x000fe2000001084c */
[CC--:B------:R-:W-:Y:S01]  /*6300*/  FMUL.FTZ R98, R166.reuse, R184.reuse ;  /* 0x000000b8a6627220 */ /* 0x0c0fe20000410000 */
[----:B------:R-:W-:Y:S01]  /*6310*/  FMUL.RZ R188, R5, 0.15915493667125701904 ;  /* 0x3e22f98305bc7820 */ /* 0x000fe2000040c000 */
[----:B------:R-:W-:Y:S01]  /*6320*/  FFMA.FTZ R5, R165, R184, R186 ;  /* 0x000000b8a5057223 */ /* 0x000fe200000100ba */
[----:B------:R-:W-:Y:S01]  /*6330*/  FFMA.FTZ R102, R161, R7, R102 ;  /* 0x00000007a1667223 */ /* 0x000fe20000010066 */
[----:B------:R-:W-:Y:S01]  /*6340*/  FMUL.FTZ R7, R166, R76 ;  /* 0x0000004ca6077220 */ /* 0x000fe20000410000 */
[----:B------:R-:W-:Y:S01]  /*6350*/  FFMA.FTZ R98, R165, R27, -R98 ;  /* 0x0000001ba5627223 */ /* 0x000fe20000010862 */
[----:B------:R-:W-:Y:S01]  /*6360*/  FADD.FTZ R5, R164, R5 ;  /* 0x00000005a4057221 */ /* 0x000fe20000010000 */
[----:B------:R-:W-:Y:S01]  /*6370*/  FMUL.FTZ R90, R166, R102 ;  /* 0x00000066a65a7220 */ /* 0x000fe20000410000 */
[----:B------:R-:W-:Y:S01]  /*6380*/  FMUL.FTZ R15, R15, R74 ;  /* 0x0000004a0f0f7220 */ /* 0x000fe20000410000 */
[----:B------:R-:W-:Y:S01]  /*6390*/  FFMA.FTZ R7, R165, R102, R7 ;  /* 0x00000066a5077223 */ /* 0x000fe20000010007 */
[----:B------:R-:W-:Y:S01]  /*63a0*/  FADD.FTZ R98, R163, R98 ;  /* 0x00000062a3627221 */ /* 0x000fe20000010000 */
[C---:B------:R-:W-:Y:S01]  /*63b0*/  FMUL.FTZ R77, R170.reuse, R5 ;  /* 0x00000005aa4d7220 */ /* 0x040fe20000410000 */
[----:B------:R-:W-:Y:S01]  /*63c0*/  FFMA.FTZ R90, R165, R76, -R90 ;  /* 0x0000004ca55a7223 */ /* 0x000fe2000001085a */
[C---:B------:R-:W-:Y:S01]  /*63d0*/  FMUL.FTZ R76, R170.reuse, R7 ;  /* 0x00000007aa4c7220 */ /* 0x040fe20000410000 */
[CC--:B------:R-:W-:Y:S01]  /*63e0*/  FMUL.FTZ R184, R170.reuse, R98.reuse ;  /* 0x00000062aab87220 */ /* 0x0c0fe20000410000 */
[C---:B------:R-:W-:Y:S01]  /*63f0*/  FFMA.FTZ R77, R169.reuse, R98, -R77 ;  /* 0x00000062a94d7223 */ /* 0x040fe2000001084d */
[----:B------:R-:W-:Y:S01]  /*6400*/  MUFU.EX2 R15, R15 ;  /* 0x0000000f000f7308 */ /* 0x000fe20000000800 */
[-C--:B------:R-:W-:Y:S01]  /*6410*/  FMUL.FTZ R102, R170, R90.reuse ;  /* 0x0000005aaa667220 */ /* 0x080fe20000410000 */
[----:B------:R-:W-:-:S06]  /*6420*/  FFMA.FTZ R27, R169, R90, -R76 ;  /* 0x0000005aa91b7223 */ /* 0x000fcc000001084c */
[----:B------:R-:W0:Y:S01]  /*6430*/  MUFU.COS R206, R188 ;  /* 0x000000bc00ce7308 */ /* 0x000e220000000000 */
[C---:B------:R-:W-:Y:S01]  /*6440*/  FFMA.FTZ R102, R169.reuse, R7, R102 ;  /* 0x00000007a9667223 */ /* 0x040fe20000010066 */
[----:B------:R-:W-:-:S06]  /*6450*/  FFMA.FTZ R184, R169, R5, R184 ;  /* 0x00000005a9b87223 */ /* 0x000fcc00000100b8 */
[----:B------:R-:W1:Y:S01]  /*6460*/  MUFU.SIN R98, R188 ;  /* 0x000000bc00627308 */ /* 0x000e620000000400 */
[CC--:B------:R-:W-:Y:S01]  /*6470*/  FMUL.FTZ R7, R171.reuse, R27.reuse ;  /* 0x0000001bab077220 */ /* 0x0c0fe20000410000 */
[-C--:B------:R-:W-:Y:S01]  /*6480*/  FMUL.FTZ R5, R171, R102.reuse ;  /* 0x00000066ab057220 */ /* 0x080fe20000410000 */
[----:B------:R-:W-:Y:S01]  /*6490*/  FADD.FTZ R184, R167, R184 ;  /* 0x000000b8a7b87221 */ /* 0x000fe20000010000 */
[----:B------:R-:W2:Y:S01]  /*64a0*/  LDS R90, [R128+0x54] ;  /* 0x00005400805a7984 */ /* 0x000ea20000000800 */
[----:B------:R-:W-:Y:S01]  /*64b0*/  FFMA.FTZ R102, R174, R102, R7 ;  /* 0x00000066ae667223 */ /* 0x000fe20000010007 */
[----:B------:R-:W-:Y:S01]  /*64c0*/  FADD.FTZ R77, R168, R77 ;  /* 0x0000004da84d7221 */ /* 0x000fe20000010000 */
[----:B------:R-:W-:Y:S01]  /*64d0*/  FMUL.FTZ R186, R171, R184 ;  /* 0x000000b8abba7220 */ /* 0x000fe20000410000 */
[----:B------:R-:W3:Y:S01]  /*64e0*/  LDS R76, [R128+0x50] ;  /* 0x00005000804c7984 */ /* 0x000ee20000000800 */
[C---:B------:R-:W-:Y:S01]  /*64f0*/  FFMA.FTZ R5, R174.reuse, R27, -R5 ;  /* 0x0000001bae057223 */ /* 0x040fe20000010805 */
[----:B------:R-:W-:Y:S01]  /*6500*/  FMUL.FTZ R7, R181, R102 ;  /* 0x00000066b5077220 */ /* 0x000fe20000410000 */
[-C--:B------:R-:W-:Y:S01]  /*6510*/  FMUL.FTZ R187, R171, R77.reuse ;  /* 0x0000004dabbb7220 */ /* 0x080fe20000410000 */
[C---:B0-----:R-:W-:Y:S01]  /*6520*/  FMUL.FTZ R206, R15.reuse, R206 ;  /* 0x000000ce0fce7220 */ /* 0x041fe20000410000 */
[----:B------:R-:W-:Y:S01]  /*6530*/  FFMA.FTZ R186, R174, R77, -R186 ;  /* 0x0000004daeba7223 */ /* 0x000fe200000108ba */
[----:B-1----:R-:W-:Y:S01]  /*6540*/  FMUL.FTZ R203, R15, R98 ;  /* 0x000000620fcb7220 */ /* 0x002fe20000410000 */
[-C--:B------:R-:W-:Y:S01]  /*6550*/  FFMA.FTZ R15, R182, R5.reuse, -R7 ;  /* 0x00000005b60f7223 */ /* 0x080fe20000010807 */
[----:B------:R-:W-:Y:S01]  /*6560*/  FMUL.FTZ R5, R181, R5 ;  /* 0x00000005b5057220 */ /* 0x000fe20000410000 */
[----:B------:R-:W-:Y:S01]  /*6570*/  FFMA.FTZ R187, R174, R184, R187 ;  /* 0x000000b8aebb7223 */ /* 0x000fe200000100bb */
[----:B------:R-:W-:Y:S01]  /*6580*/  FADD.FTZ R186, R173, R186 ;  /* 0x000000baadba7221 */ /* 0x000fe20000010000 */
[----:B------:R-:W-:Y:S01]  /*6590*/  LDS R7, [R128+0x5c] ;  /* 0x00005c0080077984 */ /* 0x000fe20000000800 */
[----:B------:R-:W-:Y:S01]  /*65a0*/  FFMA.FTZ R102, R182, R102, R5 ;  /* 0x00000066b6667223 */ /* 0x000fe20000010005 */
[----:B------:R-:W-:Y:S01]  /*65b0*/  FADD.FTZ R187, R172, R187 ;  /* 0x000000bbacbb7221 */ /* 0x000fe20000010000 */
[C---:B------:R-:W-:Y:S01]  /*65c0*/  FMUL.FTZ R98, R181.reuse, R186 ;  /* 0x000000bab5627220 */ /* 0x040fe20000410000 */
[----:B------:R-:W0:Y:S02]  /*65d0*/  LDS R5, [R128+0x58] ;  /* 0x0000580080057984 */ /* 0x000e240000000800 */
[-C--:B------:R-:W-:Y:S01]  /*65e0*/  FMUL.FTZ R27, R181, R187.reuse ;  /* 0x000000bbb51b7220 */ /* 0x080fe20000410000 */
[----:B------:R-:W-:-:S03]  /*65f0*/  FFMA.FTZ R187, R182, R187, R98 ;  /* 0x000000bbb6bb7223 */ /* 0x000fc60000010062 */
[----:B------:R-:W-:Y:S01]  /*6600*/  FFMA.FTZ R186, R182, R186, -R27 ;  /* 0x000000bab6ba7223 */ /* 0x000fe2000001081b */
[----:B------:R-:W-:-:S03]  /*6610*/  FADD.FTZ R187, R180, R187 ;  /* 0x000000bbb4bb7221 */ /* 0x000fc60000010000 */
[----:B------:R-:W-:Y:S01]  /*6620*/  FADD.FTZ R186, R179, R186 ;  /* 0x000000bab3ba7221 */ /* 0x000fe20000010000 */
[C---:B------:R-:W-:Y:S01]  /*6630*/  FMUL.FTZ R77, R178.reuse, R187 ;  /* 0x000000bbb24d7220 */ /* 0x040fe20000410000 */
[C---:B------:R-:W-:Y:S01]  /*6640*/  FMUL.FTZ R98, R178.reuse, R102 ;  /* 0x00000066b2627220 */ /* 0x040fe20000410000 */
[CC--:B------:R-:W-:Y:S01]  /*6650*/  FMUL.FTZ R27, R178.reuse, R15.reuse ;  /* 0x0000000fb21b7220 */ /* 0x0c0fe20000410000 */
[-C--:B------:R-:W-:Y:S01]  /*6660*/  FMUL.FTZ R184, R178, R186.reuse ;  /* 0x000000bab2b87220 */ /* 0x080fe20000410000 */
[C---:B------:R-:W-:Y:S01]  /*6670*/  FFMA.FTZ R186, R175.reuse, R186, -R77 ;  /* 0x000000baafba7223 */ /* 0x040fe2000001084d */
[C---:B------:R-:W-:Y:S01]  /*6680*/  FFMA.FTZ R190, R175.reuse, R15, -R98 ;  /* 0x0000000fafbe7223 */ /* 0x040fe20000010862 */
[----:B------:R-:W-:Y:S01]  /*6690*/  FFMA.FTZ R192, R175, R102, R27 ;  /* 0x00000066afc07223 */ /* 0x000fe2000001001b */
[----:B------:R-:W-:Y:S01]  /*66a0*/  FSEL R183, R183, RZ, !P0 ;  /* 0x000000ffb7b77208 */ /* 0x000fe20004000000 */
[----:B------:R-:W-:Y:S01]  /*66b0*/  FMUL.RZ R26, R14, 0.15915493667125701904 ;  /* 0x3e22f9830e1a7820 */ /* 0x000fe2000040c000 */
[----:B------:R-:W-:Y:S01]  /*66c0*/  FFMA.FTZ R187, R175, R187, R184 ;  /* 0x000000bbafbb7223 */ /* 0x000fe200000100b8 */
[----:B------:R-:W1:Y:S01]  /*66d0*/  LDS R102, [R128+0x64] ;  /* 0x0000640080667984 */ /* 0x000e620000000800 */
[----:B------:R-:W-:-:S03]  /*66e0*/  FADD.FTZ R186, R177, R186 ;  /* 0x000000bab1ba7221 */ /* 0x000fc60000010000 */
[----:B------:R-:W4:Y:S01]  /*66f0*/  LDS R98, [R128+0x60] ;  /* 0x0000600080627984 */ /* 0x000f220000000800 */
[----:B------:R-:W-:Y:S01]  /*6700*/  FSEL R185, R185, 1, !P0 ;  /* 0x3f800000b9b97808 */ /* 0x000fe20004000000 */
[----:B------:R-:W5:Y:S01]  /*6710*/  MUFU.SIN R14, R26 ;  /* 0x0000001a000e7308 */ /* 0x000f620000000400 */
[----:B------:R-:W-:Y:S01]  /*6720*/  FADD.FTZ R184, R176, R187 ;  /* 0x000000bbb0b87221 */ /* 0x000fe20000010000 */
[----:B------:R-:W-:Y:S01]  /*6730*/  FMUL.FTZ R27, R183, R186 ;  /* 0x000000bab71b7220 */ /* 0x000fe20000410000 */
[C---:B--2---:R-:W-:Y:S01]  /*6740*/  FMUL.FTZ R90, R99.reuse, R90 ;  /* 0x0000005a635a7220 */ /* 0x044fe20000410000 */
[----:B---3--:R-:W-:Y:S01]  /*6750*/  FMUL.FTZ R76, R99, R76 ;  /* 0x0000004c634c7220 */ /* 0x008fe20000410000 */
[-C--:B------:R-:W-:Y:S01]  /*6760*/  FMUL.FTZ R188, R183, R184.reuse ;  /* 0x000000b8b7bc7220 */ /* 0x080fe20000410000 */
[----:B------:R-:W-:Y:S02]  /*6770*/  FFMA.FTZ R27, R185, R184, R27 ;  /* 0x000000b8b91b7223 */ /* 0x000fe4000001001b */
[----:B------:R-:W2:Y:S01]  /*6780*/  MUFU.COS R26, R26 ;  /* 0x0000001a001a7308 */ /* 0x000ea20000000000 */
[----:B------:R-:W-:Y:S01]  /*6790*/  FSEL R184, R90, RZ, !P0 ;  /* 0x000000ff5ab87208 */ /* 0x000fe20004000000 */
[----:B------:R-:W-:Y:S01]  /*67a0*/  FMUL.FTZ R194, R183, R192 ;  /* 0x000000c0b7c27220 */ /* 0x000fe20000410000 */
[----:B------:R-:W-:Y:S01]  /*67b0*/  FSEL R187, R12, RZ, !P4 ;  /* 0x000000ff0cbb7208 */ /* 0x000fe20006000000 */
[C---:B------:R-:W-:Y:S01]  /*67c0*/  FFMA.FTZ R15, R185.reuse, R186, -R188 ;  /* 0x000000bab90f7223 */ /* 0x040fe200000108bc */
[----:B------:R-:W3:Y:S01]  /*67d0*/  LDS R12, [R128+0x6c] ;  /* 0x00006c00800c7984 */ /* 0x000ee20000000800 */
[----:B------:R-:W-:Y:S01]  /*67e0*/  FSEL R186, R76, RZ, !P0 ;  /* 0x000000ff4cba7208 */ /* 0x000fe20004000000 */
[-C--:B------:R-:W-:Y:S01]  /*67f0*/  FFMA.FTZ R194, R185, R190.reuse, -R194 ;  /* 0x000000beb9c27223 */ /* 0x080fe200000108c2 */
[----:B------:R-:W-:Y:S01]  /*6800*/  FSEL R188, R6, 1, !P4 ;  /* 0x3f80000006bc7808 */ /* 0x000fe20006000000 */
[----:B------:R-:W-:Y:S01]  /*6810*/  FADD.FTZ R27, R184, R27 ;  /* 0x0000001bb81b7221 */ /* 0x000fe20000010000 */
[----:B------:R-:W-:Y:S01]  /*6820*/  FMUL.FTZ R190, R183, R190 ;  /* 0x000000beb7be7220 */ /* 0x000fe20000410000 */
[----:B------:R-:W3:Y:S01]  /*6830*/  LDS R6, [R128+0x68] ;  /* 0x0000680080067984 */ /* 0x000ee20000000800 */
[----:B------:R-:W-:Y:S01]  /*6840*/  FADD.FTZ R15, R186, R15 ;  /* 0x0000000fba0f7221 */ /* 0x000fe20000010000 */
[----:B------:R-:W-:Y:S01]  /*6850*/  FMUL.FTZ R77, R187, R27 ;  /* 0x0000001bbb4d7220 */ /* 0x000fe20000410000 */
[----:B------:R-:W-:Y:S01]  /*6860*/  FFMA.FTZ R192, R185, R192, R190 ;  /* 0x000000c0b9c07223 */ /* 0x000fe200000100be */
[C---:B0-----:R-:W-:Y:S01]  /*6870*/  FMUL.FTZ R189, R100.reuse, R5 ;  /* 0x0000000564bd7220 */ /* 0x041fe20000410000 */
[----:B-----5:R-:W-:Y:S01]  /*6880*/  FMUL.FTZ R14, R191, R14 ;  /* 0x0000000ebf0e7220 */ /* 0x020fe20000410000 */
[----:B------:R-:W-:Y:S01]  /*6890*/  FMUL.FTZ R7, R100, R7 ;  /* 0x0000000764077220 */ /* 0x000fe20000410000 */
[CC--:B------:R-:W-:Y:S01]  /*68a0*/  FMUL.FTZ R90, R187.reuse, R15.reuse ;  /* 0x0000000fbb5a7220 */ /* 0x0c0fe20000410000 */
[----:B------:R-:W-:Y:S01]  /*68b0*/  FFMA.FTZ R76, R188, R15, -R77 ;  /* 0x0000000fbc4c7223 */ /* 0x000fe2000001084d */
[----:B------:R-:W-:Y:S01]  /*68c0*/  FMUL.FTZ R15, R187, R192 ;  /* 0x000000c0bb0f7220 */ /* 0x000fe20000410000 */
[----:B------:R-:W0:Y:S01]  /*68d0*/  LDS R5, [R128+0x70] ;  /* 0x0000700080057984 */ /* 0x000e220000000800 */
[----:B------:R-:W-:Y:S01]  /*68e0*/  FSEL R189, R189, RZ, !P4 ;  /* 0x000000ffbdbd7208 */ /* 0x000fe20006000000 */
[----:B--2---:R-:W-:Y:S01]  /*68f0*/  FMUL.FTZ R26, R191, R26 ;  /* 0x0000001abf1a7220 */ /* 0x004fe20000410000 */
[----:B------:R-:W-:Y:S01]  /*6900*/  FSEL R191, R14, RZ, !P2 ;  /* 0x000000ff0ebf7208 */ /* 0x000fe20005000000 */
[CC--:B------:R-:W-:Y:S01]  /*6910*/  FFMA.FTZ R14, R188.reuse, R194.reuse, -R15 ;  /* 0x000000c2bc0e7223 */ /* 0x0c0fe2000001080f */
[----:B------:R-:W-:Y:S01]  /*6920*/  FSEL R190, R7, RZ, !P4 ;  /* 0x000000ff07be7208 */ /* 0x000fe20006000000 */
[----:B------:R-:W-:Y:S01]  /*6930*/  FMUL.FTZ R15, R187, R194 ;  /* 0x000000c2bb0f7220 */ /* 0x000fe20000410000 */
[----:B------:R-:W2:Y:S01]  /*6940*/  LDS R7, [R128+0x74] ;  /* 0x0000740080077984 */ /* 0x000ea20000000800 */
[----:B------:R-:W-:Y:S01]  /*6950*/  FADD.FTZ R76, R189, R76 ;  /* 0x0000004cbd4c7221 */ /* 0x000fe20000010000 */
[----:B------:R-:W-:Y:S01]  /*6960*/  FFMA.FTZ R27, R188, R27, R90 ;  /* 0x0000001bbc1b7223 */ /* 0x000fe2000001005a */
[----:B------:R-:W-:Y:S01]  /*6970*/  FSEL R193, R26, 1, !P2 ;  /* 0x3f8000001ac17808 */ /* 0x000fe20005000000 */
[----:B------:R-:W-:Y:S01]  /*6980*/  FFMA.FTZ R26, R188, R192, R15 ;  /* 0x000000c0bc1a7223 */ /* 0x000fe2000001000f */
[----:B------:R-:W-:Y:S01]  /*6990*/  FMUL.FTZ R15, R191, R76 ;  /* 0x0000004cbf0f7220 */ /* 0x000fe20000410000 */
[----:B------:R-:W-:-:S02]  /*69a0*/  FADD.FTZ R90, R190, R27 ;  /* 0x0000001bbe5a7221 */ /* 0x000fc40000010000 */
[----:B------:R-:W5:Y:S02]  /*69b0*/  LDS R27, [R128+0x7c] ;  /* 0x00007c00801b7984 */ /* 0x000f640000000800 */
[-C--:B------:R-:W-:Y:S01]  /*69c0*/  FFMA.FTZ R77, R193, R90.reuse, R15 ;  /* 0x0000005ac14d7223 */ /* 0x080fe2000001000f */
[----:B------:R-:W-:Y:S01]  /*69d0*/  FMUL.FTZ R194, R191, R90 ;  /* 0x0000005abfc27220 */ /* 0x000fe20000410000 */
[----:B------:R-:W5:Y:S01]  /*69e0*/  LDS R15, [R128+0x78] ;  /* 0x00007800800f7984 */ /* 0x000f620000000800 */
[C---:B-1----:R-:W-:Y:S01]  /*69f0*/  FMUL.FTZ R102, R103.reuse, R102 ;  /* 0x0000006667667220 */ /* 0x042fe20000410000 */
[----:B----4-:R-:W-:Y:S01]  /*6a00*/  FMUL.FTZ R98, R103, R98 ;  /* 0x0000006267627220 */ /* 0x010fe20000410000 */
[----:B------:R-:W-:-:S03]  /*6a10*/  FFMA.FTZ R197, R193, R76, -R194 ;  /* 0x0000004cc1c57223 */ /* 0x000fc600000108c2 */
[----:B------:R-:W-:Y:S02]  /*6a20*/  FSEL R192, R102, RZ, !P2 ;  /* 0x000000ff66c07208 */ /* 0x000fe40005000000 */
[----:B------:R-:W-:Y:S02]  /*6a30*/  FSEL R194, R98, RZ, !P2 ;  /* 0x000000ff62c27208 */ /* 0x000fe40005000000 */
[----:B------:R-:W-:Y:S01]  /*6a40*/  FSEL R195, R195, RZ, !P5 ;  /* 0x000000ffc3c37208 */ /* 0x000fe20006800000 */
[----:B------:R-:W-:Y:S01]  /*6a50*/  FADD.FTZ R90, R192, R77 ;  /* 0x0000004dc05a7221 */ /* 0x000fe20000010000 */
[----:B------:R-:W-:Y:S01]  /*6a60*/  FMUL.FTZ R77, R191, R14 ;  /* 0x0000000ebf4d7220 */ /* 0x000fe20000410000 */
[----:B------:R-:W-:Y:S01]  /*6a70*/  FADD.FTZ R197, R194, R197 ;  /* 0x000000c5c2c57221 */ /* 0x000fe20000010000 */
[----:B---3--:R-:W-:Y:S01]  /*6a80*/  FMUL.FTZ R12, R105, R12 ;  /* 0x0000000c690c7220 */ /* 0x008fe20000410000 */
[----:B------:R-:W-:Y:S01]  /*6a90*/  FSEL R196, R196, 1, !P5 ;  /* 0x3f800000c4c47808 */ /* 0x000fe20006800000 */
[----:B------:R-:W-:Y:S01]  /*6aa0*/  FMUL.FTZ R76, R191, R26 ;  /* 0x0000001abf4c7220 */ /* 0x000fe20000410000 */
[C---:B------:R-:W-:Y:S01]  /*6ab0*/  FMUL.FTZ R201, R195.reuse, R90 ;  /* 0x0000005ac3c97220 */ /* 0x040fe20000410000 */
[-C--:B------:R-:W-:Y:S01]  /*6ac0*/  FMUL.FTZ R205, R195, R197.reuse ;  /* 0x000000c5c3cd7220 */ /* 0x080fe20000410000 */
[----:B------:R-:W-:Y:S01]  /*6ad0*/  FFMA.FTZ R77, R193, R26, R77 ;  /* 0x0000001ac14d7223 */ /* 0x000fe2000001004d */
[----:B------:R-:W-:Y:S01]  /*6ae0*/  FMUL.FTZ R6, R105, R6 ;  /* 0x0000000669067220 */ /* 0x000fe20000410000 */
[----:B------:R-:W-:Y:S01]  /*6af0*/  FFMA.FTZ R76, R193, R14, -R76 ;  /* 0x0000000ec14c7223 */ /* 0x000fe2000001084c */
[----:B------:R-:W-:Y:S01]  /*6b00*/  FSEL R198, R12, RZ, !P5 ;  /* 0x000000ff0cc67208 */ /* 0x000fe20006800000 */
[C---:B------:R-:W-:Y:S01]  /*6b10*/  FFMA.FTZ R14, R196.reuse, R197, -R201 ;  /* 0x000000c5c40e7223 */ /* 0x040fe200000108c9 */
[----:B------:R-:W-:Y:S01]  /*6b20*/  FFMA.FTZ R205, R196, R90, R205 ;  /* 0x0000005ac4cd7223 */ /* 0x000fe200000100cd */
[----:B------:R-:W-:Y:S01]  /*6b30*/  FMUL.FTZ R201, R195, R77 ;  /* 0x0000004dc3c97220 */ /* 0x000fe20000410000 */
[----:B------:R-:W-:-:S02]  /*6b40*/  FSEL R197, R6, RZ, !P5 ;  /* 0x000000ff06c57208 */ /* 0x000fc40006800000 */
[----:B------:R-:W-:Y:S01]  /*6b50*/  FSEL R199, R199, RZ, !P6 ;  /* 0x000000ffc7c77208 */ /* 0x000fe20007000000 */
[----:B------:R-:W-:Y:S01]  /*6b60*/  FADD.FTZ R205, R198, R205 ;  /* 0x000000cdc6cd7221 */ /* 0x000fe20000010000 */
[-C--:B------:R-:W-:Y:S01]  /*6b70*/  FFMA.FTZ R6, R196, R76.reuse, -R201 ;  /* 0x0000004cc4067223 */ /* 0x080fe200000108c9 */
[----:B------:R-:W-:Y:S01]  /*6b80*/  FMUL.FTZ R201, R195, R76 ;  /* 0x0000004cc3c97220 */ /* 0x000fe20000410000 */
[----:B0-----:R-:W-:Y:S01]  /*6b90*/  FMUL.FTZ R5, R106, R5 ;  /* 0x000000056a057220 */ /* 0x001fe20000410000 */
[----:B------:R-:W-:Y:S01]  /*6ba0*/  FSEL R202, R202, 1, !P6 ;  /* 0x3f800000caca7808 */ /* 0x000fe20007000000 */
[----:B------:R-:W-:Y:S01]  /*6bb0*/  FADD.FTZ R14, R197, R14 ;  /* 0x0000000ec50e7221 */ /* 0x000fe20000010000 */
[C---:B------:R-:W-:Y:S01]  /*6bc0*/  FMUL.FTZ R209, R199.reuse, R205 ;  /* 0x000000cdc7d17220 */ /* 0x040fe20000410000 */
[----:B--2---:R-:W-:Y:S01]  /*6bd0*/  FMUL.FTZ R7, R106, R7 ;  /* 0x000000076a077220 */ /* 0x004fe20000410000 */
[----:B------:R-:W-:Y:S01]  /*6be0*/  FFMA.FTZ R77, R196, R77, R201 ;  /* 0x0000004dc44d7223 */ /* 0x000fe200000100c9 */
[-C--:B------:R-:W-:Y:S01]  /*6bf0*/  FMUL.FTZ R12, R199, R14.reuse ;  /* 0x0000000ec70c7220 */ /* 0x080fe20000410000 */
[----:B------:R-:W-:Y:S01]  /*6c00*/  FSEL R201, R5, RZ, !P6 ;  /* 0x000000ff05c97208 */ /* 0x000fe20007000000 */
[C---:B------:R-:W-:Y:S01]  /*6c10*/  FFMA.FTZ R14, R202.reuse, R14, -R209 ;  /* 0x0000000eca0e7223 */ /* 0x040fe200000108d1 */
[----:B------:R-:W-:Y:S01]  /*6c20*/  FSEL R200, R7, RZ, !P6 ;  /* 0x000000ff07c87208 */ /* 0x000fe20007000000 */
[----:B------:R-:W-:Y:S01]  /*6c30*/  FFMA.FTZ R205, R202, R205, R12 ;  /* 0x000000cdcacd7223 */ /* 0x000fe2000001000c */
[----:B------:R-:W-:Y:S01]  /*6c40*/  FSEL R203, R203, RZ, !P3 ;  /* 0x000000ffcbcb7208 */ /* 0x000fe20005800000 */
[----:B------:R-:W-:Y:S01]  /*6c50*/  FADD.FTZ R14, R201, R14 ;  /* 0x0000000ec90e7221 */ /* 0x000fe20000010000 */
[----:B-----5:R-:W-:Y:S01]  /*6c60*/  FMUL.FTZ R27, R108, R27 ;  /* 0x0000001b6c1b7220 */ /* 0x020fe20000410000 */
[----:B------:R-:W-:Y:S01]  /*6c70*/  FSEL R206, R206, 1, !P3 ;  /* 0x3f800000cece7808 */ /* 0x000fe20005800000 */
[----:B------:R-:W-:Y:S01]  /*6c80*/  FADD.FTZ R5, R200, R205 ;  /* 0x000000cdc8057221 */ /* 0x000fe20000010000 */
[----:B------:R-:W-:Y:S01]  /*6c90*/  FMUL.FTZ R209, R203, R14 ;  /* 0x0000000ecbd17220 */ /* 0x000fe20000410000 */
[----:B------:R-:W-:Y:S01]  /*6ca0*/  FMUL.FTZ R15, R108, R15 ;  /* 0x0000000f6c0f7220 */ /* 0x000fe20000410000 */
[----:B------:R-:W-:Y:S01]  /*6cb0*/  FSEL R205, R27, RZ, !P3 ;  /* 0x000000ff1bcd7208 */ /* 0x000fe20005800000 */
[-C--:B------:R-:W-:Y:S01]  /*6cc0*/  FMUL.FTZ R7, R203, R5.reuse ;  /* 0x00000005cb077220 */ /* 0x080fe20000410000 */
[----:B------:R-:W-:-:S02]  /*6cd0*/  FFMA.FTZ R12, R206, R5, R209 ;  /* 0x00000005ce0c7223 */ /* 0x000fc400000100d1 */
[----:B------:R-:W-:Y:S01]  /*6ce0*/  FSEL R204, R15, RZ, !P3 ;  /* 0x000000ff0fcc7208 */ /* 0x000fe20005800000 */
[----:B------:R-:W-:Y:S01]  /*6cf0*/  FFMA.FTZ R7, R206, R14, -R7 ;  /* 0x0000000ece077223 */ /* 0x000fe20000010807 */
[-C--:B------:R-:W-:Y:S01]  /*6d00*/  FMUL.FTZ R5, R199, R6.reuse ;  /* 0x00000006c7057220 */ /* 0x080fe20000410000 */
[----:B------:R-:W-:Y:S02]  /*6d10*/  FADD.FTZ R15, R205, R12 ;  /* 0x0000000ccd0f7221 */ /* 0x000fe40000010000 */
[----:B------:R-:W-:Y:S01]  /*6d20*/  FADD.FTZ R14, R204, R7 ;  /* 0x00000007cc0e7221 */ /* 0x000fe20000010000 */
[CC--:B------:R-:W-:Y:S01]  /*6d30*/  FFMA.FTZ R5, R202.reuse, R77.reuse, R5 ;  /* 0x0000004dca057223 */ /* 0x0c0fe20000010005 */
[----:B------:R-:W-:Y:S01]  /*6d40*/  FMUL.FTZ R77, R199, R77 ;  /* 0x0000004dc74d7220 */ /* 0x000fe20000410000 */
[----:B------:R-:W0:Y:S03]  /*6d50*/  SHFL.UP PT, R209, R15, 0x1, RZ ;  /* 0x042000000fd17989 */ /* 0x000e2600000e00ff */
[----:B------:R-:W-:Y:S01]  /*6d60*/  FFMA.FTZ R77, R202, R6, -R77 ;  /* 0x00000006ca4d7223 */ /* 0x000fe2000001084d */
[----:B------:R-:W1:Y:S01]  /*6d70*/  SHFL.UP PT, R27, R14, 0x1, RZ ;  /* 0x042000000e1b7989 */ /* 0x000e6200000e00ff */
[----:B------:R-:W-:-:S02]  /*6d80*/  FMUL.FTZ R7, R203, R5 ;  /* 0x00000005cb077220 */ /* 0x000fc40000410000 */
[-C--:B------:R-:W-:Y:S02]  /*6d90*/  FMUL.FTZ R6, R203, R77.reuse ;  /* 0x0000004dcb067220 */ /* 0x080fe40000410000 */
[C---:B------:R-:W-:Y:S02]  /*6da0*/  FFMA.FTZ R12, R206.reuse, R77, -R7 ;  /* 0x0000004dce0c7223 */ /* 0x040fe40000010807 */
[----:B------:R-:W-:-:S03]  /*6db0*/  FFMA.FTZ R6, R206, R5, R6 ;  /* 0x00000005ce067223 */ /* 0x000fc60000010006 */
[----:B------:R-:W2:Y:S01]  /*6dc0*/  SHFL.UP PT, R5, R12, 0x1, RZ ;  /* 0x042000000c057989 */ /* 0x000ea200000e00ff */
[----:B------:R-:W-:-:S03]  /*6dd0*/  ISETP.GE.AND P0, PT, R35, 0x1, PT ;  /* 0x000000012300780c */ /* 0x000fc60003f06270 */
[----:B------:R-:W3:Y:S01]  /*6de0*/  SHFL.UP PT, R7, R6, 0x1, RZ ;  /* 0x0420000006077989 */ /* 0x000ee200000e00ff */
[C---:B0-----:R-:W-:Y:S01]  /*6df0*/  FMUL.FTZ R77, R6.reuse, R209 ;  /* 0x000000d1064d7220 */ /* 0x041fe20000410000 */
[----:B-1----:R-:W-:-:S03]  /*6e00*/  FMUL.FTZ R26, R6, R27 ;  /* 0x0000001b061a7220 */ /* 0x002fc60000410000 */
[C---:B------:R-:W-:Y:S01]  /*6e10*/  FFMA.FTZ R77, R12.reuse, R27, -R77 ;  /* 0x0000001b0c4d7223 */ /* 0x040fe2000001084d */
[----:B------:R-:W-:-:S04]  /*6e20*/  FFMA.FTZ R26, R12, R209, R26 ;  /* 0x000000d10c1a7223 */ /* 0x000fc8000001001a */
[----:B------:R-:W-:Y:S01]  /*6e30*/  @P0 FADD.FTZ R14, R14, R77 ;  /* 0x0000004d0e0e0221 */ /* 0x000fe20000010000 */
[----:B------:R-:W-:-:S04]  /*6e40*/  @P0 FADD.FTZ R15, R15, R26 ;  /* 0x0000001a0f0f0221 */ /* 0x000fc80000010000 */
[----:B------:R-:W0:Y:S01]  /*6e50*/  SHFL.UP PT, R209, R14, 0x2, RZ ;  /* 0x044000000ed17989 */ /* 0x000e2200000e00ff */
[----:B--2---:R-:W-:-:S03]  /*6e60*/  FMUL.FTZ R27, R6, R5 ;  /* 0x00000005061b7220 */ /* 0x004fc60000410000 */
[----:B------:R-:W1:Y:S01]  /*6e70*/  SHFL.UP PT, R211, R15, 0x2, RZ ;  /* 0x044000000fd37989 */ /* 0x000e6200000e00ff */
[-C--:B---3--:R-:W-:Y:S01]  /*6e80*/  FMUL.FTZ R26, R6, R7.reuse ;  /* 0x00000007061a7220 */ /* 0x088fe20000410000 */
[----:B------:R-:W-:-:S03]  /*6e90*/  FFMA.FTZ R27, R12, R7, R27 ;  /* 0x000000070c1b7223 */ /* 0x000fc6000001001b */
[----:B------:R-:W-:Y:S02]  /*6ea0*/  @P0 FFMA.FTZ R12, R12, R5, -R26 ;  /* 0x000000050c0c0223 */ /* 0x000fe4000001081a */
[----:B------:R-:W-:-:S03]  /*6eb0*/  FSEL R6, R6, R27, !P0 ;  /* 0x0000001b06067208 */ /* 0x000fc60004000000 */
[----:B------:R-:W2:Y:S01]  /*6ec0*/  SHFL.UP PT, R5, R12, 0x2, RZ ;  /* 0x044000000c057989 */ /* 0x000ea200000e00ff */
[----:B------:R-:W-:-:S03]  /*6ed0*/  IADD3 R90, R35, 0x20, RZ ;  /* 0x00000020235a7810 */ /* 0x000fc60007ffe0ff */
[----:B------:R-:W3:Y:S01]  /*6ee0*/  SHFL.UP PT, R7, R6, 0x2, RZ ;  /* 0x0440000006077989 */ /* 0x000ee200000e00ff */
[C---:B------:R-:W-:Y:S02]  /*6ef0*/  ISETP.GE.AND P0, PT, R35.reuse, 0x2, PT ;  /* 0x000000022300780c */ /* 0x040fe40003f06270 */
[C---:B------:R-:W-:Y:S02]  /*6f00*/  IADD3 R76, R35.reuse, 0x40, RZ ;  /* 0x00000040234c7810 */ /* 0x040fe40007ffe0ff */
[----:B------:R-:W-:Y:S02]  /*6f10*/  IADD3 R26, R35, 0x60, RZ ;  /* 0x00000060231a7810 */ /* 0x000fe40007ffe0ff */
[----:B------:R-:W-:Y:S01]  /*6f20*/  LEA.HI.SX32 R90, R90, R35, 0x1b ;  /* 0x000000235a5a7211 */ /* 0x000fe200078fdaff */
[----:B0-----:R-:W-:Y:S01]  /*6f30*/  FMUL.FTZ R213, R6, R209 ;  /* 0x000000d106d57220 */ /* 0x001fe20000410000 */
[-C--:B------:R-:W-:Y:S02]  /*6f40*/  LEA.HI.SX32 R77, R76, R35.reuse, 0x1b ;  /* 0x000000234c4d7211 */ /* 0x080fe400078fdaff */
[----:B------:R-:W-:-:S02]  /*6f50*/  LEA.HI.SX32 R76, R26, R35, 0x1b ;  /* 0x000000231a4c7211 */ /* 0x000fc400078fdaff */
[----:B------:R-:W-:Y:S01]  /*6f60*/  LEA R26, R90, UR4, 0x2 ;  /* 0x000000045a1a7c11 */ /* 0x000fe2000f8e10ff */
[-C--:B-1----:R-:W-:Y:S01]  /*6f70*/  FMUL.FTZ R90, R6, R211.reuse ;  /* 0x000000d3065a7220 */ /* 0x082fe20000410000 */
[----:B------:R-:W-:-:S03]  /*6f80*/  FFMA.FTZ R98, R12, R211, R213 ;  /* 0x000000d30c627223 */ /* 0x000fc600000100d5 */
[----:B------:R-:W-:Y:S01]  /*6f90*/  FFMA.FTZ R211, R12, R209, -R90 ;  /* 0x000000d10cd37223 */ /* 0x000fe2000001085a */
[----:B------:R-:W-:Y:S01]  /*6fa0*/  @P0 FADD.FTZ R15, R15, R98 ;  /* 0x000000620f0f0221 */ /* 0x000fe20000010000 */
[----:B------:R-:W-:Y:S02]  /*6fb0*/  LEA.HI.SX32 R27, R35, R35, 0x1b ;  /* 0x00000023231b7211 */ /* 0x000fe400078fdaff */
[----:B------:R-:W-:Y:S01]  /*6fc0*/  @P0 FADD.FTZ R14, R14, R211 ;  /* 0x000000d30e0e0221 */ /* 0x000fe20000010000 */
[----:B--2---:R-:W-:Y:S01]  /*6fd0*/  FMUL.FTZ R209, R6, R5 ;  /* 0x0000000506d17220 */ /* 0x004fe20000410000 */
[----:B------:R-:W0:Y:S01]  /*6fe0*/  SHFL.UP PT, R102, R15, 0x4, RZ ;  /* 0x048000000f667989 */ /* 0x000e2200000e00ff */
[----:B------:R-:W-:Y:S02]  /*6ff0*/  LEA R27, R27, UR4, 0x2 ;  /* 0x000000041b1b7c11 */ /* 0x000fe4000f8e10ff */
[-C--:B---3--:R-:W-:Y:S01]  /*7000*/  FFMA.FTZ R209, R12, R7.reuse, R209 ;  /* 0x000000070cd17223 */ /* 0x088fe200000100d1 */
[----:B------:R-:W1:Y:S01]  /*7010*/  SHFL.UP PT, R98, R14, 0x4, RZ ;  /* 0x048000000e627989 */ /* 0x000e6200000e00ff */
[----:B------:R-:W-:Y:S01]  /*7020*/  FMUL.FTZ R7, R6, R7 ;  /* 0x0000000706077220 */ /* 0x000fe20000410000 */
[----:B------:R-:W-:-:S02]  /*7030*/  LEA R77, R77, UR4, 0x2 ;  /* 0x000000044d4d7c11 */ /* 0x000fc4000f8e10ff */
[----:B------:R2:W-:Y:S01]  /*7040*/  STS [R27+0x1080], R86 ;  /* 0x001080561b007388 */ /* 0x0005e20000000800 */
[----:B------:R-:W-:Y:S01]  /*7050*/  @P0 FFMA.FTZ R12, R12, R5, -R7 ;  /* 0x000000050c0c0223 */ /* 0x000fe20000010807 */
[----:B------:R-:W-:Y:S02]  /*7060*/  LEA R76, R76, UR4, 0x2 ;  /* 0x000000044c4c7c11 */ /* 0x000fe4000f8e10ff */
[----:B------:R-:W-:Y:S01]  /*7070*/  FSEL R209, R6, R209, !P0 ;  /* 0x000000d106d17208 */ /* 0x000fe20004000000 */
[----:B------:R-:W-:Y:S01]  /*7080*/  STS [R26+0x1100], R129 ;  /* 0x001100811a007388 */ /* 0x000fe20000000800 */
[C---:B------:R-:W-:Y:S02]  /*7090*/  IADD3 R6, R35.reuse, 0xc0, RZ ;  /* 0x000000c023067810 */ /* 0x040fe40007ffe0ff */
[C---:B--2---:R-:W-:Y:S01]  /*70a0*/  IADD3 R86, R35.reuse, 0xa0, RZ ;  /* 0x000000a023567810 */ /* 0x044fe20007ffe0ff */
[----:B------:R-:W-:Y:S03]  /*70b0*/  STS [R77+0x1180], R82 ;  /* 0x001180524d007388 */ /* 0x000fe60000000800 */
[----:B------:R-:W-:Y:S01]  /*70c0*/  LEA.HI.SX32 R86, R86, R35, 0x1b ;  /* 0x0000002356567211 */ /* 0x000fe200078fdaff */
[----:B------:R-:W2:Y:S04]  /*70d0*/  SHFL.UP PT, R5, R12, 0x4, RZ ;  /* 0x048000000c057989 */ /* 0x000ea800000e00ff */
[----:B------:R3:W-:Y:S01]  /*70e0*/  STS [R76+0x1200], R81 ;  /* 0x001200514c007388 */ /* 0x0007e20000000800 */
[----:B------:R-:W-:-:S02]  /*70f0*/  ISETP.GE.AND P0, PT, R35, 0x4, PT ;  /* 0x000000042300780c */ /* 0x000fc40003f06270 */
[----:B------:R-:W-:Y:S02]  /*7100*/  IADD3 R90, R35, 0x80, RZ ;  /* 0x00000080235a7810 */ /* 0x000fe40007ffe0ff */
[----:B---3--:R-:W-:Y:S02]  /*7110*/  LEA R81, R86, UR4, 0x2 ;  /* 0x0000000456517c11 */ /* 0x008fe4000f8e10ff */
[-C--:B------:R-:W-:Y:S02]  /*7120*/  LEA.HI.SX32 R86, R6, R35.reuse, 0x1b ;  /* 0x0000002306567211 */ /* 0x080fe400078fdaff */
[----:B------:R-:W3:Y:S01]  /*7130*/  SHFL.UP PT, R6, R209, 0x4, RZ ;  /* 0x04800000d1067989 */ /* 0x000ee200000e00ff */
[C---:B0-----:R-:W-:Y:S01]  /*7140*/  FMUL.FTZ R7, R209.reuse, R102 ;  /* 0x00000066d1077220 */ /* 0x041fe20000410000 */
[----:B------:R-:W-:Y:S01]  /*7150*/  LEA.HI.SX32 R90, R90, R35, 0x1b ;  /* 0x000000235a5a7211 */ /* 0x000fe200078fdaff */
[-C--:B-1----:R-:W-:Y:S02]  /*7160*/  FMUL.FTZ R211, R209, R98.reuse ;  /* 0x00000062d1d37220 */ /* 0x082fe40000410000 */
[----:B------:R-:W-:Y:S01]  /*7170*/  FFMA.FTZ R129, R12, R98, -R7 ;  /* 0x000000620c817223 */ /* 0x000fe20000010807 */
[----:B------:R-:W-:Y:S01]  /*7180*/  LEA R82, R90, UR4, 0x2 ;  /* 0x000000045a527c11 */ /* 0x000fe2000f8e10ff */
[----:B------:R-:W-:Y:S01]  /*7190*/  FFMA.FTZ R102, R12, R102, R211 ;  /* 0x000000660c667223 */ /* 0x000fe200000100d3 */
[----:B------:R-:W-:Y:S01]  /*71a0*/  LEA R86, R86, UR4, 0x2 ;  /* 0x0000000456567c11 */ /* 0x000fe2000f8e10ff */
[----:B------:R-:W-:-:S02]  /*71b0*/  @P0 FADD.FTZ R14, R14, R129 ;  /* 0x000000810e0e0221 */ /* 0x000fc40000010000 */
[----:B------:R0:W-:Y:S01]  /*71c0*/  STS [R82+0x1280], R89 ;  /* 0x0012805952007388 */ /* 0x0001e20000000800 */
[----:B------:R-:W-:Y:S01]  /*71d0*/  @P0 FADD.FTZ R15, R15, R102 ;  /* 0x000000660f0f0221 */ /* 0x000fe20000010000 */
[C---:B------:R-:W-:Y:S02]  /*71e0*/  IADD3 R208, R35.reuse, 0x100, RZ ;  /* 0x0000010023d07810 */ /* 0x040fe40007ffe0ff */
[----:B------:R1:W-:Y:S01]  /*71f0*/  STS [R81+0x1300], R88 ;  /* 0x0013005851007388 */ /* 0x0003e20000000800 */
[----:B------:R-:W-:Y:S01]  /*7200*/  IADD3 R210, R35, 0xe0, RZ ;  /* 0x000000e023d27810 */ /* 0x000fe20007ffe0ff */
[----:B--2---:R-:W-:Y:S02]  /*7210*/  FMUL.FTZ R7, R209, R5 ;  /* 0x00000005d1077220 */ /* 0x004fe40000410000 */
[----:B------:R-:W-:Y:S01]  /*7220*/  STS [R86+0x1380], R125 ;  /* 0x0013807d56007388 */ /* 0x000fe20000000800 */
[----:B------:R-:W-:-:S03]  /*7230*/  IADD3 R90, R35, 0x120, RZ ;  /* 0x00000120235a7810 */ /* 0x000fc60007ffe0ff */
[----:B------:R-:W2:Y:S01]  /*7240*/  SHFL.UP PT, R125, R14, 0x8, RZ ;  /* 0x050000000e7d7989 */ /* 0x000ea200000e00ff */
[-C--:B------:R-:W-:Y:S01]  /*7250*/  LEA.HI.SX32 R208, R208, R35.reuse, 0x1b ;  /* 0x00000023d0d07211 */ /* 0x080fe200078fdaff */
[-C--:B---3--:R-:W-:Y:S02]  /*7260*/  FFMA.FTZ R98, R12, R6.reuse, R7 ;  /* 0x000000060c627223 */ /* 0x088fe40000010007 */
[----:B------:R-:W3:Y:S01]  /*7270*/  SHFL.UP PT, R129, R15, 0x8, RZ ;  /* 0x050000000f817989 */ /* 0x000ee200000e00ff */
[-C--:B------:R-:W-:Y:S01]  /*7280*/  LEA.HI.SX32 R210, R210, R35.reuse, 0x1b ;  /* 0x00000023d2d27211 */ /* 0x080fe200078fdaff */
[----:B------:R-:W-:Y:S01]  /*7290*/  FMUL.FTZ R7, R209, R6 ;  /* 0x00000006d1077220 */ /* 0x000fe20000410000 */
[----:B0-----:R-:W-:Y:S02]  /*72a0*/  LEA.HI.SX32 R89, R90, R35, 0x1b ;  /* 0x000000235a597211 */ /* 0x001fe400078fdaff */
[----:B-1----:R-:W-:Y:S01]  /*72b0*/  LEA R88, R208, UR4, 0x2 ;  /* 0x00000004d0587c11 */ /* 0x002fe2000f8e10ff */
[----:B------:R-:W-:Y:S01]  /*72c0*/  @P0 FFMA.FTZ R12, R12, R5, -R7 ;  /* 0x000000050c0c0223 */ /* 0x000fe20000010807 */
[----:B------:R-:W-:-:S02]  /*72d0*/  LEA R90, R210, UR4, 0x2 ;  /* 0x00000004d25a7c11 */ /* 0x000fc4000f8e10ff */
[C---:B------:R-:W-:Y:S02]  /*72e0*/  IADD3 R208, R35.reuse, 0x140, RZ ;  /* 0x0000014023d07810 */ /* 0x040fe40007ffe0ff */
[----:B------:R-:W-:Y:S02]  /*72f0*/  IADD3 R6, R35, 0x180, RZ ;  /* 0x0000018023067810 */ /* 0x000fe40007ffe0ff */
[----:B------:R-:W-:Y:S02]  /*7300*/  LEA R89, R89, UR4, 0x2 ;  /* 0x0000000459597c11 */ /* 0x000fe4000f8e10ff */
[----:B------:R-:W-:Y:S02]  /*7310*/  FSEL R209, R209, R98, !P0 ;  /* 0x00000062d1d17208 */ /* 0x000fe40004000000 */
[----:B------:R-:W-:Y:S01]  /*7320*/  IADD3 R102, R35, 0x160, RZ ;  /* 0x0000016023667810 */ /* 0x000fe20007ffe0ff */
[----:B------:R0:W-:Y:S01]  /*7330*/  STS [R90+0x1400], R95 ;  /* 0x0014005f5a007388 */ /* 0x0001e20000000800 */
[----:B------:R-:W-:-:S02]  /*7340*/  LEA.HI.SX32 R208, R208, R35, 0x1b ;  /* 0x00000023d0d07211 */ /* 0x000fc400078fdaff */
[-C--:B------:R-:W-:Y:S01]  /*7350*/  LEA.HI.SX32 R98, R6, R35.reuse, 0x1b ;  /* 0x0000002306627211 */ /* 0x080fe200078fdaff */
[----:B------:R-:W-:Y:S01]  /*7360*/  STS [R88+0x1480], R101 ;  /* 0x0014806558007388 */ /* 0x000fe20000000800 */
[----:B------:R-:W-:-:S03]  /*7370*/  LEA.HI.SX32 R102, R102, R35, 0x1b ;  /* 0x0000002366667211 */ /* 0x000fc600078fdaff */
[----:B------:R-:W1:Y:S01]  /*7380*/  SHFL.UP PT, R5, R12, 0x8, RZ ;  /* 0x050000000c057989 */ /* 0x000e6200000e00ff */
[----:B------:R-:W-:-:S03]  /*7390*/  ISETP.GE.AND P0, PT, R35, 0x8, PT ;  /* 0x000000082300780c */ /* 0x000fc60003f06270 */
[----:B------:R4:W-:Y:S04]  /*73a0*/  STS [R89+0x1500], R96 ;  /* 0x0015006059007388 */ /* 0x0009e80000000800 */
[----:B------:R-:W5:Y:S01]  /*73b0*/  SHFL.UP PT, R6, R209, 0x8, RZ ;  /* 0x05000000d1067989 */ /* 0x000f6200000e00ff */
[----:B0-----:R-:W-:Y:S02]  /*73c0*/  LEA R95, R102, UR4, 0x2 ;  /* 0x00000004665f7c11 */ /* 0x001fe4000f8e10ff */
[----:B----4-:R-:W-:Y:S02]  /*73d0*/  LEA R96, R208, UR4, 0x2 ;  /* 0x00000004d0607c11 */ /* 0x010fe4000f8e10ff */
[C---:B------:R-:W-:Y:S02]  /*73e0*/  IADD3 R208, R35.reuse, 0x1a0, RZ ;  /* 0x000001a023d07810 */ /* 0x040fe40007ffe0ff */
[----:B------:R-:W-:-:S02]  /*73f0*/  IADD3 R102, R35, 0x1c0, RZ ;  /* 0x000001c023667810 */ /* 0x000fc40007ffe0ff */
[----:B------:R-:W-:Y:S01]  /*7400*/  LEA.HI.SX32 R208, R208, R35, 0x1b ;  /* 0x00000023d0d07211 */ /* 0x000fe200078fdaff */
[C---:B--2---:R-:W-:Y:S01]  /*7410*/  FMUL.FTZ R7, R209.reuse, R125 ;  /* 0x0000007dd1077220 */ /* 0x044fe20000410000 */
[----:B------:R-:W-:Y:S01]  /*7420*/  LEA.HI.SX32 R101, R102, R35, 0x1b ;  /* 0x0000002366657211 */ /* 0x000fe200078fdaff */
[----:B------:R-:W-:Y:S01]  /*7430*/  STS [R96+0x1580], R123 ;  /* 0x0015807b60007388 */ /* 0x000fe20000000800 */
[----:B------:R-:W-:Y:S01]  /*7440*/  LEA R102, R208, UR4, 0x2 ;  /* 0x00000004d0667c11 */ /* 0x000fe2000f8e10ff */
[----:B---3--:R-:W-:Y:S02]  /*7450*/  FMUL.FTZ R208, R209, R129 ;  /* 0x00000081d1d07220 */ /* 0x008fe40000410000 */
[----:B------:R0:W-:Y:S02]  /*7460*/  STS [R95+0x1600], R104 ;  /* 0x001600685f007388 */ /* 0x0001e40000000800 */
[----:B------:R-:W-:Y:S01]  /*7470*/  FFMA.FTZ R125, R12, R125, -R208 ;  /* 0x0000007d0c7d7223 */ /* 0x000fe200000108d0 */
[----:B------:R-:W-:Y:S01]  /*7480*/  LEA R98, R98, UR4, 0x2 ;  /* 0x0000000462627c11 */ /* 0x000fe2000f8e10ff */
[----:B0-----:R-:W-:-:S02]  /*7490*/  FFMA.FTZ R104, R12, R129, R7 ;  /* 0x000000810c687223 */ /* 0x001fc40000010007 */
[----:B------:R-:W-:Y:S02]  /*74a0*/  @P0 FADD.FTZ R14, R14, R125 ;  /* 0x0000007d0e0e0221 */ /* 0x000fe40000010000 */
[----:B------:R-:W-:Y:S01]  /*74b0*/  @P0 FADD.FTZ R15, R15, R104 ;  /* 0x000000680f0f0221 */ /* 0x000fe20000010000 */
[----:B------:R-:W-:Y:S01]  /*74c0*/  IADD3 R210, R35, 0x1e0, RZ ;  /* 0x000001e023d27810 */ /* 0x000fe20007ffe0ff */
[----:B------:R-:W-:Y:S01]  /*74d0*/  STS [R98+0x1680], R127 ;  /* 0x0016807f62007388 */ /* 0x000fe20000000800 */
[----:B-1----:R-:W-:-:S03]  /*74e0*/  FMUL.FTZ R7, R209, R5 ;  /* 0x00000005d1077220 */ /* 0x002fc60000410000 */
[----:B------:R-:W0:Y:S01]  /*74f0*/  SHFL.UP PT, R123, R15, 0x10, RZ ;  /* 0x060000000f7b7989 */ /* 0x000e2200000e00ff */
[-C--:B-----5:R-:W-:Y:S01]  /*7500*/  FMUL.FTZ R208, R209, R6.reuse ;  /* 0x00000006d1d07220 */ /* 0x0a0fe20000410000 */
[----:B------:R-:W-:Y:S02]  /*7510*/  LEA.HI.SX32 R210, R210, R35, 0x1b ;  /* 0x00000023d2d27211 */ /* 0x000fe400078fdaff */
[----:B------:R-:W-:Y:S01]  /*7520*/  STS [R102+0x1700], R119 ;  /* 0x0017007766007388 */ /* 0x000fe20000000800 */
[----:B------:R-:W-:-:S03]  /*7530*/  FFMA.FTZ R6, R12, R6, R7 ;  /* 0x000000060c067223 */ /* 0x000fc60000010007 */
[----:B------:R-:W1:Y:S01]  /*7540*/  SHFL.UP PT, R119, R14, 0x10, RZ ;  /* 0x060000000e777989 */ /* 0x000e6200000e00ff */
[----:B------:R-:W-:Y:S01]  /*7550*/  LEA R101, R101, UR4, 0x2 ;  /* 0x0000000465657c11 */ /* 0x000fe2000f8e10ff */
[----:B------:R-:W-:Y:S01]  /*7560*/  @P0 FFMA.FTZ R12, R12, R5, -R208 ;  /* 0x000000050c0c0223 */ /* 0x000fe200000108d0 */
[----:B------:R-:W-:Y:S02]  /*7570*/  LEA R104, R210, UR4, 0x2 ;  /* 0x00000004d2687c11 */ /* 0x000fe4000f8e10ff */
[----:B------:R-:W-:Y:S01]  /*7580*/  FSEL R6, R209, R6, !P0 ;  /* 0x00000006d1067208 */ /* 0x000fe20004000000 */
[----:B------:R-:W-:Y:S01]  /*7590*/  STS [R101+0x1780], R120 ;  /* 0x0017807865007388 */ /* 0x000fe20000000800 */
[----:B------:R-:W-:-:S03]  /*75a0*/  ISETP.NE.AND P0, PT, R39, RZ, PT ;  /* 0x000000ff2700720c */ /* 0x000fc60003f05270 */
[----:B------:R-:W2:Y:S04]  /*75b0*/  SHFL.UP PT, R5, R12, 0x10, RZ ;  /* 0x060000000c057989 */ /* 0x000ea800000e00ff */
[----:B------:R-:W-:Y:S01]  /*75c0*/  STS [R104+0x1800], R121 ;  /* 0x0018007968007388 */ /* 0x000fe20000000800 */
[----:B------:R-:W-:-:S03]  /*75d0*/  ISETP.EQ.OR P0, PT, R33, RZ, P0 ;  /* 0x000000ff2100720c */ /* 0x000fc60000702670 */
[----:B------:R-:W-:Y:S04]  /*75e0*/  STS [R11+0x1880], R124 ;  /* 0x0018807c0b007388 */ /* 0x000fe80000000800 */
[----:B------:R0:W-:Y:S04]  /*75f0*/  STS [R9+0x1900], R122 ;  /* 0x0019007a09007388 */ /* 0x0001e80000000800 */
[----:B------:R-:W-:Y:S04]  /*7600*/  STS [R110+0x1980], R131 ;  /* 0x001980836e007388 */ /* 0x000fe80000000800 */
[----:B------:R-:W3:Y:S04]  /*7610*/  SHFL.UP PT, R7, R6, 0x10, RZ ;  /* 0x0600000006077989 */ /* 0x000ee800000e00ff */
[----:B------:R-:W-:Y:S04]  /*7620*/  STS [R115+0x1a00], R126 ;  /* 0x001a007e73007388 */ /* 0x000fe80000000800 */
[----:B------:R-:W-:Y:S04]  /*7630*/  STS [R112+0x1a80], R135 ;  /* 0x001a808770007388 */ /* 0x000fe80000000800 */
[----:B------:R1:W-:Y:S04]  /*7640*/  STS [R24+0x1b00], R133 ;  /* 0x001b008518007388 */ /* 0x0003e80000000800 */
[----:B------:R-:W-:Y:S01]  /*7650*/  STS [R118+0x1b80], R139 ;  /* 0x001b808b76007388 */ /* 0x000fe20000000800 */
[----:B0-----:R-:W-:-:S03]  /*7660*/  FMUL.FTZ R9, R6, R123 ;  /* 0x0000007b06097220 */ /* 0x001fc60000410000 */
[----:B------:R-:W-:Y:S04]  /*7670*/  STS [R13+0x1c00], R130 ;  /* 0x001c00820d007388 */ /* 0x000fe80000000800 */
[----:B------:R-:W-:Y:S04]  /*7680*/  STS [R116+0x1c80], R141 ;  /* 0x001c808d74007388 */ /* 0x000fe80000000800 */
[----:B------:R-:W-:Y:S01]  /*7690*/  STS [R25+0x1d00], R138 ;  /* 0x001d008a19007388 */ /* 0x000fe20000000800 */
[----:B-1----:R-:W-:-:S03]  /*76a0*/  FMUL.FTZ R24, R6, R119 ;  /* 0x0000007706187220 */ /* 0x002fc60000410000 */
[----:B------:R0:W-:Y:S01]  /*76b0*/  STS [R8+0x1d80], R153 ;  /* 0x001d809908007388 */ /* 0x0001e20000000800 */
[----:B------:R-:W-:Y:S01]  /*76c0*/  FFMA.FTZ R119, R12, R119, -R9 ;  /* 0x000000770c777223 */ /* 0x000fe20000010809 */
[----:B------:R-:W-:Y:S02]  /*76d0*/  MOV R9, RZ ;  /* 0x000000ff00097202 */ /* 0x000fe40000000f00 */
[----:B------:R1:W-:Y:S01]  /*76e0*/  STS [R4+0x1e00], R151 ;  /* 0x001e009704007388 */ /* 0x0003e20000000800 */
[----:B0-----:R-:W-:-:S03]  /*76f0*/  HFMA2.MMA R8, -RZ, RZ, 1.875, 0 ;  /* 0x3f800000ff087435 */ /* 0x001fc600000001ff */
[----:B------:R0:W-:Y:S01]  /*7700*/  STS [R10+0x1e80], R149 ;  /* 0x001e80950a007388 */ /* 0x0001e20000000800 */
[----:B------:R-:W-:Y:S02]  /*7710*/  ISETP.GE.AND P2, PT, R35, 0x10, PT ;  /* 0x000000102300780c */ /* 0x000fe40003f46270 */
[----:B-1----:R-:W-:Y:S01]  /*7720*/  @!P0 LEA R4, R109, UR4, 0x4 ;  /* 0x000000046d048c11 */ /* 0x002fe2000f8e20ff */
[----:B------:R-:W-:Y:S01]  /*7730*/  STS [R114+0x1f00], R147 ;  /* 0x001f009372007388 */ /* 0x000fe20000000800 */
[----:B0-----:R-:W-:-:S03]  /*7740*/  CS2R R10, SRZ ;  /* 0x00000000000a7805 */ /* 0x001fc6000001ff00 */
[----:B------:R-:W-:Y:S01]  /*7750*/  STS [R117+0x1f80], R144 ;  /* 0x001f809075007388 */ /* 0x000fe20000000800 */
[----:B--2---:R-:W-:-:S03]  /*7760*/  FMUL.FTZ R13, R6, R5 ;  /* 0x00000005060d7220 */ /* 0x004fc60000410000 */
[----:B------:R-:W-:Y:S01]  /*7770*/  STS [R113+0x2000], R146 ;  /* 0x0020009271007388 */ /* 0x000fe20000000800 */
[----:B------:R-:W-:-:S03]  /*7780*/  NOP ;  /* 0x0000000000007918 */ /* 0x000fc60000000000 */
[----:B------:R-:W0:Y:S01]  /*7790*/  @!P0 LDS.128 R8, [R4+0x2140] ;  /* 0x0021400004088984 */ /* 0x000e220000000c00 */
[----:B------:R-:W-:Y:S01]  /*77a0*/  ISETP.NE.AND P0, PT, R35, 0x1f, PT ;  /* 0x0000001f2300780c */ /* 0x000fe20003f05270 */
[C---:B---3--:R-:W-:Y:S01]  /*77b0*/  FFMA.FTZ R13, R12.reuse, R7, R13 ;  /* 0x000000070c0d7223 */ /* 0x048fe2000001000d */
[----:B------:R-:W-:Y:S01]  /*77c0*/  FFMA.FTZ R24, R12, R123, R24 ;  /* 0x0000007b0c187223 */ /* 0x000fe20000010018 */
[----:B------:R-:W-:Y:S01]  /*77d0*/  FMUL.FTZ R7, R6, R7 ;  /* 0x0000000706077220 */ /* 0x000fe20000410000 */
[----:B------:R-:W-:Y:S01]  /*77e0*/  @P2 FADD.FTZ R14, R14, R119 ;  /* 0x000000770e0e2221 */ /* 0x000fe20000010000 */
[----:B------:R-:W-:Y:S01]  /*77f0*/  LDS R110, [R128+0x1080] ;  /* 0x00108000806e7984 */ /* 0x000fe20000000800 */
[----:B------:R-:W-:Y:S01]  /*7800*/  @P2 FADD.FTZ R15, R15, R24 ;  /* 0x000000180f0f2221 */ /* 0x000fe20000010000 */
[----:B------:R-:W-:Y:S01]  /*7810*/  @P2 FFMA.FTZ R12, R12, R5, -R7 ;  /* 0x000000050c0c2223 */ /* 0x000fe20000010807 */
[----:B------:R-:W-:Y:S01]  /*7820*/  FSEL R13, R6, R13, !P2 ;  /* 0x0000000d060d7208 */ /* 0x000fe20005000000 */
        /* <DEDUP_REMOVED lines=40> */
[----:B------:R-:W1:Y:S04]  /*7ab0*/  SHFL.UP PT, R212, R12, 0x1, RZ ;  /* 0x042000000cd47989 */ /* 0x000e6800000e00ff */
[----:B------:R-:W2:Y:S04]  /*7ac0*/  SHFL.UP PT, R209, R15, 0x1, RZ ;  /* 0x042000000fd17989 */ /* 0x000ea800000e00ff */
[----:B------:R-:W3:Y:S01]  /*7ad0*/  SHFL.UP PT, R210, R14, 0x1, RZ ;  /* 0x042000000ed27989 */ /* 0x000ee200000e00ff */
[----:B0-----:R-:W-:-:S02]  /*7ae0*/  @!P2 MOV R211, R9 ;  /* 0x0000000900d3a202 */ /* 0x001fc40000000f00 */
[----:B-1----:R-:W-:Y:S02]  /*7af0*/  @!P2 MOV R212, R8 ;  /* 0x0000000800d4a202 */ /* 0x002fe40000000f00 */
[----:B--2---:R-:W-:Y:S01]  /*7b00*/  @!P2 MOV R209, R11 ;  /* 0x0000000b00d1a202 */ /* 0x004fe20000000f00 */
[-C--:B------:R-:W-:Y:S01]  /*7b10*/  @P3 FMUL.FTZ R128, R24, R211.reuse ;  /* 0x000000d318803220 */ /* 0x080fe20000410000 */
[----:B------:R-:W-:-:S03]  /*7b20*/  @P3 FMUL.FTZ R211, R25, R211 ;  /* 0x000000d319d33220 */ /* 0x000fc60000410000 */
[----:B------:R-:W-:Y:S01]  /*7b30*/  @P3 FFMA.FTZ R128, R25, R212, R128 ;  /* 0x000000d419803223 */ /* 0x000fe20000010080 */
[----:B---3--:R-:W-:Y:S01]  /*7b40*/  @!P2 MOV R210, R10 ;  /* 0x0000000a00d2a202 */ /* 0x008fe20000000f00 */
[----:B------:R-:W-:Y:S02]  /*7b50*/  @P3 FFMA.FTZ R211, R24, R212, -R211 ;  /* 0x000000d418d33223 */ /* 0x000fe400000108d3 */
[----:B------:R-:W-:Y:S02]  /*7b60*/  @P3 FADD.FTZ R209, R209, R128 ;  /* 0x00000080d1d13221 */ /* 0x000fe40000010000 */
[----:B------:R-:W-:Y:S02]  /*7b70*/  @P3 FADD.FTZ R210, R210, R211 ;  /* 0x000000d3d2d23221 */ /* 0x000fe40000010000 */
[C---:B------:R-:W-:Y:S02]  /*7b80*/  FMUL.FTZ R12, R132.reuse, R209 ;  /* 0x000000d1840c7220 */ /* 0x040fe40000410000 */
[----:B------:R-:W-:-:S02]  /*7b90*/  FMUL.FTZ R132, R132, R210 ;  /* 0x000000d284847220 */ /* 0x000fc40000410000 */
[C---:B------:R-:W-:Y:S02]  /*7ba0*/  FFMA.FTZ R13, R137.reuse, R210, -R12 ;  /* 0x000000d2890d7223 */ /* 0x040fe4000001080c */
[----:B------:R-:W-:Y:S02]  /*7bb0*/  FFMA.FTZ R137, R137, R209, R132 ;  /* 0x000000d189897223 */ /* 0x000fe40000010084 */
[----:B------:R-:W-:Y:S02]  /*7bc0*/  FADD.FTZ R134, R134, R13 ;  /* 0x0000000d86867221 */ /* 0x000fe40000010000 */
[----:B------:R-:W-:Y:S02]  /*7bd0*/  FADD.FTZ R136, R136, R137 ;  /* 0x0000008988887221 */ /* 0x000fe40000010000 */
[C---:B------:R-:W-:Y:S02]  /*7be0*/  FMUL.FTZ R12, R143.reuse, R134 ;  /* 0x000000868f0c7220 */ /* 0x040fe40000410000 */
[----:B------:R-:W-:-:S02]  /*7bf0*/  FMUL.FTZ R143, R143, R136 ;  /* 0x000000888f8f7220 */ /* 0x000fc40000410000 */
[C---:B------:R-:W-:Y:S02]  /*7c00*/  FFMA.FTZ R13, R145.reuse, R136, R12 ;  /* 0x00000088910d7223 */ /* 0x040fe4000001000c */
[----:B------:R-:W-:Y:S02]  /*7c10*/  FFMA.FTZ R15, R145, R134, -R143 ;  /* 0x00000086910f7223 */ /* 0x000fe4000001088f */
[----:B------:R-:W-:Y:S02]  /*7c20*/  FADD.FTZ R13, R142, R13 ;  /* 0x0000000d8e0d7221 */ /* 0x000fe40000010000 */
[----:B------:R-:W-:Y:S02]  /*7c30*/  FADD.FTZ R15, R140, R15 ;  /* 0x0000000f8c0f7221 */ /* 0x000fe40000010000 */
        /* <DEDUP_REMOVED lines=32> */
[C---:B------:R-:W-:Y:S01]  /*7e40*/  FFMA.FTZ R157, R174.reuse, R128, R145 ;  /* 0x00000080ae9d7223 */ /* 0x040fe20000010091 */
[----:B------:R-:W-:Y:S01]  /*7e50*/  ISETP.NE.AND P0, PT, R83, RZ, PT ;  /* 0x000000ff5300720c */ /* 0x000fe20003f05270 */
[----:B------:R-:W-:Y:S02]  /*7e60*/  FFMA.FTZ R14, R174, R143, -R14 ;  /* 0x0000008fae0e7223 */ /* 0x000fe4000001080e */
[----:B------:R-:W-:Y:S01]  /*7e70*/  FADD.FTZ R172, R172, R157 ;  /* 0x0000009dacac7221 */ /* 0x000fe20000010000 */
[----:B------:R-:W-:Y:S01]  /*7e80*/  FMUL.FTZ R145, R5, R11 ;  /* 0x0000000b05917220 */ /* 0x000fe20000410000 */
[----:B------:R-:W-:Y:S02]  /*7e90*/  FADD.FTZ R132, R173, R14 ;  /* 0x0000000ead847221 */ /* 0x000fe40000010000 */
[----:B------:R-:W-:Y:S01]  /*7ea0*/  FMUL.FTZ R159, R181, R172 ;  /* 0x000000acb59f7220 */ /* 0x000fe20000410000 */
[----:B------:R-:W-:Y:S01]  /*7eb0*/  FMUL.FTZ R14, R5, R10 ;  /* 0x0000000a050e7220 */ /* 0x000fe20000410000 */
[----:B------:R-:W-:Y:S01]  /*7ec0*/  FMUL.FTZ R181, R181, R132 ;  /* 0x00000084b5b57220 */ /* 0x000fe20000410000 */
[----:B------:R-:W-:Y:S01]  /*7ed0*/  FFMA.FTZ R157, R4, R10, -R145 ;  /* 0x0000000a049d7223 */ /* 0x000fe20000010891 */
[C---:B------:R-:W-:Y:S01]  /*7ee0*/  FFMA.FTZ R24, R182.reuse, R132, -R159 ;  /* 0x00000084b6187223 */ /* 0x040fe2000001089f */
[C---:B------:R-:W-:Y:S01]  /*7ef0*/  FMUL.FTZ R10, R5.reuse, R8 ;  /* 0x00000008050a7220 */ /* 0x040fe20000410000 */
[----:B------:R-:W-:Y:S01]  /*7f00*/  FMUL.FTZ R145, R5, R9 ;  /* 0x0000000905917220 */ /* 0x000fe20000410000 */
[----:B------:R-:W-:Y:S01]  /*7f10*/  FFMA.FTZ R181, R182, R172, R181 ;  /* 0x000000acb6b57223 */ /* 0x000fe200000100b5 */
[C---:B------:R-:W-:Y:S01]  /*7f20*/  FFMA.FTZ R14, R4.reuse, R11, R14 ;  /* 0x0000000b040e7223 */ /* 0x040fe2000001000e */
[----:B------:R-:W-:Y:S01]  /*7f30*/  FADD.FTZ R179, R179, R24 ;  /* 0x00000018b3b37221 */ /* 0x000fe20000010000 */
[----:B------:R-:W-:Y:S01]  /*7f40*/  BSSY B0, `(.L_x_1639) ;  /* 0x0000019000007945 */ /* 0x000fe20003800000 */
[C---:B------:R-:W-:Y:S01]  /*7f50*/  FFMA.FTZ R9, R4.reuse, R9, R10 ;  /* 0x0000000904097223 */ /* 0x040fe2000001000a */
[----:B------:R-:W-:Y:S01]  /*7f60*/  FFMA.FTZ R8, R4, R8, -R145 ;  /* 0x0000000804087223 */ /* 0x000fe20000010891 */
[----:B------:R-:W-:Y:S01]  /*7f70*/  FADD.FTZ R10, R6, R157 ;  /* 0x0000009d060a7221 */ /* 0x000fe20000010000 */
[----:B------:R-:W-:Y:S01]  /*7f80*/  FMUL.FTZ R145, R208, R136 ;  /* 0x00000088d0917220 */ /* 0x000fe20000410000 */
[----:B------:R-:W-:Y:S01]  /*7f90*/  FADD.FTZ R181, R180, R181 ;  /* 0x000000b5b4b57221 */ /* 0x000fe20000010000 */
        /* <DEDUP_REMOVED lines=19> */
.L_x_1640:
[----:B------:R-:W-:Y:S05]  /*80d0*/  BSYNC B0 ;  /* 0x0000000000007941 */ /* 0x000fea0003800000 */
.L_x_1639:
[-C--:B------:R-:W-:Y:S01]  /*80e0*/  FMUL.FTZ R178, R178, R181.reuse ;  /* 0x000000b5b2b27220 */ /* 0x080fe20000410000 */
[----:B0-----:R-:W-:Y:S01]  /*80f0*/  FFMA.FTZ R5, R175, R181, R6 ;  /* 0x000000b5af057223 */ /* 0x001fe20000010006 */
[----:B------:R-:W-:Y:S01]  /*8100*/  IADD3 R109, R109, 0x1, RZ ;  /* 0x000000016d6d7810 */ /* 0x000fe20007ffe0ff */
[----:B------:R-:W-:Y:S01]  /*8110*/  FMUL.FTZ R113, R113, R13 ;  /* 0x0000000d71717220 */ /* 0x000fe20000410000 */
[----:B------:R-:W-:Y:S01]  /*8120*/  FFMA.FTZ R178, R175, R179, -R178 ;  /* 0x000000b3afb27223 */ /* 0x000fe200000108b2 */
[----:B------:R-:W-:Y:S01]  /*8130*/  FADD.FTZ R7, R176, R5 ;  /* 0x00000005b0077221 */ /* 0x000fe20000010000 */
[----:B------:R-:W-:Y:S01]  /*8140*/  ISETP.GE.AND P0, PT, R109, UR17, PT ;  /* 0x000000116d007c0c */ /* 0x000fe2000bf06270 */
[----:B------:R-:W-:Y:S01]  /*8150*/  FMUL.FTZ R115, R115, R152 ;  /* 0x0000009873737220 */ /* 0x000fe20000410000 */
[----:B------:R-:W-:Y:S01]  /*8160*/  FADD.FTZ R178, R177, R178 ;  /* 0x000000b2b1b27221 */ /* 0x000fe20000010000 */
[-C--:B------:R-:W-:Y:S01]  /*8170*/  FMUL.FTZ R4, R183, R7.reuse ;  /* 0x00000007b7047220 */ /* 0x080fe20000410000 */
[----:B------:R-:W-:Y:S01]  /*8180*/  FMUL.FTZ R117, R117, R156 ;  /* 0x0000009c75757220 */ /* 0x000fe20000410000 */
[----:B------:R-:W-:Y:S01]  /*8190*/  FMUL.FTZ R119, R119, R12 ;  /* 0x0000000c77777220 */ /* 0x000fe20000410000 */
[-C--:B------:R-:W-:Y:S01]  /*81a0*/  FMUL.FTZ R6, R183, R178.reuse ;  /* 0x000000b2b7067220 */ /* 0x080fe20000410000 */
[----:B------:R-:W-:Y:S01]  /*81b0*/  FFMA.FTZ R5, R185, R178, -R4 ;  /* 0x000000b2b9057223 */ /* 0x000fe20000010804 */
[----:B------:R-:W-:Y:S01]  /*81c0*/  FMUL.FTZ R121, R121, R164 ;  /* 0x000000a479797220 */ /* 0x000fe20000410000 */
[----:B------:R-:W-:Y:S01]  /*81d0*/  FMUL.FTZ R123, R123, R128 ;  /* 0x000000807b7b7220 */ /* 0x000fe20000410000 */
[----:B------:R-:W-:Y:S01]  /*81e0*/  FFMA.FTZ R185, R185, R7, R6 ;  /* 0x00000007b9b97223 */ /* 0x000fe20000010006 */
[----:B------:R-:W-:Y:S01]  /*81f0*/  FADD.FTZ R186, R186, R5 ;  /* 0x00000005baba7221 */ /* 0x000fe20000010000 */
[----:B------:R-:W-:Y:S01]  /*8200*/  FMUL.FTZ R125, R125, R172 ;  /* 0x000000ac7d7d7220 */ /* 0x000fe20000410000 */
[----:B------:R-:W-:Y:S01]  /*8210*/  FMUL.FTZ R127, R127, R181 ;  /* 0x000000b57f7f7220 */ /* 0x000fe20000410000 */
[----:B------:R-:W-:Y:S01]  /*8220*/  FADD.FTZ R184, R184, R185 ;  /* 0x000000b9b8b87221 */ /* 0x000fe20000010000 */
[C---:B------:R-:W-:Y:S01]  /*8230*/  FMUL.FTZ R5, R187.reuse, R186 ;  /* 0x000000babb057220 */ /* 0x040fe20000410000 */
[----:B------:R-:W-:Y:S01]  /*8240*/  FMUL.FTZ R130, R130, R7 ;  /* 0x0000000782827220 */ /* 0x000fe20000410000 */
[----:B------:R-:W-:Y:S01]  /*8250*/  FFMA.FTZ R110, R110, R134, -R145 ;  /* 0x000000866e6e7223 */ /* 0x000fe20000010891 */
[-C--:B------:R-:W-:Y:S01]  /*8260*/  FMUL.FTZ R187, R187, R184.reuse ;  /* 0x000000b8bbbb7220 */ /* 0x080fe20000410000 */
[----:B------:R-:W-:Y:S01]  /*8270*/  FFMA.FTZ R5, R188, R184, R5 ;  /* 0x000000b8bc057223 */ /* 0x000fe20000010005 */
[----:B------:R-:W-:Y:S01]  /*8280*/  FFMA.FTZ R112, R112, R15, -R113 ;  /* 0x0000000f70707223 */ /* 0x000fe20000010871 */
[----:B------:R-:W-:Y:S01]  /*8290*/  FFMA.FTZ R114, R114, R25, -R115 ;  /* 0x0000001972727223 */ /* 0x000fe20000010873 */
[----:B------:R-:W-:Y:S01]  /*82a0*/  FFMA.FTZ R188, R188, R186, -R187 ;  /* 0x000000babcbc7223 */ /* 0x000fe200000108bb */
[----:B------:R-:W-:Y:S01]  /*82b0*/  FADD.FTZ R9, R190, R5 ;  /* 0x00000005be097221 */ /* 0x000fe20000010000 */
[----:B------:R-:W-:Y:S01]  /*82c0*/  FFMA.FTZ R116, R116, R155, -R117 ;  /* 0x0000009b74747223 */ /* 0x000fe20000010875 */
[----:B------:R-:W-:Y:S01]  /*82d0*/  FFMA.FTZ R118, R118, R137, -R119 ;  /* 0x0000008976767223 */ /* 0x000fe20000010877 */
[----:B------:R-:W-:Y:S01]  /*82e0*/  FADD.FTZ R188, R189, R188 ;  /* 0x000000bcbdbc7221 */ /* 0x000fe20000010000 */
[CC--:B------:R-:W-:Y:S01]  /*82f0*/  FMUL.FTZ R4, R191.reuse, R9.reuse ;  /* 0x00000009bf047220 */ /* 0x0c0fe20000410000 */
[----:B------:R-:W-:Y:S01]  /*8300*/  FMUL.FTZ R138, R138, R9 ;  /* 0x000000098a8a7220 */ /* 0x000fe20000410000 */
[----:B------:R-:W-:Y:S01]  /*8310*/  FFMA.FTZ R120, R120, R163, -R121 ;  /* 0x000000a378787223 */ /* 0x000fe20000010879 */
[-C--:B------:R-:W-:Y:S01]  /*8320*/  FMUL.FTZ R6, R191, R188.reuse ;  /* 0x000000bcbf067220 */ /* 0x080fe20000410000 */
[C---:B------:R-:W-:Y:S01]  /*8330*/  FFMA.FTZ R5, R193.reuse, R188, -R4 ;  /* 0x000000bcc1057223 */ /* 0x040fe20000010804 */
[----:B------:R-:W-:Y:S01]  /*8340*/  FFMA.FTZ R122, R122, R143, -R123 ;  /* 0x0000008f7a7a7223 */ /* 0x000fe2000001087b */
[----:B------:R-:W-:Y:S01]  /*8350*/  FFMA.FTZ R124, R124, R132, -R125 ;  /* 0x000000847c7c7223 */ /* 0x000fe2000001087d */
[----:B------:R-:W-:Y:S01]  /*8360*/  FFMA.FTZ R193, R193, R9, R6 ;  /* 0x00000009c1c17223 */ /* 0x000fe20000010006 */
[----:B------:R-:W-:Y:S01]  /*8370*/  FADD.FTZ R194, R194, R5 ;  /* 0x00000005c2c27221 */ /* 0x000fe20000010000 */
[----:B------:R-:W-:Y:S01]  /*8380*/  FMUL.FTZ R6, R133, R184 ;  /* 0x000000b885067220 */ /* 0x000fe20000410000 */
[----:B------:R-:W-:Y:S01]  /*8390*/  FFMA.FTZ R126, R126, R179, -R127 ;  /* 0x000000b37e7e7223 */ /* 0x000fe2000001087f */
[----:B------:R-:W-:Y:S01]  /*83a0*/  FADD.FTZ R192, R192, R193 ;  /* 0x000000c1c0c07221 */ /* 0x000fe20000010000 */
[----:B------:R-:W-:Y:S01]  /*83b0*/  FMUL.FTZ R5, R195, R194 ;  /* 0x000000c2c3057220 */ /* 0x000fe20000410000 */
[----:B------:R-:W-:Y:S01]  /*83c0*/  FFMA.FTZ R6, R131, R186, -R6 ;  /* 0x000000ba83067223 */ /* 0x000fe20000010806 */
[----:B------:R-:W-:Y:S01]  /*83d0*/  FFMA.FTZ R130, R129, R178, -R130 ;  /* 0x000000b281827223 */ /* 0x000fe20000010882 */
[-C--:B------:R-:W-:Y:S01]  /*83e0*/  FMUL.FTZ R195, R195, R192.reuse ;  /* 0x000000c0c3c37220 */ /* 0x080fe20000410000 */
[-C--:B------:R-:W-:Y:S01]  /*83f0*/  FFMA.FTZ R5, R196, R192.reuse, R5 ;  /* 0x000000c0c4057223 */ /* 0x080fe20000010005 */
[----:B------:R-:W-:Y:S01]  /*8400*/  FFMA.FTZ R65, R6, 2, R65 ;  /* 0x4000000006417823 */ /* 0x000fe20000010041 */
[----:B------:R-:W-:Y:S01]  /*8410*/  FMUL.FTZ R6, R141, R192 ;  /* 0x000000c08d067220 */ /* 0x000fe20000410000 */
[----:B------:R-:W-:Y:S01]  /*8420*/  FFMA.FTZ R196, R196, R194, -R195 ;  /* 0x000000c2c4c47223 */ /* 0x000fe200000108c3 */
[----:B------:R-:W-:Y:S01]  /*8430*/  FADD.FTZ R198, R198, R5 ;  /* 0x00000005c6c67221 */ /* 0x000fe20000010000 */
[----:B------:R-:W-:Y:S01]  /*8440*/  FFMA.FTZ R138, R135, R188, -R138 ;  /* 0x000000bc878a7223 */ /* 0x000fe2000001088a */
[----:B------:R-:W-:Y:S01]  /*8450*/  FFMA.FTZ R6, R139, R194, -R6 ;  /* 0x000000c28b067223 */ /* 0x000fe20000010806 */
[----:B------:R-:W-:Y:S01]  /*8460*/  FADD.FTZ R196, R197, R196 ;  /* 0x000000c4c5c47221 */ /* 0x000fe20000010000 */
[C---:B------:R-:W-:Y:S01]  /*8470*/  FMUL.FTZ R5, R199.reuse, R198 ;  /* 0x000000c6c7057220 */ /* 0x040fe20000410000 */
[----:B------:R-:W-:Y:S01]  /*8480*/  FFMA.FTZ R45, R110, 2, R45 ;  /* 0x400000006e2d7823 */ /* 0x000fe2000001002d */
[----:B------:R-:W-:Y:S01]  /*8490*/  FFMA.FTZ R47, R112, 2, R47 ;  /* 0x40000000702f7823 */ /* 0x000fe2000001002f */
[-C--:B------:R-:W-:Y:S01]  /*84a0*/  FMUL.FTZ R199, R199, R196.reuse ;  /* 0x000000c4c7c77220 */ /* 0x080fe20000410000 */
[----:B------:R-:W-:Y:S01]  /*84b0*/  FFMA.FTZ R4, R202, R196, -R5 ;  /* 0x000000c4ca047223 */ /* 0x000fe20000010805 */
[----:B------:R-:W-:Y:S01]  /*84c0*/  FFMA.FTZ R49, R114, 2, R49 ;  /* 0x4000000072317823 */ /* 0x000fe20000010031 */
[----:B------:R-:W-:Y:S01]  /*84d0*/  FFMA.FTZ R51, R116, 2, R51 ;  /* 0x4000000074337823 */ /* 0x000fe20000010033 */
[----:B------:R-:W-:Y:S01]  /*84e0*/  FFMA.FTZ R199, R202, R198, R199 ;  /* 0x000000c6cac77223 */ /* 0x000fe200000100c7 */
[----:B------:R-:W-:Y:S01]  /*84f0*/  FADD.FTZ R10, R201, R4 ;  /* 0x00000004c90a7221 */ /* 0x000fe20000010000 */
[----:B------:R-:W-:Y:S01]  /*8500*/  FFMA.FTZ R53, R118, 2, R53 ;  /* 0x4000000076357823 */ /* 0x000fe20000010035 */
[----:B------:R-:W-:Y:S01]  /*8510*/  FFMA.FTZ R55, R120, 2, R55 ;  /* 0x4000000078377823 */ /* 0x000fe20000010037 */
[----:B------:R-:W-:Y:S01]  /*8520*/  FADD.FTZ R200, R200, R199 ;  /* 0x000000c7c8c87221 */ /* 0x000fe20000010000 */
[C---:B------:R-:W-:Y:S01]  /*8530*/  FMUL.FTZ R5, R203.reuse, R10 ;  /* 0x0000000acb057220 */ /* 0x040fe20000410000 */
[----:B------:R-:W-:Y:S01]  /*8540*/  FFMA.FTZ R57, R122, 2, R57 ;  /* 0x400000007a397823 */ /* 0x000fe20000010039 */
[----:B------:R-:W-:Y:S01]  /*8550*/  FFMA.FTZ R59, R124, 2, R59 ;  /* 0x400000007c3b7823 */ /* 0x000fe2000001003b */
[-C--:B------:R-:W-:Y:S01]  /*8560*/  FMUL.FTZ R203, R203, R200.reuse ;  /* 0x000000c8cbcb7220 */ /* 0x080fe20000410000 */
[----:B------:R-:W-:Y:S01]  /*8570*/  FFMA.FTZ R4, R206, R200, R5 ;  /* 0x000000c8ce047223 */ /* 0x000fe20000010005 */
[----:B------:R-:W-:Y:S01]  /*8580*/  FMUL.FTZ R5, R146, R198 ;  /* 0x000000c692057220 */ /* 0x000fe20000410000 */
[----:B------:R-:W-:Y:S01]  /*8590*/  FFMA.FTZ R61, R126, 2, R61 ;  /* 0x400000007e3d7823 */ /* 0x000fe2000001003d */
[----:B------:R-:W-:Y:S01]  /*85a0*/  FFMA.FTZ R203, R206, R10, -R203 ;  /* 0x0000000acecb7223 */ /* 0x000fe200000108cb */
[----:B------:R-:W-:Y:S01]  /*85b0*/  FADD.FTZ R8, R205, R4 ;  /* 0x00000004cd087221 */ /* 0x000fe20000010000 */
[----:B------:R-:W-:Y:S01]  /*85c0*/  FMUL.FTZ R4, R149, R200 ;  /* 0x000000c895047220 */ /* 0x000fe20000410000 */
[----:B------:R-:W-:Y:S01]  /*85d0*/  FFMA.FTZ R144, R144, R196, -R5 ;  /* 0x000000c490907223 */ /* 0x000fe20000010805 */
[----:B------:R-:W-:Y:S01]  /*85e0*/  FADD.FTZ R203, R204, R203 ;  /* 0x000000cbcccb7221 */ /* 0x000fe20000010000 */
[----:B------:R-:W-:Y:S01]  /*85f0*/  FMUL.FTZ R8, R153, R8 ;  /* 0x0000000899087220 */ /* 0x000fe20000410000 */
[----:B------:R-:W-:Y:S01]  /*8600*/  FFMA.FTZ R4, R147, R10, -R4 ;  /* 0x0000000a93047223 */ /* 0x000fe20000010804 */
        /* <DEDUP_REMOVED lines=8> */
.L_x_1638:
[----:B------:R-:W-:Y:S01]  /*8690*/  BAR.SYNC.DEFER_BLOCKING 0x0 ;  /* 0x0000000000007b1d */ /* 0x000fe20000010000 */
[----:B------:R-:W-:-:S05]  /*86a0*/  ISETP.NE.AND P0, PT, R83, RZ, PT ;  /* 0x000000ff5300720c */ /* 0x000fca0003f05270 */
[----:B------:R-:W-:Y:S08]  /*86b0*/  BSSY B0, `(.L_x_1642) ;  /* 0x000003c000007945 */ /* 0x000ff00003800000 */
[----:B------:R-:W0:Y:S01]  /*86c0*/  @!P0 LDC R4, c[0x0][0x218] ;  /* 0x00008600ff048b82 */ /* 0x000e220000000800 */
[----:B------:R-:W-:Y:S04]  /*86d0*/  STS [R0], R45 ;  /* 0x0000002d00007388 */ /* 0x000fe80000000800 */
[----:B------:R-:W-:Y:S04]  /*86e0*/  STS [R0+0x4], R47 ;  /* 0x0000042f00007388 */ /* 0x000fe80000000800 */
[----:B------:R-:W-:Y:S04]  /*86f0*/  STS [R0+0x8], R49 ;  /* 0x0000083100007388 */ /* 0x000fe80000000800 */
[----:B------:R1:W-:Y:S01]  /*8700*/  STS [R0+0xc], R51 ;  /* 0x00000c3300007388 */ /* 0x0003e20000000800 */
        /* <DEDUP_REMOVED lines=37> */
[----:B-1----:R-:W-:Y:S02]  /*8960*/  IADD3 R51, R5, R9, RZ ;  /* 0x0000000905337210 */ /* 0x002fe40007ffe0ff */
[----:B0-----:R-:W-:-:S13]  /*8970*/  ISETP.GE.AND P0, PT, R37, R0, PT ;  /* 0x000000002500720c */ /* 0x001fda0003f06270 */
[----:B------:R-:W-:Y:S05]  /*8980*/  @P0 BRA `(.L_x_1643) ;  /* 0x0000000000380947 */ /* 0x000fea0003800000 */
[----:B------:R-:W-:Y:S01]  /*8990*/  SHF.L.U32 R7, R33, 0x9, RZ ;  /* 0x0000000921077819 */ /* 0x000fe200000006ff */
[----:B------:R-:W-:Y:S02]  /*89a0*/  ULDC.64 UR8, c[0x0][0x2b8] ;  /* 0x0000ae0000087ab9 */ /* 0x000fe40000000a00 */
[----:B------:R-:W-:Y:S01]  /*89b0*/  IMAD R8, R42, UR8, RZ ;  /* 0x000000082a087c24 */ /* 0x000fe2000f8e02ff */
[----:B------:R-:W-:-:S04]  /*89c0*/  IADD3 R6, P0, R37, R7, RZ ;  /* 0x0000000725067210 */ /* 0x000fc80007f1e0ff */
[----:B------:R-:W-:-:S03]  /*89d0*/  LEA.HI.X.SX32 R7, R7, R34, 0x1, P0 ;  /* 0x0000002207077211 */ /* 0x000fc600000f0eff */
        /* <DEDUP_REMOVED lines=9> */
.L_x_1643:
[----:B------:R-:W-:Y:S05]  /*8a70*/  BSYNC B0 ;  /* 0x0000000000007941 */ /* 0x000fea0003800000 */
.L_x_1642:
[----:B------:R-:W-:Y:S01]  /*8a80*/  MOV R5, R51 ;  /* 0x0000003300057202 */ /* 0x000fe20000000f00 */
[----:B------:R-:W-:Y:S01]  /*8a90*/  ULDC.64 UR4, c[0x0][0x2b8] ;  /* 0x0000ae0000047ab9 */ /* 0x000fe20000000a00 */
[--C-:B------:R-:W-:Y:S01]  /*8aa0*/  LOP3.LUT R7, R36, 0x20, R39.reuse, 0xfe, !PT ;  /* 0x0000002024077812 */ /* 0x100fe200078efe27 */
[----:B------:R-:W-:Y:S01]  /*8ab0*/  IMAD R6, R42, UR4, RZ ;  /* 0x000000042a067c24 */ /* 0x000fe2000f8e02ff */
[----:B0-----:R-:W-:Y:S01]  /*8ac0*/  LOP3.LUT R9, R36, 0x40, R39, 0xfe, !PT ;  /* 0x0000004024097812 */ /* 0x001fe200078efe27 */
[----:B------:R-:W-:Y:S01]  /*8ad0*/  IMAD.WIDE.U32 R4, R43, UR4, R4 ;  /* 0x000000042b047c25 */ /* 0x000fe2000f8e0004 */
[-C--:B------:R-:W-:Y:S02]  /*8ae0*/  ISETP.GE.AND P3, PT, R7, R0.reuse, PT ;  /* 0x000000000700720c */ /* 0x080fe40003f66270 */
[----:B------:R-:W-:Y:S01]  /*8af0*/  SHF.L.U32 R7, R33, 0x9, RZ ;  /* 0x0000000921077819 */ /* 0x000fe200000006ff */
[----:B------:R-:W-:Y:S01]  /*8b00*/  IMAD R8, R43, UR5, R6 ;  /* 0x000000052b087c24 */ /* 0x000fe2000f8e0206 */
[----:B------:R-:W-:Y:S01]  /*8b10*/  ISETP.GE.AND P4, PT, R9, R0, PT ;  /* 0x000000000900720c */ /* 0x000fe20003f86270 */
[----:B------:R-:W-:Y:S01]  /*8b20*/  ULDC.64 UR4, c[0x0][0x308] ;  /* 0x0000c20000047ab9 */ /* 0x000fe20000000a00 */
[----:B------:R-:W-:-:S02]  /*8b30*/  SHF.R.S32.HI R9, RZ, 0x1f, R7 ;  /* 0x0000001fff097819 */ /* 0x000fc40000011407 */
[----:B------:R-:W-:Y:S02]  /*8b40*/  IADD3 R6, P1, R7, R4, RZ ;  /* 0x0000000407067210 */ /* 0x000fe40007f3e0ff */
[----:B------:R-:W-:Y:S01]  /*8b50*/  LEA R7, P0, R37, UR4, 0x2 ;  /* 0x0000000425077c11 */ /* 0x000fe2000f8010ff */
[----:B------:R-:W-:Y:S01]  /*8b60*/  ULDC UR4, c[0x0][0x224] ;  /* 0x0000890000047ab9 */ /* 0x000fe20000000800 */
[C-C-:B------:R-:W-:Y:S02]  /*8b70*/  LOP3.LUT R27, R36.reuse, 0x60, R39.reuse, 0xfe, !PT ;  /* 0x00000060241b7812 */ /* 0x140fe400078efe27 */
[----:B------:R-:W-:Y:S02]  /*8b80*/  LOP3.LUT R51, R36, 0x80, R39, 0xfe, !PT ;  /* 0x0000008024337812 */ /* 0x000fe400078efe27 */
[----:B------:R-:W-:Y:S02]  /*8b90*/  IADD3.X R5, R9, R8, R5, P1, !PT ;  /* 0x0000000809057210 */ /* 0x000fe40000ffe405 */
[----:B------:R-:W-:-:S02]  /*8ba0*/  LEA.HI.X R8, R37, UR5, R34, 0x2, P0 ;  /* 0x0000000525087c11 */ /* 0x000fc400080f1422 */
[----:B------:R-:W-:Y:S02]  /*8bb0*/  LEA R4, P0, R6, R7, 0x2 ;  /* 0x0000000706047211 */ /* 0x000fe400078010ff */
[-C--:B------:R-:W-:Y:S02]  /*8bc0*/  ISETP.GE.AND P5, PT, R27, R0.reuse, PT ;  /* 0x000000001b00720c */ /* 0x080fe40003fa6270 */
[C-C-:B------:R-:W-:Y:S02]  /*8bd0*/  LOP3.LUT R7, R36.reuse, 0xa0, R39.reuse, 0xfe, !PT ;  /* 0x000000a024077812 */ /* 0x140fe400078efe27 */
[----:B------:R-:W-:Y:S02]  /*8be0*/  ISETP.GE.AND P6, PT, R51, R0, PT ;  /* 0x000000003300720c */ /* 0x000fe40003fc6270 */
[----:B------:R-:W-:Y:S02]  /*8bf0*/  LOP3.LUT R9, R36, 0xc0, R39, 0xfe, !PT ;  /* 0x000000c024097812 */ /* 0x000fe400078efe27 */
[----:B------:R-:W-:-:S02]  /*8c00*/  LEA.HI.X R5, R6, R8, R5, 0x2, P0 ;  /* 0x0000000806057211 */ /* 0x000fc400000f1405 */
[-C--:B------:R-:W-:Y:S02]  /*8c10*/  ISETP.GE.AND P0, PT, R7, R0.reuse, PT ;  /* 0x000000000700720c */ /* 0x080fe40003f06270 */
[-C--:B------:R-:W-:Y:S01]  /*8c20*/  ISETP.GE.AND P1, PT, R9, R0.reuse, PT ;  /* 0x000000000900720c */ /* 0x080fe20003f26270 */
[----:B------:R0:W-:Y:S01]  /*8c30*/  @!P3 STG.E desc[UR6][R4.64+0x80], R11 ;  /* 0x0000800b0400b986 */ /* 0x0001e2000c101906 */
[C-C-:B------:R-:W-:Y:S02]  /*8c40*/  LOP3.LUT R7, R36.reuse, 0x100, R39.reuse, 0xfe, !PT ;  /* 0x0000010024077812 */ /* 0x140fe400078efe27 */
[C-C-:B------:R-:W-:Y:S01]  /*8c50*/  LOP3.LUT R9, R36.reuse, 0x120, R39.reuse, 0xfe, !PT ;  /* 0x0000012024097812 */ /* 0x140fe200078efe27 */
[----:B------:R0:W-:Y:S01]  /*8c60*/  @!P4 STG.E desc[UR6][R4.64+0x100], R77 ;  /* 0x0001004d0400c986 */ /* 0x0001e2000c101906 */
[-C--:B------:R-:W-:Y:S02]  /*8c70*/  ISETP.GE.AND P3, PT, R7, R0.reuse, PT ;  /* 0x000000000700720c */ /* 0x080fe40003f66270 */
[----:B------:R-:W-:Y:S01]  /*8c80*/  LOP3.LUT R7, R36, 0x140, R39, 0xfe, !PT ;  /* 0x0000014024077812 */ /* 0x000fe200078efe27 */
[----:B------:R0:W-:Y:S01]  /*8c90*/  @!P5 STG.E desc[UR6][R4.64+0x180], R13 ;  /* 0x0001800d0400d986 */ /* 0x0001e2000c101906 */
[----:B------:R-:W-:-:S02]  /*8ca0*/  ISETP.GE.AND P4, PT, R9, R0, PT ;  /* 0x000000000900720c */ /* 0x000fc40003f86270 */
[C-C-:B------:R-:W-:Y:S01]  /*8cb0*/  LOP3.LUT R9, R36.reuse, 0x160, R39.reuse, 0xfe, !PT ;  /* 0x0000016024097812 */ /* 0x140fe200078efe27 */
[----:B------:R0:W-:Y:S01]  /*8cc0*/  @!P6 STG.E desc[UR6][R4.64+0x200], R15 ;  /* 0x0002000f0400e986 */ /* 0x0001e2000c101906 */
[C-C-:B------:R-:W-:Y:S02]  /*8cd0*/  LOP3.LUT R27, R36.reuse, 0xe0, R39.reuse, 0xfe, !PT ;  /* 0x000000e0241b7812 */ /* 0x140fe400078efe27 */
[-C--:B------:R-:W-:Y:S01]  /*8ce0*/  ISETP.GE.AND P5, PT, R7, R0.reuse, PT ;  /* 0x000000000700720c */ /* 0x080fe20003fa6270 */
[----:B------:R0:W-:Y:S01]  /*8cf0*/  @!P0 STG.E desc[UR6][R4.64+0x280], R81 ;  /* 0x0002805104008986 */ /* 0x0001e2000c101906 */
[----:B------:R-:W-:Y:S02]  /*8d00*/  LOP3.LUT R7, R36, 0x180, R39, 0xfe, !PT ;  /* 0x0000018024077812 */ /* 0x000fe400078efe27 */
[-C--:B------:R-:W-:Y:S01]  /*8d10*/  ISETP.GE.AND P6, PT, R9, R0.reuse, PT ;  /* 0x000000000900720c */ /* 0x080fe20003fc6270 */
[----:B------:R0:W-:Y:S01]  /*8d20*/  @!P1 STG.E desc[UR6][R4.64+0x300], R19 ;  /* 0x0003001304009986 */ /* 0x0001e2000c101906 */
[----:B------:R-:W-:-:S02]  /*8d30*/  ISETP.GE.AND P2, PT, R27, R0, PT ;  /* 0x000000001b00720c */ /* 0x000fc40003f46270 */
[-C--:B------:R-:W-:Y:S01]  /*8d40*/  ISETP.GE.AND P0, PT, R7, R0.reuse, PT ;  /* 0x000000000700720c */ /* 0x080fe20003f06270 */
[----:B------:R0:W-:Y:S01]  /*8d50*/  @!P3 STG.E desc[UR6][R4.64+0x400], R23 ;  /* 0x000400170400b986 */ /* 0x0001e2000c101906 */
[C-C-:B------:R-:W-:Y:S02]  /*8d60*/  LOP3.LUT R9, R36.reuse, 0x1a0, R39.reuse, 0xfe, !PT ;  /* 0x000001a024097812 */ /* 0x140fe400078efe27 */
[C-C-:B------:R-:W-:Y:S01]  /*8d70*/  LOP3.LUT R7, R36.reuse, 0x1c0, R39.reuse, 0xfe, !PT ;  /* 0x000001c024077812 */ /* 0x140fe200078efe27 */
[----:B------:R0:W-:Y:S01]  /*8d80*/  @!P5 STG.E desc[UR6][R4.64+0x500], R25 ;  /* 0x000500190400d986 */ /* 0x0001e2000c101906 */
[----:B------:R-:W-:Y:S02]  /*8d90*/  ISETP.GE.AND P1, PT, R9, R0, PT ;  /* 0x000000000900720c */ /* 0x000fe40003f26270 */
[----:B------:R-:W-:Y:S01]  /*8da0*/  LOP3.LUT R9, R36, 0x1e0, R39, 0xfe, !PT ;  /* 0x000001e024097812 */ /* 0x000fe200078efe27 */
[----:B------:R0:W-:Y:S01]  /*8db0*/  @!P6 STG.E desc[UR6][R4.64+0x580], R95 ;  /* 0x0005805f0400e986 */ /* 0x0001e2000c101906 */
[----:B------:R-:W-:-:S02]  /*8dc0*/  IADD3 R33, R33, 0x1, RZ ;  /* 0x0000000121217810 */ /* 0x000fc40007ffe0ff */
[-C--:B------:R-:W-:Y:S01]  /*8dd0*/  ISETP.GE.AND P3, PT, R9, R0.reuse, PT ;  /* 0x000000000900720c */ /* 0x080fe20003f66270 */
        /* <DEDUP_REMOVED lines=11> */
[----:B------:R-:W-:Y:S01]  /*8e90*/  IADD3.X R73, RZ, R17, RZ, P1, !PT ;  /* 0x00000011ff497210 */ /* 0x000fe20000ffe4ff */
[----:B------:R0:W-:Y:S01]  /*8ea0*/  @!P3 STG.E desc[UR6][R4.64+0x780], R49 ;  /* 0x000780310400b986 */ /* 0x0001e2000c101906 */
[----:B------:R-:W-:Y:S02]  /*8eb0*/  IADD3 R32, P3, R32, 0x1000, RZ ;  /* 0x0000100020207810 */ /* 0x000fe40007f7e0ff */
[----:B------:R-:W-:-:S02]  /*8ec0*/  IADD3.X R3, RZ, R3, RZ, P2, !PT ;  /* 0x00000003ff037210 */ /* 0x000fc400017fe4ff */
[----:B------:R-:W-:Y:S01]  /*8ed0*/  IADD3.X R30, RZ, R30, RZ, P3, !PT ;  /* 0x0000001eff1e7210 */ /* 0x000fe20001ffe4ff */
[----:B------:R-:W-:Y:S08]  /*8ee0*/  @!P0 BRA `(.L_x_1644) ;  /* 0xffffff7800088947 */ /* 0x000ff0000383ffff */
[----:B------:R-:W-:Y:S05]  /*8ef0*/  EXIT ;  /* 0x000000000000794d */ /* 0x000fea0003800000 */
.L_x_1645:
        /* <DEDUP_REMOVED lines=16> */
.L_x_5198:


//--------------------- .text._Z25selective_scan_fwd_kernelI32Selective_Scan_fwd_kernel_traitsILi32ELi16ELi1ELb0ELb1ELb1ELb1EfN3c107complexIfEEEEv13SSMParamsBase --------------------------
	.section	.text._Z25selective_scan_fwd_kernelI32Selective_Scan_fwd_kernel_traitsILi32ELi16ELi1ELb0ELb1ELb1ELb1EfN3c107complexIfEEEEv13SSMParamsBase,"ax",@progbits
	.align	128
        .global         _Z25selective_scan_fwd_kernelI32Selective_Scan_fwd_kernel_traitsILi32ELi16ELi1ELb0ELb1ELb1ELb1EfN3c107complexIfEEEEv13SSMParamsBase
        .type           _Z25selective_scan_fwd_kernelI32Selective_Scan_fwd_kernel_traitsILi32ELi16ELi1ELb0ELb1ELb1ELb1EfN3c107complexIfEEEEv13SSMParamsBase,@function
        .size           _Z25selective_scan_fwd_kernelI32Selective_Scan_fwd_kernel_traitsILi32ELi16ELi1ELb0ELb1ELb1ELb1EfN3c107complexIfEEEEv13SSMParamsBase,(.L_x_5199 - _Z25selective_scan_fwd_kernelI32Selective_Scan_fwd_kernel_traitsILi32ELi16ELi1ELb0ELb1ELb1ELb1EfN3c107complexIfEEEEv13SSMParamsBase)
        .other          _Z25selective_scan_fwd_kernelI32Selective_Scan_fwd_kernel_traitsILi32ELi16ELi1ELb0ELb1ELb1ELb1EfN3c107complexIfEEEEv13SSMParamsBase,@"STO_CUDA_ENTRY STV_DEFAULT"
_Z25selective_scan_fwd_kernelI32Selective_Scan_fwd_kernel_traitsILi32ELi16ELi1ELb0ELb1ELb1ELb1EfN3c107complexIfEEEEv13SSMParamsBase:
.text._Z25selective_scan_fwd_kernelI32Selective_Scan_fwd_kernel_traitsILi32ELi16ELi1ELb0ELb1ELb1ELb1EfN3c107complexIfEEEEv13SSMParamsBase:
        /* <DEDUP_REMOVED lines=113> */
.L_x_1686:
        /* <DEDUP_REMOVED lines=15> */
[----:B-1----:R-:W-:Y:S01]  /*0800*/  CS2R R4, SRZ ;  /* 0x0000000000047805 */ /* 0x002fe2000001ff00 */
        /* <DEDUP_REMOVED lines=69> */
[----:B------:R-:W-:-:S02]  /*0c60*/  IADD3 R16, R35, 0x100, RZ ;  /* 0x0000010023107810 */ /* 0x000fc40007ffe0ff */
[----:B------:R-:W-:Y:S02]  /*0c70*/  LEA R81, R22, UR4, 0x2 ;  /* 0x0000000416517c11 */ /* 0x000fe4000f8e10ff */
[C---:B------:R-:W-:Y:S02]  /*0c80*/  IADD3 R18, R35.reuse, 0x120, RZ ;  /* 0x0000012023127810 */ /* 0x040fe40007ffe0ff */
[-C--:B------:R-:W-:Y:S02]  /*0c90*/  LEA.HI.SX32 R14, R14, R35.reuse, 0x1b ;  /* 0x000000230e0e7211 */ /* 0x080fe400078fdaff */
[----:B------:R-:W-:Y:S02]  /*0ca0*/  IADD3 R20, R35, 0x140, RZ ;  /* 0x0000014023147810 */ /* 0x000fe40007ffe0ff */
[-C--:B------:R-:W-:Y:S02]  /*0cb0*/  LEA.HI.SX32 R16, R16, R35.reuse, 0x1b ;  /* 0x0000002310107211 */ /* 0x080fe400078fdaff */
[----:B------:R-:W-:-:S02]  /*0cc0*/  LEA.HI.SX32 R18, R18, R35, 0x1b ;  /* 0x0000002312127211 */ /* 0x000fc400078fdaff */
[----:B------:R-:W-:Y:S02]  /*0cd0*/  LEA R90, R14, UR4, 0x2 ;  /* 0x000000040e5a7c11 */ /* 0x000fe4000f8e10ff */
[----:B------:R-:W-:Y:S02]  /*0ce0*/  LEA.HI.SX32 R20, R20, R35, 0x1b ;  /* 0x0000002314147211 */ /* 0x000fe400078fdaff */
[----:B------:R-:W-:Y:S02]  /*0cf0*/  LEA R88, R16, UR4, 0x2 ;  /* 0x0000000410587c11 */ /* 0x000fe4000f8e10ff */
[C---:B------:R-:W-:Y:S02]  /*0d00*/  IADD3 R14, R35.reuse, 0x1c0, RZ ;  /* 0x000001c0230e7810 */ /* 0x040fe40007ffe0ff */
[----:B------:R-:W-:Y:S02]  /*0d10*/  IADD3 R16, R35, 0x1e0, RZ ;  /* 0x000001e023107810 */ /* 0x000fe40007ffe0ff */
[----:B------:R-:W-:-:S02]  /*0d20*/  LEA R89, R18, UR4, 0x2 ;  /* 0x0000000412597c11 */ /* 0x000fc4000f8e10ff */
[----:B------:R-:W-:Y:S02]  /*0d30*/  LEA R96, R20, UR4, 0x2 ;  /* 0x0000000414607c11 */ /* 0x000fe4000f8e10ff */
[-C--:B------:R-:W-:Y:S02]  /*0d40*/  LEA.HI.SX32 R14, R14, R35.reuse, 0x1b ;  /* 0x000000230e0e7211 */ /* 0x080fe400078fdaff */
[----:B------:R-:W-:Y:S02]  /*0d50*/  LEA.HI.SX32 R16, R16, R35, 0x1b ;  /* 0x0000002310107211 */ /* 0x000fe400078fdaff */
[----:B------:R-:W-:Y:S02]  /*0d60*/  LEA R101, R14, UR4, 0x2 ;  /* 0x000000040e657c11 */ /* 0x000fe4000f8e10ff */
[----:B------:R-:W-:Y:S02]  /*0d70*/  LEA R104, R16, UR4, 0x2 ;  /* 0x0000000410687c11 */ /* 0x000fe4000f8e10ff */
[----:B------:R-:W-:-:S02]  /*0d80*/  ISETP.GE.AND P2, PT, R9, R28, PT ;  /* 0x0000001c0900720c */ /* 0x000fc40003f46270 */
[----:B------:R-:W-:Y:S02]  /*0d90*/  ISETP.GE.AND P1, PT, R7, R28, PT ;  /* 0x0000001c0700720c */ /* 0x000fe40003f26270 */
[----:B------:R-:W-:Y:S02]  /*0da0*/  MOV R16, R24 ;  /* 0x0000001800107202 */ /* 0x000fe40000000f00 */
[-C--:B------:R-:W-:Y:S02]  /*0db0*/  ISETP.GE.AND P0, PT, R13, R28.reuse, PT ;  /* 0x0000001c0d00720c */ /* 0x080fe40003f06270 */
[-C--:B------:R-:W-:Y:S01]  /*0dc0*/  ISETP.GE.AND P4, PT, R19, R28.reuse, PT ;  /* 0x0000001c1300720c */ /* 0x080fe20003f86270 */
[----:B------:R-:W-:Y:S01]  /*0dd0*/  HFMA2.MMA R7, -RZ, RZ, 0, 0 ;  /* 0x00000000ff077435 */ /* 0x000fe200000001ff */
[-C--:B------:R-:W-:Y:S02]  /*0de0*/  ISETP.GE.AND P6, PT, R15, R28.reuse, PT ;  /* 0x0000001c0f00720c */ /* 0x080fe40003fc6270 */
[----:B------:R-:W-:-:S02]  /*0df0*/  ISETP.GE.AND P5, PT, R45, R28, PT ;  /* 0x0000001c2d00720c */ /* 0x000fc40003fa6270 */
        /* <DEDUP_REMOVED lines=171> */
.L_x_1647:
[----:B------:R-:W-:Y:S05]  /*18b0*/  BSYNC B0 ;  /* 0x0000000000007941 */ /* 0x000fea0003800000 */
.L_x_1646:
        /* <DEDUP_REMOVED lines=37> */
.L_x_1649:
[----:B------:R-:W-:Y:S05]  /*1b10*/  BSYNC B0 ;  /* 0x0000000000007941 */ /* 0x000fea0003800000 */
.L_x_1648:
        /* <DEDUP_REMOVED lines=35> */
.L_x_1651:
[----:B------:R-:W-:Y:S05]  /*1d50*/  BSYNC B0 ;  /* 0x0000000000007941 */ /* 0x000fea0003800000 */
.L_x_1650:
        /* <DEDUP_REMOVED lines=37> */
.L_x_1653:
[----:B------:R-:W-:Y:S05]  /*1fb0*/  BSYNC B0 ;  /* 0x0000000000007941 */ /* 0x000fea0003800000 */
.L_x_1652:
        /* <DEDUP_REMOVED lines=35> */
.L_x_1655:
[----:B------:R-:W-:Y:S05]  /*21f0*/  BSYNC B0 ;  /* 0x0000000000007941 */ /* 0x000fea0003800000 */
.L_x_1654:
        /* <DEDUP_REMOVED lines=37> */
.L_x_1657:
[----:B------:R-:W-:Y:S05]  /*2450*/  BSYNC B0 ;  /* 0x0000000000007941 */ /* 0x000fea0003800000 */
.L_x_1656:
        /* <DEDUP_REMOVED lines=35> */
.L_x_1659:
[----:B------:R-:W-:Y:S05]  /*2690*/  BSYNC B0 ;  /* 0x0000000000007941 */ /* 0x000fea0003800000 */
.L_x_1658:
        /* <DEDUP_REMOVED lines=37> */
.L_x_1661:
[----:B------:R-:W-:Y:S05]  /*28f0*/  BSYNC B0 ;  /* 0x0000000000007941 */ /* 0x000fea0003800000 */
.L_x_1660:
        /* <DEDUP_REMOVED lines=35> */
.L_x_1663:
[----:B------:R-:W-:Y:S05]  /*2b30*/  BSYNC B0 ;  /* 0x0000000000007941 */ /* 0x000fea0003800000 */
.L_x_1662:
        /* <DEDUP_REMOVED lines=41> */
.L_x_1665:
[----:B------:R-:W-:Y:S05]  /*2dd0*/  BSYNC B0 ;  /* 0x0000000000007941 */ /* 0x000fea0003800000 */
.L_x_1664:
        /* <DEDUP_REMOVED lines=33> */
.L_x_1667:
[----:B------:R-:W-:Y:S05]  /*2ff0*/  BSYNC B0 ;  /* 0x0000000000007941 */ /* 0x000fea0003800000 */
.L_x_1666:
        /* <DEDUP_REMOVED lines=33> */
.L_x_1669:
[----:B------:R-:W-:Y:S05]  /*3210*/  BSYNC B0 ;  /* 0x0000000000007941 */ /* 0x000fea0003800000 */
.L_x_1668:
        /* <DEDUP_REMOVED lines=33> */
.L_x_1671:
[----:B------:R-:W-:Y:S05]  /*3430*/  BSYNC B0 ;  /* 0x0000000000007941 */ /* 0x000fea0003800000 */
.L_x_1670:
        /* <DEDUP_REMOVED lines=33> */
.L_x_1673:
[----:B------:R-:W-:Y:S05]  /*3650*/  BSYNC B0 ;  /* 0x0000000000007941 */ /* 0x000fea0003800000 */
.L_x_1672:
        /* <DEDUP_REMOVED lines=33> */
.L_x_1675:
[----:B------:R-:W-:Y:S05]  /*3870*/  BSYNC B0 ;  /* 0x0000000000007941 */ /* 0x000fea0003800000 */
.L_x_1674:
        /* <DEDUP_REMOVED lines=33> */
.L_x_1677:
[----:B------:R-:W-:Y:S05]  /*3a90*/  BSYNC B0 ;  /* 0x0000000000007941 */ /* 0x000fea0003800000 */
.L_x_1676:
        /* <DEDUP_REMOVED lines=53> */
.L_x_1681:
        /* <DEDUP_REMOVED lines=38> */
[----:B------:R-:W4:Y:S01]  /*4050*/  LDG.E.64 R4, desc[UR6][R8.64] ;  /* 0x0000000608047981 */ /* 0x000f22000c1e1b00 */
[-C--:B------:R-:W-:Y:S02]  /*4060*/  ISETP.GE.AND P3, PT, R174, R107.reuse, PT ;  /* 0x0000006bae00720c */ /* 0x080fe40003f66270 */
        /* <DEDUP_REMOVED lines=23> */
[-C--:B------:R-:W-:Y:S01]  /*41e0*/  ISETP.GE.AND P3, PT, R148, R107.reuse, PT ;  /* 0x0000006b9400720c */ /* 0x080fe20003f66270 */
[----:B------:R-:W-:Y:S01]  /*41f0*/  HFMA2.MMA R182, -RZ, RZ, 0, 0 ;  /* 0x00000000ffb67435 */ /* 0x000fe200000001ff */
[-C--:B------:R-:W-:Y:S01]  /*4200*/  ISETP.GE.AND P5, PT, R110, R107.reuse, PT ;  /* 0x0000006b6e00720c */ /* 0x080fe20003fa6270 */
[----:B------:R-:W5:Y:S01]  /*4210*/  @!P4 LDG.E R160, desc[UR6][R6.64+0x700] ;  /* 0x0007000606a0c981 */ /* 0x000f62000c1e1900 */
[-C--:B------:R-:W-:Y:S01]  /*4220*/  ISETP.GE.AND P4, PT, R146, R107.reuse, PT ;  /* 0x0000006b9200720c */ /* 0x080fe20003f86270 */
[----:B------:R-:W-:Y:S01]  /*4230*/  HFMA2.MMA R127, -RZ, RZ, 0, 0 ;  /* 0x00000000ff7f7435 */ /* 0x000fe200000001ff */
[----:B------:R-:W-:-:S02]  /*4240*/  ISETP.GE.AND P6, PT, R112, R107, PT ;  /* 0x0000006b7000720c */ /* 0x000fc40003fc6270 */
[----:B------:R-:W-:Y:S01]  /*4250*/  MOV R125, RZ ;  /* 0x000000ff007d7202 */ /* 0x000fe20000000f00 */
[C---:B------:R-:W-:Y:S01]  /*4260*/  VIADD R122, R22.reuse, 0x280 ;  /* 0x00000280167a7836 */ /* 0x040fe20000000000 */
[----:B------:R-:W-:Y:S01]  /*4270*/  MOV R180, RZ ;  /* 0x000000ff00b47202 */ /* 0x000fe20000000f00 */
[----:B------:R-:W2:Y:S01]  /*4280*/  @!P1 LDG.E R10, desc[UR6][R6.64] ;  /* 0x00000006060a9981 */ /* 0x000ea2000c1e1900 */
[C---:B------:R-:W-:Y:S02]  /*4290*/  IADD3 R120, R22.reuse, 0x260, RZ ;  /* 0x0000026016787810 */ /* 0x040fe40007ffe0ff */
[C---:B------:R-:W-:Y:S01]  /*42a0*/  IADD3 R124, R22.reuse, 0x2a0, RZ ;  /* 0x000002a0167c7810 */ /* 0x040fe20007ffe0ff */
[----:B------:R-:W5:Y:S01]  /*42b0*/  @!P0 LDG.E R125, desc[UR6][R6.64+0x780] ;  /* 0x00078006067d8981 */ /* 0x000f62000c1e1900 */
[----:B------:R-:W-:Y:S02]  /*42c0*/  IADD3 R126, R22, 0x2c0, RZ ;  /* 0x000002c0167e7810 */ /* 0x000fe40007ffe0ff */
[-C--:B------:R-:W-:Y:S01]  /*42d0*/  ISETP.GE.AND P0, PT, R120, R107.reuse, PT ;  /* 0x0000006b7800720c */ /* 0x080fe20003f06270 */
[----:B------:R-:W5:Y:S01]  /*42e0*/  @!P2 LDG.E R182, desc[UR6][R6.64+0x800] ;  /* 0x0008000606b6a981 */ /* 0x000f62000c1e1900 */
[----:B------:R-:W-:-:S02]  /*42f0*/  ISETP.GE.AND P2, PT, R122, R107, PT ;  /* 0x0000006b7a00720c */ /* 0x000fc40003f46270 */
[----:B------:R-:W-:Y:S01]  /*4300*/  IADD3 R168, R22, 0x140, RZ ;  /* 0x0000014016a87810 */ /* 0x000fe20007ffe0ff */
        /* <DEDUP_REMOVED lines=9> */
[----:B------:R-:W-:Y:S02]  /*43a0*/  MOV R184, RZ ;  /* 0x000000ff00b87202 */ /* 0x000fe40000000f00 */
[----:B------:R-:W-:Y:S02]  /*43b0*/  CS2R R118, SRZ ;  /* 0x0000000000767805 */ /* 0x000fe4000001ff00 */
[----:B------:R-:W-:Y:S01]  /*43c0*/  MOV R129, RZ ;  /* 0x000000ff00817202 */ /* 0x000fe20000000f00 */
[----:B------:R-:W5:Y:S01]  /*43d0*/  @!P2 LDG.E R131, desc[UR6][R6.64+0xa00] ;  /* 0x000a00060683a981 */ /* 0x000f62000c1e1900 */
[----:B------:R-:W-:-:S02]  /*43e0*/  ISETP.GE.AND P6, PT, R168, R107, PT ;  /* 0x0000006ba800720c */ /* 0x000fc40003fc6270 */
[C---:B------:R-:W-:Y:S01]  /*43f0*/  IADD3 R142, R22.reuse, 0x300, RZ ;  /* 0x00000300168e7810 */ /* 0x040fe20007ffe0ff */
        /* <DEDUP_REMOVED lines=9> */
[-C--:B------:R-:W-:Y:S01]  /*4490*/  ISETP.GE.AND P3, PT, R130, R107.reuse, PT ;  /* 0x0000006b8200720c */ /* 0x080fe20003f66270 */
[----:B------:R-:W5:Y:S01]  /*44a0*/  @!P4 LDG.E R133, desc[UR6][R6.64+0xb00] ;  /* 0x000b00060685c981 */ /* 0x000f62000c1e1900 */
[----:B------:R-:W-:Y:S01]  /*44b0*/  ISETP.GE.AND P4, PT, R138, R107, PT ;  /* 0x0000006b8a00720c */ /* 0x000fe20003f86270 */
[----:B------:R-:W-:Y:S01]  /*44c0*/  HFMA2.MMA R141, -RZ, RZ, 0, 0 ;  /* 0x00000000ff8d7435 */ /* 0x000fe200000001ff */
[----:B------:R-:W-:Y:S01]  /*44d0*/  IADD3 R144, R22, 0x2e0, RZ ;  /* 0x000002e016907810 */ /* 0x000fe20007ffe0ff */
[----:B------:R-:W5:Y:S01]  /*44e0*/  @!P6 LDG.E R119, desc[UR6][R6.64+0x500] ;  /* 0x000500060677e981 */ /* 0x000f62000c1e1900 */
[----:B------:R-:W-:-:S02]  /*44f0*/  MOV R188, RZ ;  /* 0x000000ff00bc7202 */ /* 0x000fc40000000f00 */
[----:B------:R-:W-:Y:S01]  /*4500*/  ISETP.GE.AND P5, PT, R144, R107, PT ;  /* 0x0000006b9000720c */ /* 0x000fe20003fa6270 */
[----:B------:R-:W5:Y:S01]  /*4510*/  @!P0 LDG.E R135, desc[UR6][R6.64+0xc00] ;  /* 0x000c000606878981 */ /* 0x000f62000c1e1900 */
[----:B------:R-:W-:Y:S02]  /*4520*/  MOV R139, RZ ;  /* 0x000000ff008b7202 */ /* 0x000fe40000000f00 */
[C---:B------:R-:W-:Y:S01]  /*4530*/  IADD3 R136, R22.reuse, 0x380, RZ ;  /* 0x0000038016887810 */ /* 0x040fe20007ffe0ff */
[----:B------:R-:W5:Y:S01]  /*4540*/  @!P2 LDG.E R188, desc[UR6][R6.64+0xc80] ;  /* 0x000c800606bca981 */ /* 0x000f62000c1e1900 */
[C---:B------:R-:W-:Y:S02]  /*4550*/  IADD3 R134, R22.reuse, 0x3a0, RZ ;  /* 0x000003a016867810 */ /* 0x040fe40007ffe0ff */
[C---:B------:R-:W-:Y:S01]  /*4560*/  IADD3 R128, R22.reuse, 0x3c0, RZ ;  /* 0x000003c016807810 */ /* 0x040fe20007ffe0ff */
[----:B------:R-:W5:Y:S01]  /*4570*/  @!P3 LDG.E R141, desc[UR6][R6.64+0xd00] ;  /* 0x000d0006068db981 */ /* 0x000f62000c1e1900 */
[----:B------:R-:W-:-:S02]  /*4580*/  IADD3 R132, R22, 0x3e0, RZ ;  /* 0x000003e016847810 */ /* 0x000fc40007ffe0ff */
[-C--:B------:R-:W-:Y:S01]  /*4590*/  ISETP.GE.AND P0, PT, R136, R107.reuse, PT ;  /* 0x0000006b8800720c */ /* 0x080fe20003f06270 */
[----:B------:R-:W5:Y:S01]  /*45a0*/  @!P4 LDG.E R139, desc[UR6][R6.64+0xd80] ;  /* 0x000d8006068bc981 */ /* 0x000f62000c1e1900 */
[-C--:B------:R-:W-:Y:S01]  /*45b0*/  ISETP.GE.AND P2, PT, R134, R107.reuse, PT ;  /* 0x0000006b8600720c */ /* 0x080fe20003f46270 */
[----:B------:R-:W-:Y:S01]  /*45c0*/  HFMA2.MMA R145, -RZ, RZ, 0, 0 ;  /* 0x00000000ff917435 */ /* 0x000fe200000001ff */
[----:B------:R-:W-:Y:S02]  /*45d0*/  MOV R186, RZ ;  /* 0x000000ff00ba7202 */ /* 0x000fe40000000f00 */
[-C--:B------:R-:W-:Y:S02]  /*45e0*/  ISETP.GE.AND P3, PT, R128, R107.reuse, PT ;  /* 0x0000006b8000720c */ /* 0x080fe40003f66270 */
[----:B------:R-:W-:Y:S01]  /*45f0*/  ISETP.GE.AND P4, PT, R132, R107, PT ;  /* 0x0000006b8400720c */ /* 0x000fe20003f86270 */
[----:B------:R-:W-:Y:S01]  /*4600*/  HFMA2.MMA R176, -RZ, RZ, 0, 0 ;  /* 0x00000000ffb07435 */ /* 0x000fe200000001ff */
[----:B------:R-:W5:Y:S01]  /*4610*/  @!P5 LDG.E R186, desc[UR6][R6.64+0xb80] ;  /* 0x000b800606bad981 */ /* 0x000f62000c1e1900 */
[----:B------:R-:W-:-:S02]  /*4620*/  MOV R83, RZ ;  /* 0x000000ff00537202 */ /* 0x000fc40000000f00 */
[----:B------:R-:W-:Y:S01]  /*4630*/  MOV R178, RZ ;  /* 0x000000ff00b27202 */ /* 0x000fe20000000f00 */
        /* <DEDUP_REMOVED lines=16> */
[----:B------:R-:W-:Y:S01]  /*4740*/  MOV R153, RZ ;  /* 0x000000ff00997202 */ /* 0x000fe20000000f00 */
[----:B------:R-:W-:Y:S01]  /*4750*/  HFMA2.MMA R149, -RZ, RZ, 0, 0 ;  /* 0x00000000ff957435 */ /* 0x000fe200000001ff */
        /* <DEDUP_REMOVED lines=64> */
[----:B------:R0:W-:Y:S01]  /*4b60*/  STS [R102+0x680], R121 ;  /* 0x0006807966007388 */ /* 0x0001e20000000800 */
[----:B------:R-:W-:Y:S02]  /*4b70*/  LEA R8, R10, UR4, 0x2 ;  /* 0x000000040a087c11 */ /* 0x000fe4000f8e10ff */
[----:B------:R-:W-:Y:S01]  /*4b80*/  LEA R4, R82, UR4, 0x2 ;  /* 0x0000000452047c11 */ /* 0x000fe2000f8e10ff */
[----:B------:R-:W-:Y:S01]  /*4b90*/  STS [R101+0x700], R160 ;  /* 0x000700a065007388 */ /* 0x000fe20000000800 */
[C---:B------:R-:W-:Y:S02]  /*4ba0*/  IADD3 R10, R35.reuse, 0x380, RZ ;  /* 0x00000380230a7810 */ /* 0x040fe40007ffe0ff */
[C---:B------:R-:W-:Y:S01]  /*4bb0*/  IADD3 R86, R35.reuse, 0x3c0, RZ ;  /* 0x000003c023567810 */ /* 0x040fe20007ffe0ff */
[----:B------:R-:W-:Y:S01]  /*4bc0*/  STS [R104+0x780], R125 ;  /* 0x0007807d68007388 */ /* 0x000fe20000000800 */
[----:B------:R-:W-:-:S02]  /*4bd0*/  IADD3 R82, R35, 0x3a0, RZ ;  /* 0x000003a023527810 */ /* 0x000fc40007ffe0ff */
[----:B------:R-:W-:Y:S01]  /*4be0*/  LEA R118, R118, UR4, 0x2 ;  /* 0x0000000476767c11 */ /* 0x000fe2000f8e10ff */
[----:B------:R-:W-:Y:S01]  /*4bf0*/  STS [R11+0x800], R182 ;  /* 0x000800b60b007388 */ /* 0x000fe20000000800 */
[----:B------:R-:W-:Y:S02]  /*4c00*/  LEA R13, R13, UR4, 0x2 ;  /* 0x000000040d0d7c11 */ /* 0x000fe4000f8e10ff */
[----:B------:R-:W-:Y:S01]  /*4c10*/  IADD3 R88, R35, 0x3e0, RZ ;  /* 0x000003e023587810 */ /* 0x000fe20007ffe0ff */
[----:B------:R-:W-:Y:S01]  /*4c20*/  STS [R9+0x880], R180 ;  /* 0x000880b409007388 */ /* 0x000fe20000000800 */
[-C--:B------:R-:W-:Y:S02]  /*4c30*/  LEA.HI.SX32 R10, R10, R35.reuse, 0x1b ;  /* 0x000000230a0a7211 */ /* 0x080fe400078fdaff */
[-C--:B------:R-:W-:Y:S01]  /*4c40*/  LEA.HI.SX32 R86, R86, R35.reuse, 0x1b ;  /* 0x0000002356567211 */ /* 0x080fe200078fdaff */
[----:B------:R-:W-:Y:S01]  /*4c50*/  STS [R110+0x900], R127 ;  /* 0x0009007f6e007388 */ /* 0x000fe20000000800 */
[----:B------:R-:W-:-:S03]  /*4c60*/  LEA.HI.SX32 R82, R82, R35, 0x1b ;  /* 0x0000002352527211 */ /* 0x000fc600078fdaff */
[----:B------:R-:W-:Y:S01]  /*4c70*/  STS [R115+0x980], R184 ;  /* 0x000980b873007388 */ /* 0x000fe20000000800 */
[----:B------:R-:W-:-:S03]  /*4c80*/  ISETP.GE.AND P4, PT, R22, R137, PT ;  /* 0x000000891600720c */ /* 0x000fc60003f86270 */
[----:B------:R-:W-:Y:S01]  /*4c90*/  STS [R112+0xa00], R131 ;  /* 0x000a008370007388 */ /* 0x000fe20000000800 */
[----:B------:R-:W-:-:S03]  /*4ca0*/  LEA.HI.SX32 R88, R88, R35, 0x1b ;  /* 0x0000002358587211 */ /* 0x000fc600078fdaff */
[----:B------:R1:W-:Y:S01]  /*4cb0*/  STS [R24+0xa80], R129 ;  /* 0x000a808118007388 */ /* 0x0003e20000000800 */
[----:B------:R-:W-:Y:S02]  /*4cc0*/  LEA R10, R10, UR4, 0x2 ;  /* 0x000000040a0a7c11 */ /* 0x000fe4000f8e10ff */
[----:B------:R-:W-:Y:S01]  /*4cd0*/  LEA R117, R86, UR4, 0x2 ;  /* 0x0000000456757c11 */ /* 0x000fe2000f8e10ff */
[----:B------:R-:W-:Y:S01]  /*4ce0*/  STS [R118+0xb00], R133 ;  /* 0x000b008576007388 */ /* 0x000fe20000000800 */
[----:B------:R-:W-:Y:S01]  /*4cf0*/  LEA R114, R82, UR4, 0x2 ;  /* 0x0000000452727c11 */ /* 0x000fe2000f8e10ff */
[----:B------:R-:W-:Y:S02]  /*4d00*/  HFMA2.MMA R86, -RZ, RZ, 0, 0 ;  /* 0x00000000ff567435 */ /* 0x000fe400000001ff */
[----:B------:R-:W-:Y:S01]  /*4d10*/  STS [R13+0xb80], R186 ;  /* 0x000b80ba0d007388 */ /* 0x000fe20000000800 */
[----:B0-----:R-:W-:Y:S01]  /*4d20*/  MUFU.SIN R102, R81 ;  /* 0x0000005100667308 */ /* 0x001fe20000000400 */
[----:B------:R-:W-:-:S02]  /*4d30*/  LEA R113, R88, UR4, 0x2 ;  /* 0x0000000458717c11 */ /* 0x000fc4000f8e10ff */
[----:B------:R-:W-:Y:S01]  /*4d40*/  STS [R116+0xc00], R135 ;  /* 0x000c008774007388 */ /* 0x000fe20000000800 */
[----:B-1----:R-:W-:-:S03]  /*4d50*/  MOV R129, RZ ;  /* 0x000000ff00817202 */ /* 0x002fc60000000f00 */
[----:B------:R-:W-:Y:S01]  /*4d60*/  STS [R25+0xc80], R188 ;  /* 0x000c80bc19007388 */ /* 0x000fe20000000800 */
[----:B------:R0:W-:Y:S03]  /*4d70*/  MUFU.COS R155, R81 ;  /* 0x00000051009b7308 */ /* 0x0001e60000000000 */
[----:B------:R-:W-:Y:S04]  /*4d80*/  STS [R8+0xd00], R141 ;  /* 0x000d008d08007388 */ /* 0x000fe80000000800 */
[----:B------:R-:W-:Y:S01]  /*4d90*/  STS [R4+0xd80], R139 ;  /* 0x000d808b04007388 */ /* 0x000fe20000000800 */
[-C--:B0-----:R-:W-:Y:S01]  /*4da0*/  FMUL.FTZ R81, R5, R54.reuse ;  /* 0x0000003605517220 */ /* 0x081fe20000410000 */
[----:B------:R-:W-:Y:S02]  /*4db0*/  MUFU.SIN R159, R89 ;  /* 0x00000059009f7308 */ /* 0x000fe40000000400 */
[----:B------:R-:W-:Y:S01]  /*4dc0*/  STS [R10+0xe00], R145 ;  /* 0x000e00910a007388 */ /* 0x000fe20000000800 */
[----:B------:R-:W-:-:S03]  /*4dd0*/  FMUL.FTZ R95, R15, R54 ;  /* 0x000000360f5f7220 */ /* 0x000fc60000410000 */
[----:B------:R0:W-:Y:S02]  /*4de0*/  STS [R114+0xe80], R83 ;  /* 0x000e805372007388 */ /* 0x0001e40000000800 */
[----:B------:R1:W-:Y:S02]  /*4df0*/  MUFU.COS R160, R89 ;  /* 0x0000005900a07308 */ /* 0x0003e40000000000 */
[----:B------:R-:W-:Y:S04]  /*4e00*/  STS [R117+0xf00], R176 ;  /* 0x000f00b075007388 */ /* 0x000fe80000000800 */
[----:B------:R-:W-:Y:S01]  /*4e10*/  STS [R113+0xf80], R178 ;  /* 0x000f80b271007388 */ /* 0x000fe20000000800 */
[----:B------:R-:W-:Y:S01]  /*4e20*/  NOP ;  /* 0x0000000000007918 */ /* 0x000fe20000000000 */
[----:B-1----:R-:W-:Y:S01]  /*4e30*/  FMUL.RZ R89, R81, 0.15915493667125701904 ;  /* 0x3e22f98351597820 */ /* 0x002fe2000040c000 */
[----:B------:R-:W-:Y:S01]  /*4e40*/  HFMA2.MMA R81, -RZ, RZ, 0, 0 ;  /* 0x00000000ff517435 */ /* 0x000fe200000001ff */
[----:B------:R-:W2:Y:S01]  /*4e50*/  @!P2 LDG.E R129, desc[UR6][R6.64+0x80] ;  /* 0x000080060681a981 */ /* 0x000ea2000c1e1900 */
[----:B------:R-:W-:-:S02]  /*4e60*/  ISETP.GE.AND P2, PT, R174, R137, PT ;  /* 0x00000089ae00720c */ /* 0x000fc40003f46270 */
[----:B------:R-:W-:Y:S01]  /*4e70*/  MOV R82, RZ ;  /* 0x000000ff00527202 */ /* 0x000fe20000000f00 */
[----:B------:R-:W3:Y:S01]  /*4e80*/  @!P4 LDG.E R86, desc[UR6][R6.64] ;  /* 0x000000060656c981 */ /* 0x000ee2000c1e1900 */
[-C--:B------:R-:W-:Y:S02]  /*4e90*/  ISETP.GE.AND P4, PT, R166, R137.reuse, PT ;  /* 0x00000089a600720c */ /* 0x080fe40003f86270 */
[----:B------:R1:W-:Y:S02]  /*4ea0*/  MUFU.EX2 R166, R95 ;  /* 0x0000005f00a67308 */ /* 0x0003e40000000800 */
[----:B------:R-:W4:Y:S01]  /*4eb0*/  @!P5 LDG.E R81, desc[UR6][R6.64+0x180] ;  /* 0x000180060651d981 */ /* 0x000f22000c1e1900 */
[----:B------:R-:W-:-:S03]  /*4ec0*/  ISETP.GE.AND P5, PT, R172, R137, PT ;  /* 0x00000089ac00720c */ /* 0x000fc60003fa6270 */
[----:B------:R-:W5:Y:S01]  /*4ed0*/  @!P6 LDG.E R82, desc[UR6][R6.64+0x100] ;  /* 0x000100060652e981 */ /* 0x000f62000c1e1900 */
[----:B-1----:R-:W-:Y:S01]  /*4ee0*/  HFMA2.MMA R95, -RZ, RZ, 0, 0 ;  /* 0x00000000ff5f7435 */ /* 0x002fe200000001ff */
[----:B------:R-:W-:Y:S01]  /*4ef0*/  ISETP.GE.AND P6, PT, R170, R137, PT ;  /* 0x00000089aa00720c */ /* 0x000fe20003fc6270 */
[----:B------:R-:W-:Y:S01]  /*4f00*/  HFMA2.MMA R96, -RZ, RZ, 0, 0 ;  /* 0x00000000ff607435 */ /* 0x000fe200000001ff */
[----:B------:R-:W-:Y:S01]  /*4f10*/  MUFU.SIN R163, R89 ;  /* 0x0000005900a37308 */ /* 0x000fe20000000400 */
[----:B0-----:R-:W-:Y:S01]  /*4f20*/  FMUL.FTZ R83, R5, R56 ;  /* 0x0000003805537220 */ /* 0x001fe20000410000 */
[----:B------:R-:W-:-:S05]  /*4f30*/  MOV R101, RZ ;  /* 0x000000ff00657202 */ /* 0x000fca0000000f00 */
[----:B------:R-:W4:Y:S01]  /*4f40*/  @!P2 LDG.E R95, desc[UR6][R6.64+0x380] ;  /* 0x00038006065fa981 */ /* 0x000f22000c1e1900 */
[----:B------:R0:W-:Y:S01]  /*4f50*/  MUFU.COS R165, R89 ;  /* 0x0000005900a57308 */ /* 0x0001e20000000000 */
[----:B------:R-:W-:Y:S01]  /*4f60*/  ISETP.GE.AND P2, PT, R164, R137, PT ;  /* 0x00000089a400720c */ /* 0x000fe20003f46270 */
[----:B------:R-:W-:Y:S01]  /*4f70*/  FMUL.RZ R104, R83, 0.15915493667125701904 ;  /* 0x3e22f98353687820 */ /* 0x000fe2000040c000 */
[----:B------:R-:W-:Y:S01]  /*4f80*/  FMUL.FTZ R83, R5, R58 ;  /* 0x0000003a05537220 */ /* 0x000fe20000410000 */
[----:B------:R-:W-:Y:S01]  /*4f90*/  MOV R125, RZ ;  /* 0x000000ff007d7202 */ /* 0x000fe20000000f00 */
[----:B------:R-:W4:Y:S01]  /*4fa0*/  @!P6 LDG.E R96, desc[UR6][R6.64+0x480] ;  /* 0x000480060660e981 */ /* 0x000f22000c1e1900 */
[----:B0-----:R-:W-:Y:S01]  /*4fb0*/  CS2R R88, SRZ ;  /* 0x0000000000587805 */ /* 0x001fe2000001ff00 */
[----:B------:R-:W-:Y:S02]  /*4fc0*/  FMUL.RZ R131, R83, 0.15915493667125701904 ;  /* 0x3e22f98353837820 */ /* 0x000fe4000040c000 */
[----:B------:R-:W4:Y:S01]  /*4fd0*/  @!P5 LDG.E R101, desc[UR6][R6.64+0x400] ;  /* 0x000400060665d981 */ /* 0x000f22000c1e1900 */
[----:B------:R-:W-:-:S03]  /*4fe0*/  MOV R127, RZ ;  /* 0x000000ff007f7202 */ /* 0x000fc60000000f00 */
[----:B------:R-:W4:Y:S01]  /*4ff0*/  @!P3 LDG.E R88, desc[UR6][R6.64+0x280] ;  /* 0x000280060658b981 */ /* 0x000f22000c1e1900 */
[----:B------:R-:W-:-:S03]  /*5000*/  ISETP.GE.AND P3, PT, R168, R137, PT ;  /* 0x00000089a800720c */ /* 0x000fc60003f66270 */
[----:B------:R-:W4:Y:S01]  /*5010*/  @!P0 LDG.E R89, desc[UR6][R6.64+0x200] ;  /* 0x0002000606598981 */ /* 0x000f22000c1e1900 */
[-C--:B------:R-:W-:Y:S01]  /*5020*/  ISETP.GE.AND P0, PT, R162, R137.reuse, PT ;  /* 0x00000089a200720c */ /* 0x080fe20003f06270 */
[----:B------:R-:W-:Y:S01]  /*5030*/  MUFU.SIN R167, R104 ;  /* 0x0000006800a77308 */ /* 0x000fe20000000400 */
[-C--:B------:R-:W-:Y:S01]  /*5040*/  ISETP.GE.AND P6, PT, R154, R137.reuse, PT ;  /* 0x000000899a00720c */ /* 0x080fe20003fc6270 */
[----:B------:R-:W-:Y:S01]  /*5050*/  FMUL.FTZ R83, R5, R60 ;  /* 0x0000003c05537220 */ /* 0x000fe20000410000 */
[-C--:B------:R-:W-:Y:S01]  /*5060*/  ISETP.GE.AND P5, PT, R152, R137.reuse, PT ;  /* 0x000000899800720c */ /* 0x080fe20003fa6270 */
[----:B------:R-:W4:Y:S04]  /*5070*/  @!P4 LDG.E R125, desc[UR6][R6.64+0x300] ;  /* 0x00030006067dc981 */ /* 0x000f28000c1e1900 */
[----:B------:R0:W-:Y:S01]  /*5080*/  MUFU.COS R168, R104 ;  /* 0x0000006800a87308 */ /* 0x0001e20000000000 */
[-C--:B------:R-:W-:Y:S01]  /*5090*/  ISETP.GE.AND P4, PT, R158, R137.reuse, PT ;  /* 0x000000899e00720c */ /* 0x080fe20003f86270 */
[----:B------:R-:W4:Y:S01]  /*50a0*/  @!P2 LDG.E R127, desc[UR6][R6.64+0x600] ;  /* 0x00060006067fa981 */ /* 0x000f22000c1e1900 */
[----:B------:R-:W-:Y:S01]  /*50b0*/  MOV R123, RZ ;  /* 0x000000ff007b7202 */ /* 0x000fe20000000f00 */
[----:B------:R-:W-:Y:S01]  /*50c0*/  FMUL.RZ R139, R83, 0.15915493667125701904 ;  /* 0x3e22f983538b7820 */ /* 0x000fe2000040c000 */
[----:B0-----:R-:W-:Y:S01]  /*50d0*/  HFMA2.MMA R104, -RZ, RZ, 0, 0 ;  /* 0x00000000ff687435 */ /* 0x001fe200000001ff */
[-C--:B------:R-:W-:Y:S01]  /*50e0*/  ISETP.GE.AND P2, PT, R120, R137.reuse, PT ;  /* 0x000000897800720c */ /* 0x080fe20003f46270 */
[----:B------:R-:W0:Y:S01]  /*50f0*/  S2R R83, SR_TID.X ;  /* 0x0000000000537919 */ /* 0x000e220000002100 */
[----:B------:R-:W-:Y:S01]  /*5100*/  HFMA2.MMA R119, -RZ, RZ, 0, 0 ;  /* 0x00000000ff777435 */ /* 0x000fe200000001ff */
[----:B------:R-:W-:Y:S01]  /*5110*/  CS2R R120, SRZ ;  /* 0x0000000000787805 */ /* 0x000fe2000001ff00 */
[----:B------:R-:W4:Y:S01]  /*5120*/  @!P3 LDG.E R123, desc[UR6][R6.64+0x500] ;  /* 0x00050006067bb981 */ /* 0x000f22000c1e1900 */
[----:B------:R-:W-:-:S04]  /*5130*/  ISETP.GE.AND P3, PT, R148, R137, PT ;  /* 0x000000899400720c */ /* 0x000fc80003f66270 */
[----:B------:R-:W4:Y:S01]  /*5140*/  @!P0 LDG.E R104, desc[UR6][R6.64+0x580] ;  /* 0x0005800606688981 */ /* 0x000f22000c1e1900 */
[----:B------:R-:W-:-:S03]  /*5150*/  ISETP.GE.AND P0, PT, R150, R137, PT ;  /* 0x000000899600720c */ /* 0x000fc60003f06270 */
[----:B------:R-:W4:Y:S01]  /*5160*/  @!P5 LDG.E R121, desc[UR6][R6.64+0x780] ;  /* 0x000780060679d981 */ /* 0x000f22000c1e1900 */
[-C--:B------:R-:W-:Y:S01]  /*5170*/  ISETP.GE.AND P5, PT, R122, R137.reuse, PT ;  /* 0x000000897a00720c */ /* 0x080fe20003fa6270 */
[----:B------:R-:W-:Y:S02]  /*5180*/  HFMA2.MMA R122, -RZ, RZ, 0, 0 ;  /* 0x00000000ff7a7435 */ /* 0x000fe400000001ff */
[----:B------:R-:W4:Y:S01]  /*5190*/  @!P6 LDG.E R120, desc[UR6][R6.64+0x700] ;  /* 0x000700060678e981 */ /* 0x000f22000c1e1900 */
[-C--:B------:R-:W-:Y:S01]  /*51a0*/  ISETP.GE.AND P6, PT, R124, R137.reuse, PT ;  /* 0x000000897c00720c */ /* 0x080fe20003fc6270 */
[----:B------:R-:W-:Y:S02]  /*51b0*/  HFMA2.MMA R133, -RZ, RZ, 0, 0 ;  /* 0x00000000ff857435 */ /* 0x000fe400000001ff */
[----:B------:R-:W4:Y:S01]  /*51c0*/  @!P4 LDG.E R119, desc[UR6][R6.64+0x680] ;  /* 0x000680060677c981 */ /* 0x000f22000c1e1900 */
[----:B------:R-:W-:Y:S02]  /*51d0*/  ISETP.GE.AND P4, PT, R146, R137, PT ;  /* 0x000000899200720c */ /* 0x000fe40003f86270 */
[----:B------:R-:W-:Y:S01]  /*51e0*/  MOV R124, RZ ;  /* 0x000000ff007c7202 */ /* 0x000fe20000000f00 */
[----:B------:R-:W-:Y:S01]  /*51f0*/  MUFU.SIN R171, R131 ;  /* 0x0000008300ab7308 */ /* 0x000fe20000000400 */
[----:B------:R-:W4:Y:S01]  /*5200*/  @!P3 LDG.E R122, desc[UR6][R6.64+0x880] ;  /* 0x00088006067ab981 */ /* 0x000f22000c1e1900 */
[----:B------:R-:W-:-:S02]  /*5210*/  MOV R135, RZ ;  /* 0x000000ff00877202 */ /* 0x000fc40000000f00 */
[-C--:B------:R-:W-:Y:S01]  /*5220*/  ISETP.GE.AND P3, PT, R126, R137.reuse, PT ;  /* 0x000000897e00720c */ /* 0x080fe20003f66270 */
[----:B------:R-:W4:Y:S01]  /*5230*/  @!P0 LDG.E R124, desc[UR6][R6.64+0x800] ;  /* 0x00080006067c8981 */ /* 0x000f22000c1e1900 */
[-C--:B------:R-:W-:Y:S02]  /*5240*/  ISETP.GE.AND P0, PT, R144, R137.reuse, PT ;  /* 0x000000899000720c */ /* 0x080fe40003f06270 */
[----:B------:R1:W-:Y:S01]  /*5250*/  MUFU.COS R172, R131 ;  /* 0x0000008300ac7308 */ /* 0x0003e20000000000 */
[----:B------:R-:W4:Y:S01]  /*5260*/  @!P6 LDG.E R133, desc[UR6][R6.64+0xa80] ;  /* 0x000a80060685e981 */ /* 0x000f22000c1e1900 */
[----:B------:R-:W-:Y:S01]  /*5270*/  ISETP.GE.AND P6, PT, R130, R137, PT ;  /* 0x000000898200720c */ /* 0x000fe20003fc6270 */
[----:B------:R-:W-:Y:S02]  /*5280*/  HFMA2.MMA R130, -RZ, RZ, 0, 0 ;  /* 0x00000000ff827435 */ /* 0x000fe400000001ff */
[----:B------:R-:W4:Y:S01]  /*5290*/  @!P5 LDG.E R135, desc[UR6][R6.64+0xa00] ;  /* 0x000a00060687d981 */ /* 0x000f22000c1e1900 */
[----:B-1----:R-:W-:-:S02]  /*52a0*/  MOV R131, RZ ;  /* 0x000000ff00837202 */ /* 0x002fc40000000f00 */
[----:B------:R-:W-:Y:S01]  /*52b0*/  MUFU.SIN R175, R139 ;  /* 0x0000008b00af7308 */ /* 0x000fe20000000400 */
[----:B------:R-:W-:Y:S01]  /*52c0*/  ISETP.GE.AND P5, PT, R138, R137, PT ;  /* 0x000000898a00720c */ /* 0x000fe20003fa6270 */
[----:B------:R-:W-:-:S06]  /*52d0*/  FMUL.FTZ R76, R15, R46 ;  /* 0x0000002e0f4c7220 */ /* 0x000fcc0000410000 */
[----:B------:R1:W-:Y:S01]  /*52e0*/  MUFU.COS R177, R139 ;  /* 0x0000008b00b17308 */ /* 0x0003e20000000000 */
[----:B------:R-:W4:Y:S01]  /*52f0*/  @!P4 LDG.E R131, desc[UR6][R6.64+0x900] ;  /* 0x000900060683c981 */ /* 0x000f22000c1e1900 */
[-C--:B------:R-:W-:Y:S02]  /*5300*/  ISETP.GE.AND P4, PT, R140, R137.reuse, PT ;  /* 0x000000898c00720c */ /* 0x080fe40003f86270 */
[----:B0-----:R-:W-:Y:S01]  /*5310*/  SHF.L.U32 R185, R83, 0x4, RZ ;  /* 0x0000000453b97819 */ /* 0x001fe200000006ff */
[----:B------:R-:W4:Y:S01]  /*5320*/  @!P0 LDG.E R130, desc[UR6][R6.64+0xb80] ;  /* 0x000b800606828981 */ /* 0x000f22000c1e1900 */
[----:B-1----:R-:W-:Y:S02]  /*5330*/  CS2R R138, SRZ ;  /* 0x00000000008a7805 */ /* 0x002fe4000001ff00 */
[-C--:B------:R-:W-:Y:S01]  /*5340*/  ISETP.GE.AND P0, PT, R136, R137.reuse, PT ;  /* 0x000000898800720c */ /* 0x080fe20003f06270 */
[----:B------:R-:W-:Y:S01]  /*5350*/  MUFU.SIN R12, R147 ;  /* 0x00000093000c7308 */ /* 0x000fe20000000400 */
[----:B------:R-:W-:Y:S01]  /*5360*/  SHF.L.U32 R136, R35, 0x5, RZ ;  /* 0x0000000523887819 */ /* 0x000fe200000006ff */
[----:B------:R-:W4:Y:S04]  /*5370*/  @!P5 LDG.E R151, desc[UR6][R6.64+0xd80] ;  /* 0x000d80060697d981 */ /* 0x000f28000c1e1900 */
[----:B------:R-:W4:Y:S01]  /*5380*/  @!P3 LDG.E R139, desc[UR6][R6.64+0xb00] ;  /* 0x000b0006068bb981 */ /* 0x000f22000c1e1900 */
[----:B------:R-:W-:Y:S01]  /*5390*/  ISETP.GE.AND P3, PT, R134, R137, PT ;  /* 0x000000898600720c */ /* 0x000fe20003f66270 */
[----:B------:R0:W-:Y:S01]  /*53a0*/  MUFU.COS R14, R147 ;  /* 0x00000093000e7308 */ /* 0x0001e20000000000 */
[----:B------:R-:W-:Y:S01]  /*53b0*/  IADD3 R157, R185, 0x2, RZ ;  /* 0x00000002b99d7810 */ /* 0x000fe20007ffe0ff */
[----:B------:R-:W4:Y:S01]  /*53c0*/  @!P4 LDG.E R138, desc[UR6][R6.64+0xc80] ;  /* 0x000c8006068ac981 */ /* 0x000f22000c1e1900 */
[----:B------:R-:W-:-:S03]  /*53d0*/  LEA.HI.SX32 R136, R136, R136, 0x1b ;  /* 0x0000008888887211 */ /* 0x000fc600078fdaff */
[----:B------:R-:W4:Y:S02]  /*53e0*/  @!P6 LDG.E R153, desc[UR6][R6.64+0xd00] ;  /* 0x000d00060699e981 */ /* 0x000f24000c1e1900 */
[----:B------:R-:W1:Y:S01]  /*53f0*/  MUFU.EX2 R76, R76 ;  /* 0x0000004c004c7308 */ /* 0x000e620000000800 */
[----:B0-----:R-:W-:Y:S01]  /*5400*/  IADD3 R147, R185, 0x1, RZ ;  /* 0x00000001b9937810 */ /* 0x001fe20007ffe0ff */
[----:B------:R-:W-:Y:S01]  /*5410*/  FMUL.FTZ R98, R15, R48 ;  /* 0x000000300f627220 */ /* 0x000fe20000410000 */
[----:B------:R-:W-:Y:S01]  /*5420*/  ISETP.GE.AND P4, PT, R128, R137, PT ;  /* 0x000000898000720c */ /* 0x000fe20003f86270 */
[----:B------:R-:W4:Y:S01]  /*5430*/  @!P0 LDG.E R149, desc[UR6][R6.64+0xe00] ;  /* 0x000e000606958981 */ /* 0x000f22000c1e1900 */
[-C--:B------:R-:W-:Y:S02]  /*5440*/  ISETP.GE.U32.AND P5, PT, R147, R28.reuse, PT ;  /* 0x0000001c9300720c */ /* 0x080fe40003fa6070 */
[----:B------:R-:W-:Y:S02]  /*5450*/  CS2R R146, SRZ ;  /* 0x0000000000927805 */ /* 0x000fe4000001ff00 */
[----:B------:R-:W-:-:S02]  /*5460*/  ISETP.GE.U32.AND P6, PT, R157, R28, PT ;  /* 0x0000001c9d00720c */ /* 0x000fc40003fc6070 */
[C---:B------:R-:W-:Y:S02]  /*5470*/  IADD3 R179, R185.reuse, 0x3, RZ ;  /* 0x00000003b9b37810 */ /* 0x040fe40007ffe0ff */
[----:B------:R-:W-:Y:S01]  /*5480*/  IADD3 R157, R185, 0x4, RZ ;  /* 0x00000004b99d7810 */ /* 0x000fe20007ffe0ff */
[----:B------:R-:W4:Y:S01]  /*5490*/  @!P3 LDG.E R147, desc[UR6][R6.64+0xe80] ;  /* 0x000e80060693b981 */ /* 0x000f22000c1e1900 */
[----:B------:R-:W-:Y:S01]  /*54a0*/  LEA R128, R136, UR4, 0x2 ;  /* 0x0000000488807c11 */ /* 0x000fe2000f8e10ff */
[----:B------:R-:W-:Y:S01]  /*54b0*/  IMAD.MOV.U32 R144, RZ, RZ, RZ ;  /* 0x000000ffff907224 */ /* 0x000fe200078e00ff */
[-C--:B------:R-:W-:Y:S02]  /*54c0*/  ISETP.GE.U32.AND P3, PT, R179, R28.reuse, PT ;  /* 0x0000001cb300720c */ /* 0x080fe40003f66070 */
[----:B------:R-:W-:Y:S01]  /*54d0*/  ISETP.GE.U32.AND P0, PT, R157, R28, PT ;  /* 0x0000001c9d00720c */ /* 0x000fe20003f06070 */
[----:B------:R-:W0:Y:S01]  /*54e0*/  LDS R145, [R128+0x4] ;  /* 0x0000040080917984 */ /* 0x000e220000000800 */
[----:B------:R-:W-:Y:S01]  /*54f0*/  IADD3 R181, R185, 0x5, RZ ;  /* 0x00000005b9b57810 */ /* 0x000fe20007ffe0ff */
[----:B------:R-:W0:Y:S02]  /*5500*/  MUFU.EX2 R98, R98 ;  /* 0x0000006200627308 */ /* 0x000e240000000800 */
[----:B------:R-:W0:Y:S04]  /*5510*/  LDS R157, [R128+0x10] ;  /* 0x00001000809d7984 */ /* 0x000e280000000800 */
[----:B------:R-:W0:Y:S01]  /*5520*/  LDS R179, [R128+0x14] ;  /* 0x0000140080b37984 */ /* 0x000e220000000800 */
[C---:B-1----:R-:W-:Y:S01]  /*5530*/  FMUL.FTZ R27, R76.reuse, R27 ;  /* 0x0000001b4c1b7220 */ /* 0x042fe20000410000 */
[----:B------:R-:W-:Y:S01]  /*5540*/  FMUL.FTZ R26, R76, R26 ;  /* 0x0000001a4c1a7220 */ /* 0x000fe20000410000 */
[----:B------:R-:W-:Y:S01]  /*5550*/  HFMA2.MMA R126, -RZ, RZ, 0, 0 ;  /* 0x00000000ff7e7435 */ /* 0x000fe200000001ff */
[----:B------:R-:W4:Y:S01]  /*5560*/  @!P4 LDG.E R144, desc[UR6][R6.64+0xf00] ;  /* 0x000f00060690c981 */ /* 0x000f22000c1e1900 */
[----:B------:R-:W-:-:S03]  /*5570*/  ISETP.GE.U32.AND P4, PT, R181, R28, PT ;  /* 0x0000001cb500720c */ /* 0x000fc60003f86070 */
[----:B------:R-:W1:Y:S04]  /*5580*/  LDS R76, [R128+0x20] ;  /* 0x00002000804c7984 */ /* 0x000e680000000800 */
[----:B------:R-:W1:Y:S04]  /*5590*/  LDS R181, [R128+0x18] ;  /* 0x0000180080b57984 */ /* 0x000e680000000800 */
[----:B------:R-:W1:Y:S04]  /*55a0*/  LDS R191, [R128+0x1c] ;  /* 0x00001c0080bf7984 */ /* 0x000e680000000800 */
[----:B------:R-:W1:Y:S04]  /*55b0*/  LDS R162, [R128+0x24] ;  /* 0x0000240080a27984 */ /* 0x000e680000000800 */
[----:B------:R-:W4:Y:S01]  /*55c0*/  @!P2 LDG.E R126, desc[UR6][R6.64+0x980] ;  /* 0x00098006067ea981 */ /* 0x000f22000c1e1900 */
[----:B------:R-:W-:Y:S01]  /*55d0*/  ISETP.GE.AND P2, PT, R142, R137, PT ;  /* 0x000000898e00720c */ /* 0x000fe20003f46270 */
[C---:B0-----:R-:W-:Y:S01]  /*55e0*/  FMUL.FTZ R154, R98.reuse, R90 ;  /* 0x0000005a629a7220 */ /* 0x041fe20000410000 */
[----:B------:R-:W-:Y:S01]  /*55f0*/  FMUL.FTZ R77, R98, R77 ;  /* 0x0000004d624d7220 */ /* 0x000fe20000410000 */
[C---:B------:R-:W-:Y:S01]  /*5600*/  FMUL.FTZ R143, R15.reuse, R44 ;  /* 0x0000002c0f8f7220 */ /* 0x040fe20000410000 */
[----:B------:R-:W0:Y:S01]  /*5610*/  LDS R90, [R128+0x28] ;  /* 0x00002800805a7984 */ /* 0x000e220000000800 */
[C---:B------:R-:W-:Y:S01]  /*5620*/  FMUL.FTZ R156, R15.reuse, R50 ;  /* 0x000000320f9c7220 */ /* 0x040fe20000410000 */
[----:B------:R-:W-:-:S02]  /*5630*/  FMUL.FTZ R161, R15, R52 ;  /* 0x000000340fa17220 */ /* 0x000fc40000410000 */
[----:B------:R-:W0:Y:S01]  /*5640*/  LDS R98, [R128+0x2c] ;  /* 0x00002c0080627984 */ /* 0x000e220000000800 */
[----:B------:R-:W-:Y:S01]  /*5650*/  MOV R141, RZ ;  /* 0x000000ff008d7202 */ /* 0x000fe20000000f00 */
[----:B------:R-:W-:Y:S01]  /*5660*/  MUFU.EX2 R143, R143 ;  /* 0x0000008f008f7308 */ /* 0x000fe20000000800 */
[C---:B------:R-:W-:Y:S01]  /*5670*/  FMUL.FTZ R140, R5.reuse, R62 ;  /* 0x0000003e058c7220 */ /* 0x040fe20000410000 */
[C---:B------:R-:W-:Y:S01]  /*5680*/  FMUL.FTZ R134, R5.reuse, R66 ;  /* 0x0000004205867220 */ /* 0x040fe20000410000 */
[----:B------:R-:W-:Y:S04]  /*5690*/  LDS R142, [R128+0xc] ;  /* 0x00000c00808e7984 */ /* 0x000fe80000000800 */
[----:B------:R-:W4:Y:S01]  /*56a0*/  @!P2 LDG.E R141, desc[UR6][R6.64+0xc00] ;  /* 0x000c0006068da981 */ /* 0x000f22000c1e1900 */
[----:B------:R-:W1:Y:S01]  /*56b0*/  MUFU.EX2 R156, R156 ;  /* 0x0000009c009c7308 */ /* 0x000e620000000800 */
[----:B------:R-:W-:Y:S01]  /*56c0*/  ISETP.GE.AND P2, PT, R132, R137, PT ;  /* 0x000000898400720c */ /* 0x000fe20003f46270 */
[----:B------:R-:W-:Y:S01]  /*56d0*/  FMUL.RZ R140, R140, 0.15915493667125701904 ;  /* 0x3e22f9838c8c7820 */ /* 0x000fe2000040c000 */
[----:B------:R-:W-:Y:S04]  /*56e0*/  LDS R170, [R128+0x34] ;  /* 0x0000340080aa7984 */ /* 0x000fe80000000800 */
[----:B------:R-:W-:Y:S01]  /*56f0*/  LDS R180, [R128+0x44] ;  /* 0x0000440080b47984 */ /* 0x000fe20000000800 */
[----:B------:R-:W1:Y:S01]  /*5700*/  MUFU.EX2 R161, R161 ;  /* 0x000000a100a17308 */ /* 0x000e620000000800 */
[----:B------:R-:W-:-:S02]  /*5710*/  FMUL.FTZ R132, R5, R64 ;  /* 0x0000004005847220 */ /* 0x000fc40000410000 */
[----:B------:R-:W0:Y:S02]  /*5720*/  LDS R137, [R128] ;  /* 0x0000000080897984 */ /* 0x000e240000000800 */
[----:B------:R-:W-:Y:S01]  /*5730*/  FMUL.RZ R132, R132, 0.15915493667125701904 ;  /* 0x3e22f98384847820 */ /* 0x000fe2000040c000 */
[----:B------:R-:W-:Y:S01]  /*5740*/  FMUL.RZ R148, R134, 0.15915493667125701904 ;  /* 0x3e22f98386947820 */ /* 0x000fe2000040c000 */
[----:B------:R-:W-:Y:S01]  /*5750*/  FMUL.FTZ R136, R78, R145 ;  /* 0x000000914e887220 */ /* 0x000fe20000410000 */
[----:B------:R-:W-:Y:S01]  /*5760*/  MUFU.SIN R176, R140 ;  /* 0x0000008c00b07308 */ /* 0x000fe20000000400 */
[C---:B------:R-:W-:Y:S01]  /*5770*/  FMUL.FTZ R150, R80.reuse, R157 ;  /* 0x0000009d50967220 */ /* 0x040fe20000410000 */
[----:B------:R-:W-:Y:S01]  /*5780*/  FMUL.FTZ R152, R80, R179 ;  /* 0x000000b350987220 */ /* 0x000fe20000410000 */
[----:B------:R-:W-:Y:S01]  /*5790*/  FSEL R145, R27, 1, !P5 ;  /* 0x3f8000001b917808 */ /* 0x000fe20006800000 */
[----:B------:R0:W4:Y:S04]  /*57a0*/  @!P2 LDG.E R146, desc[UR6][R6.64+0xf80] ;  /* 0x000f80060692a981 */ /* 0x000128000c1e1900 */
[----:B------:R1:W-:Y:S01]  /*57b0*/  MUFU.COS R184, R140 ;  /* 0x0000008c00b87308 */ /* 0x0003e20000000000 */
[----:B------:R-:W-:Y:S01]  /*57c0*/  IADD3 R27, R185, 0x8, RZ ;  /* 0x00000008b91b7810 */ /* 0x000fe20007ffe0ff */
[----:B-1----:R-:W-:Y:S01]  /*57d0*/  FMUL.FTZ R102, R156, R102 ;  /* 0x000000669c667220 */ /* 0x002fe20000410000 */
[C---:B------:R-:W-:Y:S01]  /*57e0*/  FMUL.FTZ R164, R161.reuse, R160 ;  /* 0x000000a0a1a47220 */ /* 0x040fe20000410000 */
[----:B------:R-:W1:Y:S04]  /*57f0*/  LDS R140, [R128+0x8] ;  /* 0x00000800808c7984 */ /* 0x000e680000000800 */
        /* <DEDUP_REMOVED lines=11> */
[----:B0-----:R-:W-:Y:S01]  /*58b0*/  MUFU.COS R6, R148 ;  /* 0x0000009400067308 */ /* 0x001fe20000000000 */
[----:B------:R-:W-:Y:S01]  /*58c0*/  FMUL.FTZ R132, R143, R12 ;  /* 0x0000000c8f847220 */ /* 0x000fe20000410000 */
[----:B------:R-:W-:Y:S02]  /*58d0*/  FSEL R158, R102, RZ, !P3 ;  /* 0x000000ff669e7208 */ /* 0x000fe40005800000 */
[----:B------:R-:W-:Y:S04]  /*58e0*/  LDS R102, [R128+0x30] ;  /* 0x0000300080667984 */ /* 0x000fe80000000800 */
[----:B------:R0:W-:Y:S01]  /*58f0*/  MUFU.SIN R12, R148 ;  /* 0x00000094000c7308 */ /* 0x0001e20000000400 */
[----:B------:R-:W-:Y:S02]  /*5900*/  FSEL R162, R159, RZ, !P0 ;  /* 0x000000ff9fa27208 */ /* 0x000fe40004000000 */
[----:B------:R-:W-:-:S02]  /*5910*/  FSEL R155, R155, RZ, !P3 ;  /* 0x000000ff9b9b7208 */ /* 0x000fc40005800000 */
[----:B0-----:R-:W-:Y:S02]  /*5920*/  FSEL R148, R77, RZ, !P6 ;  /* 0x000000ff4d947208 */ /* 0x001fe40007000000 */
        /* <DEDUP_REMOVED lines=8> */
[----:B------:R-:W0:Y:S01]  /*59b0*/  LDS R27, [R128+0x38] ;  /* 0x00003800801b7984 */ /* 0x000e220000000800 */
[----:B------:R-:W-:Y:S01]  /*59c0*/  FMUL.RZ R182, R76, 0.15915493667125701904 ;  /* 0x3e22f9834cb67820 */ /* 0x000fe2000040c000 */
[C---:B------:R-:W-:Y:S02]  /*59d0*/  FMUL.FTZ R90, R87.reuse, R90 ;  /* 0x0000005a575a7220 */ /* 0x040fe40000410000 */
[----:B------:R-:W2:Y:S01]  /*59e0*/  LDS R76, [R128+0x40] ;  /* 0x00004000804c7984 */ /* 0x000ea20000000800 */
[----:B------:R-:W-:Y:S01]  /*59f0*/  FMUL.FTZ R98, R87, R98 ;  /* 0x0000006257627220 */ /* 0x000fe20000410000 */
[----:B------:R-:W-:Y:S01]  /*5a00*/  FMUL.FTZ R165, R166, R165 ;  /* 0x000000a5a6a57220 */ /* 0x000fe20000410000 */
[----:B------:R-:W-:Y:S01]  /*5a10*/  FSEL R161, R164, 1, !P0 ;  /* 0x3f800000a4a17808 */ /* 0x000fe20004000000 */
[----:B------:R-:W-:Y:S01]  /*5a20*/  FMUL.FTZ R166, R166, R163 ;  /* 0x000000a3a6a67220 */ /* 0x000fe20000410000 */
[----:B------:R-:W-:Y:S01]  /*5a30*/  FSEL R163, R90, RZ, !P4 ;  /* 0x000000ff5aa37208 */ /* 0x000fe20006000000 */
[C---:B------:R-:W-:Y:S01]  /*5a40*/  FMUL.FTZ R169, R15.reuse, R56 ;  /* 0x000000380fa97220 */ /* 0x040fe20000410000 */
[----:B------:R-:W-:Y:S01]  /*5a50*/  FSEL R164, R98, RZ, !P4 ;  /* 0x000000ff62a47208 */ /* 0x000fe20006000000 */
[----:B------:R-:W3:Y:S04]  /*5a60*/  LDS R90, [R128+0x48] ;  /* 0x00004800805a7984 */ /* 0x000ee80000000800 */
[----:B------:R-:W5:Y:S01]  /*5a70*/  LDS R98, [R128+0x4c] ;  /* 0x00004c0080627984 */ /* 0x000f620000000800 */
[----:B------:R-:W0:Y:S01]  /*5a80*/  MUFU.EX2 R169, R169 ;  /* 0x000000a900a97308 */ /* 0x000e220000000800 */
[C---:B------:R-:W-:Y:S01]  /*5a90*/  FMUL.FTZ R173, R15.reuse, R58 ;  /* 0x0000003a0fad7220 */ /* 0x040fe20000410000 */
[----:B------:R-:W-:Y:S01]  /*5aa0*/  FMUL.FTZ R178, R15, R60 ;  /* 0x0000003c0fb27220 */ /* 0x000fe20000410000 */
[----:B------:R-:W-:Y:S01]  /*5ab0*/  FMUL.FTZ R14, R143, R14 ;  /* 0x0000000e8f0e7220 */ /* 0x000fe20000410000 */
[----:B------:R-:W-:Y:S01]  /*5ac0*/  FMUL.FTZ R134, R78, R137 ;  /* 0x000000894e867220 */ /* 0x000fe20000410000 */
[----:B------:R-:W-:Y:S01]  /*5ad0*/  ISETP.GE.U32.AND P2, PT, R185, R28, PT ;  /* 0x0000001cb900720c */ /* 0x000fe20003f46070 */
[----:B-1----:R-:W-:Y:S01]  /*5ae0*/  FMUL.FTZ R140, R79, R140 ;  /* 0x0000008c4f8c7220 */ /* 0x002fe20000410000 */
[----:B------:R-:W-:Y:S01]  /*5af0*/  IADD3 R143, R185, 0x6, RZ ;  /* 0x00000006b98f7810 */ /* 0x000fe20007ffe0ff */
[----:B------:R-:W-:Y:S01]  /*5b00*/  FMUL.FTZ R142, R79, R142 ;  /* 0x0000008e4f8e7220 */ /* 0x000fe20000410000 */
[----:B------:R-:W1:Y:S01]  /*5b10*/  MUFU.EX2 R173, R173 ;  /* 0x000000ad00ad7308 */ /* 0x000e620000000800 */
        /* <DEDUP_REMOVED lines=16> */
[----:B------:R-:W3:Y:S01]  /*5c20*/  MUFU.EX2 R189, R189 ;  /* 0x000000bd00bd7308 */ /* 0x000ee20000000800 */
[----:B------:R-:W-:Y:S02]  /*5c30*/  ISETP.GE.U32.AND P0, PT, R179, R28, PT ;  /* 0x0000001cb300720c */ /* 0x000fe40003f06070 */
[----:B------:R-:W-:Y:S01]  /*5c40*/  IADD3 R179, R185, 0xb, RZ ;  /* 0x0000000bb9b37810 */ /* 0x000fe20007ffe0ff */
[----:B------:R-:W-:Y:S01]  /*5c50*/  FMUL.FTZ R186, R15, R64 ;  /* 0x000000400fba7220 */ /* 0x000fe20000410000 */
[----:B0-----:R-:W-:-:S03]  /*5c60*/  FMUL.FTZ R167, R169, R167 ;  /* 0x000000a7a9a77220 */ /* 0x001fc60000410000 */
[----:B------:R0:W-:Y:S01]  /*5c70*/  MUFU.EX2 R191, R174 ;  /* 0x000000ae00bf7308 */ /* 0x0001e20000000800 */
[----:B------:R-:W-:Y:S02]  /*5c80*/  FSEL R166, R166, RZ, !P4 ;  /* 0x000000ffa6a67208 */ /* 0x000fe40006000000 */
[----:B------:R-:W-:Y:S01]  /*5c90*/  FSEL R165, R165, 1, !P4 ;  /* 0x3f800000a5a57808 */ /* 0x000fe20006000000 */
[C---:B------:R-:W-:Y:S01]  /*5ca0*/  FMUL.FTZ R27, R92.reuse, R27 ;  /* 0x0000001b5c1b7220 */ /* 0x040fe20000410000 */
[----:B------:R-:W-:Y:S01]  /*5cb0*/  ISETP.GE.U32.AND P4, PT, R179, R28, PT ;  /* 0x0000001cb300720c */ /* 0x000fe20003f86070 */
[----:B0-----:R-:W-:Y:S01]  /*5cc0*/  FMUL.FTZ R174, R169, R168 ;  /* 0x000000a8a9ae7220 */ /* 0x001fe20000410000 */
[C---:B------:R-:W-:Y:S01]  /*5cd0*/  FMUL.FTZ R168, R91.reuse, R102 ;  /* 0x000000665ba87220 */ /* 0x040fe20000410000 */
[----:B------:R-:W0:Y:S01]  /*5ce0*/  MUFU.EX2 R7, R7 ;  /* 0x0000000700077308 */ /* 0x000e220000000800 */
[----:B------:R-:W-:Y:S01]  /*5cf0*/  FMUL.FTZ R102, R91, R170 ;  /* 0x000000aa5b667220 */ /* 0x000fe20000410000 */
[----:B------:R-:W-:Y:S01]  /*5d00*/  IADD3 R179, R185, 0xc, RZ ;  /* 0x0000000cb9b37810 */ /* 0x000fe20007ffe0ff */
[----:B------:R-:W-:Y:S01]  /*5d10*/  FMUL.FTZ R77, R92, R77 ;  /* 0x0000004d5c4d7220 */ /* 0x000fe20000410000 */
[----:B------:R-:W-:Y:S01]  /*5d20*/  FSEL R170, R167, RZ, !P2 ;  /* 0x000000ffa7aa7208 */ /* 0x000fe20005000000 */
[C---:B-1----:R-:W-:Y:S01]  /*5d30*/  FMUL.FTZ R171, R173.reuse, R171 ;  /* 0x000000abadab7220 */ /* 0x042fe20000410000 */
[----:B------:R-:W-:Y:S01]  /*5d40*/  FSEL R169, R174, 1, !P2 ;  /* 0x3f800000aea97808 */ /* 0x000fe20005000000 */
[----:B------:R-:W-:Y:S01]  /*5d50*/  FMUL.FTZ R174, R173, R172 ;  /* 0x000000acadae7220 */ /* 0x000fe20000410000 */
[----:B------:R-:W1:Y:S01]  /*5d60*/  MUFU.EX2 R186, R186 ;  /* 0x000000ba00ba7308 */ /* 0x000e620000000800 */
        /* <DEDUP_REMOVED lines=9> */
[C---:B------:R-:W-:Y:S01]  /*5e00*/  FMUL.FTZ R76, R93.reuse, R76 ;  /* 0x0000004c5d4c7220 */ /* 0x040fe20000410000 */
[----:B------:R-:W-:-:S03]  /*5e10*/  FMUL.FTZ R180, R93, R180 ;  /* 0x000000b45db47220 */ /* 0x000fc60000410000 */
[----:B------:R2:W-:Y:S01]  /*5e20*/  MUFU.COS R196, R182 ;  /* 0x000000b600c47308 */ /* 0x0005e20000000000 */
[----:B------:R-:W-:Y:S02]  /*5e30*/  IADD3 R27, R185, 0xe, RZ ;  /* 0x0000000eb91b7810 */ /* 0x000fe40007ffe0ff */
[----:B------:R-:W-:Y:S02]  /*5e40*/  FSEL R172, R77, RZ, !P5 ;  /* 0x000000ff4dac7208 */ /* 0x000fe40006800000 */
[----:B------:R-:W-:Y:S01]  /*5e50*/  FSEL R171, R171, RZ, !P5 ;  /* 0x000000ffabab7208 */ /* 0x000fe20006800000 */
[----:B--2---:R-:W-:Y:S01]  /*5e60*/  FMUL.FTZ R182, R5, R72 ;  /* 0x0000004805b67220 */ /* 0x004fe20000410000 */
[----:B------:R-:W-:Y:S01]  /*5e70*/  FSEL R174, R174, 1, !P5 ;  /* 0x3f800000aeae7808 */ /* 0x000fe20006800000 */
        /* <DEDUP_REMOVED lines=9> */
[----:B---3--:R-:W-:Y:S01]  /*5f10*/  FMUL.FTZ R176, R189, R176 ;  /* 0x000000b0bdb07220 */ /* 0x008fe20000410000 */
[----:B------:R-:W-:Y:S01]  /*5f20*/  FMUL.FTZ R102, R15, R72 ;  /* 0x000000480f667220 */ /* 0x000fe20000410000 */
[----:B------:R-:W-:Y:S01]  /*5f30*/  FMUL.FTZ R175, R189, R184 ;  /* 0x000000b8bdaf7220 */ /* 0x000fe20000410000 */
[C---:B------:R-:W-:Y:S01]  /*5f40*/  FMUL.FTZ R90, R97.reuse, R90 ;  /* 0x0000005a615a7220 */ /* 0x040fe20000410000 */
[----:B-----5:R-:W-:-:S02]  /*5f50*/  FMUL.FTZ R98, R97, R98 ;  /* 0x0000006261627220 */ /* 0x020fc40000410000 */
[----:B------:R2:W-:Y:S01]  /*5f60*/  MUFU.COS R27, R77 ;  /* 0x0000004d001b7308 */ /* 0x0005e20000000000 */
[----:B------:R-:W-:Y:S01]  /*5f70*/  IADD3 R185, R185, 0xf, RZ ;  /* 0x0000000fb9b97810 */ /* 0x000fe20007ffe0ff */
[C---:B0-----:R-:W-:Y:S01]  /*5f80*/  FMUL.FTZ R6, R7.reuse, R6 ;  /* 0x0000000607067220 */ /* 0x041fe20000410000 */
[----:B------:R-:W-:Y:S01]  /*5f90*/  FMUL.FTZ R12, R7, R12 ;  /* 0x0000000c070c7220 */ /* 0x000fe20000410000 */
[-C--:B------:R-:W-:Y:S01]  /*5fa0*/  FMUL.FTZ R7, R136, R143.reuse ;  /* 0x0000008f88077220 */ /* 0x080fe20000410000 */
[----:B------:R-:W-:Y:S01]  /*5fb0*/  FSEL R178, R176, RZ, !P3 ;  /* 0x000000ffb0b27208 */ /* 0x000fe20005800000 */
[----:B--2---:R-:W-:Y:S01]  /*5fc0*/  FMUL.FTZ R77, R134, R143 ;  /* 0x0000008f864d7220 */ /* 0x004fe20000410000 */
[----:B------:R-:W-:Y:S01]  /*5fd0*/  FSEL R177, R90, RZ, !P3 ;  /* 0x000000ff5ab17208 */ /* 0x000fe20005800000 */
[----:B------:R-:W0:Y:S01]  /*5fe0*/  MUFU.EX2 R102, R102 ;  /* 0x0000006600667308 */ /* 0x000e220000000800 */
[----:B------:R-:W-:Y:S01]  /*5ff0*/  FSEL R176, R98, RZ, !P3 ;  /* 0x000000ff62b07208 */ /* 0x000fe20005800000 */
[-C--:B------:R-:W-:Y:S01]  /*6000*/  FFMA.FTZ R77, R136, R145.reuse, R77 ;  /* 0x00000091884d7223 */ /* 0x080fe2000001004d */
[----:B------:R-:W-:Y:S01]  /*6010*/  FSEL R175, R175, 1, !P3 ;  /* 0x3f800000afaf7808 */ /* 0x000fe20005800000 */
[----:B------:R-:W-:Y:S01]  /*6020*/  FFMA.FTZ R7, R134, R145, -R7 ;  /* 0x0000009186077223 */ /* 0x000fe20000010807 */
[----:B------:R-:W-:Y:S01]  /*6030*/  ISETP.GE.U32.AND P3, PT, R185, R28, PT ;  /* 0x0000001cb900720c */ /* 0x000fe20003f66070 */
[----:B-1----:R-:W-:Y:S01]  /*6040*/  FMUL.FTZ R185, R186, R187 ;  /* 0x000000bbbab97220 */ /* 0x002fe20000410000 */
        /* <DEDUP_REMOVED lines=8> */
[C---:B0-----:R-:W-:Y:S01]  /*60d0*/  FMUL.FTZ R202, R102.reuse, R27 ;  /* 0x0000001b66ca7220 */ /* 0x041fe20000410000 */
        /* <DEDUP_REMOVED lines=97> */
[----:B------:R-:W5:Y:S01]  /*66f0*/  LDS R98, [R128+0x60] ;  /* 0x0000600080627984 */ /* 0x000f620000000800 */
[----:B------:R-:W-:Y:S01]  /*6700*/  FSEL R185, R185, 1, !P0 ;  /* 0x3f800000b9b97808 */ /* 0x000fe20004000000 */
[----:B------:R-:W4:Y:S01]  /*6710*/  MUFU.SIN R14, R26 ;  /* 0x0000001a000e7308 */ /* 0x000f220000000400 */
        /* <DEDUP_REMOVED lines=22> */
[----:B----4-:R-:W-:Y:S01]  /*6880*/  FMUL.FTZ R14, R191, R14 ;  /* 0x0000000ebf0e7220 */ /* 0x010fe20000410000 */
        /* <DEDUP_REMOVED lines=18> */
[----:B------:R-:W4:Y:S02]  /*69b0*/  LDS R27, [R128+0x7c] ;  /* 0x00007c00801b7984 */ /* 0x000f240000000800 */
[-C--:B------:R-:W-:Y:S01]  /*69c0*/  FFMA.FTZ R77, R193, R90.reuse, R15 ;  /* 0x0000005ac14d7223 */ /* 0x080fe2000001000f */
[----:B------:R-:W-:Y:S01]  /*69d0*/  FMUL.FTZ R194, R191, R90 ;  /* 0x0000005abfc27220 */ /* 0x000fe20000410000 */
[----:B------:R-:W4:Y:S01]  /*69e0*/  LDS R15, [R128+0x78] ;  /* 0x00007800800f7984 */ /* 0x000f220000000800 */
[C---:B-1----:R-:W-:Y:S01]  /*69f0*/  FMUL.FTZ R102, R103.reuse, R102 ;  /* 0x0000006667667220 */ /* 0x042fe20000410000 */
[----:B-----5:R-:W-:Y:S01]  /*6a00*/  FMUL.FTZ R98, R103, R98 ;  /* 0x0000006267627220 */ /* 0x020fe20000410000 */
        /* <DEDUP_REMOVED lines=37> */
[----:B----4-:R-:W-:Y:S01]  /*6c60*/  FMUL.FTZ R27, R108, R27 ;  /* 0x0000001b6c1b7220 */ /* 0x010fe20000410000 */
        /* <DEDUP_REMOVED lines=326> */
.L_x_1680:
[----:B------:R-:W-:Y:S05]  /*80d0*/  BSYNC B0 ;  /* 0x0000000000007941 */ /* 0x000fea0003800000 */
.L_x_1679:
        /* <DEDUP_REMOVED lines=91> */
.L_x_1678:
[----:B------:R-:W-:Y:S01]  /*8690*/  BAR.SYNC.DEFER_BLOCKING 0x0 ;  /* 0x0000000000007b1d */ /* 0x000fe20000010000 */
[----:B------:R-:W-:-:S05]  /*86a0*/  ISETP.NE.AND P0, PT, R83, RZ, PT ;  /* 0x000000ff5300720c */ /* 0x000fca0003f05270 */
[----:B------:R-:W-:Y:S01]  /*86b0*/  ULDC.64 UR8, c[0x0][0x2b0] ;  /* 0x0000ac0000087ab9 */ /* 0x000fe20000000a00 */
[----:B------:R-:W-:Y:S01]  /*86c0*/  BSSY B0, `(.L_x_1682) ;  /* 0x000003d000007945 */ /* 0x000fe20003800000 */
[----:B------:R-:W-:Y:S02]  /*86d0*/  IMAD R5, R207, UR8, RZ ;  /* 0x00000008cf057c24 */ /* 0x000fe4000f8e02ff */
[----:B------:R-:W-:-:S04]  /*86e0*/  IMAD.WIDE.U32 R8, R38, UR8, RZ ;  /* 0x0000000826087c25 */ /* 0x000fc8000f8e00ff */
[----:B------:R-:W0:Y:S01]  /*86f0*/  @!P0 LDC R4, c[0x0][0x218] ;  /* 0x00008600ff048b82 */ /* 0x000e220000000800 */
[----:B------:R-:W-:Y:S01]  /*8700*/  IMAD R11, R38, UR9, R5 ;  /* 0x00000009260b7c24 */ /* 0x000fe2000f8e0205 */
[----:B------:R-:W-:-:S04]  /*8710*/  MOV R12, R8 ;  /* 0x00000008000c7202 */ /* 0x000fc80000000f00 */
[----:B------:R-:W-:Y:S01]  /*8720*/  IADD3 R13, R9, R11, RZ ;  /* 0x0000000b090d7210 */ /* 0x000fe20007ffe0ff */
[----:B------:R-:W-:Y:S04]  /*8730*/  STS [R0], R45 ;  /* 0x0000002d00007388 */ /* 0x000fe80000000800 */
[----:B------:R-:W-:Y:S04]  /*8740*/  STS [R0+0x4], R47 ;  /* 0x0000042f00007388 */ /* 0x000fe80000000800 */
[----:B------:R-:W-:Y:S04]  /*8750*/  STS [R0+0x8], R49 ;  /* 0x0000083100007388 */ /* 0x000fe80000000800 */
[----:B------:R-:W-:Y:S01]  /*8760*/  STS [R0+0xc], R51 ;  /* 0x00000c3300007388 */ /* 0x000fe20000000800 */
[C---:B0-----:R-:W-:Y:S01]  /*8770*/  @!P0 IMAD R10, R33.reuse, -0x200, R4 ;  /* 0xfffffe00210a8824 */ /* 0x041fe200078e0204 */
[----:B------:R-:W-:-:S02]  /*8780*/  SHF.L.U32 R4, R33, 0x9, RZ ;  /* 0x0000000921047819 */ /* 0x000fc400000006ff */
[----:B------:R-:W-:Y:S02]  /*8790*/  STS [R0+0x10], R53 ;  /* 0x0000103500007388 */ /* 0x000fe40000000800 */
[----:B------:R-:W-:Y:S02]  /*87a0*/  SHF.R.S32.HI R5, RZ, 0x1f, R4 ;  /* 0x0000001fff057819 */ /* 0x000fe40000011404 */
[----:B------:R-:W-:Y:S01]  /*87b0*/  STS [R0+0x14], R55 ;  /* 0x0000143700007388 */ /* 0x000fe20000000800 */
[----:B------:R-:W-:-:S03]  /*87c0*/  IADD3 R6, P2, R37, R4, RZ ;  /* 0x0000000425067210 */ /* 0x000fc60007f5e0ff */
        /* <DEDUP_REMOVED lines=44> */
.L_x_1683:
[----:B------:R-:W-:Y:S05]  /*8a90*/  BSYNC B0 ;  /* 0x0000000000007941 */ /* 0x000fea0003800000 */
.L_x_1682:
        /* <DEDUP_REMOVED lines=14> */
[----:B------:R-:W-:Y:S02]  /*8b80*/  LEA R106, P2, R8, R107, 0x2 ;  /* 0x0000006b086a7211 */ /* 0x000fe400078410ff */
[----:B------:R-:W-:Y:S02]  /*8b90*/  LOP3.LUT R15, R36, 0x80, R39, 0xfe, !PT ;  /* 0x00000080240f7812 */ /* 0x000fe400078efe27 */
[----:B------:R-:W-:Y:S02]  /*8ba0*/  LEA.HI.X R107, R8, R10, R11, 0x2, P2 ;  /* 0x0000000a086b7211 */ /* 0x000fe400010f140b */
[----:B------:R-:W-:Y:S02]  /*8bb0*/  LOP3.LUT R8, R36, 0x60, R39, 0xfe, !PT ;  /* 0x0000006024087812 */ /* 0x000fe400078efe27 */
[-C--:B------:R-:W-:Y:S01]  /*8bc0*/  ISETP.GE.AND P5, PT, R18, R28.reuse, PT ;  /* 0x0000001c1200720c */ /* 0x080fe20003fa6270 */
[----:B------:R1:W-:Y:S01]  /*8bd0*/  @!P1 STG.E desc[UR6][R106.64+0x80], R19 ;  /* 0x000080136a009986 */ /* 0x0003e2000c101906 */
[----:B------:R-:W-:-:S02]  /*8be0*/  ISETP.GE.AND P6, PT, R8, R28, PT ;  /* 0x0000001c0800720c */ /* 0x000fc40003fc6270 */
[C-C-:B------:R-:W-:Y:S01]  /*8bf0*/  LOP3.LUT R12, R36.reuse, 0xe0, R39.reuse, 0xfe, !PT ;  /* 0x000000e0240c7812 */ /* 0x140fe200078efe27 */
[----:B0-----:R-:W-:Y:S01]  /*8c00*/  IMAD R44, R33, -0x200, R44 ;  /* 0xfffffe00212c7824 */ /* 0x001fe200078e022c */
[-C--:B------:R-:W-:Y:S02]  /*8c10*/  ISETP.GE.AND P4, PT, R15, R28.reuse, PT ;  /* 0x0000001c0f00720c */ /* 0x080fe40003f86270 */
[--C-:B------:R-:W-:Y:S02]  /*8c20*/  LOP3.LUT R13, R36, 0xc0, R39.reuse, 0xfe, !PT ;  /* 0x000000c0240d7812 */ /* 0x100fe400078efe27 */
[-C--:B------:R-:W-:Y:S02]  /*8c30*/  ISETP.GE.AND P1, PT, R12, R28.reuse, PT ;  /* 0x0000001c0c00720c */ /* 0x080fe40003f26270 */
[----:B------:R-:W-:Y:S01]  /*8c40*/  ISETP.GE.AND P2, PT, R13, R28, PT ;  /* 0x0000001c0d00720c */ /* 0x000fe20003f46270 */
[----:B------:R-:W-:Y:S01]  /*8c50*/  @!P5 STG.E desc[UR6][R106.64+0x100], R21 ;  /* 0x000100156a00d986 */ /* 0x000fe2000c101906 */
[----:B------:R-:W-:-:S02]  /*8c60*/  LOP3.LUT R14, R36, 0xa0, R39, 0xfe, !PT ;  /* 0x000000a0240e7812 */ /* 0x000fc400078efe27 */
[C-C-:B------:R-:W-:Y:S01]  /*8c70*/  LOP3.LUT R11, R36.reuse, 0x100, R39.reuse, 0xfe, !PT ;  /* 0x00000100240b7812 */ /* 0x140fe200078efe27 */
[----:B------:R0:W-:Y:S01]  /*8c80*/  @!P6 STG.E desc[UR6][R106.64+0x180], R23 ;  /* 0x000180176a00e986 */ /* 0x0001e2000c101906 */
[C-C-:B------:R-:W-:Y:S02]  /*8c90*/  LOP3.LUT R10, R36.reuse, 0x120, R39.reuse, 0xfe, !PT ;  /* 0x00000120240a7812 */ /* 0x140fe400078efe27 */
[----:B-1----:R-:W-:Y:S01]  /*8ca0*/  LOP3.LUT R19, R36, 0x140, R39, 0xfe, !PT ;  /* 0x0000014024137812 */ /* 0x002fe200078efe27 */
[----:B------:R1:W-:Y:S01]  /*8cb0*/  @!P4 STG.E desc[UR6][R106.64+0x200], R25 ;  /* 0x000200196a00c986 */ /* 0x0003e2000c101906 */
[-C--:B------:R-:W-:Y:S02]  /*8cc0*/  ISETP.GE.AND P3, PT, R14, R28.reuse, PT ;  /* 0x0000001c0e00720c */ /* 0x080fe40003f66270 */
[-C--:B------:R-:W-:Y:S01]  /*8cd0*/  ISETP.GE.AND P6, PT, R11, R28.reuse, PT ;  /* 0x0000001c0b00720c */ /* 0x080fe20003fc6270 */
[----:B------:R-:W-:Y:S01]  /*8ce0*/  @!P1 STG.E desc[UR6][R106.64+0x380], R87 ;  /* 0x000380576a009986 */ /* 0x000fe2000c101906 */
[----:B------:R-:W-:-:S02]  /*8cf0*/  ISETP.GE.AND P5, PT, R10, R28, PT ;  /* 0x0000001c0a00720c */ /* 0x000fc40003fa6270 */
[----:B------:R-:W-:Y:S01]  /*8d00*/  ISETP.GE.AND P4, PT, R19, R28, PT ;  /* 0x0000001c1300720c */ /* 0x000fe20003f86270 */
[----:B0-----:R-:W-:Y:S01]  /*8d10*/  IMAD R23, R207, UR8, RZ ;  /* 0x00000008cf177c24 */ /* 0x001fe2000f8e02ff */
[----:B------:R-:W-:Y:S01]  /*8d20*/  LOP3.LUT R20, R36, 0x160, R39, 0xfe, !PT ;  /* 0x0000016024147812 */ /* 0x000fe200078efe27 */
[----:B------:R0:W-:Y:S01]  /*8d30*/  @!P2 STG.E desc[UR6][R106.64+0x300], R85 ;  /* 0x000300556a00a986 */ /* 0x0001e2000c101906 */
[----:B------:R-:W-:Y:S01]  /*8d40*/  ISETP.GE.AND P1, PT, R37, R44, PT ;  /* 0x0000002c2500720c */ /* 0x000fe20003f26270 */
[----:B-1----:R-:W-:Y:S01]  /*8d50*/  IMAD R25, R38, UR9, R23 ;  /* 0x0000000926197c24 */ /* 0x002fe2000f8e0217 */
[----:B------:R-:W-:Y:S01]  /*8d60*/  ISETP.GE.AND P2, PT, R20, R28, PT ;  /* 0x0000001c1400720c */ /* 0x000fe20003f46270 */
[----:B------:R1:W-:Y:S01]  /*8d70*/  @!P3 STG.E desc[UR6][R106.64+0x280], R79 ;  /* 0x0002804f6a00b986 */ /* 0x0003e2000c101906 */
[C-C-:B------:R-:W-:Y:S02]  /*8d80*/  LOP3.LUT R21, R36.reuse, 0x180, R39.reuse, 0xfe, !PT ;  /* 0x0000018024157812 */ /* 0x140fe400078efe27 */
[C-C-:B------:R-:W-:Y:S01]  /*8d90*/  LOP3.LUT R22, R36.reuse, 0x1a0, R39.reuse, 0xfe, !PT ;  /* 0x000001a024167812 */ /* 0x140fe200078efe27 */
[----:B------:R-:W-:Y:S01]  /*8da0*/  @!P6 STG.E desc[UR6][R106.64+0x400], R91 ;  /* 0x0004005b6a00e986 */ /* 0x000fe2000c101906 */
[----:B------:R-:W-:-:S02]  /*8db0*/  LOP3.LUT R23, R36, 0x1c0, R39, 0xfe, !PT ;  /* 0x000001c024177812 */ /* 0x000fc400078efe27 */
[----:B------:R-:W-:Y:S01]  /*8dc0*/  LOP3.LUT R24, R36, 0x1e0, R39, 0xfe, !PT ;  /* 0x000001e024187812 */ /* 0x000fe200078efe27 */
[----:B------:R2:W-:Y:S01]  /*8dd0*/  @!P5 STG.E desc[UR6][R106.64+0x480], R93 ;  /* 0x0004805d6a00d986 */ /* 0x0005e2000c101906 */
[-C--:B------:R-:W-:Y:S01]  /*8de0*/  ISETP.GE.AND P3, PT, R21, R28.reuse, PT ;  /* 0x0000001c1500720c */ /* 0x080fe20003f66270 */
[----:B0-----:R-:W-:Y:S01]  /*8df0*/  @!P1 IMAD.WIDE.U32 R84, R38, UR8, R4 ;  /* 0x0000000826549c25 */ /* 0x001fe2000f8e0004 */
[-C--:B------:R-:W-:Y:S01]  /*8e00*/  ISETP.GE.AND P6, PT, R22, R28.reuse, PT ;  /* 0x0000001c1600720c */ /* 0x080fe20003fc6270 */
[----:B------:R-:W-:Y:S01]  /*8e10*/  @!P4 STG.E desc[UR6][R106.64+0x500], R97 ;  /* 0x000500616a00c986 */ /* 0x000fe2000c101906 */
[-C--:B------:R-:W-:Y:S01]  /*8e20*/  ISETP.GE.AND P5, PT, R23, R28.reuse, PT ;  /* 0x0000001c1700720c */ /* 0x080fe20003fa6270 */
[----:B-1----:R-:W-:Y:S01]  /*8e30*/  IMAD.WIDE.U32 R78, R38, UR8, RZ ;  /* 0x00000008264e7c25 */ /* 0x002fe2000f8e00ff */
[----:B------:R-:W-:Y:S01]  /*8e40*/  ISETP.GE.AND P4, PT, R24, R28, PT ;  /* 0x0000001c1800720c */ /* 0x000fe20003f86270 */
[----:B------:R0:W-:Y:S01]  /*8e50*/  @!P2 STG.E desc[UR6][R106.64+0x580], R99 ;  /* 0x000580636a00a986 */ /* 0x0001e2000c101906 */
[----:B------:R-:W-:Y:S01]  /*8e60*/  IADD3 R28, P2, R37, 0x20, RZ ;  /* 0x00000020251c7810 */ /* 0x000fe20007f5e0ff */
[----:B------:R-:W-:Y:S01]  /*8e70*/  ULDC.64 UR8, c[0x0][0x2a8] ;  /* 0x0000aa0000087ab9 */ /* 0x000fe20000000a00 */
[----:B------:R-:W-:Y:S01]  /*8e80*/  IADD3 R79, R79, R25, RZ ;  /* 0x000000194f4f7210 */ /* 0x000fe20007ffe0ff */
[----:B------:R-:W-:Y:S01]  /*8e90*/  IMAD R46, R42, UR8, RZ ;  /* 0x000000082a2e7c24 */ /* 0x000fe2000f8e02ff */
[----:B------:R-:W-:Y:S01]  /*8ea0*/  @!P1 IADD3 R85, R25, R85, RZ ;  /* 0x0000005519559210 */ /* 0x000fe20007ffe0ff */
[----:B------:R1:W-:Y:S01]  /*8eb0*/  @!P3 STG.E desc[UR6][R106.64+0x600], R103 ;  /* 0x000600676a00b986 */ /* 0x0003e2000c101906 */
[----:B------:R-:W-:Y:S01]  /*8ec0*/  IADD3.X R25, RZ, R34, RZ, P2, !PT ;  /* 0x00000022ff197210 */ /* 0x000fe200017fe4ff */
[----:B--2---:R-:W-:-:S02]  /*8ed0*/  IMAD.WIDE.U32 R92, R43, UR8, R78 ;  /* 0x000000082b5c7c25 */ /* 0x004fc4000f8e004e */
[----:B------:R-:W-:Y:S01]  /*8ee0*/  @!P6 STG.E desc[UR6][R106.64+0x680], R105 ;  /* 0x000680696a00e986 */ /* 0x000fe2000c101906 */
[C---:B------:R-:W-:Y:S01]  /*8ef0*/  SHF.L.U64.HI R25, R28.reuse, 0x2, R25 ;  /* 0x000000021c197819 */ /* 0x040fe20000010219 */
[C---:B------:R-:W-:Y:S01]  /*8f00*/  @!P1 IMAD.WIDE.U32 R78, R43.reuse, UR8, R84 ;  /* 0x000000082b4e9c25 */ /* 0x040fe2000f8e0054 */
[----:B------:R-:W-:Y:S01]  /*8f10*/  SHF.L.U32 R28, R28, 0x2, RZ ;  /* 0x000000021c1c7819 */ /* 0x000fe200000006ff */
[----:B------:R-:W-:Y:S01]  /*8f20*/  @!P5 STG.E desc[UR6][R106.64+0x700], R109 ;  /* 0x0007006d6a00d986 */ /* 0x000fe2000c101906 */
[----:B------:R-:W-:Y:S01]  /*8f30*/  IADD3 R85, P3, R4, R92, RZ ;  /* 0x0000005c04557210 */ /* 0x000fe20007f7e0ff */
[----:B------:R-:W-:Y:S01]  /*8f40*/  IMAD R87, R43, UR9, R46 ;  /* 0x000000092b577c24 */ /* 0x000fe2000f8e022e */
[----:B------:R-:W-:Y:S01]  /*8f50*/  ULDC.64 UR8, c[0x0][0x318] ;  /* 0x0000c60000087ab9 */ /* 0x000fe20000000a00 */
[----:B------:R2:W-:Y:S01]  /*8f60*/  @!P4 STG.E desc[UR6][R106.64+0x780], R111 ;  /* 0x0007806f6a00c986 */ /* 0x0005e2000c101906 */
[----:B------:R-:W-:Y:S02]  /*8f70*/  @!P1 IADD3 R46, P2, R37, R78, RZ ;  /* 0x0000004e252e9210 */ /* 0x000fe40007f5e0ff */
[----:B------:R-:W-:Y:S01]  /*8f80*/  IADD3 R84, P5, R28, UR8, RZ ;  /* 0x000000081c547c10 */ /* 0x000fe2000ffbe0ff */
[----:B------:R-:W-:Y:S01]  /*8f90*/  BAR.SYNC.DEFER_BLOCKING 0x0 ;  /* 0x0000000000007b1d */ /* 0x000fe20000010000 */
[----:B------:R-:W-:-:S02]  /*8fa0*/  @!P1 IADD3.X R79, R34, R79, R87, P2, !PT ;  /* 0x0000004f224f9210 */ /* 0x000fc400017fe457 */
[----:B------:R-:W-:Y:S02]  /*8fb0*/  IADD3.X R92, R5, R87, R93, P3, !PT ;  /* 0x00000057055c7210 */ /* 0x000fe40001ffe45d */
[C---:B------:R-:W-:Y:S02]  /*8fc0*/  @!P1 LEA R78, P2, R46.reuse, UR8, 0x2 ;  /* 0x000000082e4e9c11 */ /* 0x040fe4000f8410ff */
[----:B------:R-:W-:Y:S02]  /*8fd0*/  IADD3.X R48, R25, UR9, RZ, P5, !PT ;  /* 0x0000000919307c10 */ /* 0x000fe4000affe4ff */
[C---:B------:R-:W-:Y:S02]  /*8fe0*/  LEA R84, P3, R85.reuse, R84, 0x2 ;  /* 0x0000005455547211 */ /* 0x040fe400078610ff */
[----:B------:R-:W-:Y:S01]  /*8ff0*/  @!P1 LEA.HI.X R79, R46, UR9, R79, 0x2, P2 ;  /* 0x000000092e4f9c11 */ /* 0x000fe200090f144f */
[----:B------:R-:W-:Y:S01]  /*9000*/  HFMA2.MMA R46, -RZ, RZ, 0, 0 ;  /* 0x00000000ff2e7435 */ /* 0x000fe200000001ff */
[----:B------:R-:W-:-:S02]  /*9010*/  LEA.HI.X R85, R85, R48, R92, 0x2, P3 ;  /* 0x0000003055557211 */ /* 0x000fc400018f145c */
[-C--:B------:R-:W-:Y:S02]  /*9020*/  ISETP.GE.AND P4, PT, R9, R44.reuse, PT ;  /* 0x0000002c0900720c */ /* 0x080fe40003f86270 */
[-C--:B------:R-:W-:Y:S02]  /*9030*/  ISETP.GE.AND P3, PT, R18, R44.reuse, PT ;  /* 0x0000002c1200720c */ /* 0x080fe40003f66270 */
[-C--:B------:R-:W-:Y:S01]  /*9040*/  ISETP.GE.AND P2, PT, R8, R44.reuse, PT ;  /* 0x0000002c0800720c */ /* 0x080fe20003f46270 */
[----:B------:R-:W-:Y:S01]  /*9050*/  HFMA2.MMA R48, -RZ, RZ, 0, 0 ;  /* 0x00000000ff307435 */ /* 0x000fe200000001ff */
[----:B------:R-:W-:Y:S02]  /*9060*/  MOV R87, RZ ;  /* 0x000000ff00577202 */ /* 0x000fe40000000f00 */
[----:B------:R-:W-:Y:S01]  /*9070*/  MOV R91, RZ ;  /* 0x000000ff005b7202 */ /* 0x000fe20000000f00 */
[----:B------:R3:W4:Y:S01]  /*9080*/  @!P1 LDG.E R46, desc[UR6][R78.64] ;  /* 0x000000064e2e9981 */ /* 0x000722000c1e1900 */
[-C--:B------:R-:W-:Y:S01]  /*9090*/  ISETP.GE.AND P1, PT, R15, R44.reuse, PT ;  /* 0x0000002c0f00720c */ /* 0x080fe20003f26270 */
[----:B------:R-:W-:Y:S01]  /*90a0*/  HFMA2.MMA R93, -RZ, RZ, 0, 0 ;  /* 0x00000000ff5d7435 */ /* 0x000fe200000001ff */
[-C--:B------:R-:W-:Y:S01]  /*90b0*/  ISETP.GE.AND P6, PT, R14, R44.reuse, PT ;  /* 0x0000002c0e00720c */ /* 0x080fe20003fc6270 */
[----:B------:R-:W5:Y:S01]  /*90c0*/  @!P4 LDG.E R87, desc[UR6][R84.64] ;  /* 0x000000065457c981 */ /* 0x000f62000c1e1900 */
[-C--:B------:R-:W-:Y:S01]  /*90d0*/  ISETP.GE.AND P5, PT, R13, R44.reuse, PT ;  /* 0x0000002c0d00720c */ /* 0x080fe20003fa6270 */
[----:B0-----:R-:W-:Y:S01]  /*90e0*/  HFMA2.MMA R99, -RZ, RZ, 0, 0 ;  /* 0x00000000ff637435 */ /* 0x001fe200000001ff */
[-C--:B------:R-:W-:Y:S01]  /*90f0*/  ISETP.GE.AND P4, PT, R12, R44.reuse, PT ;  /* 0x0000002c0c00720c */ /* 0x080fe20003f86270 */
[----:B------:R-:W5:Y:S01]  /*9100*/  @!P3 LDG.E R48, desc[UR6][R84.64+0x80] ;  /* 0x000080065430b981 */ /* 0x000f62000c1e1900 */
[----:B------:R-:W-:-:S02]  /*9110*/  ISETP.GE.AND P3, PT, R11, R44, PT ;  /* 0x0000002c0b00720c */ /* 0x000fc40003f66270 */
[----:B------:R-:W-:Y:S01]  /*9120*/  MOV R50, RZ ;  /* 0x000000ff00327202 */ /* 0x000fe20000000f00 */
[----:B------:R-:W5:Y:S01]  /*9130*/  @!P2 LDG.E R91, desc[UR6][R84.64+0x100] ;  /* 0x00010006545ba981 */ /* 0x000f62000c1e1900 */
[-C--:B------:R-:W-:Y:S01]  /*9140*/  ISETP.GE.AND P2, PT, R10, R44.reuse, PT ;  /* 0x0000002c0a00720c */ /* 0x080fe20003f46270 */
[----:B---3--:R-:W-:Y:S01]  /*9150*/  HFMA2.MMA R79, -RZ, RZ, 0, 0 ;  /* 0x00000000ff4f7435 */ /* 0x008fe200000001ff */
[----:B------:R-:W-:Y:S01]  /*9160*/  MOV R97, RZ ;  /* 0x000000ff00617202 */ /* 0x000fe20000000f00 */
[----:B------:R-:W3:Y:S01]  /*9170*/  @!P1 LDG.E R93, desc[UR6][R84.64+0x180] ;  /* 0x00018006545d9981 */ /* 0x000ee2000c1e1900 */
[----:B------:R-:W-:Y:S02]  /*9180*/  MOV R52, RZ ;  /* 0x000000ff00347202 */ /* 0x000fe40000000f00 */
[-C--:B------:R-:W-:Y:S01]  /*9190*/  ISETP.GE.AND P1, PT, R19, R44.reuse, PT ;  /* 0x0000002c1300720c */ /* 0x080fe20003f26270 */
[----:B------:R-:W3:Y:S01]  /*91a0*/  @!P6 LDG.E R50, desc[UR6][R84.64+0x200] ;  /* 0x000200065432e981 */ /* 0x000ee2000c1e1900 */
[----:B------:R-:W-:Y:S01]  /*91b0*/  ISETP.GE.AND P6, PT, R20, R44, PT ;  /* 0x0000002c1400720c */ /* 0x000fe20003fc6270 */
[----:B-1----:R-:W-:-:S02]  /*91c0*/  HFMA2.MMA R103, -RZ, RZ, 0, 0 ;  /* 0x00000000ff677435 */ /* 0x002fc400000001ff */
[----:B------:R-:W3:Y:S01]  /*91d0*/  @!P5 LDG.E R99, desc[UR6][R84.64+0x280] ;  /* 0x000280065463d981 */ /* 0x000ee2000c1e1900 */
[----:B------:R-:W-:-:S03]  /*91e0*/  ISETP.GE.AND P5, PT, R21, R44, PT ;  /* 0x0000002c1500720c */ /* 0x000fc60003fa6270 */
[----:B------:R-:W3:Y:S01]  /*91f0*/  @!P4 LDG.E R97, desc[UR6][R84.64+0x300] ;  /* 0x000300065461c981 */ /* 0x000ee2000c1e1900 */
[-C--:B------:R-:W-:Y:S01]  /*9200*/  ISETP.GE.AND P4, PT, R22, R44.reuse, PT ;  /* 0x0000002c1600720c */ /* 0x080fe20003f86270 */
[----:B--2---:R-:W-:Y:S02]  /*9210*/  HFMA2.MMA R107, -RZ, RZ, 0, 0 ;  /* 0x00000000ff6b7435 */ /* 0x004fe400000001ff */
[----:B------:R-:W2:Y:S01]  /*9220*/  @!P3 LDG.E R79, desc[UR6][R84.64+0x380] ;  /* 0x00038006544fb981 */ /* 0x000ea2000c1e1900 */
        /* <DEDUP_REMOVED lines=12> */
[----:B------:R-:W2:Y:S01]  /*92f0*/  @!P2 LDG.E R109, desc[UR6][R84.64+0x700] ;  /* 0x00070006546da981 */ /* 0x000ea2000c1e1900 */
[----:B------:R-:W-:Y:S03]  /*9300*/  BSSY B0, `(.L_x_1684) ;  /* 0x00000b9000007945 */ /* 0x000fe60003800000 */
[----:B----4-:R-:W-:Y:S04]  /*9310*/  STS [R27], R46 ;  /* 0x0000002e1b007388 */ /* 0x010fe80000000800 */
[----:B-----5:R-:W-:Y:S04]  /*9320*/  STS [R26+0x80], R87 ;  /* 0x000080571a007388 */ /* 0x020fe80000000800 */
[----:B------:R-:W-:Y:S04]  /*9330*/  STS [R77+0x100], R48 ;  /* 0x000100304d007388 */ /* 0x000fe80000000800 */
[----:B------:R-:W-:Y:S04]  /*9340*/  STS [R76+0x180], R91 ;  /* 0x0001805b4c007388 */ /* 0x000fe80000000800 */
[----:B---3--:R-:W-:Y:S04]  /*9350*/  STS [R82+0x200], R93 ;  /* 0x0002005d52007388 */ /* 0x008fe80000000800 */
[----:B------:R-:W-:Y:S04]  /*9360*/  STS [R81+0x280], R50 ;  /* 0x0002803251007388 */ /* 0x000fe80000000800 */
[----:B------:R-:W-:Y:S04]  /*9370*/  STS [R86+0x300], R99 ;  /* 0x0003006356007388 */ /* 0x000fe80000000800 */
        /* <DEDUP_REMOVED lines=34> */
[----:B------:R-:W-:Y:S01]  /*95a0*/  FMUL.FTZ R100, R99, -1.4426950216293334961 ;  /* 0xbfb8aa3b63647820 */ /* 0x000fe20000410000 */
[----:B------:R-:W-:-:S04]  /*95b0*/  FMUL.FTZ R107, R106, -1.4426950216293334961 ;  /* 0xbfb8aa3b6a6b7820 */ /* 0x000fc80000410000 */
[----:B------:R-:W1:Y:S01]  /*95c0*/  MUFU.EX2 R80, R80 ;  /* 0x0000005000507308 */ /* 0x000e620000000800 */
[----:B------:R-:W-:Y:S01]  /*95d0*/  FMUL.FTZ R54, R58, -1.4426950216293334961 ;  /* 0xbfb8aa3b3a367820 */ /* 0x000fe20000410000 */
[----:B------:R-:W-:-:S06]  /*95e0*/  FMUL.FTZ R56, R60, -1.4426950216293334961 ;  /* 0xbfb8aa3b3c387820 */ /* 0x000fcc0000410000 */
[----:B------:R-:W2:Y:S01]  /*95f0*/  MUFU.EX2 R91, R91 ;  /* 0x0000005b005b7308 */ /* 0x000ea20000000800 */
[----:B------:R-:W-:Y:S01]  /*9600*/  FMUL.FTZ R64, R62, -1.4426950216293334961 ;  /* 0xbfb8aa3b3e407820 */ /* 0x000fe20000410000 */
[----:B------:R-:W-:Y:S01]  /*9610*/  FMUL.FTZ R68, R66, -1.4426950216293334961 ;  /* 0xbfb8aa3b42447820 */ /* 0x000fe20000410000 */
[----:B------:R-:W-:Y:S01]  /*9620*/  FMUL.FTZ R72, R70, -1.4426950216293334961 ;  /* 0xbfb8aa3b46487820 */ /* 0x000fe20000410000 */
[----:B------:R-:W-:Y:S01]  /*9630*/  FMUL.FTZ R78, R74, -1.4426950216293334961 ;  /* 0xbfb8aa3b4a4e7820 */ /* 0x000fe20000410000 */
[----:B------:R-:W-:-:S03]  /*9640*/  FMUL.FTZ R105, R103, -1.4426950216293334961 ;  /* 0xbfb8aa3b67697820 */ /* 0x000fc60000410000 */
[----:B------:R-:W3:Y:S08]  /*9650*/  MUFU.EX2 R52, R52 ;  /* 0x0000003400347308 */ /* 0x000ef00000000800 */
[----:B------:R-:W4:Y:S08]  /*9660*/  MUFU.EX2 R85, R85 ;  /* 0x0000005500557308 */ /* 0x000f300000000800 */
[----:B------:R-:W5:Y:S08]  /*9670*/  MUFU.EX2 R93, R93 ;  /* 0x0000005d005d7308 */ /* 0x000f700000000800 */
[----:B------:R-:W5:Y:S08]  /*9680*/  MUFU.EX2 R97, R97 ;  /* 0x0000006100617308 */ /* 0x000f700000000800 */
[----:B------:R-:W5:Y:S08]  /*9690*/  MUFU.EX2 R100, R100 ;  /* 0x0000006400647308 */ /* 0x000f700000000800 */
[----:B------:R-:W5:Y:S01]  /*96a0*/  MUFU.EX2 R107, R107 ;  /* 0x0000006b006b7308 */ /* 0x000f620000000800 */
[----:B0-----:R-:W-:-:S07]  /*96b0*/  FADD.FTZ R48, R48, 1 ;  /* 0x3f80000030307421 */ /* 0x001fce0000010000 */
[----:B------:R-:W0:Y:S08]  /*96c0*/  MUFU.EX2 R54, R54 ;  /* 0x0000003600367308 */ /* 0x000e300000000800 */
[----:B------:R-:W0:Y:S08]  /*96d0*/  MUFU.EX2 R56, R56 ;  /* 0x0000003800387308 */ /* 0x000e300000000800 */
[----:B------:R-:W0:Y:S08]  /*96e0*/  MUFU.EX2 R64, R64 ;  /* 0x0000004000407308 */ /* 0x000e300000000800 */
[----:B------:R-:W0:Y:S08]  /*96f0*/  MUFU.EX2 R68, R68 ;  /* 0x0000004400447308 */ /* 0x000e300000000800 */
[----:B------:R-:W0:Y:S08]  /*9700*/  MUFU.EX2 R72, R72 ;  /* 0x0000004800487308 */ /* 0x000e300000000800 */
[----:B------:R-:W0:Y:S08]  /*9710*/  MUFU.EX2 R78, R78 ;  /* 0x0000004e004e7308 */ /* 0x000e300000000800 */
[----:B------:R-:W0:Y:S01]  /*9720*/  MUFU.EX2 R105, R105 ;  /* 0x0000006900697308 */ /* 0x000e220000000800 */
[----:B-1----:R-:W-:Y:S01]  /*9730*/  FADD.FTZ R80, R80, 1 ;  /* 0x3f80000050507421 */ /* 0x002fe20000010000 */
[----:B--2---:R-:W-:Y:S01]  /*9740*/  FADD.FTZ R91, R91, 1 ;  /* 0x3f8000005b5b7421 */ /* 0x004fe20000010000 */
[----:B---3--:R-:W-:Y:S01]  /*9750*/  FADD.FTZ R52, R52, 1 ;  /* 0x3f80000034347421 */ /* 0x008fe20000010000 */
[----:B----4-:R-:W-:-:S04]  /*9760*/  FADD.FTZ R85, R85, 1 ;  /* 0x3f80000055557421 */ /* 0x010fc80000010000 */
[----:B------:R-:W1:Y:S01]  /*9770*/  MUFU.RCP R109, R48 ;  /* 0x00000030006d7308 */ /* 0x000e620000001000 */
[----:B-----5:R-:W-:Y:S01]  /*9780*/  FADD.FTZ R93, R93, 1 ;  /* 0x3f8000005d5d7421 */ /* 0x020fe20000010000 */
[----:B------:R-:W-:Y:S01]  /*9790*/  FADD.FTZ R97, R97, 1 ;  /* 0x3f80000061617421 */ /* 0x000fe20000010000 */
[----:B------:R-:W-:Y:S01]  /*97a0*/  FADD.FTZ R100, R100, 1 ;  /* 0x3f80000064647421 */ /* 0x000fe20000010000 */
[----:B------:R-:W-:Y:S01]  /*97b0*/  FADD.FTZ R107, R107, 1 ;  /* 0x3f8000006b6b7421 */ /* 0x000fe20000010000 */
[----:B0-----:R-:W-:Y:S01]  /*97c0*/  FADD.FTZ R54, R54, 1 ;  /* 0x3f80000036367421 */ /* 0x001fe20000010000 */
[----:B------:R-:W-:Y:S01]  /*97d0*/  FADD.FTZ R56, R56, 1 ;  /* 0x3f80000038387421 */ /* 0x000fe20000010000 */
[----:B------:R-:W-:Y:S01]  /*97e0*/  FADD.FTZ R64, R64, 1 ;  /* 0x3f80000040407421 */ /* 0x000fe20000010000 */
[----:B------:R-:W0:Y:S01]  /*97f0*/  MUFU.RCP R80, R80 ;  /* 0x0000005000507308 */ /* 0x000e220000001000 */
[----:B------:R-:W-:Y:S01]  /*9800*/  FADD.FTZ R68, R68, 1 ;  /* 0x3f80000044447421 */ /* 0x000fe20000010000 */
[----:B------:R-:W-:Y:S01]  /*9810*/  FADD.FTZ R72, R72, 1 ;  /* 0x3f80000048487421 */ /* 0x000fe20000010000 */
[----:B------:R-:W-:Y:S01]  /*9820*/  FADD.FTZ R78, R78, 1 ;  /* 0x3f8000004e4e7421 */ /* 0x000fe20000010000 */
[----:B------:R-:W-:-:S04]  /*9830*/  FADD.FTZ R105, R105, 1 ;  /* 0x3f80000069697421 */ /* 0x000fc80000010000 */
[----:B------:R-:W2:Y:S08]  /*9840*/  MUFU.RCP R48, R91 ;  /* 0x0000005b00307308 */ /* 0x000eb00000001000 */
[----:B------:R-:W3:Y:S01]  /*9850*/  MUFU.RCP R111, R52 ;  /* 0x00000034006f7308 */ /* 0x000ee20000001000 */
[----:B-1----:R-:W-:-:S07]  /*9860*/  FMUL.FTZ R46, R46, R109 ;  /* 0x0000006d2e2e7220 */ /* 0x002fce0000410000 */
[----:B------:R-:W1:Y:S08]  /*9870*/  MUFU.RCP R113, R54 ;  /* 0x0000003600717308 */ /* 0x000e700000001000 */
        /* <DEDUP_REMOVED lines=11> */
[----:B------:R-:W-:Y:S01]  /*9930*/  FMUL.FTZ R45, R46, R45 ;  /* 0x0000002d2e2d7220 */ /* 0x000fe20000410000 */
[----:B------:R-:W-:Y:S01]  /*9940*/  BAR.SYNC.DEFER_BLOCKING 0x0 ;  /* 0x0000000000007b1d */ /* 0x000fe20000010000 */
[----:B0-----:R-:W-:Y:S01]  /*9950*/  FMUL.FTZ R46, R79, R80 ;  /* 0x000000504f2e7220 */ /* 0x001fe20000410000 */
[----:B--2---:R-:W-:Y:S01]  /*9960*/  FMUL.FTZ R48, R87, R48 ;  /* 0x0000003057307220 */ /* 0x004fe20000410000 */
[----:B---3--:R-:W-:Y:S01]  /*9970*/  FMUL.FTZ R50, R50, R111 ;  /* 0x0000006f32327220 */ /* 0x008fe20000410000 */
[----:B-1----:R-:W-:Y:S01]  /*9980*/  FMUL.FTZ R58, R58, R113 ;  /* 0x000000713a3a7220 */ /* 0x002fe20000410000 */
[----:B------:R-:W-:Y:S01]  /*9990*/  FMUL.FTZ R61, R46, R61 ;  /* 0x0000003d2e3d7220 */ /* 0x000fe20000410000 */
[----:B------:R-:W-:Y:S01]  /*99a0*/  FMUL.FTZ R65, R48, R65 ;  /* 0x0000004130417220 */ /* 0x000fe20000410000 */
        /* <DEDUP_REMOVED lines=24> */
[----:B------:R0:W-:Y:S04]  /*9b30*/  STS [R0], R45 ;  /* 0x0000002d00007388 */ /* 0x0001e80000000800 */
        /* <DEDUP_REMOVED lines=53> */
.L_x_1685:
[----:B------:R-:W-:Y:S05]  /*9e90*/  BSYNC B0 ;  /* 0x0000000000007941 */ /* 0x000fea0003800000 */
.L_x_1684:
        /* <DEDUP_REMOVED lines=56> */
.L_x_1687:
        /* <DEDUP_REMOVED lines=14> */
.L_x_5199:


//--------------------- .text._Z25selective_scan_fwd_kernelI32Selective_Scan_fwd_kernel_traitsILi32ELi16ELi1ELb1ELb0ELb0ELb0EfN3c107complexIfEEEEv13SSMParamsBase --------------------------
	.section	.text._Z25selective_scan_fwd_kernelI32Selective_Scan_fwd_kernel_traitsILi32ELi16ELi1ELb1ELb0ELb0ELb0EfN3c107complexIfEEEEv13SSMParamsBase,"ax",@progbits
	.align	128
        .global         _Z25selective_scan_fwd_kernelI32Selective_Scan_fwd_kernel_traitsILi32ELi16ELi1ELb1ELb0ELb0ELb0EfN3c107complexIfEEEEv13SSMParamsBase
        .type           _Z25selective_scan_fwd_kernelI32Selective_Scan_fwd_kernel_traitsILi32ELi16ELi1ELb1ELb0ELb0ELb0EfN3c107complexIfEEEEv13SSMParamsBase,@function
        .size           _Z25selective_scan_fwd_kernelI32Selective_Scan_fwd_kernel_traitsILi32ELi16ELi1ELb1ELb0ELb0ELb0EfN3c107complexIfEEEEv13SSMParamsBase,(.L_x_5200 - _Z25selective_scan_fwd_kernelI32Selective_Scan_fwd_kernel_traitsILi32ELi16ELi1ELb1ELb0ELb0ELb0EfN3c107complexIfEEEEv13SSMParamsBase)
        .other          _Z25selective_scan_fwd_kernelI32Selective_Scan_fwd_kernel_traitsILi32ELi16ELi1ELb1ELb0ELb0ELb0EfN3c107complexIfEEEEv13SSMParamsBase,@"STO_CUDA_ENTRY STV_DEFAULT"
_Z25selective_scan_fwd_kernelI32Selective_Scan_fwd_kernel_traitsILi32ELi16ELi1ELb1ELb0ELb0ELb0EfN3c107complexIfEEEEv13SSMParamsBase:
.text._Z25selective_scan_fwd_kernelI32Selective_Scan_fwd_kernel_traitsILi32ELi16ELi1ELb1ELb0ELb0ELb0EfN3c107complexIfEEEEv13SSMParamsBase:
[----:B------:R-:W-:Y:S08]  /*0000*/  LDC R1, c[0x0][0x28] ;  /* 0x00000a00ff017b82 */ /* 0x000ff00000000800 */
[----:B------:R-:W0:Y:S01]  /*0010*/  LDC.64 R4, c[0x0][0x300] ;  /* 0x0000c000ff047b82 */ /* 0x000e220000000a00 */
[----:B------:R-:W-:Y:S01]  /*0020*/  CS2R R44, SRZ ;  /* 0x00000000002c7805 */ /* 0x000fe2000001ff00 */
[----:B------:R-:W-:Y:S01]  /*0030*/  ULDC.64 UR14, c[0x0][0x208] ;  /* 0x00008200000e7ab9 */ /* 0x000fe20000000a00 */
[----:B------:R-:W-:Y:S01]  /*0040*/  ULDC.64 UR8, c[0x0][0x280] ;  /* 0x0000a00000087ab9 */ /* 0x000fe20000000a00 */
[----:B------:R-:W-:-:S04]  /*0050*/  ULDC.64 UR12, c[0x0][0x290] ;  /* 0x0000a400000c7ab9 */ /* 0x000fc80000000a00 */
[----:B------:R-:W1:Y:S08]  /*0060*/  S2UR UR4, SR_CTAID.Y ;  /* 0x00000000000479c3 */ /* 0x000e700000002600 */
[----:B------:R-:W2:Y:S01]  /*0070*/  LDC.64 R2, c[0x0][0x2e8] ;  /* 0x0000ba00ff027b82 */ /* 0x000ea20000000a00 */
[----:B0-----:R-:W-:-:S07]  /*0080*/  ISETP.NE.U32.AND P1, PT, R4, RZ, PT ;  /* 0x000000ff0400720c */ /* 0x001fce0003f25070 */
[----:B------:R-:W0:Y:S01]  /*0090*/  LDC R0, c[0x0][0x224] ;  /* 0x00008900ff007b82 */ /* 0x000e220000000800 */
[----:B------:R-:W-:Y:S02]  /*00a0*/  ISETP.NE.AND.EX P1, PT, R5, RZ, PT, P1 ;  /* 0x000000ff0500720c */ /* 0x000fe40003f25310 */
[----:B-1----:R-:W-:-:S05]  /*00b0*/  MOV R42, UR4 ;  /* 0x00000004002a7c02 */ /* 0x002fca0008000f00 */
[----:B------:R-:W1:Y:S01]  /*00c0*/  LDC.64 R50, c[0x0][0x288] ;  /* 0x0000a200ff327b82 */ /* 0x000e620000000a00 */
[----:B------:R-:W-:Y:S02]  /*00d0*/  SHF.R.S32.HI R43, RZ, 0x1f, R42 ;  /* 0x0000001fff2b7819 */ /* 0x000fe4000001142a */
[----:B--2---:R-:W-:-:S05]  /*00e0*/  ISETP.NE.U32.AND P0, PT, R2, RZ, PT ;  /* 0x000000ff0200720c */ /* 0x004fca0003f05070 */
[----:B------:R-:W2:Y:S01]  /*00f0*/  LDC.64 R52, c[0x0][0x298] ;  /* 0x0000a600ff347b82 */ /* 0x000ea20000000a00 */
[C---:B------:R-:W-:Y:S02]  /*0100*/  @P1 LEA R4, P3, R42.reuse, R4, 0x2 ;  /* 0x000000042a041211 */ /* 0x040fe400078610ff */
[----:B------:R-:W-:Y:S02]  /*0110*/  ISETP.NE.AND.EX P0, PT, R3, RZ, PT, P0 ;  /* 0x000000ff0300720c */ /* 0x000fe40003f05300 */
[----:B------:R-:W-:-:S05]  /*0120*/  @P1 LEA.HI.X R5, R42, R5, R43, 0x2, P3 ;  /* 0x000000052a051211 */ /* 0x000fca00018f142b */
[----:B------:R3:W5:Y:S06]  /*0130*/  @P1 LDG.E R45, desc[UR14][R4.64] ;  /* 0x0000000e042d1981 */ /* 0x00076c000c1e1900 */
[----:B------:R-:W-:-:S04]  /*0140*/  @P0 LEA R2, P2, R42, R2, 0x2 ;  /* 0x000000022a020211 */ /* 0x000fc800078410ff */
[----:B------:R-:W-:-:S05]  /*0150*/  @P0 LEA.HI.X R3, R42, R3, R43, 0x2, P2 ;  /* 0x000000032a030211 */ /* 0x000fca00010f142b */
[----:B------:R3:W5:Y:S01]  /*0160*/  @P0 LDG.E R44, desc[UR14][R2.64] ;  /* 0x0000000e022c0981 */ /* 0x000762000c1e1900 */
[----:B0-----:R-:W-:Y:S01]  /*0170*/  ISETP.GE.AND P0, PT, R0, 0x1, PT ;  /* 0x000000010000780c */ /* 0x001fe20003f06270 */
[----:B------:R-:W0:-:S12]  /*0180*/  S2UR UR16, SR_CTAID.X ;  /* 0x00000000001079c3 */ /* 0x000e180000002500 */
[----:B01-3--:R-:W-:Y:S05]  /*0190*/  @!P0 EXIT ;  /* 0x000000000000894d */ /* 0x00bfea0003800000 */
[----:B------:R-:W0:Y:S01]  /*01a0*/  S2R R46, SR_TID.X ;  /* 0x00000000002e7919 */ /* 0x000e220000002100 */
[----:B------:R-:W-:Y:S01]  /*01b0*/  USHF.R.S32.HI UR17, URZ, 0x1f, UR16 ;  /* 0x0000001f3f117899 */ /* 0x000fe20008011410 */
[----:B------:R-:W1:Y:S01]  /*01c0*/  LDC.64 R48, c[0x0][0x2f0] ;  /* 0x0000bc00ff307b82 */ /* 0x000e620000000a00 */
[----:B------:R-:W-:Y:S01]  /*01d0*/  UIMAD.WIDE.U32 UR4, UR16, UR8, URZ ;  /* 0x00000008100472a5 */ /* 0x000fe2000f8e003f */
[----:B------:R-:W3:Y:S01]  /*01e0*/  S2R R119, SR_LANEID ;  /* 0x0000000000777919 */ /* 0x000ee20000000000 */
[----:B------:R-:W-:Y:S01]  /*01f0*/  UIMAD UR6, UR17, UR8, URZ ;  /* 0x00000008110672a4 */ /* 0x000fe2000f8e023f */
[C---:B--2---:R-:W-:Y:S01]  /*0200*/  IMAD R2, R43.reuse, R52, RZ ;  /* 0x000000342b027224 */ /* 0x044fe200078e02ff */
[----:B------:R-:W-:Y:S01]  /*0210*/  UIMAD UR10, UR17, UR12, URZ ;  /* 0x0000000c110a72a4 */ /* 0x000fe2000f8e023f */
[----:B------:R-:W-:Y:S01]  /*0220*/  IMAD R0, R43, R50, RZ ;  /* 0x000000322b007224 */ /* 0x000fe200078e02ff */
[----:B------:R-:W-:Y:S01]  /*0230*/  UIMAD UR9, UR16, UR9, UR6 ;  /* 0x00000009100972a4 */ /* 0x000fe2000f8e0206 */
[----:B------:R-:W2:Y:S01]  /*0240*/  S2UR UR8, SR_CgaCtaId ;  /* 0x00000000000879c3 */ /* 0x000ea20000008800 */
[----:B------:R-:W-:Y:S01]  /*0250*/  UIMAD.WIDE.U32 UR6, UR16, UR12, URZ ;  /* 0x0000000c100672a5 */ /* 0x000fe2000f8e003f */
[C---:B------:R-:W-:Y:S01]  /*0260*/  IMAD R53, R42.reuse, R53, R2 ;  /* 0x000000352a357224 */ /* 0x040fe200078e0202 */
[----:B------:R-:W-:Y:S01]  /*0270*/  UIADD3 UR5, UR5, UR9, URZ ;  /* 0x0000000905057290 */ /* 0x000fe2000fffe03f */
[----:B------:R-:W-:Y:S01]  /*0280*/  IMAD R51, R42, R51, R0 ;  /* 0x000000332a337224 */ /* 0x000fe200078e0200 */
[----:B------:R-:W-:-:S03]  /*0290*/  UIMAD UR10, UR16, UR13, UR10 ;  /* 0x0000000d100a72a4 */ /* 0x000fc6000f8e020a */
[----:B------:R-:W4:Y:S01]  /*02a0*/  LDC.64 R6, c[0x0][0x2f8] ;  /* 0x0000be00ff067b82 */ /* 0x000f220000000a00 */
[----:B------:R-:W-:Y:S01]  /*02b0*/  UIADD3 UR7, UR7, UR10, URZ ;  /* 0x0000000a07077290 */ /* 0x000fe2000fffe03f */
[----:B------:R-:W-:Y:S01]  /*02c0*/  IMAD.WIDE.U32 R2, R42, R50, UR4 ;  /* 0x000000042a027e25 */ /* 0x000fe2000f8e0032 */
[----:B------:R-:W-:-:S04]  /*02d0*/  UMOV UR4, 0x400 ;  /* 0x0000040000047882 */ /* 0x000fc80000000000 */
[----:B------:R-:W-:Y:S01]  /*02e0*/  IMAD.WIDE.U32 R4, R42, R52, UR6 ;  /* 0x000000062a047e25 */ /* 0x000fe2000f8e0034 */
[----:B------:R-:W-:Y:S02]  /*02f0*/  IADD3 R51, R3, R51, RZ ;  /* 0x0000003303337210 */ /* 0x000fe40007ffe0ff */
[----:B-1----:R-:W-:Y:S02]  /*0300*/  LEA R48, P0, R2, R48, 0x2 ;  /* 0x0000003002307211 */ /* 0x002fe400078010ff */
[----:B------:R-:W-:Y:S02]  /*0310*/  IADD3 R53, R5, R53, RZ ;  /* 0x0000003505357210 */ /* 0x000fe40007ffe0ff */
[----:B0-----:R-:W-:Y:S01]  /*0320*/  SHF.L.U32 R0, R46, 0x2, RZ ;  /* 0x000000022e007819 */ /* 0x001fe200000006ff */
[----:B--2---:R-:W-:Y:S01]  /*0330*/  ULEA UR8, UR8, UR4, 0x18 ;  /* 0x0000000408087291 */ /* 0x004fe2000f8ec03f */
[----:B------:R-:W-:Y:S02]  /*0340*/  LEA.HI.X R51, R2, R49, R51, 0x2, P0 ;  /* 0x0000003102337211 */ /* 0x000fe400000f1433 */
[----:B------:R-:W-:Y:S01]  /*0350*/  LOP3.LUT R49, R0, 0xffffff80, RZ, 0xc0, !PT ;  /* 0xffffff8000317812 */ /* 0x000fe200078ec0ff */
[----:B------:R-:W-:Y:S01]  /*0360*/  UMOV UR4, URZ ;  /* 0x0000003f00047c82 */ /* 0x000fe20008000000 */
[----:B------:R-:W-:-:S02]  /*0370*/  LOP3.LUT R120, R46, 0x1f, RZ, 0xc0, !PT ;  /* 0x0000001f2e787812 */ /* 0x000fc400078ec0ff */
[----:B---3--:R-:W-:Y:S02]  /*0380*/  LEA R47, R119, UR8, 0x4 ;  /* 0x00000008772f7c11 */ /* 0x008fe4000f8e20ff */
[C---:B----4-:R-:W-:Y:S02]  /*0390*/  LEA R50, P1, R4.reuse, R6, 0x2 ;  /* 0x0000000604327211 */ /* 0x050fe400078210ff */
[----:B------:R-:W-:Y:S02]  /*03a0*/  LOP3.LUT R49, R49, 0x1f, R46, 0xf8, !PT ;  /* 0x0000001f31317812 */ /* 0x000fe400078ef82e */
[----:B------:R-:W-:-:S09]  /*03b0*/  LEA.HI.X R53, R4, R7, R53, 0x2, P1 ;  /* 0x0000000704357211 */ /* 0x000fd200008f1435 */
.L_x_1722:
[----:B------:R-:W-:Y:S01]  /*03c0*/  BAR.SYNC.DEFER_BLOCKING 0x0 ;  /* 0x0000000000007b1d */ /* 0x000fe20000010000 */
[----:B-1----:R-:W-:Y:S02]  /*03d0*/  MOV R2, R48 ;  /* 0x0000003000027202 */ /* 0x002fe40000000f00 */
[----:B------:R-:W-:Y:S02]  /*03e0*/  MOV R3, R51 ;  /* 0x0000003300037202 */ /* 0x000fe40000000f00 */
[----:B------:R-:W-:-:S03]  /*03f0*/  LEA R34, R119, UR8, 0x6 ;  /* 0x0000000877227c11 */ /* 0x000fc6000f8e30ff */
[----:B------:R-:W0:Y:S01]  /*0400*/  LDC R0, c[0x0][0x21c] ;  /* 0x00008700ff007b82 */ /* 0x000e220000000800 */
[----:B------:R-:W-:-:S05]  /*0410*/  IMAD.WIDE R2, R49, 0x10, R2 ;  /* 0x0000001031027825 */ /* 0x000fca00078e0202 */
[----:B------:R-:W2:Y:S04]  /*0420*/  LDG.E.128 R4, desc[UR14][R2.64] ;  /* 0x0000000e02047981 */ /* 0x000ea8000c1e1d00 */
[----:B------:R-:W3:Y:S04]  /*0430*/  LDG.E.128 R24, desc[UR14][R2.64+0x200] ;  /* 0x0002000e02187981 */ /* 0x000ee8000c1e1d00 */
[----:B------:R-:W4:Y:S04]  /*0440*/  LDG.E.128 R28, desc[UR14][R2.64+0x400] ;  /* 0x0004000e021c7981 */ /* 0x000f28000c1e1d00 */
[----:B------:R-:W4:Y:S01]  /*0450*/  LDG.E.128 R36, desc[UR14][R2.64+0x600] ;  /* 0x0006000e02247981 */ /* 0x000f22000c1e1d00 */
[----:B------:R-:W-:-:S05]  /*0460*/  MOV R52, R50 ;  /* 0x0000003200347202 */ /* 0x000fca0000000f00 */
[----:B------:R-:W-:Y:S01]  /*0470*/  IMAD.WIDE R32, R49, 0x10, R52 ;  /* 0x0000001031207825 */ /* 0x000fe200078e0234 */
        /* <DEDUP_REMOVED lines=11> */
[----:B-1----:R-:W3:Y:S04]  /*0530*/  LDG.E.128 R36, desc[UR14][R32.64+0x200] ;  /* 0x0002000e20247981 */ /* 0x002ee8000c1e1d00 */
[----:B------:R-:W4:Y:S04]  /*0540*/  LDG.E.128 R60, desc[UR14][R32.64+0x400] ;  /* 0x0004000e203c7981 */ /* 0x000f28000c1e1d00 */
[----:B------:R-:W4:Y:S01]  /*0550*/  LDG.E.128 R64, desc[UR14][R32.64+0x600] ;  /* 0x0006000e20407981 */ /* 0x000f22000c1e1d00 */
[----:B------:R-:W-:Y:S01]  /*0560*/  ULDC.U8 UR5, c[0x0][0x22e] ;  /* 0x00008b8000057ab9 */ /* 0x000fe20000000000 */
[----:B------:R-:W-:Y:S01]  /*0570*/  BSSY B0, `(.L_x_1688) ;  /* 0x000003a000007945 */ /* 0x000fe20003800000 */
[----:B0-----:R-:W-:Y:S01]  /*0580*/  ISETP.GE.AND P6, PT, R0, 0x1, PT ;  /* 0x000000010000780c */ /* 0x001fe20003fc6270 */
        /* <DEDUP_REMOVED lines=56> */
.L_x_1689:
[----:B------:R-:W-:Y:S05]  /*0910*/  BSYNC B0 ;  /* 0x0000000000007941 */ /* 0x000fea0003800000 */
.L_x_1688:
        /* <DEDUP_REMOVED lines=35> */
.L_x_1691:
[----:B------:R-:W-:Y:S05]  /*0b50*/  BSYNC B0 ;  /* 0x0000000000007941 */ /* 0x000fea0003800000 */
.L_x_1690:
        /* <DEDUP_REMOVED lines=37> */
.L_x_1693:
[----:B------:R-:W-:Y:S05]  /*0db0*/  BSYNC B0 ;  /* 0x0000000000007941 */ /* 0x000fea0003800000 */
.L_x_1692:
        /* <DEDUP_REMOVED lines=35> */
.L_x_1695:
[----:B------:R-:W-:Y:S05]  /*0ff0*/  BSYNC B0 ;  /* 0x0000000000007941 */ /* 0x000fea0003800000 */
.L_x_1694:
        /* <DEDUP_REMOVED lines=37> */
.L_x_1697:
[----:B------:R-:W-:Y:S05]  /*1250*/  BSYNC B0 ;  /* 0x0000000000007941 */ /* 0x000fea0003800000 */
.L_x_1696:
        /* <DEDUP_REMOVED lines=35> */
.L_x_1699:
[----:B------:R-:W-:Y:S05]  /*1490*/  BSYNC B0 ;  /* 0x0000000000007941 */ /* 0x000fea0003800000 */
.L_x_1698:
        /* <DEDUP_REMOVED lines=37> */
.L_x_1701:
[----:B------:R-:W-:Y:S05]  /*16f0*/  BSYNC B0 ;  /* 0x0000000000007941 */ /* 0x000fea0003800000 */
.L_x_1700:
        /* <DEDUP_REMOVED lines=35> */
.L_x_1703:
[----:B------:R-:W-:Y:S05]  /*1930*/  BSYNC B0 ;  /* 0x0000000000007941 */ /* 0x000fea0003800000 */
.L_x_1702:
        /* <DEDUP_REMOVED lines=37> */
.L_x_1705:
[----:B------:R-:W-:Y:S05]  /*1b90*/  BSYNC B0 ;  /* 0x0000000000007941 */ /* 0x000fea0003800000 */
.L_x_1704:
        /* <DEDUP_REMOVED lines=38> */
.L_x_1707:
[----:B------:R-:W-:Y:S05]  /*1e00*/  BSYNC B0 ;  /* 0x0000000000007941 */ /* 0x000fea0003800000 */
.L_x_1706:
        /* <DEDUP_REMOVED lines=50> */
.L_x_1709:
[----:B------:R-:W-:Y:S05]  /*2130*/  BSYNC B0 ;  /* 0x0000000000007941 */ /* 0x000fea0003800000 */
.L_x_1708:
        /* <DEDUP_REMOVED lines=34> */
.L_x_1711:
[----:B------:R-:W-:Y:S05]  /*2360*/  BSYNC B0 ;  /* 0x0000000000007941 */ /* 0x000fea0003800000 */
.L_x_1710:
        /* <DEDUP_REMOVED lines=33> */
.L_x_1713:
[----:B------:R-:W-:Y:S05]  /*2580*/  BSYNC B0 ;  /* 0x0000000000007941 */ /* 0x000fea0003800000 */
.L_x_1712:
        /* <DEDUP_REMOVED lines=33> */
.L_x_1715:
[----:B------:R-:W-:Y:S05]  /*27a0*/  BSYNC B0 ;  /* 0x0000000000007941 */ /* 0x000fea0003800000 */
.L_x_1714:
        /* <DEDUP_REMOVED lines=33> */
.L_x_1717:
[----:B------:R-:W-:Y:S05]  /*29c0*/  BSYNC B0 ;  /* 0x0000000000007941 */ /* 0x000fea0003800000 */
.L_x_1716:
        /* <DEDUP_REMOVED lines=33> */
.L_x_1719:
[----:B------:R-:W-:Y:S05]  /*2be0*/  BSYNC B0 ;  /* 0x0000000000007941 */ /* 0x000fea0003800000 */
.L_x_1718:
        /* <DEDUP_REMOVED lines=19> */
[----:B------:R-:W0:Y:S01]  /*2d20*/  S2R R42, SR_CTAID.Y ;  /* 0x00000000002a7919 */ /* 0x000e220000002600 */
[----:B------:R-:W1:Y:S01]  /*2d30*/  S2UR UR16, SR_CTAID.X ;  /* 0x00000000001079c3 */ /* 0x000e620000002500 */
[----:B------:R-:W-:Y:S01]  /*2d40*/  ULDC.64 UR6, c[0x0][0x230] ;  /* 0x00008c0000067ab9 */ /* 0x000fe20000000a00 */
[----:B------:R-:W-:Y:S01]  /*2d50*/  ULDC.64 UR10, c[0x0][0x248] ;  /* 0x00009200000a7ab9 */ /* 0x000fe20000000a00 */
[----:B------:R-:W-:Y:S02]  /*2d60*/  IMAD R31, R43, UR6, RZ ;  /* 0x000000062b1f7c24 */ /* 0x000fe4000f8e02ff */
[----:B------:R-:W-:Y:S01]  /*2d70*/  FMUL.FTZ R89, R23, R68 ;  /* 0x0000004417597220 */ /* 0x000fe20000410000 */
[----:B------:R-:W-:Y:S01]  /*2d80*/  IMAD R39, R43, UR10, RZ ;  /* 0x0000000a2b277c24 */ /* 0x000fe2000f8e02ff */
[----:B------:R-:W-:Y:S01]  /*2d90*/  UMOV UR5, URZ ;  /* 0x0000003f00057c82 */ /* 0x000fe20008000000 */
[----:B------:R-:W1:Y:S08]  /*2da0*/  LDC R21, c[0x0][0x214] ;  /* 0x00008500ff157b82 */ /* 0x000e700000000800 */
[----:B------:R-:W2:Y:S08]  /*2db0*/  LDC R25, c[0x0][0x224] ;  /* 0x00008900ff197b82 */ /* 0x000eb00000000800 */
[----:B------:R-:W3:Y:S01]  /*2dc0*/  LDC.64 R2, c[0x0][0x310] ;  /* 0x0000c400ff027b82 */ /* 0x000ee20000000a00 */
[----:B0-----:R-:W-:-:S07]  /*2dd0*/  IMAD.WIDE.U32 R28, R42, UR6, RZ ;  /* 0x000000062a1c7c25 */ /* 0x001fce000f8e00ff */
[----:B------:R-:W0:Y:S01]  /*2de0*/  LDC.64 R40, c[0x0][0x2d0] ;  /* 0x0000b400ff287b82 */ /* 0x000e220000000a00 */
[----:B-1----:R-:W-:Y:S02]  /*2df0*/  IMAD R20, R21, UR16, R42 ;  /* 0x0000001015147c24 */ /* 0x002fe4000f8e022a */
[C---:B------:R-:W-:Y:S01]  /*2e00*/  IMAD R93, R42.reuse, UR7, R31 ;  /* 0x000000072a5d7c24 */ /* 0x040fe2000f8e021f */
[----:B------:R-:W-:Y:S01]  /*2e10*/  ULDC.64 UR6, c[0x0][0x268] ;  /* 0x00009a0000067ab9 */ /* 0x000fe20000000a00 */
[----:B------:R-:W-:-:S03]  /*2e20*/  IMAD.WIDE.U32 R30, R42, UR10, RZ ;  /* 0x0000000a2a1e7c25 */ /* 0x000fc6000f8e00ff */
[----:B------:R-:W1:Y:S01]  /*2e30*/  LDC.64 R32, c[0x0][0x270] ;  /* 0x00009c00ff207b82 */ /* 0x000e620000000a00 */
[----:B------:R-:W-:Y:S01]  /*2e40*/  IADD3 R93, R29, R93, RZ ;  /* 0x0000005d1d5d7210 */ /* 0x000fe20007ffe0ff */
[----:B--2---:R-:W-:Y:S02]  /*2e50*/  IMAD R21, R20, R25, RZ ;  /* 0x0000001914157224 */ /* 0x004fe400078e02ff */
[----:B------:R-:W-:Y:S02]  /*2e60*/  IMAD R37, R43, UR6, RZ ;  /* 0x000000062b257c24 */ /* 0x000fe4000f8e02ff */
[----:B------:R-:W-:Y:S02]  /*2e70*/  IMAD R27, R21, R0, RZ ;  /* 0x00000000151b7224 */ /* 0x000fe400078e02ff */
[----:B------:R-:W2:Y:S01]  /*2e80*/  LDC.64 R24, c[0x0][0x2e0] ;  /* 0x0000b800ff187b82 */ /* 0x000ea20000000a00 */
[----:B------:R-:W-:Y:S01]  /*2e90*/  IMAD.WIDE.U32 R90, R42, UR6, RZ ;  /* 0x000000062a5a7c25 */ /* 0x000fe2000f8e00ff */
[----:B------:R-:W-:-:S03]  /*2ea0*/  UMOV UR6, UR8 ;  /* 0x0000000800067c82 */ /* 0x000fc60008000000 */
[----:B---3--:R-:W-:-:S03]  /*2eb0*/  IMAD.WIDE R2, R27, 0x10, R2 ;  /* 0x000000101b027825 */ /* 0x008fc600078e0202 */
[----:B------:R-:W3:Y:S01]  /*2ec0*/  LDC.64 R20, c[0x0][0x2d8] ;  /* 0x0000b600ff147b82 */ /* 0x000ee20000000a00 */
[----:B------:R-:W-:Y:S01]  /*2ed0*/  IMAD R27, R0, UR4, RZ ;  /* 0x00000004001b7c24 */ /* 0x000fe2000f8e02ff */
[----:B0-----:R-:W-:Y:S01]  /*2ee0*/  LEA R84, P0, R28, R40, 0x3 ;  /* 0x000000281c547211 */ /* 0x001fe200078018ff */
[----:B------:R-:W-:Y:S02]  /*2ef0*/  IMAD R37, R42, UR7, R37 ;  /* 0x000000072a257c24 */ /* 0x000fe4000f8e0225 */
[----:B------:R-:W-:Y:S01]  /*2f00*/  IMAD.WIDE R26, R27, 0x10, R2 ;  /* 0x000000101b1a7825 */ /* 0x000fe200078e0202 */
[----:B------:R-:W-:Y:S02]  /*2f10*/  LEA.HI.X R93, R28, R41, R93, 0x3, P0 ;  /* 0x000000291c5d7211 */ /* 0x000fe400000f1c5d */
[----:B------:R-:W0:Y:S01]  /*2f20*/  LDC.64 R2, c[0x0][0x250] ;  /* 0x00009400ff027b82 */ /* 0x000e220000000a00 */
[----:B------:R-:W-:Y:S01]  /*2f30*/  IMAD R39, R42, UR11, R39 ;  /* 0x0000000b2a277c24 */ /* 0x000fe2000f8e0227 */
[----:B------:R-:W-:-:S02]  /*2f40*/  IADD3 R0, R91, R37, RZ ;  /* 0x000000255b007210 */ /* 0x000fc40007ffe0ff */
[----:B------:R-:W-:Y:S02]  /*2f50*/  MOV R88, R26 ;  /* 0x0000001a00587202 */ /* 0x000fe40000000f00 */
[----:B------:R-:W-:Y:S02]  /*2f60*/  IADD3 R86, R31, R39, RZ ;  /* 0x000000271f567210 */ /* 0x000fe40007ffe0ff */
[----:B------:R-:W4:Y:S01]  /*2f70*/  LDC.64 R34, c[0x0][0x238] ;  /* 0x00008e00ff227b82 */ /* 0x000f220000000a00 */
[C---:B--2---:R-:W-:Y:S02]  /*2f80*/  LEA R87, P1, R90.reuse, R24, 0x3 ;  /* 0x000000185a577211 */ /* 0x044fe400078218ff */
[----:B------:R-:W-:Y:S02]  /*2f90*/  MOV R91, R27 ;  /* 0x0000001b005b7202 */ /* 0x000fe40000000f00 */
[----:B------:R-:W-:Y:S02]  /*2fa0*/  LEA.HI.X R90, R90, R25, R0, 0x3, P1 ;  /* 0x000000195a5a7211 */ /* 0x000fe400008f1c00 */
[----:B-1----:R-:W-:Y:S01]  /*2fb0*/  SHF.L.U64.HI R33, R32, 0x3, R33 ;  /* 0x0000000320217819 */ /* 0x002fe20000010221 */
[----:B------:R-:W1:Y:S01]  /*2fc0*/  LDC R126, c[0x0][0x21c] ;  /* 0x00008700ff7e7b82 */ /* 0x000e620000000800 */
[----:B---3--:R-:W-:-:S04]  /*2fd0*/  LEA R85, P2, R30, R20, 0x3 ;  /* 0x000000141e557211 */ /* 0x008fc800078418ff */
[----:B------:R-:W-:Y:S02]  /*2fe0*/  LEA.HI.X R86, R30, R21, R86, 0x3, P2 ;  /* 0x000000151e567211 */ /* 0x000fe400010f1c56 */
[----:B0-----:R-:W-:Y:S02]  /*2ff0*/  SHF.L.U64.HI R3, R2, 0x3, R3 ;  /* 0x0000000302037819 */ /* 0x001fe40000010203 */
[----:B----4-:R-:W-:-:S07]  /*3000*/  SHF.L.U64.HI R92, R34, 0x3, R35 ;  /* 0x00000003225c7819 */ /* 0x010fce0000010223 */
.L_x_1721:
[----:B------:R-:W-:Y:S02]  /*3010*/  MOV R20, R84 ;  /* 0x0000005400147202 */ /* 0x000fe40000000f00 */
[----:B------:R-:W-:-:S06]  /*3020*/  MOV R21, R93 ;  /* 0x0000005d00157202 */ /* 0x000fcc0000000f00 */
[----:B------:R-:W2:Y:S01]  /*3030*/  LDG.E.64 R20, desc[UR14][R20.64] ;  /* 0x0000000e14147981 */ /* 0x000ea2000c1e1b00 */
[----:B------:R-:W-:Y:S01]  /*3040*/  ISETP.GE.AND P0, PT, R119, 0x1, PT ;  /* 0x000000017700780c */ /* 0x000fe20003f06270 */
[----:B--2---:R-:W-:Y:S01]  /*3050*/  FMUL.FTZ R29, R20, 1.4426950216293334961 ;  /* 0x3fb8aa3b141d7820 */ /* 0x004fe20000410000 */
[C---:B------:R-:W-:Y:S01]  /*3060*/  FMUL.FTZ R0, R21.reuse, R52 ;  /* 0x0000003415007220 */ /* 0x040fe20000410000 */
[-C--:B------:R-:W-:Y:S02]  /*3070*/  FMUL.FTZ R22, R21, R54.reuse ;  /* 0x0000003615167220 */ /* 0x080fe40000410000 */
[----:B------:R-:W-:Y:S01]  /*3080*/  FMUL.FTZ R20, R29, R54 ;  /* 0x000000361d147220 */ /* 0x000fe20000410000 */
[----:B------:R-:W-:Y:S01]  /*3090*/  FMUL.RZ R23, R0, 0.15915493667125701904 ;  /* 0x3e22f98300177820 */ /* 0x000fe2000040c000 */
[----:B------:R-:W-:Y:S01]  /*30a0*/  FMUL.RZ R24, R22, 0.15915493667125701904 ;  /* 0x3e22f98316187820 */ /* 0x000fe2000040c000 */
[-C--:B------:R-:W-:Y:S01]  /*30b0*/  FMUL.FTZ R22, R21, R55.reuse ;  /* 0x0000003715167220 */ /* 0x080fe20000410000 */
[----:B------:R0:W-:Y:S01]  /*30c0*/  MUFU.EX2 R112, R20 ;  /* 0x0000001400707308 */ /* 0x0001e20000000800 */
[C---:B------:R-:W-:Y:S01]  /*30d0*/  FMUL.FTZ R0, R29.reuse, R52 ;  /* 0x000000341d007220 */ /* 0x040fe20000410000 */
[C---:B------:R-:W-:Y:S01]  /*30e0*/  FMUL.FTZ R35, R29.reuse, R58 ;  /* 0x0000003a1d237220 */ /* 0x040fe20000410000 */
[----:B------:R-:W-:Y:S01]  /*30f0*/  FMUL.RZ R25, R22, 0.15915493667125701904 ;  /* 0x3e22f98316197820 */ /* 0x000fe2000040c000 */
[C---:B------:R-:W-:Y:S01]  /*3100*/  FMUL.FTZ R22, R29.reuse, R55 ;  /* 0x000000371d167220 */ /* 0x040fe20000410000 */
[C---:B------:R-:W-:Y:S01]  /*3110*/  FMUL.FTZ R31, R29.reuse, R59 ;  /* 0x0000003b1d1f7220 */ /* 0x040fe20000410000 */
[C---:B------:R-:W-:Y:S01]  /*3120*/  FMUL.FTZ R27, R29.reuse, R60 ;  /* 0x0000003c1d1b7220 */ /* 0x040fe20000410000 */
[----:B------:R-:W-:Y:S01]  /*3130*/  FMUL.FTZ R123, R29, R67 ;  /* 0x000000431d7b7220 */ /* 0x000fe20000410000 */
[----:B------:R-:W-:Y:S01]  /*3140*/  MUFU.SIN R111, R23 ;  /* 0x00000017006f7308 */ /* 0x000fe20000000400 */
[----:B0-----:R-:W-:-:S07]  /*3150*/  FMUL.FTZ R20, R21, R57 ;  /* 0x0000003915147220 */ /* 0x001fce0000410000 */
[----:B------:R0:W-:Y:S08]  /*3160*/  MUFU.COS R109, R23 ;  /* 0x00000017006d7308 */ /* 0x0001f00000000000 */
[----:B------:R-:W-:Y:S01]  /*3170*/  MUFU.SIN R37, R24 ;  /* 0x0000001800257308 */ /* 0x000fe20000000400 */
[----:B0-----:R-:W-:-:S04]  /*3180*/  FMUL.FTZ R23, R21, R56 ;  /* 0x0000003815177220 */ /* 0x001fc80000410000 */
[----:B------:R-:W-:Y:S01]  /*3190*/  FMUL.RZ R26, R23, 0.15915493667125701904 ;  /* 0x3e22f983171a7820 */ /* 0x000fe2000040c000 */
[C---:B------:R-:W-:Y:S02]  /*31a0*/  FMUL.FTZ R23, R29.reuse, R56 ;  /* 0x000000381d177220 */ /* 0x040fe40000410000 */
[----:B------:R0:W-:Y:S08]  /*31b0*/  MUFU.COS R39, R24 ;  /* 0x0000001800277308 */ /* 0x0001f00000000000 */
[----:B------:R2:W-:Y:S01]  /*31c0*/  MUFU.EX2 R104, R22 ;  /* 0x0000001600687308 */ /* 0x0005e20000000800 */
[----:B0-----:R-:W-:Y:S01]  /*31d0*/  FMUL.RZ R24, R20, 0.15915493667125701904 ;  /* 0x3e22f98314187820 */ /* 0x001fe2000040c000 */
[----:B------:R-:W-:-:S06]  /*31e0*/  FMUL.FTZ R20, R29, R57 ;  /* 0x000000391d147220 */ /* 0x000fcc0000410000 */
[----:B------:R0:W-:Y:S01]  /*31f0*/  MUFU.EX2 R98, R20 ;  /* 0x0000001400627308 */ /* 0x0001e20000000800 */
[----:B--2---:R-:W-:-:S07]  /*3200*/  FMUL.FTZ R22, R21, R58 ;  /* 0x0000003a15167220 */ /* 0x004fce0000410000 */
[----:B------:R-:W-:Y:S01]  /*3210*/  MUFU.SIN R41, R25 ;  /* 0x0000001900297308 */ /* 0x000fe20000000400 */
[----:B0-----:R-:W-:-:S07]  /*3220*/  FMUL.FTZ R20, R21, R60 ;  /* 0x0000003c15147220 */ /* 0x001fce0000410000 */
[----:B------:R0:W2:Y:S08]  /*3230*/  MUFU.COS R103, R25 ;  /* 0x0000001900677308 */ /* 0x0000b00000000000 */
[----:B------:R3:W-:Y:S01]  /*3240*/  MUFU.EX2 R102, R23 ;  /* 0x0000001700667308 */ /* 0x0007e20000000800 */
[----:B0-----:R-:W-:Y:S01]  /*3250*/  FMUL.RZ R25, R22, 0.15915493667125701904 ;  /* 0x3e22f98316197820 */ /* 0x001fe2000040c000 */
[----:B------:R-:W-:-:S04]  /*3260*/  FMUL.FTZ R22, R21, R59 ;  /* 0x0000003b15167220 */ /* 0x000fc80000410000 */
[----:B------:R-:W-:Y:S02]  /*3270*/  FMUL.RZ R22, R22, 0.15915493667125701904 ;  /* 0x3e22f98316167820 */ /* 0x000fe4000040c000 */
[----:B------:R-:W-:Y:S01]  /*3280*/  MUFU.SIN R100, R25 ;  /* 0x0000001900647308 */ /* 0x000fe20000000400 */
[----:B---3--:R-:W-:Y:S01]  /*3290*/  FMUL.RZ R23, R20, 0.15915493667125701904 ;  /* 0x3e22f98314177820 */ /* 0x008fe2000040c000 */
[----:B------:R-:W-:Y:S01]  /*32a0*/  FMUL.FTZ R20, R21, R61 ;  /* 0x0000003d15147220 */ /* 0x000fe20000410000 */
[C---:B--2---:R-:W-:Y:S01]  /*32b0*/  FMUL.FTZ R103, R104.reuse, R103 ;  /* 0x0000006768677220 */ /* 0x044fe20000410000 */
[----:B------:R-:W-:-:S04]  /*32c0*/  FMUL.FTZ R104, R104, R41 ;  /* 0x0000002968687220 */ /* 0x000fc80000410000 */
[----:B------:R0:W-:Y:S08]  /*32d0*/  MUFU.COS R36, R25 ;  /* 0x0000001900247308 */ /* 0x0001f00000000000 */
[----:B------:R-:W2:Y:S01]  /*32e0*/  MUFU.EX2 R0, R0 ;  /* 0x0000000000007308 */ /* 0x000ea20000000800 */
[----:B0-----:R-:W-:Y:S01]  /*32f0*/  FMUL.RZ R25, R20, 0.15915493667125701904 ;  /* 0x3e22f98314197820 */ /* 0x001fe2000040c000 */
[----:B------:R-:W-:-:S06]  /*3300*/  FMUL.FTZ R20, R21, R62 ;  /* 0x0000003e15147220 */ /* 0x000fcc0000410000 */
[----:B------:R-:W0:Y:S08]  /*3310*/  MUFU.COS R101, R26 ;  /* 0x0000001a00657308 */ /* 0x000e300000000000 */
[----:B------:R3:W4:Y:S01]  /*3320*/  MUFU.SIN R97, R26 ;  /* 0x0000001a00617308 */ /* 0x0007220000000400 */
[C---:B--2---:R-:W-:Y:S01]  /*3330*/  FMUL.FTZ R109, R0.reuse, R109 ;  /* 0x0000006d006d7220 */ /* 0x044fe20000410000 */
[----:B------:R-:W-:-:S06]  /*3340*/  FMUL.FTZ R111, R0, R111 ;  /* 0x0000006f006f7220 */ /* 0x000fcc0000410000 */
[----:B------:R-:W2:Y:S01]  /*3350*/  MUFU.COS R125, R24 ;  /* 0x00000018007d7308 */ /* 0x000ea20000000000 */
[----:B---3--:R-:W-:Y:S01]  /*3360*/  FMUL.RZ R26, R20, 0.15915493667125701904 ;  /* 0x3e22f983141a7820 */ /* 0x008fe2000040c000 */
[----:B------:R-:W-:Y:S01]  /*3370*/  FMUL.FTZ R20, R21, R63 ;  /* 0x0000003f15147220 */ /* 0x000fe20000410000 */
[----:B0-----:R-:W-:-:S03]  /*3380*/  FMUL.FTZ R101, R102, R101 ;  /* 0x0000006566657220 */ /* 0x001fc60000410000 */
[----:B------:R-:W-:Y:S01]  /*3390*/  FMUL.RZ R38, R20, 0.15915493667125701904 ;  /* 0x3e22f98314267820 */ /* 0x000fe2000040c000 */
[-C--:B------:R-:W-:Y:S01]  /*33a0*/  FMUL.FTZ R20, R21, R64.reuse ;  /* 0x0000004015147220 */ /* 0x080fe20000410000 */
[----:B------:R-:W-:Y:S01]  /*33b0*/  MUFU.SIN R116, R23 ;  /* 0x0000001700747308 */ /* 0x000fe20000000400 */
[----:B----4-:R-:W-:Y:S02]  /*33c0*/  FMUL.FTZ R102, R102, R97 ;  /* 0x0000006166667220 */ /* 0x010fe40000410000 */
[----:B------:R-:W-:Y:S01]  /*33d0*/  FMUL.RZ R40, R20, 0.15915493667125701904 ;  /* 0x3e22f98314287820 */ /* 0x000fe2000040c000 */
[----:B------:R-:W-:-:S04]  /*33e0*/  FMUL.FTZ R20, R29, R64 ;  /* 0x000000401d147220 */ /* 0x000fc80000410000 */
[----:B------:R0:W-:Y:S01]  /*33f0*/  MUFU.COS R94, R23 ;  /* 0x00000017005e7308 */ /* 0x0001e20000000000 */
[----:B--2---:R-:W-:Y:S01]  /*3400*/  FMUL.FTZ R97, R98, R125 ;  /* 0x0000007d62617220 */ /* 0x004fe20000410000 */
[----:B------:R-:W-:-:S06]  /*3410*/  FMUL.FTZ R125, R29, R68 ;  /* 0x000000441d7d7220 */ /* 0x000fcc0000410000 */
[----:B------:R-:W-:Y:S01]  /*3420*/  MUFU.SIN R117, R26 ;  /* 0x0000001a00757308 */ /* 0x000fe20000000400 */
[----:B0-----:R-:W-:-:S04]  /*3430*/  FMUL.FTZ R23, R21, R65 ;  /* 0x0000004115177220 */ /* 0x001fc80000410000 */
[----:B------:R-:W-:Y:S01]  /*3440*/  FMUL.RZ R110, R23, 0.15915493667125701904 ;  /* 0x3e22f983176e7820 */ /* 0x000fe2000040c000 */
[----:B------:R-:W-:Y:S02]  /*3450*/  FMUL.FTZ R23, R29, R65 ;  /* 0x000000411d177220 */ /* 0x000fe40000410000 */
[----:B------:R0:W-:Y:S08]  /*3460*/  MUFU.COS R107, R26 ;  /* 0x0000001a006b7308 */ /* 0x0001f00000000000 */
[----:B------:R-:W-:Y:S01]  /*3470*/  MUFU.SIN R114, R38 ;  /* 0x0000002600727308 */ /* 0x000fe20000000400 */
[----:B0-----:R-:W-:-:S07]  /*3480*/  FMUL.FTZ R26, R21, R66 ;  /* 0x00000042151a7220 */ /* 0x001fce0000410000 */
[----:B------:R0:W-:Y:S08]  /*3490*/  MUFU.COS R96, R38 ;  /* 0x0000002600607308 */ /* 0x0001f00000000000 */
[----:B------:R-:W-:Y:S01]  /*34a0*/  MUFU.SIN R108, R110 ;  /* 0x0000006e006c7308 */ /* 0x000fe20000000400 */
[----:B0-----:R-:W-:Y:S01]  /*34b0*/  FMUL.RZ R38, R26, 0.15915493667125701904 ;  /* 0x3e22f9831a267820 */ /* 0x001fe2000040c000 */
[----:B------:R-:W-:-:S06]  /*34c0*/  FMUL.FTZ R26, R29, R66 ;  /* 0x000000421d1a7220 */ /* 0x000fcc0000410000 */
[----:B------:R0:W-:Y:S08]  /*34d0*/  MUFU.COS R106, R110 ;  /* 0x0000006e006a7308 */ /* 0x0001f00000000000 */
[----:B------:R-:W-:Y:S01]  /*34e0*/  MUFU.SIN R121, R38 ;  /* 0x0000002600797308 */ /* 0x000fe20000000400 */
[C---:B0-----:R-:W-:Y:S01]  /*34f0*/  FMUL.FTZ R110, R112.reuse, R39 ;  /* 0x00000027706e7220 */ /* 0x041fe20000410000 */
[----:B------:R-:W-:-:S04]  /*3500*/  FMUL.FTZ R112, R112, R37 ;  /* 0x0000002570707220 */ /* 0x000fc80000410000 */
[----:B------:R-:W-:Y:S02]  /*3510*/  FMUL.FTZ R0, R77, R112 ;  /* 0x000000704d007220 */ /* 0x000fe40000410000 */
[----:B------:R0:W-:Y:S02]  /*3520*/  MUFU.COS R115, R38 ;  /* 0x0000002600737308 */ /* 0x0001e40000000000 */
[----:B------:R-:W-:Y:S01]  /*3530*/  FFMA.FTZ R37, RZ, R110, R0 ;  /* 0x0000006eff257223 */ /* 0x000fe20000010000 */
[C---:B------:R-:W-:Y:S01]  /*3540*/  FMUL.FTZ R0, R21.reuse, R67 ;  /* 0x0000004315007220 */ /* 0x040fe20000410000 */
[----:B------:R-:W-:Y:S02]  /*3550*/  FMUL.FTZ R21, R21, R68 ;  /* 0x0000004415157220 */ /* 0x000fe40000410000 */
[----:B------:R-:W-:Y:S01]  /*3560*/  FADD.FTZ R37, RZ, R37 ;  /* 0x00000025ff257221 */ /* 0x000fe20000010000 */
[----:B------:R-:W-:Y:S01]  /*3570*/  FMUL.RZ R39, R0, 0.15915493667125701904 ;  /* 0x3e22f98300277820 */ /* 0x000fe2000040c000 */
[----:B------:R2:W3:Y:S01]  /*3580*/  MUFU.SIN R99, R24 ;  /* 0x0000001800637308 */ /* 0x0004e20000000400 */
[----:B0-----:R-:W-:Y:S01]  /*3590*/  FMUL.FTZ R38, RZ, R112 ;  /* 0x00000070ff267220 */ /* 0x001fe20000410000 */
[----:B------:R-:W-:Y:S01]  /*35a0*/  FMUL.FTZ R0, R104, R37 ;  /* 0x0000002568007220 */ /* 0x000fe20000410000 */
[----:B------:R-:W-:-:S05]  /*35b0*/  FMUL.RZ R124, R21, 0.15915493667125701904 ;  /* 0x3e22f983157c7820 */ /* 0x000fca000040c000 */
[----:B------:R-:W-:Y:S01]  /*35c0*/  MUFU.SIN R28, R22 ;  /* 0x00000016001c7308 */ /* 0x000fe20000000400 */
[----:B--2---:R-:W-:-:S07]  /*35d0*/  FMUL.FTZ R24, R29, R61 ;  /* 0x0000003d1d187220 */ /* 0x004fce0000410000 */
[----:B------:R0:W-:Y:S01]  /*35e0*/  MUFU.COS R30, R22 ;  /* 0x00000016001e7308 */ /* 0x0001e20000000000 */
[----:B---3--:R-:W-:-:S07]  /*35f0*/  FMUL.FTZ R98, R98, R99 ;  /* 0x0000006362627220 */ /* 0x008fce0000410000 */
[----:B------:R-:W-:Y:S01]  /*3600*/  MUFU.SIN R118, R25 ;  /* 0x0000001900767308 */ /* 0x000fe20000000400 */
[----:B0-----:R-:W-:-:S07]  /*3610*/  FMUL.FTZ R22, R29, R62 ;  /* 0x0000003e1d167220 */ /* 0x001fce0000410000 */
[----:B------:R0:W-:Y:S08]  /*3620*/  MUFU.COS R113, R25 ;  /* 0x0000001900717308 */ /* 0x0001f00000000000 */
[----:B------:R-:W2:Y:S01]  /*3630*/  MUFU.EX2 R35, R35 ;  /* 0x0000002300237308 */ /* 0x000ea20000000800 */
[----:B0-----:R-:W-:Y:S01]  /*3640*/  FMUL.FTZ R25, R29, R63 ;  /* 0x0000003f1d197220 */ /* 0x001fe20000410000 */
[----:B------:R-:W-:-:S04]  /*3650*/  FFMA.FTZ R29, R77, R110, -R38 ;  /* 0x0000006e4d1d7223 */ /* 0x000fc80000010826 */
[----:B------:R-:W-:Y:S02]  /*3660*/  FADD.FTZ R29, R78, R29 ;  /* 0x0000001d4e1d7221 */ /* 0x000fe40000010000 */
[----:B------:R-:W0:Y:S02]  /*3670*/  MUFU.EX2 R31, R31 ;  /* 0x0000001f001f7308 */ /* 0x000e240000000800 */
[----:B------:R-:W-:-:S04]  /*3680*/  FMUL.FTZ R38, R104, R29 ;  /* 0x0000001d68267220 */ /* 0x000fc80000410000 */
[C---:B------:R-:W-:Y:S01]  /*3690*/  FFMA.FTZ R37, R103.reuse, R37, R38 ;  /* 0x0000002567257223 */ /* 0x040fe20000010026 */
[----:B------:R-:W-:Y:S01]  /*36a0*/  FFMA.FTZ R38, R103, R29, -R0 ;  /* 0x0000001d67267223 */ /* 0x000fe20000010800 */
[----:B------:R-:W3:Y:S01]  /*36b0*/  MUFU.EX2 R27, R27 ;  /* 0x0000001b001b7308 */ /* 0x000ee20000000800 */
[C---:B--2---:R-:W-:Y:S01]  /*36c0*/  FMUL.FTZ R99, R35.reuse, R36 ;  /* 0x0000002423637220 */ /* 0x044fe20000410000 */
[----:B------:R-:W-:Y:S01]  /*36d0*/  FMUL.FTZ R100, R35, R100 ;  /* 0x0000006423647220 */ /* 0x000fe20000410000 */
[----:B------:R-:W-:Y:S01]  /*36e0*/  FADD.FTZ R38, R79, R38 ;  /* 0x000000264f267221 */ /* 0x000fe20000010000 */
[----:B------:R-:W-:-:S04]  /*36f0*/  FADD.FTZ R37, RZ, R37 ;  /* 0x00000025ff257221 */ /* 0x000fc80000010000 */
[----:B------:R-:W2:Y:S01]  /*3700*/  MUFU.EX2 R22, R22 ;  /* 0x0000001600167308 */ /* 0x000ea20000000800 */
[C---:B0-----:R-:W-:Y:S01]  /*3710*/  FMUL.FTZ R35, R31.reuse, R30 ;  /* 0x0000001e1f237220 */ /* 0x041fe20000410000 */
[C---:B------:R-:W-:Y:S01]  /*3720*/  FMUL.FTZ R30, R102.reuse, R38 ;  /* 0x00000026661e7220 */ /* 0x040fe20000410000 */
[----:B------:R-:W-:Y:S01]  /*3730*/  FMUL.FTZ R0, R31, R28 ;  /* 0x0000001c1f007220 */ /* 0x000fe20000410000 */
[-C--:B------:R-:W-:Y:S02]  /*3740*/  FMUL.FTZ R28, R102, R37.reuse ;  /* 0x00000025661c7220 */ /* 0x080fe40000410000 */
[----:B------:R-:W-:Y:S02]  /*3750*/  FFMA.FTZ R30, R101, R37, R30 ;  /* 0x00000025651e7223 */ /* 0x000fe4000001001e */
[----:B------:R-:W0:Y:S01]  /*3760*/  MUFU.EX2 R24, R24 ;  /* 0x0000001800187308 */ /* 0x000e220000000800 */
[C---:B---3--:R-:W-:Y:S01]  /*3770*/  FMUL.FTZ R94, R27.reuse, R94 ;  /* 0x0000005e1b5e7220 */ /* 0x048fe20000410000 */
[----:B------:R-:W-:Y:S01]  /*3780*/  FMUL.FTZ R116, R27, R116 ;  /* 0x000000741b747220 */ /* 0x000fe20000410000 */
[----:B------:R-:W-:Y:S01]  /*3790*/  FFMA.FTZ R27, R101, R38, -R28 ;  /* 0x00000026651b7223 */ /* 0x000fe2000001081c */
[----:B------:R-:W-:-:S03]  /*37a0*/  FADD.FTZ R30, RZ, R30 ;  /* 0x0000001eff1e7221 */ /* 0x000fc60000010000 */
[----:B------:R-:W-:Y:S01]  /*37b0*/  FADD.FTZ R27, R80, R27 ;  /* 0x0000001b501b7221 */ /* 0x000fe20000010000 */
[----:B------:R-:W-:Y:S01]  /*37c0*/  MUFU.SIN R105, R40 ;  /* 0x0000002800697308 */ /* 0x000fe20000000400 */
[C---:B--2---:R-:W-:Y:S01]  /*37d0*/  FMUL.FTZ R107, R22.reuse, R107 ;  /* 0x0000006b166b7220 */ /* 0x044fe20000410000 */
[----:B------:R-:W-:Y:S01]  /*37e0*/  FMUL.FTZ R117, R22, R117 ;  /* 0x0000007516757220 */ /* 0x000fe20000410000 */
[C---:B------:R-:W-:Y:S01]  /*37f0*/  FMUL.FTZ R22, R98.reuse, R30 ;  /* 0x0000001e62167220 */ /* 0x040fe20000410000 */
[----:B------:R-:W-:-:S03]  /*3800*/  FMUL.FTZ R21, R98, R27 ;  /* 0x0000001b62157220 */ /* 0x000fc60000410000 */
[C---:B------:R-:W-:Y:S01]  /*3810*/  FFMA.FTZ R22, R97.reuse, R27, -R22 ;  /* 0x0000001b61167223 */ /* 0x040fe20000010816 */
[----:B------:R-:W-:Y:S01]  /*3820*/  MUFU.COS R95, R40 ;  /* 0x00000028005f7308 */ /* 0x000fe20000000000 */
[C---:B0-----:R-:W-:Y:S01]  /*3830*/  FMUL.FTZ R113, R24.reuse, R113 ;  /* 0x0000007118717220 */ /* 0x041fe20000410000 */
[----:B------:R-:W-:Y:S01]  /*3840*/  FMUL.FTZ R118, R24, R118 ;  /* 0x0000007618767220 */ /* 0x000fe20000410000 */
[----:B------:R-:W-:Y:S01]  /*3850*/  FFMA.FTZ R21, R97, R30, R21 ;  /* 0x0000001e61157223 */ /* 0x000fe20000010015 */
[----:B------:R-:W-:-:S03]  /*3860*/  FADD.FTZ R22, R69, R22 ;  /* 0x0000001645167221 */ /* 0x000fc60000010000 */
[----:B------:R-:W-:Y:S01]  /*3870*/  FADD.FTZ R21, RZ, R21 ;  /* 0x00000015ff157221 */ /* 0x000fe20000010000 */
[----:B------:R-:W0:Y:S01]  /*3880*/  MUFU.EX2 R20, R20 ;  /* 0x0000001400147308 */ /* 0x000e220000000800 */
[----:B------:R-:W-:-:S04]  /*3890*/  FMUL.FTZ R28, R100, R22 ;  /* 0x00000016641c7220 */ /* 0x000fc80000410000 */
[----:B------:R-:W-:-:S03]  /*38a0*/  FFMA.FTZ R28, R99, R21, R28 ;  /* 0x00000015631c7223 */ /* 0x000fc6000001001c */
[----:B------:R-:W2:Y:S01]  /*38b0*/  MUFU.EX2 R23, R23 ;  /* 0x0000001700177308 */ /* 0x000ea20000000800 */
[----:B------:R-:W-:-:S07]  /*38c0*/  FADD.FTZ R28, RZ, R28 ;  /* 0x0000001cff1c7221 */ /* 0x000fce0000010000 */
[----:B------:R-:W-:Y:S01]  /*38d0*/  MUFU.SIN R24, R124 ;  /* 0x0000007c00187308 */ /* 0x000fe20000000400 */
[C---:B0-----:R-:W-:Y:S01]  /*38e0*/  FMUL.FTZ R95, R20.reuse, R95 ;  /* 0x0000005f145f7220 */ /* 0x041fe20000410000 */
[----:B------:R-:W-:Y:S01]  /*38f0*/  FMUL.FTZ R105, R20, R105 ;  /* 0x0000006914697220 */ /* 0x000fe20000410000 */
[----:B------:R-:W-:-:S05]  /*3900*/  FMUL.FTZ R20, R100, R21 ;  /* 0x0000001564147220 */ /* 0x000fca0000410000 */
[----:B------:R-:W-:Y:S01]  /*3910*/  MUFU.EX2 R125, R125 ;  /* 0x0000007d007d7308 */ /* 0x000fe20000000800 */
[C---:B--2---:R-:W-:Y:S01]  /*3920*/  FMUL.FTZ R106, R23.reuse, R106 ;  /* 0x0000006a176a7220 */ /* 0x044fe20000410000 */
[----:B------:R-:W-:Y:S01]  /*3930*/  FMUL.FTZ R108, R23, R108 ;  /* 0x0000006c176c7220 */ /* 0x000fe20000410000 */
[----:B------:R-:W-:Y:S01]  /*3940*/  FFMA.FTZ R23, R99, R22, -R20 ;  /* 0x0000001663177223 */ /* 0x000fe20000010814 */
[-C--:B------:R-:W-:Y:S01]  /*3950*/  FMUL.FTZ R20, R111, R112.reuse ;  /* 0x000000706f147220 */ /* 0x080fe20000410000 */
[C---:B------:R-:W-:Y:S02]  /*3960*/  FMUL.FTZ R22, R109.reuse, R112 ;  /* 0x000000706d167220 */ /* 0x040fe40000410000 */
[----:B------:R-:W-:Y:S01]  /*3970*/  FADD.FTZ R23, R70, R23 ;  /* 0x0000001746177221 */ /* 0x000fe20000010000 */
[----:B------:R-:W0:Y:S01]  /*3980*/  MUFU.COS R124, R124 ;  /* 0x0000007c007c7308 */ /* 0x000e220000000000 */
[-C--:B------:R-:W-:Y:S01]  /*3990*/  FFMA.FTZ R20, R109, R110.reuse, -R20 ;  /* 0x0000006e6d147223 */ /* 0x080fe20000010814 */
[----:B------:R-:W-:-:S04]  /*39a0*/  FFMA.FTZ R22, R111, R110, R22 ;  /* 0x0000006e6f167223 */ /* 0x000fc80000010016 */
[----:B------:R-:W-:Y:S02]  /*39b0*/  FMUL.FTZ R21, R104, R22 ;  /* 0x0000001668157220 */ /* 0x000fe40000410000 */
[----:B------:R-:W2:Y:S02]  /*39c0*/  MUFU.EX2 R26, R26 ;  /* 0x0000001a001a7308 */ /* 0x000ea40000000800 */
[----:B------:R-:W-:-:S06]  /*39d0*/  FFMA.FTZ R21, R103, R20, -R21 ;  /* 0x0000001467157223 */ /* 0x000fcc0000010815 */
[----:B------:R-:W3:Y:S01]  /*39e0*/  MUFU.EX2 R25, R25 ;  /* 0x0000001900197308 */ /* 0x000ee20000000800 */
[C---:B0-----:R-:W-:Y:S01]  /*39f0*/  FMUL.FTZ R124, R125.reuse, R124 ;  /* 0x0000007c7d7c7220 */ /* 0x041fe20000410000 */
[----:B------:R-:W-:Y:S01]  /*3a00*/  FMUL.FTZ R125, R125, R24 ;  /* 0x000000187d7d7220 */ /* 0x000fe20000410000 */
[----:B------:R-:W-:-:S04]  /*3a10*/  FMUL.FTZ R24, R0, R28 ;  /* 0x0000001c00187220 */ /* 0x000fc80000410000 */
[----:B------:R-:W-:Y:S01]  /*3a20*/  FFMA.FTZ R24, R35, R23, -R24 ;  /* 0x0000001723187223 */ /* 0x000fe20000010818 */
[----:B------:R-:W-:Y:S01]  /*3a30*/  MUFU.EX2 R123, R123 ;  /* 0x0000007b007b7308 */ /* 0x000fe20000000800 */
[C---:B--2---:R-:W-:Y:S01]  /*3a40*/  FMUL.FTZ R115, R26.reuse, R115 ;  /* 0x000000731a737220 */ /* 0x044fe20000410000 */
[----:B------:R-:W-:Y:S01]  /*3a50*/  FMUL.FTZ R121, R26, R121 ;  /* 0x000000791a797220 */ /* 0x000fe20000410000 */
[----:B------:R-:W-:Y:S01]  /*3a60*/  FMUL.FTZ R26, R0, R23 ;  /* 0x00000017001a7220 */ /* 0x000fe20000410000 */
[----:B------:R-:W-:Y:S01]  /*3a70*/  FADD.FTZ R23, R71, R24 ;  /* 0x0000001847177221 */ /* 0x000fe20000010000 */
[----:B------:R-:W-:Y:S02]  /*3a80*/  FMUL.FTZ R24, R104, R20 ;  /* 0x0000001468187220 */ /* 0x000fe40000410000 */
[----:B------:R-:W-:Y:S01]  /*3a90*/  FFMA.FTZ R26, R35, R28, R26 ;  /* 0x0000001c231a7223 */ /* 0x000fe2000001001a */
[----:B------:R-:W0:Y:S01]  /*3aa0*/  MUFU.COS R122, R39 ;  /* 0x00000027007a7308 */ /* 0x000e220000000000 */
[C---:B---3--:R-:W-:Y:S01]  /*3ab0*/  FMUL.FTZ R96, R25.reuse, R96 ;  /* 0x0000006019607220 */ /* 0x048fe20000410000 */
[----:B------:R-:W-:Y:S01]  /*3ac0*/  FMUL.FTZ R114, R25, R114 ;  /* 0x0000007219727220 */ /* 0x000fe20000410000 */
[----:B------:R-:W-:Y:S01]  /*3ad0*/  FADD.FTZ R25, RZ, R26 ;  /* 0x0000001aff197221 */ /* 0x000fe20000010000 */
[----:B------:R-:W-:Y:S01]  /*3ae0*/  FMUL.FTZ R26, R116, R23 ;  /* 0x00000017741a7220 */ /* 0x000fe20000410000 */
[----:B------:R-:W-:-:S02]  /*3af0*/  FFMA.FTZ R24, R103, R22, R24 ;  /* 0x0000001667187223 */ /* 0x000fc40000010018 */
[-C--:B------:R-:W-:Y:S01]  /*3b00*/  FMUL.FTZ R27, R116, R25.reuse ;  /* 0x00000019741b7220 */ /* 0x080fe20000410000 */
[----:B------:R-:W-:Y:S01]  /*3b10*/  FFMA.FTZ R26, R94, R25, R26 ;  /* 0x000000195e1a7223 */ /* 0x000fe2000001001a */
[-C--:B------:R-:W-:Y:S01]  /*3b20*/  FMUL.FTZ R20, R102, R24.reuse ;  /* 0x0000001866147220 */ /* 0x080fe20000410000 */
[----:B------:R-:W2:Y:S01]  /*3b30*/  MUFU.SIN R36, R39 ;  /* 0x0000002700247308 */ /* 0x000ea20000000400 */
[----:B------:R-:W-:Y:S01]  /*3b40*/  FFMA.FTZ R27, R94, R23, -R27 ;  /* 0x000000175e1b7223 */ /* 0x000fe2000001081b */
[-C--:B------:R-:W-:Y:S01]  /*3b50*/  FMUL.FTZ R23, R102, R21.reuse ;  /* 0x0000001566177220 */ /* 0x080fe20000410000 */
[----:B------:R-:W-:Y:S01]  /*3b60*/  FADD.FTZ R26, RZ, R26 ;  /* 0x0000001aff1a7221 */ /* 0x000fe20000010000 */
[C---:B------:R-:W-:Y:S01]  /*3b70*/  FFMA.FTZ R20, R101.reuse, R21, -R20 ;  /* 0x0000001565147223 */ /* 0x040fe20000010814 */
[----:B------:R-:W-:Y:S01]  /*3b80*/  FADD.FTZ R27, R72, R27 ;  /* 0x0000001b481b7221 */ /* 0x000fe20000010000 */
[----:B------:R-:W-:Y:S01]  /*3b90*/  FFMA.FTZ R23, R101, R24, R23 ;  /* 0x0000001865177223 */ /* 0x000fe20000010017 */
[----:B------:R-:W-:Y:S01]  /*3ba0*/  FMUL.FTZ R24, R118, R26 ;  /* 0x0000001a76187220 */ /* 0x000fe20000410000 */
[----:B------:R-:W-:Y:S01]  /*3bb0*/  FMUL.FTZ R22, R98, R20 ;  /* 0x0000001462167220 */ /* 0x000fe20000410000 */
[----:B------:R-:W-:Y:S01]  /*3bc0*/  FMUL.FTZ R28, R118, R27 ;  /* 0x0000001b761c7220 */ /* 0x000fe20000410000 */
[----:B------:R-:W-:Y:S01]  /*3bd0*/  FMUL.FTZ R21, R98, R23 ;  /* 0x0000001762157220 */ /* 0x000fe20000410000 */
[----:B------:R-:W-:Y:S01]  /*3be0*/  FFMA.FTZ R24, R113, R27, -R24 ;  /* 0x0000001b71187223 */ /* 0x000fe20000010818 */
[----:B------:R-:W-:Y:S01]  /*3bf0*/  FFMA.FTZ R22, R97, R23, R22 ;  /* 0x0000001761167223 */ /* 0x000fe20000010016 */
[----:B------:R-:W-:Y:S01]  /*3c00*/  FFMA.FTZ R28, R113, R26, R28 ;  /* 0x0000001a711c7223 */ /* 0x000fe2000001001c */
[----:B------:R-:W-:Y:S01]  /*3c10*/  FFMA.FTZ R21, R97, R20, -R21 ;  /* 0x0000001461157223 */ /* 0x000fe20000010815 */
[----:B------:R-:W-:Y:S01]  /*3c20*/  FADD.FTZ R24, R73, R24 ;  /* 0x0000001849187221 */ /* 0x000fe20000010000 */
[C---:B------:R-:W-:Y:S01]  /*3c30*/  FMUL.FTZ R20, R100.reuse, R22 ;  /* 0x0000001664147220 */ /* 0x040fe20000410000 */
[----:B------:R-:W-:Y:S01]  /*3c40*/  FADD.FTZ R28, RZ, R28 ;  /* 0x0000001cff1c7221 */ /* 0x000fe20000010000 */
[-C--:B------:R-:W-:Y:S01]  /*3c50*/  FMUL.FTZ R23, R100, R21.reuse ;  /* 0x0000001564177220 */ /* 0x080fe20000410000 */
[----:B------:R-:W-:Y:S01]  /*3c60*/  FMUL.FTZ R27, R117, R24 ;  /* 0x00000018751b7220 */ /* 0x000fe20000410000 */
[----:B------:R-:W-:Y:S01]  /*3c70*/  FFMA.FTZ R20, R99, R21, -R20 ;  /* 0x0000001563147223 */ /* 0x000fe20000010814 */
[----:B------:R-:W-:Y:S01]  /*3c80*/  FMUL.FTZ R26, R117, R28 ;  /* 0x0000001c751a7220 */ /* 0x000fe20000410000 */
[----:B------:R-:W-:Y:S01]  /*3c90*/  FFMA.FTZ R23, R99, R22, R23 ;  /* 0x0000001663177223 */ /* 0x000fe20000010017 */
[C---:B------:R-:W-:Y:S01]  /*3ca0*/  FFMA.FTZ R27, R107.reuse, R28, R27 ;  /* 0x0000001c6b1b7223 */ /* 0x040fe2000001001b */
[C---:B------:R-:W-:Y:S01]  /*3cb0*/  FMUL.FTZ R22, R0.reuse, R20 ;  /* 0x0000001400167220 */ /* 0x040fe20000410000 */
[----:B------:R-:W-:Y:S01]  /*3cc0*/  FFMA.FTZ R25, R107, R24, -R26 ;  /* 0x000000186b197223 */ /* 0x000fe2000001081a */
[-C--:B------:R-:W-:Y:S01]  /*3cd0*/  FMUL.FTZ R21, R0, R23.reuse ;  /* 0x0000001700157220 */ /* 0x080fe20000410000 */
[----:B------:R-:W-:Y:S01]  /*3ce0*/  FADD.FTZ R27, RZ, R27 ;  /* 0x0000001bff1b7221 */ /* 0x000fe20000010000 */
[C---:B------:R-:W-:Y:S01]  /*3cf0*/  FFMA.FTZ R23, R35.reuse, R23, R22 ;  /* 0x0000001723177223 */ /* 0x040fe20000010016 */
[----:B------:R-:W-:Y:S01]  /*3d00*/  FADD.FTZ R29, R74, R25 ;  /* 0x000000194a1d7221 */ /* 0x000fe20000010000 */
[----:B------:R-:W-:Y:S01]  /*3d10*/  FFMA.FTZ R21, R35, R20, -R21 ;  /* 0x0000001423157223 */ /* 0x000fe20000010815 */
        /* <DEDUP_REMOVED lines=8> */
[----:B------:R-:W-:Y:S01]  /*3da0*/  FADD.FTZ R26, R75, R22 ;  /* 0x000000164b1a7221 */ /* 0x000fe20000010000 */
[CC--:B------:R-:W-:Y:S01]  /*3db0*/  FMUL.FTZ R24, R118.reuse, R25.reuse ;  /* 0x0000001976187220 */ /* 0x0c0fe20000410000 */
[----:B------:R-:W-:Y:S01]  /*3dc0*/  FADD.FTZ R28, RZ, R31 ;  /* 0x0000001fff1c7221 */ /* 0x000fe20000010000 */
[----:B------:R-:W-:Y:S01]  /*3dd0*/  FMUL.FTZ R22, R118, R20 ;  /* 0x0000001476167220 */ /* 0x000fe20000410000 */
[----:B------:R-:W-:Y:S01]  /*3de0*/  FMUL.FTZ R23, R105, R26 ;  /* 0x0000001a69177220 */ /* 0x000fe20000410000 */
[----:B------:R-:W-:Y:S01]  /*3df0*/  FFMA.FTZ R24, R113, R20, R24 ;  /* 0x0000001471187223 */ /* 0x000fe20000010018 */
[-C--:B------:R-:W-:Y:S01]  /*3e00*/  FMUL.FTZ R30, R105, R28.reuse ;  /* 0x0000001c691e7220 */ /* 0x080fe20000410000 */
[----:B------:R-:W-:Y:S01]  /*3e10*/  FFMA.FTZ R22, R113, R25, -R22 ;  /* 0x0000001971167223 */ /* 0x000fe20000010816 */
[----:B------:R-:W-:Y:S01]  /*3e20*/  FFMA.FTZ R28, R95, R28, R23 ;  /* 0x0000001c5f1c7223 */ /* 0x000fe20000010017 */
[----:B------:R-:W-:Y:S01]  /*3e30*/  FMUL.FTZ R20, R117, R24 ;  /* 0x0000001875147220 */ /* 0x000fe20000410000 */
[----:B------:R-:W-:Y:S01]  /*3e40*/  FFMA.FTZ R21, R95, R26, -R30 ;  /* 0x0000001a5f157223 */ /* 0x000fe2000001081e */
[----:B------:R-:W-:Y:S01]  /*3e50*/  FMUL.FTZ R23, R117, R22 ;  /* 0x0000001675177220 */ /* 0x000fe20000410000 */
[----:B------:R-:W-:Y:S01]  /*3e60*/  FADD.FTZ R29, RZ, R28 ;  /* 0x0000001cff1d7221 */ /* 0x000fe20000010000 */
[----:B0-----:R-:W-:Y:S01]  /*3e70*/  FMUL.FTZ R122, R123, R122 ;  /* 0x0000007a7b7a7220 */ /* 0x001fe20000410000 */
[----:B------:R-:W-:Y:S01]  /*3e80*/  FADD.FTZ R27, R76, R21 ;  /* 0x000000154c1b7221 */ /* 0x000fe20000010000 */
[C---:B------:R-:W-:Y:S01]  /*3e90*/  FFMA.FTZ R21, R107.reuse, R22, -R20 ;  /* 0x000000166b157223 */ /* 0x040fe20000010814 */
[C---:B------:R-:W-:Y:S01]  /*3ea0*/  FMUL.FTZ R22, R108.reuse, R29 ;  /* 0x0000001d6c167220 */ /* 0x040fe20000410000 */
[----:B------:R-:W-:Y:S01]  /*3eb0*/  FFMA.FTZ R23, R107, R24, R23 ;  /* 0x000000186b177223 */ /* 0x000fe20000010017 */
[----:B------:R-:W-:Y:S01]  /*3ec0*/  FMUL.FTZ R31, R108, R27 ;  /* 0x0000001b6c1f7220 */ /* 0x000fe20000410000 */
[----:B------:R-:W-:Y:S01]  /*3ed0*/  FMUL.FTZ R25, R114, R21 ;  /* 0x0000001572197220 */ /* 0x000fe20000410000 */
[----:B------:R-:W-:Y:S01]  /*3ee0*/  FFMA.FTZ R24, R106, R27, -R22 ;  /* 0x0000001b6a187223 */ /* 0x000fe20000010816 */
[----:B------:R-:W-:Y:S01]  /*3ef0*/  FMUL.FTZ R20, R114, R23 ;  /* 0x0000001772147220 */ /* 0x000fe20000410000 */
[----:B------:R-:W-:Y:S01]  /*3f00*/  FFMA.FTZ R31, R106, R29, R31 ;  /* 0x0000001d6a1f7223 */ /* 0x000fe2000001001f */
[C---:B------:R-:W-:Y:S01]  /*3f10*/  FFMA.FTZ R22, R96.reuse, R23, R25 ;  /* 0x0000001760167223 */ /* 0x040fe20000010019 */
[----:B------:R-:W-:Y:S01]  /*3f20*/  FADD.FTZ R26, R81, R24 ;  /* 0x00000018511a7221 */ /* 0x000fe20000010000 */
[----:B------:R-:W-:Y:S01]  /*3f30*/  FFMA.FTZ R20, R96, R21, -R20 ;  /* 0x0000001560147223 */ /* 0x000fe20000010814 */
[----:B------:R-:W-:Y:S01]  /*3f40*/  FADD.FTZ R28, RZ, R31 ;  /* 0x0000001fff1c7221 */ /* 0x000fe20000010000 */
        /* <DEDUP_REMOVED lines=8> */
[----:B--2---:R-:W-:Y:S01]  /*3fd0*/  FMUL.FTZ R123, R123, R36 ;  /* 0x000000247b7b7220 */ /* 0x004fe20000410000 */
[----:B------:R-:W-:Y:S01]  /*3fe0*/  FADD.FTZ R28, RZ, R28 ;  /* 0x0000001cff1c7221 */ /* 0x000fe20000010000 */
[C---:B------:R-:W-:Y:S01]  /*3ff0*/  FMUL.FTZ R25, R108.reuse, R21 ;  /* 0x000000156c197220 */ /* 0x040fe20000410000 */
[-C--:B------:R-:W-:Y:S01]  /*4000*/  FMUL.FTZ R20, R108, R23.reuse ;  /* 0x000000176c147220 */ /* 0x080fe20000410000 */
[----:B------:R-:W-:Y:S01]  /*4010*/  FADD.FTZ R27, R82, R27 ;  /* 0x0000001b521b7221 */ /* 0x000fe20000010000 */
[C---:B------:R-:W-:Y:S01]  /*4020*/  FMUL.FTZ R26, R123.reuse, R28 ;  /* 0x0000001c7b1a7220 */ /* 0x040fe20000410000 */
[C---:B------:R-:W-:Y:S01]  /*4030*/  FFMA.FTZ R22, R106.reuse, R23, R25 ;  /* 0x000000176a167223 */ /* 0x040fe20000010019 */
[----:B------:R-:W-:Y:S01]  /*4040*/  FFMA.FTZ R20, R106, R21, -R20 ;  /* 0x000000156a147223 */ /* 0x000fe20000010814 */
[-C--:B------:R-:W-:Y:S01]  /*4050*/  FMUL.FTZ R23, R123, R27.reuse ;  /* 0x0000001b7b177220 */ /* 0x080fe20000410000 */
[C---:B------:R-:W-:Y:S01]  /*4060*/  FFMA.FTZ R26, R122.reuse, R27, -R26 ;  /* 0x0000001b7a1a7223 */ /* 0x040fe2000001081a */
[C---:B------:R-:W-:Y:S01]  /*4070*/  FMUL.FTZ R24, R121.reuse, R22 ;  /* 0x0000001679187220 */ /* 0x040fe20000410000 */
        /* <DEDUP_REMOVED lines=21> */
[----:B------:R-:W2:Y:S04]  /*41d0*/  SHFL.UP PT, R27, R22, 0x1, RZ ;  /* 0x04200000161b7989 */ /* 0x000ea800000e00ff */
[----:B------:R-:W3:Y:S04]  /*41e0*/  SHFL.UP PT, R21, R20, 0x1, RZ ;  /* 0x0420000014157989 */ /* 0x000ee800000e00ff */
[----:B------:R-:W4:Y:S01]  /*41f0*/  SHFL.UP PT, R25, R24, 0x1, RZ ;  /* 0x0420000018197989 */ /* 0x000f2200000e00ff */
[C---:B0-----:R-:W-:Y:S01]  /*4200*/  FMUL.FTZ R26, R24.reuse, R29 ;  /* 0x0000001d181a7220 */ /* 0x041fe20000410000 */
[----:B--2---:R-:W-:-:S03]  /*4210*/  FMUL.FTZ R31, R24, R27 ;  /* 0x0000001b181f7220 */ /* 0x004fc60000410000 */
[----:B------:R-:W-:Y:S01]  /*4220*/  FFMA.FTZ R27, R20, R27, -R26 ;  /* 0x0000001b141b7223 */ /* 0x000fe2000001081a */
[----:B---3--:R-:W-:Y:S01]  /*4230*/  FMUL.FTZ R28, R24, R21 ;  /* 0x00000015181c7220 */ /* 0x008fe20000410000 */
[----:B------:R-:W-:Y:S02]  /*4240*/  FFMA.FTZ R30, R20, R29, R31 ;  /* 0x0000001d141e7223 */ /* 0x000fe4000001001f */
[----:B------:R-:W-:Y:S01]  /*4250*/  @P0 FADD.FTZ R22, R22, R27 ;  /* 0x0000001b16160221 */ /* 0x000fe20000010000 */
[----:B------:R-:W-:Y:S01]  /*4260*/  MOV R27, R86 ;  /* 0x00000056001b7202 */ /* 0x000fe20000000f00 */
[-C--:B----4-:R-:W-:Y:S01]  /*4270*/  FMUL.FTZ R26, R24, R25.reuse ;  /* 0x00000019181a7220 */ /* 0x090fe20000410000 */
[C---:B------:R-:W-:Y:S01]  /*4280*/  FFMA.FTZ R25, R20.reuse, R25, R28 ;  /* 0x0000001914197223 */ /* 0x040fe2000001001c */
[----:B------:R-:W-:Y:S02]  /*4290*/  @P0 FADD.FTZ R23, R23, R30 ;  /* 0x0000001e17170221 */ /* 0x000fe40000010000 */
[----:B------:R-:W-:Y:S01]  /*42a0*/  @P0 FFMA.FTZ R20, R20, R21, -R26 ;  /* 0x0000001514140223 */ /* 0x000fe2000001081a */
[----:B------:R-:W0:Y:S01]  /*42b0*/  SHFL.UP PT, R30, R22, 0x2, RZ ;  /* 0x04400000161e7989 */ /* 0x000e2200000e00ff */
[----:B------:R-:W-:-:S02]  /*42c0*/  FSEL R21, R24, R25, !P0 ;  /* 0x0000001918157208 */ /* 0x000fc40004000000 */
[----:B------:R-:W-:Y:S01]  /*42d0*/  ISETP.GE.AND P0, PT, R119, 0x2, PT ;  /* 0x000000027700780c */ /* 0x000fe20003f06270 */
[----:B------:R-:W2:Y:S01]  /*42e0*/  SHFL.UP PT, R28, R20, 0x2, RZ ;  /* 0x04400000141c7989 */ /* 0x000ea200000e00ff */
[----:B------:R-:W-:Y:S02]  /*42f0*/  MOV R26, R85 ;  /* 0x00000055001a7202 */ /* 0x000fe40000000f00 */
[----:B------:R-:W-:Y:S01]  /*4300*/  MOV R24, R87 ;  /* 0x0000005700187202 */ /* 0x000fe20000000f00 */
[----:B------:R-:W3:Y:S01]  /*4310*/  SHFL.UP PT, R31, R23, 0x2, RZ ;  /* 0x04400000171f7989 */ /* 0x000ee200000e00ff */
[----:B------:R-:W-:-:S03]  /*4320*/  MOV R25, R90 ;  /* 0x0000005a00197202 */ /* 0x000fc60000000f00 */
[----:B------:R-:W4:Y:S04]  /*4330*/  SHFL.UP PT, R29, R21, 0x2, RZ ;  /* 0x04400000151d7989 */ /* 0x000f2800000e00ff */
[----:B------:R5:W5:Y:S04]  /*4340*/  LDG.E.64 R36, desc[UR14][R26.64] ;  /* 0x0000000e1a247981 */ /* 0x000b68000c1e1b00 */
[----:B------:R1:W5:Y:S01]  /*4350*/  LDG.E.64 R38, desc[UR14][R24.64] ;  /* 0x0000000e18267981 */ /* 0x000362000c1e1b00 */
[----:B------:R-:W-:Y:S01]  /*4360*/  ISETP.GE.AND P1, PT, R119, 0x8, PT ;  /* 0x000000087700780c */ /* 0x000fe20003f26270 */
[----:B------:R-:W1:Y:S01]  /*4370*/  S2UR UR7, SR_CgaCtaId ;  /* 0x00000000000779c3 */ /* 0x000e620000008800 */
[----:B------:R-:W-:Y:S01]  /*4380*/  UMOV UR8, 0x400 ;  /* 0x0000040000087882 */ /* 0x000fe20000000000 */
[----:B0-----:R-:W-:Y:S01]  /*4390*/  FMUL.FTZ R128, R21, R30 ;  /* 0x0000001e15807220 */ /* 0x001fe20000410000 */
[----:B------:R-:W-:Y:S01]  /*43a0*/  ISETP.NE.AND P2, PT, R119, RZ, PT ;  /* 0x000000ff7700720c */ /* 0x000fe20003f45270 */
[----:B------:R-:W-:Y:S01]  /*43b0*/  UIADD3 UR5, UR5, 0x1, URZ ;  /* 0x0000000105057890 */ /* 0x000fe2000fffe03f */
[----:B------:R-:W-:Y:S01]  /*43c0*/  ISETP.NE.AND P3, PT, R46, RZ, PT ;  /* 0x000000ff2e00720c */ /* 0x000fe20003f65270 */
[C---:B--2---:R-:W-:Y:S01]  /*43d0*/  FMUL.FTZ R40, R21.reuse, R28 ;  /* 0x0000001c15287220 */ /* 0x044fe20000410000 */
[-C--:B---3--:R-:W-:Y:S01]  /*43e0*/  FMUL.FTZ R41, R21, R31.reuse ;  /* 0x0000001f15297220 */ /* 0x088fe20000410000 */
[----:B------:R-:W-:-:S02]  /*43f0*/  FFMA.FTZ R128, R20, R31, R128 ;  /* 0x0000001f14807223 */ /* 0x000fc40000010080 */
[CC--:B----4-:R-:W-:Y:S01]  /*4400*/  FFMA.FTZ R40, R20.reuse, R29.reuse, R40 ;  /* 0x0000001d14287223 */ /* 0x0d0fe20000010028 */
[----:B------:R-:W-:Y:S01]  /*4410*/  FFMA.FTZ R41, R20, R30, -R41 ;  /* 0x0000001e14297223 */ /* 0x000fe20000010829 */
[----:B------:R-:W-:Y:S01]  /*4420*/  FMUL.FTZ R29, R21, R29 ;  /* 0x0000001d151d7220 */ /* 0x000fe20000410000 */
[----:B------:R-:W-:Y:S02]  /*4430*/  @P0 FADD.FTZ R23, R23, R128 ;  /* 0x0000008017170221 */ /* 0x000fe40000010000 */
[----:B------:R-:W-:Y:S01]  /*4440*/  @P0 FADD.FTZ R22, R22, R41 ;  /* 0x0000002916160221 */ /* 0x000fe20000010000 */
[----:B------:R-:W-:Y:S01]  /*4450*/  @P0 FFMA.FTZ R20, R20, R28, -R29 ;  /* 0x0000001c14140223 */ /* 0x000fe2000001081d */
[----:B------:R-:W-:Y:S01]  /*4460*/  FSEL R40, R21, R40, !P0 ;  /* 0x0000002815287208 */ /* 0x000fe20004000000 */
[----:B------:R-:W0:Y:S01]  /*4470*/  SHFL.UP PT, R29, R23, 0x4, RZ ;  /* 0x04800000171d7989 */ /* 0x000e2200000e00ff */
[----:B------:R-:W-:Y:S01]  /*4480*/  ISETP.GE.AND P0, PT, R119, 0x4, PT ;  /* 0x000000047700780c */ /* 0x000fe20003f06270 */
[----:B-1----:R-:W-:-:S02]  /*4490*/  ULEA UR8, UR7, UR8, 0x18 ;  /* 0x0000000807087291 */ /* 0x002fc4000f8ec03f */
[----:B-----5:R-:W1:Y:S04]  /*44a0*/  SHFL.UP PT, R27, R22, 0x4, RZ ;  /* 0x04800000161b7989 */ /* 0x020e6800000e00ff */
[----:B------:R-:W2:Y:S04]  /*44b0*/  SHFL.UP PT, R21, R20, 0x4, RZ ;  /* 0x0480000014157989 */ /* 0x000ea800000e00ff */
[----:B------:R-:W3:Y:S01]  /*44c0*/  SHFL.UP PT, R25, R40, 0x4, RZ ;  /* 0x0480000028197989 */ /* 0x000ee200000e00ff */
[C---:B0-----:R-:W-:Y:S01]  /*44d0*/  FMUL.FTZ R28, R40.reuse, R29 ;  /* 0x0000001d281c7220 */ /* 0x041fe20000410000 */
[----:B-1----:R-:W-:-:S03]  /*44e0*/  FMUL.FTZ R31, R40, R27 ;  /* 0x0000001b281f7220 */ /* 0x002fc60000410000 */
[----:B------:R-:W-:Y:S01]  /*44f0*/  FFMA.FTZ R27, R20, R27, -R28 ;  /* 0x0000001b141b7223 */ /* 0x000fe2000001081c */
[----:B--2---:R-:W-:Y:S01]  /*4500*/  FMUL.FTZ R26, R40, R21 ;  /* 0x00000015281a7220 */ /* 0x004fe20000410000 */
[----:B------:R-:W-:Y:S02]  /*4510*/  FFMA.FTZ R30, R20, R29, R31 ;  /* 0x0000001d141e7223 */ /* 0x000fe4000001001f */
[----:B------:R-:W-:Y:S01]  /*4520*/  @P0 FADD.FTZ R22, R22, R27 ;  /* 0x0000001b16160221 */ /* 0x000fe20000010000 */
[-C--:B---3--:R-:W-:Y:S01]  /*4530*/  FMUL.FTZ R24, R40, R25.reuse ;  /* 0x0000001928187220 */ /* 0x088fe20000410000 */
[C---:B------:R-:W-:Y:S01]  /*4540*/  FFMA.FTZ R25, R20.reuse, R25, R26 ;  /* 0x0000001914197223 */ /* 0x040fe2000001001a */
[----:B------:R-:W-:Y:S02]  /*4550*/  @P0 FADD.FTZ R23, R23, R30 ;  /* 0x0000001e17170221 */ /* 0x000fe40000010000 */
[----:B------:R-:W0:Y:S01]  /*4560*/  SHFL.UP PT, R26, R22, 0x8, RZ ;  /* 0x05000000161a7989 */ /* 0x000e2200000e00ff */
[----:B------:R-:W-:Y:S01]  /*4570*/  @P0 FFMA.FTZ R20, R20, R21, -R24 ;  /* 0x0000001514140223 */ /* 0x000fe20000010818 */
[----:B------:R-:W-:-:S02]  /*4580*/  FSEL R25, R40, R25, !P0 ;  /* 0x0000001928197208 */ /* 0x000fc40004000000 */
[----:B------:R-:W1:Y:S01]  /*4590*/  SHFL.UP PT, R27, R23, 0x8, RZ ;  /* 0x05000000171b7989 */ /* 0x000e6200000e00ff */
[----:B------:R-:W-:-:S03]  /*45a0*/  ISETP.NE.AND P0, PT, R120, RZ, PT ;  /* 0x000000ff7800720c */ /* 0x000fc60003f05270 */
[----:B------:R-:W2:Y:S01]  /*45b0*/  SHFL.UP PT, R21, R20, 0x8, RZ ;  /* 0x0500000014157989 */ /* 0x000ea200000e00ff */
[----:B------:R-:W-:-:S03]  /*45c0*/  ISETP.EQ.OR P0, PT, RZ, UR4, P0 ;  /* 0x00000004ff007c0c */ /* 0x000fc60008702670 */
[----:B------:R-:W3:Y:S01]  /*45d0*/  SHFL.UP PT, R24, R25, 0x8, RZ ;  /* 0x0500000019187989 */ /* 0x000ee200000e00ff */
[C---:B0-----:R-:W-:Y:S01]  /*45e0*/  FMUL.FTZ R28, R25.reuse, R26 ;  /* 0x0000001a191c7220 */ /* 0x041fe20000410000 */
[----:B-1----:R-:W-:-:S03]  /*45f0*/  FMUL.FTZ R31, R25, R27 ;  /* 0x0000001b191f7220 */ /* 0x002fc60000410000 */
[C---:B------:R-:W-:Y:S01]  /*4600*/  FFMA.FTZ R28, R20.reuse, R27, R28 ;  /* 0x0000001b141c7223 */ /* 0x040fe2000001001c */
[-C--:B--2---:R-:W-:Y:S01]  /*4610*/  FMUL.FTZ R29, R25, R21.reuse ;  /* 0x00000015191d7220 */ /* 0x084fe20000410000 */
[C---:B------:R-:W-:Y:S02]  /*4620*/  FFMA.FTZ R31, R20.reuse, R26, -R31 ;  /* 0x0000001a141f7223 */ /* 0x040fe4000001081f */
[----:B------:R-:W-:Y:S01]  /*4630*/  @P1 FADD.FTZ R23, R23, R28 ;  /* 0x0000001c17171221 */ /* 0x000fe20000010000 */
[----:B------:R-:W-:Y:S01]  /*4640*/  MOV R28, 0x3f800000 ;  /* 0x3f800000001c7802 */ /* 0x000fe20000000f00 */
[-C--:B---3--:R-:W-:Y:S01]  /*4650*/  FFMA.FTZ R30, R20, R24.reuse, R29 ;  /* 0x00000018141e7223 */ /* 0x088fe2000001001d */
[C---:B------:R-:W-:Y:S01]  /*4660*/  FMUL.FTZ R24, R25.reuse, R24 ;  /* 0x0000001819187220 */ /* 0x040fe20000410000 */
[----:B------:R-:W-:Y:S01]  /*4670*/  @P1 FADD.FTZ R22, R22, R31 ;  /* 0x0000001f16161221 */ /* 0x000fe20000010000 */
[----:B------:R-:W0:Y:S01]  /*4680*/  SHFL.UP PT, R41, R23, 0x10, RZ ;  /* 0x0600000017297989 */ /* 0x000e2200000e00ff */
[----:B------:R-:W-:Y:S01]  /*4690*/  HFMA2.MMA R29, -RZ, RZ, 0, 0 ;  /* 0x00000000ff1d7435 */ /* 0x000fe200000001ff */
[----:B------:R-:W-:Y:S01]  /*46a0*/  @P1 FFMA.FTZ R20, R20, R21, -R24 ;  /* 0x0000001514141223 */ /* 0x000fe20000010818 */
[----:B------:R-:W-:Y:S01]  /*46b0*/  FSEL R26, R25, R30, !P1 ;  /* 0x0000001e191a7208 */ /* 0x000fe20004800000 */
[----:B------:R-:W1:Y:S01]  /*46c0*/  SHFL.UP PT, R27, R22, 0x10, RZ ;  /* 0x06000000161b7989 */ /* 0x000e6200000e00ff */
[----:B------:R-:W-:-:S02]  /*46d0*/  CS2R R30, SRZ ;  /* 0x00000000001e7805 */ /* 0x000fc4000001ff00 */
[C---:B------:R-:W-:Y:S01]  /*46e0*/  ISETP.NE.AND P1, PT, R119.reuse, 0x1f, PT ;  /* 0x0000001f7700780c */ /* 0x040fe20003f25270 */
[----:B------:R-:W2:Y:S04]  /*46f0*/  SHFL.UP PT, R21, R20, 0x10, RZ ;  /* 0x0600000014157989 */ /* 0x000ea800000e00ff */
[----:B------:R-:W3:Y:S04]  /*4700*/  SHFL.UP PT, R25, R26, 0x10, RZ ;  /* 0x060000001a197989 */ /* 0x000ee800000e00ff */
[----:B------:R-:W-:Y:S01]  /*4710*/  @!P0 LDS.128 R28, [UR6+0x890] ;  /* 0x00089006ff1c8984 */ /* 0x000fe20008000c00 */
[----:B------:R-:W-:Y:S01]  /*4720*/  ISETP.GE.AND P0, PT, R119, 0x10, PT ;  /* 0x000000107700780c */ /* 0x000fe20003f06270 */
[C---:B0-----:R-:W-:Y:S01]  /*4730*/  FMUL.FTZ R127, R26.reuse, R41 ;  /* 0x000000291a7f7220 */ /* 0x041fe20000410000 */
[----:B-1----:R-:W-:-:S03]  /*4740*/  FMUL.FTZ R40, R26, R27 ;  /* 0x0000001b1a287220 */ /* 0x002fc60000410000 */
[----:B------:R-:W-:Y:S01]  /*4750*/  FFMA.FTZ R127, R20, R27, -R127 ;  /* 0x0000001b147f7223 */ /* 0x000fe2000001087f */
[----:B--2---:R-:W-:Y:S01]  /*4760*/  FMUL.FTZ R24, R26, R21 ;  /* 0x000000151a187220 */ /* 0x004fe20000410000 */
[----:B------:R-:W-:-:S06]  /*4770*/  FFMA.FTZ R40, R20, R41, R40 ;  /* 0x0000002914287223 */ /* 0x000fcc0000010028 */
[----:B------:R-:W-:Y:S01]  /*4780*/  @P0 FADD.FTZ R22, R22, R127 ;  /* 0x0000007f16160221 */ /* 0x000fe20000010000 */
[-C--:B---3--:R-:W-:Y:S01]  /*4790*/  FFMA.FTZ R27, R20, R25.reuse, R24 ;  /* 0x00000019141b7223 */ /* 0x088fe20000010018 */
[----:B------:R-:W-:Y:S01]  /*47a0*/  FMUL.FTZ R25, R26, R25 ;  /* 0x000000191a197220 */ /* 0x000fe20000410000 */
[----:B------:R-:W-:Y:S02]  /*47b0*/  @P0 FADD.FTZ R23, R23, R40 ;  /* 0x0000002817170221 */ /* 0x000fe40000010000 */
[----:B------:R-:W0:Y:S01]  /*47c0*/  SHFL.UP PT, R130, R22, 0x1, RZ ;  /* 0x0420000016827989 */ /* 0x000e2200000e00ff */
[----:B------:R-:W-:Y:S01]  /*47d0*/  @P0 FFMA.FTZ R20, R20, R21, -R25 ;  /* 0x0000001514140223 */ /* 0x000fe20000010819 */
[----:B------:R-:W-:Y:S02]  /*47e0*/  FSEL R21, R26, R27, !P0 ;  /* 0x0000001b1a157208 */ /* 0x000fe40004000000 */
[----:B------:R-:W1:Y:S01]  /*47f0*/  SHFL.UP PT, R128, R23, 0x1, RZ ;  /* 0x0420000017807989 */ /* 0x000e6200000e00ff */
[----:B------:R-:W-:-:S03]  /*4800*/  ISETP.NE.AND P0, PT, R46, RZ, PT ;  /* 0x000000ff2e00720c */ /* 0x000fc60003f05270 */
[----:B------:R-:W-:Y:S01]  /*4810*/  @!P1 STS.128 [UR8+0x850], R20 ;  /* 0x00085014ff009988 */ /* 0x000fe20008000c08 */
[----:B------:R-:W-:Y:S01]  /*4820*/  BAR.SYNC.DEFER_BLOCKING 0x0 ;  /* 0x0000000000007b1d */ /* 0x000fe20000010000 */
[----:B------:R-:W-:-:S04]  /*4830*/  LEA R85, P1, R2, R85, 0x3 ;  /* 0x0000005502557211 */ /* 0x000fc800078218ff */
[----:B------:R-:W-:Y:S01]  /*4840*/  IADD3.X R86, R86, R3, RZ, P1, !PT ;  /* 0x0000000356567210 */ /* 0x000fe20000ffe4ff */
[----:B------:R-:W2:Y:S04]  /*4850*/  SHFL.UP PT, R127, R21, 0x1, RZ ;  /* 0x04200000157f7989 */ /* 0x000ea800000e00ff */
[----:B------:R-:W3:Y:S01]  /*4860*/  SHFL.UP PT, R129, R20, 0x1, RZ ;  /* 0x0420000014817989 */ /* 0x000ee200000e00ff */
[----:B0-----:R-:W-:Y:S02]  /*4870*/  @!P2 MOV R130, R30 ;  /* 0x0000001e0082a202 */ /* 0x001fe40000000f00 */
[----:B-1----:R-:W-:Y:S01]  /*4880*/  @!P2 MOV R128, R31 ;  /* 0x0000001f0080a202 */ /* 0x002fe20000000f00 */
[----:B------:R-:W-:Y:S04]  /*4890*/  @!P2 STS.128 [UR8+0x870], R28 ;  /* 0x0008701cff00a988 */ /* 0x000fe80008000c08 */
[----:B------:R-:W-:Y:S01]  /*48a0*/  LDS.128 R24, [UR8+0x850] ;  /* 0x00085008ff187984 */ /* 0x000fe20008000c00 */
[----:B------:R-:W-:Y:S01]  /*48b0*/  BAR.SYNC.DEFER_BLOCKING 0x0 ;  /* 0x0000000000007b1d */ /* 0x000fe20000010000 */
[----:B--2---:R-:W-:-:S02]  /*48c0*/  @!P2 MOV R127, R29 ;  /* 0x0000001d007fa202 */ /* 0x004fc40000000f00 */
[----:B---3--:R-:W-:Y:S02]  /*48d0*/  @!P2 MOV R129, R28 ;  /* 0x0000001c0081a202 */ /* 0x008fe40000000f00 */
[----:B------:R-:W-:-:S04]  /*48e0*/  LEA R87, P2, R32, R87, 0x3 ;  /* 0x0000005720577211 */ /* 0x000fc800078418ff */
[----:B------:R-:W-:Y:S01]  /*48f0*/  IADD3.X R90, R90, R33, RZ, P2, !PT ;  /* 0x000000215a5a7210 */ /* 0x000fe200017fe4ff */
[----:B------:R-:W0:Y:S02]  /*4900*/  @P3 LDS.64 R40, [UR8+0x878] ;  /* 0x00087808ff283984 */ /* 0x000e240008000a00 */
[-C--:B0-----:R-:W-:Y:S01]  /*4910*/  @P3 FMUL.FTZ R132, R40, R127.reuse ;  /* 0x0000007f28843220 */ /* 0x081fe20000410000 */
[----:B------:R-:W-:-:S03]  /*4920*/  @P3 FMUL.FTZ R127, R41, R127 ;  /* 0x0000007f297f3220 */ /* 0x000fc60000410000 */
[-C--:B------:R-:W-:Y:S01]  /*4930*/  @P3 FFMA.FTZ R41, R41, R129.reuse, R132 ;  /* 0x0000008129293223 */ /* 0x080fe20000010084 */
[----:B------:R-:W-:-:S03]  /*4940*/  @P3 FFMA.FTZ R127, R40, R129, -R127 ;  /* 0x00000081287f3223 */ /* 0x000fc6000001087f */
[----:B------:R-:W-:Y:S01]  /*4950*/  @P3 FADD.FTZ R128, R128, R41 ;  /* 0x0000002980803221 */ /* 0x000fe20000010000 */
[----:B------:R-:W-:Y:S01]  /*4960*/  @P3 FADD.FTZ R130, R130, R127 ;  /* 0x0000007f82823221 */ /* 0x000fe20000010000 */
[----:B------:R-:W-:Y:S02]  /*4970*/  LEA R84, P3, R34, R84, 0x3 ;  /* 0x0000005422547211 */ /* 0x000fe400078618ff */
[C---:B------:R-:W-:Y:S01]  /*4980*/  FMUL.FTZ R20, R111.reuse, R128 ;  /* 0x000000806f147220 */ /* 0x040fe20000410000 */
[----:B------:R-:W-:Y:S01]  /*4990*/  FMUL.FTZ R111, R111, R130 ;  /* 0x000000826f6f7220 */ /* 0x000fe20000410000 */
[----:B------:R-:W-:Y:S02]  /*49a0*/  IADD3.X R93, R93, R92, RZ, P3, !PT ;  /* 0x0000005c5d5d7210 */ /* 0x000fe40001ffe4ff */
        /* <DEDUP_REMOVED lines=51> */
[----:B------:R-:W-:Y:S01]  /*4ce0*/  FADD.FTZ R112, RZ, R21 ;  /* 0x00000015ff707221 */ /* 0x000fe20000010000 */
[-C--:B------:R-:W-:Y:S01]  /*4cf0*/  FMUL.FTZ R21, R37, R39.reuse ;  /* 0x0000002725157220 */ /* 0x080fe20000410000 */
[C---:B------:R-:W-:Y:S01]  /*4d00*/  FMUL.FTZ R20, R36.reuse, R39 ;  /* 0x0000002724147220 */ /* 0x040fe20000410000 */
[C---:B------:R-:W-:Y:S01]  /*4d10*/  FMUL.FTZ R116, R117.reuse, R110 ;  /* 0x0000006e75747220 */ /* 0x040fe20000410000 */
[----:B------:R-:W-:Y:S01]  /*4d20*/  FMUL.FTZ R117, R117, R112 ;  /* 0x0000007075757220 */ /* 0x000fe20000410000 */
[----:B------:R-:W-:Y:S01]  /*4d30*/  FFMA.FTZ R39, R36, R38, -R21 ;  /* 0x0000002624277223 */ /* 0x000fe20000010815 */
[----:B------:R-:W-:Y:S01]  /*4d40*/  FMUL.FTZ R21, R25, R31 ;  /* 0x0000001f19157220 */ /* 0x000fe20000410000 */
[C---:B------:R-:W-:Y:S01]  /*4d50*/  FFMA.FTZ R116, R107.reuse, R112, R116 ;  /* 0x000000706b747223 */ /* 0x040fe20000010074 */
[----:B------:R-:W-:Y:S01]  /*4d60*/  FFMA.FTZ R111, R107, R110, -R117 ;  /* 0x0000006e6b6f7223 */ /* 0x000fe20000010875 */
[CC--:B------:R-:W-:Y:S01]  /*4d70*/  FMUL.FTZ R36, R25.reuse, R30.reuse ;  /* 0x0000001e19247220 */ /* 0x0c0fe20000410000 */
[----:B------:R-:W-:Y:S01]  /*4d80*/  FFMA.FTZ R113, R24, R30, -R21 ;  /* 0x0000001e18717223 */ /* 0x000fe20000010815 */
[----:B------:R-:W-:Y:S01]  /*4d90*/  FADD.FTZ R107, RZ, R116 ;  /* 0x00000074ff6b7221 */ /* 0x000fe20000010000 */
[----:B------:R-:W-:Y:S01]  /*4da0*/  FADD.FTZ R111, R74, R111 ;  /* 0x0000006f4a6f7221 */ /* 0x000fe20000010000 */
[C---:B------:R-:W-:Y:S01]  /*4db0*/  FMUL.FTZ R21, R25.reuse, R29 ;  /* 0x0000001d19157220 */ /* 0x040fe20000410000 */
[-C--:B------:R-:W-:Y:S01]  /*4dc0*/  FMUL.FTZ R30, R25, R28.reuse ;  /* 0x0000001c191e7220 */ /* 0x080fe20000410000 */
[C---:B------:R-:W-:Y:S01]  /*4dd0*/  FMUL.FTZ R117, R114.reuse, R107 ;  /* 0x0000006b72757220 */ /* 0x040fe20000410000 */
[----:B------:R-:W-:Y:S01]  /*4de0*/  FMUL.FTZ R116, R114, R111 ;  /* 0x0000006f72747220 */ /* 0x000fe20000410000 */
[C---:B------:R-:W-:Y:S01]  /*4df0*/  FFMA.FTZ R28, R24.reuse, R28, -R21 ;  /* 0x0000001c181c7223 */ /* 0x040fe20000010815 */
[----:B------:R-:W-:Y:S01]  /*4e00*/  FFMA.FTZ R29, R24, R29, R30 ;  /* 0x0000001d181d7223 */ /* 0x000fe2000001001e */
[----:B------:R-:W-:Y:S01]  /*4e10*/  FFMA.FTZ R114, R96, R111, -R117 ;  /* 0x0000006f60727223 */ /* 0x000fe20000010875 */
[----:B------:R-:W-:Y:S01]  /*4e20*/  FFMA.FTZ R36, R24, R31, R36 ;  /* 0x0000001f18247223 */ /* 0x000fe20000010024 */
[----:B------:R-:W-:Y:S01]  /*4e30*/  FFMA.FTZ R116, R96, R107, R116 ;  /* 0x0000006b60747223 */ /* 0x000fe20000010074 */
[----:B------:R-:W-:Y:S01]  /*4e40*/  FADD.FTZ R30, R26, R113 ;  /* 0x000000711a1e7221 */ /* 0x000fe20000010000 */
[----:B------:R-:W-:Y:S01]  /*4e50*/  FADD.FTZ R24, R75, R114 ;  /* 0x000000724b187221 */ /* 0x000fe20000010000 */
[----:B------:R-:W-:Y:S01]  /*4e60*/  FADD.FTZ R31, R27, R36 ;  /* 0x000000241b1f7221 */ /* 0x000fe20000010000 */
[----:B------:R-:W-:Y:S01]  /*4e70*/  FADD.FTZ R116, RZ, R116 ;  /* 0x00000074ff747221 */ /* 0x000fe20000010000 */
[----:B------:R-:W-:Y:S01]  /*4e80*/  FFMA.FTZ R37, R37, R38, R20 ;  /* 0x0000002625257223 */ /* 0x000fe20000010014 */
[C---:B------:R-:W-:Y:S01]  /*4e90*/  FMUL.FTZ R26, R105.reuse, R24 ;  /* 0x00000018691a7220 */ /* 0x040fe20000410000 */
[----:B------:R-:W-:Y:S01]  /*4ea0*/  @!P0 MOV R20, R88 ;  /* 0x0000005800148202 */ /* 0x000fe20000000f00 */
[-C--:B------:R-:W-:Y:S01]  /*4eb0*/  FMUL.FTZ R105, R105, R116.reuse ;  /* 0x0000007469697220 */ /* 0x080fe20000410000 */
[----:B------:R-:W-:Y:S01]  /*4ec0*/  @!P0 MOV R21, R91 ;  /* 0x0000005b00158202 */ /* 0x000fe20000000f00 */
[C---:B------:R-:W-:Y:S01]  /*4ed0*/  FFMA.FTZ R26, R95.reuse, R116, R26 ;  /* 0x000000745f1a7223 */ /* 0x040fe2000001001a */
[----:B------:R-:W-:Y:S01]  /*4ee0*/  @!P0 STS.128 [UR6+0x890], R28 ;  /* 0x0008901cff008988 */ /* 0x000fe20008000c06 */
[----:B------:R-:W-:Y:S01]  /*4ef0*/  FFMA.FTZ R105, R95, R24, -R105 ;  /* 0x000000185f697223 */ /* 0x000fe20000010869 */
[C---:B------:R-:W-:Y:S01]  /*4f00*/  FMUL.FTZ R104, R37.reuse, R104 ;  /* 0x0000006825687220 */ /* 0x040fe20000410000 */
[----:B------:R-:W-:Y:S01]  /*4f10*/  FADD.FTZ R36, RZ, R26 ;  /* 0x0000001aff247221 */ /* 0x000fe20000010000 */
[----:B------:R-:W-:Y:S01]  /*4f20*/  FMUL.FTZ R26, R37, R41 ;  /* 0x00000029251a7220 */ /* 0x000fe20000410000 */
[----:B------:R-:W-:Y:S01]  /*4f30*/  FADD.FTZ R105, R76, R105 ;  /* 0x000000694c697221 */ /* 0x000fe20000010000 */
[----:B------:R0:W-:Y:S01]  /*4f40*/  @!P0 STG.E.128 desc[UR14][R20.64], R28 ;  /* 0x0000001c14008986 */ /* 0x0001e2000c101d0e */
[C---:B------:R-:W-:Y:S01]  /*4f50*/  FMUL.FTZ R25, R108.reuse, R36 ;  /* 0x000000246c197220 */ /* 0x040fe20000410000 */
[----:B------:R-:W-:Y:S01]  /*4f60*/  FFMA.FTZ R27, R39, R23, -R26 ;  /* 0x00000017271b7223 */ /* 0x000fe2000001081a */
[----:B------:R-:W-:Y:S01]  /*4f70*/  FMUL.FTZ R23, R108, R105 ;  /* 0x000000696c177220 */ /* 0x000fe20000410000 */
[C---:B------:R-:W-:Y:S01]  /*4f80*/  FMUL.FTZ R41, R37.reuse, R22 ;  /* 0x0000001625297220 */ /* 0x040fe20000410000 */
[----:B------:R-:W-:Y:S01]  /*4f90*/  ISETP.LE.AND P0, PT, R126, UR5, PT ;  /* 0x000000057e007c0c */ /* 0x000fe2000bf03270 */
[C---:B------:R-:W-:Y:S01]  /*4fa0*/  FMUL.FTZ R101, R37.reuse, R101 ;  /* 0x0000006525657220 */ /* 0x040fe20000410000 */
[C---:B------:R-:W-:Y:S01]  /*4fb0*/  FFMA.FTZ R23, R106.reuse, R36, R23 ;  /* 0x000000246a177223 */ /* 0x040fe20000010017 */
[C---:B------:R-:W-:Y:S01]  /*4fc0*/  FMUL.FTZ R98, R37.reuse, R98 ;  /* 0x0000006225627220 */ /* 0x040fe20000410000 */
[C---:B------:R-:W-:Y:S01]  /*4fd0*/  FMUL.FTZ R99, R37.reuse, R99 ;  /* 0x0000006325637220 */ /* 0x040fe20000410000 */
[C---:B------:R-:W-:Y:S01]  /*4fe0*/  FMUL.FTZ R112, R37.reuse, R112 ;  /* 0x0000007025707220 */ /* 0x040fe20000410000 */
[----:B------:R-:W-:Y:S01]  /*4ff0*/  FADD.FTZ R26, RZ, R23 ;  /* 0x00000017ff1a7221 */ /* 0x000fe20000010000 */
[----:B------:R-:W-:Y:S01]  /*5000*/  FMUL.FTZ R23, R37, R0 ;  /* 0x0000000025177220 */ /* 0x000fe20000410000 */
[C---:B------:R-:W-:Y:S01]  /*5010*/  FFMA.FTZ R40, R39.reuse, R40, -R41 ;  /* 0x0000002827287223 */ /* 0x040fe20000010829 */
[C---:B------:R-:W-:Y:S01]  /*5020*/  FFMA.FTZ R103, R39.reuse, R103, -R104 ;  /* 0x0000006727677223 */ /* 0x040fe20000010868 */
[C---:B------:R-:W-:Y:S01]  /*5030*/  FFMA.FTZ R102, R39.reuse, R102, -R101 ;  /* 0x0000006627667223 */ /* 0x040fe20000010865 */
[C---:B------:R-:W-:Y:S01]  /*5040*/  FFMA.FTZ R94, R39.reuse, R94, -R23 ;  /* 0x0000005e275e7223 */ /* 0x040fe20000010817 */
[C---:B------:R-:W-:Y:S01]  /*5050*/  FFMA.FTZ R97, R39.reuse, R97, -R98 ;  /* 0x0000006127617223 */ /* 0x040fe20000010862 */
[----:B0-----:R-:W-:Y:S01]  /*5060*/  FFMA.FTZ R20, R106, R105, -R25 ;  /* 0x000000696a147223 */ /* 0x001fe20000010819 */
[C---:B------:R-:W-:Y:S01]  /*5070*/  FFMA.FTZ R100, R39.reuse, R100, -R99 ;  /* 0x0000006427647223 */ /* 0x040fe20000010863 */
[----:B------:R-:W-:Y:S01]  /*5080*/  FFMA.FTZ R23, R39, R110, -R112 ;  /* 0x0000006e27177223 */ /* 0x000fe20000010870 */
[----:B------:R-:W-:Y:S01]  /*5090*/  IADD3 R88, P4, R88, 0x10, RZ ;  /* 0x0000001058587810 */ /* 0x000fe20007f9e0ff */
[----:B------:R-:W-:Y:S01]  /*50a0*/  FADD.FTZ R25, R81, R20 ;  /* 0x0000001451197221 */ /* 0x000fe20000010000 */
[-C--:B------:R-:W-:Y:S01]  /*50b0*/  FMUL.FTZ R20, R121, R26.reuse ;  /* 0x0000001a79147220 */ /* 0x080fe20000410000 */
[----:B------:R-:W-:Y:S01]  /*50c0*/  UIADD3 UR6, UR6, 0x10, URZ ;  /* 0x0000001006067890 */ /* 0x000fe2000fffe03f */
[----:B------:R-:W-:Y:S01]  /*50d0*/  FFMA.FTZ R12, R27, 2, R12 ;  /* 0x400000001b0c7823 */ /* 0x000fe2000001000c */
[-C--:B------:R-:W-:Y:S01]  /*50e0*/  FMUL.FTZ R22, R121, R25.reuse ;  /* 0x0000001979167220 */ /* 0x080fe20000410000 */
[----:B------:R-:W-:Y:S01]  /*50f0*/  FFMA.FTZ R13, R40, 2, R13 ;  /* 0x40000000280d7823 */ /* 0x000fe2000001000d */
[----:B------:R-:W-:Y:S01]  /*5100*/  FFMA.FTZ R14, R103, 2, R14 ;  /* 0x40000000670e7823 */ /* 0x000fe2000001000e */
[----:B------:R-:W-:Y:S01]  /*5110*/  FFMA.FTZ R15, R102, 2, R15 ;  /* 0x40000000660f7823 */ /* 0x000fe2000001000f */
[C---:B------:R-:W-:Y:S01]  /*5120*/  FFMA.FTZ R22, R115.reuse, R26, R22 ;  /* 0x0000001a73167223 */ /* 0x040fe20000010016 */
[----:B------:R-:W-:Y:S01]  /*5130*/  FFMA.FTZ R115, R115, R25, -R20 ;  /* 0x0000001973737223 */ /* 0x000fe20000010814 */
[----:B------:R-:W-:Y:S01]  /*5140*/  FMUL.FTZ R20, R37, R109 ;  /* 0x0000006d25147220 */ /* 0x000fe20000410000 */
[----:B------:R-:W-:Y:S01]  /*5150*/  FFMA.FTZ R4, R97, 2, R4 ;  /* 0x4000000061047823 */ /* 0x000fe20000010004 */
[----:B------:R-:W-:Y:S01]  /*5160*/  FADD.FTZ R30, RZ, R22 ;  /* 0x00000016ff1e7221 */ /* 0x000fe20000010000 */
[----:B------:R-:W-:Y:S01]  /*5170*/  FADD.FTZ R115, R82, R115 ;  /* 0x0000007352737221 */ /* 0x000fe20000010000 */
[----:B------:R-:W-:Y:S01]  /*5180*/  FFMA.FTZ R35, R39, R35, -R20 ;  /* 0x0000002327237223 */ /* 0x000fe20000010814 */
[----:B------:R-:W-:Y:S01]  /*5190*/  FMUL.FTZ R20, R37, R107 ;  /* 0x0000006b25147220 */ /* 0x000fe20000410000 */
[C---:B------:R-:W-:Y:S01]  /*51a0*/  FMUL.FTZ R21, R123.reuse, R30 ;  /* 0x0000001e7b157220 */ /* 0x040fe20000410000 */
[----:B------:R-:W-:Y:S01]  /*51b0*/  FMUL.FTZ R123, R123, R115 ;  /* 0x000000737b7b7220 */ /* 0x000fe20000410000 */
[----:B------:R-:W-:Y:S01]  /*51c0*/  FMUL.FTZ R22, R37, R36 ;  /* 0x0000002425167220 */ /* 0x000fe20000410000 */
[C---:B------:R-:W-:Y:S01]  /*51d0*/  FFMA.FTZ R20, R39.reuse, R111, -R20 ;  /* 0x0000006f27147223 */ /* 0x040fe20000010814 */
[C---:B------:R-:W-:Y:S01]  /*51e0*/  FFMA.FTZ R0, R122.reuse, R115, -R21 ;  /* 0x000000737a007223 */ /* 0x040fe20000010815 */
[----:B------:R-:W-:Y:S01]  /*51f0*/  FFMA.FTZ R123, R122, R30, R123 ;  /* 0x0000001e7a7b7223 */ /* 0x000fe2000001007b */
[----:B------:R-:W-:Y:S01]  /*5200*/  FFMA.FTZ R22, R39, R105, -R22 ;  /* 0x0000006927167223 */ /* 0x000fe20000010816 */
[----:B------:R-:W-:Y:S01]  /*5210*/  FFMA.FTZ R5, R100, 2, R5 ;  /* 0x4000000064057823 */ /* 0x000fe20000010005 */
[----:B------:R-:W-:Y:S01]  /*5220*/  FADD.FTZ R38, R83, R0 ;  /* 0x0000000053267221 */ /* 0x000fe20000010000 */
[----:B------:R-:W-:Y:S01]  /*5230*/  FADD.FTZ R96, RZ, R123 ;  /* 0x0000007bff607221 */ /* 0x000fe20000010000 */
[----:B------:R-:W-:Y:S01]  /*5240*/  FMUL.FTZ R0, R37, R116 ;  /* 0x0000007425007220 */ /* 0x000fe20000410000 */
[----:B------:R-:W-:Y:S01]  /*5250*/  FFMA.FTZ R6, R35, 2, R6 ;  /* 0x4000000023067823 */ /* 0x000fe20000010006 */
[C---:B------:R-:W-:Y:S01]  /*5260*/  FMUL.FTZ R21, R125.reuse, R38 ;  /* 0x000000267d157220 */ /* 0x040fe20000410000 */
[-C--:B------:R-:W-:Y:S01]  /*5270*/  FMUL.FTZ R125, R125, R96.reuse ;  /* 0x000000607d7d7220 */ /* 0x080fe20000410000 */
[----:B------:R-:W-:Y:S01]  /*5280*/  FFMA.FTZ R7, R94, 2, R7 ;  /* 0x400000005e077823 */ /* 0x000fe20000010007 */
[----:B------:R-:W-:Y:S01]  /*5290*/  FFMA.FTZ R8, R23, 2, R8 ;  /* 0x4000000017087823 */ /* 0x000fe20000010008 */
[C---:B------:R-:W-:Y:S01]  /*52a0*/  FFMA.FTZ R28, R124.reuse, R96, R21 ;  /* 0x000000607c1c7223 */ /* 0x040fe20000010015 */
[----:B------:R-:W-:Y:S01]  /*52b0*/  FFMA.FTZ R124, R124, R38, -R125 ;  /* 0x000000267c7c7223 */ /* 0x000fe2000001087d */
[----:B------:R-:W-:Y:S01]  /*52c0*/  FFMA.FTZ R21, R39, R24, -R0 ;  /* 0x0000001827157223 */ /* 0x000fe20000010800 */
[C---:B------:R-:W-:Y:S01]  /*52d0*/  FMUL.FTZ R0, R37.reuse, R26 ;  /* 0x0000001a25007220 */ /* 0x040fe20000410000 */
[----:B------:R-:W-:Y:S01]  /*52e0*/  FADD.FTZ R28, RZ, R28 ;  /* 0x0000001cff1c7221 */ /* 0x000fe20000010000 */
[C---:B------:R-:W-:Y:S01]  /*52f0*/  FMUL.FTZ R24, R37.reuse, R30 ;  /* 0x0000001e25187220 */ /* 0x040fe20000410000 */
[----:B------:R-:W-:Y:S01]  /*5300*/  FMUL.FTZ R26, R37, R96 ;  /* 0x00000060251a7220 */ /* 0x000fe20000410000 */
[----:B------:R-:W-:Y:S01]  /*5310*/  FADD.FTZ R31, R89, R124 ;  /* 0x0000007c591f7221 */ /* 0x000fe20000010000 */
        /* <DEDUP_REMOVED lines=12> */
[----:B------:R-:W-:Y:S01]  /*53e0*/  IADD3.X R91, RZ, R91, RZ, P4, !PT ;  /* 0x0000005bff5b7210 */ /* 0x000fe200027fe4ff */
[----:B------:R-:W-:Y:S06]  /*53f0*/  @!P0 BRA `(.L_x_1721) ;  /* 0xffffffdc00048947 */ /* 0x000fec000383ffff */
.L_x_1720:
[----:B------:R-:W-:Y:S01]  /*5400*/  BAR.SYNC.DEFER_BLOCKING 0x0 ;  /* 0x0000000000007b1d */ /* 0x000fe20000010000 */
[----:B------:R-:W-:Y:S01]  /*5410*/  LEA R0, R119, UR8, 0x6 ;  /* 0x0000000877007c11 */ /* 0x000fe2000f8e30ff */
[----:B------:R-:W-:Y:S01]  /*5420*/  USHF.L.U32 UR6, UR4, 0x9, URZ ;  /* 0x0000000904067899 */ /* 0x000fe2000800063f */
[----:B------:R-:W-:Y:S01]  /*5430*/  IADD3 R48, P1, R48, 0x800, RZ ;  /* 0x0000080030307810 */ /* 0x000fe20007f3e0ff */
[----:B------:R-:W-:Y:S01]  /*5440*/  UIADD3 UR4, UR4, 0x1, URZ ;  /* 0x0000000104047890 */ /* 0x000fe2000fffe03f */
[----:B------:R-:W-:-:S03]  /*5450*/  IADD3 R50, P2, R50, 0x800, RZ ;  /* 0x0000080032327810 */ /* 0x000fc60007f5e0ff */
[----:B------:R-:W0:Y:S01]  /*5460*/  LDC.64 R2, c[0x0][0x2b8] ;  /* 0x0000ae00ff027b82 */ /* 0x000e220000000a00 */
[----:B------:R-:W-:Y:S01]  /*5470*/  ULDC.64 UR10, c[0x0][0x2b0] ;  /* 0x0000ac00000a7ab9 */ /* 0x000fe20000000a00 */
[----:B------:R-:W-:Y:S01]  /*5480*/  USHF.R.S32.HI UR7, URZ, 0x1f, UR6 ;  /* 0x0000001f3f077899 */ /* 0x000fe20008011406 */
[----:B------:R-:W-:Y:S01]  /*5490*/  IADD3.X R51, RZ, R51, RZ, P1, !PT ;  /* 0x00000033ff337210 */ /* 0x000fe20000ffe4ff */
[----:B------:R-:W-:Y:S01]  /*54a0*/  UIMAD UR5, UR17, UR10, URZ ;  /* 0x0000000a110572a4 */ /* 0x000fe2000f8e023f */
[----:B------:R-:W-:Y:S01]  /*54b0*/  IADD3.X R53, RZ, R53, RZ, P2, !PT ;  /* 0x00000035ff357210 */ /* 0x000fe200017fe4ff */
[----:B------:R-:W-:Y:S02]  /*54c0*/  UIMAD.WIDE.U32 UR6, UR16, UR10, UR6 ;  /* 0x0000000a100672a5 */ /* 0x000fe4000f8e0006 */
[----:B------:R-:W1:Y:S01]  /*54d0*/  LDC.64 R28, c[0x0][0x308] ;  /* 0x0000c200ff1c7b82 */ /* 0x000e620000000a00 */
[----:B------:R-:W-:-:S04]  /*54e0*/  UIMAD UR5, UR16, UR11, UR5 ;  /* 0x0000000b100572a4 */ /* 0x000fc8000f8e0205 */
[----:B------:R-:W-:Y:S01]  /*54f0*/  UIADD3 UR7, UR7, UR5, URZ ;  /* 0x0000000507077290 */ /* 0x000fe2000fffe03f */
[----:B------:R-:W-:Y:S04]  /*5500*/  STS.128 [R0], R12 ;  /* 0x0000000c00007388 */ /* 0x000fe80000000c00 */
[----:B------:R2:W-:Y:S04]  /*5510*/  STS.128 [R0+0x10], R4 ;  /* 0x0000100400007388 */ /* 0x0005e80000000c00 */
[----:B------:R-:W-:Y:S04]  /*5520*/  STS.128 [R0+0x20], R8 ;  /* 0x0000200800007388 */ /* 0x000fe80000000c00 */
[----:B------:R0:W-:Y:S01]  /*5530*/  STS.128 [R0+0x30], R16 ;  /* 0x0000301000007388 */ /* 0x0001e20000000c00 */
[----:B------:R-:W-:-:S03]  /*5540*/  NOP ;  /* 0x0000000000007918 */ /* 0x000fc60000000000 */
[----:B------:R-:W3:Y:S01]  /*5550*/  LDS.128 R12, [R47] ;  /* 0x000000002f0c7984 */ /* 0x000ee20000000c00 */
[----:B--2---:R-:W2:Y:S03]  /*5560*/  LDC R6, c[0x0][0x224] ;  /* 0x00008900ff067b82 */ /* 0x004ea60000000800 */
[----:B------:R-:W4:Y:S04]  /*5570*/  LDS.128 R20, [R47+0x200] ;  /* 0x000200002f147984 */ /* 0x000f280000000c00 */
[----:B------:R-:W5:Y:S01]  /*5580*/  LDS.128 R8, [R47+0x400] ;  /* 0x000400002f087984 */ /* 0x000f620000000c00 */
[----:B0-----:R-:W-:-:S03]  /*5590*/  IMAD R0, R43, R2, RZ ;  /* 0x000000022b007224 */ /* 0x001fc600078e02ff */
[----:B------:R-:W0:Y:S01]  /*55a0*/  LDS.128 R24, [R47+0x600] ;  /* 0x000600002f187984 */ /* 0x000e220000000c00 */
[C---:B------:R-:W-:Y:S02]  /*55b0*/  IMAD R5, R42.reuse, R3, R0 ;  /* 0x000000032a057224 */ /* 0x040fe400078e0200 */
[----:B------:R-:W-:-:S05]  /*55c0*/  IMAD.WIDE.U32 R2, R42, R2, UR6 ;  /* 0x000000062a027e25 */ /* 0x000fca000f8e0002 */
[----:B------:R-:W-:Y:S02]  /*55d0*/  IADD3 R0, R3, R5, RZ ;  /* 0x0000000503007210 */ /* 0x000fe40007ffe0ff */
[----:B-1----:R-:W-:-:S04]  /*55e0*/  LEA R4, P0, R2, R28, 0x2 ;  /* 0x0000001c02047211 */ /* 0x002fc800078010ff */
[----:B------:R-:W-:Y:S02]  /*55f0*/  LEA.HI.X R5, R2, R29, R0, 0x2, P0 ;  /* 0x0000001d02057211 */ /* 0x000fe400000f1400 */
[----:B--2---:R-:W-:Y:S01]  /*5600*/  ISETP.LE.AND P0, PT, R6, UR4, PT ;  /* 0x0000000406007c0c */ /* 0x004fe2000bf03270 */
[----:B------:R-:W-:-:S05]  /*5610*/  IMAD.WIDE R2, R49, 0x10, R4 ;  /* 0x0000001031027825 */ /* 0x000fca00078e0204 */
[----:B---3--:R1:W-:Y:S04]  /*5620*/  STG.E.128 desc[UR14][R2.64], R12 ;  /* 0x0000000c02007986 */ /* 0x0083e8000c101d0e */
[----:B----4-:R1:W-:Y:S04]  /*5630*/  STG.E.128 desc[UR14][R2.64+0x200], R20 ;  /* 0x0002001402007986 */ /* 0x0103e8000c101d0e */
[----:B-----5:R1:W-:Y:S04]  /*5640*/  STG.E.128 desc[UR14][R2.64+0x400], R8 ;  /* 0x0004000802007986 */ /* 0x0203e8000c101d0e */
[----:B0-----:R1:W-:Y:S01]  /*5650*/  STG.E.128 desc[UR14][R2.64+0x600], R24 ;  /* 0x0006001802007986 */ /* 0x0013e2000c101d0e */
[----:B------:R-:W-:Y:S05]  /*5660*/  @!P0 BRA `(.L_x_1722) ;  /* 0xffffffac00548947 */ /* 0x000fea000383ffff */
[----:B------:R-:W-:Y:S05]  /*5670*/  EXIT ;  /* 0x000000000000794d */ /* 0x000fea0003800000 */
.L_x_1723:
        /* <DEDUP_REMOVED lines=16> */
.L_x_5200:


//--------------------- .text._Z25selective_scan_fwd_kernelI32Selective_Scan_fwd_kernel_traitsILi32ELi16ELi1ELb1ELb0ELb0ELb1EfN3c107complexIfEEEEv13SSMParamsBase --------------------------
	.section	.text._Z25selective_scan_fwd_kernelI32Selective_Scan_fwd_kernel_traitsILi32ELi16ELi1ELb1ELb0ELb0ELb1EfN3c107complexIfEEEEv13SSMParamsBase,"ax",@progbits
	.align	128
        .global         _Z25selective_scan_fwd_kernelI32Selective_Scan_fwd_kernel_traitsILi32ELi16ELi1ELb1ELb0ELb0ELb1EfN3c107complexIfEEEEv13SSMParamsBase
        .type           _Z25selective_scan_fwd_kernelI32Selective_Scan_fwd_kernel_traitsILi32ELi16ELi1ELb1ELb0ELb0ELb1EfN3c107complexIfEEEEv13SSMParamsBase,@function
        .size           _Z25selective_scan_fwd_kernelI32Selective_Scan_fwd_kernel_traitsILi32ELi16ELi1ELb1ELb0ELb0ELb1EfN3c107complexIfEEEEv13SSMParamsBase,(.L_x_5201 - _Z25selective_scan_fwd_kernelI32Selective_Scan_fwd_kernel_traitsILi32ELi16ELi1ELb1ELb0ELb0ELb1EfN3c107complexIfEEEEv13SSMParamsBase)
        .other          _Z25selective_scan_fwd_kernelI32Selective_Scan_fwd_kernel_traitsILi32ELi16ELi1ELb1ELb0ELb0ELb1EfN3c107complexIfEEEEv13SSMParamsBase,@"STO_CUDA_ENTRY STV_DEFAULT"
_Z25selective_scan_fwd_kernelI32Selective_Scan_fwd_kernel_traitsILi32ELi16ELi1ELb1ELb0ELb0ELb1EfN3c107complexIfEEEEv13SSMParamsBase:
.text._Z25selective_scan_fwd_kernelI32Selective_Scan_fwd_kernel_traitsILi32ELi16ELi1ELb1ELb0ELb0ELb1EfN3c107complexIfEEEEv13SSMParamsBase:
        /* <DEDUP_REMOVED lines=27> */
[----:B------:R-:W1:Y:S01]  /*01b0*/  LDC.64 R48, c[0x0][0x2f0] ;  /* 0x0000bc00ff307b82 */ /* 0x000e620000000a00 */
[----:B------:R-:W-:Y:S01]  /*01c0*/  USHF.R.S32.HI UR19, URZ, 0x1f, UR18 ;  /* 0x0000001f3f137899 */ /* 0x000fe20008011412 */
[C---:B--2---:R-:W-:Y:S01]  /*01d0*/  IMAD R2, R43.reuse, R52, RZ ;  /* 0x000000342b027224 */ /* 0x044fe200078e02ff */
[----:B------:R-:W2:Y:S01]  /*01e0*/  S2R R119, SR_LANEID ;  /* 0x0000000000777919 */ /* 0x000ea20000000000 */
[----:B------:R-:W-:Y:S01]  /*01f0*/  UIMAD.WIDE.U32 UR4, UR18, UR6, URZ ;  /* 0x00000006120472a5 */ /* 0x000fe2000f8e003f */
[----:B------:R-:W-:Y:S01]  /*0200*/  IMAD R0, R43, R50, RZ ;  /* 0x000000322b007224 */ /* 0x000fe200078e02ff */
[----:B------:R-:W-:Y:S01]  /*0210*/  UIMAD UR6, UR19, UR6, URZ ;  /* 0x00000006130672a4 */ /* 0x000fe2000f8e023f */
[C---:B------:R-:W-:Y:S01]  /*0220*/  IMAD R53, R42.reuse, R53, R2 ;  /* 0x000000352a357224 */ /* 0x040fe200078e0202 */
[----:B------:R-:W3:Y:S01]  /*0230*/  S2UR UR12, SR_CgaCtaId ;  /* 0x00000000000c79c3 */ /* 0x000ee20000008800 */
[----:B------:R-:W-:Y:S01]  /*0240*/  UIMAD UR9, UR19, UR10, URZ ;  /* 0x0000000a130972a4 */ /* 0x000fe2000f8e023f */
[----:B------:R-:W-:Y:S01]  /*0250*/  IMAD R51, R42, R51, R0 ;  /* 0x000000332a337224 */ /* 0x000fe200078e0200 */
[----:B------:R-:W-:-:S02]  /*0260*/  UIMAD UR8, UR18, UR7, UR6 ;  /* 0x00000007120872a4 */ /* 0x000fc4000f8e0206 */
[----:B------:R-:W-:Y:S02]  /*0270*/  UIMAD.WIDE.U32 UR6, UR18, UR10, URZ ;  /* 0x0000000a120672a5 */ /* 0x000fe4000f8e003f */
[----:B------:R-:W-:Y:S01]  /*0280*/  UIADD3 UR5, UR5, UR8, URZ ;  /* 0x0000000805057290 */ /* 0x000fe2000fffe03f */
[----:B------:R-:W4:Y:S01]  /*0290*/  LDC.64 R6, c[0x0][0x2f8] ;  /* 0x0000be00ff067b82 */ /* 0x000f220000000a00 */
[----:B------:R-:W-:-:S04]  /*02a0*/  UIMAD UR9, UR18, UR11, UR9 ;  /* 0x0000000b120972a4 */ /* 0x000fc8000f8e0209 */
[----:B------:R-:W-:Y:S01]  /*02b0*/  UIADD3 UR7, UR7, UR9, URZ ;  /* 0x0000000907077290 */ /* 0x000fe2000fffe03f */
[----:B------:R-:W-:Y:S01]  /*02c0*/  IMAD.WIDE.U32 R2, R42, R50, UR4 ;  /* 0x000000042a027e25 */ /* 0x000fe2000f8e0032 */
[----:B------:R-:W-:-:S04]  /*02d0*/  UMOV UR4, 0x400 ;  /* 0x0000040000047882 */ /* 0x000fc80000000000 */
[----:B------:R-:W-:Y:S01]  /*02e0*/  IMAD.WIDE.U32 R4, R42, R52, UR6 ;  /* 0x000000062a047e25 */ /* 0x000fe2000f8e0034 */
[----:B------:R-:W-:Y:S02]  /*02f0*/  IADD3 R51, R3, R51, RZ ;  /* 0x0000003303337210 */ /* 0x000fe40007ffe0ff */
[----:B-1----:R-:W-:Y:S02]  /*0300*/  LEA R48, P0, R2, R48, 0x2 ;  /* 0x0000003002307211 */ /* 0x002fe400078010ff */
[----:B0-----:R-:W-:Y:S01]  /*0310*/  SHF.L.U32 R0, R46, 0x2, RZ ;  /* 0x000000022e007819 */ /* 0x001fe200000006ff */
[----:B---3--:R-:W-:Y:S01]  /*0320*/  ULEA UR12, UR12, UR4, 0x18 ;  /* 0x000000040c0c7291 */ /* 0x008fe2000f8ec03f */
[----:B------:R-:W-:Y:S02]  /*0330*/  LEA.HI.X R51, R2, R49, R51, 0x2, P0 ;  /* 0x0000003102337211 */ /* 0x000fe400000f1433 */
[----:B------:R-:W-:Y:S01]  /*0340*/  IADD3 R53, R5, R53, RZ ;  /* 0x0000003505357210 */ /* 0x000fe20007ffe0ff */
[----:B------:R-:W-:Y:S01]  /*0350*/  UMOV UR4, URZ ;  /* 0x0000003f00047c82 */ /* 0x000fe20008000000 */
[----:B------:R-:W-:-:S02]  /*0360*/  LOP3.LUT R49, R0, 0xffffff80, RZ, 0xc0, !PT ;  /* 0xffffff8000317812 */ /* 0x000fc400078ec0ff */
[----:B----4-:R-:W-:Y:S02]  /*0370*/  LEA R50, P1, R4, R6, 0x2 ;  /* 0x0000000604327211 */ /* 0x010fe400078210ff */
[----:B------:R-:W-:Y:S02]  /*0380*/  LOP3.LUT R120, R46, 0x1f, RZ, 0xc0, !PT ;  /* 0x0000001f2e787812 */ /* 0x000fe400078ec0ff */
[----:B------:R-:W-:Y:S02]  /*0390*/  LEA.HI.X R53, R4, R7, R53, 0x2, P1 ;  /* 0x0000000704357211 */ /* 0x000fe400008f1435 */
[----:B--2---:R-:W-:Y:S02]  /*03a0*/  LEA R47, R119, UR12, 0x4 ;  /* 0x0000000c772f7c11 */ /* 0x004fe4000f8e20ff */
[----:B------:R-:W-:-:S07]  /*03b0*/  LOP3.LUT R49, R49, 0x1f, R46, 0xf8, !PT ;  /* 0x0000001f31317812 */ /* 0x000fce00078ef82e */
.L_x_1758:
[----:B------:R-:W-:Y:S01]  /*03c0*/  BAR.SYNC.DEFER_BLOCKING 0x0 ;  /* 0x0000000000007b1d */ /* 0x000fe20000010000 */
[----:B0-----:R-:W-:Y:S02]  /*03d0*/  MOV R2, R48 ;  /* 0x0000003000027202 */ /* 0x001fe40000000f00 */
        /* <DEDUP_REMOVED lines=83> */
.L_x_1725:
[----:B------:R-:W-:Y:S05]  /*0910*/  BSYNC B0 ;  /* 0x0000000000007941 */ /* 0x000fea0003800000 */
.L_x_1724:
        /* <DEDUP_REMOVED lines=35> */
.L_x_1727:
[----:B------:R-:W-:Y:S05]  /*0b50*/  BSYNC B0 ;  /* 0x0000000000007941 */ /* 0x000fea0003800000 */
.L_x_1726:
        /* <DEDUP_REMOVED lines=37> */
.L_x_1729:
[----:B------:R-:W-:Y:S05]  /*0db0*/  BSYNC B0 ;  /* 0x0000000000007941 */ /* 0x000fea0003800000 */
.L_x_1728:
        /* <DEDUP_REMOVED lines=35> */
.L_x_1731:
[----:B------:R-:W-:Y:S05]  /*0ff0*/  BSYNC B0 ;  /* 0x0000000000007941 */ /* 0x000fea0003800000 */
.L_x_1730:
        /* <DEDUP_REMOVED lines=37> */
.L_x_1733:
[----:B------:R-:W-:Y:S05]  /*1250*/  BSYNC B0 ;  /* 0x0000000000007941 */ /* 0x000fea0003800000 */
.L_x_1732:
        /* <DEDUP_REMOVED lines=35> */
.L_x_1735:
[----:B------:R-:W-:Y:S05]  /*1490*/  BSYNC B0 ;  /* 0x0000000000007941 */ /* 0x000fea0003800000 */
.L_x_1734:
        /* <DEDUP_REMOVED lines=37> */
.L_x_1737:
[----:B------:R-:W-:Y:S05]  /*16f0*/  BSYNC B0 ;  /* 0x0000000000007941 */ /* 0x000fea0003800000 */
.L_x_1736:
        /* <DEDUP_REMOVED lines=35> */
.L_x_1739:
[----:B------:R-:W-:Y:S05]  /*1930*/  BSYNC B0 ;  /* 0x0000000000007941 */ /* 0x000fea0003800000 */
.L_x_1738:
        /* <DEDUP_REMOVED lines=37> */
.L_x_1741:
[----:B------:R-:W-:Y:S05]  /*1b90*/  BSYNC B0 ;  /* 0x0000000000007941 */ /* 0x000fea0003800000 */
.L_x_1740:
        /* <DEDUP_REMOVED lines=38> */
.L_x_1743:
[----:B------:R-:W-:Y:S05]  /*1e00*/  BSYNC B0 ;  /* 0x0000000000007941 */ /* 0x000fea0003800000 */
.L_x_1742:
        /* <DEDUP_REMOVED lines=50> */
.L_x_1745:
[----:B------:R-:W-:Y:S05]  /*2130*/  BSYNC B0 ;  /* 0x0000000000007941 */ /* 0x000fea0003800000 */
.L_x_1744:
        /* <DEDUP_REMOVED lines=34> */
.L_x_1747:
[----:B------:R-:W-:Y:S05]  /*2360*/  BSYNC B0 ;  /* 0x0000000000007941 */ /* 0x000fea0003800000 */
.L_x_1746:
        /* <DEDUP_REMOVED lines=33> */
.L_x_1749:
[----:B------:R-:W-:Y:S05]  /*2580*/  BSYNC B0 ;  /* 0x0000000000007941 */ /* 0x000fea0003800000 */
.L_x_1748:
        /* <DEDUP_REMOVED lines=33> */
.L_x_1751:
[----:B------:R-:W-:Y:S05]  /*27a0*/  BSYNC B0 ;  /* 0x0000000000007941 */ /* 0x000fea0003800000 */
.L_x_1750:
        /* <DEDUP_REMOVED lines=33> */
.L_x_1753:
[----:B------:R-:W-:Y:S05]  /*29c0*/  BSYNC B0 ;  /* 0x0000000000007941 */ /* 0x000fea0003800000 */
.L_x_1752:
        /* <DEDUP_REMOVED lines=33> */
.L_x_1755:
[----:B------:R-:W-:Y:S05]  /*2be0*/  BSYNC B0 ;  /* 0x0000000000007941 */ /* 0x000fea0003800000 */
.L_x_1754:
        /* <DEDUP_REMOVED lines=66> */
.L_x_1757:
        /* <DEDUP_REMOVED lines=575> */
.L_x_1756:
[----:B------:R-:W-:Y:S01]  /*5400*/  BAR.SYNC.DEFER_BLOCKING 0x0 ;  /* 0x0000000000007b1d */ /* 0x000fe20000010000 */
[----:B------:R-:W-:Y:S01]  /*5410*/  LEA R0, R119, UR12, 0x6 ;  /* 0x0000000c77007c11 */ /* 0x000fe2000f8e30ff */
[----:B------:R-:W-:-:S06]  /*5420*/  USHF.L.U32 UR8, UR4, 0x9, URZ ;  /* 0x0000000904087899 */ /* 0x000fcc000800063f */
[----:B------:R-:W0:Y:S01]  /*5430*/  LDC.64 R22, c[0x0][0x2b8] ;  /* 0x0000ae00ff167b82 */ /* 0x000e220000000a00 */
[----:B------:R-:W-:Y:S01]  /*5440*/  ULDC.64 UR6, c[0x0][0x2b0] ;  /* 0x0000ac0000067ab9 */ /* 0x000fe20000000a00 */
[----:B------:R-:W-:Y:S02]  /*5450*/  USHF.R.S32.HI UR9, URZ, 0x1f, UR8 ;  /* 0x0000001f3f097899 */ /* 0x000fe40008011408 */
[----:B------:R-:W-:Y:S01]  /*5460*/  UIMAD UR5, UR19, UR6, URZ ;  /* 0x00000006130572a4 */ /* 0x000fe2000f8e023f */
[----:B------:R-:W-:-:S03]  /*5470*/  ULDC.64 UR16, c[0x0][0x2a0] ;  /* 0x0000a80000107ab9 */ /* 0x000fc60000000a00 */
[----:B------:R-:W1:Y:S01]  /*5480*/  LDC.64 R28, c[0x0][0x2a8] ;  /* 0x0000aa00ff1c7b82 */ /* 0x000e620000000a00 */
[----:B------:R-:W-:Y:S02]  /*5490*/  UIMAD UR5, UR18, UR7, UR5 ;  /* 0x00000007120572a4 */ /* 0x000fe4000f8e0205 */
[----:B------:R-:W-:Y:S02]  /*54a0*/  UIMAD.WIDE.U32 UR6, UR18, UR6, UR8 ;  /* 0x00000006120672a5 */ /* 0x000fe4000f8e0008 */
[----:B------:R-:W-:Y:S02]  /*54b0*/  UIMAD UR10, UR19, UR16, URZ ;  /* 0x00000010130a72a4 */ /* 0x000fe4000f8e023f */
[----:B------:R-:W-:Y:S01]  /*54c0*/  UIADD3 UR7, UR7, UR5, URZ ;  /* 0x0000000507077290 */ /* 0x000fe2000fffe03f */
[----:B------:R-:W2:Y:S01]  /*54d0*/  LDC.64 R30, c[0x0][0x308] ;  /* 0x0000c200ff1e7b82 */ /* 0x000ea20000000a00 */
[----:B------:R-:W-:Y:S01]  /*54e0*/  UIMAD UR13, UR18, UR17, UR10 ;  /* 0x00000011120d72a4 */ /* 0x000fe2000f8e020a */
[----:B------:R-:W-:Y:S01]  /*54f0*/  STS.128 [R0], R12 ;  /* 0x0000000c00007388 */ /* 0x000fe20000000c00 */
[----:B------:R-:W-:-:S03]  /*5500*/  UIMAD.WIDE.U32 UR10, UR18, UR16, UR8 ;  /* 0x00000010120a72a5 */ /* 0x000fc6000f8e0008 */
[----:B------:R-:W-:Y:S01]  /*5510*/  STS.128 [R0+0x10], R4 ;  /* 0x0000100400007388 */ /* 0x000fe20000000c00 */
[----:B------:R-:W-:Y:S01]  /*5520*/  UIADD3 UR11, UR11, UR13, URZ ;  /* 0x0000000d0b0b7290 */ /* 0x000fe2000fffe03f */
[----:B0-----:R-:W-:Y:S01]  /*5530*/  IMAD R2, R43, R22, RZ ;  /* 0x000000162b027224 */ /* 0x001fe200078e02ff */
[----:B------:R-:W0:Y:S01]  /*5540*/  LDC.64 R40, c[0x0][0x318] ;  /* 0x0000c600ff287b82 */ /* 0x000e220000000a00 */
[----:B------:R-:W-:Y:S02]  /*5550*/  STS.128 [R0+0x20], R8 ;  /* 0x0000200800007388 */ /* 0x000fe40000000c00 */
[----:B------:R-:W-:Y:S02]  /*5560*/  IMAD R21, R42, R23, R2 ;  /* 0x000000172a157224 */ /* 0x000fe400078e0202 */
[----:B------:R-:W-:Y:S01]  /*5570*/  STS.128 [R0+0x30], R16 ;  /* 0x0000301000007388 */ /* 0x000fe20000000c00 */
[----:B------:R-:W-:-:S03]  /*5580*/  NOP ;  /* 0x0000000000007918 */ /* 0x000fc60000000000 */
[----:B------:R-:W3:Y:S01]  /*5590*/  LDS.128 R24, [R47] ;  /* 0x000000002f187984 */ /* 0x000ee20000000c00 */
[----:B-1----:R-:W-:Y:S02]  /*55a0*/  IMAD R20, R43, R28, RZ ;  /* 0x0000001c2b147224 */ /* 0x002fe400078e02ff */
[C---:B------:R-:W-:Y:S01]  /*55b0*/  IMAD.WIDE.U32 R2, R42.reuse, R22, UR6 ;  /* 0x000000062a027e25 */ /* 0x040fe2000f8e0016 */
[----:B------:R-:W1:Y:S01]  /*55c0*/  LDS.128 R32, [R47+0x200] ;  /* 0x000200002f207984 */ /* 0x000e620000000c00 */
[----:B------:R-:W-:Y:S02]  /*55d0*/  ULDC.64 UR6, c[0x0][0x2c0] ;  /* 0x0000b00000067ab9 */ /* 0x000fe40000000a00 */
[C---:B------:R-:W-:Y:S01]  /*55e0*/  IMAD R29, R42.reuse, R29, R20 ;  /* 0x0000001d2a1d7224 */ /* 0x040fe200078e0214 */
[----:B------:R-:W4:Y:S01]  /*55f0*/  LDS.128 R36, [R47+0x400] ;  /* 0x000400002f247984 */ /* 0x000f220000000c00 */
[----:B------:R-:W-:Y:S01]  /*5600*/  IADD3 R3, R3, R21, RZ ;  /* 0x0000001503037210 */ /* 0x000fe20007ffe0ff */
[----:B------:R-:W-:Y:S01]  /*5610*/  IMAD.WIDE.U32 R22, R42, R28, UR10 ;  /* 0x0000000a2a167e25 */ /* 0x000fe2000f8e001c */
[C---:B--2---:R-:W-:Y:S01]  /*5620*/  LEA R20, P0, R2.reuse, R30, 0x2 ;  /* 0x0000001e02147211 */ /* 0x044fe200078010ff */
[----:B------:R-:W2:Y:S03]  /*5630*/  LDS.128 R56, [R47+0x600] ;  /* 0x000600002f387984 */ /* 0x000ea60000000c00 */
[----:B------:R-:W-:-:S02]  /*5640*/  LEA.HI.X R21, R2, R31, R3, 0x2, P0 ;  /* 0x0000001f02157211 */ /* 0x000fc400000f1403 */
[----:B------:R-:W-:Y:S02]  /*5650*/  IADD3 R23, R23, R29, RZ ;  /* 0x0000001d17177210 */ /* 0x000fe40007ffe0ff */
[----:B0-----:R-:W-:Y:S01]  /*5660*/  LEA R28, P0, R22, R40, 0x2 ;  /* 0x00000028161c7211 */ /* 0x001fe200078010ff */
[----:B------:R-:W-:-:S03]  /*5670*/  IMAD.WIDE R2, R49, 0x10, R20 ;  /* 0x0000001031027825 */ /* 0x000fc600078e0214 */
[----:B------:R-:W-:-:S03]  /*5680*/  LEA.HI.X R29, R22, R41, R23, 0x2, P0 ;  /* 0x00000029161d7211 */ /* 0x000fc600000f1417 */
[----:B------:R-:W-:Y:S01]  /*5690*/  IMAD.WIDE R28, R49, 0x10, R28 ;  /* 0x00000010311c7825 */ /* 0x000fe200078e021c */
[----:B---3--:R-:W-:Y:S04]  /*56a0*/  STG.E.128 desc[UR14][R2.64], R24 ;  /* 0x0000001802007986 */ /* 0x008fe8000c101d0e */
[----:B-1----:R-:W-:Y:S04]  /*56b0*/  STG.E.128 desc[UR14][R2.64+0x200], R32 ;  /* 0x0002002002007986 */ /* 0x002fe8000c101d0e */
[----:B----4-:R-:W-:Y:S04]  /*56c0*/  STG.E.128 desc[UR14][R2.64+0x400], R36 ;  /* 0x0004002402007986 */ /* 0x010fe8000c101d0e */
[----:B--2---:R-:W-:Y:S01]  /*56d0*/  STG.E.128 desc[UR14][R2.64+0x600], R56 ;  /* 0x0006003802007986 */ /* 0x004fe2000c101d0e */
[----:B------:R-:W-:Y:S06]  /*56e0*/  BAR.SYNC.DEFER_BLOCKING 0x0 ;  /* 0x0000000000007b1d */ /* 0x000fec0000010000 */
[----:B------:R-:W2:Y:S04]  /*56f0*/  LDG.E.128 R60, desc[UR14][R28.64] ;  /* 0x0000000e1c3c7981 */ /* 0x000ea8000c1e1d00 */
[----:B------:R-:W3:Y:S04]  /*5700*/  LDG.E.128 R64, desc[UR14][R28.64+0x200] ;  /* 0x0002000e1c407981 */ /* 0x000ee8000c1e1d00 */
[----:B------:R-:W4:Y:S04]  /*5710*/  LDG.E.128 R68, desc[UR14][R28.64+0x400] ;  /* 0x0004000e1c447981 */ /* 0x000f28000c1e1d00 */
[----:B------:R-:W5:Y:S01]  /*5720*/  LDG.E.128 R72, desc[UR14][R28.64+0x600] ;  /* 0x0006000e1c487981 */ /* 0x000f62000c1e1d00 */
[----:B------:R-:W-:Y:S01]  /*5730*/  UIMAD UR5, UR19, UR6, URZ ;  /* 0x00000006130572a4 */ /* 0x000fe2000f8e023f */
[----:B------:R-:W-:Y:S01]  /*5740*/  IADD3 R48, P1, R48, 0x800, RZ ;  /* 0x0000080030307810 */ /* 0x000fe20007f3e0ff */
[----:B------:R-:W-:Y:S01]  /*5750*/  UIMAD.WIDE.U32 UR8, UR18, UR6, UR8 ;  /* 0x00000006120872a5 */ /* 0x000fe2000f8e0008 */
[----:B------:R-:W-:Y:S01]  /*5760*/  IADD3 R50, P2, R50, 0x800, RZ ;  /* 0x0000080032327810 */ /* 0x000fe20007f5e0ff */
[----:B------:R-:W-:Y:S01]  /*5770*/  UIMAD UR5, UR18, UR7, UR5 ;  /* 0x00000007120572a4 */ /* 0x000fe2000f8e0205 */
[----:B------:R-:W-:Y:S01]  /*5780*/  IADD3.X R51, RZ, R51, RZ, P1, !PT ;  /* 0x00000033ff337210 */ /* 0x000fe20000ffe4ff */
[----:B------:R-:W-:Y:S01]  /*5790*/  UIADD3 UR4, UR4, 0x1, URZ ;  /* 0x0000000104047890 */ /* 0x000fe2000fffe03f */
[----:B------:R-:W-:Y:S01]  /*57a0*/  IADD3.X R53, RZ, R53, RZ, P2, !PT ;  /* 0x00000035ff357210 */ /* 0x000fe200017fe4ff */
[----:B------:R-:W-:Y:S01]  /*57b0*/  UIADD3 UR9, UR9, UR5, URZ ;  /* 0x0000000509097290 */ /* 0x000fe2000fffe03f */
        /* <DEDUP_REMOVED lines=21> */
[----:B---3--:R-:W-:Y:S01]  /*5910*/  FMUL.FTZ R58, R29, -1.4426950216293334961 ;  /* 0xbfb8aa3b1d3a7820 */ /* 0x008fe20000410000 */
[----:B------:R-:W-:Y:S01]  /*5920*/  FMUL.FTZ R57, R28, -1.4426950216293334961 ;  /* 0xbfb8aa3b1c397820 */ /* 0x000fe20000410000 */
        /* <DEDUP_REMOVED lines=66> */
[----:B------:R1:W-:Y:S03]  /*5d50*/  STS.128 [R0+0x10], R4 ;  /* 0x0000100400007388 */ /* 0x0003e60000000c00 */
[----:B------:R-:W-:-:S03]  /*5d60*/  FMUL.FTZ R24, R3, R8 ;  /* 0x0000000803187220 */ /* 0x000fc60000410000 */
[----:B------:R-:W3:Y:S01]  /*5d70*/  MUFU.RCP R63, R36 ;  /* 0x00000024003f7308 */ /* 0x000ee20000001000 */
[----:B0-----:R-:W-:-:S04]  /*5d80*/  FMUL.FTZ R2, R29, R58 ;  /* 0x0000003a1d027220 */ /* 0x001fc80000410000 */
[----:B------:R-:W-:-:S03]  /*5d90*/  FMUL.FTZ R17, R2, R17 ;  /* 0x0000001102117220 */ /* 0x000fc60000410000 */
[----:B------:R-:W0:Y:S01]  /*5da0*/  MUFU.RCP R55, R55 ;  /* 0x0000003700377308 */ /* 0x000e220000001000 */
[----:B--2---:R-:W-:Y:S01]  /*5db0*/  FMUL.FTZ R3, R28, R57 ;  /* 0x000000391c037220 */ /* 0x004fe20000410000 */
[----:B-1----:R-:W1:Y:S03]  /*5dc0*/  LDC R6, c[0x0][0x224] ;  /* 0x00008900ff067b82 */ /* 0x002e660000000800 */
[----:B------:R-:W-:-:S03]  /*5dd0*/  FMUL.FTZ R16, R3, R16 ;  /* 0x0000001003107220 */ /* 0x000fc60000410000 */
[----:B------:R-:W2:Y:S01]  /*5de0*/  MUFU.RCP R60, R60 ;  /* 0x0000003c003c7308 */ /* 0x000ea20000001000 */
[----:B---3--:R-:W-:Y:S01]  /*5df0*/  FMUL.FTZ R33, R34, R63 ;  /* 0x0000003f22217220 */ /* 0x008fe20000410000 */
[----:B------:R-:W3:Y:S03]  /*5e00*/  LDC.64 R2, c[0x0][0x2c8] ;  /* 0x0000b200ff027b82 */ /* 0x000ee60000000a00 */
[----:B------:R-:W-:-:S03]  /*5e10*/  FMUL.FTZ R14, R33, R14 ;  /* 0x0000000e210e7220 */ /* 0x000fc60000410000 */
[----:B------:R-:W4:Y:S01]  /*5e20*/  MUFU.RCP R59, R59 ;  /* 0x0000003b003b7308 */ /* 0x000f220000001000 */
[----:B0-----:R-:W-:Y:S01]  /*5e30*/  FMUL.FTZ R23, R22, R55 ;  /* 0x0000003716177220 */ /* 0x001fe20000410000 */
[----:B------:R-:W-:Y:S01]  /*5e40*/  STS.128 [R0], R12 ;  /* 0x0000000c00007388 */ /* 0x000fe20000000c00 */
[----:B------:R-:W0:Y:S02]  /*5e50*/  LDC.64 R32, c[0x0][0x320] ;  /* 0x0000c800ff207b82 */ /* 0x000e240000000a00 */
[----:B------:R-:W-:Y:S01]  /*5e60*/  FMUL.FTZ R26, R23, R10 ;  /* 0x0000000a171a7220 */ /* 0x000fe20000410000 */
[----:B--2---:R-:W-:-:S04]  /*5e70*/  FMUL.FTZ R8, R31, R60 ;  /* 0x0000003c1f087220 */ /* 0x004fc80000410000 */
[----:B------:R-:W-:Y:S01]  /*5e80*/  STS.128 [R0+0x20], R24 ;  /* 0x0000201800007388 */ /* 0x000fe20000000c00 */
[----:B------:R-:W-:Y:S01]  /*5e90*/  FMUL.FTZ R19, R8, R19 ;  /* 0x0000001308137220 */ /* 0x000fe20000410000 */
[----:B----4-:R-:W-:-:S04]  /*5ea0*/  FMUL.FTZ R9, R30, R59 ;  /* 0x0000003b1e097220 */ /* 0x010fc80000410000 */
[----:B------:R-:W-:-:S05]  /*5eb0*/  FMUL.FTZ R18, R9, R18 ;  /* 0x0000001209127220 */ /* 0x000fca0000410000 */
[----:B------:R3:W-:Y:S01]  /*5ec0*/  STS.128 [R0+0x30], R16 ;  /* 0x0000301000007388 */ /* 0x0007e20000000c00 */
[----:B------:R-:W-:-:S03]  /*5ed0*/  NOP ;  /* 0x0000000000007918 */ /* 0x000fc60000000000 */
[----:B------:R-:W2:Y:S04]  /*5ee0*/  LDS.128 R8, [R47] ;  /* 0x000000002f087984 */ /* 0x000ea80000000c00 */
[----:B------:R-:W4:Y:S04]  /*5ef0*/  LDS.128 R20, [R47+0x200] ;  /* 0x000200002f147984 */ /* 0x000f280000000c00 */
[----:B------:R-:W5:Y:S01]  /*5f00*/  LDS.128 R12, [R47+0x400] ;  /* 0x000400002f0c7984 */ /* 0x000f620000000c00 */
[----:B---3--:R-:W-:-:S03]  /*5f10*/  IMAD R0, R43, R2, RZ ;  /* 0x000000022b007224 */ /* 0x008fc600078e02ff */
[----:B------:R-:W3:Y:S01]  /*5f20*/  LDS.128 R28, [R47+0x600] ;  /* 0x000600002f1c7984 */ /* 0x000ee20000000c00 */
[C---:B------:R-:W-:Y:S02]  /*5f30*/  IMAD R5, R42.reuse, R3, R0 ;  /* 0x000000032a057224 */ /* 0x040fe400078e0200 */
[----:B------:R-:W-:-:S05]  /*5f40*/  IMAD.WIDE.U32 R2, R42, R2, UR8 ;  /* 0x000000082a027e25 */ /* 0x000fca000f8e0002 */
[----:B------:R-:W-:Y:S02]  /*5f50*/  IADD3 R0, R3, R5, RZ ;  /* 0x0000000503007210 */ /* 0x000fe40007ffe0ff */
[----:B0-----:R-:W-:-:S04]  /*5f60*/  LEA R4, P0, R2, R32, 0x2 ;  /* 0x0000002002047211 */ /* 0x001fc800078010ff */
[----:B------:R-:W-:Y:S02]  /*5f70*/  LEA.HI.X R5, R2, R33, R0, 0x2, P0 ;  /* 0x0000002102057211 */ /* 0x000fe400000f1400 */
[----:B-1----:R-:W-:Y:S01]  /*5f80*/  ISETP.LE.AND P0, PT, R6, UR4, PT ;  /* 0x0000000406007c0c */ /* 0x002fe2000bf03270 */
[----:B------:R-:W-:-:S05]  /*5f90*/  IMAD.WIDE R2, R49, 0x10, R4 ;  /* 0x0000001031027825 */ /* 0x000fca00078e0204 */
[----:B--2---:R0:W-:Y:S04]  /*5fa0*/  STG.E.128 desc[UR14][R2.64], R8 ;  /* 0x0000000802007986 */ /* 0x0041e8000c101d0e */
[----:B----4-:R0:W-:Y:S04]  /*5fb0*/  STG.E.128 desc[UR14][R2.64+0x200], R20 ;  /* 0x0002001402007986 */ /* 0x0101e8000c101d0e */
[----:B-----5:R0:W-:Y:S04]  /*5fc0*/  STG.E.128 desc[UR14][R2.64+0x400], R12 ;  /* 0x0004000c02007986 */ /* 0x0201e8000c101d0e */
[----:B---3--:R0:W-:Y:S01]  /*5fd0*/  STG.E.128 desc[UR14][R2.64+0x600], R28 ;  /* 0x0006001c02007986 */ /* 0x0081e2000c101d0e */
[----:B------:R-:W-:Y:S05]  /*5fe0*/  @!P0 BRA `(.L_x_1758) ;  /* 0xffffffa000f48947 */ /* 0x000fea000383ffff */
[----:B------:R-:W-:Y:S05]  /*5ff0*/  EXIT ;  /* 0x000000000000794d */ /* 0x000fea0003800000 */
.L_x_1759:
        /* <DEDUP_REMOVED lines=16> */
.L_x_5201:


//--------------------- .text._Z25selective_scan_fwd_kernelI32Selective_Scan_fwd_kernel_traitsILi32ELi16ELi1ELb1ELb0ELb1ELb0EfN3c107complexIfEEEEv13SSMParamsBase --------------------------
	.section	.text._Z25selective_scan_fwd_kernelI32Selective_Scan_fwd_kernel_traitsILi32ELi16ELi1ELb1ELb0ELb1ELb0EfN3c107complexIfEEEEv13SSMParamsBase,"ax",@progbits
	.align	128
        .global         _Z25selective_scan_fwd_kernelI32Selective_Scan_fwd_kernel_traitsILi32ELi16ELi1ELb1ELb0ELb1ELb0EfN3c107complexIfEEEEv13SSMParamsBase
        .type           _Z25selective_scan_fwd_kernelI32Selective_Scan_fwd_kernel_traitsILi32ELi16ELi1ELb1ELb0ELb1ELb0EfN3c107complexIfEEEEv13SSMParamsBase,@function
        .size           _Z25selective_scan_fwd_kernelI32Selective_Scan_fwd_kernel_traitsILi32ELi16ELi1ELb1ELb0ELb1ELb0EfN3c107complexIfEEEEv13SSMParamsBase,(.L_x_5202 - _Z25selective_scan_fwd_kernelI32Selective_Scan_fwd_kernel_traitsILi32ELi16ELi1ELb1ELb0ELb1ELb0EfN3c107complexIfEEEEv13SSMParamsBase)
        .other          _Z25selective_scan_fwd_kernelI32Selective_Scan_fwd_kernel_traitsILi32ELi16ELi1ELb1ELb0ELb1ELb0EfN3c107complexIfEEEEv13SSMParamsBase,@"STO_CUDA_ENTRY STV_DEFAULT"
_Z25selective_scan_fwd_kernelI32Selective_Scan_fwd_kernel_traitsILi32ELi16ELi1ELb1ELb0ELb1ELb0EfN3c107complexIfEEEEv13SSMParamsBase:
.text._Z25selective_scan_fwd_kernelI32Selective_Scan_fwd_kernel_traitsILi32ELi16ELi1ELb1ELb0ELb1ELb0EfN3c107complexIfEEEEv13SSMParamsBase:
        /* <DEDUP_REMOVED lines=25> */
[----:B0-----:R-:W-:-:S04]  /*0190*/  IADD3 R6, R0, 0xffffffe, RZ ;  /* 0x0ffffffe00067810 */ /* 0x001fc80007ffe0ff */
[----:B------:R0:W2:Y:S01]  /*01a0*/  F2I.FTZ.U32.TRUNC.NTZ R7, R6 ;  /* 0x0000000600077305 */ /* 0x0000a2000021f000 */
[----:B-1----:R-:W-:Y:S01]  /*01b0*/  MOV R69, UR4 ;  /* 0x0000000400457c02 */ /* 0x002fe20008000f00 */
[----:B------:R-:W-:Y:S01]  /*01c0*/  ULDC.64 UR4, c[0x0][0x260] ;  /* 0x0000980000047ab9 */ /* 0x000fe20000000a00 */
[----:B0-----:R-:W-:Y:S02]  /*01d0*/  HFMA2.MMA R6, -RZ, RZ, 0, 0 ;  /* 0x00000000ff067435 */ /* 0x001fe400000001ff */
[----:B------:R-:W-:Y:S02]  /*01e0*/  SHF.R.S32.HI R71, RZ, 0x1f, R69 ;  /* 0x0000001fff477819 */ /* 0x000fe40000011445 */
[----:B--2---:R-:W-:-:S05]  /*01f0*/  IADD3 R8, RZ, -R7, RZ ;  /* 0x80000007ff087210 */ /* 0x004fca0007ffe0ff */
[----:B------:R-:W-:-:S04]  /*0200*/  IMAD R3, R8, R9, RZ ;  /* 0x0000000908037224 */ /* 0x000fc800078e02ff */
[----:B------:R-:W-:-:S06]  /*0210*/  IMAD.HI.U32 R7, R7, R3, R6 ;  /* 0x0000000307077227 */ /* 0x000fcc00078e0006 */
        /* <DEDUP_REMOVED lines=10> */
[----:B------:R-:W-:Y:S01]  /*02c0*/  ISETP.GE.AND P2, PT, R0, RZ, PT ;  /* 0x000000ff0000720c */ /* 0x000fe20003f46270 */
[----:B------:R-:W-:-:S04]  /*02d0*/  IMAD R0, R71, UR4, RZ ;  /* 0x0000000447007c24 */ /* 0x000fc8000f8e02ff */
[----:B------:R-:W-:Y:S02]  /*02e0*/  IMAD R15, R69, UR5, R0 ;  /* 0x00000005450f7c24 */ /* 0x000fe4000f8e0200 */
[----:B------:R-:W-:Y:S02]  /*02f0*/  @P0 IADD3 R7, R7, 0x1, RZ ;  /* 0x0000000107070810 */ /* 0x000fe40007ffe0ff */
[----:B0-----:R-:W-:Y:S02]  /*0300*/  ISETP.GE.AND P0, PT, R2, 0x1, PT ;  /* 0x000000010200780c */ /* 0x001fe40003f06270 */
[----:B------:R-:W-:Y:S01]  /*0310*/  MOV R9, R7 ;  /* 0x0000000700097202 */ /* 0x000fe20000000f00 */
[----:B------:R-:W-:Y:S01]  /*0320*/  IMAD.WIDE.U32 R6, R69, UR4, RZ ;  /* 0x0000000445067c25 */ /* 0x000fe2000f8e00ff */
[----:B------:R-:W-:Y:S02]  /*0330*/  ULDC.64 UR4, c[0x0][0x280] ;  /* 0x0000a00000047ab9 */ /* 0x000fe40000000a00 */
[----:B------:R-:W-:Y:S01]  /*0340*/  @!P2 IADD3 R9, -R9, RZ, RZ ;  /* 0x000000ff0909a210 */ /* 0x000fe20007ffe1ff */
[----:B------:R-:W-:Y:S01]  /*0350*/  IMAD R0, R71, UR4, RZ ;  /* 0x0000000447007c24 */ /* 0x000fe2000f8e02ff */
[----:B------:R-:W-:-:S05]  /*0360*/  @!P1 LOP3.LUT R9, RZ, R11, RZ, 0x33, !PT ;  /* 0x0000000bff099212 */ /* 0x000fca00078e33ff */
[----:B---3--:R-:W-:Y:S05]  /*0370*/  @!P0 EXIT ;  /* 0x000000000000894d */ /* 0x008fea0003800000 */
[----:B------:R-:W0:Y:S01]  /*0380*/  S2R R68, SR_TID.X ;  /* 0x0000000000447919 */ /* 0x000e220000002100 */
[----:B------:R-:W-:Y:S01]  /*0390*/  IMAD R11, R69, UR5, R0 ;  /* 0x00000005450b7c24 */ /* 0x000fe2000f8e0200 */
[----:B------:R-:W1:Y:S01]  /*03a0*/  S2UR UR5, SR_CgaCtaId ;  /* 0x00000000000579c3 */ /* 0x000e620000008800 */
[----:B------:R-:W-:Y:S01]  /*03b0*/  IADD3 R7, R7, R15, RZ ;  /* 0x0000000f07077210 */ /* 0x000fe20007ffe0ff */
[----:B------:R-:W2:Y:S01]  /*03c0*/  S2R R70, SR_LANEID ;  /* 0x0000000000467919 */ /* 0x000ea20000000000 */
[----:B------:R-:W-:Y:S01]  /*03d0*/  IMAD R8, R71, UR6, RZ ;  /* 0x0000000647087c24 */ /* 0x000fe2000f8e02ff */
[----:B------:R-:W-:Y:S01]  /*03e0*/  SHF.R.S32.HI R0, RZ, 0x1f, R9 ;  /* 0x0000001fff007819 */ /* 0x000fe20000011409 */
[C---:B------:R-:W-:Y:S01]  /*03f0*/  IMAD.WIDE.U32 R2, R69.reuse, UR4, RZ ;  /* 0x0000000445027c25 */ /* 0x040fe2000f8e00ff */
[----:B------:R-:W-:Y:S01]  /*0400*/  ULDC.64 UR12, c[0x0][0x278] ;  /* 0x00009e00000c7ab9 */ /* 0x000fe20000000a00 */
[----:B------:R-:W-:Y:S01]  /*0410*/  ULDC.64 UR10, c[0x0][0x298] ;  /* 0x0000a600000a7ab9 */ /* 0x000fe20000000a00 */
[----:B------:R-:W3:Y:S01]  /*0420*/  LDC.64 R18, c[0x0][0x2e0] ;  /* 0x0000b800ff127b82 */ /* 0x000ee20000000a00 */
[----:B------:R-:W-:Y:S01]  /*0430*/  IMAD.WIDE.U32 R4, R69, UR6, RZ ;  /* 0x0000000645047c25 */ /* 0x000fe2000f8e00ff */
[----:B------:R-:W-:Y:S01]  /*0440*/  IADD3 R3, R3, R11, RZ ;  /* 0x0000000b03037210 */ /* 0x000fe20007ffe0ff */
[----:B------:R-:W-:-:S02]  /*0450*/  UMOV UR4, 0x400 ;  /* 0x0000040000047882 */ /* 0x000fc40000000000 */
[----:B------:R-:W-:Y:S01]  /*0460*/  IMAD R13, R69, UR7, R8 ;  /* 0x00000007450d7c24 */ /* 0x000fe2000f8e0208 */
[----:B------:R-:W-:Y:S01]  /*0470*/  ULDC.64 UR6, c[0x0][0x288] ;  /* 0x0000a20000067ab9 */ /* 0x000fe20000000a00 */
[----:B------:R-:W-:Y:S01]  /*0480*/  IMAD R0, R0, UR12, RZ ;  /* 0x0000000c00007c24 */ /* 0x000fe2000f8e02ff */
[----:B------:R-:W4:Y:S01]  /*0490*/  LDC.64 R14, c[0x0][0x2f0] ;  /* 0x0000bc00ff0e7b82 */ /* 0x000f220000000a00 */
[----:B------:R-:W-:Y:S01]  /*04a0*/  IMAD R11, R65, UR6, RZ ;  /* 0x00000006410b7c24 */ /* 0x000fe2000f8e02ff */
[----:B------:R-:W-:Y:S01]  /*04b0*/  IADD3 R5, R5, R13, RZ ;  /* 0x0000000d05057210 */ /* 0x000fe20007ffe0ff */
[----:B------:R-:W-:Y:S02]  /*04c0*/  IMAD R13, R65, UR10, RZ ;  /* 0x0000000a410d7c24 */ /* 0x000fe4000f8e02ff */
[----:B------:R-:W-:-:S03]  /*04d0*/  IMAD.WIDE.U32 R6, R9, UR12, R6 ;  /* 0x0000000c09067c25 */ /* 0x000fc6000f8e0006 */
[----:B------:R-:W2:Y:S01]  /*04e0*/  LDC.64 R16, c[0x0][0x2f8] ;  /* 0x0000be00ff107b82 */ /* 0x000ea20000000a00 */
[----:B------:R-:W-:Y:S01]  /*04f0*/  IMAD R9, R9, UR13, R0 ;  /* 0x0000000d09097c24 */ /* 0x000fe2000f8e0200 */
[----:B-1----:R-:W-:Y:S01]  /*0500*/  ULEA UR5, UR5, UR4, 0x18 ;  /* 0x0000000405057291 */ /* 0x002fe2000f8ec03f */
[C---:B------:R-:W-:Y:S02]  /*0510*/  IMAD R11, R64.reuse, UR7, R11 ;  /* 0x00000007400b7c24 */ /* 0x040fe4000f8e020b */
[----:B------:R-:W-:Y:S01]  /*0520*/  IMAD.WIDE.U32 R2, R64, UR6, R2 ;  /* 0x0000000640027c25 */ /* 0x000fe2000f8e0002 */
[----:B0-----:R-:W-:Y:S01]  /*0530*/  SHF.L.U32 R73, R68, 0x2, RZ ;  /* 0x0000000244497819 */ /* 0x001fe200000006ff */
[----:B------:R-:W-:Y:S01]  /*0540*/  UMOV UR4, URZ ;  /* 0x0000003f00047c82 */ /* 0x000fe20008000000 */
[----:B---3--:R-:W-:Y:S01]  /*0550*/  LEA R75, P2, R6, R18, 0x2 ;  /* 0x00000012064b7211 */ /* 0x008fe200078410ff */
[C---:B------:R-:W-:Y:S01]  /*0560*/  IMAD R13, R64.reuse, UR11, R13 ;  /* 0x0000000b400d7c24 */ /* 0x040fe2000f8e020d */
[----:B------:R-:W-:Y:S01]  /*0570*/  IADD3 R77, R3, R11, RZ ;  /* 0x0000000b034d7210 */ /* 0x000fe20007ffe0ff */
[----:B------:R-:W-:Y:S01]  /*0580*/  IMAD.WIDE.U32 R4, R64, UR10, R4 ;  /* 0x0000000a40047c25 */ /* 0x000fe2000f8e0004 */
[----:B------:R-:W-:-:S02]  /*0590*/  IADD3 R80, R7, R9, RZ ;  /* 0x0000000907507210 */ /* 0x000fc40007ffe0ff */
[----:B------:R-:W-:Y:S02]  /*05a0*/  LOP3.LUT R73, R73, 0xffffff80, RZ, 0xc0, !PT ;  /* 0xffffff8049497812 */ /* 0x000fe400078ec0ff */
[----:B----4-:R-:W-:Y:S02]  /*05b0*/  LEA R76, P0, R2, R14, 0x2 ;  /* 0x0000000e024c7211 */ /* 0x010fe400078010ff */
[----:B------:R-:W-:Y:S02]  /*05c0*/  IADD3 R79, R5, R13, RZ ;  /* 0x0000000d054f7210 */ /* 0x000fe40007ffe0ff */
[----:B------:R-:W-:Y:S02]  /*05d0*/  LEA.HI.X R80, R6, R19, R80, 0x2, P2 ;  /* 0x0000001306507211 */ /* 0x000fe400010f1450 */
[----:B------:R-:W-:Y:S02]  /*05e0*/  LEA.HI.X R77, R2, R15, R77, 0x2, P0 ;  /* 0x0000000f024d7211 */ /* 0x000fe400000f144d */
[----:B--2---:R-:W-:-:S02]  /*05f0*/  LEA R78, P1, R4, R16, 0x2 ;  /* 0x00000010044e7211 */ /* 0x004fc400078210ff */
[----:B------:R-:W-:Y:S02]  /*0600*/  LOP3.LUT R113, R68, 0x1f, RZ, 0xc0, !PT ;  /* 0x0000001f44717812 */ /* 0x000fe400078ec0ff */
[----:B------:R-:W-:Y:S02]  /*0610*/  LEA.HI.X R79, R4, R17, R79, 0x2, P1 ;  /* 0x00000011044f7211 */ /* 0x000fe400008f144f */
[----:B------:R-:W-:Y:S02]  /*0620*/  LEA R72, R70, UR5, 0x4 ;  /* 0x0000000546487c11 */ /* 0x000fe4000f8e20ff */
[----:B------:R-:W-:-:S07]  /*0630*/  LOP3.LUT R74, R73, 0x1f, R68, 0xf8, !PT ;  /* 0x0000001f494a7812 */ /* 0x000fce00078ef844 */
.L_x_1796:
[----:B------:R-:W-:Y:S01]  /*0640*/  BAR.SYNC.DEFER_BLOCKING 0x0 ;  /* 0x0000000000007b1d */ /* 0x000fe20000010000 */
[----:B0-----:R-:W-:-:S05]  /*0650*/  IMAD.WIDE R2, R74, 0x10, R76 ;  /* 0x000000104a027825 */ /* 0x001fca00078e024c */
[----:B------:R-:W2:Y:S04]  /*0660*/  LDG.E.128 R4, desc[UR8][R2.64] ;  /* 0x0000000802047981 */ /* 0x000ea8000c1e1d00 */
[----:B------:R-:W3:Y:S04]  /*0670*/  LDG.E.128 R24, desc[UR8][R2.64+0x200] ;  /* 0x0002000802187981 */ /* 0x000ee8000c1e1d00 */
[----:B------:R-:W4:Y:S04]  /*0680*/  LDG.E.128 R28, desc[UR8][R2.64+0x400] ;  /* 0x00040008021c7981 */ /* 0x000f28000c1e1d00 */
[----:B------:R0:W4:Y:S01]  /*0690*/  LDG.E.128 R36, desc[UR8][R2.64+0x600] ;  /* 0x0006000802247981 */ /* 0x000122000c1e1d00 */
[----:B------:R-:W-:Y:S01]  /*06a0*/  LEA R0, R70, UR5, 0x6 ;  /* 0x0000000546007c11 */ /* 0x000fe2000f8e30ff */
[----:B------:R-:W-:Y:S01]  /*06b0*/  IMAD.WIDE R32, R74, 0x10, R78 ;  /* 0x000000104a207825 */ /* 0x000fe200078e024e */
[----:B------:R-:W-:Y:S01]  /*06c0*/  ULDC.U8 UR6, c[0x0][0x22e] ;  /* 0x00008b8000067ab9 */ /* 0x000fe20000000000 */
[----:B0-----:R-:W0:Y:S01]  /*06d0*/  LDC R2, c[0x0][0x21c] ;  /* 0x00008700ff027b82 */ /* 0x001e220000000800 */
        /* <DEDUP_REMOVED lines=14> */
[----:B------:R-:W-:Y:S01]  /*07c0*/  BSSY B0, `(.L_x_1760) ;  /* 0x000003a000007945 */ /* 0x000fe20003800000 */
[----:B0-----:R-:W-:-:S02]  /*07d0*/  ISETP.GE.AND P6, PT, R2, 0x1, PT ;  /* 0x000000010200780c */ /* 0x001fc40003fc6270 */
        /* <DEDUP_REMOVED lines=56> */
.L_x_1761:
[----:B------:R-:W-:Y:S05]  /*0b60*/  BSYNC B0 ;  /* 0x0000000000007941 */ /* 0x000fea0003800000 */
.L_x_1760:
        /* <DEDUP_REMOVED lines=35> */
.L_x_1763:
[----:B------:R-:W-:Y:S05]  /*0da0*/  BSYNC B0 ;  /* 0x0000000000007941 */ /* 0x000fea0003800000 */
.L_x_1762:
        /* <DEDUP_REMOVED lines=37> */
.L_x_1765:
[----:B------:R-:W-:Y:S05]  /*1000*/  BSYNC B0 ;  /* 0x0000000000007941 */ /* 0x000fea0003800000 */
.L_x_1764:
        /* <DEDUP_REMOVED lines=35> */
.L_x_1767:
[----:B------:R-:W-:Y:S05]  /*1240*/  BSYNC B0 ;  /* 0x0000000000007941 */ /* 0x000fea0003800000 */
.L_x_1766:
        /* <DEDUP_REMOVED lines=37> */
.L_x_1769:
[----:B------:R-:W-:Y:S05]  /*14a0*/  BSYNC B0 ;  /* 0x0000000000007941 */ /* 0x000fea0003800000 */
.L_x_1768:
        /* <DEDUP_REMOVED lines=35> */
.L_x_1771:
[----:B------:R-:W-:Y:S05]  /*16e0*/  BSYNC B0 ;  /* 0x0000000000007941 */ /* 0x000fea0003800000 */
.L_x_1770:
        /* <DEDUP_REMOVED lines=37> */
.L_x_1773:
[----:B------:R-:W-:Y:S05]  /*1940*/  BSYNC B0 ;  /* 0x0000000000007941 */ /* 0x000fea0003800000 */
.L_x_1772:
        /* <DEDUP_REMOVED lines=35> */
.L_x_1775:
[----:B------:R-:W-:Y:S05]  /*1b80*/  BSYNC B0 ;  /* 0x0000000000007941 */ /* 0x000fea0003800000 */
.L_x_1774:
        /* <DEDUP_REMOVED lines=37> */
.L_x_1777:
[----:B------:R-:W-:Y:S05]  /*1de0*/  BSYNC B0 ;  /* 0x0000000000007941 */ /* 0x000fea0003800000 */
.L_x_1776:
        /* <DEDUP_REMOVED lines=38> */
.L_x_1779:
[----:B------:R-:W-:Y:S05]  /*2050*/  BSYNC B0 ;  /* 0x0000000000007941 */ /* 0x000fea0003800000 */
.L_x_1778:
        /* <DEDUP_REMOVED lines=50> */
.L_x_1781:
[----:B------:R-:W-:Y:S05]  /*2380*/  BSYNC B0 ;  /* 0x0000000000007941 */ /* 0x000fea0003800000 */
.L_x_1780:
        /* <DEDUP_REMOVED lines=34> */
.L_x_1783:
[----:B------:R-:W-:Y:S05]  /*25b0*/  BSYNC B0 ;  /* 0x0000000000007941 */ /* 0x000fea0003800000 */
.L_x_1782:
        /* <DEDUP_REMOVED lines=33> */
.L_x_1785:
[----:B------:R-:W-:Y:S05]  /*27d0*/  BSYNC B0 ;  /* 0x0000000000007941 */ /* 0x000fea0003800000 */
.L_x_1784:
        /* <DEDUP_REMOVED lines=33> */
.L_x_1787:
[----:B------:R-:W-:Y:S05]  /*29f0*/  BSYNC B0 ;  /* 0x0000000000007941 */ /* 0x000fea0003800000 */
.L_x_1786:
        /* <DEDUP_REMOVED lines=33> */
.L_x_1789:
[----:B------:R-:W-:Y:S05]  /*2c10*/  BSYNC B0 ;  /* 0x0000000000007941 */ /* 0x000fea0003800000 */
.L_x_1788:
        /* <DEDUP_REMOVED lines=33> */
.L_x_1791:
[----:B------:R-:W-:Y:S05]  /*2e30*/  BSYNC B0 ;  /* 0x0000000000007941 */ /* 0x000fea0003800000 */
.L_x_1790:
        /* <DEDUP_REMOVED lines=31> */
[----:B------:R-:W-:-:S04]  /*3030*/  ULDC.64 UR22, c[0x0][0x2d8] ;  /* 0x0000b60000167ab9 */ /* 0x000fc80000000a00 */
[----:B------:R-:W2:Y:S02]  /*3040*/  LDC.64 R2, c[0x0][0x310] ;  /* 0x0000c400ff027b82 */ /* 0x000ea40000000a00 */
.L_x_1795:
        /* <DEDUP_REMOVED lines=20> */
[----:B------:R-:W4:Y:S04]  /*3190*/  LDG.E.128 R20, desc[UR8][R54.64] ;  /* 0x0000000836147981 */ /* 0x000f28000c1e1d00 */
[----:B------:R-:W5:Y:S04]  /*31a0*/  LDG.E.128 R24, desc[UR8][R54.64+0x200] ;  /* 0x0002000836187981 */ /* 0x000f68000c1e1d00 */
[----:B------:R-:W2:Y:S04]  /*31b0*/  LDG.E.128 R28, desc[UR8][R54.64+0x400] ;  /* 0x00040008361c7981 */ /* 0x000ea8000c1e1d00 */
[----:B------:R-:W2:Y:S04]  /*31c0*/  LDG.E.128 R32, desc[UR8][R54.64+0x600] ;  /* 0x0006000836207981 */ /* 0x000ea8000c1e1d00 */
[----:B------:R-:W2:Y:S04]  /*31d0*/  LDG.E.128 R36, desc[UR8][R54.64+0x800] ;  /* 0x0008000836247981 */ /* 0x000ea8000c1e1d00 */
[----:B------:R-:W2:Y:S04]  /*31e0*/  LDG.E.128 R40, desc[UR8][R54.64+0xa00] ;  /* 0x000a000836287981 */ /* 0x000ea8000c1e1d00 */
[----:B------:R-:W2:Y:S04]  /*31f0*/  LDG.E.128 R44, desc[UR8][R54.64+0xc00] ;  /* 0x000c0008362c7981 */ /* 0x000ea8000c1e1d00 */
[----:B------:R0:W2:Y:S01]  /*3200*/  LDG.E.128 R48, desc[UR8][R54.64+0xe00] ;  /* 0x000e000836307981 */ /* 0x0000a2000c1e1d00 */
[----:B------:R-:W-:Y:S01]  /*3210*/  IMAD R127, R65, UR18, RZ ;  /* 0x00000012417f7c24 */ /* 0x000fe2000f8e02ff */
[----:B------:R-:W-:Y:S01]  /*3220*/  IADD3 R157, R70, 0x40, RZ ;  /* 0x00000040469d7810 */ /* 0x000fe20007ffe0ff */
[----:B------:R-:W-:Y:S01]  /*3230*/  IMAD R102, R102, UR20, RZ ;  /* 0x0000001466667c24 */ /* 0x000fe2000f8e02ff */
[----:B------:R-:W-:Y:S01]  /*3240*/  IADD3 R159, R70, 0x60, RZ ;  /* 0x00000060469f7810 */ /* 0x000fe20007ffe0ff */
[----:B------:R-:W-:Y:S01]  /*3250*/  IMAD R127, R64, UR19, R127 ;  /* 0x00000013407f7c24 */ /* 0x000fe2000f8e027f */
[----:B------:R-:W-:-:S02]  /*3260*/  IADD3 R161, R70, 0x80, RZ ;  /* 0x0000008046a17810 */ /* 0x000fc40007ffe0ff */
[----:B------:R-:W-:Y:S02]  /*3270*/  IADD3 R163, R70, 0xa0, RZ ;  /* 0x000000a046a37810 */ /* 0x000fe40007ffe0ff */
[-C--:B------:R-:W-:Y:S02]  /*3280*/  LEA.HI.SX32 R157, R157, R70.reuse, 0x1b ;  /* 0x000000469d9d7211 */ /* 0x080fe400078fdaff */
[-C--:B------:R-:W-:Y:S02]  /*3290*/  LEA.HI.SX32 R159, R159, R70.reuse, 0x1b ;  /* 0x000000469f9f7211 */ /* 0x080fe400078fdaff */
[-C--:B------:R-:W-:Y:S02]  /*32a0*/  LEA.HI.SX32 R161, R161, R70.reuse, 0x1b ;  /* 0x00000046a1a17211 */ /* 0x080fe400078fdaff */
[----:B------:R-:W-:Y:S02]  /*32b0*/  LEA.HI.SX32 R163, R163, R70, 0x1b ;  /* 0x00000046a3a37211 */ /* 0x000fe400078fdaff */
[----:B------:R-:W-:-:S02]  /*32c0*/  LEA R157, R157, UR5, 0x4 ;  /* 0x000000059d9d7c11 */ /* 0x000fc4000f8e20ff */
[----:B------:R-:W-:Y:S02]  /*32d0*/  LEA R159, R159, UR5, 0x4 ;  /* 0x000000059f9f7c11 */ /* 0x000fe4000f8e20ff */
[----:B------:R-:W-:Y:S02]  /*32e0*/  LEA R161, R161, UR5, 0x4 ;  /* 0x00000005a1a17c11 */ /* 0x000fe4000f8e20ff */
[----:B------:R-:W-:Y:S01]  /*32f0*/  LEA R163, R163, UR5, 0x4 ;  /* 0x00000005a3a37c11 */ /* 0x000fe2000f8e20ff */
[C---:B---3--:R-:W-:Y:S01]  /*3300*/  FMUL.FTZ R0, R53.reuse, R81 ;  /* 0x0000005135007220 */ /* 0x048fe20000410000 */
[----:B------:R-:W-:Y:S01]  /*3310*/  FMUL.FTZ R121, R52, 1.4426950216293334961 ;  /* 0x3fb8aa3b34797820 */ /* 0x000fe20000410000 */
[C---:B------:R-:W-:Y:S01]  /*3320*/  FMUL.FTZ R103, R53.reuse, R92 ;  /* 0x0000005c35677220 */ /* 0x040fe20000410000 */
[C---:B------:R-:W-:Y:S01]  /*3330*/  FMUL.FTZ R138, R53.reuse, R94 ;  /* 0x0000005e358a7220 */ /* 0x040fe20000410000 */
[----:B------:R-:W-:Y:S01]  /*3340*/  FMUL.RZ R56, R0, 0.15915493667125701904 ;  /* 0x3e22f98300387820 */ /* 0x000fe2000040c000 */
[-C--:B------:R-:W-:Y:S01]  /*3350*/  FMUL.FTZ R0, R53, R82.reuse ;  /* 0x0000005235007220 */ /* 0x080fe20000410000 */
[----:B------:R-:W-:Y:S01]  /*3360*/  FMUL.RZ R134, R103, 0.15915493667125701904 ;  /* 0x3e22f98367867820 */ /* 0x000fe2000040c000 */
[C---:B------:R-:W-:Y:S01]  /*3370*/  FMUL.FTZ R103, R53.reuse, R93 ;  /* 0x0000005d35677220 */ /* 0x040fe20000410000 */
[----:B------:R-:W-:Y:S01]  /*3380*/  MUFU.SIN R151, R56 ;  /* 0x0000003800977308 */ /* 0x000fe20000000400 */
[----:B------:R-:W-:Y:S01]  /*3390*/  FMUL.RZ R52, R0, 0.15915493667125701904 ;  /* 0x3e22f98300347820 */ /* 0x000fe2000040c000 */
[-C--:B------:R-:W-:Y:S01]  /*33a0*/  FMUL.FTZ R0, R53, R83.reuse ;  /* 0x0000005335007220 */ /* 0x080fe20000410000 */
[----:B------:R-:W-:Y:S01]  /*33b0*/  FMUL.FTZ R155, R121, R82 ;  /* 0x00000052799b7220 */ /* 0x000fe20000410000 */
[----:B------:R-:W-:Y:S01]  /*33c0*/  FMUL.RZ R140, R103, 0.15915493667125701904 ;  /* 0x3e22f983678c7820 */ /* 0x000fe2000040c000 */
[-C--:B------:R-:W-:Y:S01]  /*33d0*/  FMUL.FTZ R129, R121, R84.reuse ;  /* 0x0000005479817220 */ /* 0x080fe20000410000 */
[----:B0-----:R-:W-:Y:S01]  /*33e0*/  FMUL.RZ R54, R0, 0.15915493667125701904 ;  /* 0x3e22f98300367820 */ /* 0x001fe2000040c000 */
[----:B------:R-:W-:Y:S01]  /*33f0*/  FMUL.FTZ R0, R53, R84 ;  /* 0x0000005435007220 */ /* 0x000fe20000410000 */
[----:B------:R-:W-:Y:S01]  /*3400*/  MUFU.SIN R150, R52 ;  /* 0x0000003400967308 */ /* 0x000fe20000000400 */
[C---:B------:R-:W-:Y:S01]  /*3410*/  FMUL.FTZ R136, R121.reuse, R92 ;  /* 0x0000005c79887220 */ /* 0x040fe20000410000 */
[C---:B------:R-:W-:Y:S01]  /*3420*/  FMUL.FTZ R124, R121.reuse, R83 ;  /* 0x00000053797c7220 */ /* 0x040fe20000410000 */
[----:B------:R-:W-:Y:S01]  /*3430*/  FMUL.RZ R55, R0, 0.15915493667125701904 ;  /* 0x3e22f98300377820 */ /* 0x000fe2000040c000 */
[C---:B------:R-:W-:Y:S01]  /*3440*/  FMUL.FTZ R122, R121.reuse, R85 ;  /* 0x00000055797a7220 */ /* 0x040fe20000410000 */
[C---:B------:R-:W-:Y:S01]  /*3450*/  FMUL.FTZ R130, R121.reuse, R81 ;  /* 0x0000005179827220 */ /* 0x040fe20000410000 */
[C---:B------:R-:W-:Y:S01]  /*3460*/  FMUL.FTZ R104, R121.reuse, R86 ;  /* 0x0000005679687220 */ /* 0x040fe20000410000 */
[C---:B------:R-:W-:Y:S01]  /*3470*/  FMUL.FTZ R62, R121.reuse, R87 ;  /* 0x00000057793e7220 */ /* 0x040fe20000410000 */
[----:B------:R0:W-:Y:S01]  /*3480*/  MUFU.COS R148, R52 ;  /* 0x0000003400947308 */ /* 0x0001e20000000000 */
[----:B------:R-:W-:Y:S01]  /*3490*/  FMUL.RZ R138, R138, 0.15915493667125701904 ;  /* 0x3e22f9838a8a7820 */ /* 0x000fe2000040c000 */
[C---:B------:R-:W-:Y:S01]  /*34a0*/  FMUL.FTZ R60, R121.reuse, R88 ;  /* 0x00000058793c7220 */ /* 0x040fe20000410000 */
[----:B------:R-:W-:-:S05]  /*34b0*/  FMUL.FTZ R58, R121, R89 ;  /* 0x00000059793a7220 */ /* 0x000fca0000410000 */
[----:B------:R3:W-:Y:S01]  /*34c0*/  MUFU.COS R149, R56 ;  /* 0x0000003800957308 */ /* 0x0007e20000000000 */
[----:B0-----:R-:W-:-:S07]  /*34d0*/  FMUL.FTZ R52, R53, R85 ;  /* 0x0000005535347220 */ /* 0x001fce0000410000 */
[----:B------:R-:W-:Y:S01]  /*34e0*/  MUFU.SIN R147, R54 ;  /* 0x0000003600937308 */ /* 0x000fe20000000400 */
[----:B---3--:R-:W-:Y:S01]  /*34f0*/  FMUL.RZ R56, R52, 0.15915493667125701904 ;  /* 0x3e22f98334387820 */ /* 0x008fe2000040c000 */
        /* <DEDUP_REMOVED lines=23> */
[----:B------:R-:W-:Y:S08]  /*3670*/  MUFU.COS R61, R54 ;  /* 0x00000036003d7308 */ /* 0x000ff00000000000 */
[----:B------:R-:W-:Y:S08]  /*3680*/  MUFU.SIN R143, R55 ;  /* 0x00000037008f7308 */ /* 0x000ff00000000400 */
[----:B------:R0:W-:Y:S08]  /*3690*/  MUFU.COS R59, R55 ;  /* 0x00000037003b7308 */ /* 0x0001f00000000000 */
[----:B------:R-:W-:Y:S01]  /*36a0*/  MUFU.SIN R132, R134 ;  /* 0x0000008600847308 */ /* 0x000fe20000000400 */
[----:B0-----:R-:W-:-:S05]  /*36b0*/  IMAD.WIDE.U32 R54, R64, UR18, RZ ;  /* 0x0000001240367c25 */ /* 0x001fca000f8e00ff */
[----:B------:R-:W-:Y:S01]  /*36c0*/  IADD3 R55, R55, R127, RZ ;  /* 0x0000007f37377210 */ /* 0x000fe20007ffe0ff */
[C---:B------:R-:W-:Y:S01]  /*36d0*/  IMAD R127, R119.reuse, UR21, R102 ;  /* 0x00000015777f7c24 */ /* 0x040fe2000f8e0266 */
[----:B------:R0:W-:Y:S01]  /*36e0*/  MUFU.COS R131, R134 ;  /* 0x0000008600837308 */ /* 0x0001e20000000000 */
[----:B------:R-:W-:-:S05]  /*36f0*/  IMAD.WIDE.U32 R54, R119, UR20, R54 ;  /* 0x0000001477367c25 */ /* 0x000fca000f8e0036 */
[----:B------:R-:W-:Y:S02]  /*3700*/  IADD3 R127, R55, R127, RZ ;  /* 0x0000007f377f7210 */ /* 0x000fe40007ffe0ff */
[----:B------:R-:W3:Y:S01]  /*3710*/  MUFU.EX2 R155, R155 ;  /* 0x0000009b009b7308 */ /* 0x000ee20000000800 */
[----:B------:R-:W-:-:S04]  /*3720*/  LEA R102, P0, R54, UR22, 0x3 ;  /* 0x0000001636667c11 */ /* 0x000fc8000f8018ff */
[----:B------:R-:W-:Y:S02]  /*3730*/  LEA.HI.X R103, R54, UR23, R127, 0x3, P0 ;  /* 0x0000001736677c11 */ /* 0x000fe400080f1c7f */
[CC--:B------:R-:W-:Y:S01]  /*3740*/  LEA.HI.SX32 R54, R70.reuse, R70.reuse, 0x1b ;  /* 0x0000004646367211 */ /* 0x0c0fe200078fdaff */
[----:B------:R-:W1:Y:S01]  /*3750*/  MUFU.EX2 R129, R129 ;  /* 0x0000008100817308 */ /* 0x000e620000000800 */
[----:B------:R-:W-:Y:S02]  /*3760*/  IADD3 R127, R70, 0x20, RZ ;  /* 0x00000020467f7810 */ /* 0x000fe40007ffe0ff */
[----:B0-----:R-:W-:Y:S01]  /*3770*/  LEA R134, R54, UR5, 0x4 ;  /* 0x0000000536867c11 */ /* 0x001fe2000f8e20ff */
[----:B------:R-:W-:Y:S01]  /*3780*/  FMUL.FTZ R54, R121, R93 ;  /* 0x0000005d79367220 */ /* 0x000fe20000410000 */
[----:B------:R-:W-:-:S03]  /*3790*/  LEA.HI.SX32 R127, R127, R70, 0x1b ;  /* 0x000000467f7f7211 */ /* 0x000fc600078fdaff */
[----:B----4-:R0:W-:Y:S01]  /*37a0*/  STS.128 [R134], R20 ;  /* 0x0000001486007388 */ /* 0x0101e20000000c00 */
[----:B------:R4:W2:Y:S01]  /*37b0*/  MUFU.EX2 R55, R136 ;  /* 0x0000008800377308 */ /* 0x0008a20000000800 */
[C---:B---3--:R-:W-:Y:S01]  /*37c0*/  FMUL.FTZ R150, R155.reuse, R150 ;  /* 0x000000969b967220 */ /* 0x048fe20000410000 */
[----:B------:R-:W-:-:S06]  /*37d0*/  FMUL.FTZ R148, R155, R148 ;  /* 0x000000949b947220 */ /* 0x000fcc0000410000 */
[----:B------:R-:W3:Y:S01]  /*37e0*/  MUFU.EX2 R124, R124 ;  /* 0x0000007c007c7308 */ /* 0x000ee20000000800 */
[----:B----4-:R-:W-:Y:S01]  /*37f0*/  LEA R136, R127, UR5, 0x4 ;  /* 0x000000057f887c11 */ /* 0x010fe2000f8e20ff */
[C---:B-1----:R-:W-:Y:S01]  /*3800*/  FMUL.FTZ R128, R129.reuse, R128 ;  /* 0x0000008081807220 */ /* 0x042fe20000410000 */
[----:B------:R-:W-:Y:S01]  /*3810*/  FMUL.FTZ R129, R129, R0 ;  /* 0x0000000081817220 */ /* 0x000fe20000410000 */
[----:B------:R-:W-:Y:S02]  /*3820*/  FMUL.FTZ R0, R109, R150 ;  /* 0x000000966d007220 */ /* 0x000fe40000410000 */
[----:B-----5:R1:W-:Y:S01]  /*3830*/  STS.128 [R136+0x200], R24 ;  /* 0x0002001888007388 */ /* 0x0203e20000000c00 */
[C---:B0-----:R-:W-:Y:S01]  /*3840*/  IADD3 R21, R70.reuse, 0xc0, RZ ;  /* 0x000000c046157810 */ /* 0x041fe20007ffe0ff */
[----:B------:R-:W0:Y:S01]  /*3850*/  MUFU.EX2 R122, R122 ;  /* 0x0000007a007a7308 */ /* 0x000e220000000800 */
[----:B------:R-:W-:Y:S01]  /*3860*/  IADD3 R23, R70, 0xe0, RZ ;  /* 0x000000e046177810 */ /* 0x000fe20007ffe0ff */
[----:B--2---:R-:W-:Y:S01]  /*3870*/  STS.128 [R157+0x400], R28 ;  /* 0x0004001c9d007388 */ /* 0x004fe20000000c00 */
[----:B------:R-:W-:Y:S01]  /*3880*/  LEA.HI.SX32 R21, R21, R70, 0x1b ;  /* 0x0000004615157211 */ /* 0x000fe200078fdaff */
[----:B------:R-:W-:Y:S01]  /*3890*/  FMUL.FTZ R132, R55, R132 ;  /* 0x0000008437847220 */ /* 0x000fe20000410000 */
[----:B------:R-:W-:Y:S01]  /*38a0*/  LEA.HI.SX32 R22, R23, R70, 0x1b ;  /* 0x0000004617167211 */ /* 0x000fe200078fdaff */
[----:B------:R-:W-:Y:S01]  /*38b0*/  STS.128 [R159+0x600], R32 ;  /* 0x000600209f007388 */ /* 0x000fe20000000c00 */
[----:B------:R-:W-:Y:S01]  /*38c0*/  LEA R23, R21, UR5, 0x4 ;  /* 0x0000000515177c11 */ /* 0x000fe2000f8e20ff */
[----:B------:R-:W2:Y:S01]  /*38d0*/  MUFU.EX2 R130, R130 ;  /* 0x0000008200827308 */ /* 0x000ea20000000800 */
[C---:B---3--:R-:W-:Y:S01]  /*38e0*/  FMUL.FTZ R147, R124.reuse, R147 ;  /* 0x000000937c937220 */ /* 0x048fe20000410000 */
[----:B------:R-:W-:Y:S01]  /*38f0*/  STS.128 [R161+0x800], R36 ;  /* 0x00080024a1007388 */ /* 0x000fe20000000c00 */
[----:B------:R-:W-:Y:S01]  /*3900*/  FMUL.FTZ R146, R124, R153 ;  /* 0x000000997c927220 */ /* 0x000fe20000410000 */
[----:B------:R-:W-:Y:S01]  /*3910*/  FMUL.FTZ R131, R55, R131 ;  /* 0x0000008337837220 */ /* 0x000fe20000410000 */
[----:B-1----:R-:W-:Y:S01]  /*3920*/  LEA R24, R22, UR5, 0x4 ;  /* 0x0000000516187c11 */ /* 0x002fe2000f8e20ff */
[----:B------:R-:W-:Y:S01]  /*3930*/  STS.128 [R163+0xa00], R40 ;  /* 0x000a0028a3007388 */ /* 0x000fe20000000c00 */
[----:B------:R-:W-:Y:S01]  /*3940*/  FFMA.FTZ R26, RZ, R148, R0 ;  /* 0x00000094ff1a7223 */ /* 0x000fe20000010000 */
[C---:B------:R-:W-:Y:S01]  /*3950*/  FMUL.FTZ R25, R121.reuse, R95 ;  /* 0x0000005f79197220 */ /* 0x040fe20000410000 */
[----:B------:R-:W1:Y:S01]  /*3960*/  MUFU.EX2 R104, R104 ;  /* 0x0000006800687308 */ /* 0x000e620000000800 */
[----:B------:R3:W-:Y:S01]  /*3970*/  STS.128 [R23+0xc00], R44 ;  /* 0x000c002c17007388 */ /* 0x0007e20000000c00 */
[----:B------:R-:W-:Y:S01]  /*3980*/  FADD.FTZ R26, RZ, R26 ;  /* 0x0000001aff1a7221 */ /* 0x000fe20000010000 */
[----:B0-----:R-:W-:Y:S01]  /*3990*/  FMUL.FTZ R133, R122, R133 ;  /* 0x000000857a857220 */ /* 0x001fe20000410000 */
[C---:B------:R-:W-:Y:S01]  /*39a0*/  FMUL.FTZ R22, R121.reuse, R94 ;  /* 0x0000005e79167220 */ /* 0x040fe20000410000 */
[----:B------:R0:W-:Y:S01]  /*39b0*/  STS.128 [R24+0xe00], R48 ;  /* 0x000e003018007388 */ /* 0x0001e20000000c00 */
[----:B------:R-:W-:Y:S01]  /*39c0*/  FMUL.FTZ R0, R121, R96 ;  /* 0x0000006079007220 */ /* 0x000fe20000410000 */
[C---:B--2---:R-:W-:Y:S01]  /*39d0*/  FMUL.FTZ R149, R130.reuse, R149 ;  /* 0x0000009582957220 */ /* 0x044fe20000410000 */
[----:B------:R-:W-:Y:S01]  /*39e0*/  FMUL.FTZ R151, R130, R151 ;  /* 0x0000009782977220 */ /* 0x000fe20000410000 */
[----:B------:R-:W-:Y:S01]  /*39f0*/  FMUL.FTZ R130, R122, R125 ;  /* 0x0000007d7a827220 */ /* 0x000fe20000410000 */
[----:B------:R-:W2:Y:S01]  /*3a00*/  MUFU.EX2 R62, R62 ;  /* 0x0000003e003e7308 */ /* 0x000ea20000000800 */
[----:B------:R-:W-:Y:S01]  /*3a10*/  NOP ;  /* 0x0000000000007918 */ /* 0x000fe20000000000 */
[----:B-1----:R-:W-:-:S06]  /*3a20*/  FMUL.FTZ R135, R104, R135 ;  /* 0x0000008768877220 */ /* 0x002fcc0000410000 */
[----:B---3--:R1:W-:Y:S01]  /*3a30*/  MUFU.EX2 R23, R25 ;  /* 0x0000001900177308 */ /* 0x0083e20000000800 */
[----:B------:R-:W-:Y:S01]  /*3a40*/  FMUL.FTZ R134, R104, R123 ;  /* 0x0000007b68867220 */ /* 0x000fe20000410000 */
[----:B------:R-:W3:Y:S01]  /*3a50*/  LDG.E.64 R102, desc[UR8][R102.64] ;  /* 0x0000000866667981 */ /* 0x000ee2000c1e1b00 */
[----:B0-----:R-:W-:-:S04]  /*3a60*/  FMUL.FTZ R24, RZ, R150 ;  /* 0x00000096ff187220 */ /* 0x001fc80000410000 */
[----:B------:R-:W-:Y:S01]  /*3a70*/  FFMA.FTZ R27, R109, R148, -R24 ;  /* 0x000000946d1b7223 */ /* 0x000fe20000010818 */
[----:B------:R-:W-:Y:S01]  /*3a80*/  MUFU.SIN R20, R138 ;  /* 0x0000008a00147308 */ /* 0x000fe20000000400 */
[----:B-1----:R-:W-:Y:S01]  /*3a90*/  FMUL.FTZ R25, R147, R26 ;  /* 0x0000001a93197220 */ /* 0x002fe20000410000 */
[C---:B------:R-:W-:Y:S01]  /*3aa0*/  FMUL.FTZ R24, R53.reuse, R95 ;  /* 0x0000005f35187220 */ /* 0x040fe20000410000 */
[----:B------:R-:W-:Y:S01]  /*3ab0*/  FADD.FTZ R27, R110, R27 ;  /* 0x0000001b6e1b7221 */ /* 0x000fe20000010000 */
[----:B------:R-:W-:Y:S01]  /*3ac0*/  FMUL.FTZ R53, R53, R96 ;  /* 0x0000006035357220 */ /* 0x000fe20000410000 */
[----:B--2---:R-:W-:Y:S01]  /*3ad0*/  FMUL.FTZ R137, R62, R137 ;  /* 0x000000893e897220 */ /* 0x004fe20000410000 */
[----:B------:R-:W-:Y:S01]  /*3ae0*/  FMUL.RZ R30, R24, 0.15915493667125701904 ;  /* 0x3e22f983181e7820 */ /* 0x000fe2000040c000 */
[-C--:B------:R-:W-:Y:S01]  /*3af0*/  FMUL.FTZ R29, R147, R27.reuse ;  /* 0x0000001b931d7220 */ /* 0x080fe20000410000 */
[C---:B------:R-:W-:Y:S01]  /*3b00*/  FFMA.FTZ R25, R146.reuse, R27, -R25 ;  /* 0x0000001b92197223 */ /* 0x040fe20000010819 */
[----:B------:R-:W-:Y:S01]  /*3b10*/  MUFU.COS R21, R138 ;  /* 0x0000008a00157308 */ /* 0x000fe20000000000 */
[----:B------:R-:W-:Y:S01]  /*3b20*/  FMUL.RZ R53, R53, 0.15915493667125701904 ;  /* 0x3e22f98335357820 */ /* 0x000fe2000040c000 */
[----:B------:R-:W-:Y:S01]  /*3b30*/  FFMA.FTZ R29, R146, R26, R29 ;  /* 0x0000001a921d7223 */ /* 0x000fe2000001001d */
[----:B------:R-:W-:Y:S01]  /*3b40*/  FADD.FTZ R25, R112, R25 ;  /* 0x0000001970197221 */ /* 0x000fe20000010000 */
[----:B------:R-:W-:-:S02]  /*3b50*/  FMUL.FTZ R136, R62, R105 ;  /* 0x000000693e887220 */ /* 0x000fc40000410000 */
[----:B------:R-:W-:Y:S01]  /*3b60*/  FADD.FTZ R29, RZ, R29 ;  /* 0x0000001dff1d7221 */ /* 0x000fe20000010000 */
[C---:B------:R-:W-:Y:S01]  /*3b70*/  FMUL.FTZ R27, R129.reuse, R25 ;  /* 0x00000019811b7220 */ /* 0x040fe20000410000 */
[----:B------:R-:W0:Y:S02]  /*3b80*/  MUFU.EX2 R22, R22 ;  /* 0x0000001600167308 */ /* 0x000e240000000800 */
[-C--:B------:R-:W-:Y:S01]  /*3b90*/  FMUL.FTZ R26, R129, R29.reuse ;  /* 0x0000001d811a7220 */ /* 0x080fe20000410000 */
[----:B------:R-:W-:-:S03]  /*3ba0*/  FFMA.FTZ R27, R128, R29, R27 ;  /* 0x0000001d801b7223 */ /* 0x000fc6000001001b */
[----:B------:R-:W-:Y:S01]  /*3bb0*/  FFMA.FTZ R26, R128, R25, -R26 ;  /* 0x00000019801a7223 */ /* 0x000fe2000001081a */
[----:B------:R-:W-:Y:S01]  /*3bc0*/  FADD.FTZ R27, RZ, R27 ;  /* 0x0000001bff1b7221 */ /* 0x000fe20000010000 */
[----:B------:R-:W1:Y:S02]  /*3bd0*/  MUFU.COS R24, R30 ;  /* 0x0000001e00187308 */ /* 0x000e640000000000 */
[----:B------:R-:W-:Y:S01]  /*3be0*/  FADD.FTZ R26, R111, R26 ;  /* 0x0000001a6f1a7221 */ /* 0x000fe20000010000 */
[----:B------:R-:W-:-:S03]  /*3bf0*/  FMUL.FTZ R29, R133, R27 ;  /* 0x0000001b851d7220 */ /* 0x000fc60000410000 */
[-C--:B------:R-:W-:Y:S01]  /*3c00*/  FMUL.FTZ R28, R133, R26.reuse ;  /* 0x0000001a851c7220 */ /* 0x080fe20000410000 */
[----:B------:R-:W-:Y:S01]  /*3c10*/  FFMA.FTZ R26, R130, R26, -R29 ;  /* 0x0000001a821a7223 */ /* 0x000fe2000001081d */
[----:B------:R-:W-:Y:S01]  /*3c20*/  MUFU.SIN R139, R56 ;  /* 0x00000038008b7308 */ /* 0x000fe20000000400 */
[----:B0-----:R-:W-:Y:S01]  /*3c30*/  FMUL.FTZ R125, R22, R21 ;  /* 0x00000015167d7220 */ /* 0x001fe20000410000 */
[----:B------:R-:W-:Y:S01]  /*3c40*/  FFMA.FTZ R28, R130, R27, R28 ;  /* 0x0000001b821c7223 */ /* 0x000fe2000001001c */
[----:B------:R-:W-:Y:S01]  /*3c50*/  FADD.FTZ R26, R97, R26 ;  /* 0x0000001a611a7221 */ /* 0x000fe20000010000 */
[----:B------:R-:W-:Y:S01]  /*3c60*/  FMUL.FTZ R124, R22, R20 ;  /* 0x00000014167c7220 */ /* 0x000fe20000410000 */
[----:B------:R-:W-:Y:S01]  /*3c70*/  FMUL.FTZ R22, R149, R150 ;  /* 0x0000009695167220 */ /* 0x000fe20000410000 */
[----:B------:R-:W-:Y:S01]  /*3c80*/  FADD.FTZ R28, RZ, R28 ;  /* 0x0000001cff1c7221 */ /* 0x000fe20000010000 */
[----:B------:R-:W-:Y:S01]  /*3c90*/  FMUL.FTZ R29, R135, R26 ;  /* 0x0000001a871d7220 */ /* 0x000fe20000410000 */
[----:B------:R-:W0:Y:S01]  /*3ca0*/  MUFU.EX2 R60, R60 ;  /* 0x0000003c003c7308 */ /* 0x000e220000000800 */
[----:B-1----:R-:W-:Y:S01]  /*3cb0*/  FMUL.FTZ R123, R23, R24 ;  /* 0x00000018177b7220 */ /* 0x002fe20000410000 */
[-C--:B------:R-:W-:Y:S01]  /*3cc0*/  FMUL.FTZ R27, R135, R28.reuse ;  /* 0x0000001c871b7220 */ /* 0x080fe20000410000 */
[----:B------:R-:W-:Y:S01]  /*3cd0*/  FFMA.FTZ R29, R134, R28, R29 ;  /* 0x0000001c861d7223 */ /* 0x000fe2000001001d */
[----:B------:R-:W-:-:S02]  /*3ce0*/  FFMA.FTZ R22, R151, R148, R22 ;  /* 0x0000009497167223 */ /* 0x000fc40000010016 */
[----:B------:R-:W-:Y:S01]  /*3cf0*/  FFMA.FTZ R27, R134, R26, -R27 ;  /* 0x0000001a861b7223 */ /* 0x000fe2000001081b */
[----:B------:R-:W-:Y:S01]  /*3d00*/  FADD.FTZ R29, RZ, R29 ;  /* 0x0000001dff1d7221 */ /* 0x000fe20000010000 */
[----:B------:R1:W2:Y:S02]  /*3d10*/  MUFU.COS R63, R56 ;  /* 0x00000038003f7308 */ /* 0x0002a40000000000 */
[----:B------:R-:W-:Y:S01]  /*3d20*/  FADD.FTZ R27, R98, R27 ;  /* 0x0000001b621b7221 */ /* 0x000fe20000010000 */
[----:B------:R-:W-:-:S03]  /*3d30*/  FMUL.FTZ R21, R137, R29 ;  /* 0x0000001d89157220 */ /* 0x000fc60000410000 */
[-C--:B------:R-:W-:Y:S01]  /*3d40*/  FMUL.FTZ R20, R137, R27.reuse ;  /* 0x0000001b89147220 */ /* 0x080fe20000410000 */
[C---:B------:R-:W-:Y:S01]  /*3d50*/  FFMA.FTZ R21, R136.reuse, R27, -R21 ;  /* 0x0000001b88157223 */ /* 0x040fe20000010815 */
[----:B------:R-:W4:Y:S01]  /*3d60*/  MUFU.SIN R122, R30 ;  /* 0x0000001e007a7308 */ /* 0x000f220000000400 */
[----:B-1----:R-:W-:Y:S01]  /*3d70*/  FMUL.FTZ R56, R121, R90 ;  /* 0x0000005a79387220 */ /* 0x002fe20000410000 */
[----:B------:R-:W-:Y:S01]  /*3d80*/  FFMA.FTZ R29, R136, R29, R20 ;  /* 0x0000001d881d7223 */ /* 0x000fe20000010014 */
[----:B------:R-:W-:Y:S01]  /*3d90*/  FMUL.FTZ R20, R151, R150 ;  /* 0x0000009697147220 */ /* 0x000fe20000410000 */
[----:B0-----:R-:W-:Y:S01]  /*3da0*/  FMUL.FTZ R139, R60, R139 ;  /* 0x0000008b3c8b7220 */ /* 0x001fe20000410000 */
[----:B------:R-:W-:Y:S01]  /*3db0*/  FADD.FTZ R24, R100, R21 ;  /* 0x0000001564187221 */ /* 0x000fe20000010000 */
[----:B------:R-:W-:Y:S01]  /*3dc0*/  FADD.FTZ R29, RZ, R29 ;  /* 0x0000001dff1d7221 */ /* 0x000fe20000010000 */
[----:B------:R-:W-:Y:S01]  /*3dd0*/  FFMA.FTZ R20, R149, R148, -R20 ;  /* 0x0000009495147223 */ /* 0x000fe20000010814 */
[----:B------:R-:W-:Y:S01]  /*3de0*/  MUFU.EX2 R0, R0 ;  /* 0x0000000000007308 */ /* 0x000fe20000000800 */
[----:B--2---:R-:W-:Y:S01]  /*3df0*/  FMUL.FTZ R138, R60, R63 ;  /* 0x0000003f3c8a7220 */ /* 0x004fe20000410000 */
[----:B------:R-:W-:Y:S01]  /*3e00*/  FMUL.FTZ R27, R139, R24 ;  /* 0x000000188b1b7220 */ /* 0x000fe20000410000 */
[----:B------:R-:W-:-:S03]  /*3e10*/  FMUL.FTZ R21, R147, R22 ;  /* 0x0000001693157220 */ /* 0x000fc60000410000 */
[----:B------:R-:W-:Y:S01]  /*3e20*/  FFMA.FTZ R27, R138, R29, R27 ;  /* 0x0000001d8a1b7223 */ /* 0x000fe2000001001b */
[C---:B------:R-:W-:Y:S01]  /*3e30*/  FFMA.FTZ R21, R146.reuse, R20, -R21 ;  /* 0x0000001492157223 */ /* 0x040fe20000010815 */
[----:B------:R-:W0:Y:S01]  /*3e40*/  MUFU.COS R121, R53 ;  /* 0x0000003500797308 */ /* 0x000e220000000000 */
[----:B----4-:R-:W-:Y:S01]  /*3e50*/  FMUL.FTZ R122, R23, R122 ;  /* 0x0000007a177a7220 */ /* 0x010fe20000410000 */
[----:B------:R-:W-:Y:S01]  /*3e60*/  FMUL.FTZ R23, R147, R20 ;  /* 0x0000001493177220 */ /* 0x000fe20000410000 */
[----:B------:R-:W-:Y:S01]  /*3e70*/  FADD.FTZ R27, RZ, R27 ;  /* 0x0000001bff1b7221 */ /* 0x000fe20000010000 */
[----:B------:R-:W-:Y:S02]  /*3e80*/  FMUL.FTZ R20, R129, R21 ;  /* 0x0000001581147220 */ /* 0x000fe40000410000 */
[----:B------:R-:W-:Y:S02]  /*3e90*/  FFMA.FTZ R23, R146, R22, R23 ;  /* 0x0000001692177223 */ /* 0x000fe40000010017 */
[----:B------:R-:W1:Y:S02]  /*3ea0*/  MUFU.SIN R25, R53 ;  /* 0x0000003500197308 */ /* 0x000e640000000400 */
[----:B------:R-:W-:-:S06]  /*3eb0*/  FFMA.FTZ R20, R128, R23, R20 ;  /* 0x0000001780147223 */ /* 0x000fcc0000010014 */
[----:B------:R-:W2:Y:S01]  /*3ec0*/  MUFU.EX2 R58, R58 ;  /* 0x0000003a003a7308 */ /* 0x000ea20000000800 */
[----:B0-----:R-:W-:-:S07]  /*3ed0*/  FMUL.FTZ R121, R0, R121 ;  /* 0x0000007900797220 */ /* 0x001fce0000410000 */
[----:B------:R-:W0:Y:S01]  /*3ee0*/  MUFU.EX2 R56, R56 ;  /* 0x0000003800387308 */ /* 0x000e220000000800 */
[----:B-1----:R-:W-:Y:S01]  /*3ef0*/  FMUL.FTZ R0, R0, R25 ;  /* 0x0000001900007220 */ /* 0x002fe20000410000 */
[----:B------:R-:W-:-:S04]  /*3f00*/  FMUL.FTZ R25, R139, R29 ;  /* 0x0000001d8b197220 */ /* 0x000fc80000410000 */
[----:B------:R-:W-:Y:S01]  /*3f10*/  FFMA.FTZ R24, R138, R24, -R25 ;  /* 0x000000188a187223 */ /* 0x000fe20000010819 */
[----:B------:R-:W-:Y:S01]  /*3f20*/  FMUL.FTZ R25, R129, R23 ;  /* 0x0000001781197220 */ /* 0x000fe20000410000 */
[----:B------:R-:W-:Y:S01]  /*3f30*/  MUFU.SIN R145, R126 ;  /* 0x0000007e00917308 */ /* 0x000fe20000000400 */
[----:B--2---:R-:W-:Y:S01]  /*3f40*/  FMUL.FTZ R141, R58, R141 ;  /* 0x0000008d3a8d7220 */ /* 0x004fe20000410000 */
[----:B------:R-:W-:Y:S01]  /*3f50*/  FADD.FTZ R24, R99, R24 ;  /* 0x0000001863187221 */ /* 0x000fe20000010000 */
[----:B------:R-:W-:Y:S02]  /*3f60*/  FFMA.FTZ R25, R128, R21, -R25 ;  /* 0x0000001580197223 */ /* 0x000fe40000010819 */
[C---:B------:R-:W-:Y:S01]  /*3f70*/  FMUL.FTZ R29, R141.reuse, R27 ;  /* 0x0000001b8d1d7220 */ /* 0x040fe20000410000 */
[----:B------:R-:W-:Y:S01]  /*3f80*/  FMUL.FTZ R22, R141, R24 ;  /* 0x000000188d167220 */ /* 0x000fe20000410000 */
[----:B------:R-:W-:Y:S01]  /*3f90*/  FMUL.FTZ R21, R133, R25 ;  /* 0x0000001985157220 */ /* 0x000fe20000410000 */
[----:B------:R-:W-:Y:S01]  /*3fa0*/  MUFU.COS R57, R126 ;  /* 0x0000007e00397308 */ /* 0x000fe20000000000 */
[C---:B0-----:R-:W-:Y:S01]  /*3fb0*/  FMUL.FTZ R143, R56.reuse, R143 ;  /* 0x0000008f388f7220 */ /* 0x041fe20000410000 */
[----:B------:R-:W-:Y:S01]  /*3fc0*/  FMUL.FTZ R142, R56, R59 ;  /* 0x0000003b388e7220 */ /* 0x000fe20000410000 */
[----:B------:R-:W-:-:S04]  /*3fd0*/  FFMA.FTZ R21, R130, R20, R21 ;  /* 0x0000001482157223 */ /* 0x000fc80000010015 */
[----:B------:R-:W-:Y:S01]  /*3fe0*/  FMUL.FTZ R23, R135, R21 ;  /* 0x0000001587177220 */ /* 0x000fe20000410000 */
[----:B------:R-:W-:Y:S08]  /*3ff0*/  MUFU.SIN R126, R140 ;  /* 0x0000008c007e7308 */ /* 0x000ff00000000400 */
[----:B------:R0:W-:Y:S08]  /*4000*/  MUFU.COS R127, R140 ;  /* 0x0000008c007f7308 */ /* 0x0001f00000000000 */
[----:B------:R-:W1:Y:S01]  /*4010*/  MUFU.EX2 R52, R52 ;  /* 0x0000003400347308 */ /* 0x000e620000000800 */
[----:B0-----:R-:W-:-:S04]  /*4020*/  FMUL.FTZ R140, R58, R61 ;  /* 0x0000003d3a8c7220 */ /* 0x001fc80000410000 */
[C---:B------:R-:W-:Y:S01]  /*4030*/  FFMA.FTZ R24, R140.reuse, R24, -R29 ;  /* 0x000000188c187223 */ /* 0x040fe2000001081d */
[----:B------:R-:W-:Y:S01]  /*4040*/  FFMA.FTZ R27, R140, R27, R22 ;  /* 0x0000001b8c1b7223 */ /* 0x000fe20000010016 */
[----:B------:R-:W-:Y:S01]  /*4050*/  FMUL.FTZ R22, R133, R20 ;  /* 0x0000001485167220 */ /* 0x000fe20000410000 */
[----:B------:R-:W0:Y:S01]  /*4060*/  MUFU.EX2 R54, R54 ;  /* 0x0000003600367308 */ /* 0x000e220000000800 */
[----:B------:R-:W-:Y:S01]  /*4070*/  FADD.FTZ R24, R101, R24 ;  /* 0x0000001865187221 */ /* 0x000fe20000010000 */
[----:B------:R-:W-:Y:S01]  /*4080*/  FADD.FTZ R27, RZ, R27 ;  /* 0x0000001bff1b7221 */ /* 0x000fe20000010000 */
[----:B------:R-:W-:Y:S02]  /*4090*/  FFMA.FTZ R22, R130, R25, -R22 ;  /* 0x0000001982167223 */ /* 0x000fe40000010816 */
[C---:B------:R-:W-:Y:S01]  /*40a0*/  FMUL.FTZ R29, R143.reuse, R24 ;  /* 0x000000188f1d7220 */ /* 0x040fe20000410000 */
[-C--:B------:R-:W-:Y:S01]  /*40b0*/  FMUL.FTZ R25, R143, R27.reuse ;  /* 0x0000001b8f197220 */ /* 0x080fe20000410000 */
[-C--:B------:R-:W-:Y:S01]  /*40c0*/  FMUL.FTZ R20, R135, R22.reuse ;  /* 0x0000001687147220 */ /* 0x080fe20000410000 */
[----:B------:R-:W-:Y:S01]  /*40d0*/  FFMA.FTZ R23, R134, R22, -R23 ;  /* 0x0000001686177223 */ /* 0x000fe20000010817 */
[C---:B------:R-:W-:Y:S01]  /*40e0*/  FFMA.FTZ R29, R142.reuse, R27, R29 ;  /* 0x0000001b8e1d7223 */ /* 0x040fe2000001001d */
[----:B------:R-:W-:Y:S01]  /*40f0*/  FFMA.FTZ R25, R142, R24, -R25 ;  /* 0x000000188e197223 */ /* 0x000fe20000010819 */
[----:B-1----:R-:W-:Y:S01]  /*4100*/  FMUL.FTZ R145, R52, R145 ;  /* 0x0000009134917220 */ /* 0x002fe20000410000 */
[----:B------:R-:W-:Y:S01]  /*4110*/  FFMA.FTZ R20, R134, R21, R20 ;  /* 0x0000001586147223 */ /* 0x000fe20000010014 */
[----:B------:R-:W-:Y:S01]  /*4120*/  FADD.FTZ R29, RZ, R29 ;  /* 0x0000001dff1d7221 */ /* 0x000fe20000010000 */
[C---:B------:R-:W-:Y:S01]  /*4130*/  FMUL.FTZ R21, R137.reuse, R23 ;  /* 0x0000001789157220 */ /* 0x040fe20000410000 */
[----:B------:R-:W-:Y:S01]  /*4140*/  FADD.FTZ R25, R106, R25 ;  /* 0x000000196a197221 */ /* 0x000fe20000010000 */
[----:B------:R-:W-:Y:S01]  /*4150*/  FMUL.FTZ R144, R52, R57 ;  /* 0x0000003934907220 */ /* 0x000fe20000410000 */
[-C--:B------:R-:W-:Y:S01]  /*4160*/  FMUL.FTZ R22, R137, R20.reuse ;  /* 0x0000001489167220 */ /* 0x080fe20000410000 */
[C---:B------:R-:W-:Y:S01]  /*4170*/  FMUL.FTZ R27, R145.reuse, R29 ;  /* 0x0000001d911b7220 */ /* 0x040fe20000410000 */
[C---:B------:R-:W-:Y:S01]  /*4180*/  FFMA.FTZ R21, R136.reuse, R20, R21 ;  /* 0x0000001488157223 */ /* 0x040fe20000010015 */
[----:B------:R-:W-:Y:S01]  /*4190*/  FMUL.FTZ R24, R145, R25 ;  /* 0x0000001991187220 */ /* 0x000fe20000410000 */
[----:B------:R-:W-:Y:S01]  /*41a0*/  FFMA.FTZ R22, R136, R23, -R22 ;  /* 0x0000001788167223 */ /* 0x000fe20000010816 */
[C---:B------:R-:W-:Y:S01]  /*41b0*/  FFMA.FTZ R27, R144.reuse, R25, -R27 ;  /* 0x00000019901b7223 */ /* 0x040fe2000001081b */
[C---:B------:R-:W-:Y:S01]  /*41c0*/  FMUL.FTZ R23, R139.reuse, R21 ;  /* 0x000000158b177220 */ /* 0x040fe20000410000 */
[----:B------:R-:W-:Y:S01]  /*41d0*/  FFMA.FTZ R24, R144, R29, R24 ;  /* 0x0000001d90187223 */ /* 0x000fe20000010018 */
[-C--:B------:R-:W-:Y:S01]  /*41e0*/  FMUL.FTZ R20, R139, R22.reuse ;  /* 0x000000168b147220 */ /* 0x080fe20000410000 */
[----:B------:R-:W-:Y:S01]  /*41f0*/  FADD.FTZ R27, R108, R27 ;  /* 0x0000001b6c1b7221 */ /* 0x000fe20000010000 */
[C---:B------:R-:W-:Y:S01]  /*4200*/  FFMA.FTZ R23, R138.reuse, R22, -R23 ;  /* 0x000000168a177223 */ /* 0x040fe20000010817 */
[----:B------:R-:W-:Y:S01]  /*4210*/  FADD.FTZ R24, RZ, R24 ;  /* 0x00000018ff187221 */ /* 0x000fe20000010000 */
[----:B------:R-:W-:Y:S01]  /*4220*/  FFMA.FTZ R20, R138, R21, R20 ;  /* 0x000000158a147223 */ /* 0x000fe20000010014 */
[C---:B------:R-:W-:Y:S01]  /*4230*/  FMUL.FTZ R28, R132.reuse, R27 ;  /* 0x0000001b841c7220 */ /* 0x040fe20000410000 */
[C---:B------:R-:W-:Y:S01]  /*4240*/  FMUL.FTZ R21, R141.reuse, R23 ;  /* 0x000000178d157220 */ /* 0x040fe20000410000 */
[----:B------:R-:W-:Y:S01]  /*4250*/  FMUL.FTZ R26, R132, R24 ;  /* 0x00000018841a7220 */ /* 0x000fe20000410000 */
[----:B------:R-:W-:Y:S01]  /*4260*/  FMUL.FTZ R22, R141, R20 ;  /* 0x000000148d167220 */ /* 0x000fe20000410000 */
[C---:B------:R-:W-:Y:S01]  /*4270*/  FFMA.FTZ R28, R131.reuse, R24, R28 ;  /* 0x00000018831c7223 */ /* 0x040fe2000001001c */
[----:B------:R-:W-:Y:S01]  /*4280*/  FFMA.FTZ R21, R140, R20, R21 ;  /* 0x000000148c157223 */ /* 0x000fe20000010015 */
[----:B------:R-:W-:Y:S01]  /*4290*/  FFMA.FTZ R26, R131, R27, -R26 ;  /* 0x0000001b831a7223 */ /* 0x000fe2000001081a */
[----:B0-----:R-:W-:Y:S01]  /*42a0*/  FMUL.FTZ R126, R54, R126 ;  /* 0x0000007e367e7220 */ /* 0x001fe20000410000 */
[----:B------:R-:W-:Y:S01]  /*42b0*/  FFMA.FTZ R22, R140, R23, -R22 ;  /* 0x000000178c167223 */ /* 0x000fe20000010816 */
[----:B------:R-:W-:Y:S01]  /*42c0*/  FADD.FTZ R28, RZ, R28 ;  /* 0x0000001cff1c7221 */ /* 0x000fe20000010000 */
[----:B------:R-:W-:Y:S01]  /*42d0*/  FMUL.FTZ R23, R143, R21 ;  /* 0x000000158f177220 */ /* 0x000fe20000410000 */
[----:B------:R-:W-:Y:S01]  /*42e0*/  FADD.FTZ R26, R107, R26 ;  /* 0x0000001a6b1a7221 */ /* 0x000fe20000010000 */
[----:B------:R-:W-:Y:S01]  /*42f0*/  FMUL.FTZ R127, R54, R127 ;  /* 0x0000007f367f7220 */ /* 0x000fe20000410000 */
[----:B------:R-:W-:Y:S01]  /*4300*/  FMUL.FTZ R20, R143, R22 ;  /* 0x000000168f147220 */ /* 0x000fe20000410000 */
[----:B------:R-:W-:Y:S01]  /*4310*/  FMUL.FTZ R24, R126, R28 ;  /* 0x0000001c7e187220 */ /* 0x000fe20000410000 */
[----:B------:R-:W-:Y:S01]  /*4320*/  FFMA.FTZ R23, R142, R22, -R23 ;  /* 0x000000168e177223 */ /* 0x000fe20000010817 */
[-C--:B------:R-:W-:Y:S01]  /*4330*/  FMUL.FTZ R27, R126, R26.reuse ;  /* 0x0000001a7e1b7220 */ /* 0x080fe20000410000 */
[----:B------:R-:W-:Y:S01]  /*4340*/  FFMA.FTZ R20, R142, R21, R20 ;  /* 0x000000158e147223 */ /* 0x000fe20000010014 */
[----:B------:R-:W-:Y:S01]  /*4350*/  FFMA.FTZ R25, R127, R26, -R24 ;  /* 0x0000001a7f197223 */ /* 0x000fe20000010818 */
[----:B------:R-:W-:Y:S01]  /*4360*/  FMUL.FTZ R21, R145, R23 ;  /* 0x0000001791157220 */ /* 0x000fe20000410000 */
[----:B------:R-:W-:-:S02]  /*4370*/  FFMA.FTZ R27, R127, R28, R27 ;  /* 0x0000001c7f1b7223 */ /* 0x000fc4000001001b */
[----:B------:R-:W-:Y:S01]  /*4380*/  FADD.FTZ R25, R114, R25 ;  /* 0x0000001972197221 */ /* 0x000fe20000010000 */
[-C--:B------:R-:W-:Y:S01]  /*4390*/  FFMA.FTZ R22, R144, R20.reuse, R21 ;  /* 0x0000001490167223 */ /* 0x080fe20000010015 */
[----:B------:R-:W-:Y:S01]  /*43a0*/  FMUL.FTZ R21, R145, R20 ;  /* 0x0000001491157220 */ /* 0x000fe20000410000 */
[----:B------:R-:W-:Y:S01]  /*43b0*/  FADD.FTZ R27, RZ, R27 ;  /* 0x0000001bff1b7221 */ /* 0x000fe20000010000 */
[----:B------:R-:W-:Y:S01]  /*43c0*/  FMUL.FTZ R26, R124, R25 ;  /* 0x000000197c1a7220 */ /* 0x000fe20000410000 */
[-C--:B------:R-:W-:Y:S01]  /*43d0*/  FMUL.FTZ R20, R132, R22.reuse ;  /* 0x0000001684147220 */ /* 0x080fe20000410000 */
[----:B------:R-:W-:Y:S01]  /*43e0*/  FFMA.FTZ R21, R144, R23, -R21 ;  /* 0x0000001790157223 */ /* 0x000fe20000010815 */
[-C--:B------:R-:W-:Y:S01]  /*43f0*/  FMUL.FTZ R24, R124, R27.reuse ;  /* 0x0000001b7c187220 */ /* 0x080fe20000410000 */
[C---:B------:R-:W-:Y:S02]  /*4400*/  FFMA.FTZ R26, R125.reuse, R27, R26 ;  /* 0x0000001b7d1a7223 */ /* 0x040fe4000001001a */
        /* <DEDUP_REMOVED lines=12> */
[----:B------:R-:W-:Y:S01]  /*44d0*/  FFMA.FTZ R21, R127, R20, -R21 ;  /* 0x000000147f157223 */ /* 0x000fe20000010815 */
[----:B------:R-:W-:Y:S01]  /*44e0*/  FFMA.FTZ R25, R123, R26, R25 ;  /* 0x0000001a7b197223 */ /* 0x000fe20000010019 */
[----:B------:R-:W-:Y:S01]  /*44f0*/  FMUL.FTZ R20, R124, R22 ;  /* 0x000000167c147220 */ /* 0x000fe20000410000 */
[----:B------:R-:W-:Y:S01]  /*4500*/  FADD.FTZ R24, R118, R23 ;  /* 0x0000001776187221 */ /* 0x000fe20000010000 */
[-C--:B------:R-:W-:Y:S01]  /*4510*/  FMUL.FTZ R23, R124, R21.reuse ;  /* 0x000000157c177220 */ /* 0x080fe20000410000 */
[----:B------:R-:W-:Y:S01]  /*4520*/  FADD.FTZ R25, RZ, R25 ;  /* 0x00000019ff197221 */ /* 0x000fe20000010000 */
[C---:B------:R-:W-:Y:S01]  /*4530*/  FFMA.FTZ R20, R125.reuse, R21, -R20 ;  /* 0x000000157d147223 */ /* 0x040fe20000010814 */
[C---:B------:R-:W-:Y:S01]  /*4540*/  FMUL.FTZ R26, R0.reuse, R24 ;  /* 0x00000018001a7220 */ /* 0x040fe20000410000 */
[----:B------:R-:W-:Y:S01]  /*4550*/  FFMA.FTZ R23, R125, R22, R23 ;  /* 0x000000167d177223 */ /* 0x000fe20000010017 */
[-C--:B------:R-:W-:Y:S01]  /*4560*/  FMUL.FTZ R27, R0, R25.reuse ;  /* 0x00000019001b7220 */ /* 0x080fe20000410000 */
[C---:B------:R-:W-:Y:S01]  /*4570*/  FMUL.FTZ R22, R122.reuse, R20 ;  /* 0x000000147a167220 */ /* 0x040fe20000410000 */
[C---:B------:R-:W-:Y:S01]  /*4580*/  FFMA.FTZ R26, R121.reuse, R25, R26 ;  /* 0x00000019791a7223 */ /* 0x040fe2000001001a */
[-C--:B------:R-:W-:Y:S01]  /*4590*/  FMUL.FTZ R21, R122, R23.reuse ;  /* 0x000000177a157220 */ /* 0x080fe20000410000 */
[----:B------:R-:W-:Y:S01]  /*45a0*/  FFMA.FTZ R27, R121, R24, -R27 ;  /* 0x00000018791b7223 */ /* 0x000fe2000001081b */
[C---:B------:R-:W-:Y:S01]  /*45b0*/  FFMA.FTZ R22, R123.reuse, R23, R22 ;  /* 0x000000177b167223 */ /* 0x040fe20000010016 */
[----:B------:R-:W-:Y:S01]  /*45c0*/  FADD.FTZ R31, RZ, R26 ;  /* 0x0000001aff1f7221 */ /* 0x000fe20000010000 */
[----:B------:R-:W-:Y:S01]  /*45d0*/  FFMA.FTZ R21, R123, R20, -R21 ;  /* 0x000000147b157223 */ /* 0x000fe20000010815 */
[----:B------:R-:W-:Y:S01]  /*45e0*/  FADD.FTZ R30, R120, R27 ;  /* 0x0000001b781e7221 */ /* 0x000fe20000010000 */
[----:B------:R-:W-:-:S02]  /*45f0*/  FMUL.FTZ R28, R0, R22 ;  /* 0x00000016001c7220 */ /* 0x000fc40000410000 */
[----:B------:R-:W0:Y:S01]  /*4600*/  SHFL.UP PT, R25, R31, 0x1, RZ ;  /* 0x042000001f197989 */ /* 0x000e2200000e00ff */
[-C--:B------:R-:W-:Y:S01]  /*4610*/  FMUL.FTZ R23, R0, R21.reuse ;  /* 0x0000001500177220 */ /* 0x080fe20000410000 */
[C---:B------:R-:W-:Y:S02]  /*4620*/  FFMA.FTZ R28, R121.reuse, R21, -R28 ;  /* 0x00000015791c7223 */ /* 0x040fe4000001081c */
[----:B------:R-:W1:Y:S01]  /*4630*/  SHFL.UP PT, R24, R30, 0x1, RZ ;  /* 0x042000001e187989 */ /* 0x000e6200000e00ff */
[----:B------:R-:W-:-:S03]  /*4640*/  FFMA.FTZ R23, R121, R22, R23 ;  /* 0x0000001679177223 */ /* 0x000fc60000010017 */
[----:B------:R-:W2:Y:S04]  /*4650*/  SHFL.UP PT, R20, R28, 0x1, RZ ;  /* 0x042000001c147989 */ /* 0x000ea800000e00ff */
[----:B------:R-:W4:Y:S01]  /*4660*/  SHFL.UP PT, R21, R23, 0x1, RZ ;  /* 0x0420000017157989 */ /* 0x000f2200000e00ff */
[----:B------:R-:W-:Y:S01]  /*4670*/  ISETP.GE.AND P0, PT, R70, 0x1, PT ;  /* 0x000000014600780c */ /* 0x000fe20003f06270 */
[C---:B0-----:R-:W-:Y:S01]  /*4680*/  FMUL.FTZ R27, R23.reuse, R25 ;  /* 0x00000019171b7220 */ /* 0x041fe20000410000 */
[----:B-1----:R-:W-:-:S03]  /*4690*/  FMUL.FTZ R22, R23, R24 ;  /* 0x0000001817167220 */ /* 0x002fc60000410000 */
[C---:B------:R-:W-:Y:S01]  /*46a0*/  FFMA.FTZ R27, R28.reuse, R24, -R27 ;  /* 0x000000181c1b7223 */ /* 0x040fe2000001081b */
[----:B------:R-:W-:-:S07]  /*46b0*/  FFMA.FTZ R22, R28, R25, R22 ;  /* 0x000000191c167223 */ /* 0x000fce0000010016 */
[----:B------:R-:W-:Y:S01]  /*46c0*/  @P0 FADD.FTZ R30, R30, R27 ;  /* 0x0000001b1e1e0221 */ /* 0x000fe20000010000 */
[CC--:B--2---:R-:W-:Y:S01]  /*46d0*/  FMUL.FTZ R27, R23.reuse, R20.reuse ;  /* 0x00000014171b7220 */ /* 0x0c4fe20000410000 */
[-C--:B----4-:R-:W-:Y:S01]  /*46e0*/  FMUL.FTZ R25, R23, R21.reuse ;  /* 0x0000001517197220 */ /* 0x090fe20000410000 */
[----:B------:R-:W-:Y:S02]  /*46f0*/  @P0 FADD.FTZ R31, R31, R22 ;  /* 0x000000161f1f0221 */ /* 0x000fe40000010000 */
[C---:B------:R-:W-:Y:S02]  /*4700*/  FFMA.FTZ R22, R28.reuse, R21, R27 ;  /* 0x000000151c167223 */ /* 0x040fe4000001001b */
[----:B------:R-:W0:Y:S01]  /*4710*/  SHFL.UP PT, R27, R30, 0x2, RZ ;  /* 0x044000001e1b7989 */ /* 0x000e2200000e00ff */
[----:B------:R-:W-:-:S03]  /*4720*/  @P0 FFMA.FTZ R28, R28, R20, -R25 ;  /* 0x000000141c1c0223 */ /* 0x000fc60000010819 */
[----:B------:R-:W1:Y:S01]  /*4730*/  SHFL.UP PT, R25, R31, 0x2, RZ ;  /* 0x044000001f197989 */ /* 0x000e6200000e00ff */
[----:B------:R-:W-:-:S03]  /*4740*/  FSEL R22, R23, R22, !P0 ;  /* 0x0000001617167208 */ /* 0x000fc60004000000 */
[----:B------:R-:W2:Y:S04]  /*4750*/  SHFL.UP PT, R21, R28, 0x2, RZ ;  /* 0x044000001c157989 */ /* 0x000ea800000e00ff */
[----:B------:R-:W4:Y:S01]  /*4760*/  SHFL.UP PT, R23, R22, 0x2, RZ ;  /* 0x0440000016177989 */ /* 0x000f2200000e00ff */
[----:B------:R-:W-:Y:S01]  /*4770*/  ISETP.GE.AND P0, PT, R70, 0x2, PT ;  /* 0x000000024600780c */ /* 0x000fe20003f06270 */
[C---:B0-----:R-:W-:Y:S01]  /*4780*/  FMUL.FTZ R29, R22.reuse, R27 ;  /* 0x0000001b161d7220 */ /* 0x041fe20000410000 */
[----:B-1----:R-:W-:-:S03]  /*4790*/  FMUL.FTZ R20, R22, R25 ;  /* 0x0000001916147220 */ /* 0x002fc60000410000 */
[C---:B------:R-:W-:Y:S01]  /*47a0*/  FFMA.FTZ R24, R28.reuse, R25, R29 ;  /* 0x000000191c187223 */ /* 0x040fe2000001001d */
[----:B------:R-:W-:Y:S01]  /*47b0*/  FFMA.FTZ R27, R28, R27, -R20 ;  /* 0x0000001b1c1b7223 */ /* 0x000fe20000010814 */
[----:B--2---:R-:W-:-:S06]  /*47c0*/  FMUL.FTZ R25, R22, R21 ;  /* 0x0000001516197220 */ /* 0x004fcc0000410000 */
[----:B------:R-:W-:Y:S01]  /*47d0*/  @P0 FADD.FTZ R31, R31, R24 ;  /* 0x000000181f1f0221 */ /* 0x000fe20000010000 */
[----:B------:R-:W-:Y:S01]  /*47e0*/  @P0 FADD.FTZ R30, R30, R27 ;  /* 0x0000001b1e1e0221 */ /* 0x000fe20000010000 */
[-C--:B----4-:R-:W-:Y:S01]  /*47f0*/  FFMA.FTZ R25, R28, R23.reuse, R25 ;  /* 0x000000171c197223 */ /* 0x090fe20000010019 */
[----:B------:R-:W-:Y:S02]  /*4800*/  FMUL.FTZ R23, R22, R23 ;  /* 0x0000001716177220 */ /* 0x000fe40000410000 */
[----:B------:R-:W0:Y:S02]  /*4810*/  SHFL.UP PT, R26, R31, 0x4, RZ ;  /* 0x048000001f1a7989 */ /* 0x000e2400000e00ff */
[----:B------:R-:W-:Y:S02]  /*4820*/  @P0 FFMA.FTZ R28, R28, R21, -R23 ;  /* 0x000000151c1c0223 */ /* 0x000fe40000010817 */
[----:B------:R-:W1:Y:S01]  /*4830*/  SHFL.UP PT, R24, R30, 0x4, RZ ;  /* 0x048000001e187989 */ /* 0x000e6200000e00ff */
[----:B------:R-:W-:-:S03]  /*4840*/  FSEL R25, R22, R25, !P0 ;  /* 0x0000001916197208 */ /* 0x000fc60004000000 */
[----:B------:R-:W2:Y:S04]  /*4850*/  SHFL.UP PT, R20, R28, 0x4, RZ ;  /* 0x048000001c147989 */ /* 0x000ea800000e00ff */
[----:B------:R-:W4:Y:S01]  /*4860*/  SHFL.UP PT, R21, R25, 0x4, RZ ;  /* 0x0480000019157989 */ /* 0x000f2200000e00ff */
[----:B------:R-:W-:Y:S01]  /*4870*/  ISETP.GE.AND P0, PT, R70, 0x4, PT ;  /* 0x000000044600780c */ /* 0x000fe20003f06270 */
[C---:B0-----:R-:W-:Y:S01]  /*4880*/  FMUL.FTZ R23, R25.reuse, R26 ;  /* 0x0000001a19177220 */ /* 0x041fe20000410000 */
[----:B-1----:R-:W-:-:S03]  /*4890*/  FMUL.FTZ R27, R25, R24 ;  /* 0x00000018191b7220 */ /* 0x002fc60000410000 */
[C---:B------:R-:W-:Y:S01]  /*48a0*/  FFMA.FTZ R23, R28.reuse, R24, -R23 ;  /* 0x000000181c177223 */ /* 0x040fe20000010817 */
[----:B------:R-:W-:Y:S01]  /*48b0*/  FFMA.FTZ R26, R28, R26, R27 ;  /* 0x0000001a1c1a7223 */ /* 0x000fe2000001001b */
[----:B--2---:R-:W-:-:S06]  /*48c0*/  FMUL.FTZ R27, R25, R20 ;  /* 0x00000014191b7220 */ /* 0x004fcc0000410000 */
[----:B------:R-:W-:Y:S01]  /*48d0*/  @P0 FADD.FTZ R30, R30, R23 ;  /* 0x000000171e1e0221 */ /* 0x000fe20000010000 */
[-C--:B----4-:R-:W-:Y:S01]  /*48e0*/  FMUL.FTZ R23, R25, R21.reuse ;  /* 0x0000001519177220 */ /* 0x090fe20000410000 */
[----:B------:R-:W-:Y:S01]  /*48f0*/  @P0 FADD.FTZ R31, R31, R26 ;  /* 0x0000001a1f1f0221 */ /* 0x000fe20000010000 */
[C---:B------:R-:W-:Y:S02]  /*4900*/  FFMA.FTZ R22, R28.reuse, R21, R27 ;  /* 0x000000151c167223 */ /* 0x040fe4000001001b */
[----:B------:R-:W-:Y:S01]  /*4910*/  @P0 FFMA.FTZ R28, R28, R20, -R23 ;  /* 0x000000141c1c0223 */ /* 0x000fe20000010817 */
[----:B------:R-:W0:Y:S02]  /*4920*/  SHFL.UP PT, R27, R30, 0x8, RZ ;  /* 0x050000001e1b7989 */ /* 0x000e2400000e00ff */
[----:B------:R-:W-:Y:S02]  /*4930*/  FSEL R22, R25, R22, !P0 ;  /* 0x0000001619167208 */ /* 0x000fe40004000000 */
[----:B------:R-:W1:Y:S04]  /*4940*/  SHFL.UP PT, R29, R31, 0x8, RZ ;  /* 0x050000001f1d7989 */ /* 0x000e6800000e00ff */
[----:B------:R-:W2:Y:S04]  /*4950*/  SHFL.UP PT, R21, R28, 0x8, RZ ;  /* 0x050000001c157989 */ /* 0x000ea800000e00ff */
[----:B------:R-:W4:Y:S01]  /*4960*/  SHFL.UP PT, R23, R22, 0x8, RZ ;  /* 0x0500000016177989 */ /* 0x000f2200000e00ff */
[----:B------:R-:W-:Y:S01]  /*4970*/  ISETP.GE.AND P1, PT, R70, 0x8, PT ;  /* 0x000000084600780c */ /* 0x000fe20003f26270 */
[C---:B0-----:R-:W-:Y:S01]  /*4980*/  FMUL.FTZ R25, R22.reuse, R27 ;  /* 0x0000001b16197220 */ /* 0x041fe20000410000 */
[----:B-1----:R-:W-:-:S03]  /*4990*/  FMUL.FTZ R20, R22, R29 ;  /* 0x0000001d16147220 */ /* 0x002fc60000410000 */
[C---:B------:R-:W-:Y:S01]  /*49a0*/  FFMA.FTZ R24, R28.reuse, R29, R25 ;  /* 0x0000001d1c187223 */ /* 0x040fe20000010019 */
[----:B------:R-:W-:Y:S01]  /*49b0*/  FFMA.FTZ R27, R28, R27, -R20 ;  /* 0x0000001b1c1b7223 */ /* 0x000fe20000010814 */
[C---:B--2---:R-:W-:Y:S01]  /*49c0*/  FMUL.FTZ R25, R22.reuse, R21 ;  /* 0x0000001516197220 */ /* 0x044fe20000410000 */
[----:B----4-:R-:W-:-:S03]  /*49d0*/  FMUL.FTZ R20, R22, R23 ;  /* 0x0000001716147220 */ /* 0x010fc60000410000 */
[----:B------:R-:W-:Y:S02]  /*49e0*/  FFMA.FTZ R25, R28, R23, R25 ;  /* 0x000000171c197223 */ /* 0x000fe40000010019 */
[----:B------:R-:W-:Y:S01]  /*49f0*/  @P1 FADD.FTZ R30, R30, R27 ;  /* 0x0000001b1e1e1221 */ /* 0x000fe20000010000 */
[----:B------:R-:W-:Y:S01]  /*4a00*/  @P1 FADD.FTZ R31, R31, R24 ;  /* 0x000000181f1f1221 */ /* 0x000fe20000010000 */
[----:B------:R-:W-:Y:S01]  /*4a10*/  @P1 FFMA.FTZ R28, R28, R21, -R20 ;  /* 0x000000151c1c1223 */ /* 0x000fe20000010814 */
[----:B------:R-:W-:Y:S02]  /*4a20*/  ISETP.NE.AND P0, PT, R113, RZ, PT ;  /* 0x000000ff7100720c */ /* 0x000fe40003f05270 */
[----:B------:R-:W-:Y:S01]  /*4a30*/  FSEL R22, R22, R25, !P1 ;  /* 0x0000001916167208 */ /* 0x000fe20004800000 */
[----:B------:R-:W0:Y:S01]  /*4a40*/  SHFL.UP PT, R33, R30, 0x10, RZ ;  /* 0x060000001e217989 */ /* 0x000e2200000e00ff */
[----:B------:R-:W-:-:S03]  /*4a50*/  ISETP.EQ.OR P0, PT, RZ, UR4, P0 ;  /* 0x00000004ff007c0c */ /* 0x000fc60008702670 */
[----:B------:R-:W1:Y:S04]  /*4a60*/  SHFL.UP PT, R23, R28, 0x10, RZ ;  /* 0x060000001c177989 */ /* 0x000e6800000e00ff */
[----:B------:R-:W2:Y:S04]  /*4a70*/  SHFL.UP PT, R35, R31, 0x10, RZ ;  /* 0x060000001f237989 */ /* 0x000ea800000e00ff */
[----:B------:R-:W4:Y:S01]  /*4a80*/  SHFL.UP PT, R29, R22, 0x10, RZ ;  /* 0x06000000161d7989 */ /* 0x000f2200000e00ff */
[----:B------:R-:W-:Y:S02]  /*4a90*/  MOV R25, RZ ;  /* 0x000000ff00197202 */ /* 0x000fe40000000f00 */
[----:B------:R-:W-:-:S02]  /*4aa0*/  CS2R R26, SRZ ;  /* 0x00000000001a7805 */ /* 0x000fc4000001ff00 */
[----:B------:R-:W-:Y:S01]  /*4ab0*/  MOV R24, 0x3f800000 ;  /* 0x3f80000000187802 */ /* 0x000fe20000000f00 */
[----:B------:R-:W5:Y:S01]  /*4ac0*/  S2UR UR6, SR_CgaCtaId ;  /* 0x00000000000679c3 */ /* 0x000f620000008800 */
[----:B------:R-:W-:-:S05]  /*4ad0*/  @!P0 LEA R21, R119, UR5, 0x4 ;  /* 0x0000000577158c11 */ /* 0x000fca000f8e20ff */
[----:B------:R-:W3:Y:S01]  /*4ae0*/  @!P0 LDS.128 R24, [R21+0x10c0] ;  /* 0x0010c00015188984 */ /* 0x000ee20000000c00 */
[----:B------:R-:W-:Y:S01]  /*4af0*/  ISETP.GE.AND P0, PT, R70, 0x10, PT ;  /* 0x000000104600780c */ /* 0x000fe20003f06270 */
[C---:B0-----:R-:W-:Y:S01]  /*4b00*/  FMUL.FTZ R20, R22.reuse, R33 ;  /* 0x0000002116147220 */ /* 0x041fe20000410000 */
[C---:B-1----:R-:W-:Y:S01]  /*4b10*/  FMUL.FTZ R34, R22.reuse, R23 ;  /* 0x0000001716227220 */ /* 0x042fe20000410000 */
[-C--:B--2---:R-:W-:Y:S02]  /*4b20*/  FMUL.FTZ R37, R22, R35.reuse ;  /* 0x0000002316257220 */ /* 0x084fe40000410000 */
[----:B------:R-:W-:Y:S01]  /*4b30*/  FFMA.FTZ R36, R28, R35, R20 ;  /* 0x000000231c247223 */ /* 0x000fe20000010014 */
[----:B------:R-:W-:Y:S01]  /*4b40*/  SHF.L.U32 R20, R70, 0x3, RZ ;  /* 0x0000000346147819 */ /* 0x000fe200000006ff */
[-C--:B----4-:R-:W-:Y:S01]  /*4b50*/  FMUL.FTZ R32, R22, R29.reuse ;  /* 0x0000001d16207220 */ /* 0x090fe20000410000 */
[C---:B------:R-:W-:Y:S01]  /*4b60*/  FFMA.FTZ R29, R28.reuse, R29, R34 ;  /* 0x0000001d1c1d7223 */ /* 0x040fe20000010022 */
[----:B------:R-:W-:Y:S01]  /*4b70*/  FFMA.FTZ R37, R28, R33, -R37 ;  /* 0x000000211c257223 */ /* 0x000fe20000010825 */
[----:B------:R-:W-:-:S03]  /*4b80*/  LEA.HI.SX32 R20, R20, R20, 0x1b ;  /* 0x0000001414147211 */ /* 0x000fc600078fdaff */
[----:B------:R-:W-:Y:S01]  /*4b90*/  @P0 FFMA.FTZ R28, R28, R23, -R32 ;  /* 0x000000171c1c0223 */ /* 0x000fe20000010820 */
[----:B------:R-:W-:Y:S01]  /*4ba0*/  @P0 FADD.FTZ R31, R31, R36 ;  /* 0x000000241f1f0221 */ /* 0x000fe20000010000 */
[----:B------:R-:W-:Y:S01]  /*4bb0*/  @P0 FADD.FTZ R30, R30, R37 ;  /* 0x000000251e1e0221 */ /* 0x000fe20000010000 */
[----:B------:R-:W-:Y:S02]  /*4bc0*/  FSEL R29, R22, R29, !P0 ;  /* 0x0000001d161d7208 */ /* 0x000fe40004000000 */
[----:B------:R-:W-:Y:S02]  /*4bd0*/  ISETP.NE.AND P0, PT, R70, 0x1f, PT ;  /* 0x0000001f4600780c */ /* 0x000fe40003f05270 */
[----:B------:R-:W-:Y:S01]  /*4be0*/  LEA R152, R20, UR5, 0x4 ;  /* 0x0000000514987c11 */ /* 0x000fe2000f8e20ff */
[----:B------:R-:W-:Y:S02]  /*4bf0*/  UMOV UR5, 0x400 ;  /* 0x0000040000057882 */ /* 0x000fe40000000000 */
[----:B-----5:R-:W-:-:S02]  /*4c00*/  ULEA UR5, UR6, UR5, 0x18 ;  /* 0x0000000506057291 */ /* 0x020fc4000f8ec03f */
[----:B------:R-:W-:Y:S04]  /*4c10*/  LDS.128 R32, [R152] ;  /* 0x0000000098207984 */ /* 0x000fe80000000c00 */
[----:B------:R-:W-:Y:S04]  /*4c20*/  LDS.128 R36, [R152+0x10] ;  /* 0x0000100098247984 */ /* 0x000fe80000000c00 */
[----:B------:R-:W-:Y:S04]  /*4c30*/  LDS.128 R40, [R152+0x20] ;  /* 0x0000200098287984 */ /* 0x000fe80000000c00 */
[----:B------:R-:W-:Y:S04]  /*4c40*/  LDS.128 R44, [R152+0x30] ;  /* 0x00003000982c7984 */ /* 0x000fe80000000c00 */
[----:B------:R-:W-:Y:S04]  /*4c50*/  LDS.128 R48, [R152+0x40] ;  /* 0x0000400098307984 */ /* 0x000fe80000000c00 */
[----:B------:R-:W-:Y:S04]  /*4c60*/  LDS.128 R52, [R152+0x50] ;  /* 0x0000500098347984 */ /* 0x000fe80000000c00 */
[----:B------:R-:W-:Y:S04]  /*4c70*/  LDS.128 R56, [R152+0x60] ;  /* 0x0000600098387984 */ /* 0x000fe80000000c00 */
[----:B------:R-:W-:Y:S04]  /*4c80*/  LDS.128 R60, [R152+0x70] ;  /* 0x00007000983c7984 */ /* 0x000fe80000000c00 */
[----:B------:R-:W-:Y:S01]  /*4c90*/  @!P0 STS.128 [UR5+0x1080], R28 ;  /* 0x0010801cff008988 */ /* 0x000fe20008000c05 */
[----:B------:R-:W-:Y:S01]  /*4ca0*/  BAR.SYNC.DEFER_BLOCKING 0x0 ;  /* 0x0000000000007b1d */ /* 0x000fe20000010000 */
[----:B------:R-:W-:-:S02]  /*4cb0*/  ISETP.NE.AND P1, PT, R70, RZ, PT ;  /* 0x000000ff4600720c */ /* 0x000fc40003f25270 */
[----:B------:R-:W-:-:S11]  /*4cc0*/  ISETP.NE.AND P2, PT, R68, RZ, PT ;  /* 0x000000ff4400720c */ /* 0x000fd60003f45270 */
[----:B---3--:R-:W-:Y:S04]  /*4cd0*/  @!P1 STS.128 [UR5+0x10a0], R24 ;  /* 0x0010a018ff009988 */ /* 0x008fe80008000c05 */
        /* <DEDUP_REMOVED lines=9> */
[----:B--2---:R-:W-:Y:S02]  /*4d70*/  @!P1 MOV R156, R26 ;  /* 0x0000001a009c9202 */ /* 0x004fe40000000f00 */
[----:B---3--:R-:W-:Y:S01]  /*4d80*/  @!P1 MOV R154, R27 ;  /* 0x0000001b009a9202 */ /* 0x008fe20000000f00 */
[-C--:B------:R-:W-:Y:S01]  /*4d90*/  @P2 FMUL.FTZ R157, R105, R153.reuse ;  /* 0x00000099699d2220 */ /* 0x080fe20000410000 */
[----:B------:R-:W-:-:S03]  /*4da0*/  @P2 FMUL.FTZ R152, R104, R153 ;  /* 0x0000009968982220 */ /* 0x000fc60000410000 */
[-C--:B------:R-:W-:Y:S01]  /*4db0*/  @P2 FFMA.FTZ R157, R104, R155.reuse, -R157 ;  /* 0x0000009b689d2223 */ /* 0x080fe2000001089d */
[----:B------:R-:W-:-:S03]  /*4dc0*/  @P2 FFMA.FTZ R105, R105, R155, R152 ;  /* 0x0000009b69692223 */ /* 0x000fc60000010098 */
[----:B------:R-:W-:Y:S01]  /*4dd0*/  @P2 FADD.FTZ R156, R156, R157 ;  /* 0x0000009d9c9c2221 */ /* 0x000fe20000010000 */
[----:B------:R-:W-:-:S03]  /*4de0*/  @P2 FADD.FTZ R154, R154, R105 ;  /* 0x000000699a9a2221 */ /* 0x000fc60000010000 */
[C---:B------:R-:W-:Y:S01]  /*4df0*/  FMUL.FTZ R30, R151.reuse, R156 ;  /* 0x0000009c971e7220 */ /* 0x040fe20000410000 */
[----:B------:R-:W-:Y:S01]  /*4e00*/  FMUL.FTZ R151, R151, R154 ;  /* 0x0000009a97977220 */ /* 0x000fe20000410000 */
[CC--:B------:R-:W-:Y:S01]  /*4e10*/  FMUL.FTZ R29, R33.reuse, R103.reuse ;  /* 0x00000067211d7220 */ /* 0x0c0fe20000410000 */
[----:B------:R-:W-:Y:S01]  /*4e20*/  FMUL.FTZ R104, R33, R102 ;  /* 0x0000006621687220 */ /* 0x000fe20000410000 */
[C---:B------:R-:W-:Y:S01]  /*4e30*/  FFMA.FTZ R30, R149.reuse, R154, R30 ;  /* 0x0000009a951e7223 */ /* 0x040fe2000001001e */
[----:B------:R-:W-:Y:S01]  /*4e40*/  FFMA.FTZ R156, R149, R156, -R151 ;  /* 0x0000009c959c7223 */ /* 0x000fe20000010897 */
[CC--:B------:R-:W-:Y:S01]  /*4e50*/  FFMA.FTZ R28, R32.reuse, R102.reuse, -R29 ;  /* 0x00000066201c7223 */ /* 0x0c0fe2000001081d */
[-C--:B------:R-:W-:Y:S01]  /*4e60*/  FFMA.FTZ R32, R32, R103.reuse, R104 ;  /* 0x0000006720207223 */ /* 0x080fe20000010068 */
[----:B------:R-:W-:Y:S01]  /*4e70*/  FADD.FTZ R33, RZ, R30 ;  /* 0x0000001eff217221 */ /* 0x000fe20000010000 */
[----:B------:R-:W-:Y:S01]  /*4e80*/  FMUL.FTZ R29, R35, R103 ;  /* 0x00000067231d7220 */ /* 0x000fe20000410000 */
[----:B------:R-:W-:Y:S01]  /*4e90*/  FADD.FTZ R31, R109, R156 ;  /* 0x0000009c6d1f7221 */ /* 0x000fe20000010000 */
[-C--:B------:R-:W-:Y:S01]  /*4ea0*/  FMUL.FTZ R104, R35, R102.reuse ;  /* 0x0000006623687220 */ /* 0x080fe20000410000 */
[----:B------:R-:W-:Y:S01]  /*4eb0*/  FMUL.FTZ R35, R150, R33 ;  /* 0x0000002196237220 */ /* 0x000fe20000410000 */
[-C--:B------:R-:W-:Y:S01]  /*4ec0*/  FFMA.FTZ R29, R34, R102.reuse, -R29 ;  /* 0x00000066221d7223 */ /* 0x080fe2000001081d */
[----:B------:R-:W-:Y:S01]  /*4ed0*/  FMUL.FTZ R150, R150, R31 ;  /* 0x0000001f96967220 */ /* 0x000fe20000410000 */
[-C--:B------:R-:W-:Y:S01]  /*4ee0*/  FFMA.FTZ R34, R34, R103.reuse, R104 ;  /* 0x0000006722227223 */ /* 0x080fe20000010068 */
[C---:B------:R-:W-:Y:S01]  /*4ef0*/  FMUL.FTZ R105, R37.reuse, R103 ;  /* 0x0000006725697220 */ /* 0x040fe20000410000 */
[-C--:B------:R-:W-:Y:S01]  /*4f00*/  FMUL.FTZ R104, R37, R102.reuse ;  /* 0x0000006625687220 */ /* 0x080fe20000410000 */
[C---:B------:R-:W-:Y:S01]  /*4f10*/  FFMA.FTZ R35, R148.reuse, R31, -R35 ;  /* 0x0000001f94237223 */ /* 0x040fe20000010823 */
[----:B------:R-:W-:Y:S01]  /*4f20*/  FFMA.FTZ R150, R148, R33, R150 ;  /* 0x0000002194967223 */ /* 0x000fe20000010096 */
[CC--:B------:R-:W-:Y:S01]  /*4f30*/  FFMA.FTZ R30, R36.reuse, R102.reuse, -R105 ;  /* 0x00000066241e7223 */ /* 0x0c0fe20000010869 */
[-C--:B------:R-:W-:Y:S01]  /*4f40*/  FFMA.FTZ R37, R36, R103.reuse, R104 ;  /* 0x0000006724257223 */ /* 0x080fe20000010068 */
[----:B------:R-:W-:Y:S01]  /*4f50*/  FADD.FTZ R36, R110, R35 ;  /* 0x000000236e247221 */ /* 0x000fe20000010000 */
[----:B------:R-:W-:Y:S01]  /*4f60*/  FADD.FTZ R35, RZ, R150 ;  /* 0x00000096ff237221 */ /* 0x000fe20000010000 */
[C---:B------:R-:W-:Y:S01]  /*4f70*/  FMUL.FTZ R149, R39.reuse, R103 ;  /* 0x0000006727957220 */ /* 0x040fe20000410000 */
[----:B------:R-:W-:Y:S01]  /*4f80*/  FMUL.FTZ R104, R39, R102 ;  /* 0x0000006627687220 */ /* 0x000fe20000410000 */
[C---:B------:R-:W-:Y:S01]  /*4f90*/  FMUL.FTZ R105, R147.reuse, R36 ;  /* 0x0000002493697220 */ /* 0x040fe20000410000 */
[----:B------:R-:W-:Y:S01]  /*4fa0*/  FMUL.FTZ R147, R147, R35 ;  /* 0x0000002393937220 */ /* 0x000fe20000410000 */
[C---:B------:R-:W-:Y:S01]  /*4fb0*/  FFMA.FTZ R39, R38.reuse, R102, -R149 ;  /* 0x0000006626277223 */ /* 0x040fe20000010895 */
[----:B------:R-:W-:Y:S01]  /*4fc0*/  FFMA.FTZ R38, R38, R103, R104 ;  /* 0x0000006726267223 */ /* 0x000fe20000010068 */
[C---:B------:R-:W-:Y:S01]  /*4fd0*/  FFMA.FTZ R104, R146.reuse, R35, R105 ;  /* 0x0000002392687223 */ /* 0x040fe20000010069 */
[----:B------:R-:W-:Y:S01]  /*4fe0*/  FFMA.FTZ R105, R146, R36, -R147 ;  /* 0x0000002492697223 */ /* 0x000fe20000010893 */
[----:B------:R-:W-:-:S02]  /*4ff0*/  FMUL.FTZ R147, R41, R103 ;  /* 0x0000006729937220 */ /* 0x000fc40000410000 */
[----:B------:R-:W-:Y:S01]  /*5000*/  FADD.FTZ R104, RZ, R104 ;  /* 0x00000068ff687221 */ /* 0x000fe20000010000 */
[----:B------:R-:W-:Y:S01]  /*5010*/  FADD.FTZ R105, R112, R105 ;  /* 0x0000006970697221 */ /* 0x000fe20000010000 */
[-C--:B------:R-:W-:Y:S01]  /*5020*/  FMUL.FTZ R146, R41, R102.reuse ;  /* 0x0000006629927220 */ /* 0x080fe20000410000 */
[C---:B------:R-:W-:Y:S01]  /*5030*/  FFMA.FTZ R41, R40.reuse, R102, -R147 ;  /* 0x0000006628297223 */ /* 0x040fe20000010893 */
[C---:B------:R-:W-:Y:S01]  /*5040*/  FMUL.FTZ R147, R129.reuse, R104 ;  /* 0x0000006881937220 */ /* 0x040fe20000410000 */
[----:B------:R-:W-:Y:S01]  /*5050*/  FMUL.FTZ R129, R129, R105 ;  /* 0x0000006981817220 */ /* 0x000fe20000410000 */
[-C--:B------:R-:W-:Y:S01]  /*5060*/  FFMA.FTZ R40, R40, R103.reuse, R146 ;  /* 0x0000006728287223 */ /* 0x080fe20000010092 */
[C---:B------:R-:W-:Y:S01]  /*5070*/  FMUL.FTZ R149, R43.reuse, R103 ;  /* 0x000000672b957220 */ /* 0x040fe20000410000 */
[----:B------:R-:W-:Y:S01]  /*5080*/  FMUL.FTZ R148, R43, R102 ;  /* 0x000000662b947220 */ /* 0x000fe20000410000 */
[C---:B------:R-:W-:Y:S01]  /*5090*/  FFMA.FTZ R146, R128.reuse, R105, -R147 ;  /* 0x0000006980927223 */ /* 0x040fe20000010893 */
[----:B------:R-:W-:Y:S01]  /*50a0*/  FFMA.FTZ R129, R128, R104, R129 ;  /* 0x0000006880817223 */ /* 0x000fe20000010081 */
[C---:B------:R-:W-:Y:S01]  /*50b0*/  FFMA.FTZ R43, R42.reuse, R102, -R149 ;  /* 0x000000662a2b7223 */ /* 0x040fe20000010895 */
[-C--:B------:R-:W-:Y:S01]  /*50c0*/  FFMA.FTZ R128, R42, R103.reuse, R148 ;  /* 0x000000672a807223 */ /* 0x080fe20000010094 */
[----:B------:R-:W-:Y:S01]  /*50d0*/  FADD.FTZ R42, R111, R146 ;  /* 0x000000926f2a7221 */ /* 0x000fe20000010000 */
[----:B------:R-:W-:Y:S01]  /*50e0*/  FADD.FTZ R129, RZ, R129 ;  /* 0x00000081ff817221 */ /* 0x000fe20000010000 */
[----:B------:R-:W-:-:S02]  /*50f0*/  FMUL.FTZ R149, R45, R103 ;  /* 0x000000672d957220 */ /* 0x000fc40000410000 */
[C---:B------:R-:W-:Y:S01]  /*5100*/  FMUL.FTZ R147, R133.reuse, R42 ;  /* 0x0000002a85937220 */ /* 0x040fe20000410000 */
[-C--:B------:R-:W-:Y:S01]  /*5110*/  FMUL.FTZ R133, R133, R129.reuse ;  /* 0x0000008185857220 */ /* 0x080fe20000410000 */
[----:B------:R-:W-:Y:S02]  /*5120*/  FMUL.FTZ R146, R45, R102 ;  /* 0x000000662d927220 */ /* 0x000fe40000410000 */
[C---:B------:R-:W-:Y:S01]  /*5130*/  FFMA.FTZ R147, R130.reuse, R129, R147 ;  /* 0x0000008182937223 */ /* 0x040fe20000010093 */
[----:B------:R-:W-:Y:S01]  /*5140*/  FFMA.FTZ R130, R130, R42, -R133 ;  /* 0x0000002a82827223 */ /* 0x000fe20000010885 */
[CC--:B------:R-:W-:Y:S01]  /*5150*/  FFMA.FTZ R45, R44.reuse, R102.reuse, -R149 ;  /* 0x000000662c2d7223 */ /* 0x0c0fe20000010895 */
[-C--:B------:R-:W-:Y:S01]  /*5160*/  FFMA.FTZ R44, R44, R103.reuse, R146 ;  /* 0x000000672c2c7223 */ /* 0x080fe20000010092 */
[CC--:B------:R-:W-:Y:S01]  /*5170*/  FMUL.FTZ R149, R47.reuse, R103.reuse ;  /* 0x000000672f957220 */ /* 0x0c0fe20000410000 */
[-C--:B------:R-:W-:Y:S01]  /*5180*/  FMUL.FTZ R146, R47, R102.reuse ;  /* 0x000000662f927220 */ /* 0x080fe20000410000 */
[----:B------:R-:W-:Y:S01]  /*5190*/  FADD.FTZ R133, RZ, R147 ;  /* 0x00000093ff857221 */ /* 0x000fe20000010000 */
[----:B------:R-:W-:Y:S01]  /*51a0*/  FADD.FTZ R130, R97, R130 ;  /* 0x0000008261827221 */ /* 0x000fe20000010000 */
[C---:B------:R-:W-:Y:S01]  /*51b0*/  FFMA.FTZ R47, R46.reuse, R102, -R149 ;  /* 0x000000662e2f7223 */ /* 0x040fe20000010895 */
[----:B------:R-:W-:Y:S01]  /*51c0*/  FFMA.FTZ R46, R46, R103, R146 ;  /* 0x000000672e2e7223 */ /* 0x000fe20000010092 */
[C---:B------:R-:W-:Y:S01]  /*51d0*/  FMUL.FTZ R147, R135.reuse, R133 ;  /* 0x0000008587937220 */ /* 0x040fe20000410000 */
[----:B------:R-:W-:Y:S01]  /*51e0*/  FMUL.FTZ R146, R135, R130 ;  /* 0x0000008287927220 */ /* 0x000fe20000410000 */
[C---:B------:R-:W-:Y:S01]  /*51f0*/  FMUL.FTZ R149, R49.reuse, R103 ;  /* 0x0000006731957220 */ /* 0x040fe20000410000 */
[----:B------:R-:W-:Y:S01]  /*5200*/  FMUL.FTZ R148, R49, R102 ;  /* 0x0000006631947220 */ /* 0x000fe20000410000 */
        /* <DEDUP_REMOVED lines=46> */
[C---:B------:R-:W-:Y:S01]  /*54f0*/  FMUL.FTZ R149, R61.reuse, R103 ;  /* 0x000000673d957220 */ /* 0x040fe20000410000 */
[----:B------:R-:W-:Y:S01]  /*5500*/  FMUL.FTZ R148, R61, R102 ;  /* 0x000000663d947220 */ /* 0x000fe20000410000 */
[C---:B------:R-:W-:Y:S01]  /*5510*/  FFMA.FTZ R143, R142.reuse, R141, R146 ;  /* 0x0000008d8e8f7223 */ /* 0x040fe20000010092 */
[----:B------:R-:W-:Y:S01]  /*5520*/  FFMA.FTZ R147, R142, R140, -R147 ;  /* 0x0000008c8e937223 */ /* 0x000fe20000010893 */
[CC--:B------:R-:W-:Y:S01]  /*5530*/  FFMA.FTZ R61, R60.reuse, R102.reuse, -R149 ;  /* 0x000000663c3d7223 */ /* 0x0c0fe20000010895 */
[-C--:B------:R-:W-:Y:S01]  /*5540*/  FFMA.FTZ R60, R60, R103.reuse, R148 ;  /* 0x000000673c3c7223 */ /* 0x080fe20000010094 */
[C---:B------:R-:W-:Y:S01]  /*5550*/  FMUL.FTZ R149, R63.reuse, R103 ;  /* 0x000000673f957220 */ /* 0x040fe20000410000 */
[----:B------:R-:W-:Y:S01]  /*5560*/  FADD.FTZ R143, RZ, R143 ;  /* 0x0000008fff8f7221 */ /* 0x000fe20000010000 */
[-C--:B------:R-:W-:Y:S01]  /*5570*/  FMUL.FTZ R148, R63, R102.reuse ;  /* 0x000000663f947220 */ /* 0x080fe20000410000 */
[----:B------:R-:W-:Y:S01]  /*5580*/  FADD.FTZ R142, R106, R147 ;  /* 0x000000936a8e7221 */ /* 0x000fe20000010000 */
[C---:B------:R-:W-:Y:S01]  /*5590*/  FFMA.FTZ R102, R62.reuse, R102, -R149 ;  /* 0x000000663e667223 */ /* 0x040fe20000010895 */
[----:B------:R-:W-:Y:S01]  /*55a0*/  FMUL.FTZ R63, R145, R143 ;  /* 0x0000008f913f7220 */ /* 0x000fe20000410000 */
[----:B------:R-:W-:Y:S01]  /*55b0*/  FFMA.FTZ R62, R62, R103, R148 ;  /* 0x000000673e3e7223 */ /* 0x000fe20000010094 */
[----:B------:R-:W-:Y:S01]  /*55c0*/  FMUL.FTZ R103, R21, R27 ;  /* 0x0000001b15677220 */ /* 0x000fe20000410000 */
[-C--:B------:R-:W-:Y:S01]  /*55d0*/  FMUL.FTZ R146, R145, R142.reuse ;  /* 0x0000008e91927220 */ /* 0x080fe20000410000 */
[----:B------:R-:W-:Y:S01]  /*55e0*/  FFMA.FTZ R147, R144, R142, -R63 ;  /* 0x0000008e90937223 */ /* 0x000fe2000001083f */
[CC--:B------:R-:W-:Y:S01]  /*55f0*/  FMUL.FTZ R145, R21.reuse, R26.reuse ;  /* 0x0000001a15917220 */ /* 0x0c0fe20000410000 */
[----:B------:R-:W-:Y:S01]  /*5600*/  FFMA.FTZ R103, R20, R26, -R103 ;  /* 0x0000001a14677223 */ /* 0x000fe20000010867 */
[----:B------:R-:W-:Y:S01]  /*5610*/  ISETP.NE.AND P0, PT, R68, RZ, PT ;  /* 0x000000ff4400720c */ /* 0x000fe20003f05270 */
[----:B------:R-:W-:Y:S01]  /*5620*/  FFMA.FTZ R146, R144, R143, R146 ;  /* 0x0000008f90927223 */ /* 0x000fe20000010092 */
[C---:B------:R-:W-:Y:S01]  /*5630*/  FMUL.FTZ R63, R21.reuse, R25 ;  /* 0x00000019153f7220 */ /* 0x040fe20000410000 */
[----:B------:R-:W-:Y:S01]  /*5640*/  FMUL.FTZ R26, R21, R24 ;  /* 0x00000018151a7220 */ /* 0x000fe20000410000 */
[----:B------:R-:W-:-:S02]  /*5650*/  FADD.FTZ R144, R108, R147 ;  /* 0x000000936c907221 */ /* 0x000fc40000010000 */
[C---:B------:R-:W-:Y:S01]  /*5660*/  FFMA.FTZ R24, R20.reuse, R24, -R63 ;  /* 0x0000001814187223 */ /* 0x040fe2000001083f */
[----:B------:R-:W-:Y:S01]  /*5670*/  FFMA.FTZ R25, R20, R25, R26 ;  /* 0x0000001914197223 */ /* 0x000fe2000001001a */
[----:B------:R-:W-:Y:S01]  /*5680*/  FADD.FTZ R63, RZ, R146 ;  /* 0x00000092ff3f7221 */ /* 0x000fe20000010000 */
[----:B------:R-:W-:Y:S01]  /*5690*/  FMUL.FTZ R26, R132, R144 ;  /* 0x00000090841a7220 */ /* 0x000fe20000410000 */
[----:B------:R-:W-:Y:S01]  /*56a0*/  FFMA.FTZ R20, R20, R27, R145 ;  /* 0x0000001b14147223 */ /* 0x000fe20000010091 */
[----:B------:R-:W-:Y:S01]  /*56b0*/  BSSY B0, `(.L_x_1793) ;  /* 0x0000019000007945 */ /* 0x000fe20003800000 */
[-C--:B------:R-:W-:Y:S01]  /*56c0*/  FMUL.FTZ R21, R132, R63.reuse ;  /* 0x0000003f84157220 */ /* 0x080fe20000410000 */
[----:B------:R-:W-:Y:S01]  /*56d0*/  FFMA.FTZ R27, R131, R63, R26 ;  /* 0x0000003f831b7223 */ /* 0x000fe2000001001a */
[----:B------:R-:W-:Y:S01]  /*56e0*/  FMUL.FTZ R132, R33, R32 ;  /* 0x0000002021847220 */ /* 0x000fe20000410000 */
[----:B------:R-:W-:Y:S01]  /*56f0*/  FADD.FTZ R26, R22, R103 ;  /* 0x00000067161a7221 */ /* 0x000fe20000010000 */
[----:B------:R-:W-:Y:S01]  /*5700*/  FFMA.FTZ R32, R131, R144, -R21 ;  /* 0x0000009083207223 */ /* 0x000fe20000010815 */
[----:B------:R-:W-:Y:S01]  /*5710*/  FADD.FTZ R33, RZ, R27 ;  /* 0x0000001bff217221 */ /* 0x000fe20000010000 */
[----:B------:R-:W-:Y:S01]  /*5720*/  FADD.FTZ R27, R23, R20 ;  /* 0x00000014171b7221 */ /* 0x000fe20000010000 */
[----:B------:R-:W-:Y:S06]  /*5730*/  @P0 BRA `(.L_x_1794) ;  /* 0x0000000000400947 */ /* 0x000fec0003800000 */
[----:B------:R-:W0:Y:S08]  /*5740*/  S2UR UR6, SR_CTAID.Y ;  /* 0x00000000000679c3 */ /* 0x000e300000002600 */
[----:B------:R-:W1:Y:S01]  /*5750*/  S2UR UR25, SR_CTAID.X ;  /* 0x00000000001979c3 */ /* 0x000e620000002500 */
[----:B0-----:R-:W-:Y:S02]  /*5760*/  MOV R64, UR6 ;  /* 0x0000000600407c02 */ /* 0x001fe40008000f00 */
[----:B-1----:R-:W-:-:S05]  /*5770*/  MOV R69, UR25 ;  /* 0x0000001900457c02 */ /* 0x002fca0008000f00 */
[----:B------:R-:W-:-:S04]  /*5780*/  IMAD R20, R69, UR7, R64 ;  /* 0x0000000745147c24 */ /* 0x000fc8000f8e0240 */
[----:B------:R-:W-:Y:S02]  /*5790*/  IMAD R21, R20, R117, RZ ;  /* 0x0000007514157224 */ /* 0x000fe400078e02ff */
[----:B------:R-:W-:Y:S02]  /*57a0*/  IMAD R20, R116, UR4, R119 ;  /* 0x0000000474147c24 */ /* 0x000fe4000f8e0277 */
[----:B------:R-:W-:-:S05]  /*57b0*/  IMAD R21, R21, R116, RZ ;  /* 0x0000007415157224 */ /* 0x000fca00078e02ff */
        /* <DEDUP_REMOVED lines=8> */
.L_x_1794:
[----:B------:R-:W-:Y:S05]  /*5840*/  BSYNC B0 ;  /* 0x0000000000007941 */ /* 0x000fea0003800000 */
.L_x_1793:
[----:B0-----:R-:W-:Y:S01]  /*5850*/  FADD.FTZ R20, R107, R32 ;  /* 0x000000206b147221 */ /* 0x001fe20000010000 */
[----:B------:R-:W-:Y:S01]  /*5860*/  FMUL.FTZ R22, R126, R33 ;  /* 0x000000217e167220 */ /* 0x000fe20000410000 */
[----:B------:R-:W-:Y:S01]  /*5870*/  FMUL.FTZ R35, R35, R34 ;  /* 0x0000002223237220 */ /* 0x000fe20000410000 */
[----:B------:R-:W-:Y:S01]  /*5880*/  FMUL.FTZ R104, R104, R37 ;  /* 0x0000002568687220 */ /* 0x000fe20000410000 */
[-C--:B------:R-:W-:Y:S01]  /*5890*/  FMUL.FTZ R126, R126, R20.reuse ;  /* 0x000000147e7e7220 */ /* 0x080fe20000410000 */
[----:B------:R-:W-:Y:S01]  /*58a0*/  FFMA.FTZ R21, R127, R20, -R22 ;  /* 0x000000147f157223 */ /* 0x000fe20000010816 */
[----:B------:R-:W-:Y:S01]  /*58b0*/  FFMA.FTZ R36, R36, R29, -R35 ;  /* 0x0000001d24247223 */ /* 0x000fe20000010823 */
[----:B------:R-:W-:Y:S01]  /*58c0*/  IADD3 R119, R119, 0x1, RZ ;  /* 0x0000000177777810 */ /* 0x000fe20007ffe0ff */
[----:B------:R-:W-:Y:S01]  /*58d0*/  FFMA.FTZ R126, R127, R33, R126 ;  /* 0x000000217f7e7223 */ /* 0x000fe2000001007e */
[----:B------:R-:W-:Y:S01]  /*58e0*/  FADD.FTZ R22, R114, R21 ;  /* 0x0000001572167221 */ /* 0x000fe20000010000 */
[----:B------:R-:W-:Y:S01]  /*58f0*/  FMUL.FTZ R129, R129, R38 ;  /* 0x0000002681817220 */ /* 0x000fe20000410000 */
[----:B------:R-:W-:Y:S01]  /*5900*/  ISETP.GE.AND P0, PT, R119, UR24, PT ;  /* 0x0000001877007c0c */ /* 0x000fe2000bf06270 */
[----:B------:R-:W-:Y:S01]  /*5910*/  FADD.FTZ R25, RZ, R126 ;  /* 0x0000007eff197221 */ /* 0x000fe20000010000 */
[C---:B------:R-:W-:Y:S01]  /*5920*/  FMUL.FTZ R24, R124.reuse, R22 ;  /* 0x000000167c187220 */ /* 0x040fe20000410000 */
[----:B------:R-:W-:Y:S01]  /*5930*/  FMUL.FTZ R133, R133, R40 ;  /* 0x0000002885857220 */ /* 0x000fe20000410000 */
        /* <DEDUP_REMOVED lines=12> */
[----:B------:R-:W-:Y:S01]  /*5a00*/  FMUL.FTZ R33, R33, R138 ;  /* 0x0000008a21217220 */ /* 0x000fe20000410000 */
[-C--:B------:R-:W-:Y:S01]  /*5a10*/  FMUL.FTZ R122, R122, R27.reuse ;  /* 0x0000001b7a7a7220 */ /* 0x080fe20000410000 */
[----:B------:R-:W-:Y:S01]  /*5a20*/  FFMA.FTZ R21, R123, R27, -R24 ;  /* 0x0000001b7b157223 */ /* 0x000fe20000010818 */
[----:B------:R-:W-:Y:S01]  /*5a30*/  FMUL.FTZ R58, R29, R58 ;  /* 0x0000003a1d3a7220 */ /* 0x000fe20000410000 */
[----:B------:R-:W-:Y:S01]  /*5a40*/  FFMA.FTZ R31, R31, R28, -R132 ;  /* 0x0000001c1f1f7223 */ /* 0x000fe20000010884 */
[----:B------:R-:W-:Y:S01]  /*5a50*/  FFMA.FTZ R122, R123, R29, R122 ;  /* 0x0000001d7b7a7223 */ /* 0x000fe2000001007a */
[----:B------:R-:W-:Y:S01]  /*5a60*/  FADD.FTZ R35, R118, R21 ;  /* 0x0000001576237221 */ /* 0x000fe20000010000 */
[----:B------:R-:W-:Y:S01]  /*5a70*/  FMUL.FTZ R21, R25, R56 ;  /* 0x0000003819157220 */ /* 0x000fe20000410000 */
        /* <DEDUP_REMOVED lines=40> */
.L_x_1792:
[----:B------:R-:W-:Y:S01]  /*5d00*/  BAR.SYNC.DEFER_BLOCKING 0x0 ;  /* 0x0000000000007b1d */ /* 0x000fe20000010000 */
[----:B------:R-:W-:Y:S01]  /*5d10*/  LEA R36, R70, UR5, 0x6 ;  /* 0x0000000546247c11 */ /* 0x000fe2000f8e30ff */
[----:B------:R-:W-:Y:S01]  /*5d20*/  USHF.L.U32 UR6, UR4, 0x9, URZ ;  /* 0x0000000904067899 */ /* 0x000fe2000800063f */
[----:B------:R-:W-:Y:S01]  /*5d30*/  IADD3 R75, P1, R75, 0x1000, RZ ;  /* 0x000010004b4b7810 */ /* 0x000fe20007f3e0ff */
[----:B------:R-:W-:Y:S01]  /*5d40*/  UIADD3 UR4, UR4, 0x1, URZ ;  /* 0x0000000104047890 */ /* 0x000fe2000fffe03f */
[----:B------:R-:W-:-:S03]  /*5d50*/  IADD3 R76, P2, R76, 0x800, RZ ;  /* 0x000008004c4c7810 */ /* 0x000fc60007f5e0ff */
[----:B------:R-:W0:Y:S01]  /*5d60*/  LDC.64 R2, c[0x0][0x2b0] ;  /* 0x0000ac00ff027b82 */ /* 0x000e220000000a00 */
[----:B------:R-:W-:Y:S01]  /*5d70*/  USHF.R.S32.HI UR7, URZ, 0x1f, UR6 ;  /* 0x0000001f3f077899 */ /* 0x000fe20008011406 */
[----:B------:R-:W-:Y:S02]  /*5d80*/  IADD3 R78, P3, R78, 0x800, RZ ;  /* 0x000008004e4e7810 */ /* 0x000fe40007f7e0ff */
[----:B------:R-:W-:Y:S02]  /*5d90*/  IADD3.X R80, RZ, R80, RZ, P1, !PT ;  /* 0x00000050ff507210 */ /* 0x000fe40000ffe4ff */
[----:B------:R-:W-:Y:S02]  /*5da0*/  IADD3.X R77, RZ, R77, RZ, P2, !PT ;  /* 0x0000004dff4d7210 */ /* 0x000fe400017fe4ff */
[----:B------:R-:W-:Y:S01]  /*5db0*/  IADD3.X R79, RZ, R79, RZ, P3, !PT ;  /* 0x0000004fff4f7210 */ /* 0x000fe20001ffe4ff */
[----:B------:R1:W-:Y:S04]  /*5dc0*/  STS.128 [R36], R12 ;  /* 0x0000000c24007388 */ /* 0x0003e80000000c00 */
[----:B------:R2:W-:Y:S01]  /*5dd0*/  STS.128 [R36+0x10], R4 ;  /* 0x0000100424007388 */ /* 0x0005e20000000c00 */
[----:B0-----:R-:W-:-:S03]  /*5de0*/  IMAD R0, R71, R2, RZ ;  /* 0x0000000247007224 */ /* 0x001fc600078e02ff */
[----:B------:R-:W-:Y:S04]  /*5df0*/  STS.128 [R36+0x20], R8 ;  /* 0x0000200824007388 */ /* 0x000fe80000000c00 */
[----:B------:R-:W-:Y:S01]  /*5e00*/  STS.128 [R36+0x30], R16 ;  /* 0x0000301024007388 */ /* 0x000fe20000000c00 */
[----:B------:R-:W-:-:S03]  /*5e10*/  NOP ;  /* 0x0000000000007918 */ /* 0x000fc60000000000 */
[----:B------:R-:W0:Y:S01]  /*5e20*/  LDS.128 R20, [R72] ;  /* 0x0000000048147984 */ /* 0x000e220000000c00 */
[C---:B-1----:R-:W-:Y:S02]  /*5e30*/  IMAD R13, R69.reuse, R3, R0 ;  /* 0x00000003450d7224 */ /* 0x042fe400078e0200 */
[----:B------:R-:W-:Y:S01]  /*5e40*/  IMAD.WIDE.U32 R2, R69, R2, UR6 ;  /* 0x0000000645027e25 */ /* 0x000fe2000f8e0002 */
[----:B------:R-:W1:Y:S01]  /*5e50*/  LDS.128 R24, [R72+0x200] ;  /* 0x0002000048187984 */ /* 0x000e620000000c00 */
[----:B------:R-:W-:Y:S01]  /*5e60*/  ULDC.64 UR6, c[0x0][0x2b8] ;  /* 0x0000ae0000067ab9 */ /* 0x000fe20000000a00 */
[----:B------:R-:W3:Y:S01]  /*5e70*/  LDC R0, c[0x0][0x224] ;  /* 0x00008900ff007b82 */ /* 0x000ee20000000800 */
[----:B--2---:R-:W-:Y:S01]  /*5e80*/  IMAD R5, R65, UR6, RZ ;  /* 0x0000000641057c24 */ /* 0x004fe2000f8e02ff */
[----:B------:R-:W2:Y:S01]  /*5e90*/  LDS.128 R28, [R72+0x400] ;  /* 0x00040000481c7984 */ /* 0x000ea20000000c00 */
[----:B------:R-:W-:Y:S02]  /*5ea0*/  IADD3 R3, R3, R13, RZ ;  /* 0x0000000d03037210 */ /* 0x000fe40007ffe0ff */
        /* <DEDUP_REMOVED lines=8> */
[----:B---3--:R-:W-:-:S04]  /*5f30*/  ISETP.LE.AND P0, PT, R0, UR4, PT ;  /* 0x0000000400007c0c */ /* 0x008fc8000bf03270 */
[----:B0-----:R0:W-:Y:S04]  /*5f40*/  STG.E.128 desc[UR8][R2.64], R20 ;  /* 0x0000001402007986 */ /* 0x0011e8000c101d08 */
[----:B-1----:R0:W-:Y:S04]  /*5f50*/  STG.E.128 desc[UR8][R2.64+0x200], R24 ;  /* 0x0002001802007986 */ /* 0x0021e8000c101d08 */
[----:B--2---:R0:W-:Y:S04]  /*5f60*/  STG.E.128 desc[UR8][R2.64+0x400], R28 ;  /* 0x0004001c02007986 */ /* 0x0041e8000c101d08 */
[----:B----4-:R0:W-:Y:S01]  /*5f70*/  STG.E.128 desc[UR8][R2.64+0x600], R32 ;  /* 0x0006002002007986 */ /* 0x0101e2000c101d08 */
[----:B------:R-:W-:Y:S05]  /*5f80*/  @!P0 BRA `(.L_x_1796) ;  /* 0xffffffa400ac8947 */ /* 0x000fea000383ffff */
[----:B------:R-:W-:Y:S05]  /*5f90*/  EXIT ;  /* 0x000000000000794d */ /* 0x000fea0003800000 */
.L_x_1797:
        /* <DEDUP_REMOVED lines=14> */
.L_x_5202:


//--------------------- .text._Z25selective_scan_fwd_kernelI32Selective_Scan_fwd_kernel_traitsILi32ELi16ELi1ELb1ELb0ELb1ELb1EfN3c107complexIfEEEEv13SSMParamsBase --------------------------
	.section	.text._Z25selective_scan_fwd_kernelI32Selective_Scan_fwd_kernel_traitsILi32ELi16ELi1ELb1ELb0ELb1ELb1EfN3c107complexIfEEEEv13SSMParamsBase,"ax",@progbits
	.align	128
        .global         _Z25selective_scan_fwd_kernelI32Selective_Scan_fwd_kernel_traitsILi32ELi16ELi1ELb1ELb0ELb1ELb1EfN3c107complexIfEEEEv13SSMParamsBase
        .type           _Z25selective_scan_fwd_kernelI32Selective_Scan_fwd_kernel_traitsILi32ELi16ELi1ELb1ELb0ELb1ELb1EfN3c107complexIfEEEEv13SSMParamsBase,@function
        .size           _Z25selective_scan_fwd_kernelI32Selective_Scan_fwd_kernel_traitsILi32ELi16ELi1ELb1ELb0ELb1ELb1EfN3c107complexIfEEEEv13SSMParamsBase,(.L_x_5203 - _Z25selective_scan_fwd_kernelI32Selective_Scan_fwd_kernel_traitsILi32ELi16ELi1ELb1ELb0ELb1ELb1EfN3c107complexIfEEEEv13SSMParamsBase)
        .other          _Z25selective_scan_fwd_kernelI32Selective_Scan_fwd_kernel_traitsILi32ELi16ELi1ELb1ELb0ELb1ELb1EfN3c107complexIfEEEEv13SSMParamsBase,@"STO_CUDA_ENTRY STV_DEFAULT"
_Z25selective_scan_fwd_kernelI32Selective_Scan_fwd_kernel_traitsILi32ELi16ELi1ELb1ELb0ELb1ELb1EfN3c107complexIfEEEEv13SSMParamsBase:
.text._Z25selective_scan_fwd_kernelI32Selective_Scan_fwd_kernel_traitsILi32ELi16ELi1ELb1ELb0ELb1ELb1EfN3c107complexIfEEEEv13SSMParamsBase:
        /* <DEDUP_REMOVED lines=100> */
.L_x_1834:
[----:B------:R-:W-:Y:S01]  /*0640*/  BAR.SYNC.DEFER_BLOCKING 0x0 ;  /* 0x0000000000007b1d */ /* 0x000fe20000010000 */
[----:B-1----:R-:W-:-:S05]  /*0650*/  IMAD.WIDE R2, R74, 0x10, R76 ;  /* 0x000000104a027825 */ /* 0x002fca00078e024c */
        /* <DEDUP_REMOVED lines=80> */
.L_x_1799:
[----:B------:R-:W-:Y:S05]  /*0b60*/  BSYNC B0 ;  /* 0x0000000000007941 */ /* 0x000fea0003800000 */
.L_x_1798:
        /* <DEDUP_REMOVED lines=35> */
.L_x_1801:
[----:B------:R-:W-:Y:S05]  /*0da0*/  BSYNC B0 ;  /* 0x0000000000007941 */ /* 0x000fea0003800000 */
.L_x_1800:
        /* <DEDUP_REMOVED lines=37> */
.L_x_1803:
[----:B------:R-:W-:Y:S05]  /*1000*/  BSYNC B0 ;  /* 0x0000000000007941 */ /* 0x000fea0003800000 */
.L_x_1802:
        /* <DEDUP_REMOVED lines=35> */
.L_x_1805:
[----:B------:R-:W-:Y:S05]  /*1240*/  BSYNC B0 ;  /* 0x0000000000007941 */ /* 0x000fea0003800000 */
.L_x_1804:
        /* <DEDUP_REMOVED lines=37> */
.L_x_1807:
[----:B------:R-:W-:Y:S05]  /*14a0*/  BSYNC B0 ;  /* 0x0000000000007941 */ /* 0x000fea0003800000 */
.L_x_1806:
        /* <DEDUP_REMOVED lines=35> */
.L_x_1809:
[----:B------:R-:W-:Y:S05]  /*16e0*/  BSYNC B0 ;  /* 0x0000000000007941 */ /* 0x000fea0003800000 */
.L_x_1808:
        /* <DEDUP_REMOVED lines=37> */
.L_x_1811:
[----:B------:R-:W-:Y:S05]  /*1940*/  BSYNC B0 ;  /* 0x0000000000007941 */ /* 0x000fea0003800000 */
.L_x_1810:
        /* <DEDUP_REMOVED lines=35> */
.L_x_1813:
[----:B------:R-:W-:Y:S05]  /*1b80*/  BSYNC B0 ;  /* 0x0000000000007941 */ /* 0x000fea0003800000 */
.L_x_1812:
        /* <DEDUP_REMOVED lines=37> */
.L_x_1815:
[----:B------:R-:W-:Y:S05]  /*1de0*/  BSYNC B0 ;  /* 0x0000000000007941 */ /* 0x000fea0003800000 */
.L_x_1814:
        /* <DEDUP_REMOVED lines=38> */
.L_x_1817:
[----:B------:R-:W-:Y:S05]  /*2050*/  BSYNC B0 ;  /* 0x0000000000007941 */ /* 0x000fea0003800000 */
.L_x_1816:
        /* <DEDUP_REMOVED lines=50> */
.L_x_1819:
[----:B------:R-:W-:Y:S05]  /*2380*/  BSYNC B0 ;  /* 0x0000000000007941 */ /* 0x000fea0003800000 */
.L_x_1818:
        /* <DEDUP_REMOVED lines=34> */
.L_x_1821:
[----:B------:R-:W-:Y:S05]  /*25b0*/  BSYNC B0 ;  /* 0x0000000000007941 */ /* 0x000fea0003800000 */
.L_x_1820:
        /* <DEDUP_REMOVED lines=33> */
.L_x_1823:
[----:B------:R-:W-:Y:S05]  /*27d0*/  BSYNC B0 ;  /* 0x0000000000007941 */ /* 0x000fea0003800000 */
.L_x_1822:
        /* <DEDUP_REMOVED lines=33> */
.L_x_1825:
[----:B------:R-:W-:Y:S05]  /*29f0*/  BSYNC B0 ;  /* 0x0000000000007941 */ /* 0x000fea0003800000 */
.L_x_1824:
        /* <DEDUP_REMOVED lines=33> */
.L_x_1827:
[----:B------:R-:W-:Y:S05]  /*2c10*/  BSYNC B0 ;  /* 0x0000000000007941 */ /* 0x000fea0003800000 */
.L_x_1826:
        /* <DEDUP_REMOVED lines=33> */
.L_x_1829:
[----:B------:R-:W-:Y:S05]  /*2e30*/  BSYNC B0 ;  /* 0x0000000000007941 */ /* 0x000fea0003800000 */
.L_x_1828:
        /* <DEDUP_REMOVED lines=33> */
.L_x_1833:
        /* <DEDUP_REMOVED lines=639> */
.L_x_1832:
[----:B------:R-:W-:Y:S05]  /*5840*/  BSYNC B0 ;  /* 0x0000000000007941 */ /* 0x000fea0003800000 */
.L_x_1831:
        /* <DEDUP_REMOVED lines=75> */
.L_x_1830:
[----:B------:R-:W-:Y:S01]  /*5d00*/  BAR.SYNC.DEFER_BLOCKING 0x0 ;  /* 0x0000000000007b1d */ /* 0x000fe20000010000 */
[----:B------:R-:W-:Y:S01]  /*5d10*/  LEA R0, R70, UR5, 0x6 ;  /* 0x0000000546007c11 */ /* 0x000fe2000f8e30ff */
[----:B------:R-:W-:-:S06]  /*5d20*/  USHF.L.U32 UR6, UR4, 0x9, URZ ;  /* 0x0000000904067899 */ /* 0x000fcc000800063f */
[----:B------:R-:W0:Y:S01]  /*5d30*/  LDC.64 R36, c[0x0][0x2b0] ;  /* 0x0000ac00ff247b82 */ /* 0x000e220000000a00 */
[----:B------:R-:W-:Y:S01]  /*5d40*/  USHF.R.S32.HI UR7, URZ, 0x1f, UR6 ;  /* 0x0000001f3f077899 */ /* 0x000fe20008011406 */
[----:B------:R-:W-:Y:S01]  /*5d50*/  ULDC.64 UR10, c[0x0][0x2b8] ;  /* 0x0000ae00000a7ab9 */ /* 0x000fe20000000a00 */
[----:B------:R-:W-:Y:S01]  /*5d60*/  ULDC.64 UR12, c[0x0][0x2a8] ;  /* 0x0000aa00000c7ab9 */ /* 0x000fe20000000a00 */
[----:B------:R-:W-:-:S04]  /*5d70*/  IMAD R41, R65, UR10, RZ ;  /* 0x0000000a41297c24 */ /* 0x000fc8000f8e02ff */
[----:B------:R-:W1:Y:S01]  /*5d80*/  LDC.64 R38, c[0x0][0x2a0] ;  /* 0x0000a800ff267b82 */ /* 0x000e620000000a00 */
[----:B------:R-:W-:Y:S01]  /*5d90*/  IMAD R41, R64, UR11, R41 ;  /* 0x0000000b40297c24 */ /* 0x000fe2000f8e0229 */
[----:B------:R-:W-:Y:S04]  /*5da0*/  STS.128 [R0], R12 ;  /* 0x0000000c00007388 */ /* 0x000fe80000000c00 */
[----:B------:R-:W-:Y:S01]  /*5db0*/  STS.128 [R0+0x10], R4 ;  /* 0x0000100400007388 */ /* 0x000fe20000000c00 */
[----:B0-----:R-:W-:-:S03]  /*5dc0*/  IMAD R2, R71, R36, RZ ;  /* 0x0000002447027224 */ /* 0x001fc600078e02ff */
[----:B------:R-:W-:Y:S01]  /*5dd0*/  STS.128 [R0+0x20], R8 ;  /* 0x0000200800007388 */ /* 0x000fe20000000c00 */
[----:B------:R-:W-:-:S03]  /*5de0*/  IMAD R37, R69, R37, R2 ;  /* 0x0000002545257224 */ /* 0x000fc600078e0202 */
[----:B------:R-:W-:Y:S01]  /*5df0*/  STS.128 [R0+0x30], R16 ;  /* 0x0000301000007388 */ /* 0x000fe20000000c00 */
[----:B------:R-:W-:-:S03]  /*5e00*/  NOP ;  /* 0x0000000000007918 */ /* 0x000fc60000000000 */
[----:B------:R-:W0:Y:S01]  /*5e10*/  LDS.128 R32, [R72] ;  /* 0x0000000048207984 */ /* 0x000e220000000c00 */
[----:B------:R-:W-:-:S03]  /*5e20*/  IMAD.WIDE.U32 R2, R69, R36, UR6 ;  /* 0x0000000645027e25 */ /* 0x000fc6000f8e0024 */
[----:B------:R-:W2:Y:S01]  /*5e30*/  LDS.128 R28, [R72+0x200] ;  /* 0x00020000481c7984 */ /* 0x000ea20000000c00 */
[-C--:B-1----:R-:W-:Y:S01]  /*5e40*/  IMAD R36, R71, R38.reuse, RZ ;  /* 0x0000002647247224 */ /* 0x082fe200078e02ff */
[----:B------:R-:W-:Y:S02]  /*5e50*/  IADD3 R3, R3, R37, RZ ;  /* 0x0000002503037210 */ /* 0x000fe40007ffe0ff */
[----:B------:R-:W1:Y:S01]  /*5e60*/  LDS.128 R24, [R72+0x400] ;  /* 0x0004000048187984 */ /* 0x000e620000000c00 */
[C---:B------:R-:W-:Y:S02]  /*5e70*/  IMAD R39, R69.reuse, R39, R36 ;  /* 0x0000002745277224 */ /* 0x040fe400078e0224 */
[----:B------:R-:W-:Y:S01]  /*5e80*/  IMAD.WIDE.U32 R36, R69, R38, UR6 ;  /* 0x0000000645247e25 */ /* 0x000fe2000f8e0026 */
[----:B------:R-:W3:Y:S03]  /*5e90*/  LDS.128 R20, [R72+0x600] ;  /* 0x0006000048147984 */ /* 0x000ee60000000c00 */
[----:B------:R-:W-:Y:S01]  /*5ea0*/  IMAD.WIDE.U32 R2, R64, UR10, R2 ;  /* 0x0000000a40027c25 */ /* 0x000fe2000f8e0002 */
[----:B------:R-:W-:Y:S01]  /*5eb0*/  IADD3 R39, R37, R39, RZ ;  /* 0x0000002725277210 */ /* 0x000fe20007ffe0ff */
[----:B------:R-:W-:Y:S01]  /*5ec0*/  ULDC.64 UR10, c[0x0][0x308] ;  /* 0x0000c200000a7ab9 */ /* 0x000fe20000000a00 */
[----:B------:R-:W-:Y:S01]  /*5ed0*/  MOV R38, R36 ;  /* 0x0000002400267202 */ /* 0x000fe20000000f00 */
[----:B------:R-:W-:Y:S01]  /*5ee0*/  IMAD R37, R65, UR12, RZ ;  /* 0x0000000c41257c24 */ /* 0x000fe2000f8e02ff */
[----:B------:R-:W-:-:S02]  /*5ef0*/  IADD3 R3, R3, R41, RZ ;  /* 0x0000002903037210 */ /* 0x000fc40007ffe0ff */
[----:B------:R-:W-:Y:S01]  /*5f00*/  LEA R36, P0, R2, UR10, 0x2 ;  /* 0x0000000a02247c11 */ /* 0x000fe2000f8010ff */
[C---:B------:R-:W-:Y:S02]  /*5f10*/  IMAD R43, R64.reuse, UR13, R37 ;  /* 0x0000000d402b7c24 */ /* 0x040fe4000f8e0225 */
[----:B------:R-:W-:Y:S01]  /*5f20*/  IMAD.WIDE.U32 R38, R64, UR12, R38 ;  /* 0x0000000c40267c25 */ /* 0x000fe2000f8e0026 */
[----:B------:R-:W-:Y:S01]  /*5f30*/  LEA.HI.X R37, R2, UR11, R3, 0x2, P0 ;  /* 0x0000000b02257c11 */ /* 0x000fe200080f1403 */
[----:B------:R-:W-:-:S03]  /*5f40*/  ULDC.64 UR10, c[0x0][0x318] ;  /* 0x0000c600000a7ab9 */ /* 0x000fc60000000a00 */
[----:B------:R-:W-:Y:S01]  /*5f50*/  IADD3 R39, R39, R43, RZ ;  /* 0x0000002b27277210 */ /* 0x000fe20007ffe0ff */
[----:B------:R-:W-:Y:S01]  /*5f60*/  IMAD.WIDE R2, R74, 0x10, R36 ;  /* 0x000000104a027825 */ /* 0x000fe200078e0224 */
[----:B------:R-:W-:-:S04]  /*5f70*/  LEA R40, P0, R38, UR10, 0x2 ;  /* 0x0000000a26287c11 */ /* 0x000fc8000f8010ff */
[----:B------:R-:W-:Y:S01]  /*5f80*/  LEA.HI.X R41, R38, UR11, R39, 0x2, P0 ;  /* 0x0000000b26297c11 */ /* 0x000fe200080f1427 */
[----:B0-----:R-:W-:Y:S02]  /*5f90*/  STG.E.128 desc[UR8][R2.64], R32 ;  /* 0x0000002002007986 */ /* 0x001fe4000c101d08 */
[----:B------:R-:W-:Y:S02]  /*5fa0*/  IMAD.WIDE R36, R74, 0x10, R40 ;  /* 0x000000104a247825 */ /* 0x000fe400078e0228 */
[----:B--2---:R-:W-:Y:S04]  /*5fb0*/  STG.E.128 desc[UR8][R2.64+0x200], R28 ;  /* 0x0002001c02007986 */ /* 0x004fe8000c101d08 */
[----:B-1----:R-:W-:Y:S04]  /*5fc0*/  STG.E.128 desc[UR8][R2.64+0x400], R24 ;  /* 0x0004001802007986 */ /* 0x002fe8000c101d08 */
[----:B---3--:R-:W-:Y:S01]  /*5fd0*/  STG.E.128 desc[UR8][R2.64+0x600], R20 ;  /* 0x0006001402007986 */ /* 0x008fe2000c101d08 */
[----:B------:R-:W-:Y:S06]  /*5fe0*/  BAR.SYNC.DEFER_BLOCKING 0x0 ;  /* 0x0000000000007b1d */ /* 0x000fec0000010000 */
[----:B------:R-:W2:Y:S04]  /*5ff0*/  LDG.E.128 R40, desc[UR8][R36.64] ;  /* 0x0000000824287981 */ /* 0x000ea8000c1e1d00 */
[----:B------:R-:W3:Y:S04]  /*6000*/  LDG.E.128 R44, desc[UR8][R36.64+0x200] ;  /* 0x00020008242c7981 */ /* 0x000ee8000c1e1d00 */
[----:B------:R-:W4:Y:S04]  /*6010*/  LDG.E.128 R48, desc[UR8][R36.64+0x400] ;  /* 0x0004000824307981 */ /* 0x000f28000c1e1d00 */
[----:B------:R-:W5:Y:S01]  /*6020*/  LDG.E.128 R52, desc[UR8][R36.64+0x600] ;  /* 0x0006000824347981 */ /* 0x000f62000c1e1d00 */
[----:B------:R-:W-:Y:S01]  /*6030*/  UIADD3 UR4, UR4, 0x1, URZ ;  /* 0x0000000104047890 */ /* 0x000fe2000fffe03f */
[----:B------:R-:W-:-:S02]  /*6040*/  IADD3 R75, P1, R75, 0x1000, RZ ;  /* 0x000010004b4b7810 */ /* 0x000fc40007f3e0ff */
[----:B------:R-:W-:Y:S02]  /*6050*/  IADD3 R76, P2, R76, 0x800, RZ ;  /* 0x000008004c4c7810 */ /* 0x000fe40007f5e0ff */
        /* <DEDUP_REMOVED lines=49> */
[----:B------:R-:W-:Y:S01]  /*6370*/  MUFU.RCP R50, R3 ;  /* 0x0000000300327308 */ /* 0x000fe20000001000 */
[----:B0-----:R-:W-:-:S07]  /*6380*/  FADD.FTZ R43, R43, 1 ;  /* 0x3f8000002b2b7421 */ /* 0x001fce0000010000 */
[----:B------:R-:W-:Y:S01]  /*6390*/  MUFU.RCP R53, R36 ;  /* 0x0000002400357308 */ /* 0x000fe20000001000 */
[----:B-1----:R-:W-:-:S07]  /*63a0*/  FADD.FTZ R42, R42, 1 ;  /* 0x3f8000002a2a7421 */ /* 0x002fce0000010000 */
[----:B------:R-:W0:Y:S08]  /*63b0*/  MUFU.EX2 R44, R44 ;  /* 0x0000002c002c7308 */ /* 0x000e300000000800 */
[----:B------:R-:W1:Y:S08]  /*63c0*/  MUFU.EX2 R49, R49 ;  /* 0x0000003100317308 */ /* 0x000e700000000800 */
[----:B------:R-:W2:Y:S01]  /*63d0*/  MUFU.EX2 R48, R48 ;  /* 0x0000003000307308 */ /* 0x000ea20000000800 */
[----:B0-----:R-:W-:-:S07]  /*63e0*/  FADD.FTZ R44, R44, 1 ;  /* 0x3f8000002c2c7421 */ /* 0x001fce0000010000 */
[----:B------:R-:W0:Y:S01]  /*63f0*/  MUFU.EX2 R47, R47 ;  /* 0x0000002f002f7308 */ /* 0x000e220000000800 */
[----:B-1----:R-:W-:-:S07]  /*6400*/  FADD.FTZ R49, R49, 1 ;  /* 0x3f80000031317421 */ /* 0x002fce0000010000 */
[----:B------:R-:W1:Y:S01]  /*6410*/  MUFU.EX2 R46, R46 ;  /* 0x0000002e002e7308 */ /* 0x000e620000000800 */
[----:B--2---:R-:W-:-:S07]  /*6420*/  FADD.FTZ R48, R48, 1 ;  /* 0x3f80000030307421 */ /* 0x004fce0000010000 */
[----:B------:R2:W3:Y:S01]  /*6430*/  MUFU.RCP R51, R2 ;  /* 0x0000000200337308 */ /* 0x0004e20000001000 */
[----:B0-----:R-:W-:-:S07]  /*6440*/  FADD.FTZ R47, R47, 1 ;  /* 0x3f8000002f2f7421 */ /* 0x001fce0000010000 */
[----:B------:R-:W0:Y:S01]  /*6450*/  MUFU.RCP R55, R38 ;  /* 0x0000002600377308 */ /* 0x000e220000001000 */
[----:B--2---:R-:W-:Y:S01]  /*6460*/  FMUL.FTZ R2, R29, R50 ;  /* 0x000000321d027220 */ /* 0x004fe20000410000 */
[----:B------:R-:W-:Y:S01]  /*6470*/  FMUL.FTZ R29, R30, R53 ;  /* 0x000000351e1d7220 */ /* 0x000fe20000410000 */
[----:B-1----:R-:W-:Y:S02]  /*6480*/  FADD.FTZ R46, R46, 1 ;  /* 0x3f8000002e2e7421 */ /* 0x002fe40000010000 */
[----:B------:R-:W-:Y:S01]  /*6490*/  FMUL.FTZ R13, R2, R13 ;  /* 0x0000000d020d7220 */ /* 0x000fe20000410000 */
[----:B------:R-:W-:Y:S02]  /*64a0*/  FMUL.FTZ R14, R29, R14 ;  /* 0x0000000e1d0e7220 */ /* 0x000fe40000410000 */
[----:B------:R-:W1:Y:S01]  /*64b0*/  MUFU.RCP R56, R41 ;  /* 0x0000002900387308 */ /* 0x000e620000001000 */
[----:B---3--:R-:W-:-:S04]  /*64c0*/  FMUL.FTZ R3, R28, R51 ;  /* 0x000000331c037220 */ /* 0x008fc80000410000 */
[----:B------:R-:W-:-:S03]  /*64d0*/  FMUL.FTZ R12, R3, R12 ;  /* 0x0000000c030c7220 */ /* 0x000fc60000410000 */
[----:B------:R-:W2:Y:S01]  /*64e0*/  MUFU.RCP R54, R39 ;  /* 0x0000002700367308 */ /* 0x000ea20000001000 */
[----:B0-----:R-:W-:-:S04]  /*64f0*/  FMUL.FTZ R3, R24, R55 ;  /* 0x0000003718037220 */ /* 0x001fc80000410000 */
[----:B------:R-:W-:-:S03]  /*6500*/  FMUL.FTZ R4, R3, R4 ;  /* 0x0000000403047220 */ /* 0x000fc60000410000 */
[----:B------:R-:W0:Y:S01]  /*6510*/  MUFU.RCP R52, R37 ;  /* 0x0000002500347308 */ /* 0x000e220000001000 */
[----:B-1----:R-:W-:-:S04]  /*6520*/  FMUL.FTZ R24, R27, R56 ;  /* 0x000000381b187220 */ /* 0x002fc80000410000 */
[----:B------:R-:W-:-:S03]  /*6530*/  FMUL.FTZ R7, R24, R7 ;  /* 0x0000000718077220 */ /* 0x000fc60000410000 */
[----:B------:R1:W3:Y:S01]  /*6540*/  MUFU.RCP R57, R40 ;  /* 0x0000002800397308 */ /* 0x0002e20000001000 */
[----:B--2---:R-:W-:-:S04]  /*6550*/  FMUL.FTZ R2, R25, R54 ;  /* 0x0000003619027220 */ /* 0x004fc80000410000 */
[----:B------:R-:W-:-:S03]  /*6560*/  FMUL.FTZ R5, R2, R5 ;  /* 0x0000000502057220 */ /* 0x000fc60000410000 */
[----:B------:R-:W2:Y:S01]  /*6570*/  MUFU.RCP R58, R45 ;  /* 0x0000002d003a7308 */ /* 0x000ea20000001000 */
[----:B-1----:R-:W1:Y:S01]  /*6580*/  LDC.64 R40, c[0x0][0x2c0] ;  /* 0x0000b000ff287b82 */ /* 0x002e620000000a00 */
[----:B0-----:R-:W-:-:S04]  /*6590*/  FMUL.FTZ R28, R31, R52 ;  /* 0x000000341f1c7220 */ /* 0x001fc80000410000 */
[----:B------:R-:W-:-:S03]  /*65a0*/  FMUL.FTZ R15, R28, R15 ;  /* 0x0000000f1c0f7220 */ /* 0x000fc60000410000 */
        /* <DEDUP_REMOVED lines=9> */
[----:B------:R-:W-:Y:S03]  /*6640*/  STS.128 [R0], R12 ;  /* 0x0000000c00007388 */ /* 0x000fe60000000c00 */
[----:B------:R-:W-:Y:S01]  /*6650*/  FMUL.FTZ R25, R2, R9 ;  /* 0x0000000902197220 */ /* 0x000fe20000410000 */
[----:B------:R0:W-:Y:S02]  /*6660*/  STS.128 [R0+0x10], R4 ;  /* 0x0000100400007388 */ /* 0x0001e40000000c00 */
[----:B------:R-:W4:Y:S01]  /*6670*/  MUFU.RCP R38, R49 ;  /* 0x0000003100267308 */ /* 0x000f220000001000 */
[----:B--2---:R-:W-:-:S04]  /*6680*/  FMUL.FTZ R3, R20, R37 ;  /* 0x0000002514037220 */ /* 0x004fc80000410000 */
[----:B------:R-:W-:-:S03]  /*6690*/  FMUL.FTZ R24, R3, R8 ;  /* 0x0000000803187220 */ /* 0x000fc60000410000 */
[----:B------:R-:W2:Y:S01]  /*66a0*/  MUFU.RCP R39, R48 ;  /* 0x0000003000277308 */ /* 0x000ea20000001000 */
[----:B---3--:R-:W-:-:S04]  /*66b0*/  FMUL.FTZ R23, R22, R59 ;  /* 0x0000003b16177220 */ /* 0x008fc80000410000 */
[----:B------:R-:W-:-:S03]  /*66c0*/  FMUL.FTZ R26, R23, R10 ;  /* 0x0000000a171a7220 */ /* 0x000fc60000410000 */
[----:B------:R-:W3:Y:S01]  /*66d0*/  MUFU.RCP R30, R47 ;  /* 0x0000002f001e7308 */ /* 0x000ee20000001000 */
[----:B----4-:R-:W-:Y:S01]  /*66e0*/  FMUL.FTZ R8, R35, R38 ;  /* 0x0000002623087220 */ /* 0x010fe20000410000 */
[----:B------:R-:W-:Y:S03]  /*66f0*/  STS.128 [R0+0x20], R24 ;  /* 0x0000201800007388 */ /* 0x000fe60000000c00 */
[----:B------:R-:W-:-:S03]  /*6700*/  FMUL.FTZ R19, R8, R19 ;  /* 0x0000001308137220 */ /* 0x000fc60000410000 */
[----:B------:R-:W4:Y:S01]  /*6710*/  MUFU.RCP R29, R46 ;  /* 0x0000002e001d7308 */ /* 0x000f220000001000 */
[----:B--2---:R-:W-:-:S04]  /*6720*/  FMUL.FTZ R9, R34, R39 ;  /* 0x0000002722097220 */ /* 0x004fc80000410000 */
[----:B------:R-:W-:Y:S01]  /*6730*/  FMUL.FTZ R18, R9, R18 ;  /* 0x0000001209127220 */ /* 0x000fe20000410000 */
[----:B---3--:R-:W-:-:S04]  /*6740*/  FMUL.FTZ R2, R33, R30 ;  /* 0x0000001e21027220 */ /* 0x008fc80000410000 */
[----:B------:R-:W-:Y:S01]  /*6750*/  FMUL.FTZ R17, R2, R17 ;  /* 0x0000001102117220 */ /* 0x000fe20000410000 */
[----:B-1----:R-:W-:Y:S02]  /*6760*/  IMAD R2, R71, R40, RZ ;  /* 0x0000002847027224 */ /* 0x002fe400078e02ff */
[----:B----4-:R-:W-:Y:S02]  /*6770*/  FMUL.FTZ R3, R32, R29 ;  /* 0x0000001d20037220 */ /* 0x010fe40000410000 */
[----:B------:R-:W-:Y:S02]  /*6780*/  IMAD R37, R69, R41, R2 ;  /* 0x0000002945257224 */ /* 0x000fe400078e0202 */
[----:B------:R-:W-:Y:S01]  /*6790*/  FMUL.FTZ R16, R3, R16 ;  /* 0x0000001003107220 */ /* 0x000fe20000410000 */
[----:B------:R-:W-:Y:S01]  /*67a0*/  IMAD.WIDE.U32 R2, R69, R40, UR6 ;  /* 0x0000000645027e25 */ /* 0x000fe2000f8e0028 */
[----:B------:R-:W-:-:S03]  /*67b0*/  ULDC.64 UR6, c[0x0][0x2c8] ;  /* 0x0000b20000067ab9 */ /* 0x000fc60000000a00 */
[----:B------:R1:W-:Y:S01]  /*67c0*/  STS.128 [R0+0x30], R16 ;  /* 0x0000301000007388 */ /* 0x0003e20000000c00 */
[----:B------:R-:W-:-:S03]  /*67d0*/  NOP ;  /* 0x0000000000007918 */ /* 0x000fc60000000000 */
[----:B------:R-:W2:Y:S01]  /*67e0*/  LDS.128 R8, [R72] ;  /* 0x0000000048087984 */ /* 0x000ea20000000c00 */
[----:B------:R-:W-:Y:S01]  /*67f0*/  IADD3 R3, R3, R37, RZ ;  /* 0x0000002503037210 */ /* 0x000fe20007ffe0ff */
[----:B0-----:R-:W-:Y:S02]  /*6800*/  IMAD R5, R65, UR6, RZ ;  /* 0x0000000641057c24 */ /* 0x001fe4000f8e02ff */
[----:B------:R-:W0:Y:S02]  /*6810*/  LDS.128 R20, [R72+0x200] ;  /* 0x0002000048147984 */ /* 0x000e240000000c00 */
[C---:B------:R-:W-:Y:S02]  /*6820*/  IMAD R5, R64.reuse, UR7, R5 ;  /* 0x0000000740057c24 */ /* 0x040fe4000f8e0205 */
[----:B------:R-:W3:Y:S01]  /*6830*/  LDS.128 R28, [R72+0x400] ;  /* 0x00040000481c7984 */ /* 0x000ee20000000c00 */
[----:B------:R-:W-:Y:S01]  /*6840*/  IMAD.WIDE.U32 R2, R64, UR6, R2 ;  /* 0x0000000640027c25 */ /* 0x000fe2000f8e0002 */
[----:B-1----:R-:W1:Y:S01]  /*6850*/  LDC R0, c[0x0][0x224] ;  /* 0x00008900ff007b82 */ /* 0x002e620000000800 */
[----:B------:R-:W-:Y:S01]  /*6860*/  ULDC.64 UR6, c[0x0][0x320] ;  /* 0x0000c80000067ab9 */ /* 0x000fe20000000a00 */
[----:B------:R-:W4:Y:S02]  /*6870*/  LDS.128 R32, [R72+0x600] ;  /* 0x0006000048207984 */ /* 0x000f240000000c00 */
[----:B------:R-:W-:-:S02]  /*6880*/  IADD3 R3, R3, R5, RZ ;  /* 0x0000000503037210 */ /* 0x000fc40007ffe0ff */
[----:B------:R-:W-:-:S04]  /*6890*/  LEA R4, P0, R2, UR6, 0x2 ;  /* 0x0000000602047c11 */ /* 0x000fc8000f8010ff */
[----:B------:R-:W-:-:S03]  /*68a0*/  LEA.HI.X R5, R2, UR7, R3, 0x2, P0 ;  /* 0x0000000702057c11 */ /* 0x000fc600080f1403 */
[----:B------:R-:W-:Y:S01]  /*68b0*/  IMAD.WIDE R2, R74, 0x10, R4 ;  /* 0x000000104a027825 */ /* 0x000fe200078e0204 */
[----:B-1----:R-:W-:-:S04]  /*68c0*/  ISETP.LE.AND P0, PT, R0, UR4, PT ;  /* 0x0000000400007c0c */ /* 0x002fc8000bf03270 */
[----:B--2---:R1:W-:Y:S04]  /*68d0*/  STG.E.128 desc[UR8][R2.64], R8 ;  /* 0x0000000802007986 */ /* 0x0043e8000c101d08 */
[----:B0-----:R1:W-:Y:S04]  /*68e0*/  STG.E.128 desc[UR8][R2.64+0x200], R20 ;  /* 0x0002001402007986 */ /* 0x0013e8000c101d08 */
[----:B---3--:R1:W-:Y:S04]  /*68f0*/  STG.E.128 desc[UR8][R2.64+0x400], R28 ;  /* 0x0004001c02007986 */ /* 0x0083e8000c101d08 */
[----:B----4-:R1:W-:Y:S01]  /*6900*/  STG.E.128 desc[UR8][R2.64+0x600], R32 ;  /* 0x0006002002007986 */ /* 0x0103e2000c101d08 */
[----:B------:R-:W-:Y:S05]  /*6910*/  @!P0 BRA `(.L_x_1834) ;  /* 0xffffff9c00488947 */ /* 0x000fea000383ffff */
[----:B------:R-:W-:Y:S05]  /*6920*/  EXIT ;  /* 0x000000000000794d */ /* 0x000fea0003800000 */
.L_x_1835:
        /* <DEDUP_REMOVED lines=13> */
.L_x_5203:


//--------------------- .text._Z25selective_scan_fwd_kernelI32Selective_Scan_fwd_kernel_traitsILi32ELi16ELi1ELb1ELb1ELb0ELb0EfN3c107complexIfEEEEv13SSMParamsBase --------------------------
	.section	.text._Z25selective_scan_fwd_kernelI32Selective_Scan_fwd_kernel_traitsILi32ELi16ELi1ELb1ELb1ELb0ELb0EfN3c107complexIfEEEEv13SSMParamsBase,"ax",@progbits
	.align	128
        .global         _Z25selective_scan_fwd_kernelI32Selective_Scan_fwd_kernel_traitsILi32ELi16ELi1ELb1ELb1ELb0ELb0EfN3c107complexIfEEEEv13SSMParamsBase
        .type           _Z25selective_scan_fwd_kernelI32Selective_Scan_fwd_kernel_traitsILi32ELi16ELi1ELb1ELb1ELb0ELb0EfN3c107complexIfEEEEv13SSMParamsBase,@function
        .size           _Z25selective_scan_fwd_kernelI32Selective_Scan_fwd_kernel_traitsILi32ELi16ELi1ELb1ELb1ELb0ELb0EfN3c107complexIfEEEEv13SSMParamsBase,(.L_x_5204 - _Z25selective_scan_fwd_kernelI32Selective_Scan_fwd_kernel_traitsILi32ELi16ELi1ELb1ELb1ELb0ELb0EfN3c107complexIfEEEEv13SSMParamsBase)
        .other          _Z25selective_scan_fwd_kernelI32Selective_Scan_fwd_kernel_traitsILi32ELi16ELi1ELb1ELb1ELb0ELb0EfN3c107complexIfEEEEv13SSMParamsBase,@"STO_CUDA_ENTRY STV_DEFAULT"
_Z25selective_scan_fwd_kernelI32Selective_Scan_fwd_kernel_traitsILi32ELi16ELi1ELb1ELb1ELb0ELb0EfN3c107complexIfEEEEv13SSMParamsBase:
.text._Z25selective_scan_fwd_kernelI32Selective_Scan_fwd_kernel_traitsILi32ELi16ELi1ELb1ELb1ELb0ELb0EfN3c107complexIfEEEEv13SSMParamsBase:
        /* <DEDUP_REMOVED lines=57> */
[----:B------:R-:W-:Y:S01]  /*0390*/  IMAD R8, R81, UR6, RZ ;  /* 0x0000000651087c24 */ /* 0x000fe2000f8e02ff */
[----:B------:R-:W-:Y:S01]  /*03a0*/  IADD3 R7, R7, R15, RZ ;  /* 0x0000000f07077210 */ /* 0x000fe20007ffe0ff */
[C---:B------:R-:W-:Y:S01]  /*03b0*/  IMAD.WIDE.U32 R4, R83.reuse, UR6, RZ ;  /* 0x0000000653047c25 */ /* 0x040fe2000f8e00ff */
[----:B------:R-:W1:Y:S01]  /*03c0*/  S2R R80, SR_LANEID ;  /* 0x0000000000507919 */ /* 0x000e620000000000 */
[----:B------:R-:W2:Y:S01]  /*03d0*/  LDC.64 R16, c[0x0][0x2d8] ;  /* 0x0000b600ff107b82 */ /* 0x000ea20000000a00 */
[----:B------:R-:W-:Y:S01]  /*03e0*/  ULDC.64 UR12, c[0x0][0x258] ;  /* 0x00009600000c7ab9 */ /* 0x000fe20000000a00 */
[C---:B------:R-:W-:Y:S01]  /*03f0*/  IMAD R13, R83.reuse, UR7, R8 ;  /* 0x00000007530d7c24 */ /* 0x040fe2000f8e0208 */
[----:B------:R-:W-:Y:S01]  /*0400*/  ULDC.64 UR6, c[0x0][0x288] ;  /* 0x0000a20000067ab9 */ /* 0x000fe20000000a00 */
[C---:B------:R-:W-:Y:S01]  /*0410*/  IMAD R11, R83.reuse, UR5, R0 ;  /* 0x00000005530b7c24 */ /* 0x040fe2000f8e0200 */
[----:B------:R-:W-:Y:S01]  /*0420*/  SHF.R.S32.HI R0, RZ, 0x1f, R9 ;  /* 0x0000001fff007819 */ /* 0x000fe20000011409 */
[----:B------:R-:W-:Y:S01]  /*0430*/  IMAD.WIDE.U32 R2, R83, UR4, RZ ;  /* 0x0000000453027c25 */ /* 0x000fe2000f8e00ff */
[----:B------:R-:W-:Y:S01]  /*0440*/  IADD3 R5, R5, R13, RZ ;  /* 0x0000000d05057210 */ /* 0x000fe20007ffe0ff */
[----:B------:R-:W3:Y:S01]  /*0450*/  S2UR UR5, SR_CgaCtaId ;  /* 0x00000000000579c3 */ /* 0x000ee20000008800 */
[----:B------:R-:W-:Y:S01]  /*0460*/  ULDC.64 UR10, c[0x0][0x298] ;  /* 0x0000a600000a7ab9 */ /* 0x000fe20000000a00 */
[----:B------:R-:W-:Y:S01]  /*0470*/  IMAD R10, R0, UR12, RZ ;  /* 0x0000000c000a7c24 */ /* 0x000fe2000f8e02ff */
[----:B------:R-:W-:Y:S01]  /*0480*/  IADD3 R3, R3, R11, RZ ;  /* 0x0000000b03037210 */ /* 0x000fe20007ffe0ff */
[C---:B------:R-:W-:Y:S01]  /*0490*/  IMAD R0, R86.reuse, UR6, RZ ;  /* 0x0000000656007c24 */ /* 0x040fe2000f8e02ff */
[----:B------:R-:W-:Y:S01]  /*04a0*/  UMOV UR4, 0x400 ;  /* 0x0000040000047882 */ /* 0x000fe20000000000 */
[----:B------:R-:W-:-:S02]  /*04b0*/  IMAD R8, R86, UR10, RZ ;  /* 0x0000000a56087c24 */ /* 0x000fc4000f8e02ff */
[----:B------:R-:W4:Y:S01]  /*04c0*/  LDC.64 R14, c[0x0][0x2f0] ;  /* 0x0000bc00ff0e7b82 */ /* 0x000f220000000a00 */
[----:B------:R-:W-:-:S04]  /*04d0*/  IMAD.WIDE.U32 R6, R9, UR12, R6 ;  /* 0x0000000c09067c25 */ /* 0x000fc8000f8e0006 */
[----:B------:R-:W-:Y:S02]  /*04e0*/  IMAD R9, R9, UR13, R10 ;  /* 0x0000000d09097c24 */ /* 0x000fe4000f8e020a */
[C---:B------:R-:W-:Y:S01]  /*04f0*/  IMAD R75, R87.reuse, UR7, R0 ;  /* 0x00000007574b7c24 */ /* 0x040fe2000f8e0200 */
[----:B------:R-:W1:Y:S01]  /*0500*/  LDC.64 R12, c[0x0][0x2f8] ;  /* 0x0000be00ff0c7b82 */ /* 0x000e620000000a00 */
[C---:B------:R-:W-:Y:S01]  /*0510*/  IMAD.WIDE.U32 R2, R87.reuse, UR6, R2 ;  /* 0x0000000657027c25 */ /* 0x040fe2000f8e0002 */
[----:B--2---:R-:W-:Y:S02]  /*0520*/  LEA R71, P2, R6, R16, 0x2 ;  /* 0x0000001006477211 */ /* 0x004fe400078410ff */
[----:B0-----:R-:W-:Y:S01]  /*0530*/  SHF.L.U32 R79, R82, 0x2, RZ ;  /* 0x00000002524f7819 */ /* 0x001fe200000006ff */
[----:B------:R-:W-:Y:S01]  /*0540*/  IMAD R73, R87, UR11, R8 ;  /* 0x0000000b57497c24 */ /* 0x000fe2000f8e0208 */
[----:B------:R-:W-:Y:S01]  /*0550*/  IADD3 R75, R3, R75, RZ ;  /* 0x0000004b034b7210 */ /* 0x000fe20007ffe0ff */
[----:B------:R-:W-:Y:S01]  /*0560*/  IMAD.WIDE.U32 R4, R87, UR10, R4 ;  /* 0x0000000a57047c25 */ /* 0x000fe2000f8e0004 */
[----:B---3--:R-:W-:Y:S01]  /*0570*/  ULEA UR5, UR5, UR4, 0x18 ;  /* 0x0000000405057291 */ /* 0x008fe2000f8ec03f */
[----:B------:R-:W-:-:S02]  /*0580*/  IADD3 R70, R7, R9, RZ ;  /* 0x0000000907467210 */ /* 0x000fc40007ffe0ff */
[----:B------:R-:W-:Y:S01]  /*0590*/  LOP3.LUT R79, R79, 0xffffff80, RZ, 0xc0, !PT ;  /* 0xffffff804f4f7812 */ /* 0x000fe200078ec0ff */
[----:B------:R-:W-:Y:S01]  /*05a0*/  UMOV UR4, URZ ;  /* 0x0000003f00047c82 */ /* 0x000fe20008000000 */
[----:B------:R-:W-:Y:S02]  /*05b0*/  IADD3 R73, R5, R73, RZ ;  /* 0x0000004905497210 */ /* 0x000fe40007ffe0ff */
[----:B------:R-:W-:Y:S02]  /*05c0*/  LEA.HI.X R70, R6, R17, R70, 0x2, P2 ;  /* 0x0000001106467211 */ /* 0x000fe400010f1446 */
[----:B----4-:R-:W-:Y:S02]  /*05d0*/  LEA R74, P0, R2, R14, 0x2 ;  /* 0x0000000e024a7211 */ /* 0x010fe400078010ff */
[----:B------:R-:W-:Y:S02]  /*05e0*/  LOP3.LUT R78, R82, 0x1f, RZ, 0xc0, !PT ;  /* 0x0000001f524e7812 */ /* 0x000fe400078ec0ff */
[----:B------:R-:W-:-:S02]  /*05f0*/  LEA.HI.X R75, R2, R15, R75, 0x2, P0 ;  /* 0x0000000f024b7211 */ /* 0x000fc400000f144b */
[----:B-1----:R-:W-:Y:S02]  /*0600*/  LEA R77, R80, UR5, 0x4 ;  /* 0x00000005504d7c11 */ /* 0x002fe4000f8e20ff */
[C---:B------:R-:W-:Y:S02]  /*0610*/  LEA R72, P1, R4.reuse, R12, 0x2 ;  /* 0x0000000c04487211 */ /* 0x040fe400078210ff */
[----:B------:R-:W-:Y:S02]  /*0620*/  LOP3.LUT R76, R79, 0x1f, R82, 0xf8, !PT ;  /* 0x0000001f4f4c7812 */ /* 0x000fe400078ef852 */
[----:B------:R-:W-:-:S09]  /*0630*/  LEA.HI.X R73, R4, R13, R73, 0x2, P1 ;  /* 0x0000000d04497211 */ /* 0x000fd200008f1449 */
.L_x_1872:
[----:B------:R-:W-:Y:S01]  /*0640*/  BAR.SYNC.DEFER_BLOCKING 0x0 ;  /* 0x0000000000007b1d */ /* 0x000fe20000010000 */
[----:B0-----:R-:W-:Y:S01]  /*0650*/  IMAD.WIDE R2, R76, 0x10, R74 ;  /* 0x000000104c027825 */ /* 0x001fe200078e024a */
[----:B------:R-:W-:-:S03]  /*0660*/  LEA R14, R80, UR5, 0x6 ;  /* 0x00000005500e7c11 */ /* 0x000fc6000f8e30ff */
[----:B------:R-:W-:-:S03]  /*0670*/  IMAD.WIDE R12, R76, 0x10, R72 ;  /* 0x000000104c0c7825 */ /* 0x000fc600078e0248 */
[----:B------:R-:W0:Y:S01]  /*0680*/  LDC R0, c[0x0][0x21c] ;  /* 0x00008700ff007b82 */ /* 0x000e220000000800 */
[----:B------:R-:W2:Y:S04]  /*0690*/  LDG.E.128 R4, desc[UR8][R2.64] ;  /* 0x0000000802047981 */ /* 0x000ea8000c1e1d00 */
[----:B------:R-:W3:Y:S04]  /*06a0*/  LDG.E.128 R8, desc[UR8][R2.64+0x200] ;  /* 0x0002000802087981 */ /* 0x000ee8000c1e1d00 */
[----:B------:R-:W4:Y:S04]  /*06b0*/  LDG.E.128 R16, desc[UR8][R2.64+0x400] ;  /* 0x0004000802107981 */ /* 0x000f28000c1e1d00 */
[----:B------:R-:W4:Y:S04]  /*06c0*/  LDG.E.128 R36, desc[UR8][R2.64+0x600] ;  /* 0x0006000802247981 */ /* 0x000f28000c1e1d00 */
[----:B--2---:R-:W-:Y:S04]  /*06d0*/  STS.128 [R77], R4 ;  /* 0x000000044d007388 */ /* 0x004fe80000000c00 */
[----:B---3--:R-:W-:Y:S04]  /*06e0*/  STS.128 [R77+0x200], R8 ;  /* 0x000200084d007388 */ /* 0x008fe80000000c00 */
        /* <DEDUP_REMOVED lines=8> */
[----:B-1----:R-:W3:Y:S04]  /*0770*/  LDG.E.128 R16, desc[UR8][R12.64] ;  /* 0x000000080c107981 */ /* 0x002ee8000c1e1d00 */
[----:B--2---:R-:W2:Y:S04]  /*0780*/  LDG.E.128 R36, desc[UR8][R12.64+0x200] ;  /* 0x000200080c247981 */ /* 0x004ea8000c1e1d00 */
[----:B------:R-:W4:Y:S04]  /*0790*/  LDG.E.128 R40, desc[UR8][R12.64+0x400] ;  /* 0x000400080c287981 */ /* 0x000f28000c1e1d00 */
[----:B------:R-:W4:Y:S01]  /*07a0*/  LDG.E.128 R44, desc[UR8][R12.64+0x600] ;  /* 0x000600080c2c7981 */ /* 0x000f22000c1e1d00 */
[----:B------:R-:W-:Y:S01]  /*07b0*/  ULDC.U8 UR6, c[0x0][0x22e] ;  /* 0x00008b8000067ab9 */ /* 0x000fe20000000000 */
[----:B------:R-:W-:Y:S02]  /*07c0*/  BSSY B0, `(.L_x_1836) ;  /* 0x000003a000007945 */ /* 0x000fe40003800000 */
[----:B---3--:R-:W-:Y:S04]  /*07d0*/  STS.128 [R77], R16 ;  /* 0x000000104d007388 */ /* 0x008fe80000000c00 */
[----:B--2---:R-:W-:Y:S04]  /*07e0*/  STS.128 [R77+0x200], R36 ;  /* 0x000200244d007388 */ /* 0x004fe80000000c00 */
[----:B----4-:R-:W-:Y:S04]  /*07f0*/  STS.128 [R77+0x400], R40 ;  /* 0x000400284d007388 */ /* 0x010fe80000000c00 */
        /* <DEDUP_REMOVED lines=54> */
.L_x_1837:
[----:B------:R-:W-:Y:S05]  /*0b60*/  BSYNC B0 ;  /* 0x0000000000007941 */ /* 0x000fea0003800000 */
.L_x_1836:
        /* <DEDUP_REMOVED lines=37> */
.L_x_1839:
[----:B------:R-:W-:Y:S05]  /*0dc0*/  BSYNC B0 ;  /* 0x0000000000007941 */ /* 0x000fea0003800000 */
.L_x_1838:
        /* <DEDUP_REMOVED lines=35> */
.L_x_1841:
[----:B------:R-:W-:Y:S05]  /*1000*/  BSYNC B0 ;  /* 0x0000000000007941 */ /* 0x000fea0003800000 */
.L_x_1840:
        /* <DEDUP_REMOVED lines=37> */
.L_x_1843:
[----:B------:R-:W-:Y:S05]  /*1260*/  BSYNC B0 ;  /* 0x0000000000007941 */ /* 0x000fea0003800000 */
.L_x_1842:
        /* <DEDUP_REMOVED lines=35> */
.L_x_1845:
[----:B------:R-:W-:Y:S05]  /*14a0*/  BSYNC B0 ;  /* 0x0000000000007941 */ /* 0x000fea0003800000 */
.L_x_1844:
        /* <DEDUP_REMOVED lines=37> */
.L_x_1847:
[----:B------:R-:W-:Y:S05]  /*1700*/  BSYNC B0 ;  /* 0x0000000000007941 */ /* 0x000fea0003800000 */
.L_x_1846:
        /* <DEDUP_REMOVED lines=35> */
.L_x_1849:
[----:B------:R-:W-:Y:S05]  /*1940*/  BSYNC B0 ;  /* 0x0000000000007941 */ /* 0x000fea0003800000 */
.L_x_1848:
        /* <DEDUP_REMOVED lines=37> */
.L_x_1851:
[----:B------:R-:W-:Y:S05]  /*1ba0*/  BSYNC B0 ;  /* 0x0000000000007941 */ /* 0x000fea0003800000 */
.L_x_1850:
        /* <DEDUP_REMOVED lines=35> */
.L_x_1853:
[----:B------:R-:W-:Y:S05]  /*1de0*/  BSYNC B0 ;  /* 0x0000000000007941 */ /* 0x000fea0003800000 */
.L_x_1852:
        /* <DEDUP_REMOVED lines=41> */
.L_x_1855:
[----:B------:R-:W-:Y:S05]  /*2080*/  BSYNC B0 ;  /* 0x0000000000007941 */ /* 0x000fea0003800000 */
.L_x_1854:
        /* <DEDUP_REMOVED lines=33> */
.L_x_1857:
[----:B------:R-:W-:Y:S05]  /*22a0*/  BSYNC B0 ;  /* 0x0000000000007941 */ /* 0x000fea0003800000 */
.L_x_1856:
        /* <DEDUP_REMOVED lines=33> */
.L_x_1859:
[----:B------:R-:W-:Y:S05]  /*24c0*/  BSYNC B0 ;  /* 0x0000000000007941 */ /* 0x000fea0003800000 */
.L_x_1858:
        /* <DEDUP_REMOVED lines=33> */
.L_x_1861:
[----:B------:R-:W-:Y:S05]  /*26e0*/  BSYNC B0 ;  /* 0x0000000000007941 */ /* 0x000fea0003800000 */
.L_x_1860:
        /* <DEDUP_REMOVED lines=33> */
.L_x_1863:
[----:B------:R-:W-:Y:S05]  /*2900*/  BSYNC B0 ;  /* 0x0000000000007941 */ /* 0x000fea0003800000 */
.L_x_1862:
        /* <DEDUP_REMOVED lines=33> */
.L_x_1865:
[----:B------:R-:W-:Y:S05]  /*2b20*/  BSYNC B0 ;  /* 0x0000000000007941 */ /* 0x000fea0003800000 */
.L_x_1864:
        /* <DEDUP_REMOVED lines=33> */
.L_x_1867:
[----:B------:R-:W-:Y:S05]  /*2d40*/  BSYNC B0 ;  /* 0x0000000000007941 */ /* 0x000fea0003800000 */
.L_x_1866:
        /* <DEDUP_REMOVED lines=21> */
[----:B------:R-:W-:Y:S01]  /*2ea0*/  FMUL.FTZ R88, R32, R69 ;  /* 0x0000004520587220 */ /* 0x000fe20000410000 */
[----:B------:R-:W-:Y:S01]  /*2eb0*/  FMUL.FTZ R89, R33, R68 ;  /* 0x0000004421597220 */ /* 0x000fe20000410000 */
[----:B------:R-:W-:Y:S01]  /*2ec0*/  FMUL.FTZ R90, R34, R67 ;  /* 0x00000043225a7220 */ /* 0x000fe20000410000 */
[----:B------:R-:W-:Y:S01]  /*2ed0*/  FMUL.FTZ R91, R35, R66 ;  /* 0x00000042235b7220 */ /* 0x000fe20000410000 */
[----:B------:R-:W-:Y:S01]  /*2ee0*/  FMUL.FTZ R92, R20, R65 ;  /* 0x00000041145c7220 */ /* 0x000fe20000410000 */
[----:B------:R-:W-:Y:S01]  /*2ef0*/  FMUL.FTZ R93, R21, R64 ;  /* 0x00000040155d7220 */ /* 0x000fe20000410000 */
[----:B------:R-:W1:Y:S01]  /*2f00*/  LDC R96, c[0x0][0x21c] ;  /* 0x00008700ff607b82 */ /* 0x000e620000000800 */
[----:B------:R-:W-:Y:S01]  /*2f10*/  FMUL.FTZ R94, R22, R63 ;  /* 0x0000003f165e7220 */ /* 0x000fe20000410000 */
[----:B------:R-:W-:Y:S01]  /*2f20*/  FMUL.FTZ R97, R23, R62 ;  /* 0x0000003e17617220 */ /* 0x000fe20000410000 */
[----:B------:R-:W-:Y:S01]  /*2f30*/  FMUL.FTZ R98, R24, R61 ;  /* 0x0000003d18627220 */ /* 0x000fe20000410000 */
[----:B------:R-:W-:Y:S01]  /*2f40*/  FMUL.FTZ R99, R25, R60 ;  /* 0x0000003c19637220 */ /* 0x000fe20000410000 */
[----:B------:R-:W-:Y:S01]  /*2f50*/  FMUL.FTZ R100, R26, R59 ;  /* 0x0000003b1a647220 */ /* 0x000fe20000410000 */
[----:B------:R-:W-:Y:S01]  /*2f60*/  FMUL.FTZ R101, R27, R58 ;  /* 0x0000003a1b657220 */ /* 0x000fe20000410000 */
[----:B------:R-:W-:Y:S01]  /*2f70*/  FMUL.FTZ R102, R28, R57 ;  /* 0x000000391c667220 */ /* 0x000fe20000410000 */
[----:B------:R-:W2:Y:S01]  /*2f80*/  LDC.64 R2, c[0x0][0x310] ;  /* 0x0000c400ff027b82 */ /* 0x000ea20000000a00 */
        /* <DEDUP_REMOVED lines=12> */
.L_x_1871:
        /* <DEDUP_REMOVED lines=21> */
[----:B------:R-:W2:Y:S04]  /*31a0*/  LDG.E.128 R24, desc[UR8][R108.64+0x200] ;  /* 0x000200086c187981 */ /* 0x000ea8000c1e1d00 */
[----:B------:R-:W2:Y:S04]  /*31b0*/  LDG.E.128 R28, desc[UR8][R108.64+0x400] ;  /* 0x000400086c1c7981 */ /* 0x000ea8000c1e1d00 */
[----:B------:R-:W2:Y:S04]  /*31c0*/  LDG.E.128 R32, desc[UR8][R108.64+0x600] ;  /* 0x000600086c207981 */ /* 0x000ea8000c1e1d00 */
[----:B------:R-:W2:Y:S04]  /*31d0*/  LDG.E.128 R36, desc[UR8][R108.64+0x800] ;  /* 0x000800086c247981 */ /* 0x000ea8000c1e1d00 */
[----:B------:R-:W2:Y:S04]  /*31e0*/  LDG.E.128 R40, desc[UR8][R108.64+0xa00] ;  /* 0x000a00086c287981 */ /* 0x000ea8000c1e1d00 */
[----:B------:R-:W2:Y:S04]  /*31f0*/  LDG.E.128 R44, desc[UR8][R108.64+0xc00] ;  /* 0x000c00086c2c7981 */ /* 0x000ea8000c1e1d00 */
[----:B------:R0:W2:Y:S01]  /*3200*/  LDG.E.128 R48, desc[UR8][R108.64+0xe00] ;  /* 0x000e00086c307981 */ /* 0x0000a2000c1e1d00 */
[----:B------:R-:W-:Y:S01]  /*3210*/  LEA.HI.SX32 R116, R80, R80, 0x1b ;  /* 0x0000005050747211 */ /* 0x000fe200078fdaff */
[----:B------:R-:W-:Y:S01]  /*3220*/  IMAD R106, R106, UR20, RZ ;  /* 0x000000146a6a7c24 */ /* 0x000fe2000f8e02ff */
[----:B------:R-:W-:-:S02]  /*3230*/  IADD3 R141, R80, 0x60, RZ ;  /* 0x00000060508d7810 */ /* 0x000fc40007ffe0ff */
[----:B------:R-:W-:Y:S02]  /*3240*/  LEA R137, R116, UR5, 0x4 ;  /* 0x0000000574897c11 */ /* 0x000fe4000f8e20ff */
[-C--:B------:R-:W-:Y:S02]  /*3250*/  LEA.HI.SX32 R143, R141, R80.reuse, 0x1b ;  /* 0x000000508d8f7211 */ /* 0x080fe400078fdaff */
[C---:B------:R-:W-:Y:S02]  /*3260*/  IADD3 R145, R80.reuse, 0x80, RZ ;  /* 0x0000008050917810 */ /* 0x040fe40007ffe0ff */
[----:B------:R-:W-:Y:S02]  /*3270*/  LEA R143, R143, UR5, 0x4 ;  /* 0x000000058f8f7c11 */ /* 0x000fe4000f8e20ff */
[----:B------:R-:W-:Y:S02]  /*3280*/  LEA.HI.SX32 R145, R145, R80, 0x1b ;  /* 0x0000005091917211 */ /* 0x000fe400078fdaff */
[----:B------:R-:W-:-:S02]  /*3290*/  ISETP.GE.AND P0, PT, R80, 0x1, PT ;  /* 0x000000015000780c */ /* 0x000fc40003f06270 */
[----:B------:R-:W-:Y:S01]  /*32a0*/  LEA R145, R145, UR5, 0x4 ;  /* 0x0000000591917c11 */ /* 0x000fe2000f8e20ff */
[C---:B---3--:R-:W-:Y:S01]  /*32b0*/  FMUL.FTZ R0, R53.reuse, R69 ;  /* 0x0000004535007220 */ /* 0x048fe20000410000 */
[C---:B------:R-:W-:Y:S01]  /*32c0*/  FMUL.FTZ R117, R53.reuse, R59 ;  /* 0x0000003b35757220 */ /* 0x040fe20000410000 */
[C---:B------:R-:W-:Y:S01]  /*32d0*/  FMUL.FTZ R114, R53.reuse, R60 ;  /* 0x0000003c35727220 */ /* 0x040fe20000410000 */
[C---:B------:R-:W-:Y:S01]  /*32e0*/  FMUL.FTZ R144, R53.reuse, R58 ;  /* 0x0000003a35907220 */ /* 0x040fe20000410000 */
[----:B------:R-:W-:Y:S01]  /*32f0*/  FMUL.RZ R110, R0, 0.15915493667125701904 ;  /* 0x3e22f983006e7820 */ /* 0x000fe2000040c000 */
[----:B------:R-:W-:Y:S01]  /*3300*/  FMUL.FTZ R0, R52, 1.4426950216293334961 ;  /* 0x3fb8aa3b34007820 */ /* 0x000fe20000410000 */
[----:B------:R-:W-:Y:S01]  /*3310*/  FMUL.FTZ R52, R53, R68 ;  /* 0x0000004435347220 */ /* 0x000fe20000410000 */
[----:B------:R-:W-:Y:S01]  /*3320*/  FMUL.RZ R146, R117, 0.15915493667125701904 ;  /* 0x3e22f98375927820 */ /* 0x000fe2000040c000 */
[----:B------:R-:W-:Y:S01]  /*3330*/  MUFU.SIN R133, R110 ;  /* 0x0000006e00857308 */ /* 0x000fe20000000400 */
[----:B------:R-:W-:Y:S01]  /*3340*/  IADD3 R117, R80, 0x20, RZ ;  /* 0x0000002050757810 */ /* 0x000fe20007ffe0ff */
[----:B------:R-:W-:Y:S01]  /*3350*/  FMUL.RZ R111, R52, 0.15915493667125701904 ;  /* 0x3e22f983346f7820 */ /* 0x000fe2000040c000 */
[----:B------:R-:W-:Y:S01]  /*3360*/  FMUL.FTZ R52, R53, R67 ;  /* 0x0000004335347220 */ /* 0x000fe20000410000 */
[----:B------:R-:W-:Y:S01]  /*3370*/  FMUL.RZ R139, R114, 0.15915493667125701904 ;  /* 0x3e22f983728b7820 */ /* 0x000fe2000040c000 */
[----:B------:R-:W-:Y:S01]  /*3380*/  LEA.HI.SX32 R117, R117, R80, 0x1b ;  /* 0x0000005075757211 */ /* 0x000fe200078fdaff */
[----:B------:R-:W-:Y:S01]  /*3390*/  FMUL.FTZ R129, R0, R68 ;  /* 0x0000004400817220 */ /* 0x000fe20000410000 */
[----:B0-----:R-:W-:Y:S01]  /*33a0*/  FMUL.RZ R108, R52, 0.15915493667125701904 ;  /* 0x3e22f983346c7820 */ /* 0x001fe2000040c000 */
[C---:B------:R-:W-:Y:S01]  /*33b0*/  FMUL.FTZ R52, R53.reuse, R66 ;  /* 0x0000004235347220 */ /* 0x040fe20000410000 */
[----:B------:R0:W-:Y:S01]  /*33c0*/  MUFU.COS R135, R110 ;  /* 0x0000006e00877308 */ /* 0x0001e20000000000 */
[C---:B------:R-:W-:Y:S01]  /*33d0*/  FMUL.FTZ R121, R0.reuse, R64 ;  /* 0x0000004000797220 */ /* 0x040fe20000410000 */
[----:B------:R-:W-:Y:S01]  /*33e0*/  FMUL.FTZ R119, R0, R62 ;  /* 0x0000003e00777220 */ /* 0x000fe20000410000 */
[----:B------:R-:W-:Y:S01]  /*33f0*/  FMUL.RZ R109, R52, 0.15915493667125701904 ;  /* 0x3e22f983346d7820 */ /* 0x000fe2000040c000 */
[C---:B------:R-:W-:Y:S01]  /*3400*/  FMUL.FTZ R52, R53.reuse, R65 ;  /* 0x0000004135347220 */ /* 0x040fe20000410000 */
[C---:B------:R-:W-:Y:S01]  /*3410*/  FMUL.FTZ R127, R0.reuse, R67 ;  /* 0x00000043007f7220 */ /* 0x040fe20000410000 */
[C---:B------:R-:W-:Y:S01]  /*3420*/  FMUL.FTZ R123, R0.reuse, R65 ;  /* 0x00000041007b7220 */ /* 0x040fe20000410000 */
[----:B------:R-:W-:Y:S01]  /*3430*/  FMUL.FTZ R142, R0, R69 ;  /* 0x00000045008e7220 */ /* 0x000fe20000410000 */
[----:B------:R-:W-:Y:S01]  /*3440*/  MUFU.SIN R138, R111 ;  /* 0x0000006f008a7308 */ /* 0x000fe20000000400 */
[----:B0-----:R-:W-:Y:S01]  /*3450*/  FMUL.RZ R110, R52, 0.15915493667125701904 ;  /* 0x3e22f983346e7820 */ /* 0x001fe2000040c000 */
[----:B------:R-:W-:Y:S01]  /*3460*/  FMUL.FTZ R52, R53, R64 ;  /* 0x0000004035347220 */ /* 0x000fe20000410000 */
[----:B----4-:R0:W-:Y:S01]  /*3470*/  STS.128 [R137], R20 ;  /* 0x0000001489007388 */ /* 0x0101e20000000c00 */
[----:B------:R-:W-:Y:S01]  /*3480*/  FMUL.FTZ R125, R0, R66 ;  /* 0x00000042007d7220 */ /* 0x000fe20000410000 */
[----:B------:R-:W-:-:S03]  /*3490*/  FMUL.RZ R144, R144, 0.15915493667125701904 ;  /* 0x3e22f98390907820 */ /* 0x000fc6000040c000 */
[----:B------:R3:W-:Y:S08]  /*34a0*/  MUFU.COS R140, R111 ;  /* 0x0000006f008c7308 */ /* 0x0007f00000000000 */
[----:B------:R-:W-:Y:S01]  /*34b0*/  MUFU.SIN R114, R139 ;  /* 0x0000008b00727308 */ /* 0x000fe20000000400 */
[----:B---3--:R-:W-:Y:S01]  /*34c0*/  FMUL.RZ R111, R52, 0.15915493667125701904 ;  /* 0x3e22f983346f7820 */ /* 0x008fe2000040c000 */
[----:B------:R-:W-:Y:S01]  /*34d0*/  FMUL.FTZ R52, R53, R63 ;  /* 0x0000003f35347220 */ /* 0x000fe20000410000 */
[----:B0-----:R-:W-:-:S02]  /*34e0*/  IADD3 R21, R80, 0xa0, RZ ;  /* 0x000000a050157810 */ /* 0x001fc40007ffe0ff */
[----:B------:R-:W-:Y:S01]  /*34f0*/  IADD3 R23, R80, 0xc0, RZ ;  /* 0x000000c050177810 */ /* 0x000fe20007ffe0ff */
[----:B------:R-:W-:Y:S01]  /*3500*/  FMUL.RZ R112, R52, 0.15915493667125701904 ;  /* 0x3e22f98334707820 */ /* 0x000fe2000040c000 */
[-C--:B------:R-:W-:Y:S01]  /*3510*/  LEA.HI.SX32 R21, R21, R80.reuse, 0x1b ;  /* 0x0000005015157211 */ /* 0x080fe200078fdaff */
[----:B------:R-:W-:Y:S01]  /*3520*/  MUFU.SIN R122, R111 ;  /* 0x0000006f007a7308 */ /* 0x000fe20000000400 */
[----:B------:R-:W-:-:S07]  /*3530*/  LEA.HI.SX32 R23, R23, R80, 0x1b ;  /* 0x0000005017177211 */ /* 0x000fce00078fdaff */
[----:B------:R0:W-:Y:S08]  /*3540*/  MUFU.COS R124, R111 ;  /* 0x0000006f007c7308 */ /* 0x0001f00000000000 */
[----:B------:R3:W-:Y:S01]  /*3550*/  MUFU.COS R118, R139 ;  /* 0x0000008b00767308 */ /* 0x0007e20000000000 */
[----:B0-----:R-:W-:-:S04]  /*3560*/  FMUL.FTZ R111, R53, R61 ;  /* 0x0000003d356f7220 */ /* 0x001fc80000410000 */
[----:B------:R-:W-:-:S03]  /*3570*/  FMUL.RZ R131, R111, 0.15915493667125701904 ;  /* 0x3e22f9836f837820 */ /* 0x000fc6000040c000 */
[----:B------:R-:W-:Y:S01]  /*3580*/  MUFU.SIN R126, R110 ;  /* 0x0000006e007e7308 */ /* 0x000fe20000000400 */
[----:B---3--:R-:W-:-:S05]  /*3590*/  LEA R139, R117, UR5, 0x4 ;  /* 0x00000005758b7c11 */ /* 0x008fca000f8e20ff */
[----:B--2---:R0:W-:Y:S02]  /*35a0*/  STS.128 [R139+0x200], R24 ;  /* 0x000200188b007388 */ /* 0x0041e40000000c00 */
[----:B------:R-:W-:Y:S08]  /*35b0*/  MUFU.SIN R113, R131 ;  /* 0x0000008300717308 */ /* 0x000ff00000000400 */
[----:B------:R2:W-:Y:S01]  /*35c0*/  MUFU.COS R111, R131 ;  /* 0x00000083006f7308 */ /* 0x0005e20000000000 */
[----:B0-----:R-:W-:Y:S01]  /*35d0*/  IADD3 R25, R80, 0xe0, RZ ;  /* 0x000000e050197810 */ /* 0x001fe20007ffe0ff */
[----:B------:R-:W-:Y:S01]  /*35e0*/  FMUL.FTZ R27, R0, R58 ;  /* 0x0000003a001b7220 */ /* 0x000fe20000410000 */
[----:B------:R-:W-:-:S05]  /*35f0*/  LEA R24, R21, UR5, 0x4 ;  /* 0x0000000515187c11 */ /* 0x000fca000f8e20ff */
[----:B------:R0:W-:Y:S01]  /*3600*/  MUFU.COS R128, R110 ;  /* 0x0000006e00807308 */ /* 0x0001e20000000000 */
[C---:B--2---:R-:W-:Y:S02]  /*3610*/  IADD3 R131, R80.reuse, 0x40, RZ ;  /* 0x0000004050837810 */ /* 0x044fe40007ffe0ff */
[----:B------:R-:W-:Y:S02]  /*3620*/  SHF.L.U32 R21, R80, 0x3, RZ ;  /* 0x0000000350157819 */ /* 0x000fe400000006ff */
[-C--:B------:R-:W-:Y:S02]  /*3630*/  LEA.HI.SX32 R131, R131, R80.reuse, 0x1b ;  /* 0x0000005083837211 */ /* 0x080fe400078fdaff */
[----:B------:R-:W-:Y:S01]  /*3640*/  LEA.HI.SX32 R20, R25, R80, 0x1b ;  /* 0x0000005019147211 */ /* 0x000fe200078fdaff */
[----:B------:R-:W-:Y:S01]  /*3650*/  MUFU.SIN R134, R108 ;  /* 0x0000006c00867308 */ /* 0x000fe20000000400 */
[----:B------:R-:W-:Y:S01]  /*3660*/  LEA R141, R131, UR5, 0x4 ;  /* 0x00000005838d7c11 */ /* 0x000fe2000f8e20ff */
[----:B0-----:R-:W-:Y:S01]  /*3670*/  FMUL.FTZ R110, R53, R62 ;  /* 0x0000003e356e7220 */ /* 0x001fe20000410000 */
[----:B------:R-:W-:Y:S01]  /*3680*/  LEA R25, R23, UR5, 0x4 ;  /* 0x0000000517197c11 */ /* 0x000fe2000f8e20ff */
[----:B------:R-:W-:Y:S01]  /*3690*/  FMUL.FTZ R131, R0, R59 ;  /* 0x0000003b00837220 */ /* 0x000fe20000410000 */
[----:B------:R-:W-:Y:S01]  /*36a0*/  LEA R26, R20, UR5, 0x4 ;  /* 0x00000005141a7c11 */ /* 0x000fe2000f8e20ff */
[----:B------:R0:W-:Y:S01]  /*36b0*/  STS.128 [R141+0x400], R28 ;  /* 0x0004001c8d007388 */ /* 0x0001e20000000c00 */
[----:B------:R-:W-:Y:S01]  /*36c0*/  FMUL.RZ R115, R110, 0.15915493667125701904 ;  /* 0x3e22f9836e737820 */ /* 0x000fe2000040c000 */
[----:B------:R-:W-:Y:S02]  /*36d0*/  MUFU.COS R136, R108 ;  /* 0x0000006c00887308 */ /* 0x000fe40000000000 */
[----:B------:R2:W-:Y:S04]  /*36e0*/  STS.128 [R143+0x600], R32 ;  /* 0x000600208f007388 */ /* 0x0005e80000000c00 */
[----:B------:R-:W-:Y:S02]  /*36f0*/  STS.128 [R145+0x800], R36 ;  /* 0x0008002491007388 */ /* 0x000fe40000000c00 */
[----:B------:R-:W-:Y:S02]  /*3700*/  MUFU.SIN R108, R112 ;  /* 0x00000070006c7308 */ /* 0x000fe40000000400 */
[----:B------:R-:W-:Y:S04]  /*3710*/  STS.128 [R24+0xa00], R40 ;  /* 0x000a002818007388 */ /* 0x000fe80000000c00 */
[----:B------:R-:W-:Y:S01]  /*3720*/  STS.128 [R25+0xc00], R44 ;  /* 0x000c002c19007388 */ /* 0x000fe20000000c00 */
[-C--:B0-----:R-:W-:Y:S01]  /*3730*/  FMUL.FTZ R30, R53, R57.reuse ;  /* 0x00000039351e7220 */ /* 0x081fe20000410000 */
[----:B------:R0:W-:Y:S01]  /*3740*/  MUFU.COS R52, R112 ;  /* 0x0000007000347308 */ /* 0x0001e20000000000 */
[----:B------:R-:W-:Y:S01]  /*3750*/  FMUL.FTZ R29, R0, R57 ;  /* 0x00000039001d7220 */ /* 0x000fe20000410000 */
[----:B--2---:R-:W-:Y:S01]  /*3760*/  LEA.HI.SX32 R32, R21, R21, 0x1b ;  /* 0x0000001515207211 */ /* 0x004fe200078fdaff */
[----:B------:R-:W-:Y:S01]  /*3770*/  STS.128 [R26+0xe00], R48 ;  /* 0x000e00301a007388 */ /* 0x000fe20000000c00 */
[----:B------:R-:W-:Y:S01]  /*3780*/  FMUL.RZ R33, R30, 0.15915493667125701904 ;  /* 0x3e22f9831e217820 */ /* 0x000fe2000040c000 */
[----:B------:R-:W-:Y:S01]  /*3790*/  FMUL.FTZ R31, R53, R56 ;  /* 0x00000038351f7220 */ /* 0x000fe20000410000 */
[----:B------:R-:W-:Y:S01]  /*37a0*/  LEA R32, R32, UR5, 0x4 ;  /* 0x0000000520207c11 */ /* 0x000fe2000f8e20ff */
[----:B------:R-:W-:-:S04]  /*37b0*/  NOP ;  /* 0x0000000000007918 */ /* 0x000fc80000000000 */
[----:B------:R-:W2:Y:S01]  /*37c0*/  LDS.128 R20, [R32] ;  /* 0x0000000020147984 */ /* 0x000ea20000000c00 */
[C---:B0-----:R-:W-:Y:S01]  /*37d0*/  FMUL.FTZ R112, R0.reuse, R61 ;  /* 0x0000003d00707220 */ /* 0x041fe20000410000 */
[----:B------:R-:W-:Y:S08]  /*37e0*/  MUFU.SIN R110, R115 ;  /* 0x00000073006e7308 */ /* 0x000ff00000000400 */
[----:B------:R0:W-:Y:S08]  /*37f0*/  MUFU.COS R120, R115 ;  /* 0x0000007300787308 */ /* 0x0001f00000000000 */
[----:B------:R-:W3:Y:S01]  /*3800*/  MUFU.EX2 R112, R112 ;  /* 0x0000007000707308 */ /* 0x000ee20000000800 */
[----:B0-----:R-:W-:-:S07]  /*3810*/  FMUL.FTZ R115, R0, R60 ;  /* 0x0000003c00737220 */ /* 0x001fce0000410000 */
[----:B------:R-:W0:Y:S08]  /*3820*/  MUFU.EX2 R115, R115 ;  /* 0x0000007300737308 */ /* 0x000e300000000800 */
[----:B------:R-:W-:Y:S01]  /*3830*/  MUFU.COS R117, R146 ;  /* 0x0000009200757308 */ /* 0x000fe20000000000 */
[C---:B---3--:R-:W-:Y:S01]  /*3840*/  FMUL.FTZ R111, R112.reuse, R111 ;  /* 0x0000006f706f7220 */ /* 0x048fe20000410000 */
[----:B------:R-:W-:-:S06]  /*3850*/  FMUL.FTZ R112, R112, R113 ;  /* 0x0000007170707220 */ /* 0x000fcc0000410000 */
[----:B------:R-:W3:Y:S01]  /*3860*/  MUFU.EX2 R131, R131 ;  /* 0x0000008300837308 */ /* 0x000ee20000000800 */
[C---:B0-----:R-:W-:Y:S01]  /*3870*/  FMUL.FTZ R113, R115.reuse, R118 ;  /* 0x0000007673717220 */ /* 0x041fe20000410000 */
[----:B------:R-:W-:Y:S01]  /*3880*/  FMUL.FTZ R114, R115, R114 ;  /* 0x0000007273727220 */ /* 0x000fe20000410000 */
[----:B--2---:R-:W-:-:S05]  /*3890*/  FMUL.FTZ R118, R88, R21 ;  /* 0x0000001558767220 */ /* 0x004fca0000410000 */
[----:B------:R-:W0:Y:S08]  /*38a0*/  MUFU.EX2 R129, R129 ;  /* 0x0000008100817308 */ /* 0x000e300000000800 */
[----:B------:R2:W-:Y:S01]  /*38b0*/  MUFU.EX2 R39, R27 ;  /* 0x0000001b00277308 */ /* 0x0005e20000000800 */
[----:B---3--:R-:W-:Y:S01]  /*38c0*/  FMUL.FTZ R115, R131, R117 ;  /* 0x0000007583737220 */ /* 0x008fe20000410000 */
[----:B------:R-:W-:-:S06]  /*38d0*/  FMUL.FTZ R117, R88, R20 ;  /* 0x0000001458757220 */ /* 0x000fcc0000410000 */
[----:B------:R-:W-:Y:S01]  /*38e0*/  MUFU.SIN R130, R109 ;  /* 0x0000006d00827308 */ /* 0x000fe20000000400 */
[----:B--2---:R-:W2:Y:S01]  /*38f0*/  LDS.128 R24, [R32+0x10] ;  /* 0x0000100020187984 */ /* 0x004ea20000000c00 */
[C---:B0-----:R-:W-:Y:S01]  /*3900*/  FMUL.FTZ R43, R129.reuse, R138 ;  /* 0x0000008a812b7220 */ /* 0x041fe20000410000 */
[----:B------:R-:W-:-:S03]  /*3910*/  FMUL.FTZ R42, R129, R140 ;  /* 0x0000008c812a7220 */ /* 0x000fc60000410000 */
[CC--:B------:R-:W-:Y:S01]  /*3920*/  FMUL.FTZ R21, R117.reuse, R43.reuse ;  /* 0x0000002b75157220 */ /* 0x0c0fe20000410000 */
[C---:B------:R-:W-:Y:S01]  /*3930*/  FMUL.FTZ R20, R118.reuse, R43 ;  /* 0x0000002b76147220 */ /* 0x040fe20000410000 */
[----:B------:R0:W-:Y:S02]  /*3940*/  MUFU.COS R132, R109 ;  /* 0x0000006d00847308 */ /* 0x0001e40000000000 */
[-C--:B------:R-:W-:Y:S01]  /*3950*/  FFMA.FTZ R21, R118, R42.reuse, R21 ;  /* 0x0000002a76157223 */ /* 0x080fe20000010015 */
[----:B------:R-:W-:-:S05]  /*3960*/  FFMA.FTZ R34, R117, R42, -R20 ;  /* 0x0000002a75227223 */ /* 0x000fca0000010814 */
[----:B------:R-:W3:Y:S01]  /*3970*/  MUFU.EX2 R121, R121 ;  /* 0x0000007900797308 */ /* 0x000ee20000000800 */
[----:B0-----:R-:W-:-:S07]  /*3980*/  FMUL.FTZ R109, R0, R63 ;  /* 0x0000003f006d7220 */ /* 0x001fce0000410000 */
[----:B------:R-:W0:Y:S08]  /*3990*/  MUFU.EX2 R109, R109 ;  /* 0x0000006d006d7308 */ /* 0x000e300000000800 */
[----:B------:R-:W4:Y:S01]  /*39a0*/  MUFU.EX2 R119, R119 ;  /* 0x0000007700777308 */ /* 0x000f220000000800 */
[----:B---3--:R-:W-:Y:S01]  /*39b0*/  FMUL.FTZ R51, R121, R122 ;  /* 0x0000007a79337220 */ /* 0x008fe20000410000 */
[----:B------:R-:W-:Y:S01]  /*39c0*/  FMUL.FTZ R122, R89, R23 ;  /* 0x00000017597a7220 */ /* 0x000fe20000410000 */
[----:B------:R-:W-:Y:S01]  /*39d0*/  FMUL.FTZ R50, R121, R124 ;  /* 0x0000007c79327220 */ /* 0x000fe20000410000 */
[----:B------:R-:W-:-:S04]  /*39e0*/  FMUL.RZ R124, R31, 0.15915493667125701904 ;  /* 0x3e22f9831f7c7820 */ /* 0x000fc8000040c000 */
[----:B------:R-:W3:Y:S01]  /*39f0*/  MUFU.EX2 R127, R127 ;  /* 0x0000007f007f7308 */ /* 0x000ee20000000800 */
[C---:B0-----:R-:W-:Y:S01]  /*3a00*/  FMUL.FTZ R52, R109.reuse, R52 ;  /* 0x000000346d347220 */ /* 0x041fe20000410000 */
[----:B------:R-:W-:-:S06]  /*3a10*/  FMUL.FTZ R108, R109, R108 ;  /* 0x0000006c6d6c7220 */ /* 0x000fcc0000410000 */
[----:B------:R-:W0:Y:S01]  /*3a20*/  MUFU.EX2 R123, R123 ;  /* 0x0000007b007b7308 */ /* 0x000e220000000800 */
[C---:B----4-:R-:W-:Y:S01]  /*3a30*/  FMUL.FTZ R109, R119.reuse, R120 ;  /* 0x00000078776d7220 */ /* 0x050fe20000410000 */
[----:B------:R-:W-:Y:S01]  /*3a40*/  FMUL.FTZ R110, R119, R110 ;  /* 0x0000006e776e7220 */ /* 0x000fe20000410000 */
[----:B------:R-:W-:Y:S01]  /*3a50*/  FMUL.FTZ R119, R89, R22 ;  /* 0x0000001659777220 */ /* 0x000fe20000410000 */
[----:B------:R-:W-:Y:S02]  /*3a60*/  FADD.FTZ R120, R122, R21 ;  /* 0x000000157a787221 */ /* 0x000fe40000010000 */
[----:B------:R-:W4:Y:S02]  /*3a70*/  LDS.128 R20, [R32+0x20] ;  /* 0x0000200020147984 */ /* 0x000f240000000c00 */
[----:B------:R-:W-:Y:S01]  /*3a80*/  MUFU.EX2 R29, R29 ;  /* 0x0000001d001d7308 */ /* 0x000fe20000000800 */
[C---:B---3--:R-:W-:Y:S01]  /*3a90*/  FMUL.FTZ R45, R127.reuse, R134 ;  /* 0x000000867f2d7220 */ /* 0x048fe20000410000 */
[----:B------:R-:W-:-:S06]  /*3aa0*/  FMUL.FTZ R44, R127, R136 ;  /* 0x000000887f2c7220 */ /* 0x000fcc0000410000 */
[----:B------:R-:W3:Y:S01]  /*3ab0*/  MUFU.COS R30, R33 ;  /* 0x00000021001e7308 */ /* 0x000ee20000000000 */
[C---:B0-----:R-:W-:Y:S01]  /*3ac0*/  FMUL.FTZ R48, R123.reuse, R128 ;  /* 0x000000807b307220 */ /* 0x041fe20000410000 */
[----:B------:R-:W-:Y:S01]  /*3ad0*/  FMUL.FTZ R49, R123, R126 ;  /* 0x0000007e7b317220 */ /* 0x000fe20000410000 */
[----:B------:R-:W-:Y:S01]  /*3ae0*/  FMUL.FTZ R123, R45, R120 ;  /* 0x000000782d7b7220 */ /* 0x000fe20000410000 */
[----:B--2---:R-:W-:Y:S01]  /*3af0*/  FMUL.FTZ R126, R90, R24 ;  /* 0x000000185a7e7220 */ /* 0x004fe20000410000 */
[----:B------:R-:W-:-:S03]  /*3b00*/  FMUL.FTZ R128, R91, R27 ;  /* 0x0000001b5b807220 */ /* 0x000fc60000410000 */
[----:B------:R-:W0:Y:S08]  /*3b10*/  MUFU.SIN R36, R33 ;  /* 0x0000002100247308 */ /* 0x000e300000000400 */
[----:B------:R-:W2:Y:S01]  /*3b20*/  MUFU.EX2 R142, R142 ;  /* 0x0000008e008e7308 */ /* 0x000ea20000000800 */
[----:B---3--:R-:W-:-:S07]  /*3b30*/  FMUL.FTZ R37, R29, R30 ;  /* 0x0000001e1d257220 */ /* 0x008fce0000410000 */
[----:B------:R-:W3:Y:S01]  /*3b40*/  MUFU.COS R28, R144 ;  /* 0x00000090001c7308 */ /* 0x000ee20000000000 */
[----:B0-----:R-:W-:Y:S01]  /*3b50*/  FMUL.FTZ R36, R29, R36 ;  /* 0x000000241d247220 */ /* 0x001fe20000410000 */
[----:B------:R-:W-:-:S04]  /*3b60*/  FADD.FTZ R29, R119, R34 ;  /* 0x00000022771d7221 */ /* 0x000fc80000010000 */
[-C--:B------:R-:W-:Y:S01]  /*3b70*/  FFMA.FTZ R127, R44, R29.reuse, -R123 ;  /* 0x0000001d2c7f7223 */ /* 0x080fe2000001087b */
[----:B------:R-:W-:Y:S01]  /*3b80*/  FMUL.FTZ R123, R45, R29 ;  /* 0x0000001d2d7b7220 */ /* 0x000fe20000410000 */
[----:B------:R-:W0:Y:S01]  /*3b90*/  MUFU.EX2 R125, R125 ;  /* 0x0000007d007d7308 */ /* 0x000e220000000800 */
[C---:B--2---:R-:W-:Y:S01]  /*3ba0*/  FMUL.FTZ R40, R142.reuse, R135 ;  /* 0x000000878e287220 */ /* 0x044fe20000410000 */
[----:B------:R-:W-:Y:S01]  /*3bb0*/  FMUL.FTZ R41, R142, R133 ;  /* 0x000000858e297220 */ /* 0x000fe20000410000 */
[----:B------:R-:W-:Y:S01]  /*3bc0*/  FFMA.FTZ R120, R44, R120, R123 ;  /* 0x000000782c787223 */ /* 0x000fe2000001007b */
[----:B------:R-:W-:Y:S01]  /*3bd0*/  FMUL.FTZ R123, R90, R25 ;  /* 0x000000195a7b7220 */ /* 0x000fe20000410000 */
[-C--:B------:R-:W-:Y:S01]  /*3be0*/  FMUL.FTZ R30, R40, R43.reuse ;  /* 0x0000002b281e7220 */ /* 0x080fe20000410000 */
[C---:B------:R-:W-:Y:S01]  /*3bf0*/  FMUL.FTZ R31, R41.reuse, R43 ;  /* 0x0000002b291f7220 */ /* 0x040fe20000410000 */
[-C--:B------:R-:W-:Y:S01]  /*3c00*/  FMUL.FTZ R29, R0, R55.reuse ;  /* 0x00000037001d7220 */ /* 0x080fe20000410000 */
[----:B------:R-:W-:Y:S01]  /*3c10*/  MUFU.SIN R121, R124 ;  /* 0x0000007c00797308 */ /* 0x000fe20000000400 */
[----:B------:R-:W-:Y:S01]  /*3c20*/  FFMA.FTZ R35, R41, R42, R30 ;  /* 0x0000002a29237223 */ /* 0x000fe2000001001e */
[----:B---3--:R-:W-:Y:S01]  /*3c30*/  FMUL.FTZ R38, R39, R28 ;  /* 0x0000001c27267220 */ /* 0x008fe20000410000 */
[----:B------:R-:W-:Y:S01]  /*3c40*/  FFMA.FTZ R31, R40, R42, -R31 ;  /* 0x0000002a281f7223 */ /* 0x000fe2000001081f */
[----:B------:R-:W-:Y:S01]  /*3c50*/  FMUL.FTZ R28, R0, R56 ;  /* 0x00000038001c7220 */ /* 0x000fe20000410000 */
[----:B------:R-:W-:Y:S01]  /*3c60*/  FADD.FTZ R120, R123, R120 ;  /* 0x000000787b787221 */ /* 0x000fe20000010000 */
[----:B------:R-:W-:Y:S01]  /*3c70*/  FADD.FTZ R24, R126, R127 ;  /* 0x0000007f7e187221 */ /* 0x000fe20000010000 */
[----:B------:R-:W-:Y:S01]  /*3c80*/  FMUL.FTZ R30, R53, R55 ;  /* 0x00000037351e7220 */ /* 0x000fe20000410000 */
[----:B------:R2:W-:Y:S01]  /*3c90*/  MUFU.COS R33, R124 ;  /* 0x0000007c00217308 */ /* 0x0005e20000000000 */
[C---:B0-----:R-:W-:Y:S01]  /*3ca0*/  FMUL.FTZ R47, R125.reuse, R130 ;  /* 0x000000827d2f7220 */ /* 0x041fe20000410000 */
[----:B------:R-:W-:Y:S01]  /*3cb0*/  FMUL.FTZ R46, R125, R132 ;  /* 0x000000847d2e7220 */ /* 0x000fe20000410000 */
[----:B------:R-:W-:Y:S01]  /*3cc0*/  FMUL.FTZ R127, R91, R26 ;  /* 0x0000001a5b7f7220 */ /* 0x000fe20000410000 */
[----:B------:R-:W-:Y:S01]  /*3cd0*/  FMUL.RZ R130, R30, 0.15915493667125701904 ;  /* 0x3e22f9831e827820 */ /* 0x000fe2000040c000 */
[----:B------:R-:W-:Y:S01]  /*3ce0*/  FMUL.FTZ R25, R47, R120 ;  /* 0x000000782f197220 */ /* 0x000fe20000410000 */
[----:B----4-:R-:W-:Y:S01]  /*3cf0*/  FMUL.FTZ R132, R93, R22 ;  /* 0x000000165d847220 */ /* 0x010fe20000410000 */
[----:B------:R-:W-:Y:S01]  /*3d00*/  FMUL.FTZ R0, R0, R54 ;  /* 0x0000003600007220 */ /* 0x000fe20000410000 */
[----:B------:R-:W0:Y:S01]  /*3d10*/  MUFU.SIN R116, R146 ;  /* 0x0000009200747308 */ /* 0x000e220000000400 */
[----:B--2---:R-:W-:Y:S01]  /*3d20*/  FMUL.FTZ R124, R45, R35 ;  /* 0x000000232d7c7220 */ /* 0x004fe20000410000 */
[----:B------:R-:W-:-:S03]  /*3d30*/  FFMA.FTZ R26, R46, R24, -R25 ;  /* 0x000000182e1a7223 */ /* 0x000fc60000010819 */
[CC--:B------:R-:W-:Y:S01]  /*3d40*/  FFMA.FTZ R129, R44.reuse, R31.reuse, -R124 ;  /* 0x0000001f2c817223 */ /* 0x0c0fe2000001087c */
[----:B------:R-:W-:Y:S01]  /*3d50*/  FMUL.FTZ R31, R45, R31 ;  /* 0x0000001f2d1f7220 */ /* 0x000fe20000410000 */
[----:B------:R-:W-:Y:S01]  /*3d60*/  FADD.FTZ R26, R127, R26 ;  /* 0x0000001a7f1a7221 */ /* 0x000fe20000010000 */
[----:B------:R2:W-:Y:S02]  /*3d70*/  MUFU.EX2 R125, R29 ;  /* 0x0000001d007d7308 */ /* 0x0005e40000000800 */
[----:B------:R-:W-:-:S06]  /*3d80*/  FFMA.FTZ R35, R44, R35, R31 ;  /* 0x000000232c237223 */ /* 0x000fcc000001001f */
[----:B------:R3:W4:Y:S01]  /*3d90*/  MUFU.EX2 R34, R28 ;  /* 0x0000001c00227308 */ /* 0x0007220000000800 */
[----:B--2---:R-:W-:Y:S01]  /*3da0*/  FMUL.FTZ R29, R47, R24 ;  /* 0x000000182f1d7220 */ /* 0x004fe20000410000 */
[----:B0-----:R-:W-:-:S03]  /*3db0*/  FMUL.FTZ R116, R131, R116 ;  /* 0x0000007483747220 */ /* 0x001fc60000410000 */
[----:B------:R-:W-:-:S03]  /*3dc0*/  FFMA.FTZ R25, R46, R120, R29 ;  /* 0x000000782e197223 */ /* 0x000fc6000001001d */
[----:B------:R-:W0:Y:S01]  /*3dd0*/  MUFU.COS R124, R130 ;  /* 0x00000082007c7308 */ /* 0x000e220000000000 */
[----:B---3--:R-:W2:Y:S01]  /*3de0*/  LDS.128 R28, [R32+0x30] ;  /* 0x00003000201c7984 */ /* 0x008ea20000000c00 */
[----:B------:R-:W-:Y:S01]  /*3df0*/  FADD.FTZ R27, R128, R25 ;  /* 0x00000019801b7221 */ /* 0x000fe20000010000 */
[----:B------:R-:W-:-:S03]  /*3e00*/  FMUL.FTZ R25, R47, R35 ;  /* 0x000000232f197220 */ /* 0x000fc60000410000 */
[----:B------:R-:W-:Y:S02]  /*3e10*/  FMUL.FTZ R131, R49, R27 ;  /* 0x0000001b31837220 */ /* 0x000fe40000410000 */
[----:B------:R3:W1:Y:S01]  /*3e20*/  MUFU.SIN R24, R130 ;  /* 0x0000008200187308 */ /* 0x0006620000000400 */
[C---:B----4-:R-:W-:Y:S01]  /*3e30*/  FMUL.FTZ R120, R34.reuse, R33 ;  /* 0x0000002122787220 */ /* 0x050fe20000410000 */
[----:B------:R-:W-:Y:S01]  /*3e40*/  FMUL.FTZ R121, R34, R121 ;  /* 0x0000007922797220 */ /* 0x000fe20000410000 */
[-C--:B------:R-:W-:Y:S01]  /*3e50*/  FFMA.FTZ R33, R46, R129.reuse, -R25 ;  /* 0x000000812e217223 */ /* 0x080fe20000010819 */
[----:B------:R-:W-:Y:S01]  /*3e60*/  FMUL.FTZ R25, R47, R129 ;  /* 0x000000812f197220 */ /* 0x000fe20000410000 */
[-C--:B------:R-:W-:Y:S01]  /*3e70*/  FMUL.FTZ R34, R49, R26.reuse ;  /* 0x0000001a31227220 */ /* 0x080fe20000410000 */
[----:B------:R-:W-:Y:S01]  /*3e80*/  FFMA.FTZ R26, R48, R26, -R131 ;  /* 0x0000001a301a7223 */ /* 0x000fe20000010883 */
[----:B------:R-:W-:Y:S01]  /*3e90*/  FMUL.FTZ R129, R92, R20 ;  /* 0x000000145c817220 */ /* 0x000fe20000410000 */
[----:B------:R-:W4:Y:S01]  /*3ea0*/  MUFU.SIN R137, R144 ;  /* 0x0000009000897308 */ /* 0x000f220000000400 */
[----:B------:R-:W-:Y:S01]  /*3eb0*/  FFMA.FTZ R27, R48, R27, R34 ;  /* 0x0000001b301b7223 */ /* 0x000fe20000010022 */
[----:B---3--:R-:W-:Y:S01]  /*3ec0*/  FMUL.FTZ R130, R92, R21 ;  /* 0x000000155c827220 */ /* 0x008fe20000410000 */
[----:B------:R-:W-:Y:S01]  /*3ed0*/  FADD.FTZ R20, R129, R26 ;  /* 0x0000001a81147221 */ /* 0x000fe20000010000 */
[----:B------:R-:W-:Y:S01]  /*3ee0*/  FFMA.FTZ R35, R46, R35, R25 ;  /* 0x000000232e237223 */ /* 0x000fe20000010019 */
[----:B------:R-:W-:Y:S01]  /*3ef0*/  FMUL.FTZ R21, R49, R33 ;  /* 0x0000002131157220 */ /* 0x000fe20000410000 */
[----:B------:R-:W-:Y:S01]  /*3f00*/  FADD.FTZ R34, R130, R27 ;  /* 0x0000001b82227221 */ /* 0x000fe20000010000 */
[----:B------:R-:W-:Y:S01]  /*3f10*/  FMUL.FTZ R131, R51, R20 ;  /* 0x0000001433837220 */ /* 0x000fe20000410000 */
[----:B0-----:R-:W-:Y:S01]  /*3f20*/  FMUL.FTZ R124, R125, R124 ;  /* 0x0000007c7d7c7220 */ /* 0x001fe20000410000 */
[-C--:B------:R-:W-:Y:S01]  /*3f30*/  FFMA.FTZ R21, R48, R35.reuse, R21 ;  /* 0x0000002330157223 */ /* 0x080fe20000010015 */
[----:B------:R-:W-:Y:S01]  /*3f40*/  FMUL.FTZ R35, R49, R35 ;  /* 0x0000002331237220 */ /* 0x000fe20000410000 */
[-C--:B------:R-:W-:Y:S01]  /*3f50*/  FFMA.FTZ R134, R50, R34.reuse, R131 ;  /* 0x0000002232867223 */ /* 0x080fe20000010083 */
[----:B------:R-:W-:Y:S01]  /*3f60*/  FMUL.FTZ R133, R51, R34 ;  /* 0x0000002233857220 */ /* 0x000fe20000410000 */
[----:B------:R-:W-:Y:S01]  /*3f70*/  FMUL.FTZ R131, R93, R23 ;  /* 0x000000175d837220 */ /* 0x000fe20000410000 */
[----:B-1----:R-:W-:Y:S01]  /*3f80*/  FMUL.FTZ R125, R125, R24 ;  /* 0x000000187d7d7220 */ /* 0x002fe20000410000 */
[----:B------:R-:W-:Y:S01]  /*3f90*/  FFMA.FTZ R35, R48, R33, -R35 ;  /* 0x0000002130237223 */ /* 0x000fe20000010823 */
[----:B------:R-:W0:Y:S01]  /*3fa0*/  LDS.128 R24, [R32+0x40] ;  /* 0x0000400020187984 */ /* 0x000e220000000c00 */
[----:B------:R-:W-:Y:S01]  /*3fb0*/  FFMA.FTZ R133, R50, R20, -R133 ;  /* 0x0000001432857223 */ /* 0x000fe20000010885 */
[----:B------:R-:W-:Y:S01]  /*3fc0*/  FADD.FTZ R135, R131, R134 ;  /* 0x0000008683877221 */ /* 0x000fe20000010000 */
[----:B----4-:R-:W-:Y:S01]  /*3fd0*/  FMUL.FTZ R39, R39, R137 ;  /* 0x0000008927277220 */ /* 0x010fe20000410000 */
[C---:B------:R-:W-:Y:S01]  /*3fe0*/  FMUL.FTZ R20, R51.reuse, R35 ;  /* 0x0000002333147220 */ /* 0x040fe20000410000 */
[----:B------:R-:W-:Y:S01]  /*3ff0*/  FADD.FTZ R133, R132, R133 ;  /* 0x0000008584857221 */ /* 0x000fe20000010000 */
[----:B------:R-:W-:Y:S01]  /*4000*/  FMUL.FTZ R137, R108, R135 ;  /* 0x000000876c897220 */ /* 0x000fe20000410000 */
[-C--:B------:R-:W-:Y:S01]  /*4010*/  FMUL.FTZ R23, R51, R21.reuse ;  /* 0x0000001533177220 */ /* 0x080fe20000410000 */
[----:B------:R-:W-:Y:S01]  /*4020*/  FFMA.FTZ R33, R50, R21, R20 ;  /* 0x0000001532217223 */ /* 0x000fe20000010014 */
[-C--:B------:R-:W-:Y:S01]  /*4030*/  FMUL.FTZ R22, R108, R133.reuse ;  /* 0x000000856c167220 */ /* 0x080fe20000410000 */
[----:B------:R-:W-:Y:S01]  /*4040*/  FFMA.FTZ R20, R52, R133, -R137 ;  /* 0x0000008534147223 */ /* 0x000fe20000010889 */
[C---:B--2---:R-:W-:Y:S01]  /*4050*/  FMUL.FTZ R133, R94.reuse, R28 ;  /* 0x0000001c5e857220 */ /* 0x044fe20000410000 */
[----:B------:R-:W-:Y:S01]  /*4060*/  FMUL.FTZ R134, R94, R29 ;  /* 0x0000001d5e867220 */ /* 0x000fe20000410000 */
[----:B------:R-:W-:Y:S01]  /*4070*/  FFMA.FTZ R21, R52, R135, R22 ;  /* 0x0000008734157223 */ /* 0x000fe20000010016 */
[----:B------:R-:W-:Y:S01]  /*4080*/  FMUL.FTZ R136, R97, R31 ;  /* 0x0000001f61887220 */ /* 0x000fe20000410000 */
[----:B------:R-:W-:Y:S01]  /*4090*/  FADD.FTZ R28, R133, R20 ;  /* 0x00000014851c7221 */ /* 0x000fe20000010000 */
[----:B------:R-:W-:Y:S01]  /*40a0*/  FMUL.FTZ R20, R53, R54 ;  /* 0x0000003635147220 */ /* 0x000fe20000410000 */
[----:B------:R-:W-:Y:S01]  /*40b0*/  FADD.FTZ R21, R134, R21 ;  /* 0x0000001586157221 */ /* 0x000fe20000010000 */
[----:B------:R-:W-:Y:S01]  /*40c0*/  FFMA.FTZ R35, R50, R35, -R23 ;  /* 0x0000002332237223 */ /* 0x000fe20000010817 */
[----:B------:R-:W-:Y:S01]  /*40d0*/  FMUL.FTZ R22, R110, R28 ;  /* 0x0000001c6e167220 */ /* 0x000fe20000410000 */
[----:B------:R-:W-:Y:S01]  /*40e0*/  FMUL.RZ R144, R20, 0.15915493667125701904 ;  /* 0x3e22f98314907820 */ /* 0x000fe2000040c000 */
[-C--:B------:R-:W-:Y:S01]  /*40f0*/  FMUL.FTZ R29, R110, R21.reuse ;  /* 0x000000156e1d7220 */ /* 0x080fe20000410000 */
[----:B------:R-:W-:Y:S01]  /*4100*/  FMUL.FTZ R135, R97, R30 ;  /* 0x0000001e61877220 */ /* 0x000fe20000410000 */
[C---:B------:R-:W-:Y:S01]  /*4110*/  FFMA.FTZ R31, R109.reuse, R21, R22 ;  /* 0x000000156d1f7223 */ /* 0x040fe20000010016 */
[----:B------:R1:W-:Y:S01]  /*4120*/  MUFU.EX2 R53, R0 ;  /* 0x0000000000357308 */ /* 0x0003e20000000800 */
[----:B------:R-:W2:Y:S01]  /*4130*/  LDS.128 R20, [R32+0x50] ;  /* 0x0000500020147984 */ /* 0x000ea20000000c00 */
[----:B------:R-:W-:Y:S01]  /*4140*/  FFMA.FTZ R30, R109, R28, -R29 ;  /* 0x0000001c6d1e7223 */ /* 0x000fe2000001081d */
[----:B------:R-:W-:Y:S01]  /*4150*/  FADD.FTZ R31, R136, R31 ;  /* 0x0000001f881f7221 */ /* 0x000fe20000010000 */
[----:B------:R-:W-:-:S02]  /*4160*/  FMUL.FTZ R29, R108, R33 ;  /* 0x000000216c1d7220 */ /* 0x000fc40000410000 */
[----:B------:R-:W-:Y:S01]  /*4170*/  FADD.FTZ R30, R135, R30 ;  /* 0x0000001e871e7221 */ /* 0x000fe20000010000 */
[----:B------:R-:W-:Y:S01]  /*4180*/  FMUL.FTZ R34, R112, R31 ;  /* 0x0000001f70227220 */ /* 0x000fe20000410000 */
[-C--:B------:R-:W-:Y:S01]  /*4190*/  FFMA.FTZ R29, R52, R35.reuse, -R29 ;  /* 0x00000023341d7223 */ /* 0x080fe2000001081d */
[----:B------:R-:W-:Y:S01]  /*41a0*/  FMUL.FTZ R35, R108, R35 ;  /* 0x000000236c237220 */ /* 0x000fe20000410000 */
[-C--:B-1----:R-:W-:Y:S01]  /*41b0*/  FMUL.FTZ R0, R112, R30.reuse ;  /* 0x0000001e70007220 */ /* 0x082fe20000410000 */
[C---:B------:R-:W-:Y:S01]  /*41c0*/  FFMA.FTZ R137, R111.reuse, R30, -R34 ;  /* 0x0000001e6f897223 */ /* 0x040fe20000010822 */
[----:B------:R-:W1:Y:S01]  /*41d0*/  MUFU.COS R28, R144 ;  /* 0x00000090001c7308 */ /* 0x000e620000000000 */
[----:B------:R-:W-:Y:S01]  /*41e0*/  FFMA.FTZ R35, R52, R33, R35 ;  /* 0x0000002134237223 */ /* 0x000fe20000010023 */
[----:B------:R-:W-:Y:S01]  /*41f0*/  FMUL.FTZ R34, R110, R29 ;  /* 0x0000001d6e227220 */ /* 0x000fe20000410000 */
[C---:B0-----:R-:W-:Y:S01]  /*4200*/  FMUL.FTZ R138, R98.reuse, R24 ;  /* 0x00000018628a7220 */ /* 0x041fe20000410000 */
[----:B------:R-:W-:Y:S01]  /*4210*/  FFMA.FTZ R24, R111, R31, R0 ;  /* 0x0000001f6f187223 */ /* 0x000fe20000010000 */
[----:B------:R-:W-:Y:S01]  /*4220*/  FMUL.FTZ R139, R98, R25 ;  /* 0x00000019628b7220 */ /* 0x000fe20000410000 */
[C---:B------:R-:W-:Y:S01]  /*4230*/  FMUL.FTZ R141, R99.reuse, R26 ;  /* 0x0000001a638d7220 */ /* 0x040fe20000410000 */
[----:B------:R-:W-:Y:S01]  /*4240*/  FADD.FTZ R137, R138, R137 ;  /* 0x000000898a897221 */ /* 0x000fe20000010000 */
[----:B------:R-:W-:Y:S01]  /*4250*/  FMUL.FTZ R143, R99, R27 ;  /* 0x0000001b638f7220 */ /* 0x000fe20000410000 */
[----:B------:R-:W-:Y:S01]  /*4260*/  FADD.FTZ R25, R139, R24 ;  /* 0x000000188b197221 */ /* 0x000fe20000010000 */
[----:B------:R-:W-:Y:S01]  /*4270*/  FMUL.FTZ R24, R110, R35 ;  /* 0x000000236e187220 */ /* 0x000fe20000410000 */
[C---:B------:R-:W-:Y:S01]  /*4280*/  FMUL.FTZ R30, R114.reuse, R137 ;  /* 0x00000089721e7220 */ /* 0x040fe20000410000 */
[----:B------:R0:W3:Y:S01]  /*4290*/  MUFU.SIN R0, R144 ;  /* 0x0000009000007308 */ /* 0x0000e20000000400 */
[----:B------:R-:W-:Y:S01]  /*42a0*/  FMUL.FTZ R26, R114, R25 ;  /* 0x00000019721a7220 */ /* 0x000fe20000410000 */
[----:B------:R-:W-:Y:S01]  /*42b0*/  FFMA.FTZ R34, R109, R35, R34 ;  /* 0x000000236d227223 */ /* 0x000fe20000010022 */
[----:B------:R-:W-:Y:S01]  /*42c0*/  FFMA.FTZ R142, R113, R25, R30 ;  /* 0x00000019718e7223 */ /* 0x000fe2000001001e */
[----:B------:R-:W-:Y:S01]  /*42d0*/  FFMA.FTZ R30, R109, R29, -R24 ;  /* 0x0000001d6d1e7223 */ /* 0x000fe20000010818 */
[----:B------:R-:W-:Y:S01]  /*42e0*/  FFMA.FTZ R140, R113, R137, -R26 ;  /* 0x00000089718c7223 */ /* 0x000fe2000001081a */
[----:B-1----:R-:W-:Y:S01]  /*42f0*/  FMUL.FTZ R137, R53, R28 ;  /* 0x0000001c35897220 */ /* 0x002fe20000410000 */
[----:B------:R-:W1:Y:S01]  /*4300*/  LDS.128 R24, [R32+0x60] ;  /* 0x0000600020187984 */ /* 0x000e620000000c00 */
[----:B------:R-:W-:Y:S01]  /*4310*/  FADD.FTZ R142, R143, R142 ;  /* 0x0000008e8f8e7221 */ /* 0x000fe20000010000 */
[----:B------:R-:W-:Y:S01]  /*4320*/  FADD.FTZ R140, R141, R140 ;  /* 0x0000008c8d8c7221 */ /* 0x000fe20000010000 */
[----:B------:R-:W-:-:S02]  /*4330*/  FMUL.FTZ R28, R112, R30 ;  /* 0x0000001e701c7220 */ /* 0x000fc40000410000 */
[C---:B0-----:R-:W-:Y:S01]  /*4340*/  FMUL.FTZ R144, R116.reuse, R142 ;  /* 0x0000008e74907220 */ /* 0x041fe20000410000 */
[----:B------:R-:W-:Y:S01]  /*4350*/  FMUL.FTZ R29, R116, R140 ;  /* 0x0000008c741d7220 */ /* 0x000fe20000410000 */
[-C--:B------:R-:W-:Y:S01]  /*4360*/  FFMA.FTZ R28, R111, R34.reuse, R28 ;  /* 0x000000226f1c7223 */ /* 0x080fe2000001001c */
[----:B------:R-:W-:Y:S01]  /*4370*/  FMUL.FTZ R34, R112, R34 ;  /* 0x0000002270227220 */ /* 0x000fe20000410000 */
[C---:B------:R-:W-:Y:S01]  /*4380*/  FFMA.FTZ R144, R115.reuse, R140, -R144 ;  /* 0x0000008c73907223 */ /* 0x040fe20000010890 */
[----:B------:R-:W-:Y:S01]  /*4390*/  FFMA.FTZ R142, R115, R142, R29 ;  /* 0x0000008e738e7223 */ /* 0x000fe2000001001d */
[C---:B--2---:R-:W-:Y:S01]  /*43a0*/  FMUL.FTZ R145, R100.reuse, R20 ;  /* 0x0000001464917220 */ /* 0x044fe20000410000 */
[----:B------:R-:W-:Y:S01]  /*43b0*/  FMUL.FTZ R147, R100, R21 ;  /* 0x0000001564937220 */ /* 0x000fe20000410000 */
[----:B---3--:R-:W-:Y:S01]  /*43c0*/  FMUL.FTZ R53, R53, R0 ;  /* 0x0000000035357220 */ /* 0x008fe20000410000 */
[----:B------:R-:W-:Y:S01]  /*43d0*/  FMUL.FTZ R140, R101, R22 ;  /* 0x00000016658c7220 */ /* 0x000fe20000410000 */
[----:B------:R-:W-:Y:S01]  /*43e0*/  FADD.FTZ R144, R145, R144 ;  /* 0x0000009091907221 */ /* 0x000fe20000010000 */
[----:B------:R-:W-:Y:S01]  /*43f0*/  FADD.FTZ R20, R147, R142 ;  /* 0x0000008e93147221 */ /* 0x000fe20000010000 */
[----:B------:R-:W-:Y:S01]  /*4400*/  FMUL.FTZ R142, R101, R23 ;  /* 0x00000017658e7220 */ /* 0x000fe20000410000 */
[----:B------:R-:W-:Y:S01]  /*4410*/  FFMA.FTZ R34, R111, R30, -R34 ;  /* 0x0000001e6f227223 */ /* 0x000fe20000010822 */
[C---:B------:R-:W-:Y:S01]  /*4420*/  FMUL.FTZ R29, R39.reuse, R144 ;  /* 0x00000090271d7220 */ /* 0x040fe20000410000 */
[----:B------:R-:W-:Y:S01]  /*4430*/  FMUL.FTZ R21, R39, R20 ;  /* 0x0000001427157220 */ /* 0x000fe20000410000 */
[----:B------:R-:W-:-:S02]  /*4440*/  FMUL.FTZ R0, R114, R28 ;  /* 0x0000001c72007220 */ /* 0x000fc40000410000 */
[C---:B------:R-:W-:Y:S01]  /*4450*/  FFMA.FTZ R31, R38.reuse, R20, R29 ;  /* 0x00000014261f7223 */ /* 0x040fe2000001001d */
[----:B------:R-:W-:Y:S01]  /*4460*/  FFMA.FTZ R29, R38, R144, -R21 ;  /* 0x00000090261d7223 */ /* 0x000fe20000010815 */
[CC--:B------:R-:W-:Y:S01]  /*4470*/  FFMA.FTZ R0, R113.reuse, R34.reuse, -R0 ;  /* 0x0000002271007223 */ /* 0x0c0fe20000010800 */
[----:B------:R-:W0:Y:S01]  /*4480*/  LDS.128 R20, [R32+0x70] ;  /* 0x0000700020147984 */ /* 0x000e220000000c00 */
[----:B------:R-:W-:Y:S01]  /*4490*/  FMUL.FTZ R34, R114, R34 ;  /* 0x0000002272227220 */ /* 0x000fe20000410000 */
[----:B------:R-:W-:Y:S01]  /*44a0*/  FADD.FTZ R31, R142, R31 ;  /* 0x0000001f8e1f7221 */ /* 0x000fe20000010000 */
[----:B------:R-:W-:Y:S02]  /*44b0*/  FADD.FTZ R30, R140, R29 ;  /* 0x0000001d8c1e7221 */ /* 0x000fe40000010000 */
[----:B------:R-:W-:Y:S01]  /*44c0*/  FFMA.FTZ R34, R113, R28, R34 ;  /* 0x0000001c71227223 */ /* 0x000fe20000010022 */
[----:B------:R-:W-:Y:S01]  /*44d0*/  FMUL.FTZ R28, R116, R0 ;  /* 0x00000000741c7220 */ /* 0x000fe20000410000 */
[CC--:B------:R-:W-:Y:S01]  /*44e0*/  FMUL.FTZ R144, R36.reuse, R31.reuse ;  /* 0x0000001f24907220 */ /* 0x0c0fe20000410000 */
[----:B------:R-:W-:Y:S01]  /*44f0*/  FMUL.FTZ R146, R36, R30 ;  /* 0x0000001e24927220 */ /* 0x000fe20000410000 */
[-C--:B------:R-:W-:Y:S01]  /*4500*/  FMUL.FTZ R29, R116, R34.reuse ;  /* 0x00000022741d7220 */ /* 0x080fe20000410000 */
[----:B------:R-:W-:Y:S01]  /*4510*/  FFMA.FTZ R28, R115, R34, R28 ;  /* 0x00000022731c7223 */ /* 0x000fe2000001001c */
[C---:B------:R-:W-:Y:S01]  /*4520*/  FFMA.FTZ R35, R37.reuse, R30, -R144 ;  /* 0x0000001e25237223 */ /* 0x040fe20000010890 */
[----:B------:R-:W-:Y:S01]  /*4530*/  FFMA.FTZ R149, R37, R31, R146 ;  /* 0x0000001f25957223 */ /* 0x000fe20000010092 */
[----:B------:R-:W-:Y:S01]  /*4540*/  FFMA.FTZ R29, R115, R0, -R29 ;  /* 0x00000000731d7223 */ /* 0x000fe2000001081d */
[C---:B-1----:R-:W-:Y:S01]  /*4550*/  FMUL.FTZ R144, R102.reuse, R24 ;  /* 0x0000001866907220 */ /* 0x042fe20000410000 */
[CC--:B------:R-:W-:Y:S01]  /*4560*/  FMUL.FTZ R31, R39.reuse, R28.reuse ;  /* 0x0000001c271f7220 */ /* 0x0c0fe20000410000 */
[----:B------:R-:W-:Y:S01]  /*4570*/  FMUL.FTZ R146, R102, R25 ;  /* 0x0000001966927220 */ /* 0x000fe20000410000 */
[-C--:B------:R-:W-:Y:S01]  /*4580*/  FMUL.FTZ R33, R39, R29.reuse ;  /* 0x0000001d27217220 */ /* 0x080fe20000410000 */
[----:B------:R-:W-:Y:S01]  /*4590*/  FADD.FTZ R35, R144, R35 ;  /* 0x0000002390237221 */ /* 0x000fe20000010000 */
[----:B------:R-:W-:Y:S01]  /*45a0*/  FFMA.FTZ R31, R38, R29, -R31 ;  /* 0x0000001d261f7223 */ /* 0x000fe2000001081f */
[----:B------:R-:W-:Y:S01]  /*45b0*/  FADD.FTZ R25, R146, R149 ;  /* 0x0000009592197221 */ /* 0x000fe20000010000 */
[----:B------:R-:W-:Y:S01]  /*45c0*/  FMUL.FTZ R149, R103, R27 ;  /* 0x0000001b67957220 */ /* 0x000fe20000410000 */
[----:B------:R-:W-:Y:S01]  /*45d0*/  FMUL.FTZ R27, R121, R35 ;  /* 0x00000023791b7220 */ /* 0x000fe20000410000 */
[----:B------:R-:W-:Y:S01]  /*45e0*/  FFMA.FTZ R33, R38, R28, R33 ;  /* 0x0000001c26217223 */ /* 0x000fe20000010021 */
[----:B------:R-:W-:Y:S01]  /*45f0*/  FMUL.FTZ R148, R103, R26 ;  /* 0x0000001a67947220 */ /* 0x000fe20000410000 */
[----:B------:R-:W-:Y:S01]  /*4600*/  FMUL.FTZ R26, R121, R25 ;  /* 0x00000019791a7220 */ /* 0x000fe20000410000 */
[----:B------:R-:W-:Y:S01]  /*4610*/  FMUL.FTZ R24, R36, R31 ;  /* 0x0000001f24187220 */ /* 0x000fe20000410000 */
[----:B------:R-:W-:Y:S01]  /*4620*/  FFMA.FTZ R28, R120, R25, R27 ;  /* 0x00000019781c7223 */ /* 0x000fe2000001001b */
[----:B------:R-:W-:Y:S01]  /*4630*/  FMUL.FTZ R0, R36, R33 ;  /* 0x0000002124007220 */ /* 0x000fe20000410000 */
[----:B------:R-:W-:Y:S01]  /*4640*/  FFMA.FTZ R35, R120, R35, -R26 ;  /* 0x0000002378237223 */ /* 0x000fe2000001081a */
[----:B------:R-:W-:Y:S01]  /*4650*/  FFMA.FTZ R24, R37, R33, R24 ;  /* 0x0000002125187223 */ /* 0x000fe20000010018 */
[----:B------:R-:W-:Y:S01]  /*4660*/  FADD.FTZ R28, R149, R28 ;  /* 0x0000001c951c7221 */ /* 0x000fe20000010000 */
[----:B------:R-:W-:Y:S01]  /*4670*/  FFMA.FTZ R0, R37, R31, -R0 ;  /* 0x0000001f25007223 */ /* 0x000fe20000010800 */
[----:B------:R-:W-:Y:S01]  /*4680*/  FADD.FTZ R35, R148, R35 ;  /* 0x0000002394237221 */ /* 0x000fe20000010000 */
[----:B------:R-:W-:Y:S01]  /*4690*/  FMUL.FTZ R25, R121, R24 ;  /* 0x0000001879197220 */ /* 0x000fe20000410000 */
[----:B------:R-:W-:Y:S01]  /*46a0*/  FMUL.FTZ R29, R125, R28 ;  /* 0x0000001c7d1d7220 */ /* 0x000fe20000410000 */
[-C--:B------:R-:W-:Y:S01]  /*46b0*/  FMUL.FTZ R27, R121, R0.reuse ;  /* 0x00000000791b7220 */ /* 0x080fe20000410000 */
[CC--:B------:R-:W-:Y:S01]  /*46c0*/  FMUL.FTZ R31, R125.reuse, R35.reuse ;  /* 0x000000237d1f7220 */ /* 0x0c0fe20000410000 */
[----:B------:R-:W-:Y:S01]  /*46d0*/  FFMA.FTZ R25, R120, R0, -R25 ;  /* 0x0000000078197223 */ /* 0x000fe20000010819 */
[----:B------:R-:W-:Y:S01]  /*46e0*/  FFMA.FTZ R35, R124, R35, -R29 ;  /* 0x000000237c237223 */ /* 0x000fe2000001081d */
[----:B0-----:R-:W-:Y:S01]  /*46f0*/  FMUL.FTZ R150, R104, R20 ;  /* 0x0000001468967220 */ /* 0x001fe20000410000 */
[----:B------:R-:W-:Y:S01]  /*4700*/  FFMA.FTZ R27, R120, R24, R27 ;  /* 0x00000018781b7223 */ /* 0x000fe2000001001b */
[----:B------:R-:W-:Y:S01]  /*4710*/  FFMA.FTZ R24, R124, R28, R31 ;  /* 0x0000001c7c187223 */ /* 0x000fe2000001001f */
[----:B------:R-:W-:Y:S01]  /*4720*/  FMUL.FTZ R151, R104, R21 ;  /* 0x0000001568977220 */ /* 0x000fe20000410000 */
[C---:B------:R-:W-:Y:S01]  /*4730*/  FMUL.FTZ R0, R125.reuse, R25 ;  /* 0x000000197d007220 */ /* 0x040fe20000410000 */
[----:B------:R-:W-:Y:S01]  /*4740*/  FADD.FTZ R26, R150, R35 ;  /* 0x00000023961a7221 */ /* 0x000fe20000010000 */
[-C--:B------:R-:W-:Y:S01]  /*4750*/  FMUL.FTZ R29, R125, R27.reuse ;  /* 0x0000001b7d1d7220 */ /* 0x080fe20000410000 */
[----:B------:R-:W-:Y:S01]  /*4760*/  FADD.FTZ R24, R151, R24 ;  /* 0x0000001897187221 */ /* 0x000fe20000010000 */
[C---:B------:R-:W-:Y:S01]  /*4770*/  FFMA.FTZ R20, R124.reuse, R27, R0 ;  /* 0x0000001b7c147223 */ /* 0x040fe20000010000 */
[----:B------:R-:W-:Y:S01]  /*4780*/  FMUL.FTZ R0, R105, R22 ;  /* 0x0000001669007220 */ /* 0x000fe20000410000 */
[C---:B------:R-:W-:Y:S01]  /*4790*/  FMUL.FTZ R22, R53.reuse, R26 ;  /* 0x0000001a35167220 */ /* 0x040fe20000410000 */
[----:B------:R-:W-:Y:S01]  /*47a0*/  FFMA.FTZ R28, R124, R25, -R29 ;  /* 0x000000197c1c7223 */ /* 0x000fe2000001081d */
[-C--:B------:R-:W-:Y:S01]  /*47b0*/  FMUL.FTZ R25, R53, R24.reuse ;  /* 0x0000001835197220 */ /* 0x080fe20000410000 */
[----:B------:R-:W-:Y:S01]  /*47c0*/  FMUL.FTZ R152, R105, R23 ;  /* 0x0000001769987220 */ /* 0x000fe20000410000 */
[----:B------:R-:W-:Y:S01]  /*47d0*/  FFMA.FTZ R31, R137, R24, R22 ;  /* 0x00000018891f7223 */ /* 0x000fe20000010016 */
[----:B------:R-:W-:Y:S01]  /*47e0*/  FMUL.FTZ R21, R53, R20 ;  /* 0x0000001435157220 */ /* 0x000fe20000410000 */
[----:B------:R-:W-:Y:S01]  /*47f0*/  FFMA.FTZ R25, R137, R26, -R25 ;  /* 0x0000001a89197223 */ /* 0x000fe20000010819 */
[-C--:B------:R-:W-:Y:S01]  /*4800*/  FMUL.FTZ R23, R53, R28.reuse ;  /* 0x0000001c35177220 */ /* 0x080fe20000410000 */
[----:B------:R-:W-:Y:S01]  /*4810*/  FADD.FTZ R31, R152, R31 ;  /* 0x0000001f981f7221 */ /* 0x000fe20000010000 */
[C---:B------:R-:W-:Y:S01]  /*4820*/  FFMA.FTZ R28, R137.reuse, R28, -R21 ;  /* 0x0000001c891c7223 */ /* 0x040fe20000010815 */
[----:B------:R-:W-:Y:S01]  /*4830*/  FADD.FTZ R30, R0, R25 ;  /* 0x00000019001e7221 */ /* 0x000fe20000010000 */
[----:B------:R-:W-:-:S02]  /*4840*/  FFMA.FTZ R23, R137, R20, R23 ;  /* 0x0000001489177223 */ /* 0x000fc40000010017 */
[----:B------:R-:W0:Y:S04]  /*4850*/  SHFL.UP PT, R24, R31, 0x1, RZ ;  /* 0x042000001f187989 */ /* 0x000e2800000e00ff */
[----:B------:R-:W1:Y:S04]  /*4860*/  SHFL.UP PT, R22, R30, 0x1, RZ ;  /* 0x042000001e167989 */ /* 0x000e6800000e00ff */
[----:B------:R-:W2:Y:S04]  /*4870*/  SHFL.UP PT, R20, R28, 0x1, RZ ;  /* 0x042000001c147989 */ /* 0x000ea800000e00ff */
[----:B------:R-:W3:Y:S01]  /*4880*/  SHFL.UP PT, R21, R23, 0x1, RZ ;  /* 0x0420000017157989 */ /* 0x000ee200000e00ff */
[C---:B0-----:R-:W-:Y:S01]  /*4890*/  FMUL.FTZ R29, R23.reuse, R24 ;  /* 0x00000018171d7220 */ /* 0x041fe20000410000 */
[----:B-1----:R-:W-:-:S03]  /*48a0*/  FMUL.FTZ R33, R23, R22 ;  /* 0x0000001617217220 */ /* 0x002fc60000410000 */
[C---:B------:R-:W-:Y:S01]  /*48b0*/  FFMA.FTZ R29, R28.reuse, R22, -R29 ;  /* 0x000000161c1d7223 */ /* 0x040fe2000001081d */
[C---:B--2---:R-:W-:Y:S01]  /*48c0*/  FMUL.FTZ R27, R23.reuse, R20 ;  /* 0x00000014171b7220 */ /* 0x044fe20000410000 */
[----:B------:R-:W-:Y:S02]  /*48d0*/  FFMA.FTZ R24, R28, R24, R33 ;  /* 0x000000181c187223 */ /* 0x000fe40000010021 */
[----:B------:R-:W-:Y:S01]  /*48e0*/  @P0 FADD.FTZ R30, R30, R29 ;  /* 0x0000001d1e1e0221 */ /* 0x000fe20000010000 */
[-C--:B---3--:R-:W-:Y:S01]  /*48f0*/  FMUL.FTZ R25, R23, R21.reuse ;  /* 0x0000001517197220 */ /* 0x088fe20000410000 */
[C---:B------:R-:W-:Y:S01]  /*4900*/  FFMA.FTZ R26, R28.reuse, R21, R27 ;  /* 0x000000151c1a7223 */ /* 0x040fe2000001001b */
[----:B------:R-:W-:Y:S02]  /*4910*/  @P0 FADD.FTZ R31, R31, R24 ;  /* 0x000000181f1f0221 */ /* 0x000fe40000010000 */
[----:B------:R-:W-:Y:S02]  /*4920*/  @P0 FFMA.FTZ R28, R28, R20, -R25 ;  /* 0x000000141c1c0223 */ /* 0x000fe40000010819 */
[----:B------:R-:W0:Y:S01]  /*4930*/  SHFL.UP PT, R25, R30, 0x2, RZ ;  /* 0x044000001e197989 */ /* 0x000e2200000e00ff */
[----:B------:R-:W-:-:S02]  /*4940*/  FSEL R26, R23, R26, !P0 ;  /* 0x0000001a171a7208 */ /* 0x000fc40004000000 */
[----:B------:R-:W-:Y:S01]  /*4950*/  ISETP.GE.AND P0, PT, R80, 0x2, PT ;  /* 0x000000025000780c */ /* 0x000fe20003f06270 */
[----:B------:R-:W1:Y:S04]  /*4960*/  SHFL.UP PT, R21, R28, 0x2, RZ ;  /* 0x044000001c157989 */ /* 0x000e6800000e00ff */
[----:B------:R-:W2:Y:S04]  /*4970*/  SHFL.UP PT, R27, R31, 0x2, RZ ;  /* 0x044000001f1b7989 */ /* 0x000ea800000e00ff */
[----:B------:R-:W3:Y:S01]  /*4980*/  SHFL.UP PT, R23, R26, 0x2, RZ ;  /* 0x044000001a177989 */ /* 0x000ee200000e00ff */
[C---:B0-----:R-:W-:Y:S01]  /*4990*/  FMUL.FTZ R22, R26.reuse, R25 ;  /* 0x000000191a167220 */ /* 0x041fe20000410000 */
[C---:B-1----:R-:W-:Y:S01]  /*49a0*/  FMUL.FTZ R29, R26.reuse, R21 ;  /* 0x000000151a1d7220 */ /* 0x042fe20000410000 */
[----:B--2---:R-:W-:-:S02]  /*49b0*/  FMUL.FTZ R20, R26, R27 ;  /* 0x0000001b1a147220 */ /* 0x004fc40000410000 */
[C---:B------:R-:W-:Y:S01]  /*49c0*/  FFMA.FTZ R24, R28.reuse, R27, R22 ;  /* 0x0000001b1c187223 */ /* 0x040fe20000010016 */
[C---:B---3--:R-:W-:Y:S01]  /*49d0*/  FFMA.FTZ R29, R28.reuse, R23, R29 ;  /* 0x000000171c1d7223 */ /* 0x048fe2000001001d */
[----:B------:R-:W-:Y:S01]  /*49e0*/  FFMA.FTZ R25, R28, R25, -R20 ;  /* 0x000000191c197223 */ /* 0x000fe20000010814 */
[----:B------:R-:W-:Y:S01]  /*49f0*/  FMUL.FTZ R23, R26, R23 ;  /* 0x000000171a177220 */ /* 0x000fe20000410000 */
[----:B------:R-:W-:Y:S01]  /*4a00*/  @P0 FADD.FTZ R31, R31, R24 ;  /* 0x000000181f1f0221 */ /* 0x000fe20000010000 */
[----:B------:R-:W-:Y:S02]  /*4a10*/  IMAD R24, R86, UR18, RZ ;  /* 0x0000001256187c24 */ /* 0x000fe4000f8e02ff */
[----:B------:R-:W-:Y:S01]  /*4a20*/  @P0 FADD.FTZ R30, R30, R25 ;  /* 0x000000191e1e0221 */ /* 0x000fe20000010000 */
[----:B------:R-:W-:Y:S01]  /*4a30*/  @P0 FFMA.FTZ R28, R28, R21, -R23 ;  /* 0x000000151c1c0223 */ /* 0x000fe20000010817 */
[----:B------:R-:W-:Y:S01]  /*4a40*/  FSEL R22, R26, R29, !P0 ;  /* 0x0000001d1a167208 */ /* 0x000fe20004000000 */
[----:B------:R-:W-:Y:S01]  /*4a50*/  IMAD.WIDE.U32 R20, R87, UR18, RZ ;  /* 0x0000001257147c25 */ /* 0x000fe2000f8e00ff */
[----:B------:R-:W0:Y:S01]  /*4a60*/  SHFL.UP PT, R29, R31, 0x4, RZ ;  /* 0x048000001f1d7989 */ /* 0x000e2200000e00ff */
[----:B------:R-:W-:-:S02]  /*4a70*/  ISETP.GE.AND P0, PT, R80, 0x4, PT ;  /* 0x000000045000780c */ /* 0x000fc40003f06270 */
[----:B------:R-:W-:Y:S01]  /*4a80*/  IMAD R33, R87, UR19, R24 ;  /* 0x0000001357217c24 */ /* 0x000fe2000f8e0218 */
[----:B------:R-:W1:Y:S04]  /*4a90*/  SHFL.UP PT, R27, R30, 0x4, RZ ;  /* 0x048000001e1b7989 */ /* 0x000e6800000e00ff */
[----:B------:R-:W2:Y:S01]  /*4aa0*/  SHFL.UP PT, R23, R28, 0x4, RZ ;  /* 0x048000001c177989 */ /* 0x000ea200000e00ff */
[----:B------:R-:W-:Y:S01]  /*4ab0*/  IADD3 R21, R21, R33, RZ ;  /* 0x0000002115157210 */ /* 0x000fe20007ffe0ff */
[C---:B------:R-:W-:Y:S02]  /*4ac0*/  IMAD R33, R107.reuse, UR21, R106 ;  /* 0x000000156b217c24 */ /* 0x040fe4000f8e026a */
[----:B------:R-:W3:Y:S01]  /*4ad0*/  SHFL.UP PT, R25, R22, 0x4, RZ ;  /* 0x0480000016197989 */ /* 0x000ee200000e00ff */
[----:B------:R-:W-:-:S05]  /*4ae0*/  IMAD.WIDE.U32 R20, R107, UR20, R20 ;  /* 0x000000146b147c25 */ /* 0x000fca000f8e0014 */
[----:B------:R-:W-:Y:S02]  /*4af0*/  IADD3 R21, R21, R33, RZ ;  /* 0x0000002115157210 */ /* 0x000fe40007ffe0ff */
[----:B------:R-:W-:-:S04]  /*4b00*/  LEA R32, P1, R20, UR22, 0x3 ;  /* 0x0000001614207c11 */ /* 0x000fc8000f8218ff */
[----:B------:R-:W-:Y:S01]  /*4b10*/  LEA.HI.X R33, R20, UR23, R21, 0x3, P1 ;  /* 0x0000001714217c11 */ /* 0x000fe200088f1c15 */
[C---:B0-----:R-:W-:Y:S01]  /*4b20*/  FMUL.FTZ R21, R22.reuse, R29 ;  /* 0x0000001d16157220 */ /* 0x041fe20000410000 */
[----:B-1----:R-:W-:-:S03]  /*4b30*/  FMUL.FTZ R26, R22, R27 ;  /* 0x0000001b161a7220 */ /* 0x002fc60000410000 */
[----:B------:R-:W-:Y:S01]  /*4b40*/  FFMA.FTZ R21, R28, R27, -R21 ;  /* 0x0000001b1c157223 */ /* 0x000fe20000010815 */
[----:B--2---:R-:W-:Y:S01]  /*4b50*/  FMUL.FTZ R24, R22, R23 ;  /* 0x0000001716187220 */ /* 0x004fe20000410000 */
[----:B------:R-:W-:Y:S02]  /*4b60*/  FFMA.FTZ R26, R28, R29, R26 ;  /* 0x0000001d1c1a7223 */ /* 0x000fe4000001001a */
[----:B------:R-:W-:Y:S01]  /*4b70*/  @P0 FADD.FTZ R30, R30, R21 ;  /* 0x000000151e1e0221 */ /* 0x000fe20000010000 */
[-C--:B---3--:R-:W-:Y:S01]  /*4b80*/  FMUL.FTZ R20, R22, R25.reuse ;  /* 0x0000001916147220 */ /* 0x088fe20000410000 */
[----:B------:R-:W-:Y:S01]  /*4b90*/  FFMA.FTZ R25, R28, R25, R24 ;  /* 0x000000191c197223 */ /* 0x000fe20000010018 */
[----:B------:R-:W-:Y:S01]  /*4ba0*/  @P0 FADD.FTZ R31, R31, R26 ;  /* 0x0000001a1f1f0221 */ /* 0x000fe20000010000 */
[----:B------:R-:W-:Y:S01]  /*4bb0*/  ISETP.GE.AND P1, PT, R80, 0x8, PT ;  /* 0x000000085000780c */ /* 0x000fe20003f26270 */
[----:B------:R-:W-:Y:S01]  /*4bc0*/  @P0 FFMA.FTZ R28, R28, R23, -R20 ;  /* 0x000000171c1c0223 */ /* 0x000fe20000010814 */
[----:B------:R-:W0:Y:S01]  /*4bd0*/  S2UR UR6, SR_CgaCtaId ;  /* 0x00000000000679c3 */ /* 0x000e220000008800 */
[----:B------:R-:W-:Y:S01]  /*4be0*/  FSEL R25, R22, R25, !P0 ;  /* 0x0000001916197208 */ /* 0x000fe20004000000 */
[----:B------:R-:W5:Y:S01]  /*4bf0*/  LDG.E.64 R32, desc[UR8][R32.64] ;  /* 0x0000000820207981 */ /* 0x000f62000c1e1b00 */
[----:B------:R-:W-:Y:S01]  /*4c00*/  ISETP.NE.AND P0, PT, R78, RZ, PT ;  /* 0x000000ff4e00720c */ /* 0x000fe20003f05270 */
[----:B------:R-:W-:Y:S01]  /*4c10*/  BSSY B0, `(.L_x_1869) ;  /* 0x00000a1000007945 */ /* 0x000fe20003800000 */
[----:B------:R-:W-:Y:S01]  /*4c20*/  ISETP.NE.AND P2, PT, R80, RZ, PT ;  /* 0x000000ff5000720c */ /* 0x000fe20003f45270 */
[----:B------:R-:W1:Y:S01]  /*4c30*/  SHFL.UP PT, R20, R28, 0x8, RZ ;  /* 0x050000001c147989 */ /* 0x000e6200000e00ff */
[----:B------:R-:W-:-:S02]  /*4c40*/  ISETP.EQ.OR P0, PT, RZ, UR4, P0 ;  /* 0x00000004ff007c0c */ /* 0x000fc40008702670 */
[----:B------:R-:W-:Y:S01]  /*4c50*/  ISETP.NE.AND P3, PT, R82, RZ, PT ;  /* 0x000000ff5200720c */ /* 0x000fe20003f65270 */
[----:B------:R-:W2:Y:S04]  /*4c60*/  SHFL.UP PT, R22, R30, 0x8, RZ ;  /* 0x050000001e167989 */ /* 0x000ea800000e00ff */
[----:B------:R-:W3:Y:S04]  /*4c70*/  SHFL.UP PT, R23, R31, 0x8, RZ ;  /* 0x050000001f177989 */ /* 0x000ee800000e00ff */
[----:B------:R-:W4:Y:S01]  /*4c80*/  SHFL.UP PT, R21, R25, 0x8, RZ ;  /* 0x0500000019157989 */ /* 0x000f2200000e00ff */
[C---:B-1----:R-:W-:Y:S01]  /*4c90*/  FMUL.FTZ R27, R25.reuse, R20 ;  /* 0x00000014191b7220 */ /* 0x042fe20000410000 */
[C---:B--2---:R-:W-:Y:S01]  /*4ca0*/  FMUL.FTZ R24, R25.reuse, R22 ;  /* 0x0000001619187220 */ /* 0x044fe20000410000 */
[----:B---3--:R-:W-:-:S03]  /*4cb0*/  FMUL.FTZ R29, R25, R23 ;  /* 0x00000017191d7220 */ /* 0x008fc60000410000 */
[C---:B------:R-:W-:Y:S01]  /*4cc0*/  FFMA.FTZ R24, R28.reuse, R23, R24 ;  /* 0x000000171c187223 */ /* 0x040fe20000010018 */
[CC--:B----4-:R-:W-:Y:S01]  /*4cd0*/  FFMA.FTZ R26, R28.reuse, R21.reuse, R27 ;  /* 0x000000151c1a7223 */ /* 0x0d0fe2000001001b */
[----:B------:R-:W-:Y:S01]  /*4ce0*/  FMUL.FTZ R21, R25, R21 ;  /* 0x0000001519157220 */ /* 0x000fe20000410000 */
[C---:B------:R-:W-:Y:S01]  /*4cf0*/  FFMA.FTZ R29, R28.reuse, R22, -R29 ;  /* 0x000000161c1d7223 */ /* 0x040fe2000001081d */
[----:B------:R-:W-:Y:S01]  /*4d00*/  @P1 FADD.FTZ R31, R31, R24 ;  /* 0x000000181f1f1221 */ /* 0x000fe20000010000 */
[----:B------:R-:W-:Y:S01]  /*4d10*/  MOV R24, 0x3f800000 ;  /* 0x3f80000000187802 */ /* 0x000fe20000000f00 */
[----:B------:R-:W-:Y:S01]  /*4d20*/  @P1 FFMA.FTZ R28, R28, R20, -R21 ;  /* 0x000000141c1c1223 */ /* 0x000fe20000010815 */
[----:B------:R-:W-:Y:S01]  /*4d30*/  @P1 FADD.FTZ R30, R30, R29 ;  /* 0x0000001d1e1e1221 */ /* 0x000fe20000010000 */
[----:B------:R-:W-:Y:S01]  /*4d40*/  FSEL R22, R25, R26, !P1 ;  /* 0x0000001a19167208 */ /* 0x000fe20004800000 */
[----:B------:R-:W1:Y:S01]  /*4d50*/  SHFL.UP PT, R35, R31, 0x10, RZ ;  /* 0x060000001f237989 */ /* 0x000e6200000e00ff */
[----:B------:R-:W-:-:S02]  /*4d60*/  MOV R25, RZ ;  /* 0x000000ff00197202 */ /* 0x000fc40000000f00 */
[----:B------:R-:W-:Y:S02]  /*4d70*/  CS2R R26, SRZ ;  /* 0x00000000001a7805 */ /* 0x000fe4000001ff00 */
[----:B------:R-:W-:Y:S01]  /*4d80*/  @!P0 LEA R20, R107, UR5, 0x4 ;  /* 0x000000056b148c11 */ /* 0x000fe2000f8e20ff */
[----:B------:R-:W2:Y:S01]  /*4d90*/  SHFL.UP PT, R21, R28, 0x10, RZ ;  /* 0x060000001c157989 */ /* 0x000ea200000e00ff */
[----:B------:R-:W-:Y:S01]  /*4da0*/  ISETP.NE.AND P1, PT, R80, 0x1f, PT ;  /* 0x0000001f5000780c */ /* 0x000fe20003f25270 */
[----:B------:R-:W-:Y:S02]  /*4db0*/  UMOV UR5, 0x400 ;  /* 0x0000040000057882 */ /* 0x000fe40000000000 */
[----:B------:R-:W3:Y:S01]  /*4dc0*/  SHFL.UP PT, R29, R30, 0x10, RZ ;  /* 0x060000001e1d7989 */ /* 0x000ee200000e00ff */
[----:B0-----:R-:W-:-:S03]  /*4dd0*/  ULEA UR5, UR6, UR5, 0x18 ;  /* 0x0000000506057291 */ /* 0x001fc6000f8ec03f */
[----:B------:R-:W0:Y:S04]  /*4de0*/  SHFL.UP PT, R23, R22, 0x10, RZ ;  /* 0x0600000016177989 */ /* 0x000e2800000e00ff */
[----:B------:R-:W-:Y:S01]  /*4df0*/  @!P0 LDS.128 R24, [R20+0x10c0] ;  /* 0x0010c00014188984 */ /* 0x000fe20000000c00 */
[----:B------:R-:W-:Y:S01]  /*4e00*/  ISETP.GE.AND P0, PT, R80, 0x10, PT ;  /* 0x000000105000780c */ /* 0x000fe20003f06270 */
[C---:B-1----:R-:W-:Y:S01]  /*4e10*/  FMUL.FTZ R153, R22.reuse, R35 ;  /* 0x0000002316997220 */ /* 0x042fe20000410000 */
[C---:B--2---:R-:W-:Y:S01]  /*4e20*/  FMUL.FTZ R34, R22.reuse, R21 ;  /* 0x0000001516227220 */ /* 0x044fe20000410000 */
[-C--:B---3--:R-:W-:Y:S02]  /*4e30*/  FMUL.FTZ R106, R22, R29.reuse ;  /* 0x0000001d166a7220 */ /* 0x088fe40000410000 */
[C---:B------:R-:W-:Y:S01]  /*4e40*/  FFMA.FTZ R153, R28.reuse, R29, -R153 ;  /* 0x0000001d1c997223 */ /* 0x040fe20000010899 */
[C---:B0-----:R-:W-:Y:S01]  /*4e50*/  FFMA.FTZ R29, R28.reuse, R23, R34 ;  /* 0x000000171c1d7223 */ /* 0x041fe20000010022 */
[----:B------:R-:W-:Y:S01]  /*4e60*/  FFMA.FTZ R106, R28, R35, R106 ;  /* 0x000000231c6a7223 */ /* 0x000fe2000001006a */
[----:B------:R-:W-:-:S05]  /*4e70*/  FMUL.FTZ R23, R22, R23 ;  /* 0x0000001716177220 */ /* 0x000fca0000410000 */
[----:B------:R-:W-:Y:S01]  /*4e80*/  @P0 FADD.FTZ R30, R30, R153 ;  /* 0x000000991e1e0221 */ /* 0x000fe20000010000 */
[----:B------:R-:W-:Y:S01]  /*4e90*/  @P0 FADD.FTZ R31, R31, R106 ;  /* 0x0000006a1f1f0221 */ /* 0x000fe20000010000 */
[----:B------:R-:W-:Y:S01]  /*4ea0*/  @P0 FFMA.FTZ R28, R28, R21, -R23 ;  /* 0x000000151c1c0223 */ /* 0x000fe20000010817 */
[----:B------:R-:W-:Y:S02]  /*4eb0*/  FSEL R29, R22, R29, !P0 ;  /* 0x0000001d161d7208 */ /* 0x000fe40004000000 */
[----:B------:R-:W0:Y:S01]  /*4ec0*/  SHFL.UP PT, R153, R30, 0x1, RZ ;  /* 0x042000001e997989 */ /* 0x000e2200000e00ff */
[----:B------:R-:W-:-:S03]  /*4ed0*/  ISETP.NE.AND P0, PT, R82, RZ, PT ;  /* 0x000000ff5200720c */ /* 0x000fc60003f05270 */
[----:B------:R-:W-:Y:S01]  /*4ee0*/  @!P1 STS.128 [UR5+0x1080], R28 ;  /* 0x0010801cff009988 */ /* 0x000fe20008000c05 */
[----:B------:R-:W-:Y:S06]  /*4ef0*/  BAR.SYNC.DEFER_BLOCKING 0x0 ;  /* 0x0000000000007b1d */ /* 0x000fec0000010000 */
[----:B------:R-:W1:Y:S04]  /*4f00*/  SHFL.UP PT, R154, R29, 0x1, RZ ;  /* 0x042000001d9a7989 */ /* 0x000e6800000e00ff */
[----:B------:R-:W2:Y:S04]  /*4f10*/  SHFL.UP PT, R155, R28, 0x1, RZ ;  /* 0x042000001c9b7989 */ /* 0x000ea800000e00ff */
[----:B------:R-:W3:Y:S01]  /*4f20*/  SHFL.UP PT, R106, R31, 0x1, RZ ;  /* 0x042000001f6a7989 */ /* 0x000ee200000e00ff */
[----:B0-----:R-:W-:-:S03]  /*4f30*/  @!P2 MOV R153, R26 ;  /* 0x0000001a0099a202 */ /* 0x001fc60000000f00 */
[----:B------:R-:W-:Y:S04]  /*4f40*/  @!P2 STS.128 [UR5+0x10a0], R24 ;  /* 0x0010a018ff00a988 */ /* 0x000fe80008000c05 */
[----:B------:R-:W-:Y:S01]  /*4f50*/  LDS.128 R20, [UR5+0x1080] ;  /* 0x00108005ff147984 */ /* 0x000fe20008000c00 */
[----:B------:R-:W-:Y:S01]  /*4f60*/  BAR.SYNC.DEFER_BLOCKING 0x0 ;  /* 0x0000000000007b1d */ /* 0x000fe20000010000 */
[----:B-1----:R-:W-:Y:S02]  /*4f70*/  @!P2 MOV R154, R25 ;  /* 0x00000019009aa202 */ /* 0x002fe40000000f00 */
[----:B--2---:R-:W-:Y:S02]  /*4f80*/  @!P2 MOV R155, R24 ;  /* 0x00000018009ba202 */ /* 0x004fe40000000f00 */
[----:B---3--:R-:W-:Y:S01]  /*4f90*/  @!P2 MOV R106, R27 ;  /* 0x0000001b006aa202 */ /* 0x008fe20000000f00 */
        /* <DEDUP_REMOVED lines=14> */
[-C--:B------:R-:W-:Y:S01]  /*5080*/  FMUL.FTZ R28, R43, R118.reuse ;  /* 0x000000762b1c7220 */ /* 0x080fe20000410000 */
[C---:B------:R-:W-:Y:S02]  /*5090*/  FMUL.FTZ R43, R21.reuse, R27 ;  /* 0x0000001b152b7220 */ /* 0x040fe40000410000 */
[C---:B------:R-:W-:Y:S01]  /*50a0*/  FFMA.FTZ R29, R42.reuse, R118, R29 ;  /* 0x000000762a1d7223 */ /* 0x040fe2000001001d */
[----:B------:R-:W-:Y:S01]  /*50b0*/  FFMA.FTZ R28, R42, R117, -R28 ;  /* 0x000000752a1c7223 */ /* 0x000fe2000001081c */
[-C--:B------:R-:W-:Y:S01]  /*50c0*/  FFMA.FTZ R43, R20, R26.reuse, -R43 ;  /* 0x0000001a142b7223 */ /* 0x080fe2000001082b */
[----:B------:R-:W-:Y:S01]  /*50d0*/  FMUL.FTZ R26, R21, R26 ;  /* 0x0000001a151a7220 */ /* 0x000fe20000410000 */
        /* <DEDUP_REMOVED lines=58> */
[C---:B------:R-:W-:Y:S01]  /*5480*/  FFMA.FTZ R24, R20.reuse, R24, -R41 ;  /* 0x0000001814187223 */ /* 0x040fe20000010829 */
[C---:B------:R-:W-:Y:S01]  /*5490*/  FFMA.FTZ R25, R20.reuse, R25, R21 ;  /* 0x0000001914197223 */ /* 0x040fe20000010015 */
[----:B------:R-:W-:Y:S01]  /*54a0*/  FFMA.FTZ R20, R20, R27, R26 ;  /* 0x0000001b14147223 */ /* 0x000fe2000001001a */
[CC--:B------:R-:W-:Y:S01]  /*54b0*/  FMUL.FTZ R41, R39.reuse, R40.reuse ;  /* 0x0000002827297220 */ /* 0x0c0fe20000410000 */
[-C--:B------:R-:W-:Y:S01]  /*54c0*/  FMUL.FTZ R39, R39, R145.reuse ;  /* 0x0000009127277220 */ /* 0x080fe20000410000 */
[----:B------:R-:W-:Y:S01]  /*54d0*/  FADD.FTZ R26, R22, R43 ;  /* 0x0000002b161a7221 */ /* 0x000fe20000010000 */
[----:B------:R-:W-:Y:S01]  /*54e0*/  FADD.FTZ R27, R23, R20 ;  /* 0x00000014171b7221 */ /* 0x000fe20000010000 */
[C---:B------:R-:W-:Y:S01]  /*54f0*/  FFMA.FTZ R41, R38.reuse, R145, -R41 ;  /* 0x0000009126297223 */ /* 0x040fe20000010829 */
[----:B------:R-:W-:Y:S01]  /*5500*/  FFMA.FTZ R39, R38, R40, R39 ;  /* 0x0000002826277223 */ /* 0x000fe20000010027 */
        /* <DEDUP_REMOVED lines=17> */
.L_x_1870:
[----:B------:R-:W-:Y:S05]  /*5620*/  BSYNC B0 ;  /* 0x0000000000007941 */ /* 0x000fea0003800000 */
.L_x_1869:
[----:B------:R-:W-:Y:S01]  /*5630*/  FADD.FTZ R41, R140, R41 ;  /* 0x000000298c297221 */ /* 0x000fe20000010000 */
[----:B------:R-:W-:Y:S01]  /*5640*/  FADD.FTZ R39, R142, R39 ;  /* 0x000000278e277221 */ /* 0x000fe20000010000 */
[----:B0----5:R-:W-:Y:S01]  /*5650*/  FMUL.FTZ R21, R33, R118 ;  /* 0x0000007621157220 */ /* 0x021fe20000410000 */
[----:B------:R-:W-:Y:S01]  /*5660*/  IADD3 R107, R107, 0x1, RZ ;  /* 0x000000016b6b7810 */ /* 0x000fe20007ffe0ff */
[C---:B------:R-:W-:Y:S01]  /*5670*/  FMUL.FTZ R20, R36.reuse, R41 ;  /* 0x0000002924147220 */ /* 0x040fe20000410000 */
[----:B------:R-:W-:Y:S01]  /*5680*/  FMUL.FTZ R36, R36, R39 ;  /* 0x0000002724247220 */ /* 0x000fe20000410000 */
[----:B------:R-:W-:Y:S01]  /*5690*/  FFMA.FTZ R117, R32, R117, -R21 ;  /* 0x0000007520757223 */ /* 0x000fe20000010815 */
[----:B------:R-:W-:Y:S01]  /*56a0*/  ISETP.GE.AND P0, PT, R107, UR24, PT ;  /* 0x000000186b007c0c */ /* 0x000fe2000bf06270 */
[C---:B------:R-:W-:Y:S01]  /*56b0*/  FFMA.FTZ R21, R37.reuse, R39, R20 ;  /* 0x0000002725157223 */ /* 0x040fe20000010014 */
[----:B------:R-:W-:Y:S01]  /*56c0*/  FFMA.FTZ R37, R37, R41, -R36 ;  /* 0x0000002925257223 */ /* 0x000fe20000010824 */
[C---:B------:R-:W-:Y:S01]  /*56d0*/  FMUL.FTZ R20, R33.reuse, R131 ;  /* 0x0000008321147220 */ /* 0x040fe20000410000 */
[C---:B------:R-:W-:Y:S01]  /*56e0*/  FMUL.FTZ R23, R33.reuse, R28 ;  /* 0x0000001c21177220 */ /* 0x040fe20000410000 */
[----:B------:R-:W-:Y:S01]  /*56f0*/  FADD.FTZ R146, R146, R21 ;  /* 0x0000001592927221 */ /* 0x000fe20000010000 */
[----:B------:R-:W-:Y:S01]  /*5700*/  FADD.FTZ R144, R144, R37 ;  /* 0x0000002590907221 */ /* 0x000fe20000010000 */
[C---:B------:R-:W-:Y:S01]  /*5710*/  FFMA.FTZ R24, R32.reuse, R31, -R20 ;  /* 0x0000001f20187223 */ /* 0x040fe20000010814 */
[----:B------:R-:W-:Y:S01]  /*5720*/  FMUL.FTZ R31, R33, R39 ;  /* 0x00000027211f7220 */ /* 0x000fe20000410000 */
[C---:B------:R-:W-:Y:S01]  /*5730*/  FMUL.FTZ R21, R121.reuse, R146 ;  /* 0x0000009279157220 */ /* 0x040fe20000410000 */
[----:B------:R-:W-:Y:S01]  /*5740*/  FMUL.FTZ R121, R121, R144 ;  /* 0x0000009079797220 */ /* 0x000fe20000410000 */
[----:B------:R-:W-:Y:S01]  /*5750*/  FFMA.FTZ R23, R32, R29, -R23 ;  /* 0x0000001d20177223 */ /* 0x000fe20000010817 */
[C---:B------:R-:W-:Y:S01]  /*5760*/  FMUL.FTZ R122, R33.reuse, R122 ;  /* 0x0000007a217a7220 */ /* 0x040fe20000410000 */
[C---:B------:R-:W-:Y:S01]  /*5770*/  FFMA.FTZ R21, R120.reuse, R144, -R21 ;  /* 0x0000009078157223 */ /* 0x040fe20000010815 */
[----:B------:R-:W-:Y:S01]  /*5780*/  FFMA.FTZ R120, R120, R146, R121 ;  /* 0x0000009278787223 */ /* 0x000fe20000010079 */
[C---:B------:R-:W-:Y:S01]  /*5790*/  FMUL.FTZ R128, R33.reuse, R128 ;  /* 0x0000008021807220 */ /* 0x040fe20000410000 */
[----:B------:R-:W-:Y:S01]  /*57a0*/  FMUL.FTZ R25, R33, R130 ;  /* 0x0000008221197220 */ /* 0x000fe20000410000 */
[----:B------:R-:W-:Y:S01]  /*57b0*/  FADD.FTZ R148, R148, R21 ;  /* 0x0000001594947221 */ /* 0x000fe20000010000 */
[----:B------:R-:W-:Y:S01]  /*57c0*/  FADD.FTZ R120, R149, R120 ;  /* 0x0000007895787221 */ /* 0x000fe20000010000 */
[C---:B------:R-:W-:Y:S01]  /*57d0*/  FMUL.FTZ R27, R33.reuse, R134 ;  /* 0x00000086211b7220 */ /* 0x040fe20000410000 */
[----:B------:R-:W-:Y:S01]  /*57e0*/  FMUL.FTZ R136, R33, R136 ;  /* 0x0000008821887220 */ /* 0x000fe20000410000 */
[C---:B------:R-:W-:Y:S01]  /*57f0*/  FMUL.FTZ R21, R125.reuse, R148 ;  /* 0x000000947d157220 */ /* 0x040fe20000410000 */
[----:B------:R-:W-:Y:S01]  /*5800*/  FMUL.FTZ R125, R125, R120 ;  /* 0x000000787d7d7220 */ /* 0x000fe20000410000 */
[C---:B------:R-:W-:Y:S01]  /*5810*/  FMUL.FTZ R34, R33.reuse, R34 ;  /* 0x0000002221227220 */ /* 0x040fe20000410000 */
[C---:B------:R-:W-:Y:S01]  /*5820*/  FMUL.FTZ R29, R33.reuse, R40 ;  /* 0x00000028211d7220 */ /* 0x040fe20000410000 */
[C---:B------:R-:W-:Y:S01]  /*5830*/  FFMA.FTZ R20, R124.reuse, R120, R21 ;  /* 0x000000787c147223 */ /* 0x040fe20000010015 */
[----:B------:R-:W-:Y:S01]  /*5840*/  FFMA.FTZ R125, R124, R148, -R125 ;  /* 0x000000947c7d7223 */ /* 0x000fe2000001087d */
[----:B------:R-:W-:Y:S01]  /*5850*/  FMUL.FTZ R21, R33, R30 ;  /* 0x0000001e21157220 */ /* 0x000fe20000410000 */
[----:B------:R-:W-:Y:S01]  /*5860*/  FFMA.FTZ R122, R32, R119, -R122 ;  /* 0x00000077207a7223 */ /* 0x000fe2000001087a */
[----:B------:R-:W-:Y:S01]  /*5870*/  FADD.FTZ R37, R151, R20 ;  /* 0x0000001497257221 */ /* 0x000fe20000010000 */
[----:B------:R-:W-:Y:S01]  /*5880*/  FADD.FTZ R150, R150, R125 ;  /* 0x0000007d96967221 */ /* 0x000fe20000010000 */
[C---:B------:R-:W-:Y:S01]  /*5890*/  FFMA.FTZ R35, R32.reuse, R35, -R21 ;  /* 0x0000002320237223 */ /* 0x040fe20000010815 */
[C---:B------:R-:W-:Y:S01]  /*58a0*/  FFMA.FTZ R128, R32.reuse, R127, -R128 ;  /* 0x0000007f20807223 */ /* 0x040fe20000010880 */
[C---:B------:R-:W-:Y:S01]  /*58b0*/  FMUL.FTZ R20, R53.reuse, R37 ;  /* 0x0000002535147220 */ /* 0x040fe20000410000 */
[-C--:B------:R-:W-:Y:S01]  /*58c0*/  FMUL.FTZ R22, R53, R150.reuse ;  /* 0x0000009635167220 */ /* 0x080fe20000410000 */
[C---:B------:R-:W-:Y:S01]  /*58d0*/  FFMA.FTZ R25, R32.reuse, R129, -R25 ;  /* 0x0000008120197223 */ /* 0x040fe20000010819 */
[C---:B------:R-:W-:Y:S01]  /*58e0*/  FFMA.FTZ R27, R32.reuse, R133, -R27 ;  /* 0x00000085201b7223 */ /* 0x040fe2000001081b */
[C---:B------:R-:W-:Y:S01]  /*58f0*/  FFMA.FTZ R21, R137.reuse, R150, -R20 ;  /* 0x0000009689157223 */ /* 0x040fe20000010814 */
[----:B------:R-:W-:Y:S01]  /*5900*/  FFMA.FTZ R137, R137, R37, R22 ;  /* 0x0000002589897223 */ /* 0x000fe20000010016 */
[----:B------:R-:W-:Y:S01]  /*5910*/  FFMA.FTZ R20, R32, R41, -R31 ;  /* 0x0000002920147223 */ /* 0x000fe2000001081f */
[C---:B------:R-:W-:Y:S01]  /*5920*/  FMUL.FTZ R31, R33.reuse, R120 ;  /* 0x00000078211f7220 */ /* 0x040fe20000410000 */
[----:B------:R-:W-:Y:S01]  /*5930*/  FADD.FTZ R22, R0, R21 ;  /* 0x0000001500167221 */ /* 0x000fe20000010000 */
[----:B------:R-:W-:Y:S01]  /*5940*/  FADD.FTZ R152, R152, R137 ;  /* 0x0000008998987221 */ /* 0x000fe20000010000 */
[C---:B------:R-:W-:Y:S01]  /*5950*/  FMUL.FTZ R21, R33.reuse, R146 ;  /* 0x0000009221157220 */ /* 0x040fe20000410000 */
[C---:B------:R-:W-:Y:S01]  /*5960*/  FMUL.FTZ R37, R33.reuse, R37 ;  /* 0x0000002521257220 */ /* 0x040fe20000410000 */
[C---:B------:R-:W-:Y:S01]  /*5970*/  FFMA.FTZ R136, R32.reuse, R135, -R136 ;  /* 0x0000008720887223 */ /* 0x040fe20000010888 */
[----:B------:R-:W-:Y:S01]  /*5980*/  FMUL.FTZ R33, R33, R152 ;  /* 0x0000009821217220 */ /* 0x000fe20000410000 */
        /* <DEDUP_REMOVED lines=23> */
.L_x_1868:
        /* <DEDUP_REMOVED lines=22> */
[----:B------:R-:W-:Y:S02]  /*5c60*/  ULDC.64 UR6, c[0x0][0x2b8] ;  /* 0x0000ae0000067ab9 */ /* 0x000fe40000000a00 */
[----:B------:R-:W-:Y:S01]  /*5c70*/  IMAD R0, R86, UR6, RZ ;  /* 0x0000000656007c24 */ /* 0x000fe2000f8e02ff */
[----:B------:R-:W3:Y:S01]  /*5c80*/  LDS.128 R28, [R77+0x400] ;  /* 0x000400004d1c7984 */ /* 0x000ee20000000c00 */
[----:B------:R-:W-:Y:S02]  /*5c90*/  IADD3 R3, R3, R17, RZ ;  /* 0x0000001103037210 */ /* 0x000fe40007ffe0ff */
[C---:B--2---:R-:W-:Y:S01]  /*5ca0*/  IMAD R5, R87.reuse, UR7, R0 ;  /* 0x0000000757057c24 */ /* 0x044fe2000f8e0200 */
[----:B------:R-:W2:Y:S01]  /*5cb0*/  LDS.128 R32, [R77+0x600] ;  /* 0x000600004d207984 */ /* 0x000ea20000000c00 */
[----:B------:R-:W4:Y:S01]  /*5cc0*/  LDC R0, c[0x0][0x224] ;  /* 0x00008900ff007b82 */ /* 0x000f220000000800 */
[----:B------:R-:W-:Y:S01]  /*5cd0*/  IMAD.WIDE.U32 R2, R87, UR6, R2 ;  /* 0x0000000657027c25 */ /* 0x000fe2000f8e0002 */
[----:B------:R-:W-:-:S04]  /*5ce0*/  ULDC.64 UR6, c[0x0][0x308] ;  /* 0x0000c20000067ab9 */ /* 0x000fc80000000a00 */
[----:B------:R-:W-:Y:S02]  /*5cf0*/  IADD3 R3, R3, R5, RZ ;  /* 0x0000000503037210 */ /* 0x000fe40007ffe0ff */
[----:B------:R-:W-:-:S04]  /*5d00*/  LEA R4, P0, R2, UR6, 0x2 ;  /* 0x0000000602047c11 */ /* 0x000fc8000f8010ff */
[----:B------:R-:W-:-:S03]  /*5d10*/  LEA.HI.X R5, R2, UR7, R3, 0x2, P0 ;  /* 0x0000000702057c11 */ /* 0x000fc600080f1403 */
[----:B------:R-:W-:Y:S01]  /*5d20*/  IMAD.WIDE R2, R76, 0x10, R4 ;  /* 0x000000104c027825 */ /* 0x000fe200078e0204 */
[----:B----4-:R-:W-:-:S04]  /*5d30*/  ISETP.LE.AND P0, PT, R0, UR4, PT ;  /* 0x0000000400007c0c */ /* 0x010fc8000bf03270 */
[----:B0-----:R0:W-:Y:S04]  /*5d40*/  STG.E.128 desc[UR8][R2.64], R20 ;  /* 0x0000001402007986 */ /* 0x0011e8000c101d08 */
[----:B-1----:R0:W-:Y:S04]  /*5d50*/  STG.E.128 desc[UR8][R2.64+0x200], R24 ;  /* 0x0002001802007986 */ /* 0x0021e8000c101d08 */
[----:B---3--:R0:W-:Y:S04]  /*5d60*/  STG.E.128 desc[UR8][R2.64+0x400], R28 ;  /* 0x0004001c02007986 */ /* 0x0081e8000c101d08 */
[----:B--2---:R0:W-:Y:S01]  /*5d70*/  STG.E.128 desc[UR8][R2.64+0x600], R32 ;  /* 0x0006002002007986 */ /* 0x0041e2000c101d08 */
[----:B------:R-:W-:Y:S05]  /*5d80*/  @!P0 BRA `(.L_x_1872) ;  /* 0xffffffa8002c8947 */ /* 0x000fea000383ffff */
[----:B------:R-:W-:Y:S05]  /*5d90*/  EXIT ;  /* 0x000000000000794d */ /* 0x000fea0003800000 */
.L_x_1873:
        /* <DEDUP_REMOVED lines=14> */
.L_x_5204:


//--------------------- .text._Z25selective_scan_fwd_kernelI32Selective_Scan_fwd_kernel_traitsILi32ELi16ELi1ELb1ELb1ELb0ELb1EfN3c107complexIfEEEEv13SSMParamsBase --------------------------
	.section	.text._Z25selective_scan_fwd_kernelI32Selective_Scan_fwd_kernel_traitsILi32ELi16ELi1ELb1ELb1ELb0ELb1EfN3c107complexIfEEEEv13SSMParamsBase,"ax",@progbits
	.align	128
        .global         _Z25selective_scan_fwd_kernelI32Selective_Scan_fwd_kernel_traitsILi32ELi16ELi1ELb1ELb1ELb0ELb1EfN3c107complexIfEEEEv13SSMParamsBase
        .type           _Z25selective_scan_fwd_kernelI32Selective_Scan_fwd_kernel_traitsILi32ELi16ELi1ELb1ELb1ELb0ELb1EfN3c107complexIfEEEEv13SSMParamsBase,@function
        .size           _Z25selective_scan_fwd_kernelI32Selective_Scan_fwd_kernel_traitsILi32ELi16ELi1ELb1ELb1ELb0ELb1EfN3c107complexIfEEEEv13SSMParamsBase,(.L_x_5205 - _Z25selective_scan_fwd_kernelI32Selective_Scan_fwd_kernel_traitsILi32ELi16ELi1ELb1ELb1ELb0ELb1EfN3c107complexIfEEEEv13SSMParamsBase)
        .other          _Z25selective_scan_fwd_kernelI32Selective_Scan_fwd_kernel_traitsILi32ELi16ELi1ELb1ELb1ELb0ELb1EfN3c107complexIfEEEEv13SSMParamsBase,@"STO_CUDA_ENTRY STV_DEFAULT"
_Z25selective_scan_fwd_kernelI32Selective_Scan_fwd_kernel_traitsILi32ELi16ELi1ELb1ELb1ELb0ELb1EfN3c107complexIfEEEEv13SSMParamsBase:
.text._Z25selective_scan_fwd_kernelI32Selective_Scan_fwd_kernel_traitsILi32ELi16ELi1ELb1ELb1ELb0ELb1EfN3c107complexIfEEEEv13SSMParamsBase:
        /* <DEDUP_REMOVED lines=100> */
.L_x_1910:
[----:B------:R-:W-:Y:S01]  /*0640*/  BAR.SYNC.DEFER_BLOCKING 0x0 ;  /* 0x0000000000007b1d */ /* 0x000fe20000010000 */
[----:B-1----:R-:W-:Y:S01]  /*0650*/  IMAD.WIDE R2, R76, 0x10, R74 ;  /* 0x000000104c027825 */ /* 0x002fe200078e024a */
        /* <DEDUP_REMOVED lines=80> */
.L_x_1875:
[----:B------:R-:W-:Y:S05]  /*0b60*/  BSYNC B0 ;  /* 0x0000000000007941 */ /* 0x000fea0003800000 */
.L_x_1874:
        /* <DEDUP_REMOVED lines=37> */
.L_x_1877:
[----:B------:R-:W-:Y:S05]  /*0dc0*/  BSYNC B0 ;  /* 0x0000000000007941 */ /* 0x000fea0003800000 */
.L_x_1876:
        /* <DEDUP_REMOVED lines=35> */
.L_x_1879:
[----:B------:R-:W-:Y:S05]  /*1000*/  BSYNC B0 ;  /* 0x0000000000007941 */ /* 0x000fea0003800000 */
.L_x_1878:
        /* <DEDUP_REMOVED lines=37> */
.L_x_1881:
[----:B------:R-:W-:Y:S05]  /*1260*/  BSYNC B0 ;  /* 0x0000000000007941 */ /* 0x000fea0003800000 */
.L_x_1880:
        /* <DEDUP_REMOVED lines=35> */
.L_x_1883:
[----:B------:R-:W-:Y:S05]  /*14a0*/  BSYNC B0 ;  /* 0x0000000000007941 */ /* 0x000fea0003800000 */
.L_x_1882:
        /* <DEDUP_REMOVED lines=37> */
.L_x_1885:
[----:B------:R-:W-:Y:S05]  /*1700*/  BSYNC B0 ;  /* 0x0000000000007941 */ /* 0x000fea0003800000 */
.L_x_1884:
        /* <DEDUP_REMOVED lines=35> */
.L_x_1887:
[----:B------:R-:W-:Y:S05]  /*1940*/  BSYNC B0 ;  /* 0x0000000000007941 */ /* 0x000fea0003800000 */
.L_x_1886:
        /* <DEDUP_REMOVED lines=37> */
.L_x_1889:
[----:B------:R-:W-:Y:S05]  /*1ba0*/  BSYNC B0 ;  /* 0x0000000000007941 */ /* 0x000fea0003800000 */
.L_x_1888:
        /* <DEDUP_REMOVED lines=35> */
.L_x_1891:
[----:B------:R-:W-:Y:S05]  /*1de0*/  BSYNC B0 ;  /* 0x0000000000007941 */ /* 0x000fea0003800000 */
.L_x_1890:
        /* <DEDUP_REMOVED lines=41> */
.L_x_1893:
[----:B------:R-:W-:Y:S05]  /*2080*/  BSYNC B0 ;  /* 0x0000000000007941 */ /* 0x000fea0003800000 */
.L_x_1892:
        /* <DEDUP_REMOVED lines=33> */
.L_x_1895:
[----:B------:R-:W-:Y:S05]  /*22a0*/  BSYNC B0 ;  /* 0x0000000000007941 */ /* 0x000fea0003800000 */
.L_x_1894:
        /* <DEDUP_REMOVED lines=33> */
.L_x_1897:
[----:B------:R-:W-:Y:S05]  /*24c0*/  BSYNC B0 ;  /* 0x0000000000007941 */ /* 0x000fea0003800000 */
.L_x_1896:
        /* <DEDUP_REMOVED lines=33> */
.L_x_1899:
[----:B------:R-:W-:Y:S05]  /*26e0*/  BSYNC B0 ;  /* 0x0000000000007941 */ /* 0x000fea0003800000 */
.L_x_1898:
        /* <DEDUP_REMOVED lines=33> */
.L_x_1901:
[----:B------:R-:W-:Y:S05]  /*2900*/  BSYNC B0 ;  /* 0x0000000000007941 */ /* 0x000fea0003800000 */
.L_x_1900:
        /* <DEDUP_REMOVED lines=33> */
.L_x_1903:
[----:B------:R-:W-:Y:S05]  /*2b20*/  BSYNC B0 ;  /* 0x0000000000007941 */ /* 0x000fea0003800000 */
.L_x_1902:
        /* <DEDUP_REMOVED lines=33> */
.L_x_1905:
[----:B------:R-:W-:Y:S05]  /*2d40*/  BSYNC B0 ;  /* 0x0000000000007941 */ /* 0x000fea0003800000 */
.L_x_1904:
        /* <DEDUP_REMOVED lines=48> */
.L_x_1909:
        /* <DEDUP_REMOVED lines=605> */
.L_x_1908:
[----:B------:R-:W-:Y:S05]  /*5620*/  BSYNC B0 ;  /* 0x0000000000007941 */ /* 0x000fea0003800000 */
.L_x_1907:
        /* <DEDUP_REMOVED lines=77> */
.L_x_1906:
[----:B------:R-:W-:Y:S01]  /*5b00*/  BAR.SYNC.DEFER_BLOCKING 0x0 ;  /* 0x0000000000007b1d */ /* 0x000fe20000010000 */
[----:B------:R-:W-:Y:S01]  /*5b10*/  LEA R0, R80, UR5, 0x6 ;  /* 0x0000000550007c11 */ /* 0x000fe2000f8e30ff */
[----:B------:R-:W-:-:S06]  /*5b20*/  USHF.L.U32 UR6, UR4, 0x9, URZ ;  /* 0x0000000904067899 */ /* 0x000fcc000800063f */
[----:B------:R-:W0:Y:S01]  /*5b30*/  LDC.64 R36, c[0x0][0x2b0] ;  /* 0x0000ac00ff247b82 */ /* 0x000e220000000a00 */
[----:B------:R-:W-:Y:S01]  /*5b40*/  USHF.R.S32.HI UR7, URZ, 0x1f, UR6 ;  /* 0x0000001f3f077899 */ /* 0x000fe20008011406 */
[----:B------:R-:W-:Y:S01]  /*5b50*/  ULDC.64 UR10, c[0x0][0x2b8] ;  /* 0x0000ae00000a7ab9 */ /* 0x000fe20000000a00 */
[----:B------:R-:W-:Y:S02]  /*5b60*/  ULDC.64 UR12, c[0x0][0x2a8] ;  /* 0x0000aa00000c7ab9 */ /* 0x000fe40000000a00 */
[----:B------:R-:W-:-:S03]  /*5b70*/  IMAD R40, R86, UR12, RZ ;  /* 0x0000000c56287c24 */ /* 0x000fc6000f8e02ff */
        /* <DEDUP_REMOVED lines=18> */
[----:B------:R-:W-:Y:S01]  /*5ca0*/  IMAD R38, R86, UR10, RZ ;  /* 0x0000000a56267c24 */ /* 0x000fe2000f8e02ff */
[----:B------:R-:W-:Y:S01]  /*5cb0*/  IADD3 R39, R37, R39, RZ ;  /* 0x0000002725277210 */ /* 0x000fe20007ffe0ff */
[----:B------:R-:W-:-:S04]  /*5cc0*/  IMAD.WIDE.U32 R2, R87, UR10, R2 ;  /* 0x0000000a57027c25 */ /* 0x000fc8000f8e0002 */
[----:B------:R-:W-:Y:S01]  /*5cd0*/  IMAD R37, R87, UR11, R38 ;  /* 0x0000000b57257c24 */ /* 0x000fe2000f8e0226 */
[----:B------:R-:W-:Y:S01]  /*5ce0*/  ULDC.64 UR10, c[0x0][0x308] ;  /* 0x0000c200000a7ab9 */ /* 0x000fe20000000a00 */
[----:B------:R-:W-:Y:S02]  /*5cf0*/  MOV R38, R36 ;  /* 0x0000002400267202 */ /* 0x000fe40000000f00 */
[----:B------:R-:W-:Y:S02]  /*5d00*/  LEA R36, P0, R2, UR10, 0x2 ;  /* 0x0000000a02247c11 */ /* 0x000fe4000f8010ff */
[----:B------:R-:W-:Y:S01]  /*5d10*/  IADD3 R3, R3, R37, RZ ;  /* 0x0000002503037210 */ /* 0x000fe20007ffe0ff */
[----:B------:R-:W-:-:S03]  /*5d20*/  IMAD.WIDE.U32 R38, R87, UR12, R38 ;  /* 0x0000000c57267c25 */ /* 0x000fc6000f8e0026 */
[----:B------:R-:W-:Y:S01]  /*5d30*/  LEA.HI.X R37, R2, UR11, R3, 0x2, P0 ;  /* 0x0000000b02257c11 */ /* 0x000fe200080f1403 */
[----:B------:R-:W-:Y:S01]  /*5d40*/  ULDC.64 UR10, c[0x0][0x318] ;  /* 0x0000c600000a7ab9 */ /* 0x000fe20000000a00 */
[----:B------:R-:W-:Y:S02]  /*5d50*/  IADD3 R39, R39, R41, RZ ;  /* 0x0000002927277210 */ /* 0x000fe40007ffe0ff */
[----:B------:R-:W-:Y:S01]  /*5d60*/  LEA R40, P0, R38, UR10, 0x2 ;  /* 0x0000000a26287c11 */ /* 0x000fe2000f8010ff */
[----:B------:R-:W-:-:S03]  /*5d70*/  IMAD.WIDE R2, R76, 0x10, R36 ;  /* 0x000000104c027825 */ /* 0x000fc600078e0224 */
[----:B------:R-:W-:Y:S02]  /*5d80*/  LEA.HI.X R41, R38, UR11, R39, 0x2, P0 ;  /* 0x0000000b26297c11 */ /* 0x000fe400080f1427 */
[----:B0-----:R-:W-:Y:S01]  /*5d90*/  STG.E.128 desc[UR8][R2.64], R32 ;  /* 0x0000002002007986 */ /* 0x001fe2000c101d08 */
[----:B------:R-:W-:-:S03]  /*5da0*/  IMAD.WIDE R36, R76, 0x10, R40 ;  /* 0x000000104c247825 */ /* 0x000fc600078e0228 */
        /* <DEDUP_REMOVED lines=107> */
[----:B------:R-:W-:Y:S02]  /*6460*/  STS.128 [R0+0x10], R4 ;  /* 0x0000100400007388 */ /* 0x000fe40000000c00 */
[----:B------:R-:W0:Y:S01]  /*6470*/  MUFU.RCP R38, R49 ;  /* 0x0000003100267308 */ /* 0x000e220000001000 */
[----:B--2---:R-:W-:-:S04]  /*6480*/  FMUL.FTZ R3, R20, R37 ;  /* 0x0000002514037220 */ /* 0x004fc80000410000 */
[----:B------:R-:W-:-:S03]  /*6490*/  FMUL.FTZ R24, R3, R8 ;  /* 0x0000000803187220 */ /* 0x000fc60000410000 */
[----:B------:R-:W2:Y:S01]  /*64a0*/  MUFU.RCP R39, R48 ;  /* 0x0000003000277308 */ /* 0x000ea20000001000 */
[----:B---3--:R-:W-:-:S04]  /*64b0*/  FMUL.FTZ R23, R22, R59 ;  /* 0x0000003b16177220 */ /* 0x008fc80000410000 */
[----:B------:R-:W-:-:S03]  /*64c0*/  FMUL.FTZ R26, R23, R10 ;  /* 0x0000000a171a7220 */ /* 0x000fc60000410000 */
[----:B------:R-:W3:Y:S01]  /*64d0*/  MUFU.RCP R30, R47 ;  /* 0x0000002f001e7308 */ /* 0x000ee20000001000 */
[----:B0-----:R-:W-:Y:S01]  /*64e0*/  FMUL.FTZ R8, R35, R38 ;  /* 0x0000002623087220 */ /* 0x001fe20000410000 */
[----:B------:R-:W-:Y:S03]  /*64f0*/  STS.128 [R0+0x20], R24 ;  /* 0x0000201800007388 */ /* 0x000fe60000000c00 */
[----:B------:R-:W-:-:S03]  /*6500*/  FMUL.FTZ R15, R8, R15 ;  /* 0x0000000f080f7220 */ /* 0x000fc60000410000 */
[----:B------:R-:W0:Y:S01]  /*6510*/  MUFU.RCP R29, R46 ;  /* 0x0000002e001d7308 */ /* 0x000e220000001000 */
[----:B--2---:R-:W-:-:S04]  /*6520*/  FMUL.FTZ R9, R34, R39 ;  /* 0x0000002722097220 */ /* 0x004fc80000410000 */
[----:B------:R-:W-:Y:S01]  /*6530*/  FMUL.FTZ R14, R9, R14 ;  /* 0x0000000e090e7220 */ /* 0x000fe20000410000 */
        /* <DEDUP_REMOVED lines=8> */
[----:B------:R0:W-:Y:S01]  /*65c0*/  STS.128 [R0+0x30], R12 ;  /* 0x0000300c00007388 */ /* 0x0001e20000000c00 */
[----:B------:R-:W-:-:S03]  /*65d0*/  NOP ;  /* 0x0000000000007918 */ /* 0x000fc60000000000 */
[----:B------:R-:W1:Y:S01]  /*65e0*/  LDS.128 R8, [R77] ;  /* 0x000000004d087984 */ /* 0x000e620000000c00 */
[----:B------:R-:W-:-:S03]  /*65f0*/  IADD3 R3, R3, R37, RZ ;  /* 0x0000002503037210 */ /* 0x000fc60007ffe0ff */
[----:B------:R-:W2:Y:S01]  /*6600*/  LDS.128 R20, [R77+0x200] ;  /* 0x000200004d147984 */ /* 0x000ea20000000c00 */
[----:B------:R-:W-:-:S03]  /*6610*/  IMAD.WIDE.U32 R2, R87, UR6, R2 ;  /* 0x0000000657027c25 */ /* 0x000fc6000f8e0002 */
[----:B------:R-:W3:Y:S01]  /*6620*/  LDS.128 R28, [R77+0x400] ;  /* 0x000400004d1c7984 */ /* 0x000ee20000000c00 */
[----:B0-----:R-:W-:-:S03]  /*6630*/  IMAD R0, R86, UR6, RZ ;  /* 0x0000000656007c24 */ /* 0x001fc6000f8e02ff */
[----:B------:R-:W0:Y:S01]  /*6640*/  LDS.128 R32, [R77+0x600] ;  /* 0x000600004d207984 */ /* 0x000e220000000c00 */
[----:B------:R-:W-:Y:S01]  /*6650*/  IMAD R5, R87, UR7, R0 ;  /* 0x0000000757057c24 */ /* 0x000fe2000f8e0200 */
[----:B------:R-:W-:Y:S01]  /*6660*/  ULDC.64 UR6, c[0x0][0x320] ;  /* 0x0000c80000067ab9 */ /* 0x000fe20000000a00 */
[----:B------:R-:W4:Y:S01]  /*6670*/  LDC R0, c[0x0][0x224] ;  /* 0x00008900ff007b82 */ /* 0x000f220000000800 */
[----:B------:R-:W-:Y:S02]  /*6680*/  LEA R4, P0, R2, UR6, 0x2 ;  /* 0x0000000602047c11 */ /* 0x000fe4000f8010ff */
        /* <DEDUP_REMOVED lines=10> */
.L_x_1911:
        /* <DEDUP_REMOVED lines=13> */
.L_x_5205:


//--------------------- .text._Z25selective_scan_fwd_kernelI32Selective_Scan_fwd_kernel_traitsILi32ELi16ELi1ELb1ELb1ELb1ELb0EfN3c107complexIfEEEEv13SSMParamsBase --------------------------
	.section	.text._Z25selective_scan_fwd_kernelI32Selective_Scan_fwd_kernel_traitsILi32ELi16ELi1ELb1ELb1ELb1ELb0EfN3c107complexIfEEEEv13SSMParamsBase,"ax",@progbits
	.align	128
        .global         _Z25selective_scan_fwd_kernelI32Selective_Scan_fwd_kernel_traitsILi32ELi16ELi1ELb1ELb1ELb1ELb0EfN3c107complexIfEEEEv13SSMParamsBase
        .type           _Z25selective_scan_fwd_kernelI32Selective_Scan_fwd_kernel_traitsILi32ELi16ELi1ELb1ELb1ELb1ELb0EfN3c107complexIfEEEEv13SSMParamsBase,@function
        .size           _Z25selective_scan_fwd_kernelI32Selective_Scan_fwd_kernel_traitsILi32ELi16ELi1ELb1ELb1ELb1ELb0EfN3c107complexIfEEEEv13SSMParamsBase,(.L_x_5206 - _Z25selective_scan_fwd_kernelI32Selective_Scan_fwd_kernel_traitsILi32ELi16ELi1ELb1ELb1ELb1ELb0EfN3c107complexIfEEEEv13SSMParamsBase)
        .other          _Z25selective_scan_fwd_kernelI32Selective_Scan_fwd_kernel_traitsILi32ELi16ELi1ELb1ELb1ELb1ELb0EfN3c107complexIfEEEEv13SSMParamsBase,@"STO_CUDA_ENTRY STV_DEFAULT"
_Z25selective_scan_fwd_kernelI32Selective_Scan_fwd_kernel_traitsILi32ELi16ELi1ELb1ELb1ELb1ELb0EfN3c107complexIfEEEEv13SSMParamsBase:
.text._Z25selective_scan_fwd_kernelI32Selective_Scan_fwd_kernel_traitsILi32ELi16ELi1ELb1ELb1ELb1ELb0EfN3c107complexIfEEEEv13SSMParamsBase:
[----:B------:R-:W-:Y:S08]  /*0000*/  LDC R1, c[0x0][0x28] ;  /* 0x00000a00ff017b82 */ /* 0x000ff00000000800 */
[----:B------:R-:W0:Y:S01]  /*0010*/  LDC R13, c[0x0][0x228] ;  /* 0x00008a00ff0d7b82 */ /* 0x000e220000000800 */
[----:B------:R-:W-:Y:S01]  /*0020*/  ULDC.64 UR4, c[0x0][0x2e8] ;  /* 0x0000ba0000047ab9 */ /* 0x000fe20000000a00 */
[----:B------:R-:W-:Y:S01]  /*0030*/  HFMA2.MMA R68, -RZ, RZ, 0, 0 ;  /* 0x00000000ff447435 */ /* 0x000fe200000001ff */
[----:B------:R-:W-:Y:S01]  /*0040*/  ISETP.NE.U32.AND P0, PT, RZ, UR4, PT ;  /* 0x00000004ff007c0c */ /* 0x000fe2000bf05070 */
[----:B------:R-:W-:Y:S01]  /*0050*/  ULDC.64 UR6, c[0x0][0x300] ;  /* 0x0000c00000067ab9 */ /* 0x000fe20000000a00 */
[----:B------:R-:W-:Y:S01]  /*0060*/  MOV R70, RZ ;  /* 0x000000ff00467202 */ /* 0x000fe20000000f00 */
[----:B------:R-:W-:Y:S01]  /*0070*/  ULDC.64 UR10, c[0x0][0x260] ;  /* 0x00009800000a7ab9 */ /* 0x000fe20000000a00 */
[----:B------:R-:W-:Y:S01]  /*0080*/  ISETP.NE.AND.EX P0, PT, RZ, UR5, PT, P0 ;  /* 0x00000005ff007c0c */ /* 0x000fe2000bf05300 */
[----:B------:R-:W1:Y:S01]  /*0090*/  S2UR UR8, SR_CTAID.Y ;  /* 0x00000000000879c3 */ /* 0x000e620000002600 */
[----:B------:R-:W-:-:S04]  /*00a0*/  ISETP.NE.U32.AND P1, PT, RZ, UR6, PT ;  /* 0x00000006ff007c0c */ /* 0x000fc8000bf25070 */
[----:B------:R-:W-:-:S03]  /*00b0*/  ISETP.NE.AND.EX P1, PT, RZ, UR7, PT, P1 ;  /* 0x00000007ff007c0c */ /* 0x000fc6000bf25310 */
[----:B------:R-:W2:Y:S01]  /*00c0*/  LDC.64 R20, c[0x0][0x2d8] ;  /* 0x0000b600ff147b82 */ /* 0x000ea20000000a00 */
        /* <DEDUP_REMOVED lines=14> */
[----:B---3--:R-:W-:-:S02]  /*01b0*/  IABS R2, R0 ;  /* 0x0000000000027213 */ /* 0x008fc40000000000 */
[----:B0-----:R-:W-:-:S04]  /*01c0*/  IADD3 R6, R8, 0xffffffe, RZ ;  /* 0x0ffffffe08067810 */ /* 0x001fc80007ffe0ff */
[----:B------:R0:W3:Y:S01]  /*01d0*/  F2I.FTZ.U32.TRUNC.NTZ R7, R6 ;  /* 0x0000000600077305 */ /* 0x0000e2000021f000 */
[----:B-1----:R-:W-:Y:S01]  /*01e0*/  MOV R71, UR4 ;  /* 0x0000000400477c02 */ /* 0x002fe20008000f00 */
[----:B------:R-:W-:Y:S01]  /*01f0*/  ULDC.64 UR4, c[0x0][0x240] ;  /* 0x0000900000047ab9 */ /* 0x000fe20000000a00 */
[----:B0-----:R-:W-:Y:S02]  /*0200*/  HFMA2.MMA R6, -RZ, RZ, 0, 0 ;  /* 0x00000000ff067435 */ /* 0x001fe400000001ff */
[----:B------:R-:W-:Y:S02]  /*0210*/  SHF.R.S32.HI R73, RZ, 0x1f, R71 ;  /* 0x0000001fff497819 */ /* 0x000fe40000011447 */
[----:B---3--:R-:W-:-:S05]  /*0220*/  IADD3 R10, RZ, -R7, RZ ;  /* 0x80000007ff0a7210 */ /* 0x008fca0007ffe0ff */
[----:B------:R-:W-:Y:S02]  /*0230*/  IMAD R3, R10, R9, RZ ;  /* 0x000000090a037224 */ /* 0x000fe400078e02ff */
[----:B------:R-:W-:Y:S02]  /*0240*/  IMAD R10, R73, UR6, RZ ;  /* 0x00000006490a7c24 */ /* 0x000fe4000f8e02ff */
[----:B------:R-:W-:-:S04]  /*0250*/  IMAD.HI.U32 R7, R7, R3, R6 ;  /* 0x0000000307077227 */ /* 0x000fc800078e0006 */
[----:B------:R-:W-:Y:S02]  /*0260*/  IMAD R15, R71, UR7, R10 ;  /* 0x00000007470f7c24 */ /* 0x000fe4000f8e020a */
[----:B------:R-:W-:-:S05]  /*0270*/  IMAD.HI.U32 R7, R7, R2, RZ ;  /* 0x0000000207077227 */ /* 0x000fca00078e00ff */
[----:B------:R-:W-:-:S05]  /*0280*/  IADD3 R3, -R7, RZ, RZ ;  /* 0x000000ff07037210 */ /* 0x000fca0007ffe1ff */
[C---:B------:R-:W-:Y:S02]  /*0290*/  IMAD R2, R9.reuse, R3, R2 ;  /* 0x0000000309027224 */ /* 0x040fe400078e0202 */
[----:B------:R-:W0:Y:S03]  /*02a0*/  LDC R3, c[0x0][0x224] ;  /* 0x00008900ff037b82 */ /* 0x000e260000000800 */
[----:B------:R-:W-:-:S13]  /*02b0*/  ISETP.GT.U32.AND P1, PT, R9, R2, PT ;  /* 0x000000020900720c */ /* 0x000fda0003f24070 */
[-C--:B------:R-:W-:Y:S02]  /*02c0*/  @!P1 IADD3 R2, R2, -R9.reuse, RZ ;  /* 0x8000000902029210 */ /* 0x080fe40007ffe0ff */
[----:B------:R-:W-:Y:S02]  /*02d0*/  @!P1 IADD3 R7, R7, 0x1, RZ ;  /* 0x0000000107079810 */ /* 0x000fe40007ffe0ff */
[----:B------:R-:W-:Y:S01]  /*02e0*/  ISETP.GE.U32.AND P0, PT, R2, R9, PT ;  /* 0x000000090200720c */ /* 0x000fe20003f06070 */
[----:B------:R-:W-:Y:S01]  /*02f0*/  IMAD.WIDE.U32 R8, R71, UR10, RZ ;  /* 0x0000000a47087c25 */ /* 0x000fe2000f8e00ff */
[----:B------:R-:W-:Y:S02]  /*0300*/  LOP3.LUT R2, R0, R13, RZ, 0x3c, !PT ;  /* 0x0000000d00027212 */ /* 0x000fe400078e3cff */
[----:B------:R-:W-:Y:S02]  /*0310*/  ISETP.NE.AND P1, PT, R13, RZ, PT ;  /* 0x000000ff0d00720c */ /* 0x000fe40003f25270 */
[----:B------:R-:W-:Y:S01]  /*0320*/  ISETP.GE.AND P2, PT, R2, RZ, PT ;  /* 0x000000ff0200720c */ /* 0x000fe20003f46270 */
[----:B------:R-:W-:-:S04]  /*0330*/  IMAD R2, R73, UR4, RZ ;  /* 0x0000000449027c24 */ /* 0x000fc8000f8e02ff */
[----:B------:R-:W-:Y:S02]  /*0340*/  IMAD R17, R71, UR5, R2 ;  /* 0x0000000547117c24 */ /* 0x000fe4000f8e0202 */
[----:B------:R-:W-:Y:S01]  /*0350*/  @P0 IADD3 R7, R7, 0x1, RZ ;  /* 0x0000000107070810 */ /* 0x000fe20007ffe0ff */
[----:B------:R-:W-:Y:S01]  /*0360*/  IMAD R2, R73, UR10, RZ ;  /* 0x0000000a49027c24 */ /* 0x000fe2000f8e02ff */
[----:B0-----:R-:W-:Y:S02]  /*0370*/  ISETP.GE.AND P0, PT, R3, 0x1, PT ;  /* 0x000000010300780c */ /* 0x001fe40003f06270 */
[----:B------:R-:W-:Y:S01]  /*0380*/  MOV R11, R7 ;  /* 0x00000007000b7202 */ /* 0x000fe20000000f00 */
[----:B------:R-:W-:Y:S01]  /*0390*/  IMAD.WIDE.U32 R6, R71, UR4, RZ ;  /* 0x0000000447067c25 */ /* 0x000fe2000f8e00ff */
[----:B------:R-:W-:Y:S02]  /*03a0*/  ULDC.64 UR4, c[0x0][0x280] ;  /* 0x0000a00000047ab9 */ /* 0x000fe40000000a00 */
[----:B------:R-:W-:Y:S01]  /*03b0*/  @!P2 IADD3 R11, -R11, RZ, RZ ;  /* 0x000000ff0b0ba210 */ /* 0x000fe20007ffe1ff */
[----:B----4-:R-:W-:Y:S01]  /*03c0*/  IMAD R4, R73, UR4, RZ ;  /* 0x0000000449047c24 */ /* 0x010fe2000f8e02ff */
[----:B------:R-:W-:Y:S01]  /*03d0*/  @!P1 LOP3.LUT R11, RZ, R13, RZ, 0x33, !PT ;  /* 0x0000000dff0b9212 */ /* 0x000fe200078e33ff */
[----:B------:R-:W-:-:S02]  /*03e0*/  IMAD R19, R71, UR11, R2 ;  /* 0x0000000b47137c24 */ /* 0x000fc4000f8e0202 */
[C---:B------:R-:W-:Y:S02]  /*03f0*/  IMAD R13, R71.reuse, UR5, R4 ;  /* 0x00000005470d7c24 */ /* 0x040fe4000f8e0204 */
[----:B------:R-:W-:-:S04]  /*0400*/  IMAD.WIDE.U32 R2, R71, UR4, RZ ;  /* 0x0000000447027c25 */ /* 0x000fc8000f8e00ff */
[----:B------:R-:W-:Y:S01]  /*0410*/  IMAD.WIDE.U32 R4, R71, UR6, RZ ;  /* 0x0000000647047c25 */ /* 0x000fe2000f8e00ff */
[----:B--2---:R-:W-:Y:S06]  /*0420*/  @!P0 EXIT ;  /* 0x000000000000894d */ /* 0x004fec0003800000 */
[----:B------:R-:W0:Y:S01]  /*0430*/  S2R R72, SR_TID.X ;  /* 0x0000000000487919 */ /* 0x000e220000002100 */
[----:B------:R-:W1:Y:S01]  /*0440*/  S2UR UR5, SR_CgaCtaId ;  /* 0x00000000000579c3 */ /* 0x000e620000008800 */
[----:B------:R-:W-:Y:S01]  /*0450*/  IADD3 R7, R7, R17, RZ ;  /* 0x0000001107077210 */ /* 0x000fe20007ffe0ff */
[----:B------:R-:W-:Y:S01]  /*0460*/  ULDC.64 UR6, c[0x0][0x258] ;  /* 0x0000960000067ab9 */ /* 0x000fe20000000a00 */
[----:B------:R-:W2:Y:S01]  /*0470*/  S2R R74, SR_LANEID ;  /* 0x00000000004a7919 */ /* 0x000ea20000000000 */
[----:B------:R-:W-:Y:S01]  /*0480*/  IADD3 R9, R9, R19, RZ ;  /* 0x0000001309097210 */ /* 0x000fe20007ffe0ff */
[----:B------:R-:W-:Y:S01]  /*0490*/  ULDC.64 UR10, c[0x0][0x298] ;  /* 0x0000a600000a7ab9 */ /* 0x000fe20000000a00 */
[----:B------:R-:W-:Y:S01]  /*04a0*/  SHF.R.S32.HI R10, RZ, 0x1f, R11 ;  /* 0x0000001fff0a7819 */ /* 0x000fe2000001140b */
[----:B------:R-:W-:Y:S01]  /*04b0*/  IMAD.WIDE.U32 R6, R11, UR6, R6 ;  /* 0x000000060b067c25 */ /* 0x000fe2000f8e0006 */
[----:B------:R-:W3:Y:S01]  /*04c0*/  LDC.64 R22, c[0x0][0x2e0] ;  /* 0x0000b800ff167b82 */ /* 0x000ee20000000a00 */
[----:B------:R-:W-:Y:S01]  /*04d0*/  IADD3 R5, R5, R15, RZ ;  /* 0x0000000f05057210 */ /* 0x000fe20007ffe0ff */
[----:B------:R-:W-:Y:S01]  /*04e0*/  ULDC.64 UR12, c[0x0][0x278] ;  /* 0x00009e00000c7ab9 */ /* 0x000fe20000000a00 */
[C---:B------:R-:W-:Y:S01]  /*04f0*/  IMAD R12, R10.reuse, UR6, RZ ;  /* 0x000000060a0c7c24 */ /* 0x040fe2000f8e02ff */
[----:B------:R-:W-:Y:S01]  /*0500*/  IADD3 R3, R3, R13, RZ ;  /* 0x0000000d03037210 */ /* 0x000fe20007ffe0ff */
[----:B------:R-:W-:Y:S01]  /*0510*/  IMAD R10, R10, UR12, RZ ;  /* 0x0000000c0a0a7c24 */ /* 0x000fe2000f8e02ff */
[----:B------:R-:W-:Y:S01]  /*0520*/  LEA R77, P0, R6, R20, 0x2 ;  /* 0x00000014064d7211 */ /* 0x000fe200078010ff */
[C---:B------:R-:W-:Y:S01]  /*0530*/  IMAD R15, R11.reuse, UR7, R12 ;  /* 0x000000070b0f7c24 */ /* 0x040fe2000f8e020c */
[----:B------:R-:W4:Y:S01]  /*0540*/  LDC.64 R16, c[0x0][0x2f0] ;  /* 0x0000bc00ff107b82 */ /* 0x000f220000000a00 */
[----:B------:R-:W-:Y:S01]  /*0550*/  ULDC.64 UR6, c[0x0][0x288] ;  /* 0x0000a20000067ab9 */ /* 0x000fe20000000a00 */
[----:B------:R-:W-:Y:S01]  /*0560*/  IMAD.WIDE.U32 R8, R11, UR12, R8 ;  /* 0x0000000c0b087c25 */ /* 0x000fe2000f8e0008 */
[----:B------:R-:W-:Y:S01]  /*0570*/  UMOV UR4, 0x400 ;  /* 0x0000040000047882 */ /* 0x000fe20000000000 */
[----:B------:R-:W-:-:S02]  /*0580*/  IADD3 R84, R7, R15, RZ ;  /* 0x0000000f07547210 */ /* 0x000fc40007ffe0ff */
[C---:B------:R-:W-:Y:S02]  /*0590*/  IMAD R13, R69.reuse, UR6, RZ ;  /* 0x00000006450d7c24 */ /* 0x040fe4000f8e02ff */
[----:B------:R-:W2:Y:S01]  /*05a0*/  LDC.64 R18, c[0x0][0x2f8] ;  /* 0x0000be00ff127b82 */ /* 0x000ea20000000a00 */
[----:B------:R-:W-:Y:S01]  /*05b0*/  IMAD R7, R69, UR10, RZ ;  /* 0x0000000a45077c24 */ /* 0x000fe2000f8e02ff */
[----:B-1----:R-:W-:Y:S01]  /*05c0*/  ULEA UR5, UR5, UR4, 0x18 ;  /* 0x0000000405057291 */ /* 0x002fe2000f8ec03f */
[----:B------:R-:W-:Y:S01]  /*05d0*/  IMAD R85, R11, UR13, R10 ;  /* 0x0000000d0b557c24 */ /* 0x000fe2000f8e020a */
[----:B------:R-:W-:Y:S01]  /*05e0*/  LEA.HI.X R84, R6, R21, R84, 0x2, P0 ;  /* 0x0000001506547211 */ /* 0x000fe200000f1454 */
[C---:B------:R-:W-:Y:S01]  /*05f0*/  IMAD R13, R0.reuse, UR7, R13 ;  /* 0x00000007000d7c24 */ /* 0x040fe2000f8e020d */
[----:B------:R-:W-:Y:S01]  /*0600*/  UMOV UR4, URZ ;  /* 0x0000003f00047c82 */ /* 0x000fe20008000000 */
[----:B------:R-:W-:Y:S01]  /*0610*/  IMAD.WIDE.U32 R2, R0, UR6, R2 ;  /* 0x0000000600027c25 */ /* 0x000fe2000f8e0002 */
[----:B0-----:R-:W-:-:S02]  /*0620*/  SHF.L.U32 R75, R72, 0x2, RZ ;  /* 0x00000002484b7819 */ /* 0x001fc400000006ff */
[----:B---3--:R-:W-:Y:S01]  /*0630*/  LEA R79, P2, R8, R22, 0x2 ;  /* 0x00000016084f7211 */ /* 0x008fe200078410ff */
[C---:B------:R-:W-:Y:S01]  /*0640*/  IMAD R7, R0.reuse, UR11, R7 ;  /* 0x0000000b00077c24 */ /* 0x040fe2000f8e0207 */
[----:B------:R-:W-:Y:S01]  /*0650*/  IADD3 R81, R3, R13, RZ ;  /* 0x0000000d03517210 */ /* 0x000fe20007ffe0ff */
[----:B------:R-:W-:Y:S01]  /*0660*/  IMAD.WIDE.U32 R4, R0, UR10, R4 ;  /* 0x0000000a00047c25 */ /* 0x000fe2000f8e0004 */
[----:B------:R-:W-:Y:S02]  /*0670*/  IADD3 R85, R9, R85, RZ ;  /* 0x0000005509557210 */ /* 0x000fe40007ffe0ff */
[----:B----4-:R-:W-:Y:S02]  /*0680*/  LEA R80, P0, R2, R16, 0x2 ;  /* 0x0000001002507211 */ /* 0x010fe400078010ff */
[----:B------:R-:W-:Y:S02]  /*0690*/  IADD3 R83, R5, R7, RZ ;  /* 0x0000000705537210 */ /* 0x000fe40007ffe0ff */
[----:B------:R-:W-:-:S02]  /*06a0*/  LOP3.LUT R75, R75, 0xffffff80, RZ, 0xc0, !PT ;  /* 0xffffff804b4b7812 */ /* 0x000fc400078ec0ff */
[----:B------:R-:W-:Y:S02]  /*06b0*/  LEA.HI.X R85, R8, R23, R85, 0x2, P2 ;  /* 0x0000001708557211 */ /* 0x000fe400010f1455 */
[----:B--2---:R-:W-:Y:S02]  /*06c0*/  LEA R82, P1, R4, R18, 0x2 ;  /* 0x0000001204527211 */ /* 0x004fe400078210ff */
[----:B------:R-:W-:Y:S02]  /*06d0*/  LEA.HI.X R81, R2, R17, R81, 0x2, P0 ;  /* 0x0000001102517211 */ /* 0x000fe400000f1451 */
[----:B------:R-:W-:Y:S02]  /*06e0*/  LEA.HI.X R83, R4, R19, R83, 0x2, P1 ;  /* 0x0000001304537211 */ /* 0x000fe400008f1453 */
[----:B------:R-:W-:Y:S02]  /*06f0*/  LOP3.LUT R150, R72, 0x1f, RZ, 0xc0, !PT ;  /* 0x0000001f48967812 */ /* 0x000fe400078ec0ff */
[----:B------:R-:W-:-:S02]  /*0700*/  LEA R76, R74, UR5, 0x4 ;  /* 0x000000054a4c7c11 */ /* 0x000fc4000f8e20ff */
[----:B------:R-:W-:-:S07]  /*0710*/  LOP3.LUT R78, R75, 0x1f, R72, 0xf8, !PT ;  /* 0x0000001f4b4e7812 */ /* 0x000fce00078ef848 */
.L_x_1948:
        /* <DEDUP_REMOVED lines=24> */
[----:B------:R-:W-:Y:S03]  /*08a0*/  BSSY B0, `(.L_x_1912) ;  /* 0x000003a000007945 */ /* 0x000fe60003800000 */
        /* <DEDUP_REMOVED lines=57> */
.L_x_1913:
[----:B------:R-:W-:Y:S05]  /*0c40*/  BSYNC B0 ;  /* 0x0000000000007941 */ /* 0x000fea0003800000 */
.L_x_1912:
        /* <DEDUP_REMOVED lines=37> */
.L_x_1915:
[----:B------:R-:W-:Y:S05]  /*0ea0*/  BSYNC B0 ;  /* 0x0000000000007941 */ /* 0x000fea0003800000 */
.L_x_1914:
        /* <DEDUP_REMOVED lines=35> */
.L_x_1917:
[----:B------:R-:W-:Y:S05]  /*10e0*/  BSYNC B0 ;  /* 0x0000000000007941 */ /* 0x000fea0003800000 */
.L_x_1916:
        /* <DEDUP_REMOVED lines=37> */
.L_x_1919:
[----:B------:R-:W-:Y:S05]  /*1340*/  BSYNC B0 ;  /* 0x0000000000007941 */ /* 0x000fea0003800000 */
.L_x_1918:
        /* <DEDUP_REMOVED lines=35> */
.L_x_1921:
[----:B------:R-:W-:Y:S05]  /*1580*/  BSYNC B0 ;  /* 0x0000000000007941 */ /* 0x000fea0003800000 */
.L_x_1920:
        /* <DEDUP_REMOVED lines=37> */
.L_x_1923:
[----:B------:R-:W-:Y:S05]  /*17e0*/  BSYNC B0 ;  /* 0x0000000000007941 */ /* 0x000fea0003800000 */
.L_x_1922:
        /* <DEDUP_REMOVED lines=35> */
.L_x_1925:
[----:B------:R-:W-:Y:S05]  /*1a20*/  BSYNC B0 ;  /* 0x0000000000007941 */ /* 0x000fea0003800000 */
.L_x_1924:
        /* <DEDUP_REMOVED lines=37> */
.L_x_1927:
[----:B------:R-:W-:Y:S05]  /*1c80*/  BSYNC B0 ;  /* 0x0000000000007941 */ /* 0x000fea0003800000 */
.L_x_1926:
        /* <DEDUP_REMOVED lines=35> */
.L_x_1929:
[----:B------:R-:W-:Y:S05]  /*1ec0*/  BSYNC B0 ;  /* 0x0000000000007941 */ /* 0x000fea0003800000 */
.L_x_1928:
        /* <DEDUP_REMOVED lines=41> */
.L_x_1931:
[----:B------:R-:W-:Y:S05]  /*2160*/  BSYNC B0 ;  /* 0x0000000000007941 */ /* 0x000fea0003800000 */
.L_x_1930:
        /* <DEDUP_REMOVED lines=33> */
.L_x_1933:
[----:B------:R-:W-:Y:S05]  /*2380*/  BSYNC B0 ;  /* 0x0000000000007941 */ /* 0x000fea0003800000 */
.L_x_1932:
        /* <DEDUP_REMOVED lines=33> */
.L_x_1935:
[----:B------:R-:W-:Y:S05]  /*25a0*/  BSYNC B0 ;  /* 0x0000000000007941 */ /* 0x000fea0003800000 */
.L_x_1934:
        /* <DEDUP_REMOVED lines=33> */
.L_x_1937:
[----:B------:R-:W-:Y:S05]  /*27c0*/  BSYNC B0 ;  /* 0x0000000000007941 */ /* 0x000fea0003800000 */
.L_x_1936:
        /* <DEDUP_REMOVED lines=33> */
.L_x_1939:
[----:B------:R-:W-:Y:S05]  /*29e0*/  BSYNC B0 ;  /* 0x0000000000007941 */ /* 0x000fea0003800000 */
.L_x_1938:
        /* <DEDUP_REMOVED lines=33> */
.L_x_1941:
[----:B------:R-:W-:Y:S05]  /*2c00*/  BSYNC B0 ;  /* 0x0000000000007941 */ /* 0x000fea0003800000 */
.L_x_1940:
        /* <DEDUP_REMOVED lines=33> */
.L_x_1943:
[----:B------:R-:W-:Y:S05]  /*2e20*/  BSYNC B0 ;  /* 0x0000000000007941 */ /* 0x000fea0003800000 */
.L_x_1942:
        /* <DEDUP_REMOVED lines=21> */
[----:B------:R-:W-:Y:S01]  /*2f80*/  FMUL.FTZ R115, R21, R100 ;  /* 0x0000006415737220 */ /* 0x000fe20000410000 */
[----:B------:R-:W-:Y:S02]  /*2f90*/  IMAD R21, R69, UR6, RZ ;  /* 0x0000000645157c24 */ /* 0x000fe4000f8e02ff */
        /* <DEDUP_REMOVED lines=8> */
[----:B------:R-:W-:Y:S01]  /*3020*/  IMAD R131, R0, UR7, R21 ;  /* 0x0000000700837c24 */ /* 0x000fe2000f8e0215 */
[----:B------:R-:W-:Y:S01]  /*3030*/  IADD3 R21, R74, 0x20, RZ ;  /* 0x000000204a157810 */ /* 0x000fe20007ffe0ff */
[----:B------:R-:W-:Y:S01]  /*3040*/  IMAD.WIDE.U32 R2, R0, UR6, RZ ;  /* 0x0000000600027c25 */ /* 0x000fe2000f8e00ff */
[C---:B------:R-:W-:Y:S01]  /*3050*/  IADD3 R23, R74.reuse, 0x40, RZ ;  /* 0x000000404a177810 */ /* 0x040fe20007ffe0ff */
[----:B------:R-:W2:Y:S01]  /*3060*/  LDC.64 R56, c[0x0][0x310] ;  /* 0x0000c400ff387b82 */ /* 0x000ea20000000a00 */
[C---:B------:R-:W-:Y:S01]  /*3070*/  IADD3 R25, R74.reuse, 0x60, RZ ;  /* 0x000000604a197810 */ /* 0x040fe20007ffe0ff */
[----:B------:R-:W-:Y:S01]  /*3080*/  HFMA2.MMA R118, -RZ, RZ, 0, 0 ;  /* 0x00000000ff767435 */ /* 0x000fe200000001ff */
[----:B------:R-:W-:Y:S01]  /*3090*/  IADD3 R27, R74, 0x80, RZ ;  /* 0x000000804a1b7810 */ /* 0x000fe20007ffe0ff */
[----:B------:R-:W-:Y:S01]  /*30a0*/  FMUL.FTZ R101, R32, R86 ;  /* 0x0000005620657220 */ /* 0x000fe20000410000 */
[----:B------:R-:W-:Y:S01]  /*30b0*/  IADD3 R29, R74, 0xa0, RZ ;  /* 0x000000a04a1d7810 */ /* 0x000fe20007ffe0ff */
[----:B------:R-:W-:Y:S01]  /*30c0*/  FMUL.FTZ R104, R34, R87 ;  /* 0x0000005722687220 */ /* 0x000fe20000410000 */
[C---:B------:R-:W-:Y:S01]  /*30d0*/  IADD3 R31, R74.reuse, 0xc0, RZ ;  /* 0x000000c04a1f7810 */ /* 0x040fe20007ffe0ff */
[----:B------:R-:W-:Y:S01]  /*30e0*/  FMUL.FTZ R105, R35, R90 ;  /* 0x0000005a23697220 */ /* 0x000fe20000410000 */
[----:B------:R-:W-:Y:S01]  /*30f0*/  IADD3 R33, R74, 0xe0, RZ ;  /* 0x000000e04a217810 */ /* 0x000fe20007ffe0ff */
[----:B------:R-:W-:Y:S01]  /*3100*/  FMUL.FTZ R106, R28, R89 ;  /* 0x000000591c6a7220 */ /* 0x000fe20000410000 */
[----:B------:R-:W-:Y:S01]  /*3110*/  SHF.L.U32 R20, R74, 0x3, RZ ;  /* 0x000000034a147819 */ /* 0x000fe200000006ff */
[----:B------:R-:W-:Y:S01]  /*3120*/  FMUL.FTZ R108, R30, R91 ;  /* 0x0000005b1e6c7220 */ /* 0x000fe20000410000 */
[----:B------:R-:W-:Y:S01]  /*3130*/  ISETP.NE.AND P0, PT, R150, RZ, PT ;  /* 0x000000ff9600720c */ /* 0x000fe20003f05270 */
[----:B------:R-:W-:Y:S01]  /*3140*/  FMUL.FTZ R110, R24, R93 ;  /* 0x0000005d186e7220 */ /* 0x000fe20000410000 */
[-C--:B------:R-:W-:Y:S01]  /*3150*/  LEA.HI.SX32 R122, R74, R74.reuse, 0x1b ;  /* 0x0000004a4a7a7211 */ /* 0x080fe200078fdaff */
[----:B------:R-:W-:Y:S01]  /*3160*/  FMUL.FTZ R112, R26, R95 ;  /* 0x0000005f1a707220 */ /* 0x000fe20000410000 */
[-C--:B------:R-:W-:Y:S01]  /*3170*/  LEA.HI.SX32 R21, R21, R74.reuse, 0x1b ;  /* 0x0000004a15157211 */ /* 0x080fe200078fdaff */
[----:B------:R-:W-:Y:S01]  /*3180*/  FMUL.FTZ R116, R22, R99 ;  /* 0x0000006316747220 */ /* 0x000fe20000410000 */
        /* <DEDUP_REMOVED lines=12> */
[----:B------:R-:W-:-:S02]  /*3250*/  LEA.HI.SX32 R130, R20, R20, 0x1b ;  /* 0x0000001414827211 */ /* 0x000fc400078fdaff */
[----:B------:R-:W-:Y:S02]  /*3260*/  IADD3 R119, R75, R78, RZ ;  /* 0x0000004e4b777210 */ /* 0x000fe40007ffe0ff */
[----:B------:R-:W-:Y:S02]  /*3270*/  ISETP.EQ.OR P0, PT, RZ, UR4, P0 ;  /* 0x00000004ff007c0c */ /* 0x000fe40008702670 */
[----:B------:R-:W-:Y:S02]  /*3280*/  LEA R122, R122, UR5, 0x4 ;  /* 0x000000057a7a7c11 */ /* 0x000fe4000f8e20ff */
[----:B------:R-:W-:Y:S02]  /*3290*/  LEA R123, R21, UR5, 0x4 ;  /* 0x00000005157b7c11 */ /* 0x000fe4000f8e20ff */
[----:B------:R-:W-:Y:S02]  /*32a0*/  LEA R124, R23, UR5, 0x4 ;  /* 0x00000005177c7c11 */ /* 0x000fe4000f8e20ff */
[----:B------:R-:W-:-:S02]  /*32b0*/  LEA R125, R25, UR5, 0x4 ;  /* 0x00000005197d7c11 */ /* 0x000fc4000f8e20ff */
[----:B------:R-:W-:Y:S02]  /*32c0*/  LEA R126, R27, UR5, 0x4 ;  /* 0x000000051b7e7c11 */ /* 0x000fe4000f8e20ff */
[----:B------:R-:W-:Y:S02]  /*32d0*/  LEA R127, R29, UR5, 0x4 ;  /* 0x000000051d7f7c11 */ /* 0x000fe4000f8e20ff */
[----:B------:R-:W-:Y:S02]  /*32e0*/  LEA R128, R31, UR5, 0x4 ;  /* 0x000000051f807c11 */ /* 0x000fe4000f8e20ff */
[----:B------:R-:W-:Y:S02]  /*32f0*/  LEA R129, R33, UR5, 0x4 ;  /* 0x0000000521817c11 */ /* 0x000fe4000f8e20ff */
[----:B------:R-:W-:Y:S02]  /*3300*/  LEA R130, R130, UR5, 0x4 ;  /* 0x0000000582827c11 */ /* 0x000fe4000f8e20ff */
[----:B012---:R-:W-:-:S07]  /*3310*/  IADD3 R131, R3, R131, RZ ;  /* 0x0000008303837210 */ /* 0x007fce0007ffe0ff */
.L_x_1947:
        /* <DEDUP_REMOVED lines=8> */
[----:B------:R-:W-:Y:S01]  /*33a0*/  LEA.HI.X R59, R20, UR13, R21, 0x3, P1 ;  /* 0x0000000d143b7c11 */ /* 0x000fe200088f1c15 */
[----:B------:R-:W-:Y:S02]  /*33b0*/  IMAD R23, R133, UR14, RZ ;  /* 0x0000000e85177c24 */ /* 0x000fe4000f8e02ff */
[----:B------:R-:W-:-:S03]  /*33c0*/  IMAD.WIDE.U32 R20, R118, UR14, RZ ;  /* 0x0000000e76147c25 */ /* 0x000fc6000f8e00ff */
[----:B------:R-:W2:Y:S01]  /*33d0*/  LDG.E.64 R58, desc[UR8][R58.64] ;  /* 0x000000083a3a7981 */ /* 0x000ea2000c1e1b00 */
[----:B------:R-:W-:Y:S01]  /*33e0*/  IMAD R23, R118, UR15, R23 ;  /* 0x0000000f76177c24 */ /* 0x000fe2000f8e0217 */
[----:B------:R-:W-:-:S04]  /*33f0*/  LEA R52, P1, R20, R77, 0x2 ;  /* 0x0000004d14347211 */ /* 0x000fc800078210ff */
[----:B------:R-:W-:-:S04]  /*3400*/  IADD3 R21, R21, R23, RZ ;  /* 0x0000001715157210 */ /* 0x000fc80007ffe0ff */
[----:B------:R-:W-:-:S03]  /*3410*/  LEA.HI.X R53, R20, R84, R21, 0x2, P1 ;  /* 0x0000005414357211 */ /* 0x000fc600008f1415 */
[----:B------:R-:W-:-:S05]  /*3420*/  IMAD.WIDE R52, R119, 0x10, R52 ;  /* 0x0000001077347825 */ /* 0x000fca00078e0234 */
[----:B------:R-:W3:Y:S04]  /*3430*/  LDG.E.128 R20, desc[UR8][R52.64] ;  /* 0x0000000834147981 */ /* 0x000ee8000c1e1d00 */
[----:B------:R-:W4:Y:S04]  /*3440*/  LDG.E.128 R24, desc[UR8][R52.64+0x200] ;  /* 0x0002000834187981 */ /* 0x000f28000c1e1d00 */
[----:B------:R-:W5:Y:S04]  /*3450*/  LDG.E.128 R28, desc[UR8][R52.64+0x400] ;  /* 0x00040008341c7981 */ /* 0x000f68000c1e1d00 */
[----:B------:R-:W5:Y:S04]  /*3460*/  LDG.E.128 R32, desc[UR8][R52.64+0x600] ;  /* 0x0006000834207981 */ /* 0x000f68000c1e1d00 */
[----:B------:R-:W5:Y:S04]  /*3470*/  LDG.E.128 R36, desc[UR8][R52.64+0x800] ;  /* 0x0008000834247981 */ /* 0x000f68000c1e1d00 */
[----:B------:R-:W5:Y:S04]  /*3480*/  LDG.E.128 R40, desc[UR8][R52.64+0xa00] ;  /* 0x000a000834287981 */ /* 0x000f68000c1e1d00 */
[----:B------:R-:W5:Y:S04]  /*3490*/  LDG.E.128 R44, desc[UR8][R52.64+0xc00] ;  /* 0x000c0008342c7981 */ /* 0x000f68000c1e1d00 */
[----:B------:R0:W5:Y:S01]  /*34a0*/  LDG.E.128 R48, desc[UR8][R52.64+0xe00] ;  /* 0x000e000834307981 */ /* 0x000162000c1e1d00 */
[----:B------:R-:W-:-:S02]  /*34b0*/  IMAD R133, R133, UR16, RZ ;  /* 0x0000001085857c24 */ /* 0x000fc4000f8e02ff */
[----:B--2---:R-:W-:Y:S01]  /*34c0*/  FMUL.FTZ R179, R58, 1.4426950216293334961 ;  /* 0x3fb8aa3b3ab37820 */ /* 0x004fe20000410000 */
[CC--:B0-----:R-:W-:Y:S01]  /*34d0*/  FMUL.FTZ R53, R59.reuse, R87.reuse ;  /* 0x000000573b357220 */ /* 0x0c1fe20000410000 */
[C---:B------:R-:W-:Y:S01]  /*34e0*/  FMUL.FTZ R54, R59.reuse, R86 ;  /* 0x000000563b367220 */ /* 0x040fe20000410000 */
[-C--:B------:R-:W-:Y:S01]  /*34f0*/  FMUL.FTZ R58, R59, R88.reuse ;  /* 0x000000583b3a7220 */ /* 0x080fe20000410000 */
[----:B------:R-:W-:Y:S01]  /*3500*/  FMUL.FTZ R52, R179, R88 ;  /* 0x00000058b3347220 */ /* 0x000fe20000410000 */
[----:B------:R-:W-:Y:S01]  /*3510*/  FMUL.RZ R64, R53, 0.15915493667125701904 ;  /* 0x3e22f98335407820 */ /* 0x000fe2000040c000 */
[C---:B------:R-:W-:Y:S01]  /*3520*/  FMUL.FTZ R53, R179.reuse, R87 ;  /* 0x00000057b3357220 */ /* 0x040fe20000410000 */
[----:B------:R-:W-:Y:S01]  /*3530*/  FMUL.RZ R60, R54, 0.15915493667125701904 ;  /* 0x3e22f983363c7820 */ /* 0x000fe2000040c000 */
[----:B------:R0:W-:Y:S01]  /*3540*/  MUFU.EX2 R149, R52 ;  /* 0x0000003400957308 */ /* 0x0001e20000000800 */
[----:B------:R-:W-:Y:S01]  /*3550*/  FMUL.RZ R62, R58, 0.15915493667125701904 ;  /* 0x3e22f9833a3e7820 */ /* 0x000fe2000040c000 */
[----:B------:R-:W-:-:S06]  /*3560*/  FMUL.FTZ R54, R179, R86 ;  /* 0x00000056b3367220 */ /* 0x000fcc0000410000 */
[----:B------:R1:W-:Y:S01]  /*3570*/  MUFU.EX2 R152, R53 ;  /* 0x0000003500987308 */ /* 0x0003e20000000800 */
[-C--:B0-----:R-:W-:Y:S01]  /*3580*/  FMUL.FTZ R52, R59, R89.reuse ;  /* 0x000000593b347220 */ /* 0x081fe20000410000 */
[----:B---3--:R-:W-:Y:S03]  /*3590*/  STS.128 [R122], R20 ;  /* 0x000000147a007388 */ /* 0x008fe60000000c00 */
[----:B------:R-:W-:Y:S01]  /*35a0*/  FMUL.RZ R132, R52, 0.15915493667125701904 ;  /* 0x3e22f98334847820 */ /* 0x000fe2000040c000 */
[----:B------:R-:W-:Y:S02]  /*35b0*/  FMUL.FTZ R52, R179, R89 ;  /* 0x00000059b3347220 */ /* 0x000fe40000410000 */
[----:B------:R-:W-:Y:S01]  /*35c0*/  MUFU.SIN R61, R64 ;  /* 0x00000040003d7308 */ /* 0x000fe20000000400 */
[-C--:B-1----:R-:W-:Y:S01]  /*35d0*/  FMUL.FTZ R53, R59, R92.reuse ;  /* 0x0000005c3b357220 */ /* 0x082fe20000410000 */
[----:B----4-:R0:W-:Y:S04]  /*35e0*/  STS.128 [R123+0x200], R24 ;  /* 0x000200187b007388 */ /* 0x0101e80000000c00 */
[----:B-----5:R1:W-:Y:S02]  /*35f0*/  STS.128 [R124+0x400], R28 ;  /* 0x0004001c7c007388 */ /* 0x0203e40000000c00 */
[----:B------:R2:W3:Y:S02]  /*3600*/  MUFU.COS R151, R64 ;  /* 0x0000004000977308 */ /* 0x0004e40000000000 */
[----:B------:R-:W-:Y:S04]  /*3610*/  STS.128 [R125+0x600], R32 ;  /* 0x000600207d007388 */ /* 0x000fe80000000c00 */
[----:B------:R-:W-:Y:S02]  /*3620*/  STS.128 [R126+0x800], R36 ;  /* 0x000800247e007388 */ /* 0x000fe40000000c00 */
[----:B------:R4:W-:Y:S01]  /*3630*/  MUFU.EX2 R156, R52 ;  /* 0x00000034009c7308 */ /* 0x0009e20000000800 */
[----:B--2---:R-:W-:Y:S01]  /*3640*/  FMUL.RZ R64, R53, 0.15915493667125701904 ;  /* 0x3e22f98335407820 */ /* 0x004fe2000040c000 */
[----:B------:R-:W-:Y:S01]  /*3650*/  FMUL.FTZ R53, R179, R92 ;  /* 0x0000005cb3357220 */ /* 0x000fe20000410000 */
[----:B------:R-:W-:Y:S01]  /*3660*/  STS.128 [R127+0xa00], R40 ;  /* 0x000a00287f007388 */ /* 0x000fe20000000c00 */
[----:B0-----:R-:W-:-:S02]  /*3670*/  IMAD R25, R118, UR17, R133 ;  /* 0x0000001176197c24 */ /* 0x001fc4000f8e0285 */
[C---:B------:R-:W-:Y:S01]  /*3680*/  FMUL.FTZ R24, R179.reuse, R100 ;  /* 0x00000064b3187220 */ /* 0x040fe20000410000 */
[----:B-1----:R-:W-:Y:S01]  /*3690*/  FMUL.FTZ R30, R179, R99 ;  /* 0x00000063b31e7220 */ /* 0x002fe20000410000 */
[----:B------:R-:W-:Y:S01]  /*36a0*/  STS.128 [R128+0xc00], R44 ;  /* 0x000c002c80007388 */ /* 0x000fe20000000c00 */
[----:B------:R-:W-:Y:S01]  /*36b0*/  MUFU.SIN R147, R60 ;  /* 0x0000003c00937308 */ /* 0x000fe20000000400 */
[----:B----4-:R-:W-:Y:S01]  /*36c0*/  FMUL.FTZ R52, R59, R94 ;  /* 0x0000005e3b347220 */ /* 0x010fe20000410000 */
[----:B---3--:R-:W-:Y:S01]  /*36d0*/  FMUL.FTZ R151, R152, R151 ;  /* 0x0000009798977220 */ /* 0x008fe20000410000 */
[----:B------:R-:W-:Y:S01]  /*36e0*/  STS.128 [R129+0xe00], R48 ;  /* 0x000e003081007388 */ /* 0x000fe20000000c00 */
[----:B------:R-:W-:-:S04]  /*36f0*/  NOP ;  /* 0x0000000000007918 */ /* 0x000fc80000000000 */
[----:B------:R0:W-:Y:S01]  /*3700*/  MUFU.COS R55, R60 ;  /* 0x0000003c00377308 */ /* 0x0001e20000000000 */
[----:B------:R-:W1:Y:S01]  /*3710*/  LDS.128 R20, [R130] ;  /* 0x0000000082147984 */ /* 0x000e620000000c00 */
[----:B------:R-:W-:-:S06]  /*3720*/  FMUL.FTZ R152, R152, R61 ;  /* 0x0000003d98987220 */ /* 0x000fcc0000410000 */
[----:B------:R-:W-:Y:S01]  /*3730*/  MUFU.SIN R65, R132 ;  /* 0x0000008400417308 */ /* 0x000fe20000000400 */
[----:B0-----:R-:W-:-:S04]  /*3740*/  FMUL.FTZ R60, R59, R90 ;  /* 0x0000005a3b3c7220 */ /* 0x001fc80000410000 */
[----:B------:R-:W-:Y:S01]  /*3750*/  FMUL.RZ R66, R60, 0.15915493667125701904 ;  /* 0x3e22f9833c427820 */ /* 0x000fe2000040c000 */
[C---:B------:R-:W-:Y:S02]  /*3760*/  FMUL.FTZ R60, R179.reuse, R90 ;  /* 0x0000005ab33c7220 */ /* 0x040fe40000410000 */
[----:B------:R0:W2:Y:S08]  /*3770*/  MUFU.COS R155, R132 ;  /* 0x00000084009b7308 */ /* 0x0000b00000000000 */
[----:B------:R3:W-:Y:S01]  /*3780*/  MUFU.EX2 R158, R53 ;  /* 0x00000035009e7308 */ /* 0x0007e20000000800 */
[----:B0-----:R-:W-:Y:S01]  /*3790*/  FMUL.RZ R132, R52, 0.15915493667125701904 ;  /* 0x3e22f98334847820 */ /* 0x001fe2000040c000 */
[----:B------:R-:W-:-:S06]  /*37a0*/  FMUL.FTZ R52, R179, R94 ;  /* 0x0000005eb3347220 */ /* 0x000fcc0000410000 */
[----:B------:R-:W-:Y:S01]  /*37b0*/  MUFU.SIN R58, R62 ;  /* 0x0000003e003a7308 */ /* 0x000fe20000000400 */
[----:B---3--:R-:W-:Y:S01]  /*37c0*/  FMUL.FTZ R53, R59, R93 ;  /* 0x0000005d3b357220 */ /* 0x008fe20000410000 */
[C---:B--2---:R-:W-:Y:S01]  /*37d0*/  FMUL.FTZ R155, R156.reuse, R155 ;  /* 0x0000009b9c9b7220 */ /* 0x044fe20000410000 */
[----:B------:R-:W-:Y:S02]  /*37e0*/  FMUL.FTZ R156, R156, R65 ;  /* 0x000000419c9c7220 */ /* 0x000fe40000410000 */
[----:B------:R-:W-:Y:S01]  /*37f0*/  FMUL.RZ R134, R53, 0.15915493667125701904 ;  /* 0x3e22f98335867820 */ /* 0x000fe2000040c000 */
[----:B------:R-:W-:Y:S02]  /*3800*/  FMUL.FTZ R53, R179, R93 ;  /* 0x0000005db3357220 */ /* 0x000fe40000410000 */
[----:B------:R0:W2:Y:S01]  /*3810*/  MUFU.COS R148, R62 ;  /* 0x0000003e00947308 */ /* 0x0000a20000000000 */
[----:B-1----:R-:W-:Y:S01]  /*3820*/  FMUL.FTZ R166, R101, R21 ;  /* 0x0000001565a67220 */ /* 0x002fe20000410000 */
[----:B------:R-:W-:-:S06]  /*3830*/  FMUL.FTZ R168, R103, R23 ;  /* 0x0000001767a87220 */ /* 0x000fcc0000410000 */
[----:B------:R1:W-:Y:S01]  /*3840*/  MUFU.EX2 R162, R52 ;  /* 0x0000003400a27308 */ /* 0x0003e20000000800 */
[----:B0-----:R-:W-:-:S07]  /*3850*/  FMUL.FTZ R62, R59, R91 ;  /* 0x0000005b3b3e7220 */ /* 0x001fce0000410000 */
[----:B------:R-:W-:Y:S01]  /*3860*/  MUFU.SIN R63, R66 ;  /* 0x00000042003f7308 */ /* 0x000fe20000000400 */
[-C--:B-1----:R-:W-:Y:S01]  /*3870*/  FMUL.FTZ R52, R59, R95.reuse ;  /* 0x0000005f3b347220 */ /* 0x082fe20000410000 */
[C---:B--2---:R-:W-:Y:S01]  /*3880*/  FMUL.FTZ R148, R149.reuse, R148 ;  /* 0x0000009495947220 */ /* 0x044fe20000410000 */
[----:B------:R-:W-:Y:S02]  /*3890*/  FMUL.FTZ R149, R149, R58 ;  /* 0x0000003a95957220 */ /* 0x000fe40000410000 */
[----:B------:R-:W-:Y:S01]  /*38a0*/  FMUL.RZ R136, R52, 0.15915493667125701904 ;  /* 0x3e22f98334887820 */ /* 0x000fe2000040c000 */
[C---:B------:R-:W-:Y:S02]  /*38b0*/  FMUL.FTZ R52, R179.reuse, R95 ;  /* 0x0000005fb3347220 */ /* 0x040fe40000410000 */
[----:B------:R0:W-:Y:S08]  /*38c0*/  MUFU.COS R153, R66 ;  /* 0x0000004200997308 */ /* 0x0001f00000000000 */
[----:B------:R-:W-:Y:S01]  /*38d0*/  MUFU.SIN R67, R64 ;  /* 0x0000004000437308 */ /* 0x000fe20000000400 */
[----:B0-----:R-:W-:Y:S01]  /*38e0*/  FMUL.RZ R66, R62, 0.15915493667125701904 ;  /* 0x3e22f9833e427820 */ /* 0x001fe2000040c000 */
[----:B------:R-:W-:-:S06]  /*38f0*/  FMUL.FTZ R62, R179, R91 ;  /* 0x0000005bb33e7220 */ /* 0x000fcc0000410000 */
[----:B------:R0:W1:Y:S08]  /*3900*/  MUFU.COS R157, R64 ;  /* 0x00000040009d7308 */ /* 0x0000700000000000 */
[----:B------:R2:W-:Y:S01]  /*3910*/  MUFU.EX2 R164, R53 ;  /* 0x0000003500a47308 */ /* 0x0005e20000000800 */
[----:B0-----:R-:W-:-:S07]  /*3920*/  FMUL.FTZ R64, R59, R96 ;  /* 0x000000603b407220 */ /* 0x001fce0000410000 */
[----:B------:R-:W-:Y:S01]  /*3930*/  MUFU.SIN R135, R66 ;  /* 0x0000004200877308 */ /* 0x000fe20000000400 */
[----:B--2---:R-:W-:Y:S01]  /*3940*/  FMUL.FTZ R53, R59, R98 ;  /* 0x000000623b357220 */ /* 0x004fe20000410000 */
[C---:B-1----:R-:W-:Y:S01]  /*3950*/  FMUL.FTZ R157, R158.reuse, R157 ;  /* 0x0000009d9e9d7220 */ /* 0x042fe20000410000 */
[----:B------:R-:W-:-:S05]  /*3960*/  FMUL.FTZ R158, R158, R67 ;  /* 0x000000439e9e7220 */ /* 0x000fca0000410000 */
[----:B------:R0:W-:Y:S08]  /*3970*/  MUFU.COS R159, R66 ;  /* 0x00000042009f7308 */ /* 0x0001f00000000000 */
[----:B------:R-:W-:Y:S01]  /*3980*/  MUFU.SIN R139, R134 ;  /* 0x00000086008b7308 */ /* 0x000fe20000000400 */
[----:B0-----:R-:W-:Y:S01]  /*3990*/  FMUL.RZ R66, R64, 0.15915493667125701904 ;  /* 0x3e22f98340427820 */ /* 0x001fe2000040c000 */
[----:B------:R-:W-:-:S06]  /*39a0*/  FMUL.FTZ R64, R179, R96 ;  /* 0x00000060b3407220 */ /* 0x000fcc0000410000 */
[----:B------:R0:W1:Y:S08]  /*39b0*/  MUFU.COS R163, R134 ;  /* 0x0000008600a37308 */ /* 0x0000700000000000 */
[----:B------:R-:W-:Y:S01]  /*39c0*/  MUFU.SIN R137, R132 ;  /* 0x0000008400897308 */ /* 0x000fe20000000400 */
[----:B0-----:R-:W-:Y:S01]  /*39d0*/  FMUL.RZ R134, R53, 0.15915493667125701904 ;  /* 0x3e22f98335867820 */ /* 0x001fe2000040c000 */
[----:B------:R-:W-:-:S06]  /*39e0*/  FMUL.FTZ R53, R179, R98 ;  /* 0x00000062b3357220 */ /* 0x000fcc0000410000 */
[----:B------:R0:W2:Y:S01]  /*39f0*/  MUFU.COS R161, R132 ;  /* 0x0000008400a17308 */ /* 0x0000a20000000000 */
[C---:B-1----:R-:W-:Y:S01]  /*3a00*/  FMUL.FTZ R163, R164.reuse, R163 ;  /* 0x000000a3a4a37220 */ /* 0x042fe20000410000 */
[----:B------:R-:W-:-:S06]  /*3a10*/  FMUL.FTZ R164, R164, R139 ;  /* 0x0000008ba4a47220 */ /* 0x000fcc0000410000 */
[----:B------:R1:W-:Y:S01]  /*3a20*/  MUFU.EX2 R142, R52 ;  /* 0x00000034008e7308 */ /* 0x0003e20000000800 */
[----:B0-----:R-:W-:-:S04]  /*3a30*/  FMUL.FTZ R132, R59, R97 ;  /* 0x000000613b847220 */ /* 0x001fc80000410000 */
[----:B------:R-:W-:Y:S01]  /*3a40*/  FMUL.RZ R138, R132, 0.15915493667125701904 ;  /* 0x3e22f983848a7820 */ /* 0x000fe2000040c000 */
[----:B------:R-:W-:Y:S02]  /*3a50*/  FMUL.FTZ R132, R179, R97 ;  /* 0x00000061b3847220 */ /* 0x000fe40000410000 */
[----:B------:R-:W-:Y:S01]  /*3a60*/  MUFU.SIN R141, R66 ;  /* 0x00000042008d7308 */ /* 0x000fe20000000400 */
[----:B-1----:R-:W-:Y:S01]  /*3a70*/  FMUL.FTZ R52, R59, R100 ;  /* 0x000000643b347220 */ /* 0x002fe20000410000 */
[C---:B--2---:R-:W-:Y:S01]  /*3a80*/  FMUL.FTZ R161, R162.reuse, R161 ;  /* 0x000000a1a2a17220 */ /* 0x044fe20000410000 */
[----:B------:R-:W-:-:S05]  /*3a90*/  FMUL.FTZ R162, R162, R137 ;  /* 0x00000089a2a27220 */ /* 0x000fca0000410000 */
[----:B------:R-:W-:Y:S08]  /*3aa0*/  MUFU.COS R145, R66 ;  /* 0x0000004200917308 */ /* 0x000ff00000000000 */
[----:B------:R-:W-:Y:S08]  /*3ab0*/  MUFU.SIN R167, R134 ;  /* 0x0000008600a77308 */ /* 0x000ff00000000400 */
[----:B------:R0:W-:Y:S08]  /*3ac0*/  MUFU.COS R169, R134 ;  /* 0x0000008600a97308 */ /* 0x0001f00000000000 */
[----:B------:R1:W2:Y:S01]  /*3ad0*/  MUFU.EX2 R66, R53 ;  /* 0x0000003500427308 */ /* 0x0002a20000000800 */
[----:B0-----:R-:W-:-:S07]  /*3ae0*/  FMUL.RZ R134, R52, 0.15915493667125701904 ;  /* 0x3e22f98334867820 */ /* 0x001fce000040c000 */
[----:B------:R-:W-:Y:S01]  /*3af0*/  MUFU.SIN R165, R136 ;  /* 0x0000008800a57308 */ /* 0x000fe20000000400 */
[----:B-1----:R-:W-:-:S05]  /*3b00*/  IMAD.WIDE.U32 R52, R118, UR16, RZ ;  /* 0x0000001076347c25 */ /* 0x002fca000f8e00ff */
[----:B------:R-:W-:Y:S02]  /*3b10*/  IADD3 R25, R53, R25, RZ ;  /* 0x0000001935197210 */ /* 0x000fe40007ffe0ff */
[----:B------:R-:W0:Y:S01]  /*3b20*/  MUFU.COS R143, R136 ;  /* 0x00000088008f7308 */ /* 0x000e220000000000 */
[----:B--2---:R-:W-:Y:S01]  /*3b30*/  FMUL.FTZ R137, R66, R167 ;  /* 0x000000a742897220 */ /* 0x004fe20000410000 */
[----:B------:R-:W-:-:S06]  /*3b40*/  FMUL.FTZ R167, R103, R22 ;  /* 0x0000001667a77220 */ /* 0x000fcc0000410000 */
[----:B------:R1:W-:Y:S08]  /*3b50*/  MUFU.EX2 R136, R132 ;  /* 0x0000008400887308 */ /* 0x0003f00000000800 */
[----:B------:R2:W-:Y:S01]  /*3b60*/  MUFU.EX2 R28, R24 ;  /* 0x00000018001c7308 */ /* 0x0005e20000000800 */
[----:B-1----:R-:W-:Y:S01]  /*3b70*/  LEA R132, P1, R52, R79, 0x2 ;  /* 0x0000004f34847211 */ /* 0x002fe200078210ff */
[C---:B0-----:R-:W-:Y:S01]  /*3b80*/  FMUL.FTZ R143, R142.reuse, R143 ;  /* 0x0000008f8e8f7220 */ /* 0x041fe20000410000 */
[----:B------:R-:W-:Y:S01]  /*3b90*/  FMUL.FTZ R142, R142, R165 ;  /* 0x000000a58e8e7220 */ /* 0x000fe20000410000 */
[----:B------:R-:W-:Y:S01]  /*3ba0*/  FMUL.FTZ R165, R101, R20 ;  /* 0x0000001465a57220 */ /* 0x000fe20000410000 */
[----:B------:R-:W-:Y:S01]  /*3bb0*/  LEA.HI.X R133, R52, R85, R25, 0x2, P1 ;  /* 0x0000005534857211 */ /* 0x000fe200008f1419 */
[----:B------:R-:W-:Y:S01]  /*3bc0*/  FMUL.FTZ R25, R59, R99 ;  /* 0x000000633b197220 */ /* 0x000fe20000410000 */
[CC--:B------:R-:W-:Y:S01]  /*3bd0*/  FMUL.FTZ R20, R166.reuse, R149.reuse ;  /* 0x00000095a6147220 */ /* 0x0c0fe20000410000 */
[----:B------:R-:W0:Y:S01]  /*3be0*/  MUFU.EX2 R64, R64 ;  /* 0x0000004000407308 */ /* 0x000e220000000800 */
[----:B------:R-:W-:Y:S01]  /*3bf0*/  FMUL.FTZ R21, R165, R149 ;  /* 0x00000095a5157220 */ /* 0x000fe20000410000 */
[----:B------:R-:W-:Y:S01]  /*3c00*/  FMUL.RZ R32, R25, 0.15915493667125701904 ;  /* 0x3e22f98319207820 */ /* 0x000fe2000040c000 */
[-C--:B------:R-:W-:Y:S01]  /*3c10*/  FFMA.FTZ R20, R165, R148.reuse, -R20 ;  /* 0x00000094a5147223 */ /* 0x080fe20000010814 */
[----:B--2---:R-:W1:Y:S01]  /*3c20*/  LDS.128 R24, [R130+0x10] ;  /* 0x0000100082187984 */ /* 0x004e620000000c00 */
[----:B------:R-:W-:Y:S01]  /*3c30*/  FFMA.FTZ R21, R166, R148, R21 ;  /* 0x00000094a6157223 */ /* 0x000fe20000010015 */
[----:B------:R-:W-:-:S02]  /*3c40*/  IMAD.WIDE R132, R119, 0x10, R132 ;  /* 0x0000001077847825 */ /* 0x000fc400078e0284 */
[----:B------:R-:W-:Y:S03]  /*3c50*/  MUFU.EX2 R30, R30 ;  /* 0x0000001e001e7308 */ /* 0x000fe60000000800 */
[----:B------:R-:W2:Y:S04]  /*3c60*/  LDG.E.128 R36, desc[UR8][R132.64+0x600] ;  /* 0x0006000884247981 */ /* 0x000ea8000c1e1d00 */
[----:B------:R-:W3:Y:S01]  /*3c70*/  LDG.E.128 R40, desc[UR8][R132.64+0x800] ;  /* 0x0008000884287981 */ /* 0x000ee2000c1e1d00 */
[----:B------:R-:W4:Y:S01]  /*3c80*/  MUFU.SIN R31, R32 ;  /* 0x00000020001f7308 */ /* 0x000f220000000400 */
[C---:B0-----:R-:W-:Y:S01]  /*3c90*/  FMUL.FTZ R144, R64.reuse, R141 ;  /* 0x0000008d40907220 */ /* 0x041fe20000410000 */
[----:B------:R-:W-:Y:S01]  /*3ca0*/  FMUL.FTZ R145, R64, R145 ;  /* 0x0000009140917220 */ /* 0x000fe20000410000 */
[----:B------:R-:W5:Y:S05]  /*3cb0*/  LDG.E.128 R48, desc[UR8][R132.64+0xc00] ;  /* 0x000c000884307981 */ /* 0x000f6a000c1e1d00 */
[----:B------:R0:W0:Y:S08]  /*3cc0*/  MUFU.COS R33, R32 ;  /* 0x0000002000217308 */ /* 0x0000300000000000 */
[----:B------:R-:W1:Y:S01]  /*3cd0*/  MUFU.EX2 R54, R54 ;  /* 0x0000003600367308 */ /* 0x000e620000000800 */
[----:B----4-:R-:W-:Y:S01]  /*3ce0*/  FMUL.FTZ R141, R30, R31 ;  /* 0x0000001f1e8d7220 */ /* 0x010fe20000410000 */
[----:B------:R-:W-:-:S04]  /*3cf0*/  FADD.FTZ R31, R168, R21 ;  /* 0x00000015a81f7221 */ /* 0x000fc80000010000 */
[----:B0-----:R-:W-:Y:S02]  /*3d00*/  FMUL.FTZ R32, R152, R31 ;  /* 0x0000001f98207220 */ /* 0x001fe40000410000 */
[----:B------:R-:W0:Y:S01]  /*3d10*/  MUFU.SIN R175, R134 ;  /* 0x0000008600af7308 */ /* 0x000e220000000400 */
[----:B------:R-:W-:Y:S01]  /*3d20*/  FMUL.FTZ R140, R30, R33 ;  /* 0x000000211e8c7220 */ /* 0x000fe20000410000 */
[----:B------:R-:W-:Y:S02]  /*3d30*/  FADD.FTZ R30, R167, R20 ;  /* 0x00000014a71e7221 */ /* 0x000fe40000010000 */
[----:B------:R-:W4:Y:S01]  /*3d40*/  LDS.128 R20, [R130+0x20] ;  /* 0x0000200082147984 */ /* 0x000f220000000c00 */
[----:B-1----:R-:W-:Y:S01]  /*3d50*/  FMUL.FTZ R170, R104, R25 ;  /* 0x0000001968aa7220 */ /* 0x002fe20000410000 */
[-C--:B------:R-:W-:Y:S01]  /*3d60*/  FMUL.FTZ R34, R152, R30.reuse ;  /* 0x0000001e98227220 */ /* 0x080fe20000410000 */
[C---:B------:R-:W-:Y:S01]  /*3d70*/  FFMA.FTZ R32, R151.reuse, R30, -R32 ;  /* 0x0000001e97207223 */ /* 0x040fe20000010820 */
[----:B------:R1:W-:Y:S01]  /*3d80*/  MUFU.COS R29, R134 ;  /* 0x00000086001d7308 */ /* 0x0003e20000000000 */
[C---:B------:R-:W-:Y:S01]  /*3d90*/  FMUL.FTZ R146, R54.reuse, R55 ;  /* 0x0000003736927220 */ /* 0x040fe20000410000 */
[----:B------:R-:W-:Y:S01]  /*3da0*/  FMUL.FTZ R147, R54, R147 ;  /* 0x0000009336937220 */ /* 0x000fe20000410000 */
[----:B------:R-:W-:Y:S01]  /*3db0*/  FFMA.FTZ R31, R151, R31, R34 ;  /* 0x0000001f971f7223 */ /* 0x000fe20000010022 */
[----:B------:R-:W-:-:S03]  /*3dc0*/  FMUL.FTZ R172, R105, R27 ;  /* 0x0000001b69ac7220 */ /* 0x000fc60000410000 */
[----:B------:R-:W-:Y:S01]  /*3dd0*/  FADD.FTZ R31, R170, R31 ;  /* 0x0000001faa1f7221 */ /* 0x000fe20000010000 */
[----:B------:R-:W4:Y:S01]  /*3de0*/  MUFU.EX2 R60, R60 ;  /* 0x0000003c003c7308 */ /* 0x000f220000000800 */
[----:B0-----:R-:W-:Y:S01]  /*3df0*/  FMUL.FTZ R139, R28, R175 ;  /* 0x000000af1c8b7220 */ /* 0x001fe20000410000 */
[----:B-1----:R-:W-:Y:S01]  /*3e00*/  FMUL.FTZ R134, R66, R169 ;  /* 0x000000a942867220 */ /* 0x002fe20000410000 */
[----:B------:R-:W-:Y:S01]  /*3e10*/  FMUL.FTZ R169, R104, R24 ;  /* 0x0000001868a97220 */ /* 0x000fe20000410000 */
[----:B------:R-:W0:Y:S03]  /*3e20*/  LDS.128 R64, [R130+0x30] ;  /* 0x0000300082407984 */ /* 0x000e260000000c00 */
[----:B------:R-:W-:Y:S01]  /*3e30*/  FADD.FTZ R32, R169, R32 ;  /* 0x00000020a9207221 */ /* 0x000fe20000010000 */
[----:B------:R-:W1:Y:S08]  /*3e40*/  MUFU.EX2 R62, R62 ;  /* 0x0000003e003e7308 */ /* 0x000e700000000800 */
[----:B------:R-:W-:Y:S01]  /*3e50*/  MUFU.SIN R171, R138 ;  /* 0x0000008a00ab7308 */ /* 0x000fe20000000400 */
[C---:B----4-:R-:W-:Y:S01]  /*3e60*/  FMUL.FTZ R154, R60.reuse, R63 ;  /* 0x0000003f3c9a7220 */ /* 0x050fe20000410000 */
[----:B------:R-:W-:-:S03]  /*3e70*/  FMUL.FTZ R153, R60, R153 ;  /* 0x000000993c997220 */ /* 0x000fc60000410000 */
[----:B------:R-:W-:-:S03]  /*3e80*/  FMUL.FTZ R24, R154, R32 ;  /* 0x000000209a187220 */ /* 0x000fc60000410000 */
[----:B------:R4:W0:Y:S01]  /*3e90*/  MUFU.COS R173, R138 ;  /* 0x0000008a00ad7308 */ /* 0x0008220000000000 */
[C---:B-1----:R-:W-:Y:S01]  /*3ea0*/  FMUL.FTZ R160, R62.reuse, R135 ;  /* 0x000000873ea07220 */ /* 0x042fe20000410000 */
[----:B------:R-:W-:Y:S01]  /*3eb0*/  FMUL.FTZ R159, R62, R159 ;  /* 0x0000009f3e9f7220 */ /* 0x000fe20000410000 */
[----:B------:R-:W-:Y:S01]  /*3ec0*/  FMUL.FTZ R174, R106, R21 ;  /* 0x000000156aae7220 */ /* 0x000fe20000410000 */
[----:B------:R-:W1:Y:S01]  /*3ed0*/  LDS.128 R60, [R130+0x40] ;  /* 0x00004000823c7984 */ /* 0x000e620000000c00 */
[----:B----4-:R-:W-:Y:S01]  /*3ee0*/  FMUL.FTZ R138, R28, R29 ;  /* 0x0000001d1c8a7220 */ /* 0x010fe20000410000 */
[-C--:B------:R-:W-:Y:S01]  /*3ef0*/  FMUL.FTZ R28, R146, R149.reuse ;  /* 0x00000095921c7220 */ /* 0x080fe20000410000 */
[----:B------:R-:W-:-:S03]  /*3f00*/  FMUL.FTZ R29, R147, R149 ;  /* 0x00000095931d7220 */ /* 0x000fc60000410000 */
[-C--:B------:R-:W-:Y:S01]  /*3f10*/  FFMA.FTZ R28, R147, R148.reuse, R28 ;  /* 0x00000094931c7223 */ /* 0x080fe2000001001c */
[----:B------:R-:W-:Y:S01]  /*3f20*/  FFMA.FTZ R29, R146, R148, -R29 ;  /* 0x00000094921d7223 */ /* 0x000fe2000001081d */
[----:B0-----:R-:W-:Y:S02]  /*3f30*/  FMUL.FTZ R135, R136, R173 ;  /* 0x000000ad88877220 */ /* 0x001fe40000410000 */
[C---:B------:R-:W-:Y:S01]  /*3f40*/  FMUL.FTZ R30, R152.reuse, R28 ;  /* 0x0000001c981e7220 */ /* 0x040fe20000410000 */
[----:B------:R-:W-:Y:S01]  /*3f50*/  FMUL.FTZ R25, R152, R29 ;  /* 0x0000001d98197220 */ /* 0x000fe20000410000 */
[----:B------:R-:W-:Y:S01]  /*3f60*/  FMUL.FTZ R136, R136, R171 ;  /* 0x000000ab88887220 */ /* 0x000fe20000410000 */
[----:B------:R-:W-:Y:S01]  /*3f70*/  FMUL.FTZ R171, R105, R26 ;  /* 0x0000001a69ab7220 */ /* 0x000fe20000410000 */
[----:B------:R-:W-:Y:S01]  /*3f80*/  FFMA.FTZ R30, R151, R29, -R30 ;  /* 0x0000001d971e7223 */ /* 0x000fe2000001081e */
[-C--:B------:R-:W-:Y:S01]  /*3f90*/  FMUL.FTZ R29, R154, R31.reuse ;  /* 0x0000001f9a1d7220 */ /* 0x080fe20000410000 */
[----:B------:R-:W-:Y:S01]  /*3fa0*/  FFMA.FTZ R31, R153, R31, R24 ;  /* 0x0000001f991f7223 */ /* 0x000fe20000010018 */
[----:B------:R-:W-:-:S02]  /*3fb0*/  FFMA.FTZ R25, R151, R28, R25 ;  /* 0x0000001c97197223 */ /* 0x000fc40000010019 */
[----:B------:R-:W-:Y:S01]  /*3fc0*/  FFMA.FTZ R32, R153, R32, -R29 ;  /* 0x0000002099207223 */ /* 0x000fe2000001081d */
[----:B------:R-:W-:Y:S01]  /*3fd0*/  FADD.FTZ R31, R172, R31 ;  /* 0x0000001fac1f7221 */ /* 0x000fe20000010000 */
[----:B------:R-:W-:Y:S02]  /*3fe0*/  FMUL.FTZ R27, R154, R25 ;  /* 0x000000199a1b7220 */ /* 0x000fe40000410000 */
[----:B------:R-:W-:Y:S01]  /*3ff0*/  FADD.FTZ R32, R171, R32 ;  /* 0x00000020ab207221 */ /* 0x000fe20000010000 */
[----:B------:R-:W-:Y:S01]  /*4000*/  FMUL.FTZ R24, R156, R31 ;  /* 0x0000001f9c187220 */ /* 0x000fe20000410000 */
[-C--:B------:R-:W-:Y:S01]  /*4010*/  FFMA.FTZ R58, R153, R30.reuse, -R27 ;  /* 0x0000001e993a7223 */ /* 0x080fe2000001081b */
[----:B------:R-:W-:Y:S01]  /*4020*/  FMUL.FTZ R30, R154, R30 ;  /* 0x0000001e9a1e7220 */ /* 0x000fe20000410000 */
[-C--:B------:R-:W-:Y:S01]  /*4030*/  FMUL.FTZ R26, R156, R32.reuse ;  /* 0x000000209c1a7220 */ /* 0x080fe20000410000 */
[----:B------:R-:W-:Y:S01]  /*4040*/  FFMA.FTZ R44, R155, R32, -R24 ;  /* 0x000000209b2c7223 */ /* 0x000fe20000010818 */
[----:B------:R-:W-:Y:S01]  /*4050*/  FMUL.FTZ R173, R106, R20 ;  /* 0x000000146aad7220 */ /* 0x000fe20000410000 */
[----:B------:R-:W-:Y:S01]  /*4060*/  FFMA.FTZ R175, R153, R25, R30 ;  /* 0x0000001999af7223 */ /* 0x000fe2000001001e */
[----:B------:R-:W-:Y:S01]  /*4070*/  FFMA.FTZ R53, R155, R31, R26 ;  /* 0x0000001f9b357223 */ /* 0x000fe2000001001a */
[----:B------:R-:W-:Y:S01]  /*4080*/  FMUL.FTZ R176, R156, R58 ;  /* 0x0000003a9cb07220 */ /* 0x000fe20000410000 */
[----:B------:R-:W4:Y:S01]  /*4090*/  LDG.E.128 R24, desc[UR8][R132.64] ;  /* 0x0000000884187981 */ /* 0x000f22000c1e1d00 */
[----:B------:R-:W-:-:S03]  /*40a0*/  FADD.FTZ R177, R173, R44 ;  /* 0x0000002cadb17221 */ /* 0x000fc60000010000 */
[----:B------:R-:W2:Y:S01]  /*40b0*/  LDG.E.128 R28, desc[UR8][R132.64+0x200] ;  /* 0x00020008841c7981 */ /* 0x000ea2000c1e1d00 */
[----:B------:R-:W-:Y:S01]  /*40c0*/  FADD.FTZ R20, R174, R53 ;  /* 0x00000035ae147221 */ /* 0x000fe20000010000 */
[C---:B------:R-:W-:Y:S01]  /*40d0*/  FMUL.FTZ R178, R158.reuse, R177 ;  /* 0x000000b19eb27220 */ /* 0x040fe20000410000 */
[-C--:B------:R-:W-:Y:S01]  /*40e0*/  FFMA.FTZ R21, R155, R175.reuse, R176 ;  /* 0x000000af9b157223 */ /* 0x080fe200000100b0 */
[----:B------:R-:W3:Y:S02]  /*40f0*/  LDG.E.128 R32, desc[UR8][R132.64+0x400] ;  /* 0x0004000884207981 */ /* 0x000ee4000c1e1d00 */
[-C--:B------:R-:W-:Y:S01]  /*4100*/  FFMA.FTZ R180, R157, R20.reuse, R178 ;  /* 0x000000149db47223 */ /* 0x080fe200000100b2 */
[----:B------:R-:W-:Y:S01]  /*4110*/  FMUL.FTZ R178, R158, R20 ;  /* 0x000000149eb27220 */ /* 0x000fe20000410000 */
[----:B------:R-:W-:Y:S01]  /*4120*/  FMUL.FTZ R20, R156, R175 ;  /* 0x000000af9c147220 */ /* 0x000fe20000410000 */
[C---:B------:R-:W-:Y:S01]  /*4130*/  FMUL.FTZ R175, R107.reuse, R23 ;  /* 0x000000176baf7220 */ /* 0x040fe20000410000 */
[----:B------:R-:W-:Y:S01]  /*4140*/  FMUL.FTZ R176, R107, R22 ;  /* 0x000000166bb07220 */ /* 0x000fe20000410000 */
[----:B------:R-:W-:Y:S01]  /*4150*/  FFMA.FTZ R177, R157, R177, -R178 ;  /* 0x000000b19db17223 */ /* 0x000fe200000108b2 */
[----:B------:R-:W-:Y:S01]  /*4160*/  FFMA.FTZ R20, R155, R58, -R20 ;  /* 0x0000003a9b147223 */ /* 0x000fe20000010814 */
[----:B------:R-:W-:Y:S01]  /*4170*/  FADD.FTZ R180, R175, R180 ;  /* 0x000000b4afb47221 */ /* 0x000fe20000010000 */
[----:B------:R-:W5:Y:S01]  /*4180*/  LDG.E.128 R44, desc[UR8][R132.64+0xa00] ;  /* 0x000a0008842c7981 */ /* 0x000f62000c1e1d00 */
[----:B------:R-:W-:-:S03]  /*4190*/  FADD.FTZ R177, R176, R177 ;  /* 0x000000b1b0b17221 */ /* 0x000fc60000010000 */
[----:B------:R0:W5:Y:S01]  /*41a0*/  LDG.E.128 R52, desc[UR8][R132.64+0xe00] ;  /* 0x000e000884347981 */ /* 0x000162000c1e1d00 */
[----:B------:R-:W-:Y:S01]  /*41b0*/  FMUL.FTZ R178, R160, R180 ;  /* 0x000000b4a0b27220 */ /* 0x000fe20000410000 */
[----:B------:R-:W-:Y:S01]  /*41c0*/  FMUL.FTZ R22, R158, R21 ;  /* 0x000000159e167220 */ /* 0x000fe20000410000 */
[----:B------:R-:W-:Y:S01]  /*41d0*/  FMUL.FTZ R23, R160, R177 ;  /* 0x000000b1a0177220 */ /* 0x000fe20000410000 */
[----:B0-----:R-:W-:-:S04]  /*41e0*/  FMUL.FTZ R132, R158, R20 ;  /* 0x000000149e847220 */ /* 0x001fc80000410000 */
[----:B------:R-:W-:Y:S01]  /*41f0*/  FFMA.FTZ R181, R157, R21, R132 ;  /* 0x000000159db57223 */ /* 0x000fe20000010084 */
[----:B------:R-:W-:Y:S01]  /*4200*/  FFMA.FTZ R21, R159, R177, -R178 ;  /* 0x000000b19f157223 */ /* 0x000fe200000108b2 */
[C---:B------:R-:W-:Y:S01]  /*4210*/  FMUL.FTZ R132, R108.reuse, R64 ;  /* 0x000000406c847220 */ /* 0x040fe20000410000 */
[----:B------:R-:W-:Y:S01]  /*4220*/  FFMA.FTZ R58, R157, R20, -R22 ;  /* 0x000000149d3a7223 */ /* 0x000fe20000010816 */
[----:B------:R-:W-:Y:S01]  /*4230*/  FFMA.FTZ R20, R159, R180, R23 ;  /* 0x000000b49f147223 */ /* 0x000fe20000010017 */
[----:B------:R-:W-:Y:S01]  /*4240*/  FMUL.FTZ R133, R108, R65 ;  /* 0x000000416c857220 */ /* 0x000fe20000410000 */
[----:B------:R-:W-:-:S03]  /*4250*/  FADD.FTZ R64, R132, R21 ;  /* 0x0000001584407221 */ /* 0x000fc60000010000 */
[----:B------:R-:W-:Y:S01]  /*4260*/  FADD.FTZ R20, R133, R20 ;  /* 0x0000001485147221 */ /* 0x000fe20000010000 */
[C---:B------:R-:W-:Y:S01]  /*4270*/  FMUL.FTZ R22, R162.reuse, R64 ;  /* 0x00000040a2167220 */ /* 0x040fe20000410000 */
[----:B------:R-:W-:Y:S02]  /*4280*/  FMUL.FTZ R180, R109, R67 ;  /* 0x000000436db47220 */ /* 0x000fe40000410000 */
[-C--:B------:R-:W-:Y:S01]  /*4290*/  FMUL.FTZ R65, R162, R20.reuse ;  /* 0x00000014a2417220 */ /* 0x080fe20000410000 */
[----:B------:R-:W-:Y:S02]  /*42a0*/  FFMA.FTZ R67, R161, R20, R22 ;  /* 0x00000014a1437223 */ /* 0x000fe40000010016 */
[----:B------:R-:W0:Y:S01]  /*42b0*/  LDS.128 R20, [R130+0x50] ;  /* 0x0000500082147984 */ /* 0x000e220000000c00 */
[----:B------:R-:W-:Y:S01]  /*42c0*/  FMUL.FTZ R177, R109, R66 ;  /* 0x000000426db17220 */ /* 0x000fe20000410000 */
[----:B------:R-:W-:Y:S01]  /*42d0*/  FFMA.FTZ R66, R161, R64, -R65 ;  /* 0x00000040a1427223 */ /* 0x000fe20000010841 */
[----:B------:R-:W-:Y:S01]  /*42e0*/  FADD.FTZ R67, R180, R67 ;  /* 0x00000043b4437221 */ /* 0x000fe20000010000 */
[----:B------:R-:W-:-:S02]  /*42f0*/  FMUL.FTZ R59, R59, R102 ;  /* 0x000000663b3b7220 */ /* 0x000fc40000410000 */
[----:B------:R-:W-:Y:S01]  /*4300*/  FADD.FTZ R66, R177, R66 ;  /* 0x00000042b1427221 */ /* 0x000fe20000010000 */
[----:B------:R-:W-:Y:S01]  /*4310*/  FMUL.FTZ R182, R164, R67 ;  /* 0x00000043a4b67220 */ /* 0x000fe20000410000 */
[----:B------:R-:W-:Y:S01]  /*4320*/  FMUL.FTZ R64, R160, R181 ;  /* 0x000000b5a0407220 */ /* 0x000fe20000410000 */
[----:B------:R-:W-:Y:S01]  /*4330*/  FMUL.RZ R183, R59, 0.15915493667125701904 ;  /* 0x3e22f9833bb77820 */ /* 0x000fe2000040c000 */
[-C--:B------:R-:W-:Y:S01]  /*4340*/  FMUL.FTZ R184, R164, R66.reuse ;  /* 0x00000042a4b87220 */ /* 0x080fe20000410000 */
[----:B------:R-:W-:Y:S01]  /*4350*/  FFMA.FTZ R59, R163, R66, -R182 ;  /* 0x00000042a33b7223 */ /* 0x000fe200000108b6 */
[----:B------:R-:W-:Y:S01]  /*4360*/  FMUL.FTZ R179, R179, R102 ;  /* 0x00000066b3b37220 */ /* 0x000fe20000410000 */
[----:B------:R-:W-:Y:S01]  /*4370*/  FFMA.FTZ R64, R159, R58, -R64 ;  /* 0x0000003a9f407223 */ /* 0x000fe20000010840 */
[----:B-1----:R-:W-:Y:S01]  /*4380*/  FMUL.FTZ R182, R110, R60 ;  /* 0x0000003c6eb67220 */ /* 0x002fe20000410000 */
[----:B------:R-:W-:Y:S01]  /*4390*/  FMUL.FTZ R58, R160, R58 ;  /* 0x0000003aa03a7220 */ /* 0x000fe20000410000 */
[----:B------:R-:W-:Y:S01]  /*43a0*/  FFMA.FTZ R67, R163, R67, R184 ;  /* 0x00000043a3437223 */ /* 0x000fe200000100b8 */
[----:B------:R-:W-:Y:S01]  /*43b0*/  FMUL.FTZ R184, R110, R61 ;  /* 0x0000003d6eb87220 */ /* 0x000fe20000410000 */
[----:B------:R-:W-:Y:S01]  /*43c0*/  MUFU.EX2 R178, R179 ;  /* 0x000000b300b27308 */ /* 0x000fe20000000800 */
[----:B------:R-:W-:Y:S01]  /*43d0*/  FADD.FTZ R61, R182, R59 ;  /* 0x0000003bb63d7221 */ /* 0x000fe20000010000 */
[----:B------:R-:W-:Y:S01]  /*43e0*/  FFMA.FTZ R58, R159, R181, R58 ;  /* 0x000000b59f3a7223 */ /* 0x000fe2000001003a */
[----:B------:R-:W-:-:S05]  /*43f0*/  FADD.FTZ R67, R184, R67 ;  /* 0x00000043b8437221 */ /* 0x000fca0000010000 */
[----:B------:R-:W1:Y:S01]  /*4400*/  MUFU.COS R65, R183 ;  /* 0x000000b700417308 */ /* 0x000e620000000000 */
[----:B------:R-:W-:Y:S01]  /*4410*/  FMUL.FTZ R66, R144, R61 ;  /* 0x0000003d90427220 */ /* 0x000fe20000410000 */
[----:B------:R-:W-:Y:S01]  /*4420*/  FMUL.FTZ R60, R162, R58 ;  /* 0x0000003aa23c7220 */ /* 0x000fe20000410000 */
[----:B------:R-:W-:-:S05]  /*4430*/  FMUL.FTZ R186, R111, R62 ;  /* 0x0000003e6fba7220 */ /* 0x000fca0000410000 */
[----:B------:R-:W0:Y:S01]  /*4440*/  MUFU.SIN R59, R183 ;  /* 0x000000b7003b7308 */ /* 0x000e220000000400 */
[-C--:B------:R-:W-:Y:S01]  /*4450*/  FMUL.FTZ R62, R144, R67.reuse ;  /* 0x00000043903e7220 */ /* 0x080fe20000410000 */
[----:B------:R-:W-:Y:S01]  /*4460*/  FFMA.FTZ R188, R145, R67, R66 ;  /* 0x0000004391bc7223 */ /* 0x000fe20000010042 */
[-C--:B------:R-:W-:Y:S01]  /*4470*/  FFMA.FTZ R66, R161, R64.reuse, -R60 ;  /* 0x00000040a1427223 */ /* 0x080fe2000001083c */
[----:B------:R-:W-:Y:S01]  /*4480*/  FMUL.FTZ R187, R111, R63 ;  /* 0x0000003f6fbb7220 */ /* 0x000fe20000410000 */
[----:B------:R-:W-:Y:S01]  /*4490*/  FMUL.FTZ R64, R162, R64 ;  /* 0x00000040a2407220 */ /* 0x000fe20000410000 */
[----:B------:R-:W-:Y:S02]  /*44a0*/  FFMA.FTZ R67, R145, R61, -R62 ;  /* 0x0000003d91437223 */ /* 0x000fe4000001083e */
[----:B------:R-:W0:Y:S01]  /*44b0*/  LDS.128 R60, [R130+0x60] ;  /* 0x00006000823c7984 */ /* 0x000e220000000c00 */
[----:B------:R-:W-:Y:S01]  /*44c0*/  FADD.FTZ R188, R187, R188 ;  /* 0x000000bcbbbc7221 */ /* 0x000fe20000010000 */
[----:B------:R-:W-:Y:S01]  /*44d0*/  FFMA.FTZ R64, R161, R58, R64 ;  /* 0x0000003aa1407223 */ /* 0x000fe20000010040 */
[----:B------:R-:W-:Y:S01]  /*44e0*/  FADD.FTZ R67, R186, R67 ;  /* 0x00000043ba437221 */ /* 0x000fe20000010000 */
[----:B-1----:R-:W-:Y:S01]  /*44f0*/  FMUL.FTZ R179, R178, R65 ;  /* 0x00000041b2b37220 */ /* 0x002fe20000410000 */
[----:B------:R-:W-:Y:S01]  /*4500*/  FMUL.FTZ R190, R142, R188 ;  /* 0x000000bc8ebe7220 */ /* 0x000fe20000410000 */
[----:B------:R-:W-:Y:S01]  /*4510*/  FMUL.FTZ R58, R164, R64 ;  /* 0x00000040a43a7220 */ /* 0x000fe20000410000 */
[----:B0-----:R-:W-:Y:S01]  /*4520*/  FMUL.FTZ R178, R178, R59 ;  /* 0x0000003bb2b27220 */ /* 0x001fe20000410000 */
[-C--:B------:R-:W-:Y:S01]  /*4530*/  FMUL.FTZ R59, R142, R67.reuse ;  /* 0x000000438e3b7220 */ /* 0x080fe20000410000 */
[----:B------:R-:W-:Y:S01]  /*4540*/  FFMA.FTZ R192, R143, R67, -R190 ;  /* 0x000000438fc07223 */ /* 0x000fe200000108be */
[-C--:B------:R-:W-:Y:S01]  /*4550*/  FFMA.FTZ R58, R163, R66.reuse, -R58 ;  /* 0x00000042a33a7223 */ /* 0x080fe2000001083a */
[----:B------:R-:W-:Y:S01]  /*4560*/  FMUL.FTZ R66, R164, R66 ;  /* 0x00000042a4427220 */ /* 0x000fe20000410000 */
[----:B------:R-:W-:Y:S01]  /*4570*/  FFMA.FTZ R59, R143, R188, R59 ;  /* 0x000000bc8f3b7223 */ /* 0x000fe2000001003b */
[C---:B------:R-:W-:Y:S01]  /*4580*/  FMUL.FTZ R190, R112.reuse, R21 ;  /* 0x0000001570be7220 */ /* 0x040fe20000410000 */
[----:B------:R-:W-:Y:S01]  /*4590*/  FMUL.FTZ R189, R112, R20 ;  /* 0x0000001470bd7220 */ /* 0x000fe20000410000 */
[----:B------:R-:W-:-:S02]  /*45a0*/  FFMA.FTZ R66, R163, R64, R66 ;  /* 0x00000040a3427223 */ /* 0x000fc40000010042 */
[----:B------:R-:W-:Y:S01]  /*45b0*/  FADD.FTZ R21, R190, R59 ;  /* 0x0000003bbe157221 */ /* 0x000fe20000010000 */
[----:B------:R-:W-:Y:S01]  /*45c0*/  FADD.FTZ R192, R189, R192 ;  /* 0x000000c0bdc07221 */ /* 0x000fe20000010000 */
[----:B------:R-:W-:Y:S01]  /*45d0*/  FMUL.FTZ R183, R113, R23 ;  /* 0x0000001771b77220 */ /* 0x000fe20000410000 */
[----:B------:R-:W-:Y:S01]  /*45e0*/  FMUL.FTZ R20, R144, R66 ;  /* 0x0000004290147220 */ /* 0x000fe20000410000 */
[CC--:B------:R-:W-:Y:S01]  /*45f0*/  FMUL.FTZ R23, R137.reuse, R21.reuse ;  /* 0x0000001589177220 */ /* 0x0c0fe20000410000 */
[----:B------:R-:W-:Y:S01]  /*4600*/  FMUL.FTZ R65, R137, R192 ;  /* 0x000000c089417220 */ /* 0x000fe20000410000 */
[----:B------:R-:W-:Y:S01]  /*4610*/  FMUL.FTZ R181, R113, R22 ;  /* 0x0000001671b57220 */ /* 0x000fe20000410000 */
[----:B------:R-:W-:Y:S01]  /*4620*/  FFMA.FTZ R59, R145, R58, -R20 ;  /* 0x0000003a913b7223 */ /* 0x000fe20000010814 */
[C---:B------:R-:W-:Y:S01]  /*4630*/  FFMA.FTZ R192, R134.reuse, R192, -R23 ;  /* 0x000000c086c07223 */ /* 0x040fe20000010817 */
[----:B------:R-:W-:Y:S02]  /*4640*/  FFMA.FTZ R64, R134, R21, R65 ;  /* 0x0000001586407223 */ /* 0x000fe40000010041 */
[----:B------:R-:W0:Y:S01]  /*4650*/  LDS.128 R20, [R130+0x70] ;  /* 0x0000700082147984 */ /* 0x000e220000000c00 */
[----:B------:R-:W-:Y:S01]  /*4660*/  FMUL.FTZ R58, R144, R58 ;  /* 0x0000003a903a7220 */ /* 0x000fe20000410000 */
[----:B------:R-:W-:-:S03]  /*4670*/  FADD.FTZ R65, R183, R64 ;  /* 0x00000040b7417221 */ /* 0x000fc60000010000 */
[----:B------:R-:W-:Y:S01]  /*4680*/  FFMA.FTZ R58, R145, R66, R58 ;  /* 0x00000042913a7223 */ /* 0x000fe2000001003a */
[----:B------:R-:W-:Y:S01]  /*4690*/  FADD.FTZ R192, R181, R192 ;  /* 0x000000c0b5c07221 */ /* 0x000fe20000010000 */
[----:B------:R-:W-:Y:S02]  /*46a0*/  FMUL.FTZ R188, R136, R65 ;  /* 0x0000004188bc7220 */ /* 0x000fe40000410000 */
[C---:B------:R-:W-:Y:S01]  /*46b0*/  FMUL.FTZ R64, R142.reuse, R58 ;  /* 0x0000003a8e407220 */ /* 0x040fe20000410000 */
[-C--:B------:R-:W-:Y:S01]  /*46c0*/  FMUL.FTZ R66, R142, R59.reuse ;  /* 0x0000003b8e427220 */ /* 0x080fe20000410000 */
[-C--:B------:R-:W-:Y:S01]  /*46d0*/  FMUL.FTZ R194, R136, R192.reuse ;  /* 0x000000c088c27220 */ /* 0x080fe20000410000 */
[----:B------:R-:W-:Y:S01]  /*46e0*/  FFMA.FTZ R192, R135, R192, -R188 ;  /* 0x000000c087c07223 */ /* 0x000fe200000108bc */
[C---:B------:R-:W-:Y:S01]  /*46f0*/  FFMA.FTZ R64, R143.reuse, R59, -R64 ;  /* 0x0000003b8f407223 */ /* 0x040fe20000010840 */
[C---:B------:R-:W-:Y:S01]  /*4700*/  FMUL.FTZ R185, R114.reuse, R60 ;  /* 0x0000003c72b97220 */ /* 0x040fe20000410000 */
[----:B------:R-:W-:Y:S01]  /*4710*/  FFMA.FTZ R66, R143, R58, R66 ;  /* 0x0000003a8f427223 */ /* 0x000fe20000010042 */
[----:B------:R-:W-:Y:S01]  /*4720*/  FFMA.FTZ R67, R135, R65, R194 ;  /* 0x0000004187437223 */ /* 0x000fe200000100c2 */
[----:B------:R-:W-:Y:S01]  /*4730*/  FMUL.FTZ R188, R114, R61 ;  /* 0x0000003d72bc7220 */ /* 0x000fe20000410000 */
[----:B------:R-:W-:Y:S01]  /*4740*/  FMUL.FTZ R65, R137, R64 ;  /* 0x0000004089417220 */ /* 0x000fe20000410000 */
[----:B------:R-:W-:Y:S01]  /*4750*/  FADD.FTZ R61, R185, R192 ;  /* 0x000000c0b93d7221 */ /* 0x000fe20000010000 */
[-C--:B------:R-:W-:Y:S01]  /*4760*/  FMUL.FTZ R59, R137, R66.reuse ;  /* 0x00000042893b7220 */ /* 0x080fe20000410000 */
[----:B------:R-:W-:Y:S01]  /*4770*/  FADD.FTZ R67, R188, R67 ;  /* 0x00000043bc437221 */ /* 0x000fe20000010000 */
[C---:B------:R-:W-:Y:S01]  /*4780*/  FFMA.FTZ R65, R134.reuse, R66, R65 ;  /* 0x0000004286417223 */ /* 0x040fe20000010041 */
[----:B------:R-:W-:Y:S01]  /*4790*/  FMUL.FTZ R192, R115, R63 ;  /* 0x0000003f73c07220 */ /* 0x000fe20000410000 */
[----:B------:R-:W-:Y:S01]  /*47a0*/  FMUL.FTZ R63, R139, R61 ;  /* 0x0000003d8b3f7220 */ /* 0x000fe20000410000 */
[----:B------:R-:W-:Y:S01]  /*47b0*/  FFMA.FTZ R59, R134, R64, -R59 ;  /* 0x00000040863b7223 */ /* 0x000fe2000001083b */
[----:B------:R-:W-:Y:S01]  /*47c0*/  FMUL.FTZ R191, R115, R62 ;  /* 0x0000003e73bf7220 */ /* 0x000fe20000410000 */
[----:B------:R-:W-:Y:S01]  /*47d0*/  FMUL.FTZ R62, R139, R67 ;  /* 0x000000438b3e7220 */ /* 0x000fe20000410000 */
[----:B------:R-:W-:Y:S01]  /*47e0*/  FMUL.FTZ R58, R136, R65 ;  /* 0x00000041883a7220 */ /* 0x000fe20000410000 */
[----:B------:R-:W-:Y:S01]  /*47f0*/  FFMA.FTZ R63, R138, R67, R63 ;  /* 0x000000438a3f7223 */ /* 0x000fe2000001003f */
[----:B------:R-:W-:Y:S01]  /*4800*/  FMUL.FTZ R60, R136, R59 ;  /* 0x0000003b883c7220 */ /* 0x000fe20000410000 */
[----:B------:R-:W-:Y:S01]  /*4810*/  FFMA.FTZ R62, R138, R61, -R62 ;  /* 0x0000003d8a3e7223 */ /* 0x000fe2000001083e */
[C---:B------:R-:W-:Y:S01]  /*4820*/  FFMA.FTZ R58, R135.reuse, R59, -R58 ;  /* 0x0000003b873a7223 */ /* 0x040fe2000001083a */
[----:B------:R-:W-:Y:S01]  /*4830*/  FADD.FTZ R63, R192, R63 ;  /* 0x0000003fc03f7221 */ /* 0x000fe20000010000 */
[----:B------:R-:W-:Y:S01]  /*4840*/  FFMA.FTZ R60, R135, R65, R60 ;  /* 0x00000041873c7223 */ /* 0x000fe2000001003c */
[----:B------:R-:W-:Y:S01]  /*4850*/  FADD.FTZ R62, R191, R62 ;  /* 0x0000003ebf3e7221 */ /* 0x000fe20000010000 */
[----:B------:R-:W-:Y:S01]  /*4860*/  FMUL.FTZ R61, R139, R58 ;  /* 0x0000003a8b3d7220 */ /* 0x000fe20000410000 */
[-C--:B------:R-:W-:Y:S01]  /*4870*/  FMUL.FTZ R65, R141, R63.reuse ;  /* 0x0000003f8d417220 */ /* 0x080fe20000410000 */
[----:B------:R-:W-:Y:S01]  /*4880*/  FMUL.FTZ R59, R139, R60 ;  /* 0x0000003c8b3b7220 */ /* 0x000fe20000410000 */
[C---:B------:R-:W-:Y:S01]  /*4890*/  FMUL.FTZ R64, R141.reuse, R62 ;  /* 0x0000003e8d407220 */ /* 0x040fe20000410000 */
[----:B------:R-:W-:Y:S01]  /*48a0*/  FFMA.FTZ R61, R138, R60, R61 ;  /* 0x0000003c8a3d7223 */ /* 0x000fe2000001003d */
[----:B------:R-:W-:Y:S01]  /*48b0*/  FFMA.FTZ R65, R140, R62, -R65 ;  /* 0x0000003e8c417223 */ /* 0x000fe20000010841 */
[----:B0-----:R-:W-:Y:S01]  /*48c0*/  FMUL.FTZ R194, R116, R20 ;  /* 0x0000001474c27220 */ /* 0x001fe20000410000 */
[----:B------:R-:W-:Y:S01]  /*48d0*/  FFMA.FTZ R59, R138, R58, -R59 ;  /* 0x0000003a8a3b7223 */ /* 0x000fe2000001083b */
[----:B------:R-:W-:Y:S01]  /*48e0*/  FFMA.FTZ R64, R140, R63, R64 ;  /* 0x0000003f8c407223 */ /* 0x000fe20000010040 */
[----:B------:R-:W-:Y:S01]  /*48f0*/  FMUL.FTZ R193, R116, R21 ;  /* 0x0000001574c17220 */ /* 0x000fe20000410000 */
[C---:B------:R-:W-:Y:S01]  /*4900*/  FMUL.FTZ R21, R141.reuse, R61 ;  /* 0x0000003d8d157220 */ /* 0x040fe20000410000 */
[----:B------:R-:W-:Y:S01]  /*4910*/  FADD.FTZ R65, R194, R65 ;  /* 0x00000041c2417221 */ /* 0x000fe20000010000 */
[-C--:B------:R-:W-:Y:S01]  /*4920*/  FMUL.FTZ R20, R141, R59.reuse ;  /* 0x0000003b8d147220 */ /* 0x080fe20000410000 */
[----:B------:R-:W-:Y:S01]  /*4930*/  FADD.FTZ R64, R193, R64 ;  /* 0x00000040c1407221 */ /* 0x000fe20000010000 */
[----:B------:R-:W-:Y:S01]  /*4940*/  FFMA.FTZ R21, R140, R59, -R21 ;  /* 0x0000003b8c157223 */ /* 0x000fe20000010815 */
[----:B------:R-:W-:Y:S01]  /*4950*/  FMUL.FTZ R59, R178, R65 ;  /* 0x00000041b23b7220 */ /* 0x000fe20000410000 */
[----:B------:R-:W-:Y:S01]  /*4960*/  FFMA.FTZ R61, R140, R61, R20 ;  /* 0x0000003d8c3d7223 */ /* 0x000fe20000010014 */
[-C--:B------:R-:W-:Y:S01]  /*4970*/  FMUL.FTZ R20, R178, R64.reuse ;  /* 0x00000040b2147220 */ /* 0x080fe20000410000 */
[----:B------:R-:W-:Y:S01]  /*4980*/  FMUL.FTZ R196, R117, R23 ;  /* 0x0000001775c47220 */ /* 0x000fe20000410000 */
[----:B------:R-:W-:Y:S01]  /*4990*/  FFMA.FTZ R59, R179, R64, R59 ;  /* 0x00000040b33b7223 */ /* 0x000fe2000001003b */
[----:B------:R-:W-:Y:S01]  /*49a0*/  FMUL.FTZ R195, R117, R22 ;  /* 0x0000001675c37220 */ /* 0x000fe20000410000 */
[----:B------:R-:W-:-:S02]  /*49b0*/  FFMA.FTZ R22, R179, R65, -R20 ;  /* 0x00000041b3167223 */ /* 0x000fc40000010814 */
[----:B------:R-:W-:Y:S01]  /*49c0*/  FADD.FTZ R23, R196, R59 ;  /* 0x0000003bc4177221 */ /* 0x000fe20000010000 */
[C---:B------:R-:W-:Y:S01]  /*49d0*/  FMUL.FTZ R20, R178.reuse, R61 ;  /* 0x0000003db2147220 */ /* 0x040fe20000410000 */
[-C--:B------:R-:W-:Y:S01]  /*49e0*/  FMUL.FTZ R58, R178, R21.reuse ;  /* 0x00000015b23a7220 */ /* 0x080fe20000410000 */
[----:B------:R-:W-:Y:S02]  /*49f0*/  FADD.FTZ R22, R195, R22 ;  /* 0x00000016c3167221 */ /* 0x000fe40000010000 */
[----:B------:R-:W0:Y:S01]  /*4a00*/  SHFL.UP PT, R63, R23, 0x1, RZ ;  /* 0x04200000173f7989 */ /* 0x000e2200000e00ff */
[C---:B------:R-:W-:Y:S01]  /*4a10*/  FFMA.FTZ R20, R179.reuse, R21, -R20 ;  /* 0x00000015b3147223 */ /* 0x040fe20000010814 */
[----:B------:R-:W-:Y:S02]  /*4a20*/  FFMA.FTZ R58, R179, R61, R58 ;  /* 0x0000003db33a7223 */ /* 0x000fe4000001003a */
[----:B------:R-:W1:Y:S04]  /*4a30*/  SHFL.UP PT, R61, R22, 0x1, RZ ;  /* 0x04200000163d7989 */ /* 0x000e6800000e00ff */
[----:B------:R-:W1:Y:S04]  /*4a40*/  SHFL.UP PT, R21, R20, 0x1, RZ ;  /* 0x0420000014157989 */ /* 0x000e6800000e00ff */
[----:B------:R-:W1:Y:S01]  /*4a50*/  SHFL.UP PT, R59, R58, 0x1, RZ ;  /* 0x042000003a3b7989 */ /* 0x000e6200000e00ff */
[----:B------:R-:W-:Y:S01]  /*4a60*/  ISETP.GE.AND P1, PT, R74, 0x1, PT ;  /* 0x000000014a00780c */ /* 0x000fe20003f26270 */
[C---:B0-----:R-:W-:Y:S01]  /*4a70*/  FMUL.FTZ R60, R58.reuse, R63 ;  /* 0x0000003f3a3c7220 */ /* 0x041fe20000410000 */
[----:B-1----:R-:W-:-:S03]  /*4a80*/  FMUL.FTZ R65, R58, R61 ;  /* 0x0000003d3a417220 */ /* 0x002fc60000410000 */
[----:B------:R-:W-:Y:S01]  /*4a90*/  FFMA.FTZ R61, R20, R61, -R60 ;  /* 0x0000003d143d7223 */ /* 0x000fe2000001083c */
[----:B------:R-:W-:Y:S01]  /*4aa0*/  FMUL.FTZ R62, R58, R21 ;  /* 0x000000153a3e7220 */ /* 0x000fe20000410000 */
[----:B------:R-:W-:-:S06]  /*4ab0*/  FFMA.FTZ R64, R20, R63, R65 ;  /* 0x0000003f14407223 */ /* 0x000fcc0000010041 */
        /* <DEDUP_REMOVED lines=14> */
[----:B------:R-:W-:Y:S01]  /*4ba0*/  FMUL.FTZ R63, R59, R21 ;  /* 0x000000153b3f7220 */ /* 0x000fe20000410000 */
[----:B------:R-:W-:-:S06]  /*4bb0*/  FFMA.FTZ R65, R20, R60, -R65 ;  /* 0x0000003c14417223 */ /* 0x000fcc0000010841 */
[----:B------:R-:W-:Y:S01]  /*4bc0*/  @P1 FADD.FTZ R23, R23, R62 ;  /* 0x0000003e17171221 */ /* 0x000fe20000010000 */
[CC--:B------:R-:W-:Y:S01]  /*4bd0*/  FMUL.FTZ R61, R59.reuse, R58.reuse ;  /* 0x0000003a3b3d7220 */ /* 0x0c0fe20000410000 */
[----:B------:R-:W-:Y:S01]  /*4be0*/  FFMA.FTZ R60, R20, R58, R63 ;  /* 0x0000003a143c7223 */ /* 0x000fe2000001003f */
[----:B------:R-:W-:Y:S02]  /*4bf0*/  @P1 FADD.FTZ R22, R22, R65 ;  /* 0x0000004116161221 */ /* 0x000fe40000010000 */
[----:B------:R-:W-:Y:S01]  /*4c00*/  @P1 FFMA.FTZ R20, R20, R21, -R61 ;  /* 0x0000001514141223 */ /* 0x000fe2000001083d */
[----:B------:R-:W0:Y:S01]  /*4c10*/  SHFL.UP PT, R63, R23, 0x4, RZ ;  /* 0x04800000173f7989 */ /* 0x000e2200000e00ff */
[----:B------:R-:W-:-:S03]  /*4c20*/  FSEL R60, R59, R60, !P1 ;  /* 0x0000003c3b3c7208 */ /* 0x000fc60004800000 */
[----:B------:R-:W1:Y:S04]  /*4c30*/  SHFL.UP PT, R61, R22, 0x4, RZ ;  /* 0x04800000163d7989 */ /* 0x000e6800000e00ff */
[----:B------:R-:W4:Y:S04]  /*4c40*/  SHFL.UP PT, R21, R20, 0x4, RZ ;  /* 0x0480000014157989 */ /* 0x000f2800000e00ff */
[----:B------:R-:W2:Y:S01]  /*4c50*/  SHFL.UP PT, R59, R60, 0x4, RZ ;  /* 0x048000003c3b7989 */ /* 0x000ea200000e00ff */
[----:B------:R-:W-:Y:S01]  /*4c60*/  ISETP.GE.AND P1, PT, R74, 0x4, PT ;  /* 0x000000044a00780c */ /* 0x000fe20003f26270 */
[C---:B0-----:R-:W-:Y:S01]  /*4c70*/  FMUL.FTZ R65, R60.reuse, R63 ;  /* 0x0000003f3c417220 */ /* 0x041fe20000410000 */
[----:B-1----:R-:W-:-:S03]  /*4c80*/  FMUL.FTZ R64, R60, R61 ;  /* 0x0000003d3c407220 */ /* 0x002fc60000410000 */
[----:B------:R-:W-:Y:S01]  /*4c90*/  FFMA.FTZ R65, R20, R61, -R65 ;  /* 0x0000003d14417223 */ /* 0x000fe20000010841 */
[----:B----4-:R-:W-:Y:S01]  /*4ca0*/  FMUL.FTZ R62, R60, R21 ;  /* 0x000000153c3e7220 */ /* 0x010fe20000410000 */
[----:B------:R-:W-:-:S06]  /*4cb0*/  FFMA.FTZ R64, R20, R63, R64 ;  /* 0x0000003f14407223 */ /* 0x000fcc0000010040 */
[----:B------:R-:W-:Y:S01]  /*4cc0*/  @P1 FADD.FTZ R22, R22, R65 ;  /* 0x0000004116161221 */ /* 0x000fe20000010000 */
[-C--:B--2---:R-:W-:Y:S01]  /*4cd0*/  FMUL.FTZ R58, R60, R59.reuse ;  /* 0x0000003b3c3a7220 */ /* 0x084fe20000410000 */
[C---:B------:R-:W-:Y:S01]  /*4ce0*/  FFMA.FTZ R59, R20.reuse, R59, R62 ;  /* 0x0000003b143b7223 */ /* 0x040fe2000001003e */
[----:B------:R-:W-:Y:S02]  /*4cf0*/  @P1 FADD.FTZ R23, R23, R64 ;  /* 0x0000004017171221 */ /* 0x000fe40000010000 */
[----:B------:R-:W-:Y:S02]  /*4d00*/  @P1 FFMA.FTZ R20, R20, R21, -R58 ;  /* 0x0000001514141223 */ /* 0x000fe4000001083a */
[----:B------:R-:W-:Y:S02]  /*4d10*/  FSEL R59, R60, R59, !P1 ;  /* 0x0000003b3c3b7208 */ /* 0x000fe40004800000 */
[----:B------:R-:W0:Y:S04]  /*4d20*/  SHFL.UP PT, R60, R22, 0x8, RZ ;  /* 0x05000000163c7989 */ /* 0x000e2800000e00ff */
[----:B------:R-:W1:Y:S04]  /*4d30*/  SHFL.UP PT, R61, R23, 0x8, RZ ;  /* 0x05000000173d7989 */ /* 0x000e6800000e00ff */
[----:B------:R-:W2:Y:S04]  /*4d40*/  SHFL.UP PT, R21, R20, 0x8, RZ ;  /* 0x0500000014157989 */ /* 0x000ea800000e00ff */
[----:B------:R-:W4:Y:S01]  /*4d50*/  SHFL.UP PT, R58, R59, 0x8, RZ ;  /* 0x050000003b3a7989 */ /* 0x000f2200000e00ff */
[----:B------:R-:W-:Y:S01]  /*4d60*/  ISETP.GE.AND P1, PT, R74, 0x8, PT ;  /* 0x000000084a00780c */ /* 0x000fe20003f26270 */
[C---:B0-----:R-:W-:Y:S01]  /*4d70*/  FMUL.FTZ R62, R59.reuse, R60 ;  /* 0x0000003c3b3e7220 */ /* 0x041fe20000410000 */
[----:B-1----:R-:W-:-:S03]  /*4d80*/  FMUL.FTZ R65, R59, R61 ;  /* 0x0000003d3b417220 */ /* 0x002fc60000410000 */
[C---:B------:R-:W-:Y:S01]  /*4d90*/  FFMA.FTZ R62, R20.reuse, R61, R62 ;  /* 0x0000003d143e7223 */ /* 0x040fe2000001003e */
[C---:B--2---:R-:W-:Y:S01]  /*4da0*/  FMUL.FTZ R63, R59.reuse, R21 ;  /* 0x000000153b3f7220 */ /* 0x044fe20000410000 */
[C---:B------:R-:W-:Y:S01]  /*4db0*/  FFMA.FTZ R65, R20.reuse, R60, -R65 ;  /* 0x0000003c14417223 */ /* 0x040fe20000010841 */
[-C--:B----4-:R-:W-:Y:S02]  /*4dc0*/  FMUL.FTZ R61, R59, R58.reuse ;  /* 0x0000003a3b3d7220 */ /* 0x090fe40000410000 */
[----:B------:R-:W-:-:S03]  /*4dd0*/  FFMA.FTZ R64, R20, R58, R63 ;  /* 0x0000003a14407223 */ /* 0x000fc6000001003f */
[----:B------:R-:W-:Y:S01]  /*4de0*/  @P1 FADD.FTZ R23, R23, R62 ;  /* 0x0000003e17171221 */ /* 0x000fe20000010000 */
[----:B------:R-:W-:Y:S01]  /*4df0*/  @P1 FADD.FTZ R22, R22, R65 ;  /* 0x0000004116161221 */ /* 0x000fe20000010000 */
[----:B------:R-:W-:Y:S01]  /*4e00*/  @P1 FFMA.FTZ R20, R20, R21, -R61 ;  /* 0x0000001514141223 */ /* 0x000fe2000001083d */
[----:B------:R-:W-:Y:S01]  /*4e10*/  STS.128 [R122+0x1080], R24 ;  /* 0x001080187a007388 */ /* 0x000fe20000000c00 */
[----:B------:R-:W-:-:S03]  /*4e20*/  FSEL R58, R59, R64, !P1 ;  /* 0x000000403b3a7208 */ /* 0x000fc60004800000 */
[----:B------:R-:W-:Y:S04]  /*4e30*/  STS.128 [R123+0x1280], R28 ;  /* 0x0012801c7b007388 */ /* 0x000fe80000000c00 */
[----:B------:R-:W0:Y:S04]  /*4e40*/  SHFL.UP PT, R25, R20, 0x10, RZ ;  /* 0x0600000014197989 */ /* 0x000e2800000e00ff */
[----:B------:R-:W1:Y:S04]  /*4e50*/  SHFL.UP PT, R31, R23, 0x10, RZ ;  /* 0x06000000171f7989 */ /* 0x000e6800000e00ff */
[----:B------:R-:W2:Y:S04]  /*4e60*/  SHFL.UP PT, R29, R22, 0x10, RZ ;  /* 0x06000000161d7989 */ /* 0x000ea800000e00ff */
[----:B------:R-:W4:Y:S01]  /*4e70*/  SHFL.UP PT, R27, R58, 0x10, RZ ;  /* 0x060000003a1b7989 */ /* 0x000f2200000e00ff */
[----:B------:R-:W4:Y:S01]  /*4e80*/  S2UR UR6, SR_CgaCtaId ;  /* 0x00000000000679c3 */ /* 0x000f220000008800 */
[----:B------:R-:W-:-:S02]  /*4e90*/  ISETP.GE.AND P1, PT, R74, 0x10, PT ;  /* 0x000000104a00780c */ /* 0x000fc40003f26270 */
[----:B---3--:R1:W-:Y:S01]  /*4ea0*/  STS.128 [R124+0x1480], R32 ;  /* 0x001480207c007388 */ /* 0x0083e20000000c00 */
[----:B------:R-:W-:Y:S02]  /*4eb0*/  MOV R65, RZ ;  /* 0x000000ff00417202 */ /* 0x000fe40000000f00 */
[----:B------:R-:W-:Y:S02]  /*4ec0*/  CS2R R66, SRZ ;  /* 0x0000000000427805 */ /* 0x000fe4000001ff00 */
[----:B------:R-:W-:Y:S01]  /*4ed0*/  MOV R64, 0x3f800000 ;  /* 0x3f80000000407802 */ /* 0x000fe20000000f00 */
[----:B------:R-:W-:Y:S01]  /*4ee0*/  STS.128 [R125+0x1680], R36 ;  /* 0x001680247d007388 */ /* 0x000fe20000000c00 */
[----:B------:R-:W-:Y:S01]  /*4ef0*/  @!P0 LEA R21, R118, UR5, 0x4 ;  /* 0x0000000576158c11 */ /* 0x000fe2000f8e20ff */
[C---:B0-----:R-:W-:Y:S02]  /*4f00*/  FMUL.FTZ R26, R58.reuse, R25 ;  /* 0x000000193a1a7220 */ /* 0x041fe40000410000 */
[----:B------:R-:W-:Y:S04]  /*4f10*/  STS.128 [R126+0x1880], R40 ;  /* 0x001880287e007388 */ /* 0x000fe80000000c00 */
[----:B-----5:R-:W-:Y:S01]  /*4f20*/  STS.128 [R127+0x1a80], R44 ;  /* 0x001a802c7f007388 */ /* 0x020fe20000000c00 */
[C---:B-1----:R-:W-:Y:S01]  /*4f30*/  FMUL.FTZ R33, R58.reuse, R31 ;  /* 0x0000001f3a217220 */ /* 0x042fe20000410000 */
[----:B--2---:R-:W-:-:S02]  /*4f40*/  FMUL.FTZ R28, R58, R29 ;  /* 0x0000001d3a1c7220 */ /* 0x004fc40000410000 */
[----:B------:R-:W-:Y:S01]  /*4f50*/  STS.128 [R128+0x1c80], R48 ;  /* 0x001c803080007388 */ /* 0x000fe20000000c00 */
[-C--:B----4-:R-:W-:Y:S01]  /*4f60*/  FMUL.FTZ R24, R58, R27.reuse ;  /* 0x0000001b3a187220 */ /* 0x090fe20000410000 */
[C---:B------:R-:W-:Y:S01]  /*4f70*/  FFMA.FTZ R27, R20.reuse, R27, R26 ;  /* 0x0000001b141b7223 */ /* 0x040fe2000001001a */
[C---:B------:R-:W-:Y:S01]  /*4f80*/  FFMA.FTZ R33, R20.reuse, R29, -R33 ;  /* 0x0000001d14217223 */ /* 0x040fe20000010821 */
[----:B------:R-:W-:Y:S01]  /*4f90*/  FFMA.FTZ R28, R20, R31, R28 ;  /* 0x0000001f141c7223 */ /* 0x000fe2000001001c */
[----:B------:R-:W-:Y:S01]  /*4fa0*/  STS.128 [R129+0x1e80], R52 ;  /* 0x001e803481007388 */ /* 0x000fe20000000c00 */
[----:B------:R-:W-:-:S03]  /*4fb0*/  NOP ;  /* 0x0000000000007918 */ /* 0x000fc60000000000 */
[----:B------:R0:W1:Y:S01]  /*4fc0*/  @!P0 LDS.128 R64, [R21+0x2140] ;  /* 0x0021400015408984 */ /* 0x0000620000000c00 */
[----:B------:R-:W-:Y:S01]  /*4fd0*/  @P1 FFMA.FTZ R20, R20, R25, -R24 ;  /* 0x0000001914141223 */ /* 0x000fe20000010818 */
[----:B------:R-:W-:Y:S01]  /*4fe0*/  @P1 FADD.FTZ R22, R22, R33 ;  /* 0x0000002116161221 */ /* 0x000fe20000010000 */
[----:B------:R-:W-:Y:S01]  /*4ff0*/  @P1 FADD.FTZ R23, R23, R28 ;  /* 0x0000001c17171221 */ /* 0x000fe20000010000 */
[----:B------:R-:W-:Y:S01]  /*5000*/  UMOV UR5, 0x400 ;  /* 0x0000040000057882 */ /* 0x000fe20000000000 */
[----:B------:R-:W-:Y:S01]  /*5010*/  LDS.128 R28, [R130+0x1090] ;  /* 0x00109000821c7984 */ /* 0x000fe20000000c00 */
[----:B0-----:R-:W-:-:S03]  /*5020*/  FSEL R21, R58, R27, !P1 ;  /* 0x0000001b3a157208 */ /* 0x001fc60004800000 */
[----:B------:R-:W-:Y:S01]  /*5030*/  LDS.128 R32, [R130+0x10a0] ;  /* 0x0010a00082207984 */ /* 0x000fe20000000c00 */
[C---:B------:R-:W-:Y:S01]  /*5040*/  ISETP.NE.AND P1, PT, R74.reuse, 0x1f, PT ;  /* 0x0000001f4a00780c */ /* 0x040fe20003f25270 */
[----:B------:R-:W-:Y:S02]  /*5050*/  ULEA UR5, UR6, UR5, 0x18 ;  /* 0x0000000506057291 */ /* 0x000fe4000f8ec03f */
        /* <DEDUP_REMOVED lines=10> */
[----:B-1----:R-:W-:Y:S04]  /*5100*/  @!P2 STS.128 [UR5+0x2120], R64 ;  /* 0x00212040ff00a988 */ /* 0x002fe80008000c05 */
        /* <DEDUP_REMOVED lines=10> */
[CC--:B------:R-:W-:Y:S01]  /*51b0*/  @P3 FMUL.FTZ R202, R58.reuse, R199.reuse ;  /* 0x000000c73aca3220 */ /* 0x0c0fe20000410000 */
[C---:B------:R-:W-:Y:S01]  /*51c0*/  @P3 FMUL.FTZ R199, R59.reuse, R199 ;  /* 0x000000c73bc73220 */ /* 0x040fe20000410000 */
[----:B---3--:R-:W-:Y:S02]  /*51d0*/  @!P2 MOV R198, R66 ;  /* 0x0000004200c6a202 */ /* 0x008fe40000000f00 */
        /* <DEDUP_REMOVED lines=64> */
[----:B------:R-:W-:Y:S01]  /*55e0*/  FMUL.FTZ R20, R142, R187 ;  /* 0x000000bb8e147220 */ /* 0x000fe20000410000 */
[----:B------:R-:W-:Y:S01]  /*55f0*/  ISETP.NE.AND P1, PT, R72, RZ, PT ;  /* 0x000000ff4800720c */ /* 0x000fe20003f25270 */
[----:B------:R-:W-:Y:S02]  /*5600*/  FMUL.FTZ R21, R61, R67 ;  /* 0x000000433d157220 */ /* 0x000fe40000410000 */
[-C--:B------:R-:W-:Y:S01]  /*5610*/  FFMA.FTZ R20, R143, R145.reuse, -R20 ;  /* 0x000000918f147223 */ /* 0x080fe20000010814 */
[----:B------:R-:W-:Y:S01]  /*5620*/  FMUL.FTZ R142, R142, R145 ;  /* 0x000000918e8e7220 */ /* 0x000fe20000410000 */
[C---:B------:R-:W-:Y:S01]  /*5630*/  FFMA.FTZ R133, R60.reuse, R66, -R21 ;  /* 0x000000423c857223 */ /* 0x040fe20000010815 */
[----:B------:R-:W-:Y:S01]  /*5640*/  FMUL.FTZ R21, R61, R65 ;  /* 0x000000413d157220 */ /* 0x000fe20000410000 */
[----:B------:R-:W-:Y:S01]  /*5650*/  FADD.FTZ R132, R189, R20 ;  /* 0x00000014bd847221 */ /* 0x000fe20000010000 */
[----:B------:R-:W-:Y:S01]  /*5660*/  FMUL.FTZ R20, R61, R64 ;  /* 0x000000403d147220 */ /* 0x000fe20000410000 */
[----:B------:R-:W-:Y:S01]  /*5670*/  FFMA.FTZ R143, R143, R187, R142 ;  /* 0x000000bb8f8f7223 */ /* 0x000fe2000001008e */
[----:B------:R-:W-:Y:S01]  /*5680*/  FMUL.FTZ R66, R61, R66 ;  /* 0x000000423d427220 */ /* 0x000fe20000410000 */
[C---:B------:R-:W-:Y:S01]  /*5690*/  FFMA.FTZ R64, R60.reuse, R64, -R21 ;  /* 0x000000403c407223 */ /* 0x040fe20000010815 */
[----:B------:R-:W-:Y:S01]  /*56a0*/  FFMA.FTZ R65, R60, R65, R20 ;  /* 0x000000413c417223 */ /* 0x000fe20000010014 */
[----:B------:R-:W-:Y:S01]  /*56b0*/  FADD.FTZ R190, R190, R143 ;  /* 0x0000008fbebe7221 */ /* 0x000fe20000010000 */
[C---:B------:R-:W-:Y:S01]  /*56c0*/  FMUL.FTZ R21, R137.reuse, R132 ;  /* 0x0000008489157220 */ /* 0x040fe20000410000 */
[----:B------:R-:W-:Y:S01]  /*56d0*/  FFMA.FTZ R60, R60, R67, R66 ;  /* 0x000000433c3c7223 */ /* 0x000fe20000010042 */
[----:B------:R-:W-:Y:S01]  /*56e0*/  BSSY B0, `(.L_x_1945) ;  /* 0x0000016000007945 */ /* 0x000fe20003800000 */
[----:B------:R-:W-:Y:S01]  /*56f0*/  FADD.FTZ R66, R62, R133 ;  /* 0x000000853e427221 */ /* 0x000fe20000010000 */
[-C--:B------:R-:W-:Y:S01]  /*5700*/  FMUL.FTZ R137, R137, R190.reuse ;  /* 0x000000be89897220 */ /* 0x080fe20000410000 */
[----:B------:R-:W-:Y:S01]  /*5710*/  FFMA.FTZ R22, R134, R190, R21 ;  /* 0x000000be86167223 */ /* 0x000fe20000010015 */
        /* <DEDUP_REMOVED lines=18> */
.L_x_1946:
[----:B------:R-:W-:Y:S05]  /*5840*/  BSYNC B0 ;  /* 0x0000000000007941 */ /* 0x000fea0003800000 */
.L_x_1945:
[----:B------:R-:W-:Y:S01]  /*5850*/  FFMA.FTZ R134, R134, R132, -R137 ;  /* 0x0000008486867223 */ /* 0x000fe20000010889 */
[----:B------:R-:W-:Y:S01]  /*5860*/  FADD.FTZ R183, R183, R22 ;  /* 0x00000016b7b77221 */ /* 0x000fe20000010000 */
[----:B------:R-:W-:Y:S01]  /*5870*/  FMUL.FTZ R35, R35, R175 ;  /* 0x000000af23237220 */ /* 0x000fe20000410000 */
[----:B------:R-:W-:Y:S01]  /*5880*/  IADD3 R118, R118, 0x1, RZ ;  /* 0x0000000176767810 */ /* 0x000fe20007ffe0ff */
[----:B------:R-:W-:Y:S01]  /*5890*/  FADD.FTZ R181, R181, R134 ;  /* 0x00000086b5b57221 */ /* 0x000fe20000010000 */
[----:B-1----:R-:W-:Y:S01]  /*58a0*/  FMUL.FTZ R20, R136, R183 ;  /* 0x000000b788147220 */ /* 0x002fe20000410000 */
[----:B------:R-:W-:Y:S01]  /*58b0*/  FFMA.FTZ R34, R34, R23, -R35 ;  /* 0x0000001722227223 */ /* 0x000fe20000010823 */
[----:B------:R-:W-:Y:S01]  /*58c0*/  ISETP.GE.AND P1, PT, R118, UR18, PT ;  /* 0x0000001276007c0c */ /* 0x000fe2000bf26270 */
        /* <DEDUP_REMOVED lines=9> */
[----:B------:R-:W-:Y:S01]  /*5960*/  FMUL.FTZ R21, R139, R22 ;  /* 0x000000168b157220 */ /* 0x000fe20000410000 */
[----:B------:R-:W-:Y:S01]  /*5970*/  FMUL.FTZ R33, R33, R174 ;  /* 0x000000ae21217220 */ /* 0x000fe20000410000 */
[----:B------:R-:W-:Y:S01]  /*5980*/  FMUL.FTZ R37, R37, R160 ;  /* 0x000000a025257220 */ /* 0x000fe20000410000 */
[-C--:B------:R-:W-:Y:S01]  /*5990*/  FMUL.FTZ R139, R139, R188.reuse ;  /* 0x000000bc8b8b7220 */ /* 0x080fe20000410000 */
[C---:B------:R-:W-:Y:S01]  /*59a0*/  FFMA.FTZ R21, R138.reuse, R188, R21 ;  /* 0x000000bc8a157223 */ /* 0x040fe20000010015 */
[----:B------:R-:W-:Y:S01]  /*59b0*/  FMUL.FTZ R39, R39, R147 ;  /* 0x0000009327277220 */ /* 0x000fe20000410000 */
[----:B------:R-:W-:Y:S01]  /*59c0*/  FMUL.FTZ R41, R41, R163 ;  /* 0x000000a329297220 */ /* 0x000fe20000410000 */
[----:B------:R-:W-:Y:S01]  /*59d0*/  FFMA.FTZ R138, R138, R22, -R139 ;  /* 0x000000168a8a7223 */ /* 0x000fe2000001088b */
        /* <DEDUP_REMOVED lines=8> */
[----:B------:R-:W-:Y:S01]  /*5a60*/  FFMA.FTZ R21, R140, R138, -R21 ;  /* 0x0000008a8c157223 */ /* 0x000fe20000010815 */
[-C--:B------:R-:W-:Y:S01]  /*5a70*/  FMUL.FTZ R51, R51, R192.reuse ;  /* 0x000000c033337220 */ /* 0x080fe20000410000 */
[----:B------:R-:W-:Y:S01]  /*5a80*/  FFMA.FTZ R25, R24, R165, -R25 ;  /* 0x000000a518197223 */ /* 0x000fe20000010819 */
[----:B------:R-:W-:Y:S01]  /*5a90*/  FFMA.FTZ R140, R140, R192, R141 ;  /* 0x000000c08c8c7223 */ /* 0x000fe2000001008d */
[----:B------:R-:W-:Y:S01]  /*5aa0*/  FADD.FTZ R23, R194, R21 ;  /* 0x00000015c2177221 */ /* 0x000fe20000010000 */
[----:B------:R-:W-:Y:S01]  /*5ab0*/  FFMA.FTZ R26, R26, R167, -R27 ;  /* 0x000000a71a1a7223 */ /* 0x000fe2000001081b */
[----:B------:R-:W-:Y:S01]  /*5ac0*/  FFMA.FTZ R29, R28, R169, -R29 ;  /* 0x000000a91c1d7223 */ /* 0x000fe2000001081d */
[----:B------:R-:W-:Y:S01]  /*5ad0*/  FADD.FTZ R140, R193, R140 ;  /* 0x0000008cc18c7221 */ /* 0x000fe20000010000 */
[----:B------:R-:W-:Y:S01]  /*5ae0*/  FMUL.FTZ R20, R178, R23 ;  /* 0x00000017b2147220 */ /* 0x000fe20000410000 */
[----:B------:R-:W-:Y:S01]  /*5af0*/  FFMA.FTZ R30, R30, R171, -R31 ;  /* 0x000000ab1e1e7223 */ /* 0x000fe2000001081f */
[----:B------:R-:W-:Y:S01]  /*5b00*/  FFMA.FTZ R33, R32, R173, -R33 ;  /* 0x000000ad20217223 */ /* 0x000fe20000010821 */
[-C--:B------:R-:W-:Y:S01]  /*5b10*/  FMUL.FTZ R178, R178, R140.reuse ;  /* 0x0000008cb2b27220 */ /* 0x080fe20000410000 */
[-C--:B------:R-:W-:Y:S01]  /*5b20*/  FFMA.FTZ R21, R179, R140.reuse, R20 ;  /* 0x0000008cb3157223 */ /* 0x080fe20000010014 */
[----:B------:R-:W-:Y:S01]  /*5b30*/  FMUL.FTZ R53, R53, R140 ;  /* 0x0000008c35357220 */ /* 0x000fe20000410000 */
[----:B------:R-:W-:Y:S01]  /*5b40*/  FFMA.FTZ R37, R36, R59, -R37 ;  /* 0x0000003b24257223 */ /* 0x000fe20000010825 */
[----:B------:R-:W-:Y:S01]  /*5b50*/  FFMA.FTZ R178, R179, R23, -R178 ;  /* 0x00000017b3b27223 */ /* 0x000fe200000108b2 */
[----:B------:R-:W-:Y:S01]  /*5b60*/  FADD.FTZ R196, R196, R21 ;  /* 0x00000015c4c47221 */ /* 0x000fe20000010000 */
        /* <DEDUP_REMOVED lines=28> */
.L_x_1944:
        /* <DEDUP_REMOVED lines=9> */
[----:B------:R-:W-:Y:S02]  /*5dc0*/  IADD3 R82, P4, R82, 0x800, RZ ;  /* 0x0000080052527810 */ /* 0x000fe40007f9e0ff */
[----:B------:R-:W-:Y:S02]  /*5dd0*/  IADD3.X R84, RZ, R84, RZ, P1, !PT ;  /* 0x00000054ff547210 */ /* 0x000fe40000ffe4ff */
[----:B------:R-:W-:Y:S02]  /*5de0*/  IADD3.X R85, RZ, R85, RZ, P2, !PT ;  /* 0x00000055ff557210 */ /* 0x000fe400017fe4ff */
[----:B------:R-:W-:-:S02]  /*5df0*/  IADD3.X R81, RZ, R81, RZ, P3, !PT ;  /* 0x00000051ff517210 */ /* 0x000fc40001ffe4ff */
        /* <DEDUP_REMOVED lines=8> */
[C---:B-1----:R-:W-:Y:S01]  /*5e80*/  IMAD R17, R71.reuse, R37, R2 ;  /* 0x0000002547117224 */ /* 0x042fe200078e0202 */
[----:B--2---:R-:W1:Y:S01]  /*5e90*/  LDC R6, c[0x0][0x224] ;  /* 0x00008900ff067b82 */ /* 0x004e620000000800 */
[----:B------:R-:W-:Y:S01]  /*5ea0*/  IMAD.WIDE.U32 R2, R71, R36, UR6 ;  /* 0x0000000647027e25 */ /* 0x000fe2000f8e0024 */
[----:B------:R-:W2:Y:S01]  /*5eb0*/  LDS.128 R24, [R76+0x200] ;  /* 0x000200004c187984 */ /* 0x000ea20000000c00 */
[----:B------:R-:W-:Y:S02]  /*5ec0*/  ULDC.64 UR6, c[0x0][0x2b8] ;  /* 0x0000ae0000067ab9 */ /* 0x000fe40000000a00 */
[----:B------:R-:W-:Y:S01]  /*5ed0*/  IMAD R5, R69, UR6, RZ ;  /* 0x0000000645057c24 */ /* 0x000fe2000f8e02ff */
[----:B------:R-:W3:Y:S01]  /*5ee0*/  LDS.128 R28, [R76+0x400] ;  /* 0x000400004c1c7984 */ /* 0x000ee20000000c00 */
[----:B------:R-:W-:Y:S02]  /*5ef0*/  IADD3 R3, R3, R17, RZ ;  /* 0x0000001103037210 */ /* 0x000fe40007ffe0ff */
[C---:B------:R-:W-:Y:S01]  /*5f00*/  IMAD R5, R0.reuse, UR7, R5 ;  /* 0x0000000700057c24 */ /* 0x040fe2000f8e0205 */
[----:B------:R-:W4:Y:S01]  /*5f10*/  LDS.128 R32, [R76+0x600] ;  /* 0x000600004c207984 */ /* 0x000f220000000c00 */
[----:B------:R-:W-:Y:S01]  /*5f20*/  IMAD.WIDE.U32 R2, R0, UR6, R2 ;  /* 0x0000000600027c25 */ /* 0x000fe2000f8e0002 */
[----:B------:R-:W-:-:S04]  /*5f30*/  ULDC.64 UR6, c[0x0][0x308] ;  /* 0x0000c20000067ab9 */ /* 0x000fc80000000a00 */
[----:B------:R-:W-:Y:S02]  /*5f40*/  IADD3 R3, R3, R5, RZ ;  /* 0x0000000503037210 */ /* 0x000fe40007ffe0ff */
[----:B------:R-:W-:-:S04]  /*5f50*/  LEA R4, P0, R2, UR6, 0x2 ;  /* 0x0000000602047c11 */ /* 0x000fc8000f8010ff */
[----:B------:R-:W-:Y:S02]  /*5f60*/  LEA.HI.X R5, R2, UR7, R3, 0x2, P0 ;  /* 0x0000000702057c11 */ /* 0x000fe400080f1403 */
[----:B-1----:R-:W-:Y:S01]  /*5f70*/  ISETP.LE.AND P0, PT, R6, UR4, PT ;  /* 0x0000000406007c0c */ /* 0x002fe2000bf03270 */
[----:B------:R-:W-:-:S05]  /*5f80*/  IMAD.WIDE R2, R78, 0x10, R4 ;  /* 0x000000104e027825 */ /* 0x000fca00078e0204 */
[----:B0-----:R0:W-:Y:S04]  /*5f90*/  STG.E.128 desc[UR8][R2.64], R20 ;  /* 0x0000001402007986 */ /* 0x0011e8000c101d08 */
[----:B--2---:R0:W-:Y:S04]  /*5fa0*/  STG.E.128 desc[UR8][R2.64+0x200], R24 ;  /* 0x0002001802007986 */ /* 0x0041e8000c101d08 */
[----:B---3--:R0:W-:Y:S04]  /*5fb0*/  STG.E.128 desc[UR8][R2.64+0x400], R28 ;  /* 0x0004001c02007986 */ /* 0x0081e8000c101d08 */
[----:B----4-:R0:W-:Y:S01]  /*5fc0*/  STG.E.128 desc[UR8][R2.64+0x600], R32 ;  /* 0x0006002002007986 */ /* 0x0101e2000c101d08 */
[----:B------:R-:W-:Y:S05]  /*5fd0*/  @!P0 BRA `(.L_x_1948) ;  /* 0xffffffa400d08947 */ /* 0x000fea000383ffff */
[----:B------:R-:W-:Y:S05]  /*5fe0*/  EXIT ;  /* 0x000000000000794d */ /* 0x000fea0003800000 */
.L_x_1949:
        /* <DEDUP_REMOVED lines=9> */
.L_x_5206:


//--------------------- .text._Z25selective_scan_fwd_kernelI32Selective_Scan_fwd_kernel_traitsILi32ELi16ELi1ELb1ELb1ELb1ELb1EfN3c107complexIfEEEEv13SSMParamsBase --------------------------
	.section	.text._Z25selective_scan_fwd_kernelI32Selective_Scan_fwd_kernel_traitsILi32ELi16ELi1ELb1ELb1ELb1ELb1EfN3c107complexIfEEEEv13SSMParamsBase,"ax",@progbits
	.align	128
        .global         _Z25selective_scan_fwd_kernelI32Selective_Scan_fwd_kernel_traitsILi32ELi16ELi1ELb1ELb1ELb1ELb1EfN3c107complexIfEEEEv13SSMParamsBase
        .type           _Z25selective_scan_fwd_kernelI32Selective_Scan_fwd_kernel_traitsILi32ELi16ELi1ELb1ELb1ELb1ELb1EfN3c107complexIfEEEEv13SSMParamsBase,@function
        .size           _Z25selective_scan_fwd_kernelI32Selective_Scan_fwd_kernel_traitsILi32ELi16ELi1ELb1ELb1ELb1ELb1EfN3c107complexIfEEEEv13SSMParamsBase,(.L_x_5207 - _Z25selective_scan_fwd_kernelI32Selective_Scan_fwd_kernel_traitsILi32ELi16ELi1ELb1ELb1ELb1ELb1EfN3c107complexIfEEEEv13SSMParamsBase)
        .other          _Z25selective_scan_fwd_kernelI32Selective_Scan_fwd_kernel_traitsILi32ELi16ELi1ELb1ELb1ELb1ELb1EfN3c107complexIfEEEEv13SSMParamsBase,@"STO_CUDA_ENTRY STV_DEFAULT"
_Z25selective_scan_fwd_kernelI32Selective_Scan_fwd_kernel_traitsILi32ELi16ELi1ELb1ELb1ELb1ELb1EfN3c107complexIfEEEEv13SSMParamsBase:
.text._Z25selective_scan_fwd_kernelI32Selective_Scan_fwd_kernel_traitsILi32ELi16ELi1ELb1ELb1ELb1ELb1EfN3c107complexIfEEEEv13SSMParamsBase:
        /* <DEDUP_REMOVED lines=114> */
.L_x_1986:
        /* <DEDUP_REMOVED lines=82> */
.L_x_1951:
[----:B------:R-:W-:Y:S05]  /*0c40*/  BSYNC B0 ;  /* 0x0000000000007941 */ /* 0x000fea0003800000 */
.L_x_1950:
        /* <DEDUP_REMOVED lines=37> */
.L_x_1953:
[----:B------:R-:W-:Y:S05]  /*0ea0*/  BSYNC B0 ;  /* 0x0000000000007941 */ /* 0x000fea0003800000 */
.L_x_1952:
        /* <DEDUP_REMOVED lines=35> */
.L_x_1955:
[----:B------:R-:W-:Y:S05]  /*10e0*/  BSYNC B0 ;  /* 0x0000000000007941 */ /* 0x000fea0003800000 */
.L_x_1954:
        /* <DEDUP_REMOVED lines=37> */
.L_x_1957:
[----:B------:R-:W-:Y:S05]  /*1340*/  BSYNC B0 ;  /* 0x0000000000007941 */ /* 0x000fea0003800000 */
.L_x_1956:
        /* <DEDUP_REMOVED lines=35> */
.L_x_1959:
[----:B------:R-:W-:Y:S05]  /*1580*/  BSYNC B0 ;  /* 0x0000000000007941 */ /* 0x000fea0003800000 */
.L_x_1958:
        /* <DEDUP_REMOVED lines=37> */
.L_x_1961:
[----:B------:R-:W-:Y:S05]  /*17e0*/  BSYNC B0 ;  /* 0x0000000000007941 */ /* 0x000fea0003800000 */
.L_x_1960:
        /* <DEDUP_REMOVED lines=35> */
.L_x_1963:
[----:B------:R-:W-:Y:S05]  /*1a20*/  BSYNC B0 ;  /* 0x0000000000007941 */ /* 0x000fea0003800000 */
.L_x_1962:
        /* <DEDUP_REMOVED lines=37> */
.L_x_1965:
[----:B------:R-:W-:Y:S05]  /*1c80*/  BSYNC B0 ;  /* 0x0000000000007941 */ /* 0x000fea0003800000 */
.L_x_1964:
        /* <DEDUP_REMOVED lines=35> */
.L_x_1967:
[----:B------:R-:W-:Y:S05]  /*1ec0*/  BSYNC B0 ;  /* 0x0000000000007941 */ /* 0x000fea0003800000 */
.L_x_1966:
        /* <DEDUP_REMOVED lines=41> */
.L_x_1969:
[----:B------:R-:W-:Y:S05]  /*2160*/  BSYNC B0 ;  /* 0x0000000000007941 */ /* 0x000fea0003800000 */
.L_x_1968:
        /* <DEDUP_REMOVED lines=33> */
.L_x_1971:
[----:B------:R-:W-:Y:S05]  /*2380*/  BSYNC B0 ;  /* 0x0000000000007941 */ /* 0x000fea0003800000 */
.L_x_1970:
        /* <DEDUP_REMOVED lines=33> */
.L_x_1973:
[----:B------:R-:W-:Y:S05]  /*25a0*/  BSYNC B0 ;  /* 0x0000000000007941 */ /* 0x000fea0003800000 */
.L_x_1972:
        /* <DEDUP_REMOVED lines=33> */
.L_x_1975:
[----:B------:R-:W-:Y:S05]  /*27c0*/  BSYNC B0 ;  /* 0x0000000000007941 */ /* 0x000fea0003800000 */
.L_x_1974:
        /* <DEDUP_REMOVED lines=33> */
.L_x_1977:
[----:B------:R-:W-:Y:S05]  /*29e0*/  BSYNC B0 ;  /* 0x0000000000007941 */ /* 0x000fea0003800000 */
.L_x_1976:
        /* <DEDUP_REMOVED lines=33> */
.L_x_1979:
[----:B------:R-:W-:Y:S05]  /*2c00*/  BSYNC B0 ;  /* 0x0000000000007941 */ /* 0x000fea0003800000 */
.L_x_1978:
        /* <DEDUP_REMOVED lines=33> */
.L_x_1981:
[----:B------:R-:W-:Y:S05]  /*2e20*/  BSYNC B0 ;  /* 0x0000000000007941 */ /* 0x000fea0003800000 */
.L_x_1980:
        /* <DEDUP_REMOVED lines=79> */
.L_x_1985:
        /* <DEDUP_REMOVED lines=594> */
.L_x_1984:
[----:B------:R-:W-:Y:S05]  /*5840*/  BSYNC B0 ;  /* 0x0000000000007941 */ /* 0x000fea0003800000 */
.L_x_1983:
        /* <DEDUP_REMOVED lines=78> */
.L_x_1982:
        /* <DEDUP_REMOVED lines=55> */
[----:B------:R-:W-:Y:S02]  /*60a0*/  IADD3 R82, P4, R82, 0x800, RZ ;  /* 0x0000080052527810 */ /* 0x000fe40007f9e0ff */
[----:B------:R-:W-:Y:S02]  /*60b0*/  IADD3.X R84, RZ, R84, RZ, P1, !PT ;  /* 0x00000054ff547210 */ /* 0x000fe40000ffe4ff */
[----:B------:R-:W-:Y:S02]  /*60c0*/  IADD3.X R85, RZ, R85, RZ, P2, !PT ;  /* 0x00000055ff557210 */ /* 0x000fe400017fe4ff */
[----:B------:R-:W-:-:S02]  /*60d0*/  IADD3.X R81, RZ, R81, RZ, P3, !PT ;  /* 0x00000051ff517210 */ /* 0x000fc40001ffe4ff */
        /* <DEDUP_REMOVED lines=48> */
[----:B------:R-:W-:Y:S01]  /*63e0*/  MUFU.RCP R51, R2 ;  /* 0x0000000200337308 */ /* 0x000fe20000001000 */
[----:B-1----:R-:W-:-:S07]  /*63f0*/  FADD.FTZ R40, R40, 1 ;  /* 0x3f80000028287421 */ /* 0x002fce0000010000 */
[----:B------:R-:W-:Y:S01]  /*6400*/  MUFU.RCP R52, R37 ;  /* 0x0000002500347308 */ /* 0x000fe20000001000 */
[----:B--2---:R-:W-:-:S07]  /*6410*/  FADD.FTZ R41, R41, 1 ;  /* 0x3f80000029297421 */ /* 0x004fce0000010000 */
[----:B------:R-:W0:Y:S08]  /*6420*/  MUFU.EX2 R49, R49 ;  /* 0x0000003100317308 */ /* 0x000e300000000800 */
[----:B------:R-:W1:Y:S08]  /*6430*/  MUFU.EX2 R48, R48 ;  /* 0x0000003000307308 */ /* 0x000e700000000800 */
[----:B------:R-:W2:Y:S01]  /*6440*/  MUFU.EX2 R47, R47 ;  /* 0x0000002f002f7308 */ /* 0x000ea20000000800 */
[----:B0-----:R-:W-:-:S07]  /*6450*/  FADD.FTZ R49, R49, 1 ;  /* 0x3f80000031317421 */ /* 0x001fce0000010000 */
[----:B------:R-:W0:Y:S01]  /*6460*/  MUFU.EX2 R46, R46 ;  /* 0x0000002e002e7308 */ /* 0x000e220000000800 */
[----:B-1----:R-:W-:-:S07]  /*6470*/  FADD.FTZ R48, R48, 1 ;  /* 0x3f80000030307421 */ /* 0x002fce0000010000 */
[----:B------:R1:W3:Y:S01]  /*6480*/  MUFU.RCP R50, R3 ;  /* 0x0000000300327308 */ /* 0x0002e20000001000 */
[----:B--2---:R-:W-:-:S07]  /*6490*/  FADD.FTZ R47, R47, 1 ;  /* 0x3f8000002f2f7421 */ /* 0x004fce0000010000 */
[----:B------:R2:W4:Y:S01]  /*64a0*/  MUFU.RCP R53, R36 ;  /* 0x0000002400357308 */ /* 0x0005220000001000 */
[----:B-1----:R-:W-:Y:S01]  /*64b0*/  FMUL.FTZ R3, R32, R51 ;  /* 0x0000003320037220 */ /* 0x002fe20000410000 */
[----:B------:R-:W-:Y:S01]  /*64c0*/  FMUL.FTZ R32, R35, R52 ;  /* 0x0000003423207220 */ /* 0x000fe20000410000 */
[----:B0-----:R-:W-:-:S05]  /*64d0*/  FADD.FTZ R46, R46, 1 ;  /* 0x3f8000002e2e7421 */ /* 0x001fca0000010000 */
[----:B------:R0:W1:Y:S01]  /*64e0*/  MUFU.RCP R55, R38 ;  /* 0x0000002600377308 */ /* 0x0000620000001000 */
[----:B---3--:R-:W-:Y:S01]  /*64f0*/  FMUL.FTZ R2, R33, R50 ;  /* 0x0000003221027220 */ /* 0x008fe20000410000 */
[----:B--2---:R-:W-:-:S03]  /*6500*/  FMUL.FTZ R36, R3, R16 ;  /* 0x0000001003247220 */ /* 0x004fc60000410000 */
[----:B------:R-:W-:-:S03]  /*6510*/  FMUL.FTZ R37, R2, R17 ;  /* 0x0000001102257220 */ /* 0x000fc60000410000 */
[----:B------:R2:W3:Y:S01]  /*6520*/  MUFU.RCP R54, R39 ;  /* 0x0000002700367308 */ /* 0x0004e20000001000 */
[----:B----4-:R-:W-:-:S04]  /*6530*/  FMUL.FTZ R33, R34, R53 ;  /* 0x0000003522217220 */ /* 0x010fc80000410000 */
[----:B0-----:R-:W-:-:S03]  /*6540*/  FMUL.FTZ R38, R33, R18 ;  /* 0x0000001221267220 */ /* 0x001fc60000410000 */
[----:B------:R-:W0:Y:S01]  /*6550*/  MUFU.RCP R60, R45 ;  /* 0x0000002d003c7308 */ /* 0x000e220000001000 */
[----:B--2---:R-:W-:Y:S01]  /*6560*/  FMUL.FTZ R39, R32, R19 ;  /* 0x0000001320277220 */ /* 0x004fe20000410000 */
[----:B------:R-:W-:Y:S01]  /*6570*/  BAR.SYNC.DEFER_BLOCKING 0x0 ;  /* 0x0000000000007b1d */ /* 0x000fe20000010000 */
[----:B-1----:R-:W-:-:S04]  /*6580*/  FMUL.FTZ R3, R24, R55 ;  /* 0x0000003718037220 */ /* 0x002fc80000410000 */
[----:B------:R-:W-:Y:S01]  /*6590*/  FMUL.FTZ R24, R3, R4 ;  /* 0x0000000403187220 */ /* 0x000fe20000410000 */
[----:B------:R-:W1:Y:S01]  /*65a0*/  MUFU.RCP R61, R44 ;  /* 0x0000002c003d7308 */ /* 0x000e620000001000 */
[----:B---3--:R-:W-:-:S04]  /*65b0*/  FMUL.FTZ R2, R25, R54 ;  /* 0x0000003619027220 */ /* 0x008fc80000410000 */
[----:B------:R-:W-:-:S03]  /*65c0*/  FMUL.FTZ R25, R2, R5 ;  /* 0x0000000502197220 */ /* 0x000fc60000410000 */
[----:B------:R-:W2:Y:S01]  /*65d0*/  MUFU.RCP R58, R43 ;  /* 0x0000002b003a7308 */ /* 0x000ea20000001000 */
[----:B0-----:R-:W-:-:S04]  /*65e0*/  FMUL.FTZ R4, R23, R60 ;  /* 0x0000003c17047220 */ /* 0x001fc80000410000 */
[----:B------:R-:W-:-:S03]  /*65f0*/  FMUL.FTZ R11, R4, R11 ;  /* 0x0000000b040b7220 */ /* 0x000fc60000410000 */
[----:B------:R0:W3:Y:S01]  /*6600*/  MUFU.RCP R59, R42 ;  /* 0x0000002a003b7308 */ /* 0x0000e20000001000 */
[----:B-1----:R-:W-:Y:S01]  /*6610*/  FMUL.FTZ R5, R22, R61 ;  /* 0x0000003d16057220 */ /* 0x002fe20000410000 */
[----:B------:R-:W-:Y:S03]  /*6620*/  STS.128 [R62], R36 ;  /* 0x000000243e007388 */ /* 0x000fe60000000c00 */
[----:B------:R-:W-:-:S03]  /*6630*/  FMUL.FTZ R10, R5, R10 ;  /* 0x0000000a050a7220 */ /* 0x000fc60000410000 */
[----:B------:R-:W1:Y:S01]  /*6640*/  MUFU.RCP R57, R40 ;  /* 0x0000002800397308 */ /* 0x000e620000001000 */
[----:B0-----:R-:W0:Y:S01]  /*6650*/  LDC.64 R42, c[0x0][0x2c0] ;  /* 0x0000b000ff2a7b82 */ /* 0x001e220000000a00 */
[----:B--2---:R-:W-:-:S04]  /*6660*/  FMUL.FTZ R2, R21, R58 ;  /* 0x0000003a15027220 */ /* 0x004fc80000410000 */
[----:B------:R-:W-:Y:S02]  /*6670*/  FMUL.FTZ R9, R2, R9 ;  /* 0x0000000902097220 */ /* 0x000fe40000410000 */
[----:B------:R-:W2:Y:S01]  /*6680*/  MUFU.RCP R56, R41 ;  /* 0x0000002900387308 */ /* 0x000ea20000001000 */
[----:B---3--:R-:W-:-:S04]  /*6690*/  FMUL.FTZ R3, R20, R59 ;  /* 0x0000003b14037220 */ /* 0x008fc80000410000 */
[----:B------:R-:W-:-:S03]  /*66a0*/  FMUL.FTZ R8, R3, R8 ;  /* 0x0000000803087220 */ /* 0x000fc60000410000 */
[----:B------:R-:W3:Y:S01]  /*66b0*/  MUFU.RCP R40, R49 ;  /* 0x0000003100287308 */ /* 0x000ee20000001000 */
[----:B-1----:R-:W-:Y:S01]  /*66c0*/  FMUL.FTZ R17, R26, R57 ;  /* 0x000000391a117220 */ /* 0x002fe20000410000 */
[----:B------:R-:W-:Y:S03]  /*66d0*/  STS.128 [R62+0x20], R8 ;  /* 0x000020083e007388 */ /* 0x000fe60000000c00 */
[----:B------:R-:W-:Y:S02]  /*66e0*/  FMUL.FTZ R26, R17, R6 ;  /* 0x00000006111a7220 */ /* 0x000fe40000410000 */
[----:B------:R-:W1:Y:S01]  /*66f0*/  LDC R6, c[0x0][0x224] ;  /* 0x00008900ff067b82 */ /* 0x000e620000000800 */
[----:B------:R-:W4:Y:S01]  /*6700*/  MUFU.RCP R41, R48 ;  /* 0x0000003000297308 */ /* 0x000f220000001000 */
[----:B--2---:R-:W-:-:S04]  /*6710*/  FMUL.FTZ R16, R27, R56 ;  /* 0x000000381b107220 */ /* 0x004fc80000410000 */
[----:B------:R-:W-:-:S03]  /*6720*/  FMUL.FTZ R27, R16, R7 ;  /* 0x00000007101b7220 */ /* 0x000fc60000410000 */
[----:B------:R-:W2:Y:S01]  /*6730*/  MUFU.RCP R34, R47 ;  /* 0x0000002f00227308 */ /* 0x000ea20000001000 */
[----:B---3--:R-:W-:Y:S01]  /*6740*/  FMUL.FTZ R4, R31, R40 ;  /* 0x000000281f047220 */ /* 0x008fe20000410000 */
[----:B------:R-:W-:Y:S03]  /*6750*/  STS.128 [R62+0x10], R24 ;  /* 0x000010183e007388 */ /* 0x000fe60000000c00 */
[----:B------:R-:W-:-:S03]  /*6760*/  FMUL.FTZ R15, R4, R15 ;  /* 0x0000000f040f7220 */ /* 0x000fc60000410000 */
[----:B------:R-:W3:Y:S01]  /*6770*/  MUFU.RCP R19, R46 ;  /* 0x0000002e00137308 */ /* 0x000ee20000001000 */
[----:B----4-:R-:W-:-:S04]  /*6780*/  FMUL.FTZ R5, R30, R41 ;  /* 0x000000291e057220 */ /* 0x010fc80000410000 */
[----:B------:R-:W-:Y:S01]  /*6790*/  FMUL.FTZ R14, R5, R14 ;  /* 0x0000000e050e7220 */ /* 0x000fe20000410000 */
[----:B--2---:R-:W-:-:S04]  /*67a0*/  FMUL.FTZ R2, R29, R34 ;  /* 0x000000221d027220 */ /* 0x004fc80000410000 */
[----:B------:R-:W-:Y:S01]  /*67b0*/  FMUL.FTZ R13, R2, R13 ;  /* 0x0000000d020d7220 */ /* 0x000fe20000410000 */
[----:B0-----:R-:W-:Y:S02]  /*67c0*/  IMAD R2, R73, R42, RZ ;  /* 0x0000002a49027224 */ /* 0x001fe400078e02ff */
[----:B---3--:R-:W-:Y:S02]  /*67d0*/  FMUL.FTZ R3, R28, R19 ;  /* 0x000000131c037220 */ /* 0x008fe40000410000 */
[----:B------:R-:W-:Y:S02]  /*67e0*/  IMAD R5, R71, R43, R2 ;  /* 0x0000002b47057224 */ /* 0x000fe400078e0202 */
[----:B------:R-:W-:Y:S01]  /*67f0*/  FMUL.FTZ R12, R3, R12 ;  /* 0x0000000c030c7220 */ /* 0x000fe20000410000 */
[----:B------:R-:W-:Y:S01]  /*6800*/  IMAD.WIDE.U32 R2, R71, R42, UR6 ;  /* 0x0000000647027e25 */ /* 0x000fe2000f8e002a */
[----:B------:R-:W-:-:S03]  /*6810*/  ULDC.64 UR6, c[0x0][0x2c8] ;  /* 0x0000b20000067ab9 */ /* 0x000fc60000000a00 */
[----:B------:R-:W-:Y:S01]  /*6820*/  STS.128 [R62+0x30], R12 ;  /* 0x0000300c3e007388 */ /* 0x000fe20000000c00 */
[----:B------:R-:W-:-:S03]  /*6830*/  NOP ;  /* 0x0000000000007918 */ /* 0x000fc60000000000 */
[----:B------:R-:W0:Y:S01]  /*6840*/  LDS.128 R16, [R76] ;  /* 0x000000004c107984 */ /* 0x000e220000000c00 */
[----:B------:R-:W-:Y:S01]  /*6850*/  IADD3 R3, R3, R5, RZ ;  /* 0x0000000503037210 */ /* 0x000fe20007ffe0ff */
[----:B------:R-:W-:Y:S02]  /*6860*/  IMAD R5, R69, UR6, RZ ;  /* 0x0000000645057c24 */ /* 0x000fe4000f8e02ff */
[----:B------:R-:W2:Y:S02]  /*6870*/  LDS.128 R20, [R76+0x200] ;  /* 0x000200004c147984 */ /* 0x000ea40000000c00 */
[C---:B------:R-:W-:Y:S02]  /*6880*/  IMAD R5, R0.reuse, UR7, R5 ;  /* 0x0000000700057c24 */ /* 0x040fe4000f8e0205 */
[----:B------:R-:W3:Y:S01]  /*6890*/  LDS.128 R28, [R76+0x400] ;  /* 0x000400004c1c7984 */ /* 0x000ee20000000c00 */
[----:B------:R-:W-:Y:S01]  /*68a0*/  IMAD.WIDE.U32 R2, R0, UR6, R2 ;  /* 0x0000000600027c25 */ /* 0x000fe2000f8e0002 */
[----:B------:R-:W-:-:S02]  /*68b0*/  ULDC.64 UR6, c[0x0][0x320] ;  /* 0x0000c80000067ab9 */ /* 0x000fc40000000a00 */
[----:B------:R-:W4:Y:S02]  /*68c0*/  LDS.128 R32, [R76+0x600] ;  /* 0x000600004c207984 */ /* 0x000f240000000c00 */
        /* <DEDUP_REMOVED lines=11> */
.L_x_1987:
        /* <DEDUP_REMOVED lines=16> */
.L_x_5207:


//--------------------- .text._Z25selective_scan_fwd_kernelI32Selective_Scan_fwd_kernel_traitsILi32ELi8ELi1ELb0ELb0ELb0ELb0EfN3c107complexIfEEEEv13SSMParamsBase --------------------------
	.section	.text._Z25selective_scan_fwd_kernelI32Selective_Scan_fwd_kernel_traitsILi32ELi8ELi1ELb0ELb0ELb0ELb0EfN3c107complexIfEEEEv13SSMParamsBase,"ax",@progbits
	.align	128
        .global         _Z25selective_scan_fwd_kernelI32Selective_Scan_fwd_kernel_traitsILi32ELi8ELi1ELb0ELb0ELb0ELb0EfN3c107complexIfEEEEv13SSMParamsBase
        .type           _Z25selective_scan_fwd_kernelI32Selective_Scan_fwd_kernel_traitsILi32ELi8ELi1ELb0ELb0ELb0ELb0EfN3c107complexIfEEEEv13SSMParamsBase,@function
        .size           _Z25selective_scan_fwd_kernelI32Selective_Scan_fwd_kernel_traitsILi32ELi8ELi1ELb0ELb0ELb0ELb0EfN3c107complexIfEEEEv13SSMParamsBase,(.L_x_5208 - _Z25selective_scan_fwd_kernelI32Selective_Scan_fwd_kernel_traitsILi32ELi8ELi1ELb0ELb0ELb0ELb0EfN3c107complexIfEEEEv13SSMParamsBase)
        .other          _Z25selective_scan_fwd_kernelI32Selective_Scan_fwd_kernel_traitsILi32ELi8ELi1ELb0ELb0ELb0ELb0EfN3c107complexIfEEEEv13SSMParamsBase,@"STO_CUDA_ENTRY STV_DEFAULT"
_Z25selective_scan_fwd_kernelI32Selective_Scan_fwd_kernel_traitsILi32ELi8ELi1ELb0ELb0ELb0ELb0EfN3c107complexIfEEEEv13SSMParamsBase:
.text._Z25selective_scan_fwd_kernelI32Selective_Scan_fwd_kernel_traitsILi32ELi8ELi1ELb0ELb0ELb0ELb0EfN3c107complexIfEEEEv13SSMParamsBase:
[----:B------:R-:W-:Y:S08]  /*0000*/  LDC R1, c[0x0][0x28] ;  /* 0x00000a00ff017b82 */ /* 0x000ff00000000800 */
[----:B------:R-:W0:Y:S01]  /*0010*/  LDC.64 R4, c[0x0][0x300] ;  /* 0x0000c000ff047b82 */ /* 0x000e220000000a00 */
[----:B------:R-:W-:Y:S01]  /*0020*/  CS2R R30, SRZ ;  /* 0x00000000001e7805 */ /* 0x000fe2000001ff00 */
[----:B------:R-:W-:-:S06]  /*0030*/  ULDC.64 UR8, c[0x0][0x208] ;  /* 0x0000820000087ab9 */ /* 0x000fcc0000000a00 */
[----:B------:R-:W1:Y:S08]  /*0040*/  S2UR UR4, SR_CTAID.Y ;  /* 0x00000000000479c3 */ /* 0x000e700000002600 */
[----:B------:R-:W2:Y:S01]  /*0050*/  LDC.64 R2, c[0x0][0x2e8] ;  /* 0x0000ba00ff027b82 */ /* 0x000ea20000000a00 */
[----:B0-----:R-:W-:-:S07]  /*0060*/  ISETP.NE.U32.AND P1, PT, R4, RZ, PT ;  /* 0x000000ff0400720c */ /* 0x001fce0003f25070 */
[----:B------:R-:W0:Y:S01]  /*0070*/  LDC R0, c[0x0][0x224] ;  /* 0x00008900ff007b82 */ /* 0x000e220000000800 */
[----:B------:R-:W-:Y:S02]  /*0080*/  ISETP.NE.AND.EX P1, PT, R5, RZ, PT, P1 ;  /* 0x000000ff0500720c */ /* 0x000fe40003f25310 */
[----:B-1----:R-:W-:-:S04]  /*0090*/  MOV R28, UR4 ;  /* 0x00000004001c7c02 */ /* 0x002fc80008000f00 */
[----:B------:R-:W-:Y:S02]  /*00a0*/  SHF.R.S32.HI R29, RZ, 0x1f, R28 ;  /* 0x0000001fff1d7819 */ /* 0x000fe4000001141c */
[----:B--2---:R-:W-:-:S05]  /*00b0*/  ISETP.NE.U32.AND P0, PT, R2, RZ, PT ;  /* 0x000000ff0200720c */ /* 0x004fca0003f05070 */
[C---:B------:R-:W-:Y:S02]  /*00c0*/  @P1 LEA R4, P3, R28.reuse, R4, 0x2 ;  /* 0x000000041c041211 */ /* 0x040fe400078610ff */
[----:B------:R-:W-:Y:S02]  /*00d0*/  ISETP.NE.AND.EX P0, PT, R3, RZ, PT, P0 ;  /* 0x000000ff0300720c */ /* 0x000fe40003f05300 */
[----:B------:R-:W-:-:S05]  /*00e0*/  @P1 LEA.HI.X R5, R28, R5, R29, 0x2, P3 ;  /* 0x000000051c051211 */ /* 0x000fca00018f141d */
[----:B------:R1:W5:Y:S06]  /*00f0*/  @P1 LDG.E R31, desc[UR8][R4.64] ;  /* 0x00000008041f1981 */ /* 0x00036c000c1e1900 */
[----:B------:R-:W-:-:S04]  /*0100*/  @P0 LEA R2, P2, R28, R2, 0x2 ;  /* 0x000000021c020211 */ /* 0x000fc800078410ff */
[----:B------:R-:W-:-:S05]  /*0110*/  @P0 LEA.HI.X R3, R28, R3, R29, 0x2, P2 ;  /* 0x000000031c030211 */ /* 0x000fca00010f141d */
[----:B------:R1:W5:Y:S01]  /*0120*/  @P0 LDG.E R30, desc[UR8][R2.64] ;  /* 0x00000008021e0981 */ /* 0x000362000c1e1900 */
[----:B0-----:R-:W-:-:S13]  /*0130*/  ISETP.GE.AND P0, PT, R0, 0x1, PT ;  /* 0x000000010000780c */ /* 0x001fda0003f06270 */
[----:B-1----:R-:W-:Y:S05]  /*0140*/  @!P0 EXIT ;  /* 0x000000000000894d */ /* 0x002fea0003800000 */
[----:B------:R-:W0:Y:S01]  /*0150*/  S2UR UR10, SR_CTAID.X ;  /* 0x00000000000a79c3 */ /* 0x000e220000002500 */
[----:B------:R-:W1:Y:S01]  /*0160*/  S2R R95, SR_TID.X ;  /* 0x00000000005f7919 */ /* 0x000e620000002100 */
[----:B------:R-:W-:Y:S01]  /*0170*/  ULDC.64 UR4, c[0x0][0x288] ;  /* 0x0000a20000047ab9 */ /* 0x000fe20000000a00 */
[----:B------:R-:W-:Y:S01]  /*0180*/  ULDC.64 UR6, c[0x0][0x298] ;  /* 0x0000a60000067ab9 */ /* 0x000fe20000000a00 */
[C---:B------:R-:W-:Y:S01]  /*0190*/  IMAD R3, R29.reuse, UR4, RZ ;  /* 0x000000041d037c24 */ /* 0x040fe2000f8e02ff */
[----:B------:R-:W2:Y:S01]  /*01a0*/  S2R R34, SR_LANEID ;  /* 0x0000000000227919 */ /* 0x000ea20000000000 */
[----:B------:R-:W-:Y:S01]  /*01b0*/  IMAD R5, R29, UR6, RZ ;  /* 0x000000061d057c24 */ /* 0x000fe2000f8e02ff */
[----:B------:R-:W-:Y:S01]  /*01c0*/  HFMA2.MMA R35, -RZ, RZ, 0, 0 ;  /* 0x00000000ff237435 */ /* 0x000fe200000001ff */
[----:B------:R-:W3:Y:S01]  /*01d0*/  LDC.64 R10, c[0x0][0x280] ;  /* 0x0000a000ff0a7b82 */ /* 0x000ee20000000a00 */
[C---:B------:R-:W-:Y:S02]  /*01e0*/  IMAD R7, R28.reuse, UR5, R3 ;  /* 0x000000051c077c24 */ /* 0x040fe4000f8e0203 */
[----:B------:R-:W-:-:S02]  /*01f0*/  IMAD R9, R28, UR7, R5 ;  /* 0x000000071c097c24 */ /* 0x000fc4000f8e0205 */
[C---:B------:R-:W-:Y:S01]  /*0200*/  IMAD.WIDE.U32 R2, R28.reuse, UR4, RZ ;  /* 0x000000041c027c25 */ /* 0x040fe2000f8e00ff */
[----:B------:R-:W-:Y:S02]  /*0210*/  ULDC.64 UR4, c[0x0][0x2f0] ;  /* 0x0000bc0000047ab9 */ /* 0x000fe40000000a00 */
[----:B------:R-:W4:Y:S01]  /*0220*/  LDC.64 R12, c[0x0][0x290] ;  /* 0x0000a400ff0c7b82 */ /* 0x000f220000000a00 */
[----:B------:R-:W-:Y:S01]  /*0230*/  IMAD.WIDE.U32 R4, R28, UR6, RZ ;  /* 0x000000061c047c25 */ /* 0x000fe2000f8e00ff */
[----:B------:R-:W-:Y:S01]  /*0240*/  IADD3 R3, R3, R7, RZ ;  /* 0x0000000703037210 */ /* 0x000fe20007ffe0ff */
[----:B------:R-:W-:-:S03]  /*0250*/  ULDC.64 UR6, c[0x0][0x2f8] ;  /* 0x0000be0000067ab9 */ /* 0x000fc60000000a00 */
[----:B------:R-:W-:Y:S01]  /*0260*/  IADD3 R5, R5, R9, RZ ;  /* 0x0000000905057210 */ /* 0x000fe20007ffe0ff */
[----:B0-----:R-:W-:-:S06]  /*0270*/  USHF.R.S32.HI UR11, URZ, 0x1f, UR10 ;  /* 0x0000001f3f0b7899 */ /* 0x001fcc000801140a */
[C---:B---3--:R-:W-:Y:S01]  /*0280*/  IMAD R0, R10.reuse, UR11, RZ ;  /* 0x0000000b0a007c24 */ /* 0x048fe2000f8e02ff */
[C---:B-1----:R-:W-:Y:S01]  /*0290*/  LOP3.LUT R32, R95.reuse, 0x1f, RZ, 0xc0, !PT ;  /* 0x0000001f5f207812 */ /* 0x042fe200078ec0ff */
[----:B------:R-:W-:Y:S01]  /*02a0*/  IMAD.WIDE.U32 R2, R10, UR10, R2 ;  /* 0x0000000a0a027c25 */ /* 0x000fe2000f8e0002 */
[----:B------:R-:W-:-:S03]  /*02b0*/  SHF.L.U32 R43, R95, 0x3, RZ ;  /* 0x000000035f2b7819 */ /* 0x000fc600000006ff */
[----:B------:R-:W-:Y:S01]  /*02c0*/  IMAD R7, R11, UR10, R0 ;  /* 0x0000000a0b077c24 */ /* 0x000fe2000f8e0200 */
[----:B------:R-:W-:Y:S01]  /*02d0*/  LOP3.LUT R33, R32, 0xffffff00, R43, 0xf8, !PT ;  /* 0xffffff0020217812 */ /* 0x000fe200078ef82b */
[C---:B----4-:R-:W-:Y:S01]  /*02e0*/  IMAD R0, R12.reuse, UR11, RZ ;  /* 0x0000000b0c007c24 */ /* 0x050fe2000f8e02ff */
[----:B------:R-:W-:Y:S01]  /*02f0*/  IADD3 R37, R43, 0x1, RZ ;  /* 0x000000012b257810 */ /* 0x000fe20007ffe0ff */
[----:B------:R-:W-:Y:S01]  /*0300*/  IMAD.WIDE.U32 R4, R12, UR10, R4 ;  /* 0x0000000a0c047c25 */ /* 0x000fe2000f8e0004 */
[----:B------:R-:W-:Y:S02]  /*0310*/  SHF.R.S32.HI R36, RZ, 0x1f, R33 ;  /* 0x0000001fff247819 */ /* 0x000fe40000011421 */
[----:B------:R-:W-:Y:S01]  /*0320*/  IADD3 R17, P0, R33, R2, RZ ;  /* 0x0000000221117210 */ /* 0x000fe20007f1e0ff */
[----:B------:R-:W-:Y:S01]  /*0330*/  IMAD R9, R13, UR10, R0 ;  /* 0x0000000a0d097c24 */ /* 0x000fe2000f8e0200 */
[----:B------:R-:W-:Y:S02]  /*0340*/  IADD3 R21, P1, R33, R4, RZ ;  /* 0x0000000421157210 */ /* 0x000fe40007f3e0ff */
[----:B------:R-:W-:-:S02]  /*0350*/  IADD3.X R2, R36, R3, R7, P0, !PT ;  /* 0x0000000324027210 */ /* 0x000fc400007fe407 */
[----:B------:R-:W-:Y:S02]  /*0360*/  IADD3.X R4, R36, R5, R9, P1, !PT ;  /* 0x0000000524047210 */ /* 0x000fe40000ffe409 */
[----:B------:R-:W-:Y:S02]  /*0370*/  LEA R16, P0, R17, UR4, 0x2 ;  /* 0x0000000411107c11 */ /* 0x000fe4000f8010ff */
[----:B------:R-:W-:Y:S02]  /*0380*/  LEA R12, P1, R21, UR6, 0x2 ;  /* 0x00000006150c7c11 */ /* 0x000fe4000f8210ff */
[C---:B------:R-:W-:Y:S02]  /*0390*/  IADD3 R38, R43.reuse, 0x2, RZ ;  /* 0x000000022b267810 */ /* 0x040fe40007ffe0ff */
[C---:B------:R-:W-:Y:S02]  /*03a0*/  IADD3 R39, R43.reuse, 0x3, RZ ;  /* 0x000000032b277810 */ /* 0x040fe40007ffe0ff */
[----:B------:R-:W-:-:S02]  /*03b0*/  IADD3 R40, R43, 0x4, RZ ;  /* 0x000000042b287810 */ /* 0x000fc40007ffe0ff */
[C---:B------:R-:W-:Y:S02]  /*03c0*/  IADD3 R41, R43.reuse, 0x5, RZ ;  /* 0x000000052b297810 */ /* 0x040fe40007ffe0ff */
[----:B------:R-:W-:Y:S02]  /*03d0*/  IADD3 R42, R43, 0x6, RZ ;  /* 0x000000062b2a7810 */ /* 0x000fe40007ffe0ff */
[----:B------:R-:W-:Y:S02]  /*03e0*/  LEA.HI.X R17, R17, UR5, R2, 0x2, P0 ;  /* 0x0000000511117c11 */ /* 0x000fe400080f1402 */
[----:B------:R-:W-:Y:S02]  /*03f0*/  LEA.HI.X R21, R21, UR7, R4, 0x2, P1 ;  /* 0x0000000715157c11 */ /* 0x000fe400088f1404 */
[----:B------:R-:W-:Y:S02]  /*0400*/  IADD3 R43, R43, 0x7, RZ ;  /* 0x000000072b2b7810 */ /* 0x000fe40007ffe0ff */
[----:B--2---:R-:W-:-:S07]  /*0410*/  LOP3.LUT R44, R33, 0x60, RZ, 0xfc, !PT ;  /* 0x00000060212c7812 */ /* 0x004fce00078efcff */
.L_x_2008:
[----:B0-----:R-:W0:Y:S01]  /*0420*/  LDC R0, c[0x0][0x218] ;  /* 0x00008600ff007b82 */ /* 0x001e220000000800 */
[C---:B------:R-:W-:Y:S02]  /*0430*/  LOP3.LUT R5, R33.reuse, 0x20, RZ, 0xfc, !PT ;  /* 0x0000002021057812 */ /* 0x040fe400078efcff */
[----:B------:R-:W-:Y:S02]  /*0440*/  CS2R R2, SRZ ;  /* 0x0000000000027805 */ /* 0x000fe4000001ff00 */
[C---:B------:R-:W-:Y:S02]  /*0450*/  LOP3.LUT R7, R33.reuse, 0x40, RZ, 0xfc, !PT ;  /* 0x0000004021077812 */ /* 0x040fe400078efcff */
[----:B------:R-:W-:Y:S02]  /*0460*/  CS2R R8, SRZ ;  /* 0x0000000000087805 */ /* 0x000fe4000001ff00 */
[----:B------:R-:W-:Y:S02]  /*0470*/  MOV R4, RZ ;  /* 0x000000ff00047202 */ /* 0x000fe40000000f00 */
[----:B------:R-:W-:-:S02]  /*0480*/  LOP3.LUT R11, R33, 0x80, RZ, 0xfc, !PT ;  /* 0x00000080210b7812 */ /* 0x000fc400078efcff */
[C---:B------:R-:W-:Y:S02]  /*0490*/  LOP3.LUT R15, R33.reuse, 0xa0, RZ, 0xfc, !PT ;  /* 0x000000a0210f7812 */ /* 0x040fe400078efcff */
[C---:B------:R-:W-:Y:S02]  /*04a0*/  LOP3.LUT R19, R33.reuse, 0xc0, RZ, 0xfc, !PT ;  /* 0x000000c021137812 */ /* 0x040fe400078efcff */
[----:B------:R-:W-:Y:S01]  /*04b0*/  LOP3.LUT R53, R33, 0xe0, RZ, 0xfc, !PT ;  /* 0x000000e021357812 */ /* 0x000fe200078efcff */
[----:B0-----:R-:W-:-:S05]  /*04c0*/  IMAD R0, R35, -0x100, R0 ;  /* 0xffffff0023007824 */ /* 0x001fca00078e0200 */
[-C--:B------:R-:W-:Y:S01]  /*04d0*/  ISETP.GE.AND P0, PT, R33, R0.reuse, PT ;  /* 0x000000002100720c */ /* 0x080fe20003f06270 */
[----:B------:R-:W-:Y:S01]  /*04e0*/  BAR.SYNC.DEFER_BLOCKING 0x0 ;  /* 0x0000000000007b1d */ /* 0x000fe20000010000 */
[-C--:B------:R-:W-:Y:S02]  /*04f0*/  ISETP.GE.AND P1, PT, R5, R0.reuse, PT ;  /* 0x000000000500720c */ /* 0x080fe40003f26270 */
[-C--:B------:R-:W-:Y:S02]  /*0500*/  ISETP.GE.AND P2, PT, R7, R0.reuse, PT ;  /* 0x000000000700720c */ /* 0x080fe40003f46270 */
[----:B------:R-:W-:Y:S02]  /*0510*/  ISETP.GE.AND P3, PT, R44, R0, PT ;  /* 0x000000002c00720c */ /* 0x000fe40003f66270 */
[----:B------:R-:W-:Y:S02]  /*0520*/  MOV R13, RZ ;  /* 0x000000ff000d7202 */ /* 0x000fe40000000f00 */
[----:B------:R-:W-:-:S02]  /*0530*/  MOV R6, RZ ;  /* 0x000000ff00067202 */ /* 0x000fc40000000f00 */
        /* <DEDUP_REMOVED lines=12> */
[----:B------:R-:W4:Y:S01]  /*0600*/  @!P3 LDG.E R8, desc[UR8][R16.64+0x380] ;  /* 0x000380081008b981 */ /* 0x000f22000c1e1900 */
[----:B------:R-:W0:Y:S01]  /*0610*/  S2UR UR5, SR_CgaCtaId ;  /* 0x00000000000579c3 */ /* 0x000e220000008800 */
[----:B------:R-:W-:Y:S01]  /*0620*/  ISETP.GE.AND P4, PT, R7, R0, PT ;  /* 0x000000000700720c */ /* 0x000fe20003f86270 */
[----:B------:R-:W-:Y:S01]  /*0630*/  UMOV UR4, 0x400 ;  /* 0x0000040000047882 */ /* 0x000fe20000000000 */
[----:B------:R-:W-:-:S02]  /*0640*/  IADD3 R7, R34, 0x20, RZ ;  /* 0x0000002022077810 */ /* 0x000fc40007ffe0ff */
[-C--:B------:R-:W-:Y:S02]  /*0650*/  ISETP.GE.AND P2, PT, R11, R0.reuse, PT ;  /* 0x000000000b00720c */ /* 0x080fe40003f46270 */
[-C--:B------:R-:W-:Y:S02]  /*0660*/  ISETP.GE.AND P6, PT, R5, R0.reuse, PT ;  /* 0x000000000500720c */ /* 0x080fe40003fc6270 */
[----:B------:R-:W-:Y:S02]  /*0670*/  ISETP.GE.AND P1, PT, R15, R0, PT ;  /* 0x000000000f00720c */ /* 0x000fe40003f26270 */
[C---:B------:R-:W-:Y:S02]  /*0680*/  IADD3 R11, R34.reuse, 0x40, RZ ;  /* 0x00000040220b7810 */ /* 0x040fe40007ffe0ff */
[C---:B------:R-:W-:Y:S02]  /*0690*/  IADD3 R15, R34.reuse, 0x60, RZ ;  /* 0x00000060220f7810 */ /* 0x040fe40007ffe0ff */
[----:B------:R-:W-:-:S02]  /*06a0*/  LEA.HI.SX32 R5, R34, R34, 0x1b ;  /* 0x0000002222057211 */ /* 0x000fc400078fdaff */
[-C--:B------:R-:W-:Y:S02]  /*06b0*/  LEA.HI.SX32 R7, R7, R34.reuse, 0x1b ;  /* 0x0000002207077211 */ /* 0x080fe400078fdaff */
[-C--:B------:R-:W-:Y:S02]  /*06c0*/  LEA.HI.SX32 R11, R11, R34.reuse, 0x1b ;  /* 0x000000220b0b7211 */ /* 0x080fe400078fdaff */
[----:B------:R-:W-:Y:S02]  /*06d0*/  LEA.HI.SX32 R15, R15, R34, 0x1b ;  /* 0x000000220f0f7211 */ /* 0x000fe400078fdaff */
[-C--:B------:R-:W-:Y:S01]  /*06e0*/  ISETP.GE.AND P0, PT, R19, R0.reuse, PT ;  /* 0x000000001300720c */ /* 0x080fe20003f06270 */
[----:B0-----:R-:W-:Y:S01]  /*06f0*/  ULEA UR5, UR5, UR4, 0x18 ;  /* 0x0000000405057291 */ /* 0x001fe2000f8ec03f */
[-C--:B------:R-:W-:Y:S02]  /*0700*/  ISETP.GE.AND P5, PT, R33, R0.reuse, PT ;  /* 0x000000002100720c */ /* 0x080fe40003fa6270 */
[----:B------:R-:W-:-:S03]  /*0710*/  ISETP.GE.AND P3, PT, R44, R0, PT ;  /* 0x000000002c00720c */ /* 0x000fc60003f66270 */
[----:B------:R-:W-:Y:S02]  /*0720*/  LEA R10, R5, UR5, 0x2 ;  /* 0x00000005050a7c11 */ /* 0x000fe4000f8e10ff */
[----:B------:R-:W-:Y:S02]  /*0730*/  LEA R45, R7, UR5, 0x2 ;  /* 0x00000005072d7c11 */ /* 0x000fe4000f8e10ff */
[C---:B------:R-:W-:Y:S02]  /*0740*/  IADD3 R5, R34.reuse, 0x80, RZ ;  /* 0x0000008022057810 */ /* 0x040fe40007ffe0ff */
[----:B------:R-:W-:Y:S02]  /*0750*/  LEA R46, R11, UR5, 0x2 ;  /* 0x000000050b2e7c11 */ /* 0x000fe4000f8e10ff */
[----:B------:R-:W-:Y:S02]  /*0760*/  IADD3 R7, R34, 0xa0, RZ ;  /* 0x000000a022077810 */ /* 0x000fe40007ffe0ff */
[----:B------:R-:W-:-:S02]  /*0770*/  LEA R47, R15, UR5, 0x2 ;  /* 0x000000050f2f7c11 */ /* 0x000fc4000f8e10ff */
[C---:B------:R-:W-:Y:S02]  /*0780*/  IADD3 R11, R34.reuse, 0xc0, RZ ;  /* 0x000000c0220b7810 */ /* 0x040fe40007ffe0ff */
[----:B------:R-:W-:Y:S02]  /*0790*/  IADD3 R15, R34, 0xe0, RZ ;  /* 0x000000e0220f7810 */ /* 0x000fe40007ffe0ff */
[-C--:B------:R-:W-:Y:S02]  /*07a0*/  LEA.HI.SX32 R5, R5, R34.reuse, 0x1b ;  /* 0x0000002205057211 */ /* 0x080fe400078fdaff */
[-C--:B------:R-:W-:Y:S02]  /*07b0*/  LEA.HI.SX32 R7, R7, R34.reuse, 0x1b ;  /* 0x0000002207077211 */ /* 0x080fe400078fdaff */
[-C--:B------:R-:W-:Y:S02]  /*07c0*/  LEA.HI.SX32 R11, R11, R34.reuse, 0x1b ;  /* 0x000000220b0b7211 */ /* 0x080fe400078fdaff */
[----:B------:R-:W-:-:S02]  /*07d0*/  LEA.HI.SX32 R15, R15, R34, 0x1b ;  /* 0x000000220f0f7211 */ /* 0x000fc400078fdaff */
[----:B------:R-:W-:Y:S02]  /*07e0*/  LEA R48, R5, UR5, 0x2 ;  /* 0x0000000505307c11 */ /* 0x000fe4000f8e10ff */
[----:B------:R-:W-:Y:S02]  /*07f0*/  LEA R49, R7, UR5, 0x2 ;  /* 0x0000000507317c11 */ /* 0x000fe4000f8e10ff */
[----:B------:R-:W-:Y:S02]  /*0800*/  LEA R50, R11, UR5, 0x2 ;  /* 0x000000050b327c11 */ /* 0x000fe4000f8e10ff */
[----:B------:R-:W-:Y:S02]  /*0810*/  LEA R51, R15, UR5, 0x2 ;  /* 0x000000050f337c11 */ /* 0x000fe4000f8e10ff */
[----:B------:R-:W-:Y:S02]  /*0820*/  MOV R7, RZ ;  /* 0x000000ff00077202 */ /* 0x000fe40000000f00 */
[----:B------:R-:W-:Y:S01]  /*0830*/  MOV R11, RZ ;  /* 0x000000ff000b7202 */ /* 0x000fe20000000f00 */
[----:B--2---:R0:W-:Y:S04]  /*0840*/  STS [R10], R3 ;  /* 0x000000030a007388 */ /* 0x0041e80000000800 */
[----:B---3--:R1:W-:Y:S04]  /*0850*/  STS [R45+0x80], R2 ;  /* 0x000080022d007388 */ /* 0x0083e80000000800 */
[----:B----4-:R-:W-:Y:S01]  /*0860*/  STS [R46+0x100], R9 ;  /* 0x000100092e007388 */ /* 0x010fe20000000800 */
[----:B0-----:R-:W-:-:S03]  /*0870*/  MOV R3, R21 ;  /* 0x0000001500037202 */ /* 0x001fc60000000f00 */
[----:B------:R0:W-:Y:S01]  /*0880*/  STS [R47+0x180], R4 ;  /* 0x000180042f007388 */ /* 0x0001e20000000800 */
[----:B-1----:R-:W-:-:S03]  /*0890*/  SHF.L.U32 R2, R34, 0x3, RZ ;  /* 0x0000000322027819 */ /* 0x002fc600000006ff */
[----:B------:R-:W-:Y:S01]  /*08a0*/  STS [R48+0x200], R13 ;  /* 0x0002000d30007388 */ /* 0x000fe20000000800 */
[----:B------:R-:W-:-:S03]  /*08b0*/  LEA.HI.SX32 R52, R2, R2, 0x1b ;  /* 0x0000000202347211 */ /* 0x000fc600078fdaff */
[----:B------:R1:W-:Y:S01]  /*08c0*/  STS [R49+0x280], R6 ;  /* 0x0002800631007388 */ /* 0x0003e20000000800 */
[----:B------:R-:W-:Y:S02]  /*08d0*/  MOV R2, R12 ;  /* 0x0000000c00027202 */ /* 0x000fe40000000f00 */
[----:B0-----:R-:W-:Y:S02]  /*08e0*/  CS2R R4, SRZ ;  /* 0x0000000000047805 */ /* 0x001fe4000001ff00 */
[----:B------:R-:W-:Y:S01]  /*08f0*/  LEA R52, R52, UR5, 0x2 ;  /* 0x0000000534347c11 */ /* 0x000fe2000f8e10ff */
        /* <DEDUP_REMOVED lines=12> */
[----:B-1----:R-:W-:-:S02]  /*09c0*/  MOV R6, RZ ;  /* 0x000000ff00067202 */ /* 0x002fc40000000f00 */
[----:B0-----:R-:W-:Y:S02]  /*09d0*/  CS2R R8, SRZ ;  /* 0x0000000000087805 */ /* 0x001fe4000001ff00 */
[----:B------:R-:W-:Y:S01]  /*09e0*/  MOV R12, RZ ;  /* 0x000000ff000c7202 */ /* 0x000fe20000000f00 */
[----:B------:R-:W2:Y:S01]  /*09f0*/  @!P6 LDG.E R4, desc[UR8][R2.64+0x80] ;  /* 0x000080080204e981 */ /* 0x000ea2000c1e1900 */
[----:B------:R-:W-:-:S03]  /*0a00*/  ISETP.GE.AND P6, PT, R53, R0, PT ;  /* 0x000000003500720c */ /* 0x000fc60003fc6270 */
[----:B------:R-:W3:Y:S04]  /*0a10*/  @!P5 LDG.E R5, desc[UR8][R2.64] ;  /* 0x000000080205d981 */ /* 0x000ee8000c1e1900 */
[----:B------:R-:W4:Y:S04]  /*0a20*/  @!P4 LDG.E R7, desc[UR8][R2.64+0x100] ;  /* 0x000100080207c981 */ /* 0x000f28000c1e1900 */
[----:B------:R-:W4:Y:S04]  /*0a30*/  @!P3 LDG.E R6, desc[UR8][R2.64+0x180] ;  /* 0x000180080206b981 */ /* 0x000f28000c1e1900 */
[----:B------:R-:W4:Y:S04]  /*0a40*/  @!P2 LDG.E R9, desc[UR8][R2.64+0x200] ;  /* 0x000200080209a981 */ /* 0x000f28000c1e1900 */
[----:B------:R-:W4:Y:S04]  /*0a50*/  @!P1 LDG.E R8, desc[UR8][R2.64+0x280] ;  /* 0x0002800802089981 */ /* 0x000f28000c1e1900 */
[----:B------:R-:W4:Y:S04]  /*0a60*/  @!P0 LDG.E R11, desc[UR8][R2.64+0x300] ;  /* 0x00030008020b8981 */ /* 0x000f28000c1e1900 */
[----:B------:R-:W4:Y:S01]  /*0a70*/  @!P6 LDG.E R12, desc[UR8][R2.64+0x380] ;  /* 0x00038008020ce981 */ /* 0x000f22000c1e1900 */
[----:B------:R-:W-:Y:S01]  /*0a80*/  ULDC.U8 UR4, c[0x0][0x22e] ;  /* 0x00008b8000047ab9 */ /* 0x000fe20000000000 */
[----:B------:R-:W-:Y:S01]  /*0a90*/  UMOV UR6, UR5 ;  /* 0x0000000500067c82 */ /* 0x000fe20008000000 */
[----:B------:R-:W-:Y:S01]  /*0aa0*/  BSSY B0, `(.L_x_1988) ;  /* 0x0000043000007945 */ /* 0x000fe20003800000 */
[----:B---3--:R-:W-:Y:S04]  /*0ab0*/  STS [R10], R5 ;  /* 0x000000050a007388 */ /* 0x008fe80000000800 */
[----:B--2---:R0:W-:Y:S04]  /*0ac0*/  STS [R45+0x80], R4 ;  /* 0x000080042d007388 */ /* 0x0041e80000000800 */
[----:B----4-:R-:W-:Y:S04]  /*0ad0*/  STS [R46+0x100], R7 ;  /* 0x000100072e007388 */ /* 0x010fe80000000800 */
[----:B------:R-:W-:Y:S01]  /*0ae0*/  STS [R47+0x180], R6 ;  /* 0x000180062f007388 */ /* 0x000fe20000000800 */
[----:B0-----:R-:W0:Y:S03]  /*0af0*/  LDC R4, c[0x0][0x21c] ;  /* 0x00008700ff047b82 */ /* 0x001e260000000800 */
[----:B------:R-:W-:Y:S04]  /*0b00*/  STS [R48+0x200], R9 ;  /* 0x0002000930007388 */ /* 0x000fe80000000800 */
[----:B------:R-:W-:Y:S04]  /*0b10*/  STS [R49+0x280], R8 ;  /* 0x0002800831007388 */ /* 0x000fe80000000800 */
[----:B------:R-:W-:Y:S04]  /*0b20*/  STS [R50+0x300], R11 ;  /* 0x0003000b32007388 */ /* 0x000fe80000000800 */
[----:B------:R-:W-:Y:S01]  /*0b30*/  STS [R51+0x380], R12 ;  /* 0x0003800c33007388 */ /* 0x000fe20000000800 */
[----:B------:R-:W-:-:S03]  /*0b40*/  NOP ;  /* 0x0000000000007918 */ /* 0x000fc60000000000 */
[----:B------:R-:W1:Y:S01]  /*0b50*/  LDS R54, [R52] ;  /* 0x0000000034367984 */ /* 0x000e620000000800 */
[----:B0-----:R-:W-:-:S03]  /*0b60*/  ISETP.GE.AND P6, PT, R4, 0x1, PT ;  /* 0x000000010400780c */ /* 0x001fc60003fc6270 */
[----:B------:R-:W0:Y:S04]  /*0b70*/  LDS R56, [R52+0x4] ;  /* 0x0000040034387984 */ /* 0x000e280000000800 */
[----:B------:R-:W2:Y:S04]  /*0b80*/  LDS R58, [R52+0x8] ;  /* 0x00000800343a7984 */ /* 0x000ea80000000800 */
[----:B------:R-:W3:Y:S04]  /*0b90*/  LDS R60, [R52+0xc] ;  /* 0x00000c00343c7984 */ /* 0x000ee80000000800 */
[----:B------:R-:W4:Y:S04]  /*0ba0*/  LDS R62, [R52+0x10] ;  /* 0x00001000343e7984 */ /* 0x000f280000000800 */
[----:B------:R-:W4:Y:S04]  /*0bb0*/  LDS R64, [R52+0x14] ;  /* 0x0000140034407984 */ /* 0x000f280000000800 */
[----:B------:R-:W4:Y:S04]  /*0bc0*/  LDS R66, [R52+0x18] ;  /* 0x0000180034427984 */ /* 0x000f280000000800 */
[----:B------:R0:W4:Y:S01]  /*0bd0*/  LDS R68, [R52+0x1c] ;  /* 0x00001c0034447984 */ /* 0x0001220000000800 */
[--C-:B-1---5:R-:W-:Y:S01]  /*0be0*/  FADD.FTZ R54, R54, R31.reuse ;  /* 0x0000001f36367221 */ /* 0x122fe20000010000 */
[----:B0-----:R-:W-:-:S04]  /*0bf0*/  FADD.FTZ R56, R56, R31 ;  /* 0x0000001f38387221 */ /* 0x001fc80000010000 */
[----:B------:R-:W-:Y:S01]  /*0c00*/  FSETP.GTU.FTZ.AND P0, PT, R54, 20, PT ;  /* 0x41a000003600780b */ /* 0x000fe20003f1c000 */
[----:B--2---:R-:W-:-:S03]  /*0c10*/  FADD.FTZ R58, R58, R31 ;  /* 0x0000001f3a3a7221 */ /* 0x004fc60000010000 */
[----:B------:R-:W-:Y:S02]  /*0c20*/  ISETP.EQ.OR P0, PT, RZ, UR4, P0 ;  /* 0x00000004ff007c0c */ /* 0x000fe40008702670 */
[----:B------:R-:W-:Y:S01]  /*0c30*/  FSETP.GTU.FTZ.AND P3, PT, R56, 20, PT ;  /* 0x41a000003800780b */ /* 0x000fe20003f7c000 */
[--C-:B---3--:R-:W-:Y:S01]  /*0c40*/  FADD.FTZ R60, R60, R31.reuse ;  /* 0x0000001f3c3c7221 */ /* 0x108fe20000010000 */
[----:B------:R-:W-:Y:S02]  /*0c50*/  FSETP.GTU.FTZ.AND P4, PT, R58, 20, PT ;  /* 0x41a000003a00780b */ /* 0x000fe40003f9c000 */
[----:B------:R-:W-:Y:S01]  /*0c60*/  ISETP.EQ.OR P3, PT, RZ, UR4, P3 ;  /* 0x00000004ff007c0c */ /* 0x000fe20009f62670 */
[--C-:B----4-:R-:W-:Y:S01]  /*0c70*/  FADD.FTZ R62, R62, R31.reuse ;  /* 0x0000001f3e3e7221 */ /* 0x110fe20000010000 */
[----:B------:R-:W-:Y:S01]  /*0c80*/  FSETP.GTU.FTZ.AND P5, PT, R60, 20, PT ;  /* 0x41a000003c00780b */ /* 0x000fe20003fbc000 */
[----:B------:R-:W-:-:S03]  /*0c90*/  FADD.FTZ R64, R64, R31 ;  /* 0x0000001f40407221 */ /* 0x000fc60000010000 */
[----:B------:R-:W-:Y:S01]  /*0ca0*/  FSETP.GTU.FTZ.AND P2, PT, R62, 20, PT ;  /* 0x41a000003e00780b */ /* 0x000fe20003f5c000 */
[----:B------:R-:W-:Y:S01]  /*0cb0*/  FADD.FTZ R66, R66, R31 ;  /* 0x0000001f42427221 */ /* 0x000fe20000010000 */
[----:B------:R-:W-:Y:S01]  /*0cc0*/  FSETP.GTU.FTZ.AND P1, PT, R64, 20, PT ;  /* 0x41a000004000780b */ /* 0x000fe20003f3c000 */
        /* <DEDUP_REMOVED lines=32> */
.L_x_1989:
[----:B------:R-:W-:Y:S05]  /*0ed0*/  BSYNC B0 ;  /* 0x0000000000007941 */ /* 0x000fea0003800000 */
.L_x_1988:
[----:B------:R-:W-:Y:S01]  /*0ee0*/  BSSY B0, `(.L_x_1990) ;  /* 0x0000024000007945 */ /* 0x000fe20003800000 */
[----:B------:R-:W-:Y:S01]  /*0ef0*/  FSETP.GTU.FTZ.AND P0, PT, R66, 20, PT ;  /* 0x41a000004200780b */ /* 0x000fe20003f1c000 */
[----:B------:R-:W-:Y:S01]  /*0f00*/  FADD.FTZ R68, R68, R31 ;  /* 0x0000001f44447221 */ /* 0x000fe20000010000 */
[----:B------:R-:W-:Y:S01]  /*0f10*/  FMUL.FTZ R67, R19, R30 ;  /* 0x0000001e13437220 */ /* 0x000fe20000410000 */
        /* <DEDUP_REMOVED lines=32> */
.L_x_1991:
[----:B------:R-:W-:Y:S05]  /*1120*/  BSYNC B0 ;  /* 0x0000000000007941 */ /* 0x000fea0003800000 */
.L_x_1990:
[----:B------:R-:W-:Y:S01]  /*1130*/  ISETP.EQ.OR P4, PT, RZ, UR4, P4 ;  /* 0x00000004ff007c0c */ /* 0x000fe2000a782670 */
[----:B------:R-:W-:Y:S01]  /*1140*/  BSSY B0, `(.L_x_1992) ;  /* 0x000002e000007945 */ /* 0x000fe20003800000 */
[----:B------:R-:W-:Y:S01]  /*1150*/  FSETP.GTU.FTZ.AND P3, PT, R68, 20, PT ;  /* 0x41a000004400780b */ /* 0x000fe20003f7c000 */
[-C--:B------:R-:W-:Y:S01]  /*1160*/  FMUL.FTZ R65, R23, R30.reuse ;  /* 0x0000001e17417220 */ /* 0x080fe20000410000 */
[----:B------:R-:W-:Y:S01]  /*1170*/  ISETP.EQ.OR P5, PT, RZ, UR4, P5 ;  /* 0x00000004ff007c0c */ /* 0x000fe2000afa2670 */
        /* <DEDUP_REMOVED lines=42> */
.L_x_1993:
[----:B------:R-:W-:Y:S05]  /*1420*/  BSYNC B0 ;  /* 0x0000000000007941 */ /* 0x000fea0003800000 */
.L_x_1992:
        /* <DEDUP_REMOVED lines=33> */
.L_x_1995:
[----:B------:R-:W-:Y:S05]  /*1640*/  BSYNC B0 ;  /* 0x0000000000007941 */ /* 0x000fea0003800000 */
.L_x_1994:
        /* <DEDUP_REMOVED lines=33> */
.L_x_1997:
[----:B------:R-:W-:Y:S05]  /*1860*/  BSYNC B0 ;  /* 0x0000000000007941 */ /* 0x000fea0003800000 */
.L_x_1996:
        /* <DEDUP_REMOVED lines=33> */
.L_x_1999:
[----:B------:R-:W-:Y:S05]  /*1a80*/  BSYNC B0 ;  /* 0x0000000000007941 */ /* 0x000fea0003800000 */
.L_x_1998:
        /* <DEDUP_REMOVED lines=33> */
.L_x_2001:
[----:B------:R-:W-:Y:S05]  /*1ca0*/  BSYNC B0 ;  /* 0x0000000000007941 */ /* 0x000fea0003800000 */
.L_x_2000:
        /* <DEDUP_REMOVED lines=33> */
.L_x_2003:
[----:B------:R-:W-:Y:S05]  /*1ec0*/  BSYNC B0 ;  /* 0x0000000000007941 */ /* 0x000fea0003800000 */
.L_x_2002:
[----:B------:R-:W-:Y:S06]  /*1ed0*/  BAR.SYNC.DEFER_BLOCKING 0x0 ;  /* 0x0000000000007b1d */ /* 0x000fec0000010000 */
[----:B------:R-:W-:Y:S05]  /*1ee0*/  @!P6 BRA `(.L_x_2004) ;  /* 0x0000001c0018e947 */ /* 0x000fea0003800000 */
[----:B------:R-:W0:Y:S01]  /*1ef0*/  S2R R28, SR_CTAID.Y ;  /* 0x00000000001c7919 */ /* 0x000e220000002600 */
[----:B------:R-:W1:Y:S01]  /*1f00*/  S2UR UR10, SR_CTAID.X ;  /* 0x00000000000a79c3 */ /* 0x000e620000002500 */
[----:B------:R-:W-:Y:S01]  /*1f10*/  ULDC.64 UR4, c[0x0][0x230] ;  /* 0x00008c0000047ab9 */ /* 0x000fe20000000a00 */
[----:B------:R-:W-:Y:S01]  /*1f20*/  FMUL.FTZ R78, R23, R58 ;  /* 0x0000003a174e7220 */ /* 0x000fe20000410000 */
[----:B------:R-:W2:Y:S01]  /*1f30*/  S2R R95, SR_TID.X ;  /* 0x00000000005f7919 */ /* 0x000ea20000002100 */
[----:B------:R-:W-:Y:S02]  /*1f40*/  IMAD R15, R29, UR4, RZ ;  /* 0x000000041d0f7c24 */ /* 0x000fe4000f8e02ff */
[----:B------:R-:W-:Y:S01]  /*1f50*/  FMUL.FTZ R84, R19, R54 ;  /* 0x0000003613547220 */ /* 0x000fe20000410000 */
[----:B------:R-:W-:Y:S01]  /*1f60*/  ULDC.64 UR12, c[0x0][0x248] ;  /* 0x00009200000c7ab9 */ /* 0x000fe20000000a00 */
[----:B------:R-:W-:Y:S01]  /*1f70*/  FMUL.FTZ R82, R79, R66 ;  /* 0x000000424f527220 */ /* 0x000fe20000410000 */
[----:B------:R-:W1:Y:S01]  /*1f80*/  LDC R5, c[0x0][0x214] ;  /* 0x00008500ff057b82 */ /* 0x000e620000000800 */
[----:B------:R-:W-:Y:S01]  /*1f90*/  IMAD R71, R29, UR12, RZ ;  /* 0x0000000c1d477c24 */ /* 0x000fe2000f8e02ff */
[----:B------:R-:W-:Y:S01]  /*1fa0*/  ISETP.GE.U32.AND P5, PT, R42, R0, PT ;  /* 0x000000002a00720c */ /* 0x000fe20003fa6070 */
[----:B------:R-:W-:Y:S01]  /*1fb0*/  FMUL.FTZ R80, R27, R62 ;  /* 0x0000003e1b507220 */ /* 0x000fe20000410000 */
[----:B------:R-:W-:Y:S01]  /*1fc0*/  FMUL.FTZ R79, R25, R60 ;  /* 0x0000003c194f7220 */ /* 0x000fe20000410000 */
[----:B------:R-:W-:-:S02]  /*1fd0*/  ISETP.GE.U32.AND P6, PT, R43, R0, PT ;  /* 0x000000002b00720c */ /* 0x000fc40003fc6070 */
[----:B------:R-:W-:Y:S01]  /*1fe0*/  P2R R99, PR, RZ, 0x20 ;  /* 0x00000020ff637803 */ /* 0x000fe20000000000 */
[----:B------:R-:W3:Y:S01]  /*1ff0*/  LDC R6, c[0x0][0x224] ;  /* 0x00008900ff067b82 */ /* 0x000ee20000000800 */
[----:B------:R-:W-:Y:S02]  /*2000*/  FSEL R82, R82, RZ, !P5 ;  /* 0x000000ff52527208 */ /* 0x000fe40006800000 */
[----:B------:R-:W-:Y:S02]  /*2010*/  ISETP.NE.AND P5, PT, R32, RZ, PT ;  /* 0x000000ff2000720c */ /* 0x000fe40003fa5270 */
[-C--:B------:R-:W-:Y:S02]  /*2020*/  ISETP.GE.U32.AND P3, PT, R38, R0.reuse, PT ;  /* 0x000000002600720c */ /* 0x080fe40003f66070 */
[----:B------:R-:W-:Y:S01]  /*2030*/  ISETP.EQ.OR P5, PT, R35, RZ, P5 ;  /* 0x000000ff2300720c */ /* 0x000fe20002fa2670 */
[----:B------:R-:W4:Y:S01]  /*2040*/  LDC.64 R8, c[0x0][0x310] ;  /* 0x0000c400ff087b82 */ /* 0x000f220000000a00 */
[----:B------:R-:W-:-:S02]  /*2050*/  ISETP.GE.U32.AND P4, PT, R37, R0, PT ;  /* 0x000000002500720c */ /* 0x000fc40003f86070 */
[----:B------:R-:W-:Y:S02]  /*2060*/  P2R R102, PR, RZ, 0x20 ;  /* 0x00000020ff667803 */ /* 0x000fe40000000000 */
[----:B------:R-:W-:Y:S01]  /*2070*/  P2R R100, PR, RZ, 0x40 ;  /* 0x00000040ff647803 */ /* 0x000fe20000000000 */
[----:B0-----:R-:W-:Y:S02]  /*2080*/  IMAD.WIDE.U32 R74, R28, UR4, RZ ;  /* 0x000000041c4a7c25 */ /* 0x001fe4000f8e00ff */
[----:B------:R-:W0:Y:S01]  /*2090*/  LDC.64 R12, c[0x0][0x2d0] ;  /* 0x0000b400ff0c7b82 */ /* 0x000e220000000a00 */
[----:B------:R-:W-:Y:S01]  /*20a0*/  FSEL R78, R78, RZ, !P3 ;  /* 0x000000ff4e4e7208 */ /* 0x000fe20005800000 */
[----:B-1----:R-:W-:Y:S02]  /*20b0*/  IMAD R5, R5, UR10, R28 ;  /* 0x0000000a05057c24 */ /* 0x002fe4000f8e021c */
[C---:B------:R-:W-:Y:S01]  /*20c0*/  IMAD R83, R28.reuse, UR5, R15 ;  /* 0x000000051c537c24 */ /* 0x040fe2000f8e020f */
[----:B------:R-:W-:Y:S01]  /*20d0*/  ULDC.64 UR4, c[0x0][0x268] ;  /* 0x00009a0000047ab9 */ /* 0x000fe20000000a00 */
[----:B------:R-:W-:-:S02]  /*20e0*/  IMAD R87, R28, UR13, R71 ;  /* 0x0000000d1c577c24 */ /* 0x000fc4000f8e0247 */
[----:B------:R-:W1:Y:S01]  /*20f0*/  LDC.64 R10, c[0x0][0x2e0] ;  /* 0x0000b800ff0a7b82 */ /* 0x000e620000000a00 */
[----:B---3--:R-:W-:Y:S01]  /*2100*/  IMAD R5, R5, R6, RZ ;  /* 0x0000000605057224 */ /* 0x008fe200078e02ff */
[----:B------:R-:W-:Y:S01]  /*2110*/  IADD3 R70, R75, R83, RZ ;  /* 0x000000534b467210 */ /* 0x000fe20007ffe0ff */
[----:B------:R-:W-:Y:S01]  /*2120*/  FMUL.FTZ R83, R81, R68 ;  /* 0x0000004451537220 */ /* 0x000fe20000410000 */
[----:B------:R-:W-:Y:S01]  /*2130*/  FMUL.FTZ R81, R77, R64 ;  /* 0x000000404d517220 */ /* 0x000fe20000410000 */
[----:B------:R-:W-:Y:S02]  /*2140*/  IMAD R5, R5, R4, RZ ;  /* 0x0000000405057224 */ /* 0x000fe400078e02ff */
[----:B------:R-:W-:Y:S01]  /*2150*/  FMUL.FTZ R77, R21, R56 ;  /* 0x00000038154d7220 */ /* 0x000fe20000410000 */
[----:B------:R-:W-:Y:S01]  /*2160*/  IMAD R69, R29, UR4, RZ ;  /* 0x000000041d457c24 */ /* 0x000fe2000f8e02ff */
[----:B------:R-:W3:Y:S01]  /*2170*/  LDC.64 R6, c[0x0][0x2d8] ;  /* 0x0000b600ff067b82 */ /* 0x000ee20000000a00 */
[----:B----4-:R-:W-:Y:S01]  /*2180*/  IMAD.WIDE R8, R5, 0x10, R8 ;  /* 0x0000001005087825 */ /* 0x010fe200078e0208 */
[----:B------:R-:W-:-:S02]  /*2190*/  FSEL R83, R83, RZ, !P6 ;  /* 0x000000ff53537208 */ /* 0x000fc40007000000 */
[----:B------:R-:W-:Y:S01]  /*21a0*/  FSEL R77, R77, RZ, !P4 ;  /* 0x000000ff4d4d7208 */ /* 0x000fe20006000000 */
[----:B------:R-:W-:Y:S02]  /*21b0*/  IMAD R5, R35, R4, RZ ;  /* 0x0000000423057224 */ /* 0x000fe400078e02ff */
[----:B------:R-:W-:Y:S01]  /*21c0*/  IMAD.WIDE.U32 R14, R28, UR4, RZ ;  /* 0x000000041c0e7c25 */ /* 0x000fe2000f8e00ff */
[----:B------:R-:W4:Y:S01]  /*21d0*/  LDC.64 R18, c[0x0][0x250] ;  /* 0x00009400ff127b82 */ /* 0x000f220000000a00 */
[----:B------:R-:W-:Y:S02]  /*21e0*/  UMOV UR4, URZ ;  /* 0x0000003f00047c82 */ /* 0x000fe40008000000 */
[----:B------:R-:W-:-:S04]  /*21f0*/  IMAD.WIDE R4, R5, 0x10, R8 ;  /* 0x0000001005047825 */ /* 0x000fc800078e0208 */
[----:B------:R-:W-:Y:S01]  /*2200*/  IMAD.WIDE.U32 R8, R28, UR12, RZ ;  /* 0x0000000c1c087c25 */ /* 0x000fe2000f8e00ff */
[----:B------:R-:W5:Y:S01]  /*2210*/  LDC.64 R20, c[0x0][0x270] ;  /* 0x00009c00ff147b82 */ /* 0x000f620000000a00 */
[----:B-1----:R-:W-:Y:S02]  /*2220*/  LEA R71, P1, R14, R10, 0x3 ;  /* 0x0000000a0e477211 */ /* 0x002fe400078218ff */
[----:B------:R-:W-:Y:S01]  /*2230*/  IMAD R85, R28, UR5, R69 ;  /* 0x000000051c557c24 */ /* 0x000fe2000f8e0245 */
[----:B0-----:R-:W-:Y:S02]  /*2240*/  LEA R69, P0, R74, R12, 0x3 ;  /* 0x0000000c4a457211 */ /* 0x001fe400078018ff */
[----:B------:R-:W-:Y:S02]  /*2250*/  MOV R76, R5 ;  /* 0x00000005004c7202 */ /* 0x000fe40000000f00 */
[----:B------:R-:W0:Y:S01]  /*2260*/  LDC.64 R22, c[0x0][0x238] ;  /* 0x00008e00ff167b82 */ /* 0x000e220000000a00 */
[----:B---3--:R-:W-:-:S02]  /*2270*/  LEA R73, P2, R8, R6, 0x3 ;  /* 0x0000000608497211 */ /* 0x008fc400078418ff */
[----:B------:R-:W-:Y:S02]  /*2280*/  IADD3 R72, R15, R85, RZ ;  /* 0x000000550f487210 */ /* 0x000fe40007ffe0ff */
[----:B------:R-:W-:Y:S02]  /*2290*/  IADD3 R6, R9, R87, RZ ;  /* 0x0000005709067210 */ /* 0x000fe40007ffe0ff */
[----:B--2---:R-:W-:Y:S01]  /*22a0*/  SHF.L.U32 R5, R95, 0x3, RZ ;  /* 0x000000035f057819 */ /* 0x004fe200000006ff */
[----:B------:R-:W1:Y:S01]  /*22b0*/  LDC R101, c[0x0][0x21c] ;  /* 0x00008700ff657b82 */ /* 0x000e620000000800 */
[----:B------:R-:W-:Y:S02]  /*22c0*/  LEA.HI.X R70, R74, R13, R70, 0x3, P0 ;  /* 0x0000000d4a467211 */ /* 0x000fe400000f1c46 */
[----:B------:R-:W-:Y:S02]  /*22d0*/  LEA.HI.X R72, R14, R11, R72, 0x3, P1 ;  /* 0x0000000b0e487211 */ /* 0x000fe400008f1c48 */
[----:B------:R-:W-:-:S02]  /*22e0*/  LEA.HI.X R74, R8, R7, R6, 0x3, P2 ;  /* 0x00000007084a7211 */ /* 0x000fc400010f1c06 */
[-C--:B------:R-:W-:Y:S02]  /*22f0*/  ISETP.GE.U32.AND P0, PT, R41, R0.reuse, PT ;  /* 0x000000002900720c */ /* 0x080fe40003f06070 */
[-C--:B------:R-:W-:Y:S02]  /*2300*/  ISETP.GE.U32.AND P1, PT, R40, R0.reuse, PT ;  /* 0x000000002800720c */ /* 0x080fe40003f26070 */
[-C--:B------:R-:W-:Y:S02]  /*2310*/  ISETP.GE.U32.AND P2, PT, R39, R0.reuse, PT ;  /* 0x000000002700720c */ /* 0x080fe40003f46070 */
[----:B------:R-:W-:Y:S02]  /*2320*/  ISETP.GE.U32.AND P5, PT, R5, R0, PT ;  /* 0x000000000500720c */ /* 0x000fe40003fa6070 */
[----:B------:R-:W-:Y:S02]  /*2330*/  MOV R75, R4 ;  /* 0x00000004004b7202 */ /* 0x000fe40000000f00 */
[----:B------:R-:W-:-:S02]  /*2340*/  FSEL R81, R81, RZ, !P0 ;  /* 0x000000ff51517208 */ /* 0x000fc40004000000 */
[----:B------:R-:W-:Y:S02]  /*2350*/  FSEL R80, R80, RZ, !P1 ;  /* 0x000000ff50507208 */ /* 0x000fe40004800000 */
[----:B------:R-:W-:Y:S02]  /*2360*/  FSEL R79, R79, RZ, !P2 ;  /* 0x000000ff4f4f7208 */ /* 0x000fe40005000000 */
[----:B----4-:R-:W-:Y:S02]  /*2370*/  SHF.L.U64.HI R19, R18, 0x3, R19 ;  /* 0x0000000312137819 */ /* 0x010fe40000010213 */
[----:B-----5:R-:W-:Y:S02]  /*2380*/  SHF.L.U64.HI R21, R20, 0x3, R21 ;  /* 0x0000000314157819 */ /* 0x020fe40000010215 */
[----:B0-----:R-:W-:Y:S02]  /*2390*/  SHF.L.U64.HI R23, R22, 0x3, R23 ;  /* 0x0000000316177819 */ /* 0x001fe40000010217 */
[----:B------:R-:W-:-:S07]  /*23a0*/  FSEL R84, R84, RZ, !P5 ;  /* 0x000000ff54547208 */ /* 0x000fce0006800000 */
.L_x_2005:
[----:B------:R-:W-:Y:S02]  /*23b0*/  MOV R4, R69 ;  /* 0x0000004500047202 */ /* 0x000fe40000000f00 */
[----:B------:R-:W-:Y:S02]  /*23c0*/  MOV R5, R70 ;  /* 0x0000004600057202 */ /* 0x000fe40000000f00 */
[----:B------:R-:W-:-:S04]  /*23d0*/  ISETP.NE.AND P6, PT, R100, RZ, PT ;  /* 0x000000ff6400720c */ /* 0x000fc80003fc5270 */
[----:B------:R-:W2:Y:S01]  /*23e0*/  LDG.E.64 R4, desc[UR8][R4.64] ;  /* 0x0000000804047981 */ /* 0x000ea2000c1e1b00 */
[----:B------:R-:W-:Y:S01]  /*23f0*/  P2R R104, PR, RZ, 0x20 ;  /* 0x00000020ff687803 */ /* 0x000fe20000000000 */
[----:B------:R-:W0:Y:S01]  /*2400*/  S2UR UR7, SR_CgaCtaId ;  /* 0x00000000000779c3 */ /* 0x000e220000008800 */
[----:B------:R-:W-:Y:S02]  /*2410*/  UMOV UR5, 0x400 ;  /* 0x0000040000057882 */ /* 0x000fe40000000000 */
[----:B0-----:R-:W-:Y:S01]  /*2420*/  ULEA UR5, UR7, UR5, 0x18 ;  /* 0x0000000507057291 */ /* 0x001fe2000f8ec03f */
[C---:B--2---:R-:W-:Y:S01]  /*2430*/  FMUL.FTZ R0, R5.reuse, R54 ;  /* 0x0000003605007220 */ /* 0x044fe20000410000 */
[----:B------:R-:W-:Y:S01]  /*2440*/  FMUL.FTZ R7, R4, 1.4426950216293334961 ;  /* 0x3fb8aa3b04077820 */ /* 0x000fe20000410000 */
[C---:B------:R-:W-:Y:S01]  /*2450*/  FMUL.FTZ R6, R5.reuse, R56 ;  /* 0x0000003805067220 */ /* 0x040fe20000410000 */
[----:B------:R-:W-:Y:S01]  /*2460*/  FMUL.FTZ R24, R5, R66 ;  /* 0x0000004205187220 */ /* 0x000fe20000410000 */
[----:B------:R-:W-:Y:S01]  /*2470*/  FMUL.RZ R8, R0, 0.15915493667125701904 ;  /* 0x3e22f98300087820 */ /* 0x000fe2000040c000 */
[C---:B------:R-:W-:Y:S01]  /*2480*/  FMUL.FTZ R0, R7.reuse, R54 ;  /* 0x0000003607007220 */ /* 0x040fe20000410000 */
[----:B------:R-:W-:Y:S01]  /*2490*/  FMUL.FTZ R4, R7, R56 ;  /* 0x0000003807047220 */ /* 0x000fe20000410000 */
[----:B------:R-:W-:Y:S01]  /*24a0*/  FMUL.RZ R10, R6, 0.15915493667125701904 ;  /* 0x3e22f983060a7820 */ /* 0x000fe2000040c000 */
[----:B------:R-:W-:Y:S01]  /*24b0*/  MUFU.SIN R9, R8 ;  /* 0x0000000800097308 */ /* 0x000fe20000000400 */
[----:B------:R-:W-:Y:S01]  /*24c0*/  FMUL.FTZ R6, R5, R58 ;  /* 0x0000003a05067220 */ /* 0x000fe20000410000 */
[----:B------:R-:W-:-:S03]  /*24d0*/  FMUL.RZ R24, R24, 0.15915493667125701904 ;  /* 0x3e22f98318187820 */ /* 0x000fc6000040c000 */
[----:B------:R-:W-:Y:S01]  /*24e0*/  FMUL.RZ R12, R6, 0.15915493667125701904 ;  /* 0x3e22f983060c7820 */ /* 0x000fe2000040c000 */
[----:B------:R-:W-:Y:S02]  /*24f0*/  FMUL.FTZ R6, R7, R58 ;  /* 0x0000003a07067220 */ /* 0x000fe40000410000 */
[----:B------:R0:W-:Y:S08]  /*2500*/  MUFU.COS R11, R8 ;  /* 0x00000008000b7308 */ /* 0x0001f00000000000 */
[----:B------:R-:W2:Y:S01]  /*2510*/  MUFU.EX2 R0, R0 ;  /* 0x0000000000007308 */ /* 0x000ea20000000800 */
[----:B0-----:R-:W-:-:S04]  /*2520*/  FMUL.FTZ R8, R5, R60 ;  /* 0x0000003c05087220 */ /* 0x001fc80000410000 */
[----:B------:R-:W-:Y:S01]  /*2530*/  FMUL.RZ R14, R8, 0.15915493667125701904 ;  /* 0x3e22f983080e7820 */ /* 0x000fe2000040c000 */
[----:B------:R-:W-:Y:S02]  /*2540*/  FMUL.FTZ R8, R7, R60 ;  /* 0x0000003c07087220 */ /* 0x000fe40000410000 */
[----:B------:R-:W-:Y:S08]  /*2550*/  MUFU.SIN R13, R10 ;  /* 0x0000000a000d7308 */ /* 0x000ff00000000400 */
[----:B------:R-:W0:Y:S01]  /*2560*/  MUFU.EX2 R4, R4 ;  /* 0x0000000400047308 */ /* 0x000e220000000800 */
[C---:B--2---:R-:W-:Y:S01]  /*2570*/  FMUL.FTZ R11, R0.reuse, R11 ;  /* 0x0000000b000b7220 */ /* 0x044fe20000410000 */
[----:B------:R-:W-:-:S04]  /*2580*/  FMUL.FTZ R9, R0, R9 ;  /* 0x0000000900097220 */ /* 0x000fc80000410000 */
[----:B------:R-:W-:Y:S02]  /*2590*/  FSEL R90, R11, 1, !P5 ;  /* 0x3f8000000b5a7808 */ /* 0x000fe40006800000 */
[----:B------:R-:W-:Y:S01]  /*25a0*/  MUFU.COS R87, R14 ;  /* 0x0000000e00577308 */ /* 0x000fe20000000000 */
[----:B------:R-:W-:Y:S02]  /*25b0*/  FSEL R88, R9, RZ, !P5 ;  /* 0x000000ff09587208 */ /* 0x000fe40006800000 */
[----:B------:R-:W-:-:S05]  /*25c0*/  ISETP.NE.AND P5, PT, R99, RZ, PT ;  /* 0x000000ff6300720c */ /* 0x000fca0003fa5270 */
[----:B------:R-:W2:Y:S01]  /*25d0*/  MUFU.EX2 R8, R8 ;  /* 0x0000000800087308 */ /* 0x000ea20000000800 */
[----:B0-----:R-:W-:-:S07]  /*25e0*/  FMUL.FTZ R13, R4, R13 ;  /* 0x0000000d040d7220 */ /* 0x001fce0000410000 */
[----:B------:R0:W3:Y:S08]  /*25f0*/  MUFU.COS R15, R10 ;  /* 0x0000000a000f7308 */ /* 0x0000f00000000000 */
[----:B------:R4:W5:Y:S01]  /*2600*/  MUFU.SIN R85, R14 ;  /* 0x0000000e00557308 */ /* 0x0009620000000400 */
[----:B0-----:R-:W-:Y:S01]  /*2610*/  FMUL.FTZ R10, R5, R62 ;  /* 0x0000003e050a7220 */ /* 0x001fe20000410000 */
[----:B--2---:R-:W-:-:S03]  /*2620*/  FMUL.FTZ R91, R8, R87 ;  /* 0x00000057085b7220 */ /* 0x004fc60000410000 */
[----:B------:R-:W-:Y:S01]  /*2630*/  FMUL.RZ R26, R10, 0.15915493667125701904 ;  /* 0x3e22f9830a1a7820 */ /* 0x000fe2000040c000 */
[----:B------:R-:W-:Y:S01]  /*2640*/  FMUL.FTZ R10, R7, R62 ;  /* 0x0000003e070a7220 */ /* 0x000fe20000410000 */
[----:B------:R-:W-:Y:S01]  /*2650*/  FSEL R91, R91, 1, !P2 ;  /* 0x3f8000005b5b7808 */ /* 0x000fe20005000000 */
[----:B------:R-:W-:Y:S01]  /*2660*/  MUFU.SIN R25, R12 ;  /* 0x0000000c00197308 */ /* 0x000fe20000000400 */
[----:B---3--:R-:W-:Y:S01]  /*2670*/  FMUL.FTZ R15, R4, R15 ;  /* 0x0000000f040f7220 */ /* 0x008fe20000410000 */
[----:B----4-:R-:W-:-:S04]  /*2680*/  FMUL.FTZ R14, R7, R66 ;  /* 0x00000042070e7220 */ /* 0x010fc80000410000 */
[----:B------:R-:W-:Y:S02]  /*2690*/  FSEL R87, R15, 1, !P4 ;  /* 0x3f8000000f577808 */ /* 0x000fe40006000000 */
[----:B------:R0:W-:Y:S01]  /*26a0*/  MUFU.COS R27, R12 ;  /* 0x0000000c001b7308 */ /* 0x0001e20000000000 */
[----:B-----5:R-:W-:Y:S01]  /*26b0*/  FMUL.FTZ R8, R8, R85 ;  /* 0x0000005508087220 */ /* 0x020fe20000410000 */
[----:B------:R-:W-:-:S05]  /*26c0*/  FSEL R85, R13, RZ, !P4 ;  /* 0x000000ff0d557208 */ /* 0x000fca0006000000 */
[-C--:B------:R-:W-:Y:S01]  /*26d0*/  FMUL.FTZ R11, R90, R85.reuse ;  /* 0x000000555a0b7220 */ /* 0x080fe20000410000 */
[----:B------:R-:W2:Y:S01]  /*26e0*/  MUFU.EX2 R6, R6 ;  /* 0x0000000600067308 */ /* 0x000ea20000000800 */
[-C--:B0-----:R-:W-:Y:S01]  /*26f0*/  FMUL.FTZ R12, R5, R64.reuse ;  /* 0x00000040050c7220 */ /* 0x081fe20000410000 */
[-C--:B------:R-:W-:Y:S01]  /*2700*/  FMUL.FTZ R0, R84, R85.reuse ;  /* 0x0000005554007220 */ /* 0x080fe20000410000 */
[C---:B------:R-:W-:Y:S01]  /*2710*/  FMUL.FTZ R9, R88.reuse, R85 ;  /* 0x0000005558097220 */ /* 0x040fe20000410000 */
[----:B------:R-:W-:Y:S01]  /*2720*/  FFMA.FTZ R11, R88, R87, R11 ;  /* 0x00000057580b7223 */ /* 0x000fe2000001000b */
[----:B------:R-:W-:Y:S01]  /*2730*/  FMUL.RZ R86, R12, 0.15915493667125701904 ;  /* 0x3e22f9830c567820 */ /* 0x000fe2000040c000 */
[----:B------:R-:W-:Y:S01]  /*2740*/  FMUL.FTZ R12, R7, R64 ;  /* 0x00000040070c7220 */ /* 0x000fe20000410000 */
[----:B------:R-:W-:Y:S01]  /*2750*/  FMUL.FTZ R13, RZ, R85 ;  /* 0x00000055ff0d7220 */ /* 0x000fe20000410000 */
[----:B------:R-:W-:Y:S01]  /*2760*/  MUFU.SIN R89, R26 ;  /* 0x0000001a00597308 */ /* 0x000fe20000000400 */
[-C--:B------:R-:W-:Y:S01]  /*2770*/  FFMA.FTZ R4, RZ, R87.reuse, R0 ;  /* 0x00000057ff047223 */ /* 0x080fe20000010000 */
[-C--:B------:R-:W-:Y:S01]  /*2780*/  FFMA.FTZ R9, R90, R87.reuse, -R9 ;  /* 0x000000575a097223 */ /* 0x080fe20000010809 */
[----:B------:R-:W-:Y:S01]  /*2790*/  FFMA.FTZ R0, R84, R87, -R13 ;  /* 0x0000005754007223 */ /* 0x000fe2000001080d */
[----:B------:R-:W-:-:S04]  /*27a0*/  FMUL.FTZ R5, R5, R68 ;  /* 0x0000004405057220 */ /* 0x000fc80000410000 */
[----:B------:R-:W0:Y:S01]  /*27b0*/  MUFU.EX2 R10, R10 ;  /* 0x0000000a000a7308 */ /* 0x000e220000000800 */
[C---:B--2---:R-:W-:Y:S01]  /*27c0*/  FMUL.FTZ R25, R6.reuse, R25 ;  /* 0x0000001906197220 */ /* 0x044fe20000410000 */
[----:B------:R-:W-:Y:S01]  /*27d0*/  FMUL.FTZ R27, R6, R27 ;  /* 0x0000001b061b7220 */ /* 0x000fe20000410000 */
[----:B------:R-:W-:Y:S01]  /*27e0*/  FADD.FTZ R6, RZ, R4 ;  /* 0x00000004ff067221 */ /* 0x000fe20000010000 */
[----:B------:R-:W-:Y:S01]  /*27f0*/  FADD.FTZ R4, R77, R0 ;  /* 0x000000004d047221 */ /* 0x000fe20000010000 */
[----:B------:R-:W-:-:S03]  /*2800*/  FSEL R0, R8, RZ, !P2 ;  /* 0x000000ff08007208 */ /* 0x000fc60005000000 */
[----:B------:R-:W2:Y:S08]  /*2810*/  MUFU.COS R93, R26 ;  /* 0x0000001a005d7308 */ /* 0x000eb00000000000 */
[----:B------:R-:W-:Y:S01]  /*2820*/  MUFU.SIN R97, R86 ;  /* 0x0000005600617308 */ /* 0x000fe20000000400 */
[----:B0-----:R-:W-:Y:S01]  /*2830*/  FMUL.FTZ R92, R10, R89 ;  /* 0x000000590a5c7220 */ /* 0x001fe20000410000 */
[----:B------:R-:W-:-:S04]  /*2840*/  FSEL R89, R27, 1, !P3 ;  /* 0x3f8000001b597808 */ /* 0x000fc80005800000 */
[----:B------:R-:W-:Y:S02]  /*2850*/  FSEL R92, R92, RZ, !P1 ;  /* 0x000000ff5c5c7208 */ /* 0x000fe40004800000 */
[----:B------:R0:W-:Y:S01]  /*2860*/  MUFU.COS R103, R86 ;  /* 0x0000005600677308 */ /* 0x0001e20000000000 */
[----:B--2---:R-:W-:-:S05]  /*2870*/  FMUL.FTZ R93, R10, R93 ;  /* 0x0000005d0a5d7220 */ /* 0x004fca0000410000 */
[----:B------:R-:W-:Y:S02]  /*2880*/  FSEL R93, R93, 1, !P1 ;  /* 0x3f8000005d5d7808 */ /* 0x000fe40004800000 */
[----:B------:R-:W2:Y:S01]  /*2890*/  MUFU.EX2 R12, R12 ;  /* 0x0000000c000c7308 */ /* 0x000ea20000000800 */
[----:B0-----:R-:W-:-:S05]  /*28a0*/  FSEL R86, R25, RZ, !P3 ;  /* 0x000000ff19567208 */ /* 0x001fca0005800000 */
[----:B------:R-:W-:Y:S02]  /*28b0*/  FMUL.FTZ R10, R86, R11 ;  /* 0x0000000b560a7220 */ /* 0x000fe40000410000 */
[----:B------:R-:W-:Y:S02]  /*28c0*/  MUFU.EX2 R14, R14 ;  /* 0x0000000e000e7308 */ /* 0x000fe40000000800 */
[----:B------:R-:W-:-:S06]  /*28d0*/  FFMA.FTZ R10, R89, R9, -R10 ;  /* 0x00000009590a7223 */ /* 0x000fcc000001080a */
[----:B------:R-:W0:Y:S01]  /*28e0*/  MUFU.COS R107, R24 ;  /* 0x00000018006b7308 */ /* 0x000e220000000000 */
[C---:B--2---:R-:W-:Y:S01]  /*28f0*/  FMUL.FTZ R96, R12.reuse, R103 ;  /* 0x000000670c607220 */ /* 0x044fe20000410000 */
[----:B------:R-:W-:Y:S01]  /*2900*/  FMUL.FTZ R94, R12, R97 ;  /* 0x000000610c5e7220 */ /* 0x000fe20000410000 */
[C---:B------:R-:W-:Y:S01]  /*2910*/  FMUL.FTZ R12, R86.reuse, R9 ;  /* 0x00000009560c7220 */ /* 0x040fe20000410000 */
[----:B------:R-:W-:Y:S02]  /*2920*/  FMUL.FTZ R9, R86, R6 ;  /* 0x0000000656097220 */ /* 0x000fe40000410000 */
[----:B------:R-:W-:Y:S01]  /*2930*/  FSEL R96, R96, 1, !P0 ;  /* 0x3f80000060607808 */ /* 0x000fe20004000000 */
[C---:B------:R-:W-:Y:S01]  /*2940*/  FFMA.FTZ R12, R89.reuse, R11, R12 ;  /* 0x0000000b590c7223 */ /* 0x040fe2000001000c */
[----:B------:R2:W3:Y:S01]  /*2950*/  MUFU.SIN R105, R24 ;  /* 0x0000001800697308 */ /* 0x0004e20000000400 */
[-C--:B------:R-:W-:Y:S01]  /*2960*/  FMUL.FTZ R11, R86, R4.reuse ;  /* 0x00000004560b7220 */ /* 0x080fe20000410000 */
[----:B------:R-:W-:Y:S01]  /*2970*/  FFMA.FTZ R9, R89, R4, -R9 ;  /* 0x0000000459097223 */ /* 0x000fe20000010809 */
[----:B------:R-:W-:Y:S01]  /*2980*/  FMUL.FTZ R8, R0, R12 ;  /* 0x0000000c00087220 */ /* 0x000fe20000410000 */
[----:B------:R-:W-:Y:S01]  /*2990*/  FMUL.FTZ R4, R7, R68 ;  /* 0x0000004407047220 */ /* 0x000fe20000410000 */
[----:B------:R-:W-:Y:S01]  /*29a0*/  FFMA.FTZ R11, R89, R6, R11 ;  /* 0x00000006590b7223 */ /* 0x000fe2000001000b */
[----:B------:R-:W-:Y:S01]  /*29b0*/  FADD.FTZ R9, R78, R9 ;  /* 0x000000094e097221 */ /* 0x000fe20000010000 */
[-C--:B------:R-:W-:Y:S01]  /*29c0*/  FFMA.FTZ R8, R91, R10.reuse, -R8 ;  /* 0x0000000a5b087223 */ /* 0x080fe20000010808 */
[----:B------:R-:W-:Y:S01]  /*29d0*/  FMUL.FTZ R10, R0, R10 ;  /* 0x0000000a000a7220 */ /* 0x000fe20000410000 */
[----:B0-----:R-:W-:Y:S01]  /*29e0*/  FMUL.FTZ R98, R14, R107 ;  /* 0x0000006b0e627220 */ /* 0x001fe20000410000 */
[----:B------:R-:W-:Y:S01]  /*29f0*/  FADD.FTZ R11, RZ, R11 ;  /* 0x0000000bff0b7221 */ /* 0x000fe20000010000 */
[----:B--2---:R-:W-:Y:S01]  /*2a00*/  FMUL.RZ R24, R5, 0.15915493667125701904 ;  /* 0x3e22f98305187820 */ /* 0x004fe2000040c000 */
[----:B------:R-:W-:Y:S01]  /*2a10*/  FMUL.FTZ R5, R92, R8 ;  /* 0x000000085c057220 */ /* 0x000fe20000410000 */
[C---:B------:R-:W-:Y:S01]  /*2a20*/  FFMA.FTZ R10, R91.reuse, R12, R10 ;  /* 0x0000000c5b0a7223 */ /* 0x040fe2000001000a */
[----:B------:R-:W-:Y:S01]  /*2a30*/  FMUL.FTZ R6, R0, R11 ;  /* 0x0000000b00067220 */ /* 0x000fe20000410000 */
[----:B------:R-:W-:Y:S01]  /*2a40*/  FSEL R94, R94, RZ, !P0 ;  /* 0x000000ff5e5e7208 */ /* 0x000fe20004000000 */
[----:B------:R-:W-:Y:S01]  /*2a50*/  MUFU.EX2 R4, R4 ;  /* 0x0000000400047308 */ /* 0x000fe20000000800 */
[----:B---3--:R-:W-:Y:S01]  /*2a60*/  FMUL.FTZ R97, R14, R105 ;  /* 0x000000690e617220 */ /* 0x008fe20000410000 */
[-C--:B------:R-:W-:Y:S01]  /*2a70*/  FMUL.FTZ R14, R0, R9.reuse ;  /* 0x00000009000e7220 */ /* 0x080fe20000410000 */
[C---:B------:R-:W-:Y:S01]  /*2a80*/  FFMA.FTZ R6, R91.reuse, R9, -R6 ;  /* 0x000000095b067223 */ /* 0x040fe20000010806 */
[-C--:B------:R-:W-:Y:S01]  /*2a90*/  FMUL.FTZ R12, R92, R10.reuse ;  /* 0x0000000a5c0c7220 */ /* 0x080fe20000410000 */
[----:B------:R-:W-:Y:S01]  /*2aa0*/  FSEL R98, R98, 1, !P5 ;  /* 0x3f80000062627808 */ /* 0x000fe20006800000 */
[----:B------:R-:W-:Y:S01]  /*2ab0*/  FFMA.FTZ R14, R91, R11, R14 ;  /* 0x0000000b5b0e7223 */ /* 0x000fe2000001000e */
[----:B------:R-:W-:Y:S01]  /*2ac0*/  FADD.FTZ R6, R79, R6 ;  /* 0x000000064f067221 */ /* 0x000fe20000010000 */
[C---:B------:R-:W-:Y:S01]  /*2ad0*/  FFMA.FTZ R11, R93.reuse, R10, R5 ;  /* 0x0000000a5d0b7223 */ /* 0x040fe20000010005 */
[----:B------:R-:W0:Y:S01]  /*2ae0*/  MUFU.COS R7, R24 ;  /* 0x0000001800077308 */ /* 0x000e220000000000 */
[----:B------:R-:W-:Y:S01]  /*2af0*/  FADD.FTZ R14, RZ, R14 ;  /* 0x0000000eff0e7221 */ /* 0x000fe20000010000 */
[----:B------:R-:W-:Y:S01]  /*2b00*/  FMUL.FTZ R15, R92, R6 ;  /* 0x000000065c0f7220 */ /* 0x000fe20000410000 */
[C---:B------:R-:W-:Y:S01]  /*2b10*/  FFMA.FTZ R9, R93.reuse, R8, -R12 ;  /* 0x000000085d097223 */ /* 0x040fe2000001080c */
[----:B------:R-:W-:Y:S01]  /*2b20*/  FMUL.FTZ R25, R94, R11 ;  /* 0x0000000b5e197220 */ /* 0x000fe20000410000 */
[-C--:B------:R-:W-:Y:S01]  /*2b30*/  FMUL.FTZ R13, R92, R14.reuse ;  /* 0x0000000e5c0d7220 */ /* 0x080fe20000410000 */
[----:B------:R-:W-:Y:S01]  /*2b40*/  FFMA.FTZ R15, R93, R14, R15 ;  /* 0x0000000e5d0f7223 */ /* 0x000fe2000001000f */
[----:B------:R-:W-:Y:S01]  /*2b50*/  FSEL R97, R97, RZ, !P5 ;  /* 0x000000ff61617208 */ /* 0x000fe20006800000 */
[----:B------:R-:W2:Y:S01]  /*2b60*/  MUFU.SIN R5, R24 ;  /* 0x0000001800057308 */ /* 0x000ea20000000400 */
[----:B------:R-:W-:Y:S01]  /*2b70*/  FFMA.FTZ R13, R93, R6, -R13 ;  /* 0x000000065d0d7223 */ /* 0x000fe2000001080d */
[----:B------:R-:W-:Y:S01]  /*2b80*/  FADD.FTZ R15, RZ, R15 ;  /* 0x0000000fff0f7221 */ /* 0x000fe20000010000 */
[-C--:B------:R-:W-:Y:S01]  /*2b90*/  FMUL.FTZ R6, R94, R9.reuse ;  /* 0x000000095e067220 */ /* 0x080fe20000410000 */
[----:B------:R-:W-:Y:S01]  /*2ba0*/  FFMA.FTZ R25, R96, R9, -R25 ;  /* 0x0000000960197223 */ /* 0x000fe20000010819 */
[----:B------:R-:W-:Y:S01]  /*2bb0*/  FADD.FTZ R13, R80, R13 ;  /* 0x0000000d500d7221 */ /* 0x000fe20000010000 */
[----:B------:R-:W-:Y:S01]  /*2bc0*/  FMUL.FTZ R8, R94, R15 ;  /* 0x0000000f5e087220 */ /* 0x000fe20000410000 */
[----:B------:R-:W-:Y:S01]  /*2bd0*/  FFMA.FTZ R6, R96, R11, R6 ;  /* 0x0000000b60067223 */ /* 0x000fe20000010006 */
[----:B------:R-:W-:Y:S01]  /*2be0*/  ISETP.NE.AND P5, PT, R102, RZ, PT ;  /* 0x000000ff6600720c */ /* 0x000fe20003fa5270 */
[-C--:B------:R-:W-:Y:S01]  /*2bf0*/  FMUL.FTZ R10, R94, R13.reuse ;  /* 0x0000000d5e0a7220 */ /* 0x080fe20000410000 */
[----:B------:R-:W-:Y:S01]  /*2c00*/  FFMA.FTZ R8, R96, R13, -R8 ;  /* 0x0000000d60087223 */ /* 0x000fe20000010808 */
[----:B------:R-:W-:Y:S01]  /*2c10*/  FMUL.FTZ R12, R97, R6 ;  /* 0x00000006610c7220 */ /* 0x000fe20000410000 */
[----:B0-----:R-:W-:Y:S01]  /*2c20*/  FMUL.FTZ R7, R4, R7 ;  /* 0x0000000704077220 */ /* 0x001fe20000410000 */
[----:B------:R-:W-:Y:S01]  /*2c30*/  FFMA.FTZ R10, R96, R15, R10 ;  /* 0x0000000f600a7223 */ /* 0x000fe2000001000a */
[----:B------:R-:W-:Y:S01]  /*2c40*/  FADD.FTZ R8, R81, R8 ;  /* 0x0000000851087221 */ /* 0x000fe20000010000 */
[-C--:B------:R-:W-:Y:S01]  /*2c50*/  FFMA.FTZ R12, R98, R25.reuse, -R12 ;  /* 0x00000019620c7223 */ /* 0x080fe2000001080c */
[C---:B------:R-:W-:Y:S01]  /*2c60*/  FMUL.FTZ R25, R97.reuse, R25 ;  /* 0x0000001961197220 */ /* 0x040fe20000410000 */
[----:B------:R-:W-:Y:S01]  /*2c70*/  FADD.FTZ R10, RZ, R10 ;  /* 0x0000000aff0a7221 */ /* 0x000fe20000010000 */
[----:B--2---:R-:W-:Y:S01]  /*2c80*/  FMUL.FTZ R5, R4, R5 ;  /* 0x0000000504057220 */ /* 0x004fe20000410000 */
[C---:B------:R-:W-:Y:S01]  /*2c90*/  FMUL.FTZ R11, R97.reuse, R8 ;  /* 0x00000008610b7220 */ /* 0x040fe20000410000 */
[C---:B------:R-:W-:Y:S01]  /*2ca0*/  FFMA.FTZ R6, R98.reuse, R6, R25 ;  /* 0x0000000662067223 */ /* 0x040fe20000010019 */
[-C--:B------:R-:W-:Y:S01]  /*2cb0*/  FMUL.FTZ R9, R97, R10.reuse ;  /* 0x0000000a61097220 */ /* 0x080fe20000410000 */
[----:B------:R-:W-:Y:S01]  /*2cc0*/  FSEL R105, R7, 1, !P6 ;  /* 0x3f80000007697808 */ /* 0x000fe20007000000 */
[C---:B------:R-:W-:Y:S01]  /*2cd0*/  FFMA.FTZ R11, R98.reuse, R10, R11 ;  /* 0x0000000a620b7223 */ /* 0x040fe2000001000b */
[----:B------:R-:W-:Y:S01]  /*2ce0*/  FSEL R103, R5, RZ, !P6 ;  /* 0x000000ff05677208 */ /* 0x000fe20007000000 */
[----:B------:R-:W-:Y:S01]  /*2cf0*/  FFMA.FTZ R9, R98, R8, -R9 ;  /* 0x0000000862097223 */ /* 0x000fe20000010809 */
[----:B------:R-:W-:Y:S01]  /*2d00*/  ISETP.GE.AND P6, PT, R34, 0x1, PT ;  /* 0x000000012200780c */ /* 0x000fe20003fc6270 */
[----:B------:R-:W-:-:S02]  /*2d10*/  FADD.FTZ R8, RZ, R11 ;  /* 0x0000000bff087221 */ /* 0x000fc40000010000 */
[----:B------:R-:W-:Y:S01]  /*2d20*/  FADD.FTZ R4, R82, R9 ;  /* 0x0000000952047221 */ /* 0x000fe20000010000 */
[C---:B------:R-:W-:Y:S01]  /*2d30*/  FMUL.FTZ R5, R103.reuse, R6 ;  /* 0x0000000667057220 */ /* 0x040fe20000410000 */
[C---:B------:R-:W-:Y:S02]  /*2d40*/  FMUL.FTZ R7, R103.reuse, R8 ;  /* 0x0000000867077220 */ /* 0x040fe40000410000 */
[-C--:B------:R-:W-:Y:S02]  /*2d50*/  FMUL.FTZ R10, R103, R4.reuse ;  /* 0x00000004670a7220 */ /* 0x080fe40000410000 */
[C---:B------:R-:W-:Y:S02]  /*2d60*/  FFMA.FTZ R4, R105.reuse, R4, -R7 ;  /* 0x0000000469047223 */ /* 0x040fe40000010807 */
[C---:B------:R-:W-:Y:S01]  /*2d70*/  FFMA.FTZ R10, R105.reuse, R8, R10 ;  /* 0x00000008690a7223 */ /* 0x040fe2000001000a */
[-C--:B------:R-:W-:Y:S01]  /*2d80*/  FFMA.FTZ R8, R105, R12.reuse, -R5 ;  /* 0x0000000c69087223 */ /* 0x080fe20000010805 */
[----:B------:R-:W-:-:S02]  /*2d90*/  FMUL.FTZ R12, R103, R12 ;  /* 0x0000000c670c7220 */ /* 0x000fc40000410000 */
[----:B------:R-:W-:Y:S01]  /*2da0*/  FADD.FTZ R11, RZ, R10 ;  /* 0x0000000aff0b7221 */ /* 0x000fe20000010000 */
[----:B------:R-:W-:Y:S01]  /*2db0*/  FADD.FTZ R10, R83, R4 ;  /* 0x00000004530a7221 */ /* 0x000fe20000010000 */
[----:B------:R-:W-:Y:S01]  /*2dc0*/  FFMA.FTZ R12, R105, R6, R12 ;  /* 0x00000006690c7223 */ /* 0x000fe2000001000c */
[----:B------:R-:W0:Y:S04]  /*2dd0*/  SHFL.UP PT, R5, R8, 0x1, RZ ;  /* 0x0420000008057989 */ /* 0x000e2800000e00ff */
[----:B------:R-:W2:Y:S04]  /*2de0*/  SHFL.UP PT, R13, R11, 0x1, RZ ;  /* 0x042000000b0d7989 */ /* 0x000ea800000e00ff */
[----:B------:R-:W3:Y:S04]  /*2df0*/  SHFL.UP PT, R9, R10, 0x1, RZ ;  /* 0x042000000a097989 */ /* 0x000ee800000e00ff */
[----:B------:R-:W4:Y:S01]  /*2e00*/  SHFL.UP PT, R7, R12, 0x1, RZ ;  /* 0x042000000c077989 */ /* 0x000f2200000e00ff */
[C---:B0-----:R-:W-:Y:S01]  /*2e10*/  FMUL.FTZ R15, R12.reuse, R5 ;  /* 0x000000050c0f7220 */ /* 0x041fe20000410000 */
[C---:B--2---:R-:W-:Y:S01]  /*2e20*/  FMUL.FTZ R4, R12.reuse, R13 ;  /* 0x0000000d0c047220 */ /* 0x044fe20000410000 */
[----:B---3--:R-:W-:-:S03]  /*2e30*/  FMUL.FTZ R6, R12, R9 ;  /* 0x000000090c067220 */ /* 0x008fc60000410000 */
[C---:B------:R-:W-:Y:S01]  /*2e40*/  FFMA.FTZ R9, R8.reuse, R9, -R4 ;  /* 0x0000000908097223 */ /* 0x040fe20000010804 */
[-C--:B----4-:R-:W-:Y:S01]  /*2e50*/  FFMA.FTZ R15, R8, R7.reuse, R15 ;  /* 0x00000007080f7223 */ /* 0x090fe2000001000f */
[----:B------:R-:W-:Y:S01]  /*2e60*/  FMUL.FTZ R7, R12, R7 ;  /* 0x000000070c077220 */ /* 0x000fe20000410000 */
[----:B------:R-:W-:Y:S01]  /*2e70*/  FFMA.FTZ R6, R8, R13, R6 ;  /* 0x0000000d08067223 */ /* 0x000fe20000010006 */
[----:B------:R-:W-:Y:S02]  /*2e80*/  @P6 FADD.FTZ R10, R10, R9 ;  /* 0x000000090a0a6221 */ /* 0x000fe40000010000 */
[----:B------:R-:W-:Y:S01]  /*2e90*/  @P6 FFMA.FTZ R8, R8, R5, -R7 ;  /* 0x0000000508086223 */ /* 0x000fe20000010807 */
[----:B------:R-:W-:Y:S01]  /*2ea0*/  @P6 FADD.FTZ R11, R11, R6 ;  /* 0x000000060b0b6221 */ /* 0x000fe20000010000 */
[----:B------:R-:W-:Y:S01]  /*2eb0*/  FSEL R15, R12, R15, !P6 ;  /* 0x0000000f0c0f7208 */ /* 0x000fe20007000000 */
[----:B------:R-:W0:Y:S01]  /*2ec0*/  SHFL.UP PT, R6, R10, 0x2, RZ ;  /* 0x044000000a067989 */ /* 0x000e2200000e00ff */
[----:B------:R-:W-:-:S03]  /*2ed0*/  ISETP.GE.AND P6, PT, R34, 0x2, PT ;  /* 0x000000022200780c */ /* 0x000fc60003fc6270 */
[----:B------:R-:W2:Y:S04]  /*2ee0*/  SHFL.UP PT, R4, R8, 0x2, RZ ;  /* 0x0440000008047989 */ /* 0x000ea800000e00ff */
[----:B------:R-:W3:Y:S04]  /*2ef0*/  SHFL.UP PT, R7, R11, 0x2, RZ ;  /* 0x044000000b077989 */ /* 0x000ee800000e00ff */
[----:B------:R-:W4:Y:S01]  /*2f00*/  SHFL.UP PT, R5, R15, 0x2, RZ ;  /* 0x044000000f057989 */ /* 0x000f2200000e00ff */
[C---:B0-----:R-:W-:Y:S01]  /*2f10*/  FMUL.FTZ R14, R15.reuse, R6 ;  /* 0x000000060f0e7220 */ /* 0x041fe20000410000 */
[C---:B--2---:R-:W-:Y:S01]  /*2f20*/  FMUL.FTZ R12, R15.reuse, R4 ;  /* 0x000000040f0c7220 */ /* 0x044fe20000410000 */
[----:B---3--:R-:W-:-:S02]  /*2f30*/  FMUL.FTZ R9, R15, R7 ;  /* 0x000000070f097220 */ /* 0x008fc40000410000 */
[C---:B------:R-:W-:Y:S01]  /*2f40*/  FFMA.FTZ R14, R8.reuse, R7, R14 ;  /* 0x00000007080e7223 */ /* 0x040fe2000001000e */
[CC--:B----4-:R-:W-:Y:S01]  /*2f50*/  FFMA.FTZ R12, R8.reuse, R5.reuse, R12 ;  /* 0x00000005080c7223 */ /* 0x0d0fe2000001000c */
[----:B------:R-:W-:Y:S01]  /*2f60*/  FMUL.FTZ R5, R15, R5 ;  /* 0x000000050f057220 */ /* 0x000fe20000410000 */
[C---:B------:R-:W-:Y:S01]  /*2f70*/  FFMA.FTZ R9, R8.reuse, R6, -R9 ;  /* 0x0000000608097223 */ /* 0x040fe20000010809 */
        /* <DEDUP_REMOVED lines=12> */
[C---:B------:R-:W-:Y:S01]  /*3040*/  FFMA.FTZ R15, R8.reuse, R9, -R15 ;  /* 0x00000009080f7223 */ /* 0x040fe2000001080f */
[-C--:B----4-:R-:W-:Y:S01]  /*3050*/  FFMA.FTZ R9, R8, R7.reuse, R4 ;  /* 0x0000000708097223 */ /* 0x090fe20000010004 */
[----:B------:R-:W-:Y:S01]  /*3060*/  FMUL.FTZ R7, R12, R7 ;  /* 0x000000070c077220 */ /* 0x000fe20000410000 */
[----:B------:R-:W-:Y:S01]  /*3070*/  FFMA.FTZ R6, R8, R13, R6 ;  /* 0x0000000d08067223 */ /* 0x000fe20000010006 */
[----:B------:R-:W-:Y:S01]  /*3080*/  @P6 FADD.FTZ R10, R10, R15 ;  /* 0x0000000f0a0a6221 */ /* 0x000fe20000010000 */
[----:B------:R-:W-:Y:S01]  /*3090*/  MOV R15, R74 ;  /* 0x0000004a000f7202 */ /* 0x000fe20000000f00 */
        /* <DEDUP_REMOVED lines=28> */
[C---:B----4-:R-:W-:Y:S01]  /*3260*/  FFMA.FTZ R12, R8.reuse, R5, R12 ;  /* 0x00000005080c7223 */ /* 0x050fe2000001000c */
[----:B------:R-:W-:Y:S01]  /*3270*/  FFMA.FTZ R14, R8, R7, R14 ;  /* 0x00000007080e7223 */ /* 0x000fe2000001000e */
[----:B------:R-:W-:Y:S01]  /*3280*/  FMUL.FTZ R5, R9, R5 ;  /* 0x0000000509057220 */ /* 0x000fe20000410000 */
[----:B------:R-:W-:Y:S01]  /*3290*/  @P6 FADD.FTZ R10, R10, R13 ;  /* 0x0000000d0a0a6221 */ /* 0x000fe20000010000 */
[----:B------:R-:W-:Y:S01]  /*32a0*/  MOV R13, R72 ;  /* 0x00000048000d7202 */ /* 0x000fe20000000f00 */
[----:B------:R-:W-:Y:S01]  /*32b0*/  @P6 FADD.FTZ R11, R11, R14 ;  /* 0x0000000e0b0b6221 */ /* 0x000fe20000010000 */
[----:B------:R-:W-:Y:S01]  /*32c0*/  FSEL R9, R9, R12, !P6 ;  /* 0x0000000c09097208 */ /* 0x000fe20007000000 */
[----:B------:R-:W-:Y:S01]  /*32d0*/  @P6 FFMA.FTZ R8, R8, R4, -R5 ;  /* 0x0000000408086223 */ /* 0x000fe20000010805 */
[----:B------:R-:W-:Y:S01]  /*32e0*/  MOV R14, R73 ;  /* 0x00000049000e7202 */ /* 0x000fe20000000f00 */
[----:B------:R-:W-:Y:S01]  /*32f0*/  HFMA2.MMA R5, -RZ, RZ, 0, 0 ;  /* 0x00000000ff057435 */ /* 0x000fe200000001ff */
[----:B------:R-:W-:-:S02]  /*3300*/  MOV R12, R71 ;  /* 0x00000047000c7202 */ /* 0x000fc40000000f00 */
[----:B------:R-:W-:Y:S02]  /*3310*/  CS2R R6, SRZ ;  /* 0x0000000000067805 */ /* 0x000fe4000001ff00 */
[----:B------:R-:W-:Y:S01]  /*3320*/  MOV R4, 0x3f800000 ;  /* 0x3f80000000047802 */ /* 0x000fe20000000f00 */
[----:B------:R-:W2:Y:S01]  /*3330*/  LDG.E.64 R24, desc[UR8][R14.64] ;  /* 0x000000080e187981 */ /* 0x000ea2000c1e1b00 */
[----:B------:R-:W-:-:S03]  /*3340*/  ISETP.NE.AND P6, PT, R34, 0x1f, PT ;  /* 0x0000001f2200780c */ /* 0x000fc60003fc5270 */
[----:B------:R0:W2:Y:S04]  /*3350*/  LDG.E.64 R26, desc[UR8][R12.64] ;  /* 0x000000080c1a7981 */ /* 0x0000a8000c1e1b00 */
[----:B------:R-:W3:Y:S06]  /*3360*/  @!P5 LDS.128 R4, [UR6+0x470] ;  /* 0x00047006ff04d984 */ /* 0x000eec0008000c00 */
[----:B------:R-:W-:Y:S01]  /*3370*/  @!P6 STS.128 [UR5+0x430], R8 ;  /* 0x00043008ff00e988 */ /* 0x000fe20008000c05 */
[----:B------:R-:W-:Y:S01]  /*3380*/  BAR.SYNC.DEFER_BLOCKING 0x0 ;  /* 0x0000000000007b1d */ /* 0x000fe20000010000 */
[----:B------:R-:W-:-:S05]  /*3390*/  ISETP.NE.AND P6, PT, R34, RZ, PT ;  /* 0x000000ff2200720c */ /* 0x000fca0003fc5270 */
[----:B------:R-:W4:Y:S04]  /*33a0*/  SHFL.UP PT, R110, R8, 0x1, RZ ;  /* 0x04200000086e7989 */ /* 0x000f2800000e00ff */
[----:B------:R-:W5:Y:S04]  /*33b0*/  SHFL.UP PT, R108, R9, 0x1, RZ ;  /* 0x04200000096c7989 */ /* 0x000f6800000e00ff */
[----:B------:R-:W1:Y:S04]  /*33c0*/  SHFL.UP PT, R109, R10, 0x1, RZ ;  /* 0x042000000a6d7989 */ /* 0x000e6800000e00ff */
[----:B------:R-:W1:Y:S04]  /*33d0*/  SHFL.UP PT, R107, R11, 0x1, RZ ;  /* 0x042000000b6b7989 */ /* 0x000e6800000e00ff */
[----:B0-----:R-:W0:Y:S04]  /*33e0*/  LDS.128 R12, [UR5+0x430] ;  /* 0x00043005ff0c7984 */ /* 0x001e280008000c00 */
[----:B---3--:R3:W-:Y:S01]  /*33f0*/  @!P6 STS.128 [UR5+0x450], R4 ;  /* 0x00045004ff00e988 */ /* 0x0087e20008000c05 */
[----:B----4-:R-:W-:-:S02]  /*3400*/  @!P6 MOV R110, R4 ;  /* 0x00000004006ee202 */ /* 0x010fc40000000f00 */
[----:B-----5:R-:W-:Y:S02]  /*3410*/  @!P6 MOV R108, R5 ;  /* 0x00000005006ce202 */ /* 0x020fe40000000f00 */
[----:B-1----:R-:W-:Y:S02]  /*3420*/  @!P6 MOV R109, R6 ;  /* 0x00000006006de202 */ /* 0x002fe40000000f00 */
[----:B------:R-:W-:Y:S01]  /*3430*/  @!P6 MOV R107, R7 ;  /* 0x00000007006be202 */ /* 0x000fe20000000f00 */
[----:B------:R-:W-:Y:S01]  /*3440*/  BAR.SYNC.DEFER_BLOCKING 0x0 ;  /* 0x0000000000007b1d */ /* 0x000fe20000010000 */
[----:B------:R-:W-:-:S13]  /*3450*/  ISETP.NE.AND P6, PT, R95, RZ, PT ;  /* 0x000000ff5f00720c */ /* 0x000fda0003fc5270 */
[----:B------:R-:W1:Y:S01]  /*3460*/  @P6 LDS.64 R8, [UR5+0x458] ;  /* 0x00045805ff086984 */ /* 0x000e620008000a00 */
[----:B------:R-:W-:Y:S01]  /*3470*/  ISETP.NE.AND P5, PT, R95, RZ, PT ;  /* 0x000000ff5f00720c */ /* 0x000fe20003fa5270 */
[C---:B0-----:R-:W-:Y:S01]  /*3480*/  FMUL.FTZ R111, R13.reuse, R7 ;  /* 0x000000070d6f7220 */ /* 0x041fe20000410000 */
[C---:B------:R-:W-:Y:S01]  /*3490*/  FMUL.FTZ R106, R13.reuse, R6 ;  /* 0x000000060d6a7220 */ /* 0x040fe20000410000 */
[C---:B------:R-:W-:Y:S01]  /*34a0*/  FMUL.FTZ R11, R13.reuse, R5 ;  /* 0x000000050d0b7220 */ /* 0x040fe20000410000 */
[----:B------:R-:W-:Y:S01]  /*34b0*/  FMUL.FTZ R10, R13, R4 ;  /* 0x000000040d0a7220 */ /* 0x000fe20000410000 */
[C---:B------:R-:W-:Y:S01]  /*34c0*/  FFMA.FTZ R111, R12.reuse, R6, -R111 ;  /* 0x000000060c6f7223 */ /* 0x040fe2000001086f */
[C---:B------:R-:W-:Y:S01]  /*34d0*/  FFMA.FTZ R106, R12.reuse, R7, R106 ;  /* 0x000000070c6a7223 */ /* 0x040fe2000001006a */
[C---:B---3--:R-:W-:Y:S01]  /*34e0*/  FFMA.FTZ R4, R12.reuse, R4, -R11 ;  /* 0x000000040c047223 */ /* 0x048fe2000001080b */
[----:B------:R-:W-:Y:S01]  /*34f0*/  FFMA.FTZ R5, R12, R5, R10 ;  /* 0x000000050c057223 */ /* 0x000fe2000001000a */
[----:B------:R-:W-:Y:S01]  /*3500*/  FADD.FTZ R6, R14, R111 ;  /* 0x0000006f0e067221 */ /* 0x000fe20000010000 */
[----:B------:R-:W-:-:S03]  /*3510*/  FADD.FTZ R7, R15, R106 ;  /* 0x0000006a0f077221 */ /* 0x000fc60000010000 */
[----:B------:R-:W-:Y:S02]  /*3520*/  @!P5 MOV R10, R75 ;  /* 0x0000004b000ad202 */ /* 0x000fe40000000f00 */
[----:B------:R-:W-:Y:S01]  /*3530*/  @!P5 MOV R11, R76 ;  /* 0x0000004c000bd202 */ /* 0x000fe20000000f00 */
[----:B------:R-:W-:Y:S04]  /*3540*/  @!P5 STS.128 [UR6+0x470], R4 ;  /* 0x00047004ff00d988 */ /* 0x000fe80008000c06 */
[----:B------:R0:W-:Y:S01]  /*3550*/  @!P5 STG.E.128 desc[UR8][R10.64], R4 ;  /* 0x000000040a00d986 */ /* 0x0001e2000c101d08 */
[-C--:B-1----:R-:W-:Y:S01]  /*3560*/  @P6 FMUL.FTZ R13, R9, R108.reuse ;  /* 0x0000006c090d6220 */ /* 0x082fe20000410000 */
[----:B------:R-:W-:-:S04]  /*3570*/  @P6 FMUL.FTZ R108, R8, R108 ;  /* 0x0000006c086c6220 */ /* 0x000fc80000410000 */
[-C--:B------:R-:W-:Y:S01]  /*3580*/  @P6 FFMA.FTZ R108, R9, R110.reuse, R108 ;  /* 0x0000006e096c6223 */ /* 0x080fe2000001006c */
[----:B------:R-:W-:-:S03]  /*3590*/  @P6 FFMA.FTZ R8, R8, R110, -R13 ;  /* 0x0000006e08086223 */ /* 0x000fc6000001080d */
[----:B------:R-:W-:Y:S01]  /*35a0*/  @P6 FADD.FTZ R107, R107, R108 ;  /* 0x0000006c6b6b6221 */ /* 0x000fe20000010000 */
[----:B------:R-:W-:-:S03]  /*35b0*/  @P6 FADD.FTZ R109, R109, R8 ;  /* 0x000000086d6d6221 */ /* 0x000fc60000010000 */
[C---:B0-----:R-:W-:Y:S01]  /*35c0*/  FMUL.FTZ R5, R88.reuse, R107 ;  /* 0x0000006b58057220 */ /* 0x041fe20000410000 */
        /* <DEDUP_REMOVED lines=33> */
[----:B------:R-:W-:Y:S02]  /*37e0*/  LEA R73, P6, R18, R73, 0x3 ;  /* 0x0000004912497211 */ /* 0x000fe400078c18ff */
[----:B------:R-:W-:Y:S01]  /*37f0*/  FADD.FTZ R10, RZ, R9 ;  /* 0x00000009ff0a7221 */ /* 0x000fe20000010000 */
[----:B------:R-:W-:Y:S01]  /*3800*/  FADD.FTZ R94, R81, R94 ;  /* 0x0000005e515e7221 */ /* 0x000fe20000010000 */
[----:B------:R-:W-:Y:S02]  /*3810*/  IADD3.X R74, R74, R19, RZ, P6, !PT ;  /* 0x000000134a4a7210 */ /* 0x000fe400037fe4ff */
[C---:B------:R-:W-:Y:S01]  /*3820*/  FMUL.FTZ R9, R97.reuse, R10 ;  /* 0x0000000a61097220 */ /* 0x040fe20000410000 */
[----:B------:R-:W-:Y:S01]  /*3830*/  LEA R71, P6, R20, R71, 0x3 ;  /* 0x0000004714477211 */ /* 0x000fe200078c18ff */
[----:B------:R-:W-:-:S02]  /*3840*/  FMUL.FTZ R97, R97, R94 ;  /* 0x0000005e61617220 */ /* 0x000fc40000410000 */
[----:B------:R-:W-:Y:S01]  /*3850*/  FFMA.FTZ R9, R98, R94, -R9 ;  /* 0x0000005e62097223 */ /* 0x000fe20000010809 */
[----:B------:R-:W-:Y:S01]  /*3860*/  IADD3.X R72, R72, R21, RZ, P6, !PT ;  /* 0x0000001548487210 */ /* 0x000fe200037fe4ff */
[----:B------:R-:W-:Y:S01]  /*3870*/  FFMA.FTZ R97, R98, R10, R97 ;  /* 0x0000000a62617223 */ /* 0x000fe20000010061 */
[----:B------:R-:W-:Y:S01]  /*3880*/  LEA R69, P6, R22, R69, 0x3 ;  /* 0x0000004516457211 */ /* 0x000fe200078c18ff */
[----:B------:R-:W-:Y:S01]  /*3890*/  FADD.FTZ R9, R82, R9 ;  /* 0x0000000952097221 */ /* 0x000fe20000010000 */
[----:B------:R-:W-:Y:S01]  /*38a0*/  UIADD3 UR4, UR4, 0x1, URZ ;  /* 0x0000000104047890 */ /* 0x000fe2000fffe03f */
[----:B------:R-:W-:Y:S01]  /*38b0*/  FADD.FTZ R12, RZ, R97 ;  /* 0x00000061ff0c7221 */ /* 0x000fe20000010000 */
[----:B------:R-:W-:Y:S02]  /*38c0*/  IADD3.X R70, R70, R23, RZ, P6, !PT ;  /* 0x0000001746467210 */ /* 0x000fe400037fe4ff */
[----:B------:R-:W-:-:S04]  /*38d0*/  IADD3 R75, P6, R75, 0x10, RZ ;  /* 0x000000104b4b7810 */ /* 0x000fc80007fde0ff */
[----:B------:R-:W-:Y:S02]  /*38e0*/  IADD3.X R76, RZ, R76, RZ, P6, !PT ;  /* 0x0000004cff4c7210 */ /* 0x000fe400037fe4ff */
[----:B------:R-:W-:Y:S01]  /*38f0*/  ISETP.LE.AND P6, PT, R101, UR4, PT ;  /* 0x0000000465007c0c */ /* 0x000fe2000bfc3270 */
[----:B------:R-:W-:Y:S01]  /*3900*/  UIADD3 UR6, UR6, 0x10, URZ ;  /* 0x0000001006067890 */ /* 0x000fe2000fffe03f */
[----:B------:R-:W-:Y:S01]  /*3910*/  ISETP.NE.AND P5, PT, R104, RZ, PT ;  /* 0x000000ff6800720c */ /* 0x000fe20003fa5270 */
[-C--:B--2---:R-:W-:Y:S01]  /*3920*/  FMUL.FTZ R0, R24, R27.reuse ;  /* 0x0000001b18007220 */ /* 0x084fe20000410000 */
[----:B------:R-:W-:-:S03]  /*3930*/  FMUL.FTZ R27, R25, R27 ;  /* 0x0000001b191b7220 */ /* 0x000fc60000410000 */
[-C--:B------:R-:W-:Y:S01]  /*3940*/  FFMA.FTZ R25, R25, R26.reuse, R0 ;  /* 0x0000001a19197223 */ /* 0x080fe20000010000 */
[----:B------:R-:W-:-:S03]  /*3950*/  FFMA.FTZ R27, R24, R26, -R27 ;  /* 0x0000001a181b7223 */ /* 0x000fc6000001081b */
[C---:B------:R-:W-:Y:S01]  /*3960*/  FMUL.FTZ R0, R25.reuse, R15 ;  /* 0x0000000f19007220 */ /* 0x040fe20000410000 */
[----:B------:R-:W-:-:S03]  /*3970*/  FMUL.FTZ R11, R25, R88 ;  /* 0x00000058190b7220 */ /* 0x000fc60000410000 */
[C---:B------:R-:W-:Y:S01]  /*3980*/  FFMA.FTZ R0, R27.reuse, R13, -R0 ;  /* 0x0000000d1b007223 */ /* 0x040fe20000010800 */
[----:B------:R-:W-:Y:S01]  /*3990*/  FFMA.FTZ R4, R27, R4, -R11 ;  /* 0x000000041b047223 */ /* 0x000fe2000001080b */
[C---:B------:R-:W-:Y:S02]  /*39a0*/  FMUL.FTZ R8, R25.reuse, R87 ;  /* 0x0000005719087220 */ /* 0x040fe40000410000 */
[----:B------:R-:W-:Y:S01]  /*39b0*/  FFMA.FTZ R53, R0, 2, R53 ;  /* 0x4000000000357823 */ /* 0x000fe20000010035 */
[----:B------:R-:W-:Y:S01]  /*39c0*/  FFMA.FTZ R67, R4, 2, R67 ;  /* 0x4000000004437823 */ /* 0x000fe20000010043 */
[----:B------:R-:W-:Y:S01]  /*39d0*/  FMUL.FTZ R0, R25, R86 ;  /* 0x0000005619007220 */ /* 0x000fe20000410000 */
[----:B------:R-:W-:Y:S01]  /*39e0*/  FMUL.FTZ R4, R103, R9 ;  /* 0x0000000967047220 */ /* 0x000fe20000410000 */
[C---:B------:R-:W-:Y:S02]  /*39f0*/  FFMA.FTZ R8, R27.reuse, R85, -R8 ;  /* 0x000000551b087223 */ /* 0x040fe40000010808 */
[----:B------:R-:W-:Y:S01]  /*3a00*/  FFMA.FTZ R6, R27, R5, -R0 ;  /* 0x000000051b067223 */ /* 0x000fe20000010800 */
[-C--:B------:R-:W-:Y:S01]  /*3a10*/  FMUL.FTZ R0, R103, R12.reuse ;  /* 0x0000000c67007220 */ /* 0x080fe20000410000 */
[----:B------:R-:W-:Y:S01]  /*3a20*/  FFMA.FTZ R4, R105, R12, R4 ;  /* 0x0000000c69047223 */ /* 0x000fe20000010004 */
[----:B------:R-:W-:-:S02]  /*3a30*/  FFMA.FTZ R55, R8, 2, R55 ;  /* 0x4000000008377823 */ /* 0x000fc40000010037 */
[----:B------:R-:W-:Y:S01]  /*3a40*/  FFMA.FTZ R0, R105, R9, -R0 ;  /* 0x0000000969007223 */ /* 0x000fe20000010800 */
[----:B------:R-:W-:Y:S01]  /*3a50*/  FADD.FTZ R8, RZ, R4 ;  /* 0x00000004ff087221 */ /* 0x000fe20000010000 */
[----:B------:R-:W-:Y:S01]  /*3a60*/  FFMA.FTZ R65, R6, 2, R65 ;  /* 0x4000000006417823 */ /* 0x000fe20000010041 */
[C---:B------:R-:W-:Y:S01]  /*3a70*/  FMUL.FTZ R4, R25.reuse, R92 ;  /* 0x0000005c19047220 */ /* 0x040fe20000410000 */
[C---:B------:R-:W-:Y:S01]  /*3a80*/  FMUL.FTZ R5, R25.reuse, R10 ;  /* 0x0000000a19057220 */ /* 0x040fe20000410000 */
[C---:B------:R-:W-:Y:S01]  /*3a90*/  FMUL.FTZ R6, R25.reuse, R12 ;  /* 0x0000000c19067220 */ /* 0x040fe20000410000 */
[----:B------:R-:W-:Y:S01]  /*3aa0*/  FMUL.FTZ R8, R25, R8 ;  /* 0x0000000819087220 */ /* 0x000fe20000410000 */
[----:B------:R-:W-:Y:S01]  /*3ab0*/  FADD.FTZ R11, R83, R0 ;  /* 0x00000000530b7221 */ /* 0x000fe20000010000 */
        /* <DEDUP_REMOVED lines=8> */
[----:B------:R-:W-:Y:S06]  /*3b40*/  @!P6 BRA `(.L_x_2005) ;  /* 0xffffffe80018e947 */ /* 0x000fec000383ffff */
.L_x_2004:
[----:B------:R-:W-:Y:S01]  /*3b50*/  BAR.SYNC.DEFER_BLOCKING 0x0 ;  /* 0x0000000000007b1d */ /* 0x000fe20000010000 */
[----:B------:R-:W-:Y:S02]  /*3b60*/  ISETP.NE.AND P0, PT, R95, RZ, PT ;  /* 0x000000ff5f00720c */ /* 0x000fe40003f05270 */
[----:B------:R-:W-:-:S05]  /*3b70*/  LEA.HI.SX32 R0, R34, R34, 0x1b ;  /* 0x0000002222007211 */ /* 0x000fca00078fdaff */
[----:B------:R-:W0:Y:S01]  /*3b80*/  LDC.64 R8, c[0x0][0x2b0] ;  /* 0x0000ac00ff087b82 */ /* 0x000e220000000a00 */
[----:B------:R-:W-:Y:S01]  /*3b90*/  LEA R11, R0, UR5, 0x2 ;  /* 0x00000005000b7c11 */ /* 0x000fe2000f8e10ff */
[----:B------:R-:W-:Y:S06]  /*3ba0*/  BSSY B0, `(.L_x_2006) ;  /* 0x000002b000007945 */ /* 0x000fec0003800000 */
[----:B------:R-:W1:Y:S01]  /*3bb0*/  @!P0 LDC R4, c[0x0][0x218] ;  /* 0x00008600ff048b82 */ /* 0x000e620000000800 */
[----:B------:R-:W-:Y:S04]  /*3bc0*/  STS [R52], R67 ;  /* 0x0000004334007388 */ /* 0x000fe80000000800 */
[----:B------:R-:W-:Y:S04]  /*3bd0*/  STS [R52+0x4], R53 ;  /* 0x0000043534007388 */ /* 0x000fe80000000800 */
[----:B------:R-:W-:Y:S04]  /*3be0*/  STS [R52+0x8], R65 ;  /* 0x0000084134007388 */ /* 0x000fe80000000800 */
[----:B------:R-:W-:Y:S01]  /*3bf0*/  STS [R52+0xc], R55 ;  /* 0x00000c3734007388 */ /* 0x000fe20000000800 */
[----:B-1----:R-:W-:-:S03]  /*3c00*/  @!P0 IMAD R6, R35, -0x100, R4 ;  /* 0xffffff0023068824 */ /* 0x002fc600078e0204 */
[----:B------:R-:W-:Y:S01]  /*3c10*/  STS [R52+0x10], R63 ;  /* 0x0000103f34007388 */ /* 0x000fe20000000800 */
[----:B0-----:R-:W-:-:S03]  /*3c20*/  IMAD R4, R8, UR11, RZ ;  /* 0x0000000b08047c24 */ /* 0x001fc6000f8e02ff */
[----:B------:R-:W-:Y:S01]  /*3c30*/  STS [R52+0x14], R57 ;  /* 0x0000143934007388 */ /* 0x000fe20000000800 */
[----:B------:R-:W-:Y:S02]  /*3c40*/  IMAD R9, R9, UR10, R4 ;  /* 0x0000000a09097c24 */ /* 0x000fe4000f8e0204 */
[----:B------:R-:W-:Y:S01]  /*3c50*/  IMAD.WIDE.U32 R4, R8, UR10, RZ ;  /* 0x0000000a08047c25 */ /* 0x000fe2000f8e00ff */
[----:B------:R-:W-:Y:S04]  /*3c60*/  STS [R52+0x18], R59 ;  /* 0x0000183b34007388 */ /* 0x000fe80000000800 */
[----:B------:R-:W-:Y:S01]  /*3c70*/  STS [R52+0x1c], R61 ;  /* 0x00001c3d34007388 */ /* 0x000fe20000000800 */
[----:B------:R-:W-:-:S03]  /*3c80*/  NOP ;  /* 0x0000000000007918 */ /* 0x000fc60000000000 */
[----:B------:R-:W-:Y:S01]  /*3c90*/  LDS R45, [R45+0x80] ;  /* 0x000080002d2d7984 */ /* 0x000fe20000000800 */
[----:B------:R-:W-:-:S03]  /*3ca0*/  IADD3 R21, R5, R9, RZ ;  /* 0x0000000905157210 */ /* 0x000fc60007ffe0ff */
        /* <DEDUP_REMOVED lines=9> */
[----:B------:R-:W0:Y:S02]  /*3d40*/  LDS R0, [UR5+0x420] ;  /* 0x00042005ff007984 */ /* 0x000e240008000800 */
        /* <DEDUP_REMOVED lines=16> */
.L_x_2007:
[----:B------:R-:W-:Y:S05]  /*3e50*/  BSYNC B0 ;  /* 0x0000000000007941 */ /* 0x000fea0003800000 */
.L_x_2006:
        /* <DEDUP_REMOVED lines=15> */
[----:B------:R-:W-:Y:S02]  /*3f50*/  IADD3.X R5, R9, R8, R5, P4, !PT ;  /* 0x0000000809057210 */ /* 0x000fe400027fe405 */
[----:B------:R-:W-:Y:S02]  /*3f60*/  LEA.HI.X R8, R33, UR5, R36, 0x2, P3 ;  /* 0x0000000521087c11 */ /* 0x000fe400098f1424 */
[----:B------:R-:W-:-:S02]  /*3f70*/  LEA R4, P6, R6, R7, 0x2 ;  /* 0x0000000706047211 */ /* 0x000fc400078c10ff */
[C---:B------:R-:W-:Y:S02]  /*3f80*/  LOP3.LUT R9, R33.reuse, 0xa0, RZ, 0xfc, !PT ;  /* 0x000000a021097812 */ /* 0x040fe400078efcff */
[C---:B------:R-:W-:Y:S02]  /*3f90*/  LOP3.LUT R11, R33.reuse, 0xc0, RZ, 0xfc, !PT ;  /* 0x000000c0210b7812 */ /* 0x040fe400078efcff */
[----:B------:R-:W-:Y:S02]  /*3fa0*/  LOP3.LUT R7, R33, 0xe0, RZ, 0xfc, !PT ;  /* 0x000000e021077812 */ /* 0x000fe400078efcff */
[----:B------:R-:W-:Y:S02]  /*3fb0*/  LEA.HI.X R5, R6, R8, R5, 0x2, P6 ;  /* 0x0000000806057211 */ /* 0x000fe400030f1405 */
[-C--:B------:R-:W-:Y:S02]  /*3fc0*/  ISETP.GE.AND P3, PT, R44, R0.reuse, PT ;  /* 0x000000002c00720c */ /* 0x080fe40003f66270 */
[-C--:B------:R-:W-:Y:S01]  /*3fd0*/  ISETP.GE.AND P4, PT, R9, R0.reuse, PT ;  /* 0x000000000900720c */ /* 0x080fe20003f86270 */
[----:B------:R0:W-:Y:S01]  /*3fe0*/  @!P0 STG.E desc[UR8][R4.64+0x80], R45 ;  /* 0x0000802d04008986 */ /* 0x0001e2000c101908 */
[----:B------:R-:W-:-:S02]  /*3ff0*/  ISETP.GE.AND P5, PT, R11, R0, PT ;  /* 0x000000000b00720c */ /* 0x000fc40003fa6270 */
[-C--:B------:R-:W-:Y:S01]  /*4000*/  ISETP.GE.AND P6, PT, R7, R0.reuse, PT ;  /* 0x000000000700720c */ /* 0x080fe20003fc6270 */
[----:B------:R0:W-:Y:S01]  /*4010*/  @!P1 STG.E desc[UR8][R4.64+0x100], R13 ;  /* 0x0001000d04009986 */ /* 0x0001e2000c101908 */
[----:B------:R-:W-:Y:S02]  /*4020*/  LOP3.LUT R21, R33, 0x80, RZ, 0xfc, !PT ;  /* 0x0000008021157812 */ /* 0x000fe400078efcff */
[----:B------:R-:W-:Y:S02]  /*4030*/  IADD3 R35, R35, 0x1, RZ ;  /* 0x0000000123237810 */ /* 0x000fe40007ffe0ff */
[----:B------:R-:W-:Y:S01]  /*4040*/  ISETP.GE.AND P2, PT, R21, R0, PT ;  /* 0x000000001500720c */ /* 0x000fe20003f46270 */
[----:B------:R0:W-:Y:S01]  /*4050*/  @!P3 STG.E desc[UR8][R4.64+0x180], R47 ;  /* 0x0001802f0400b986 */ /* 0x0001e2000c101908 */
[----:B------:R-:W-:Y:S02]  /*4060*/  ISETP.GE.AND P0, PT, R35, UR4, PT ;  /* 0x0000000423007c0c */ /* 0x000fe4000bf06270 */
[----:B------:R-:W-:Y:S01]  /*4070*/  IADD3 R12, P1, R2, 0x400, RZ ;  /* 0x00000400020c7810 */ /* 0x000fe20007f3e0ff */
[----:B------:R0:W-:Y:S03]  /*4080*/  @!P4 STG.E desc[UR8][R4.64+0x280], R49 ;  /* 0x000280310400c986 */ /* 0x0001e6000c101908 */
[----:B------:R-:W-:Y:S01]  /*4090*/  IADD3.X R21, RZ, R3, RZ, P1, !PT ;  /* 0x00000003ff157210 */ /* 0x000fe20000ffe4ff */
[----:B------:R0:W-:Y:S04]  /*40a0*/  @!P5 STG.E desc[UR8][R4.64+0x300], R19 ;  /* 0x000300130400d986 */ /* 0x0001e8000c101908 */
[----:B------:R0:W-:Y:S04]  /*40b0*/  @!P6 STG.E desc[UR8][R4.64+0x380], R51 ;  /* 0x000380330400e986 */ /* 0x0001e8000c101908 */
[----:B------:R0:W-:Y:S01]  /*40c0*/  @!P2 STG.E desc[UR8][R4.64+0x200], R15 ;  /* 0x0002000f0400a986 */ /* 0x0001e2000c101908 */
[----:B------:R-:W-:-:S04]  /*40d0*/  IADD3 R16, P2, R16, 0x400, RZ ;  /* 0x0000040010107810 */ /* 0x000fc80007f5e0ff */
[----:B------:R-:W-:Y:S01]  /*40e0*/  IADD3.X R17, RZ, R17, RZ, P2, !PT ;  /* 0x00000011ff117210 */ /* 0x000fe200017fe4ff */
[----:B------:R-:W-:Y:S08]  /*40f0*/  @!P0 BRA `(.L_x_2008) ;  /* 0xffffffc000c88947 */ /* 0x000ff0000383ffff */
[----:B------:R-:W-:Y:S05]  /*4100*/  EXIT ;  /* 0x000000000000794d */ /* 0x000fea0003800000 */
.L_x_2009:
        /* <DEDUP_REMOVED lines=15> */
.L_x_5208:


//--------------------- .text._Z25selective_scan_fwd_kernelI32Selective_Scan_fwd_kernel_traitsILi32ELi8ELi1ELb0ELb0ELb0ELb1EfN3c107complexIfEEEEv13SSMParamsBase --------------------------
	.section	.text._Z25selective_scan_fwd_kernelI32Selective_Scan_fwd_kernel_traitsILi32ELi8ELi1ELb0ELb0ELb0ELb1EfN3c107complexIfEEEEv13SSMParamsBase,"ax",@progbits
	.align	128
        .global         _Z25selective_scan_fwd_kernelI32Selective_Scan_fwd_kernel_traitsILi32ELi8ELi1ELb0ELb0ELb0ELb1EfN3c107complexIfEEEEv13SSMParamsBase
        .type           _Z25selective_scan_fwd_kernelI32Selective_Scan_fwd_kernel_traitsILi32ELi8ELi1ELb0ELb0ELb0ELb1EfN3c107complexIfEEEEv13SSMParamsBase,@function
        .size           _Z25selective_scan_fwd_kernelI32Selective_Scan_fwd_kernel_traitsILi32ELi8ELi1ELb0ELb0ELb0ELb1EfN3c107complexIfEEEEv13SSMParamsBase,(.L_x_5209 - _Z25selective_scan_fwd_kernelI32Selective_Scan_fwd_kernel_traitsILi32ELi8ELi1ELb0ELb0ELb0ELb1EfN3c107complexIfEEEEv13SSMParamsBase)
        .other          _Z25selective_scan_fwd_kernelI32Selective_Scan_fwd_kernel_traitsILi32ELi8ELi1ELb0ELb0ELb0ELb1EfN3c107complexIfEEEEv13SSMParamsBase,@"STO_CUDA_ENTRY STV_DEFAULT"
_Z25selective_scan_fwd_kernelI32Selective_Scan_fwd_kernel_traitsILi32ELi8ELi1ELb0ELb0ELb0ELb1EfN3c107complexIfEEEEv13SSMParamsBase:
.text._Z25selective_scan_fwd_kernelI32Selective_Scan_fwd_kernel_traitsILi32ELi8ELi1ELb0ELb0ELb0ELb1EfN3c107complexIfEEEEv13SSMParamsBase:
        /* <DEDUP_REMOVED lines=21> */
[----:B------:R-:W0:Y:S01]  /*0150*/  S2R R83, SR_TID.X ;  /* 0x0000000000537919 */ /* 0x000e220000002100 */
[----:B------:R-:W1:Y:S01]  /*0160*/  S2UR UR10, SR_CTAID.X ;  /* 0x00000000000a79c3 */ /* 0x000e620000002500 */
[----:B------:R-:W-:Y:S01]  /*0170*/  ULDC.64 UR4, c[0x0][0x288] ;  /* 0x0000a20000047ab9 */ /* 0x000fe20000000a00 */
[----:B------:R-:W-:Y:S01]  /*0180*/  ULDC.64 UR6, c[0x0][0x298] ;  /* 0x0000a60000067ab9 */ /* 0x000fe20000000a00 */
[C---:B------:R-:W-:Y:S01]  /*0190*/  IMAD R3, R29.reuse, UR4, RZ ;  /* 0x000000041d037c24 */ /* 0x040fe2000f8e02ff */
[----:B------:R-:W2:Y:S01]  /*01a0*/  S2R R34, SR_LANEID ;  /* 0x0000000000227919 */ /* 0x000ea20000000000 */
[----:B------:R-:W-:Y:S01]  /*01b0*/  IMAD R5, R29, UR6, RZ ;  /* 0x000000061d057c24 */ /* 0x000fe2000f8e02ff */
[----:B------:R-:W-:Y:S01]  /*01c0*/  HFMA2.MMA R36, -RZ, RZ, 0, 0 ;  /* 0x00000000ff247435 */ /* 0x000fe200000001ff */
[C---:B------:R-:W-:Y:S01]  /*01d0*/  IMAD R7, R28.reuse, UR5, R3 ;  /* 0x000000051c077c24 */ /* 0x040fe2000f8e0203 */
[----:B------:R-:W3:Y:S01]  /*01e0*/  LDC.64 R10, c[0x0][0x280] ;  /* 0x0000a000ff0a7b82 */ /* 0x000ee20000000a00 */
[----:B------:R-:W-:-:S02]  /*01f0*/  IMAD R9, R28, UR7, R5 ;  /* 0x000000071c097c24 */ /* 0x000fc4000f8e0205 */
[----:B------:R-:W-:Y:S01]  /*0200*/  IMAD.WIDE.U32 R2, R28, UR4, RZ ;  /* 0x000000041c027c25 */ /* 0x000fe2000f8e00ff */
[----:B------:R-:W-:-:S03]  /*0210*/  ULDC.64 UR4, c[0x0][0x2f0] ;  /* 0x0000bc0000047ab9 */ /* 0x000fc60000000a00 */
[----:B------:R-:W-:Y:S01]  /*0220*/  IMAD.WIDE.U32 R4, R28, UR6, RZ ;  /* 0x000000061c047c25 */ /* 0x000fe2000f8e00ff */
[----:B------:R-:W4:Y:S01]  /*0230*/  LDC.64 R12, c[0x0][0x290] ;  /* 0x0000a400ff0c7b82 */ /* 0x000f220000000a00 */
[----:B------:R-:W-:Y:S01]  /*0240*/  IADD3 R3, R3, R7, RZ ;  /* 0x0000000703037210 */ /* 0x000fe20007ffe0ff */
[----:B------:R-:W-:Y:S02]  /*0250*/  ULDC.64 UR6, c[0x0][0x2f8] ;  /* 0x0000be0000067ab9 */ /* 0x000fe40000000a00 */
[----:B------:R-:W-:Y:S01]  /*0260*/  IADD3 R5, R5, R9, RZ ;  /* 0x0000000905057210 */ /* 0x000fe20007ffe0ff */
[----:B-1----:R-:W-:Y:S01]  /*0270*/  USHF.R.S32.HI UR11, URZ, 0x1f, UR10 ;  /* 0x0000001f3f0b7899 */ /* 0x002fe2000801140a */
[----:B0-----:R-:W-:-:S05]  /*0280*/  LOP3.LUT R32, R83, 0x1f, RZ, 0xc0, !PT ;  /* 0x0000001f53207812 */ /* 0x001fca00078ec0ff */
[C---:B---3--:R-:W-:Y:S01]  /*0290*/  IMAD R0, R10.reuse, UR11, RZ ;  /* 0x0000000b0a007c24 */ /* 0x048fe2000f8e02ff */
[----:B------:R-:W-:Y:S01]  /*02a0*/  SHF.L.U32 R37, R83, 0x3, RZ ;  /* 0x0000000353257819 */ /* 0x000fe200000006ff */
[----:B------:R-:W-:-:S03]  /*02b0*/  IMAD.WIDE.U32 R2, R10, UR10, R2 ;  /* 0x0000000a0a027c25 */ /* 0x000fc6000f8e0002 */
[----:B------:R-:W-:Y:S01]  /*02c0*/  LOP3.LUT R33, R32, 0xffffff00, R37, 0xf8, !PT ;  /* 0xffffff0020217812 */ /* 0x000fe200078ef825 */
[----:B------:R-:W-:Y:S01]  /*02d0*/  IMAD R0, R11, UR10, R0 ;  /* 0x0000000a0b007c24 */ /* 0x000fe2000f8e0200 */
[----:B------:R-:W-:Y:S01]  /*02e0*/  IADD3 R37, R37, 0x4, RZ ;  /* 0x0000000425257810 */ /* 0x000fe20007ffe0ff */
[C---:B----4-:R-:W-:Y:S01]  /*02f0*/  IMAD R6, R12.reuse, UR11, RZ ;  /* 0x0000000b0c067c24 */ /* 0x050fe2000f8e02ff */
[----:B------:R-:W-:Y:S01]  /*0300*/  SHF.R.S32.HI R35, RZ, 0x1f, R33 ;  /* 0x0000001fff237819 */ /* 0x000fe20000011421 */
[----:B------:R-:W-:Y:S01]  /*0310*/  IMAD.WIDE.U32 R4, R12, UR10, R4 ;  /* 0x0000000a0c047c25 */ /* 0x000fe2000f8e0004 */
[C---:B------:R-:W-:Y:S02]  /*0320*/  IADD3 R17, P0, R33.reuse, R2, RZ ;  /* 0x0000000221117210 */ /* 0x040fe40007f1e0ff */
[----:B------:R-:W-:Y:S01]  /*0330*/  LOP3.LUT R38, R33, 0x20, RZ, 0xfc, !PT ;  /* 0x0000002021267812 */ /* 0x000fe200078efcff */
[----:B------:R-:W-:Y:S01]  /*0340*/  IMAD R6, R13, UR10, R6 ;  /* 0x0000000a0d067c24 */ /* 0x000fe2000f8e0206 */
[----:B------:R-:W-:-:S02]  /*0350*/  IADD3 R25, P1, R33, R4, RZ ;  /* 0x0000000421197210 */ /* 0x000fc40007f3e0ff */
[C---:B------:R-:W-:Y:S02]  /*0360*/  IADD3.X R2, R35.reuse, R3, R0, P0, !PT ;  /* 0x0000000323027210 */ /* 0x040fe400007fe400 */
[----:B------:R-:W-:Y:S02]  /*0370*/  IADD3.X R4, R35, R5, R6, P1, !PT ;  /* 0x0000000523047210 */ /* 0x000fe40000ffe406 */
[----:B------:R-:W-:Y:S02]  /*0380*/  LEA R16, P0, R17, UR4, 0x2 ;  /* 0x0000000411107c11 */ /* 0x000fe4000f8010ff */
[----:B------:R-:W-:Y:S02]  /*0390*/  LEA R10, P1, R25, UR6, 0x2 ;  /* 0x00000006190a7c11 */ /* 0x000fe4000f8210ff */
[----:B------:R-:W-:Y:S02]  /*03a0*/  LEA.HI.X R17, R17, UR5, R2, 0x2, P0 ;  /* 0x0000000511117c11 */ /* 0x000fe400080f1402 */
[----:B------:R-:W-:-:S02]  /*03b0*/  LEA.HI.X R25, R25, UR7, R4, 0x2, P1 ;  /* 0x0000000719197c11 */ /* 0x000fc400088f1404 */
[C---:B------:R-:W-:Y:S02]  /*03c0*/  LOP3.LUT R39, R33.reuse, 0x40, RZ, 0xfc, !PT ;  /* 0x0000004021277812 */ /* 0x040fe400078efcff */
[C---:B------:R-:W-:Y:S02]  /*03d0*/  LOP3.LUT R40, R33.reuse, 0x60, RZ, 0xfc, !PT ;  /* 0x0000006021287812 */ /* 0x040fe400078efcff */
[C---:B------:R-:W-:Y:S02]  /*03e0*/  LOP3.LUT R41, R33.reuse, 0x80, RZ, 0xfc, !PT ;  /* 0x0000008021297812 */ /* 0x040fe400078efcff */
[C---:B------:R-:W-:Y:S02]  /*03f0*/  LOP3.LUT R42, R33.reuse, 0xa0, RZ, 0xfc, !PT ;  /* 0x000000a0212a7812 */ /* 0x040fe400078efcff */
[C---:B------:R-:W-:Y:S02]  /*0400*/  LOP3.LUT R43, R33.reuse, 0xc0, RZ, 0xfc, !PT ;  /* 0x000000c0212b7812 */ /* 0x040fe400078efcff */
[----:B--2---:R-:W-:-:S07]  /*0410*/  LOP3.LUT R44, R33, 0xe0, RZ, 0xfc, !PT ;  /* 0x000000e0212c7812 */ /* 0x004fce00078efcff */
.L_x_2032:
[----:B0-----:R-:W0:Y:S01]  /*0420*/  LDC R3, c[0x0][0x218] ;  /* 0x00008600ff037b82 */ /* 0x001e220000000800 */
[----:B-1----:R-:W-:Y:S01]  /*0430*/  CS2R R4, SRZ ;  /* 0x0000000000047805 */ /* 0x002fe2000001ff00 */
[----:B0-----:R-:W-:Y:S01]  /*0440*/  IMAD R0, R36, -0x100, R3 ;  /* 0xffffff0024007824 */ /* 0x001fe200078e0203 */
[----:B------:R-:W-:-:S04]  /*0450*/  CS2R R2, SRZ ;  /* 0x0000000000027805 */ /* 0x000fc8000001ff00 */
[-C--:B------:R-:W-:Y:S01]  /*0460*/  ISETP.GE.AND P0, PT, R33, R0.reuse, PT ;  /* 0x000000002100720c */ /* 0x080fe20003f06270 */
[----:B------:R-:W-:Y:S01]  /*0470*/  BAR.SYNC.DEFER_BLOCKING 0x0 ;  /* 0x0000000000007b1d */ /* 0x000fe20000010000 */
[-C--:B------:R-:W-:Y:S02]  /*0480*/  ISETP.GE.AND P1, PT, R38, R0.reuse, PT ;  /* 0x000000002600720c */ /* 0x080fe40003f26270 */
[-C--:B------:R-:W-:Y:S02]  /*0490*/  ISETP.GE.AND P2, PT, R39, R0.reuse, PT ;  /* 0x000000002700720c */ /* 0x080fe40003f46270 */
[-C--:B------:R-:W-:Y:S02]  /*04a0*/  ISETP.GE.AND P3, PT, R43, R0.reuse, PT ;  /* 0x000000002b00720c */ /* 0x080fe40003f66270 */
[----:B------:R-:W-:Y:S02]  /*04b0*/  ISETP.GE.AND P4, PT, R44, R0, PT ;  /* 0x000000002c00720c */ /* 0x000fe40003f86270 */
[----:B------:R-:W-:-:S02]  /*04c0*/  CS2R R6, SRZ ;  /* 0x0000000000067805 */ /* 0x000fc4000001ff00 */
[----:B------:R-:W-:Y:S01]  /*04d0*/  CS2R R8, SRZ ;  /* 0x0000000000087805 */ /* 0x000fe2000001ff00 */
[----:B------:R-:W2:Y:S01]  /*04e0*/  @!P0 LDG.E R2, desc[UR8][R16.64] ;  /* 0x0000000810028981 */ /* 0x000ea2000c1e1900 */
[----:B------:R-:W-:-:S03]  /*04f0*/  ISETP.GE.AND P0, PT, R40, R0, PT ;  /* 0x000000002800720c */ /* 0x000fc60003f06270 */
[----:B------:R-:W3:Y:S01]  /*0500*/  @!P1 LDG.E R3, desc[UR8][R16.64+0x80] ;  /* 0x0000800810039981 */ /* 0x000ee2000c1e1900 */
        /* <DEDUP_REMOVED lines=8> */
[----:B------:R-:W0:Y:S01]  /*0590*/  S2UR UR5, SR_CgaCtaId ;  /* 0x00000000000579c3 */ /* 0x000e220000008800 */
[----:B------:R-:W-:Y:S01]  /*05a0*/  UMOV UR4, 0x400 ;  /* 0x0000040000047882 */ /* 0x000fe20000000000 */
[----:B------:R-:W-:-:S02]  /*05b0*/  IADD3 R11, R34, 0x20, RZ ;  /* 0x00000020220b7810 */ /* 0x000fc40007ffe0ff */
[C---:B------:R-:W-:Y:S02]  /*05c0*/  IADD3 R13, R34.reuse, 0x40, RZ ;  /* 0x00000040220d7810 */ /* 0x040fe40007ffe0ff */
[-C--:B------:R-:W-:Y:S02]  /*05d0*/  LEA.HI.SX32 R11, R11, R34.reuse, 0x1b ;  /* 0x000000220b0b7211 */ /* 0x080fe400078fdaff */
[-C--:B------:R-:W-:Y:S02]  /*05e0*/  LEA.HI.SX32 R45, R34, R34.reuse, 0x1b ;  /* 0x00000022222d7211 */ /* 0x080fe400078fdaff */
[----:B------:R-:W-:Y:S01]  /*05f0*/  LEA.HI.SX32 R13, R13, R34, 0x1b ;  /* 0x000000220d0d7211 */ /* 0x000fe200078fdaff */
[----:B0-----:R-:W-:-:S06]  /*0600*/  ULEA UR5, UR5, UR4, 0x18 ;  /* 0x0000000405057291 */ /* 0x001fcc000f8ec03f */
[----:B------:R-:W-:Y:S02]  /*0610*/  LEA R46, R11, UR5, 0x2 ;  /* 0x000000050b2e7c11 */ /* 0x000fe4000f8e10ff */
[C---:B------:R-:W-:Y:S02]  /*0620*/  IADD3 R11, R34.reuse, 0x60, RZ ;  /* 0x00000060220b7810 */ /* 0x040fe40007ffe0ff */
[----:B------:R-:W-:Y:S02]  /*0630*/  LEA R45, R45, UR5, 0x2 ;  /* 0x000000052d2d7c11 */ /* 0x000fe4000f8e10ff */
[----:B------:R-:W-:Y:S02]  /*0640*/  LEA.HI.SX32 R11, R11, R34, 0x1b ;  /* 0x000000220b0b7211 */ /* 0x000fe400078fdaff */
[----:B------:R-:W-:Y:S02]  /*0650*/  LEA R47, R13, UR5, 0x2 ;  /* 0x000000050d2f7c11 */ /* 0x000fe4000f8e10ff */
[----:B------:R-:W-:-:S02]  /*0660*/  IADD3 R13, R34, 0x80, RZ ;  /* 0x00000080220d7810 */ /* 0x000fc40007ffe0ff */
[C---:B------:R-:W-:Y:S02]  /*0670*/  IADD3 R15, R34.reuse, 0xa0, RZ ;  /* 0x000000a0220f7810 */ /* 0x040fe40007ffe0ff */
[C---:B------:R-:W-:Y:S02]  /*0680*/  IADD3 R19, R34.reuse, 0xc0, RZ ;  /* 0x000000c022137810 */ /* 0x040fe40007ffe0ff */
[----:B------:R-:W-:Y:S02]  /*0690*/  LEA R48, R11, UR5, 0x2 ;  /* 0x000000050b307c11 */ /* 0x000fe4000f8e10ff */
[----:B------:R-:W-:Y:S02]  /*06a0*/  IADD3 R11, R34, 0xe0, RZ ;  /* 0x000000e0220b7810 */ /* 0x000fe40007ffe0ff */
[-C--:B------:R-:W-:Y:S02]  /*06b0*/  LEA.HI.SX32 R13, R13, R34.reuse, 0x1b ;  /* 0x000000220d0d7211 */ /* 0x080fe400078fdaff */
[----:B------:R-:W-:-:S02]  /*06c0*/  LEA.HI.SX32 R15, R15, R34, 0x1b ;  /* 0x000000220f0f7211 */ /* 0x000fc400078fdaff */
[-C--:B------:R-:W-:Y:S02]  /*06d0*/  LEA.HI.SX32 R19, R19, R34.reuse, 0x1b ;  /* 0x0000002213137211 */ /* 0x080fe400078fdaff */
[----:B------:R-:W-:Y:S02]  /*06e0*/  LEA.HI.SX32 R11, R11, R34, 0x1b ;  /* 0x000000220b0b7211 */ /* 0x000fe400078fdaff */
[----:B------:R-:W-:Y:S02]  /*06f0*/  LEA R49, R13, UR5, 0x2 ;  /* 0x000000050d317c11 */ /* 0x000fe4000f8e10ff */
[----:B------:R-:W-:Y:S02]  /*0700*/  LEA R50, R15, UR5, 0x2 ;  /* 0x000000050f327c11 */ /* 0x000fe4000f8e10ff */
[----:B------:R-:W-:Y:S02]  /*0710*/  LEA R51, R19, UR5, 0x2 ;  /* 0x0000000513337c11 */ /* 0x000fe4000f8e10ff */
[----:B------:R-:W-:-:S02]  /*0720*/  LEA R52, R11, UR5, 0x2 ;  /* 0x000000050b347c11 */ /* 0x000fc4000f8e10ff */
[-C--:B------:R-:W-:Y:S02]  /*0730*/  ISETP.GE.AND P6, PT, R33, R0.reuse, PT ;  /* 0x000000002100720c */ /* 0x080fe40003fc6270 */
[-C--:B------:R-:W-:Y:S02]  /*0740*/  ISETP.GE.AND P5, PT, R38, R0.reuse, PT ;  /* 0x000000002600720c */ /* 0x080fe40003fa6270 */
[-C--:B------:R-:W-:Y:S02]  /*0750*/  ISETP.GE.AND P4, PT, R39, R0.reuse, PT ;  /* 0x000000002700720c */ /* 0x080fe40003f86270 */
[-C--:B------:R-:W-:Y:S02]  /*0760*/  ISETP.GE.AND P3, PT, R40, R0.reuse, PT ;  /* 0x000000002800720c */ /* 0x080fe40003f66270 */
[-C--:B------:R-:W-:Y:S02]  /*0770*/  ISETP.GE.AND P2, PT, R41, R0.reuse, PT ;  /* 0x000000002900720c */ /* 0x080fe40003f46270 */
[----:B------:R-:W-:-:S02]  /*0780*/  ISETP.GE.AND P1, PT, R42, R0, PT ;  /* 0x000000002a00720c */ /* 0x000fc40003f26270 */
[----:B------:R-:W-:Y:S01]  /*0790*/  ISETP.GE.AND P0, PT, R43, R0, PT ;  /* 0x000000002b00720c */ /* 0x000fe20003f06270 */
[----:B--2---:R-:W-:Y:S04]  /*07a0*/  STS [R45], R2 ;  /* 0x000000022d007388 */ /* 0x004fe80000000800 */
[----:B---3--:R-:W-:Y:S04]  /*07b0*/  STS [R46+0x80], R3 ;  /* 0x000080032e007388 */ /* 0x008fe80000000800 */
[----:B----4-:R0:W-:Y:S02]  /*07c0*/  STS [R47+0x100], R4 ;  /* 0x000100042f007388 */ /* 0x0101e40000000800 */
[----:B0-----:R-:W-:-:S02]  /*07d0*/  SHF.L.U32 R4, R34, 0x3, RZ ;  /* 0x0000000322047819 */ /* 0x001fc400000006ff */
[----:B------:R0:W-:Y:S02]  /*07e0*/  STS [R48+0x180], R5 ;  /* 0x0001800530007388 */ /* 0x0001e40000000800 */
[----:B------:R-:W-:Y:S02]  /*07f0*/  LEA.HI.SX32 R53, R4, R4, 0x1b ;  /* 0x0000000404357211 */ /* 0x000fe400078fdaff */
[----:B------:R-:W-:Y:S02]  /*0800*/  STS [R49+0x200], R6 ;  /* 0x0002000631007388 */ /* 0x000fe40000000800 */
[----:B------:R-:W-:Y:S02]  /*0810*/  LEA R53, R53, UR5, 0x2 ;  /* 0x0000000535357c11 */ /* 0x000fe4000f8e10ff */
[----:B------:R1:W-:Y:S01]  /*0820*/  STS [R50+0x280], R7 ;  /* 0x0002800732007388 */ /* 0x0003e20000000800 */
[----:B------:R-:W-:-:S03]  /*0830*/  MOV R3, R25 ;  /* 0x0000001900037202 */ /* 0x000fc60000000f00 */
        /* <DEDUP_REMOVED lines=11> */
[----:B0-----:R-:W-:-:S02]  /*08f0*/  CS2R R4, SRZ ;  /* 0x0000000000047805 */ /* 0x001fc4000001ff00 */
[----:B------:R-:W-:Y:S01]  /*0900*/  MOV R2, R10 ;  /* 0x0000000a00027202 */ /* 0x000fe20000000f00 */
[----:B------:R-:W-:Y:S01]  /*0910*/  BAR.SYNC.DEFER_BLOCKING 0x0 ;  /* 0x0000000000007b1d */ /* 0x000fe20000010000 */
[----:B-1----:R-:W-:Y:S02]  /*0920*/  CS2R R6, SRZ ;  /* 0x0000000000067805 */ /* 0x002fe4000001ff00 */
[----:B--2---:R-:W-:Y:S02]  /*0930*/  CS2R R8, SRZ ;  /* 0x0000000000087805 */ /* 0x004fe4000001ff00 */
[----:B------:R-:W-:Y:S01]  /*0940*/  CS2R R10, SRZ ;  /* 0x00000000000a7805 */ /* 0x000fe2000001ff00 */
        /* <DEDUP_REMOVED lines=12> */
[----:B--2---:R-:W-:Y:S04]  /*0a10*/  STS [R45], R4 ;  /* 0x000000042d007388 */ /* 0x004fe80000000800 */
[----:B---3--:R0:W-:Y:S04]  /*0a20*/  STS [R46+0x80], R5 ;  /* 0x000080052e007388 */ /* 0x0081e80000000800 */
        /* <DEDUP_REMOVED lines=15> */
[----:B------:R0:W0:Y:S01]  /*0b20*/  LDS R68, [R53+0x1c] ;  /* 0x00001c0035447984 */ /* 0x0000220000000800 */
[----:B-1---5:R-:W-:-:S05]  /*0b30*/  FADD.FTZ R54, R54, R31 ;  /* 0x0000001f36367221 */ /* 0x022fca0000010000 */
[----:B------:R-:W-:-:S04]  /*0b40*/  FSETP.GTU.FTZ.AND P0, PT, R54, 20, PT ;  /* 0x41a000003600780b */ /* 0x000fc80003f1c000 */
[----:B------:R-:W-:Y:S01]  /*0b50*/  ISETP.EQ.OR P0, PT, RZ, UR4, P0 ;  /* 0x00000004ff007c0c */ /* 0x000fe20008702670 */
[--C-:B--2---:R-:W-:Y:S01]  /*0b60*/  FADD.FTZ R56, R56, R31.reuse ;  /* 0x0000001f38387221 */ /* 0x104fe20000010000 */
[--C-:B---3--:R-:W-:Y:S01]  /*0b70*/  FADD.FTZ R58, R58, R31.reuse ;  /* 0x0000001f3a3a7221 */ /* 0x108fe20000010000 */
[----:B----4-:R-:W-:-:S03]  /*0b80*/  FADD.FTZ R60, R60, R31 ;  /* 0x0000001f3c3c7221 */ /* 0x010fc60000010000 */
[----:B------:R-:W-:Y:S01]  /*0b90*/  FSETP.GTU.FTZ.AND P3, PT, R56, 20, PT ;  /* 0x41a000003800780b */ /* 0x000fe20003f7c000 */
[--C-:B0-----:R-:W-:Y:S01]  /*0ba0*/  FADD.FTZ R62, R62, R31.reuse ;  /* 0x0000001f3e3e7221 */ /* 0x101fe20000010000 */
[--C-:B------:R-:W-:Y:S01]  /*0bb0*/  FADD.FTZ R64, R64, R31.reuse ;  /* 0x0000001f40407221 */ /* 0x100fe20000010000 */
[----:B------:R-:W-:Y:S02]  /*0bc0*/  ISETP.GE.AND P6, PT, R5, 0x1, PT ;  /* 0x000000010500780c */ /* 0x000fe40003fc6270 */
[----:B------:R-:W-:Y:S01]  /*0bd0*/  FSETP.GTU.FTZ.AND P4, PT, R58, 20, PT ;  /* 0x41a000003a00780b */ /* 0x000fe20003f9c000 */
[----:B------:R-:W-:Y:S01]  /*0be0*/  FADD.FTZ R66, R66, R31 ;  /* 0x0000001f42427221 */ /* 0x000fe20000010000 */
[----:B------:R-:W-:Y:S02]  /*0bf0*/  FSETP.GTU.FTZ.AND P5, PT, R60, 20, PT ;  /* 0x41a000003c00780b */ /* 0x000fe40003fbc000 */
[----:B------:R-:W-:Y:S02]  /*0c00*/  FSETP.GTU.FTZ.AND P2, PT, R62, 20, PT ;  /* 0x41a000003e00780b */ /* 0x000fe40003f5c000 */
[----:B------:R-:W-:-:S02]  /*0c10*/  FSETP.GTU.FTZ.AND P1, PT, R64, 20, PT ;  /* 0x41a000004000780b */ /* 0x000fc40003f3c000 */
        /* <DEDUP_REMOVED lines=33> */
.L_x_2011:
[----:B------:R-:W-:Y:S05]  /*0e30*/  BSYNC B0 ;  /* 0x0000000000007941 */ /* 0x000fea0003800000 */
.L_x_2010:
        /* <DEDUP_REMOVED lines=36> */
.L_x_2013:
[----:B------:R-:W-:Y:S05]  /*1080*/  BSYNC B0 ;  /* 0x0000000000007941 */ /* 0x000fea0003800000 */
.L_x_2012:
        /* <DEDUP_REMOVED lines=47> */
.L_x_2015:
[----:B------:R-:W-:Y:S05]  /*1380*/  BSYNC B0 ;  /* 0x0000000000007941 */ /* 0x000fea0003800000 */
.L_x_2014:
        /* <DEDUP_REMOVED lines=33> */
.L_x_2017:
[----:B------:R-:W-:Y:S05]  /*15a0*/  BSYNC B0 ;  /* 0x0000000000007941 */ /* 0x000fea0003800000 */
.L_x_2016:
        /* <DEDUP_REMOVED lines=33> */
.L_x_2019:
[----:B------:R-:W-:Y:S05]  /*17c0*/  BSYNC B0 ;  /* 0x0000000000007941 */ /* 0x000fea0003800000 */
.L_x_2018:
        /* <DEDUP_REMOVED lines=33> */
.L_x_2021:
[----:B------:R-:W-:Y:S05]  /*19e0*/  BSYNC B0 ;  /* 0x0000000000007941 */ /* 0x000fea0003800000 */
.L_x_2020:
        /* <DEDUP_REMOVED lines=33> */
.L_x_2023:
[----:B------:R-:W-:Y:S05]  /*1c00*/  BSYNC B0 ;  /* 0x0000000000007941 */ /* 0x000fea0003800000 */
.L_x_2022:
        /* <DEDUP_REMOVED lines=33> */
.L_x_2025:
[----:B------:R-:W-:Y:S05]  /*1e20*/  BSYNC B0 ;  /* 0x0000000000007941 */ /* 0x000fea0003800000 */
.L_x_2024:
[----:B------:R-:W-:Y:S06]  /*1e30*/  BAR.SYNC.DEFER_BLOCKING 0x0 ;  /* 0x0000000000007b1d */ /* 0x000fec0000010000 */
[----:B------:R-:W-:Y:S05]  /*1e40*/  @!P6 BRA `(.L_x_2026) ;  /* 0x0000001c0030e947 */ /* 0x000fea0003800000 */
[----:B------:R-:W0:Y:S01]  /*1e50*/  S2R R28, SR_CTAID.Y ;  /* 0x00000000001c7919 */ /* 0x000e220000002600 */
[----:B------:R-:W1:Y:S01]  /*1e60*/  S2UR UR10, SR_CTAID.X ;  /* 0x00000000000a79c3 */ /* 0x000e620000002500 */
[----:B------:R-:W-:Y:S01]  /*1e70*/  ULDC.64 UR12, c[0x0][0x268] ;  /* 0x00009a00000c7ab9 */ /* 0x000fe20000000a00 */
[----:B------:R-:W-:Y:S01]  /*1e80*/  ULDC.64 UR14, c[0x0][0x248] ;  /* 0x00009200000e7ab9 */ /* 0x000fe20000000a00 */
[----:B------:R-:W2:Y:S01]  /*1e90*/  S2R R83, SR_TID.X ;  /* 0x0000000000537919 */ /* 0x000ea20000002100 */
[----:B------:R-:W-:Y:S01]  /*1ea0*/  ULDC.64 UR4, c[0x0][0x230] ;  /* 0x00008c0000047ab9 */ /* 0x000fe20000000a00 */
[----:B------:R-:W-:Y:S01]  /*1eb0*/  FMUL.FTZ R69, R69, R66 ;  /* 0x0000004245457220 */ /* 0x000fe20000410000 */
[----:B------:R-:W-:Y:S01]  /*1ec0*/  FMUL.FTZ R71, R71, R68 ;  /* 0x0000004447477220 */ /* 0x000fe20000410000 */
[----:B------:R-:W-:Y:S01]  /*1ed0*/  FMUL.FTZ R65, R65, R62 ;  /* 0x0000003e41417220 */ /* 0x000fe20000410000 */
[----:B------:R-:W1:Y:S01]  /*1ee0*/  LDC R7, c[0x0][0x214] ;  /* 0x00008500ff077b82 */ /* 0x000e620000000800 */
[----:B------:R-:W-:-:S07]  /*1ef0*/  FMUL.FTZ R15, R15, R54 ;  /* 0x000000360f0f7220 */ /* 0x000fce0000410000 */
[----:B------:R-:W3:Y:S08]  /*1f00*/  LDC R11, c[0x0][0x224] ;  /* 0x00008900ff0b7b82 */ /* 0x000ef00000000800 */
[----:B------:R-:W4:Y:S01]  /*1f10*/  LDC.64 R8, c[0x0][0x310] ;  /* 0x0000c400ff087b82 */ /* 0x000f220000000a00 */
[----:B0-----:R-:W-:-:S07]  /*1f20*/  IMAD.WIDE.U32 R88, R28, UR12, RZ ;  /* 0x0000000c1c587c25 */ /* 0x001fce000f8e00ff */
[----:B------:R-:W0:Y:S01]  /*1f30*/  LDC.64 R12, c[0x0][0x2d0] ;  /* 0x0000b400ff0c7b82 */ /* 0x000e220000000a00 */
[----:B-1----:R-:W-:Y:S01]  /*1f40*/  IMAD R4, R7, UR10, R28 ;  /* 0x0000000a07047c24 */ /* 0x002fe2000f8e021c */
[----:B--2---:R-:W-:Y:S01]  /*1f50*/  SHF.L.U32 R79, R83, 0x3, RZ ;  /* 0x00000003534f7819 */ /* 0x004fe200000006ff */
[----:B------:R-:W-:-:S03]  /*1f60*/  IMAD.WIDE.U32 R86, R28, UR4, RZ ;  /* 0x000000041c567c25 */ /* 0x000fc6000f8e00ff */
[C---:B------:R-:W-:Y:S01]  /*1f70*/  IADD3 R19, R79.reuse, 0x7, RZ ;  /* 0x000000074f137810 */ /* 0x040fe20007ffe0ff */
[----:B---3--:R-:W-:Y:S01]  /*1f80*/  IMAD R4, R4, R11, RZ ;  /* 0x0000000b04047224 */ /* 0x008fe200078e02ff */
[----:B------:R-:W-:Y:S01]  /*1f90*/  IADD3 R21, R79, 0x6, RZ ;  /* 0x000000064f157810 */ /* 0x000fe20007ffe0ff */
[----:B------:R-:W1:Y:S01]  /*1fa0*/  LDC.64 R10, c[0x0][0x2e0] ;  /* 0x0000b800ff0a7b82 */ /* 0x000e620000000a00 */
[-C--:B------:R-:W-:Y:S01]  /*1fb0*/  ISETP.GE.U32.AND P6, PT, R19, R0.reuse, PT ;  /* 0x000000001300720c */ /* 0x080fe20003fc6070 */
[-C--:B------:R-:W-:Y:S01]  /*1fc0*/  IMAD R7, R4, R5.reuse, RZ ;  /* 0x0000000504077224 */ /* 0x080fe200078e02ff */
[-C--:B------:R-:W-:Y:S01]  /*1fd0*/  ISETP.GE.U32.AND P5, PT, R21, R0.reuse, PT ;  /* 0x000000001500720c */ /* 0x080fe20003fa6070 */
[----:B------:R-:W-:Y:S01]  /*1fe0*/  IMAD R5, R36, R5, RZ ;  /* 0x0000000524057224 */ /* 0x000fe200078e02ff */
[----:B------:R-:W-:Y:S01]  /*1ff0*/  IADD3 R23, R79, 0x5, RZ ;  /* 0x000000054f177810 */ /* 0x000fe20007ffe0ff */
[----:B----4-:R-:W-:Y:S01]  /*2000*/  IMAD.WIDE R8, R7, 0x10, R8 ;  /* 0x0000001007087825 */ /* 0x010fe200078e0208 */
[----:B------:R-:W-:Y:S01]  /*2010*/  IADD3 R61, R79, 0x3, RZ ;  /* 0x000000034f3d7810 */ /* 0x000fe20007ffe0ff */
[----:B------:R-:W2:Y:S01]  /*2020*/  LDC.64 R6, c[0x0][0x2d8] ;  /* 0x0000b600ff067b82 */ /* 0x000ea20000000a00 */
[-C--:B------:R-:W-:Y:S01]  /*2030*/  ISETP.GE.U32.AND P0, PT, R23, R0.reuse, PT ;  /* 0x000000001700720c */ /* 0x080fe20003f06070 */
[----:B------:R-:W-:Y:S01]  /*2040*/  IMAD R19, R29, UR12, RZ ;  /* 0x0000000c1d137c24 */ /* 0x000fe2000f8e02ff */
[----:B------:R-:W-:Y:S01]  /*2050*/  ISETP.GE.U32.AND P1, PT, R61, R0, PT ;  /* 0x000000003d00720c */ /* 0x000fe20003f26070 */
[----:B------:R-:W-:Y:S01]  /*2060*/  IMAD.WIDE R4, R5, 0x10, R8 ;  /* 0x0000001005047825 */ /* 0x000fe200078e0208 */
[----:B0-----:R-:W-:-:S02]  /*2070*/  LEA R55, P2, R86, R12, 0x3 ;  /* 0x0000000c56377211 */ /* 0x001fc400078418ff */
[----:B------:R-:W-:Y:S01]  /*2080*/  P2R R91, PR, RZ, 0x20 ;  /* 0x00000020ff5b7803 */ /* 0x000fe20000000000 */
[C---:B------:R-:W-:Y:S01]  /*2090*/  IMAD R21, R29.reuse, UR14, RZ ;  /* 0x0000000e1d157c24 */ /* 0x040fe2000f8e02ff */
[----:B------:R-:W0:Y:S01]  /*20a0*/  LDC.64 R22, c[0x0][0x238] ;  /* 0x00008e00ff167b82 */ /* 0x000e220000000a00 */
[----:B------:R-:W-:Y:S01]  /*20b0*/  IMAD R9, R29, UR4, RZ ;  /* 0x000000041d097c24 */ /* 0x000fe2000f8e02ff */
[----:B------:R-:W-:Y:S01]  /*20c0*/  MOV R92, R5 ;  /* 0x00000005005c7202 */ /* 0x000fe20000000f00 */
[C---:B------:R-:W-:Y:S01]  /*20d0*/  IMAD R75, R28.reuse, UR13, R19 ;  /* 0x0000000d1c4b7c24 */ /* 0x040fe2000f8e0213 */
[----:B------:R-:W-:Y:S01]  /*20e0*/  IADD3 R5, R79, 0x2, RZ ;  /* 0x000000024f057810 */ /* 0x000fe20007ffe0ff */
[C---:B------:R-:W-:Y:S01]  /*20f0*/  IMAD R73, R28.reuse, UR5, R9 ;  /* 0x000000051c497c24 */ /* 0x040fe2000f8e0209 */
[----:B------:R-:W-:Y:S01]  /*2100*/  MOV R61, R4 ;  /* 0x00000004003d7202 */ /* 0x000fe20000000f00 */
[C---:B------:R-:W-:Y:S01]  /*2110*/  IMAD R77, R28.reuse, UR15, R21 ;  /* 0x0000000f1c4d7c24 */ /* 0x040fe2000f8e0215 */
[----:B------:R-:W3:Y:S01]  /*2120*/  LDC.64 R18, c[0x0][0x250] ;  /* 0x00009400ff127b82 */ /* 0x000ee20000000a00 */
[----:B------:R-:W-:Y:S01]  /*2130*/  IMAD.WIDE.U32 R8, R28, UR14, RZ ;  /* 0x0000000e1c087c25 */ /* 0x000fe2000f8e00ff */
[----:B-1----:R-:W-:-:S03]  /*2140*/  LEA R57, P3, R88, R10, 0x3 ;  /* 0x0000000a58397211 */ /* 0x002fc600078618ff */
[----:B------:R-:W-:Y:S01]  /*2150*/  FMUL.FTZ R4, R67, R64 ;  /* 0x0000004043047220 */ /* 0x000fe20000410000 */
[----:B------:R-:W-:Y:S01]  /*2160*/  IADD3 R10, R87, R73, RZ ;  /* 0x00000049570a7210 */ /* 0x000fe20007ffe0ff */
[----:B------:R-:W-:Y:S01]  /*2170*/  FMUL.FTZ R73, R63, R60 ;  /* 0x0000003c3f497220 */ /* 0x000fe20000410000 */
[----:B------:R-:W-:Y:S01]  /*2180*/  IADD3 R90, R9, R77, RZ ;  /* 0x0000004d095a7210 */ /* 0x000fe20007ffe0ff */
[----:B------:R-:W-:Y:S01]  /*2190*/  FMUL.FTZ R77, R25, R56 ;  /* 0x00000038194d7220 */ /* 0x000fe20000410000 */
[----:B------:R-:W1:Y:S01]  /*21a0*/  LDC.64 R20, c[0x0][0x270] ;  /* 0x00009c00ff147b82 */ /* 0x000e620000000a00 */
[C---:B--2---:R-:W-:Y:S01]  /*21b0*/  LEA R59, P4, R8.reuse, R6, 0x3 ;  /* 0x00000006083b7211 */ /* 0x044fe200078818ff */
[----:B------:R-:W-:Y:S01]  /*21c0*/  UMOV UR4, URZ ;  /* 0x0000003f00047c82 */ /* 0x000fe20008000000 */
[----:B------:R-:W-:Y:S01]  /*21d0*/  IADD3 R6, R89, R75, RZ ;  /* 0x0000004b59067210 */ /* 0x000fe20007ffe0ff */
[----:B------:R-:W-:Y:S01]  /*21e0*/  FMUL.FTZ R75, R27, R58 ;  /* 0x0000003a1b4b7220 */ /* 0x000fe20000410000 */
[----:B------:R-:W-:-:S02]  /*21f0*/  LEA.HI.X R90, R8, R7, R90, 0x3, P4 ;  /* 0x00000007085a7211 */ /* 0x000fc400020f1c5a */
[----:B------:R-:W-:Y:S01]  /*2200*/  LEA.HI.X R88, R88, R11, R6, 0x3, P3 ;  /* 0x0000000b58587211 */ /* 0x000fe200018f1c06 */
[----:B------:R-:W2:Y:S01]  /*2210*/  LDC R104, c[0x0][0x21c] ;  /* 0x00008700ff687b82 */ /* 0x000ea20000000800 */
[----:B------:R-:W-:Y:S02]  /*2220*/  ISETP.NE.AND P3, PT, R32, RZ, PT ;  /* 0x000000ff2000720c */ /* 0x000fe40003f65270 */
[----:B------:R-:W-:Y:S02]  /*2230*/  IADD3 R7, R79, 0x1, RZ ;  /* 0x000000014f077810 */ /* 0x000fe40007ffe0ff */
[----:B------:R-:W-:Y:S02]  /*2240*/  ISETP.EQ.OR P3, PT, R36, RZ, P3 ;  /* 0x000000ff2400720c */ /* 0x000fe40001f62670 */
[----:B------:R-:W-:Y:S02]  /*2250*/  LEA.HI.X R86, R86, R13, R10, 0x3, P2 ;  /* 0x0000000d56567211 */ /* 0x000fe400010f1c0a */
[----:B------:R-:W-:-:S02]  /*2260*/  ISETP.GE.U32.AND P2, PT, R37, R0, PT ;  /* 0x000000002500720c */ /* 0x000fc40003f46070 */
[----:B------:R-:W-:Y:S02]  /*2270*/  P2R R105, PR, RZ, 0x8 ;  /* 0x00000008ff697803 */ /* 0x000fe40000000000 */
[----:B------:R-:W-:Y:S02]  /*2280*/  FSEL R69, R69, RZ, !P5 ;  /* 0x000000ff45457208 */ /* 0x000fe40006800000 */
[-C--:B------:R-:W-:Y:S02]  /*2290*/  ISETP.GE.U32.AND P3, PT, R79, R0.reuse, PT ;  /* 0x000000004f00720c */ /* 0x080fe40003f66070 */
[-C--:B------:R-:W-:Y:S02]  /*22a0*/  ISETP.GE.U32.AND P4, PT, R5, R0.reuse, PT ;  /* 0x000000000500720c */ /* 0x080fe40003f86070 */
[----:B------:R-:W-:Y:S02]  /*22b0*/  ISETP.GE.U32.AND P5, PT, R7, R0, PT ;  /* 0x000000000700720c */ /* 0x000fe40003fa6070 */
[----:B------:R-:W-:-:S02]  /*22c0*/  FSEL R63, R65, RZ, !P2 ;  /* 0x000000ff413f7208 */ /* 0x000fc40005000000 */
[----:B------:R-:W-:Y:S02]  /*22d0*/  FSEL R67, R71, RZ, !P6 ;  /* 0x000000ff47437208 */ /* 0x000fe40007000000 */
[----:B------:R-:W-:Y:S02]  /*22e0*/  P2R R85, PR, RZ, 0x40 ;  /* 0x00000040ff557803 */ /* 0x000fe40000000000 */
[----:B---3--:R-:W-:Y:S02]  /*22f0*/  SHF.L.U64.HI R19, R18, 0x3, R19 ;  /* 0x0000000312137819 */ /* 0x008fe40000010213 */
[----:B-1----:R-:W-:Y:S02]  /*2300*/  SHF.L.U64.HI R21, R20, 0x3, R21 ;  /* 0x0000000314157819 */ /* 0x002fe40000010215 */
[----:B0-----:R-:W-:Y:S02]  /*2310*/  SHF.L.U64.HI R23, R22, 0x3, R23 ;  /* 0x0000000316177819 */ /* 0x001fe40000010217 */
[----:B------:R-:W-:-:S02]  /*2320*/  FSEL R65, R15, RZ, !P3 ;  /* 0x000000ff0f417208 */ /* 0x000fc40005800000 */
[----:B------:R-:W-:Y:S02]  /*2330*/  FSEL R71, R4, RZ, !P0 ;  /* 0x000000ff04477208 */ /* 0x000fe40004000000 */
[----:B------:R-:W-:Y:S02]  /*2340*/  FSEL R73, R73, RZ, !P1 ;  /* 0x000000ff49497208 */ /* 0x000fe40004800000 */
[----:B------:R-:W-:Y:S02]  /*2350*/  FSEL R75, R75, RZ, !P4 ;  /* 0x000000ff4b4b7208 */ /* 0x000fe40006000000 */
[----:B--2---:R-:W-:-:S07]  /*2360*/  FSEL R77, R77, RZ, !P5 ;  /* 0x000000ff4d4d7208 */ /* 0x004fce0006800000 */
.L_x_2027:
        /* <DEDUP_REMOVED lines=9> */
[C---:B------:R-:W-:Y:S01]  /*2400*/  FMUL.FTZ R6, R5.reuse, R56 ;  /* 0x0000003805067220 */ /* 0x040fe20000410000 */
[----:B------:R-:W-:Y:S02]  /*2410*/  FMUL.FTZ R7, R4, 1.4426950216293334961 ;  /* 0x3fb8aa3b04077820 */ /* 0x000fe40000410000 */
[----:B------:R-:W-:Y:S01]  /*2420*/  FMUL.RZ R8, R0, 0.15915493667125701904 ;  /* 0x3e22f98300087820 */ /* 0x000fe2000040c000 */
[----:B------:R-:W-:Y:S01]  /*2430*/  FMUL.RZ R10, R6, 0.15915493667125701904 ;  /* 0x3e22f983060a7820 */ /* 0x000fe2000040c000 */
[----:B------:R-:W-:Y:S01]  /*2440*/  FMUL.FTZ R6, R5, R58 ;  /* 0x0000003a05067220 */ /* 0x000fe20000410000 */
[C---:B------:R-:W-:Y:S01]  /*2450*/  FMUL.FTZ R4, R7.reuse, R56 ;  /* 0x0000003807047220 */ /* 0x040fe20000410000 */
[----:B------:R-:W-:Y:S01]  /*2460*/  MUFU.SIN R9, R8 ;  /* 0x0000000800097308 */ /* 0x000fe20000000400 */
[C---:B------:R-:W-:Y:S01]  /*2470*/  FMUL.FTZ R0, R7.reuse, R54 ;  /* 0x0000003607007220 */ /* 0x040fe20000410000 */
[----:B------:R-:W-:Y:S01]  /*2480*/  FMUL.RZ R12, R6, 0.15915493667125701904 ;  /* 0x3e22f983060c7820 */ /* 0x000fe2000040c000 */
[C---:B------:R-:W-:Y:S01]  /*2490*/  FMUL.FTZ R6, R7.reuse, R58 ;  /* 0x0000003a07067220 */ /* 0x040fe20000410000 */
[----:B------:R-:W-:-:S04]  /*24a0*/  FMUL.FTZ R100, R7, R66 ;  /* 0x0000004207647220 */ /* 0x000fc80000410000 */
[----:B------:R0:W-:Y:S08]  /*24b0*/  MUFU.COS R11, R8 ;  /* 0x00000008000b7308 */ /* 0x0001f00000000000 */
[----:B------:R-:W-:Y:S01]  /*24c0*/  MUFU.SIN R13, R10 ;  /* 0x0000000a000d7308 */ /* 0x000fe20000000400 */
[----:B0-----:R-:W-:-:S04]  /*24d0*/  FMUL.FTZ R8, R5, R60 ;  /* 0x0000003c05087220 */ /* 0x001fc80000410000 */
[----:B------:R-:W-:Y:S01]  /*24e0*/  FMUL.RZ R14, R8, 0.15915493667125701904 ;  /* 0x3e22f983080e7820 */ /* 0x000fe2000040c000 */
[----:B------:R-:W-:Y:S02]  /*24f0*/  FMUL.FTZ R8, R7, R60 ;  /* 0x0000003c07087220 */ /* 0x000fe40000410000 */
[----:B------:R0:W-:Y:S08]  /*2500*/  MUFU.COS R15, R10 ;  /* 0x0000000a000f7308 */ /* 0x0001f00000000000 */
[----:B------:R-:W1:Y:S01]  /*2510*/  MUFU.EX2 R4, R4 ;  /* 0x0000000400047308 */ /* 0x000e620000000800 */
[----:B0-----:R-:W-:-:S04]  /*2520*/  FMUL.FTZ R10, R5, R62 ;  /* 0x0000003e050a7220 */ /* 0x001fc80000410000 */
[----:B------:R-:W-:Y:S01]  /*2530*/  FMUL.RZ R24, R10, 0.15915493667125701904 ;  /* 0x3e22f9830a187820 */ /* 0x000fe2000040c000 */
[----:B------:R-:W-:Y:S02]  /*2540*/  FMUL.FTZ R10, R7, R62 ;  /* 0x0000003e070a7220 */ /* 0x000fe40000410000 */
[----:B------:R-:W-:Y:S08]  /*2550*/  MUFU.SIN R25, R12 ;  /* 0x0000000c00197308 */ /* 0x000ff00000000400 */
[----:B------:R0:W-:Y:S01]  /*2560*/  MUFU.COS R27, R12 ;  /* 0x0000000c001b7308 */ /* 0x0001e20000000000 */
[C---:B-1----:R-:W-:Y:S01]  /*2570*/  FMUL.FTZ R13, R4.reuse, R13 ;  /* 0x0000000d040d7220 */ /* 0x042fe20000410000 */
[----:B------:R-:W-:-:S04]  /*2580*/  FMUL.FTZ R15, R4, R15 ;  /* 0x0000000f040f7220 */ /* 0x000fc80000410000 */
[----:B------:R-:W-:Y:S02]  /*2590*/  FSEL R94, R13, RZ, !P5 ;  /* 0x000000ff0d5e7208 */ /* 0x000fe40006800000 */
[----:B------:R-:W1:Y:S01]  /*25a0*/  MUFU.EX2 R0, R0 ;  /* 0x0000000000007308 */ /* 0x000e620000000800 */
[----:B0-----:R-:W-:Y:S01]  /*25b0*/  FMUL.FTZ R12, R5, R64 ;  /* 0x00000040050c7220 */ /* 0x001fe20000410000 */
[----:B------:R-:W-:-:S03]  /*25c0*/  FSEL R96, R15, 1, !P5 ;  /* 0x3f8000000f607808 */ /* 0x000fc60006800000 */
[----:B------:R-:W-:Y:S01]  /*25d0*/  FMUL.RZ R26, R12, 0.15915493667125701904 ;  /* 0x3e22f9830c1a7820 */ /* 0x000fe2000040c000 */
[----:B------:R-:W-:Y:S02]  /*25e0*/  FMUL.FTZ R12, R7, R64 ;  /* 0x00000040070c7220 */ /* 0x000fe40000410000 */
[----:B------:R-:W-:Y:S08]  /*25f0*/  MUFU.COS R93, R14 ;  /* 0x0000000e005d7308 */ /* 0x000ff00000000000 */
[----:B------:R-:W0:Y:S01]  /*2600*/  MUFU.EX2 R8, R8 ;  /* 0x0000000800087308 */ /* 0x000e220000000800 */
[C---:B-1----:R-:W-:Y:S01]  /*2610*/  FMUL.FTZ R11, R0.reuse, R11 ;  /* 0x0000000b000b7220 */ /* 0x042fe20000410000 */
[----:B------:R-:W-:Y:S01]  /*2620*/  FMUL.FTZ R9, R0, R9 ;  /* 0x0000000900097220 */ /* 0x000fe20000410000 */
[----:B------:R-:W-:-:S04]  /*2630*/  FMUL.FTZ R0, R65, R94 ;  /* 0x0000005e41007220 */ /* 0x000fc80000410000 */
[----:B------:R-:W-:Y:S01]  /*2640*/  FFMA.FTZ R0, RZ, R96, R0 ;  /* 0x00000060ff007223 */ /* 0x000fe20000010000 */
[----:B------:R1:W2:Y:S08]  /*2650*/  MUFU.SIN R79, R14 ;  /* 0x0000000e004f7308 */ /* 0x0002b00000000400 */
[----:B------:R-:W-:Y:S01]  /*2660*/  MUFU.SIN R95, R24 ;  /* 0x00000018005f7308 */ /* 0x000fe20000000400 */
[----:B0-----:R-:W-:Y:S01]  /*2670*/  FMUL.FTZ R93, R8, R93 ;  /* 0x0000005d085d7220 */ /* 0x001fe20000410000 */
[C---:B-1----:R-:W-:Y:S01]  /*2680*/  FMUL.FTZ R14, R5.reuse, R66 ;  /* 0x00000042050e7220 */ /* 0x042fe20000410000 */
[----:B------:R-:W-:-:S03]  /*2690*/  FMUL.FTZ R5, R5, R68 ;  /* 0x0000004405057220 */ /* 0x000fc60000410000 */
[----:B------:R-:W-:Y:S01]  /*26a0*/  FMUL.RZ R14, R14, 0.15915493667125701904 ;  /* 0x3e22f9830e0e7820 */ /* 0x000fe2000040c000 */
[----:B------:R-:W-:Y:S01]  /*26b0*/  FSEL R93, R93, 1, !P1 ;  /* 0x3f8000005d5d7808 */ /* 0x000fe20004800000 */
[----:B------:R-:W-:Y:S01]  /*26c0*/  MUFU.COS R97, R24 ;  /* 0x0000001800617308 */ /* 0x000fe20000000000 */
[----:B--2---:R-:W-:Y:S01]  /*26d0*/  FMUL.FTZ R8, R8, R79 ;  /* 0x0000004f08087220 */ /* 0x004fe20000410000 */
[----:B------:R-:W-:Y:S01]  /*26e0*/  FSEL R79, R11, 1, !P3 ;  /* 0x3f8000000b4f7808 */ /* 0x000fe20005800000 */
[----:B------:R-:W-:-:S05]  /*26f0*/  FMUL.RZ R15, R5, 0.15915493667125701904 ;  /* 0x3e22f983050f7820 */ /* 0x000fca000040c000 */
[----:B------:R-:W0:Y:S08]  /*2700*/  MUFU.EX2 R10, R10 ;  /* 0x0000000a000a7308 */ /* 0x000e300000000800 */
[----:B------:R-:W1:Y:S08]  /*2710*/  MUFU.EX2 R6, R6 ;  /* 0x0000000600067308 */ /* 0x000e700000000800 */
[----:B------:R-:W-:Y:S01]  /*2720*/  MUFU.SIN R81, R26 ;  /* 0x0000001a00517308 */ /* 0x000fe20000000400 */
[C---:B0-----:R-:W-:Y:S01]  /*2730*/  FMUL.FTZ R97, R10.reuse, R97 ;  /* 0x000000610a617220 */ /* 0x041fe20000410000 */
[----:B------:R-:W-:Y:S01]  /*2740*/  FMUL.FTZ R95, R10, R95 ;  /* 0x0000005f0a5f7220 */ /* 0x000fe20000410000 */
[----:B------:R-:W-:-:S03]  /*2750*/  FMUL.FTZ R10, RZ, R94 ;  /* 0x0000005eff0a7220 */ /* 0x000fc60000410000 */
[----:B------:R-:W-:Y:S01]  /*2760*/  FSEL R97, R97, 1, !P2 ;  /* 0x3f80000061617808 */ /* 0x000fe20005000000 */
[----:B------:R-:W-:Y:S01]  /*2770*/  FFMA.FTZ R10, R65, R96, -R10 ;  /* 0x00000060410a7223 */ /* 0x000fe2000001080a */
[----:B------:R-:W0:Y:S01]  /*2780*/  MUFU.EX2 R12, R12 ;  /* 0x0000000c000c7308 */ /* 0x000e220000000800 */
[C---:B-1----:R-:W-:Y:S01]  /*2790*/  FMUL.FTZ R25, R6.reuse, R25 ;  /* 0x0000001906197220 */ /* 0x042fe20000410000 */
[----:B------:R-:W-:Y:S01]  /*27a0*/  FMUL.FTZ R27, R6, R27 ;  /* 0x0000001b061b7220 */ /* 0x000fe20000410000 */
[----:B------:R-:W-:Y:S01]  /*27b0*/  FMUL.FTZ R6, R79, R94 ;  /* 0x0000005e4f067220 */ /* 0x000fe20000410000 */
[----:B------:R-:W-:Y:S01]  /*27c0*/  FADD.FTZ R10, R77, R10 ;  /* 0x0000000a4d0a7221 */ /* 0x000fe20000010000 */
[----:B------:R-:W-:Y:S02]  /*27d0*/  FSEL R95, R95, RZ, !P2 ;  /* 0x000000ff5f5f7208 */ /* 0x000fe40005000000 */
[----:B------:R-:W-:Y:S01]  /*27e0*/  FSEL R87, R25, RZ, !P4 ;  /* 0x000000ff19577208 */ /* 0x000fe20006000000 */
[----:B------:R-:W1:Y:S01]  /*27f0*/  MUFU.COS R99, R26 ;  /* 0x0000001a00637308 */ /* 0x000e620000000000 */
[----:B------:R-:W-:-:S03]  /*2800*/  FSEL R89, R27, 1, !P4 ;  /* 0x3f8000001b597808 */ /* 0x000fc60006000000 */
[----:B------:R-:W-:-:S04]  /*2810*/  FMUL.FTZ R11, R87, R10 ;  /* 0x0000000a570b7220 */ /* 0x000fc80000410000 */
[----:B------:R-:W-:Y:S01]  /*2820*/  MUFU.COS R101, R14 ;  /* 0x0000000e00657308 */ /* 0x000fe20000000000 */
[----:B0-----:R-:W-:Y:S01]  /*2830*/  FMUL.FTZ R98, R12, R81 ;  /* 0x000000510c627220 */ /* 0x001fe20000410000 */
[----:B------:R-:W-:Y:S02]  /*2840*/  FSEL R81, R9, RZ, !P3 ;  /* 0x000000ff09517208 */ /* 0x000fe40005800000 */
[----:B------:R-:W-:Y:S02]  /*2850*/  ISETP.NE.AND P3, PT, R91, RZ, PT ;  /* 0x000000ff5b00720c */ /* 0x000fe40003f65270 */
[----:B------:R-:W-:Y:S01]  /*2860*/  FSEL R98, R98, RZ, !P0 ;  /* 0x000000ff62627208 */ /* 0x000fe20004000000 */
[C---:B------:R-:W-:Y:S01]  /*2870*/  FMUL.FTZ R4, R81.reuse, R94 ;  /* 0x0000005e51047220 */ /* 0x040fe20000410000 */
[-C--:B------:R-:W-:Y:S01]  /*2880*/  FFMA.FTZ R6, R81, R96.reuse, R6 ;  /* 0x0000006051067223 */ /* 0x080fe20000010006 */
[----:B-1----:R-:W-:Y:S01]  /*2890*/  FMUL.FTZ R99, R12, R99 ;  /* 0x000000630c637220 */ /* 0x002fe20000410000 */
[----:B------:R-:W-:Y:S01]  /*28a0*/  FADD.FTZ R12, RZ, R0 ;  /* 0x00000000ff0c7221 */ /* 0x000fe20000010000 */
[----:B------:R0:W-:Y:S01]  /*28b0*/  MUFU.SIN R103, R14 ;  /* 0x0000000e00677308 */ /* 0x0001e20000000400 */
[----:B------:R-:W-:Y:S01]  /*28c0*/  FFMA.FTZ R4, R79, R96, -R4 ;  /* 0x000000604f047223 */ /* 0x000fe20000010804 */
[----:B------:R-:W-:Y:S01]  /*28d0*/  FSEL R0, R8, RZ, !P1 ;  /* 0x000000ff08007208 */ /* 0x000fe20004800000 */
[-C--:B------:R-:W-:Y:S01]  /*28e0*/  FMUL.FTZ R9, R87, R12.reuse ;  /* 0x0000000c57097220 */ /* 0x080fe20000410000 */
[----:B------:R-:W-:Y:S01]  /*28f0*/  FFMA.FTZ R11, R89, R12, R11 ;  /* 0x0000000c590b7223 */ /* 0x000fe2000001000b */
[----:B------:R-:W-:-:S02]  /*2900*/  FSEL R99, R99, 1, !P0 ;  /* 0x3f80000063637808 */ /* 0x000fc40004000000 */
[----:B------:R-:W-:Y:S01]  /*2910*/  FFMA.FTZ R10, R89, R10, -R9 ;  /* 0x0000000a590a7223 */ /* 0x000fe20000010809 */
[----:B------:R-:W-:Y:S01]  /*2920*/  FADD.FTZ R11, RZ, R11 ;  /* 0x0000000bff0b7221 */ /* 0x000fe20000010000 */
[----:B0-----:R-:W-:Y:S01]  /*2930*/  FMUL.FTZ R14, R87, R6 ;  /* 0x00000006570e7220 */ /* 0x001fe20000410000 */
[----:B------:R-:W0:Y:S01]  /*2940*/  MUFU.EX2 R100, R100 ;  /* 0x0000006400647308 */ /* 0x000e220000000800 */
[----:B------:R-:W-:Y:S02]  /*2950*/  FADD.FTZ R10, R75, R10 ;  /* 0x0000000a4b0a7221 */ /* 0x000fe40000010000 */
[-C--:B------:R-:W-:Y:S01]  /*2960*/  FFMA.FTZ R14, R89, R4.reuse, -R14 ;  /* 0x00000004590e7223 */ /* 0x080fe2000001080e */
[----:B------:R-:W-:Y:S01]  /*2970*/  FMUL.FTZ R4, R87, R4 ;  /* 0x0000000457047220 */ /* 0x000fe20000410000 */
[----:B------:R-:W-:-:S03]  /*2980*/  FMUL.FTZ R12, R0, R10 ;  /* 0x0000000a000c7220 */ /* 0x000fc60000410000 */
[----:B------:R-:W-:Y:S01]  /*2990*/  FFMA.FTZ R6, R89, R6, R4 ;  /* 0x0000000659067223 */ /* 0x000fe20000010004 */
[----:B------:R-:W-:Y:S01]  /*29a0*/  FMUL.FTZ R4, R7, R68 ;  /* 0x0000004407047220 */ /* 0x000fe20000410000 */
[CC--:B------:R-:W-:Y:S01]  /*29b0*/  FMUL.FTZ R7, R0.reuse, R11.reuse ;  /* 0x0000000b00077220 */ /* 0x0c0fe20000410000 */
[C---:B------:R-:W-:Y:S01]  /*29c0*/  FFMA.FTZ R12, R93.reuse, R11, R12 ;  /* 0x0000000b5d0c7223 */ /* 0x040fe2000001000c */
[C---:B------:R-:W-:Y:S02]  /*29d0*/  FMUL.FTZ R8, R0.reuse, R6 ;  /* 0x0000000600087220 */ /* 0x040fe40000410000 */
[C---:B------:R-:W-:Y:S01]  /*29e0*/  FFMA.FTZ R10, R93.reuse, R10, -R7 ;  /* 0x0000000a5d0a7223 */ /* 0x040fe20000010807 */
[----:B------:R-:W-:Y:S01]  /*29f0*/  FADD.FTZ R12, RZ, R12 ;  /* 0x0000000cff0c7221 */ /* 0x000fe20000010000 */
[-C--:B------:R-:W-:Y:S01]  /*2a00*/  FFMA.FTZ R8, R93, R14.reuse, -R8 ;  /* 0x0000000e5d087223 */ /* 0x080fe20000010808 */
[----:B------:R-:W-:Y:S01]  /*2a10*/  FMUL.FTZ R14, R0, R14 ;  /* 0x0000000e000e7220 */ /* 0x000fe20000410000 */
[----:B------:R-:W-:Y:S01]  /*2a20*/  FADD.FTZ R10, R73, R10 ;  /* 0x0000000a490a7221 */ /* 0x000fe20000010000 */
[C---:B------:R-:W-:Y:S01]  /*2a30*/  FMUL.FTZ R9, R95.reuse, R12 ;  /* 0x0000000c5f097220 */ /* 0x040fe20000410000 */
[----:B------:R-:W-:Y:S01]  /*2a40*/  FMUL.FTZ R5, R95, R8 ;  /* 0x000000085f057220 */ /* 0x000fe20000410000 */
[----:B------:R-:W-:Y:S01]  /*2a50*/  FFMA.FTZ R14, R93, R6, R14 ;  /* 0x000000065d0e7223 */ /* 0x000fe2000001000e */
[-C--:B------:R-:W-:Y:S01]  /*2a60*/  FMUL.FTZ R11, R95, R10.reuse ;  /* 0x0000000a5f0b7220 */ /* 0x080fe20000410000 */
[----:B------:R-:W-:Y:S01]  /*2a70*/  FFMA.FTZ R10, R97, R10, -R9 ;  /* 0x0000000a610a7223 */ /* 0x000fe20000010809 */
[----:B------:R-:W-:Y:S01]  /*2a80*/  MUFU.EX2 R4, R4 ;  /* 0x0000000400047308 */ /* 0x000fe20000000800 */
[----:B------:R-:W-:Y:S01]  /*2a90*/  FMUL.FTZ R6, R95, R14 ;  /* 0x0000000e5f067220 */ /* 0x000fe20000410000 */
[C---:B------:R-:W-:Y:S01]  /*2aa0*/  FFMA.FTZ R11, R97.reuse, R12, R11 ;  /* 0x0000000c610b7223 */ /* 0x040fe2000001000b */
[----:B------:R-:W-:Y:S01]  /*2ab0*/  FFMA.FTZ R14, R97, R14, R5 ;  /* 0x0000000e610e7223 */ /* 0x000fe20000010005 */
[----:B------:R-:W-:Y:S01]  /*2ac0*/  FADD.FTZ R10, R63, R10 ;  /* 0x0000000a3f0a7221 */ /* 0x000fe20000010000 */
[C---:B0-----:R-:W-:Y:S01]  /*2ad0*/  FMUL.FTZ R101, R100.reuse, R101 ;  /* 0x0000006564657220 */ /* 0x041fe20000410000 */
[----:B------:R-:W-:Y:S01]  /*2ae0*/  FADD.FTZ R11, RZ, R11 ;  /* 0x0000000bff0b7221 */ /* 0x000fe20000010000 */
[----:B------:R-:W-:Y:S01]  /*2af0*/  FMUL.FTZ R100, R100, R103 ;  /* 0x0000006764647220 */ /* 0x000fe20000410000 */
[----:B------:R-:W0:Y:S01]  /*2b00*/  MUFU.SIN R5, R15 ;  /* 0x0000000f00057308 */ /* 0x000e220000000400 */
[C---:B------:R-:W-:Y:S01]  /*2b10*/  FMUL.FTZ R12, R98.reuse, R10 ;  /* 0x0000000a620c7220 */ /* 0x040fe20000410000 */
[CC--:B------:R-:W-:Y:S01]  /*2b20*/  FMUL.FTZ R13, R98.reuse, R11.reuse ;  /* 0x0000000b620d7220 */ /* 0x0c0fe20000410000 */
[----:B------:R-:W-:Y:S01]  /*2b30*/  FFMA.FTZ R6, R97, R8, -R6 ;  /* 0x0000000861067223 */ /* 0x000fe20000010806 */
[C---:B------:R-:W-:Y:S01]  /*2b40*/  FMUL.FTZ R8, R98.reuse, R14 ;  /* 0x0000000e62087220 */ /* 0x040fe20000410000 */
[C---:B------:R-:W-:Y:S01]  /*2b50*/  FFMA.FTZ R12, R99.reuse, R11, R12 ;  /* 0x0000000b630c7223 */ /* 0x040fe2000001000c */
[----:B------:R-:W-:Y:S01]  /*2b60*/  FFMA.FTZ R10, R99, R10, -R13 ;  /* 0x0000000a630a7223 */ /* 0x000fe2000001080d */
[----:B------:R-:W-:Y:S01]  /*2b70*/  FMUL.FTZ R9, R98, R6 ;  /* 0x0000000662097220 */ /* 0x000fe20000410000 */
[----:B------:R-:W1:Y:S01]  /*2b80*/  MUFU.COS R7, R15 ;  /* 0x0000000f00077308 */ /* 0x000e620000000000 */
[----:B------:R-:W-:Y:S01]  /*2b90*/  FSEL R100, R100, RZ, !P3 ;  /* 0x000000ff64647208 */ /* 0x000fe20005800000 */
[----:B------:R-:W-:Y:S01]  /*2ba0*/  FADD.FTZ R12, RZ, R12 ;  /* 0x0000000cff0c7221 */ /* 0x000fe20000010000 */
[----:B------:R-:W-:Y:S01]  /*2bb0*/  FADD.FTZ R10, R71, R10 ;  /* 0x0000000a470a7221 */ /* 0x000fe20000010000 */
[C---:B------:R-:W-:Y:S01]  /*2bc0*/  FFMA.FTZ R9, R99.reuse, R14, R9 ;  /* 0x0000000e63097223 */ /* 0x040fe20000010009 */
[----:B------:R-:W-:Y:S01]  /*2bd0*/  FFMA.FTZ R8, R99, R6, -R8 ;  /* 0x0000000663087223 */ /* 0x000fe20000010808 */
[----:B------:R-:W-:Y:S01]  /*2be0*/  FSEL R101, R101, 1, !P3 ;  /* 0x3f80000065657808 */ /* 0x000fe20005800000 */
[C---:B------:R-:W-:Y:S01]  /*2bf0*/  FMUL.FTZ R6, R100.reuse, R12 ;  /* 0x0000000c64067220 */ /* 0x040fe20000410000 */
[CC--:B------:R-:W-:Y:S01]  /*2c00*/  FMUL.FTZ R13, R100.reuse, R10.reuse ;  /* 0x0000000a640d7220 */ /* 0x0c0fe20000410000 */
[----:B------:R-:W-:Y:S01]  /*2c10*/  FMUL.FTZ R11, R100, R9 ;  /* 0x00000009640b7220 */ /* 0x000fe20000410000 */
[----:B0-----:R-:W-:Y:S01]  /*2c20*/  FMUL.FTZ R5, R4, R5 ;  /* 0x0000000504057220 */ /* 0x001fe20000410000 */
[C---:B------:R-:W-:Y:S01]  /*2c30*/  FFMA.FTZ R6, R101.reuse, R10, -R6 ;  /* 0x0000000a65067223 */ /* 0x040fe20000010806 */
[C---:B------:R-:W-:Y:S01]  /*2c40*/  FFMA.FTZ R13, R101.reuse, R12, R13 ;  /* 0x0000000c650d7223 */ /* 0x040fe2000001000d */
[-C--:B------:R-:W-:Y:S01]  /*2c50*/  FFMA.FTZ R11, R101, R8.reuse, -R11 ;  /* 0x00000008650b7223 */ /* 0x080fe2000001080b */
[----:B------:R-:W-:Y:S01]  /*2c60*/  FMUL.FTZ R8, R100, R8 ;  /* 0x0000000864087220 */ /* 0x000fe20000410000 */
[----:B------:R-:W-:Y:S01]  /*2c70*/  FSEL R103, R5, RZ, !P6 ;  /* 0x000000ff05677208 */ /* 0x000fe20007000000 */
[----:B------:R-:W-:Y:S01]  /*2c80*/  FADD.FTZ R6, R69, R6 ;  /* 0x0000000645067221 */ /* 0x000fe20000010000 */
[----:B-1----:R-:W-:Y:S01]  /*2c90*/  FMUL.FTZ R7, R4, R7 ;  /* 0x0000000704077220 */ /* 0x002fe20000410000 */
[----:B------:R-:W-:Y:S01]  /*2ca0*/  FADD.FTZ R13, RZ, R13 ;  /* 0x0000000dff0d7221 */ /* 0x000fe20000010000 */
[----:B------:R-:W-:Y:S01]  /*2cb0*/  FFMA.FTZ R9, R101, R9, R8 ;  /* 0x0000000965097223 */ /* 0x000fe20000010008 */
[----:B------:R-:W-:-:S02]  /*2cc0*/  ISETP.NE.AND P3, PT, R105, RZ, PT ;  /* 0x000000ff6900720c */ /* 0x000fc40003f65270 */
[----:B------:R-:W-:Y:S01]  /*2cd0*/  FSEL R102, R7, 1, !P6 ;  /* 0x3f80000007667808 */ /* 0x000fe20007000000 */
[CC--:B------:R-:W-:Y:S01]  /*2ce0*/  FMUL.FTZ R7, R103.reuse, R6.reuse ;  /* 0x0000000667077220 */ /* 0x0c0fe20000410000 */
[C---:B------:R-:W-:Y:S01]  /*2cf0*/  FMUL.FTZ R5, R103.reuse, R13 ;  /* 0x0000000d67057220 */ /* 0x040fe20000410000 */
[C---:B------:R-:W-:Y:S01]  /*2d00*/  FMUL.FTZ R8, R103.reuse, R9 ;  /* 0x0000000967087220 */ /* 0x040fe20000410000 */
[----:B------:R-:W-:Y:S01]  /*2d10*/  ISETP.GE.AND P6, PT, R34, 0x1, PT ;  /* 0x000000012200780c */ /* 0x000fe20003fc6270 */
[C---:B------:R-:W-:Y:S01]  /*2d20*/  FFMA.FTZ R7, R102.reuse, R13, R7 ;  /* 0x0000000d66077223 */ /* 0x040fe20000010007 */
[C---:B------:R-:W-:Y:S01]  /*2d30*/  FFMA.FTZ R6, R102.reuse, R6, -R5 ;  /* 0x0000000666067223 */ /* 0x040fe20000010805 */
[-C--:B------:R-:W-:Y:S01]  /*2d40*/  FFMA.FTZ R8, R102, R11.reuse, -R8 ;  /* 0x0000000b66087223 */ /* 0x080fe20000010808 */
[----:B------:R-:W-:Y:S01]  /*2d50*/  FMUL.FTZ R5, R103, R11 ;  /* 0x0000000b67057220 */ /* 0x000fe20000410000 */
[----:B------:R-:W-:Y:S01]  /*2d60*/  FADD.FTZ R11, RZ, R7 ;  /* 0x00000007ff0b7221 */ /* 0x000fe20000010000 */
[----:B------:R-:W-:-:S02]  /*2d70*/  FADD.FTZ R10, R67, R6 ;  /* 0x00000006430a7221 */ /* 0x000fc40000010000 */
[----:B------:R-:W-:Y:S01]  /*2d80*/  FFMA.FTZ R5, R102, R9, R5 ;  /* 0x0000000966057223 */ /* 0x000fe20000010005 */
[----:B------:R-:W0:Y:S04]  /*2d90*/  SHFL.UP PT, R4, R8, 0x1, RZ ;  /* 0x0420000008047989 */ /* 0x000e2800000e00ff */
[----:B------:R-:W1:Y:S04]  /*2da0*/  SHFL.UP PT, R9, R11, 0x1, RZ ;  /* 0x042000000b097989 */ /* 0x000e6800000e00ff */
[----:B------:R-:W2:Y:S04]  /*2db0*/  SHFL.UP PT, R7, R10, 0x1, RZ ;  /* 0x042000000a077989 */ /* 0x000ea800000e00ff */
[----:B------:R-:W3:Y:S01]  /*2dc0*/  SHFL.UP PT, R6, R5, 0x1, RZ ;  /* 0x0420000005067989 */ /* 0x000ee200000e00ff */
[C---:B0-----:R-:W-:Y:S01]  /*2dd0*/  FMUL.FTZ R13, R5.reuse, R4 ;  /* 0x00000004050d7220 */ /* 0x041fe20000410000 */
[C---:B-1----:R-:W-:Y:S01]  /*2de0*/  FMUL.FTZ R12, R5.reuse, R9 ;  /* 0x00000009050c7220 */ /* 0x042fe20000410000 */
[----:B--2---:R-:W-:-:S02]  /*2df0*/  FMUL.FTZ R14, R5, R7 ;  /* 0x00000007050e7220 */ /* 0x004fc40000410000 */
[CC--:B---3--:R-:W-:Y:S01]  /*2e00*/  FFMA.FTZ R24, R8.reuse, R6.reuse, R13 ;  /* 0x0000000608187223 */ /* 0x0c8fe2000001000d */
[C---:B------:R-:W-:Y:S01]  /*2e10*/  FFMA.FTZ R13, R8.reuse, R7, -R12 ;  /* 0x00000007080d7223 */ /* 0x040fe2000001080c */
[----:B------:R-:W-:Y:S01]  /*2e20*/  FFMA.FTZ R14, R8, R9, R14 ;  /* 0x00000009080e7223 */ /* 0x000fe2000001000e */
[----:B------:R-:W-:Y:S02]  /*2e30*/  FMUL.FTZ R7, R5, R6 ;  /* 0x0000000605077220 */ /* 0x000fe40000410000 */
[----:B------:R-:W-:Y:S01]  /*2e40*/  @P6 FADD.FTZ R10, R10, R13 ;  /* 0x0000000d0a0a6221 */ /* 0x000fe20000010000 */
[----:B------:R-:W-:Y:S01]  /*2e50*/  @P6 FADD.FTZ R11, R11, R14 ;  /* 0x0000000e0b0b6221 */ /* 0x000fe20000010000 */
[----:B------:R-:W-:Y:S01]  /*2e60*/  @P6 FFMA.FTZ R8, R8, R4, -R7 ;  /* 0x0000000408086223 */ /* 0x000fe20000010807 */
[----:B------:R-:W-:Y:S02]  /*2e70*/  FSEL R24, R5, R24, !P6 ;  /* 0x0000001805187208 */ /* 0x000fe40007000000 */
[----:B------:R-:W0:Y:S01]  /*2e80*/  SHFL.UP PT, R9, R10, 0x2, RZ ;  /* 0x044000000a097989 */ /* 0x000e2200000e00ff */
[----:B------:R-:W-:-:S03]  /*2e90*/  ISETP.GE.AND P6, PT, R34, 0x2, PT ;  /* 0x000000022200780c */ /* 0x000fc60003fc6270 */
[----:B------:R-:W1:Y:S04]  /*2ea0*/  SHFL.UP PT, R13, R11, 0x2, RZ ;  /* 0x044000000b0d7989 */ /* 0x000e6800000e00ff */
[----:B------:R-:W2:Y:S04]  /*2eb0*/  SHFL.UP PT, R5, R8, 0x2, RZ ;  /* 0x0440000008057989 */ /* 0x000ea800000e00ff */
[----:B------:R-:W3:Y:S01]  /*2ec0*/  SHFL.UP PT, R7, R24, 0x2, RZ ;  /* 0x0440000018077989 */ /* 0x000ee200000e00ff */
[C---:B0-----:R-:W-:Y:S01]  /*2ed0*/  FMUL.FTZ R6, R24.reuse, R9 ;  /* 0x0000000918067220 */ /* 0x041fe20000410000 */
[----:B-1----:R-:W-:-:S03]  /*2ee0*/  FMUL.FTZ R15, R24, R13 ;  /* 0x0000000d180f7220 */ /* 0x002fc60000410000 */
[----:B------:R-:W-:Y:S01]  /*2ef0*/  FFMA.FTZ R6, R8, R13, R6 ;  /* 0x0000000d08067223 */ /* 0x000fe20000010006 */
[----:B--2---:R-:W-:Y:S01]  /*2f00*/  FMUL.FTZ R4, R24, R5 ;  /* 0x0000000518047220 */ /* 0x004fe20000410000 */
[C---:B------:R-:W-:Y:S02]  /*2f10*/  FFMA.FTZ R15, R8.reuse, R9, -R15 ;  /* 0x00000009080f7223 */ /* 0x040fe4000001080f */
[----:B------:R-:W-:Y:S01]  /*2f20*/  @P6 FADD.FTZ R11, R11, R6 ;  /* 0x000000060b0b6221 */ /* 0x000fe20000010000 */
[-C--:B---3--:R-:W-:Y:S01]  /*2f30*/  FFMA.FTZ R9, R8, R7.reuse, R4 ;  /* 0x0000000708097223 */ /* 0x088fe20000010004 */
[----:B------:R-:W-:Y:S01]  /*2f40*/  FMUL.FTZ R7, R24, R7 ;  /* 0x0000000718077220 */ /* 0x000fe20000410000 */
[----:B------:R-:W-:-:S03]  /*2f50*/  @P6 FADD.FTZ R10, R10, R15 ;  /* 0x0000000f0a0a6221 */ /* 0x000fc60000010000 */
[----:B------:R-:W-:Y:S01]  /*2f60*/  @P6 FFMA.FTZ R8, R8, R5, -R7 ;  /* 0x0000000508086223 */ /* 0x000fe20000010807 */
[----:B------:R-:W-:Y:S01]  /*2f70*/  FSEL R9, R24, R9, !P6 ;  /* 0x0000000918097208 */ /* 0x000fe20007000000 */
[----:B------:R-:W0:Y:S01]  /*2f80*/  SHFL.UP PT, R6, R10, 0x4, RZ ;  /* 0x048000000a067989 */ /* 0x000e2200000e00ff */
[----:B------:R-:W-:-:S03]  /*2f90*/  ISETP.GE.AND P6, PT, R34, 0x4, PT ;  /* 0x000000042200780c */ /* 0x000fc60003fc6270 */
[----:B------:R-:W1:Y:S04]  /*2fa0*/  SHFL.UP PT, R4, R8, 0x4, RZ ;  /* 0x0480000008047989 */ /* 0x000e6800000e00ff */
[----:B------:R-:W2:Y:S04]  /*2fb0*/  SHFL.UP PT, R7, R11, 0x4, RZ ;  /* 0x048000000b077989 */ /* 0x000ea800000e00ff */
[----:B------:R-:W3:Y:S01]  /*2fc0*/  SHFL.UP PT, R5, R9, 0x4, RZ ;  /* 0x0480000009057989 */ /* 0x000ee200000e00ff */
[C---:B0-----:R-:W-:Y:S01]  /*2fd0*/  FMUL.FTZ R14, R9.reuse, R6 ;  /* 0x00000006090e7220 */ /* 0x041fe20000410000 */
[C---:B-1----:R-:W-:Y:S01]  /*2fe0*/  FMUL.FTZ R12, R9.reuse, R4 ;  /* 0x00000004090c7220 */ /* 0x042fe20000410000 */
[----:B--2---:R-:W-:-:S02]  /*2ff0*/  FMUL.FTZ R13, R9, R7 ;  /* 0x00000007090d7220 */ /* 0x004fc40000410000 */
[C---:B------:R-:W-:Y:S01]  /*3000*/  FFMA.FTZ R14, R8.reuse, R7, R14 ;  /* 0x00000007080e7223 */ /* 0x040fe2000001000e */
[CC--:B---3--:R-:W-:Y:S01]  /*3010*/  FFMA.FTZ R12, R8.reuse, R5.reuse, R12 ;  /* 0x00000005080c7223 */ /* 0x0c8fe2000001000c */
        /* <DEDUP_REMOVED lines=14> */
[C---:B------:R-:W-:Y:S01]  /*3100*/  FFMA.FTZ R15, R8.reuse, R9, -R15 ;  /* 0x00000009080f7223 */ /* 0x040fe2000001080f */
[-C--:B---3--:R-:W-:Y:S01]  /*3110*/  FFMA.FTZ R9, R8, R7.reuse, R4 ;  /* 0x0000000708097223 */ /* 0x088fe20000010004 */
        /* <DEDUP_REMOVED lines=17> */
[----:B------:R-:W-:Y:S01]  /*3230*/  FFMA.FTZ R13, R8, R6, -R13 ;  /* 0x00000006080d7223 */ /* 0x000fe2000001080d */
[----:B------:R-:W-:Y:S01]  /*3240*/  FMUL.FTZ R5, R9, R5 ;  /* 0x0000000509057220 */ /* 0x000fe20000410000 */
[----:B------:R-:W-:Y:S01]  /*3250*/  @P6 FADD.FTZ R11, R11, R14 ;  /* 0x0000000e0b0b6221 */ /* 0x000fe20000010000 */
[----:B------:R-:W-:Y:S01]  /*3260*/  MOV R14, R59 ;  /* 0x0000003b000e7202 */ /* 0x000fe20000000f00 */
[----:B------:R-:W-:Y:S01]  /*3270*/  @P6 FADD.FTZ R10, R10, R13 ;  /* 0x0000000d0a0a6221 */ /* 0x000fe20000010000 */
[----:B------:R-:W-:Y:S01]  /*3280*/  FSEL R9, R9, R12, !P6 ;  /* 0x0000000c09097208 */ /* 0x000fe20007000000 */
[----:B------:R-:W-:Y:S01]  /*3290*/  @P6 FFMA.FTZ R8, R8, R4, -R5 ;  /* 0x0000000408086223 */ /* 0x000fe20000010805 */
[----:B------:R-:W-:Y:S01]  /*32a0*/  MOV R12, R57 ;  /* 0x00000039000c7202 */ /* 0x000fe20000000f00 */
[----:B------:R-:W2:Y:S01]  /*32b0*/  LDG.E.64 R24, desc[UR8][R14.64] ;  /* 0x000000080e187981 */ /* 0x000ea2000c1e1b00 */
[----:B------:R-:W-:Y:S01]  /*32c0*/  MOV R13, R88 ;  /* 0x00000058000d7202 */ /* 0x000fe20000000f00 */
[----:B------:R-:W-:Y:S01]  /*32d0*/  HFMA2.MMA R5, -RZ, RZ, 0, 0 ;  /* 0x00000000ff057435 */ /* 0x000fe200000001ff */
[----:B------:R-:W-:-:S02]  /*32e0*/  MOV R4, 0x3f800000 ;  /* 0x3f80000000047802 */ /* 0x000fc40000000f00 */
[----:B------:R-:W-:Y:S02]  /*32f0*/  CS2R R6, SRZ ;  /* 0x0000000000067805 */ /* 0x000fe4000001ff00 */
[C---:B------:R-:W-:Y:S01]  /*3300*/  ISETP.NE.AND P6, PT, R34.reuse, 0x1f, PT ;  /* 0x0000001f2200780c */ /* 0x040fe20003fc5270 */
[----:B------:R0:W2:Y:S04]  /*3310*/  LDG.E.64 R26, desc[UR8][R12.64] ;  /* 0x000000080c1a7981 */ /* 0x0000a8000c1e1b00 */
[----:B------:R-:W1:Y:S08]  /*3320*/  @!P3 LDS.128 R4, [UR6+0x470] ;  /* 0x00047006ff04b984 */ /* 0x000e700008000c00 */
[----:B------:R-:W-:Y:S01]  /*3330*/  @!P6 STS.128 [UR5+0x430], R8 ;  /* 0x00043008ff00e988 */ /* 0x000fe20008000c05 */
[----:B------:R-:W-:Y:S01]  /*3340*/  BAR.SYNC.DEFER_BLOCKING 0x0 ;  /* 0x0000000000007b1d */ /* 0x000fe20000010000 */
[----:B------:R-:W-:-:S05]  /*3350*/  ISETP.NE.AND P6, PT, R34, RZ, PT ;  /* 0x000000ff2200720c */ /* 0x000fca0003fc5270 */
[----:B------:R-:W3:Y:S04]  /*3360*/  SHFL.UP PT, R107, R8, 0x1, RZ ;  /* 0x04200000086b7989 */ /* 0x000ee800000e00ff */
[----:B------:R-:W4:Y:S04]  /*3370*/  SHFL.UP PT, R111, R9, 0x1, RZ ;  /* 0x04200000096f7989 */ /* 0x000f2800000e00ff */
[----:B------:R-:W5:Y:S04]  /*3380*/  SHFL.UP PT, R108, R10, 0x1, RZ ;  /* 0x042000000a6c7989 */ /* 0x000f6800000e00ff */
[----:B------:R-:W5:Y:S04]  /*3390*/  SHFL.UP PT, R110, R11, 0x1, RZ ;  /* 0x042000000b6e7989 */ /* 0x000f6800000e00ff */
[----:B0-----:R-:W0:Y:S04]  /*33a0*/  LDS.128 R12, [UR5+0x430] ;  /* 0x00043005ff0c7984 */ /* 0x001e280008000c00 */
[----:B-1----:R1:W-:Y:S01]  /*33b0*/  @!P6 STS.128 [UR5+0x450], R4 ;  /* 0x00045004ff00e988 */ /* 0x0023e20008000c05 */
[----:B---3--:R-:W-:-:S02]  /*33c0*/  @!P6 MOV R107, R4 ;  /* 0x00000004006be202 */ /* 0x008fc40000000f00 */
[----:B----4-:R-:W-:Y:S02]  /*33d0*/  @!P6 MOV R111, R5 ;  /* 0x00000005006fe202 */ /* 0x010fe40000000f00 */
[----:B-----5:R-:W-:Y:S02]  /*33e0*/  @!P6 MOV R108, R6 ;  /* 0x00000006006ce202 */ /* 0x020fe40000000f00 */
[----:B------:R-:W-:Y:S01]  /*33f0*/  @!P6 MOV R110, R7 ;  /* 0x00000007006ee202 */ /* 0x000fe20000000f00 */
[----:B------:R-:W-:Y:S01]  /*3400*/  BAR.SYNC.DEFER_BLOCKING 0x0 ;  /* 0x0000000000007b1d */ /* 0x000fe20000010000 */
[----:B------:R-:W-:-:S13]  /*3410*/  ISETP.NE.AND P6, PT, R83, RZ, PT ;  /* 0x000000ff5300720c */ /* 0x000fda0003fc5270 */
[----:B------:R-:W3:Y:S01]  /*3420*/  @P6 LDS.64 R8, [UR5+0x458] ;  /* 0x00045805ff086984 */ /* 0x000ee20008000a00 */
[----:B------:R-:W-:Y:S01]  /*3430*/  ISETP.NE.AND P3, PT, R83, RZ, PT ;  /* 0x000000ff5300720c */ /* 0x000fe20003f65270 */
[C---:B0-----:R-:W-:Y:S01]  /*3440*/  FMUL.FTZ R109, R13.reuse, R7 ;  /* 0x000000070d6d7220 */ /* 0x041fe20000410000 */
[C---:B------:R-:W-:Y:S01]  /*3450*/  FMUL.FTZ R112, R13.reuse, R6 ;  /* 0x000000060d707220 */ /* 0x040fe20000410000 */
[C---:B------:R-:W-:Y:S01]  /*3460*/  FMUL.FTZ R11, R13.reuse, R5 ;  /* 0x000000050d0b7220 */ /* 0x040fe20000410000 */
[----:B------:R-:W-:Y:S01]  /*3470*/  FMUL.FTZ R10, R13, R4 ;  /* 0x000000040d0a7220 */ /* 0x000fe20000410000 */
[C---:B------:R-:W-:Y:S01]  /*3480*/  FFMA.FTZ R109, R12.reuse, R6, -R109 ;  /* 0x000000060c6d7223 */ /* 0x040fe2000001086d */
[C---:B------:R-:W-:Y:S01]  /*3490*/  FFMA.FTZ R112, R12.reuse, R7, R112 ;  /* 0x000000070c707223 */ /* 0x040fe20000010070 */
[C---:B-1----:R-:W-:Y:S01]  /*34a0*/  FFMA.FTZ R4, R12.reuse, R4, -R11 ;  /* 0x000000040c047223 */ /* 0x042fe2000001080b */
[----:B------:R-:W-:Y:S01]  /*34b0*/  FFMA.FTZ R5, R12, R5, R10 ;  /* 0x000000050c057223 */ /* 0x000fe2000001000a */
[----:B------:R-:W-:Y:S01]  /*34c0*/  FADD.FTZ R6, R14, R109 ;  /* 0x0000006d0e067221 */ /* 0x000fe20000010000 */
[----:B------:R-:W-:-:S03]  /*34d0*/  FADD.FTZ R7, R15, R112 ;  /* 0x000000700f077221 */ /* 0x000fc60000010000 */
[----:B------:R-:W-:Y:S02]  /*34e0*/  @!P3 MOV R10, R61 ;  /* 0x0000003d000ab202 */ /* 0x000fe40000000f00 */
[----:B------:R-:W-:Y:S01]  /*34f0*/  @!P3 MOV R11, R92 ;  /* 0x0000005c000bb202 */ /* 0x000fe20000000f00 */
[----:B------:R-:W-:Y:S04]  /*3500*/  @!P3 STS.128 [UR6+0x470], R4 ;  /* 0x00047004ff00b988 */ /* 0x000fe80008000c06 */
[----:B------:R0:W-:Y:S01]  /*3510*/  @!P3 STG.E.128 desc[UR8][R10.64], R4 ;  /* 0x000000040a00b986 */ /* 0x0001e2000c101d08 */
[-C--:B---3--:R-:W-:Y:S01]  /*3520*/  @P6 FMUL.FTZ R12, R8, R111.reuse ;  /* 0x0000006f080c6220 */ /* 0x088fe20000410000 */
[----:B------:R-:W-:-:S03]  /*3530*/  @P6 FMUL.FTZ R13, R9, R111 ;  /* 0x0000006f090d6220 */ /* 0x000fc60000410000 */
        /* <DEDUP_REMOVED lines=36> */
[----:B------:R-:W-:Y:S01]  /*3780*/  FFMA.FTZ R8, R99, R81, R8 ;  /* 0x0000005163087223 */ /* 0x000fe20000010008 */
[----:B------:R-:W-:-:S04]  /*3790*/  LEA R59, P6, R18, R59, 0x3 ;  /* 0x0000003b123b7211 */ /* 0x000fc800078c18ff */
[----:B------:R-:W-:Y:S02]  /*37a0*/  IADD3.X R90, R90, R19, RZ, P6, !PT ;  /* 0x000000135a5a7210 */ /* 0x000fe400037fe4ff */
[----:B------:R-:W-:-:S04]  /*37b0*/  LEA R57, P6, R20, R57, 0x3 ;  /* 0x0000003914397211 */ /* 0x000fc800078c18ff */
[----:B------:R-:W-:Y:S02]  /*37c0*/  IADD3.X R88, R88, R21, RZ, P6, !PT ;  /* 0x0000001558587210 */ /* 0x000fe400037fe4ff */
[----:B------:R-:W-:Y:S01]  /*37d0*/  LEA R55, P6, R22, R55, 0x3 ;  /* 0x0000003716377211 */ /* 0x000fe200078c18ff */
[----:B------:R-:W-:-:S03]  /*37e0*/  UIADD3 UR4, UR4, 0x1, URZ ;  /* 0x0000000104047890 */ /* 0x000fc6000fffe03f */
        /* <DEDUP_REMOVED lines=8> */
[----:B------:R-:W-:Y:S01]  /*3870*/  FFMA.FTZ R10, R25, R26, R6 ;  /* 0x0000001a190a7223 */ /* 0x000fe20000010006 */
[----:B------:R-:W-:Y:S01]  /*3880*/  FFMA.FTZ R6, R99, R0, -R9 ;  /* 0x0000000063067223 */ /* 0x000fe20000010809 */
[----:B------:R-:W-:Y:S02]  /*3890*/  FADD.FTZ R25, RZ, R8 ;  /* 0x00000008ff197221 */ /* 0x000fe40000010000 */
[C---:B------:R-:W-:Y:S01]  /*38a0*/  FMUL.FTZ R8, R10.reuse, R7 ;  /* 0x000000070a087220 */ /* 0x040fe20000410000 */
[----:B------:R-:W-:Y:S01]  /*38b0*/  FMUL.FTZ R7, R10, R11 ;  /* 0x0000000b0a077220 */ /* 0x000fe20000410000 */
[----:B------:R-:W-:Y:S01]  /*38c0*/  FADD.FTZ R11, R71, R6 ;  /* 0x00000006470b7221 */ /* 0x000fe20000010000 */
[----:B------:R-:W-:Y:S01]  /*38d0*/  FMUL.FTZ R6, R100, R25 ;  /* 0x0000001964067220 */ /* 0x000fe20000410000 */
[----:B------:R-:W-:Y:S02]  /*38e0*/  FFMA.FTZ R27, R24, R26, -R27 ;  /* 0x0000001a181b7223 */ /* 0x000fe4000001081b */
[-C--:B------:R-:W-:Y:S01]  /*38f0*/  FMUL.FTZ R100, R100, R11.reuse ;  /* 0x0000000b64647220 */ /* 0x080fe20000410000 */
[----:B------:R-:W-:Y:S01]  /*3900*/  FFMA.FTZ R6, R101, R11, -R6 ;  /* 0x0000000b65067223 */ /* 0x000fe20000010806 */
[C---:B------:R-:W-:Y:S01]  /*3910*/  FFMA.FTZ R7, R27.reuse, R94, -R7 ;  /* 0x0000005e1b077223 */ /* 0x040fe20000010807 */
[----:B------:R-:W-:Y:S01]  /*3920*/  FFMA.FTZ R5, R27, R5, -R8 ;  /* 0x000000051b057223 */ /* 0x000fe20000010808 */
[----:B------:R-:W-:Y:S01]  /*3930*/  FFMA.FTZ R100, R101, R25, R100 ;  /* 0x0000001965647223 */ /* 0x000fe20000010064 */
[----:B------:R-:W-:Y:S01]  /*3940*/  FADD.FTZ R12, R69, R6 ;  /* 0x00000006450c7221 */ /* 0x000fe20000010000 */
[----:B------:R-:W-:Y:S01]  /*3950*/  FFMA.FTZ R70, R7, 2, R70 ;  /* 0x4000000007467823 */ /* 0x000fe20000010046 */
[----:B------:R-:W-:Y:S01]  /*3960*/  FFMA.FTZ R84, R5, 2, R84 ;  /* 0x4000000005547823 */ /* 0x000fe20000010054 */
[----:B------:R-:W-:Y:S01]  /*3970*/  FMUL.FTZ R7, R10, R13 ;  /* 0x0000000d0a077220 */ /* 0x000fe20000410000 */
[----:B------:R-:W-:Y:S01]  /*3980*/  FADD.FTZ R100, RZ, R100 ;  /* 0x00000064ff647221 */ /* 0x000fe20000010000 */
[----:B------:R-:W-:-:S02]  /*3990*/  FMUL.FTZ R5, R103, R12 ;  /* 0x0000000c67057220 */ /* 0x000fc40000410000 */
[----:B------:R-:W-:Y:S01]  /*39a0*/  FFMA.FTZ R7, R27, R4, -R7 ;  /* 0x000000041b077223 */ /* 0x000fe20000010807 */
[-C--:B------:R-:W-:Y:S01]  /*39b0*/  FMUL.FTZ R103, R103, R100.reuse ;  /* 0x0000006467677220 */ /* 0x080fe20000410000 */
[----:B------:R-:W-:Y:S01]  /*39c0*/  FFMA.FTZ R5, R102, R100, R5 ;  /* 0x0000006466057223 */ /* 0x000fe20000010005 */
[----:B------:R-:W-:Y:S01]  /*39d0*/  FMUL.FTZ R6, R10, R79 ;  /* 0x0000004f0a067220 */ /* 0x000fe20000410000 */
[----:B------:R-:W-:Y:S01]  /*39e0*/  FFMA.FTZ R82, R7, 2, R82 ;  /* 0x4000000007527823 */ /* 0x000fe20000010052 */
[----:B------:R-:W-:Y:S01]  /*39f0*/  FFMA.FTZ R102, R102, R12, -R103 ;  /* 0x0000000c66667223 */ /* 0x000fe20000010867 */
[----:B------:R-:W-:Y:S01]  /*3a00*/  FADD.FTZ R7, RZ, R5 ;  /* 0x00000005ff077221 */ /* 0x000fe20000010000 */
[----:B------:R-:W-:Y:S01]  /*3a10*/  FFMA.FTZ R9, R27, R15, -R6 ;  /* 0x0000000f1b097223 */ /* 0x000fe20000010806 */
[C---:B------:R-:W-:Y:S01]  /*3a20*/  FMUL.FTZ R4, R10.reuse, R25 ;  /* 0x000000190a047220 */ /* 0x040fe20000410000 */
[C---:B------:R-:W-:Y:S01]  /*3a30*/  FMUL.FTZ R5, R10.reuse, R81 ;  /* 0x000000510a057220 */ /* 0x040fe20000410000 */
[C---:B------:R-:W-:Y:S01]  /*3a40*/  FMUL.FTZ R6, R10.reuse, R100 ;  /* 0x000000640a067220 */ /* 0x040fe20000410000 */
[----:B------:R-:W-:Y:S01]  /*3a50*/  FMUL.FTZ R8, R10, R7 ;  /* 0x000000070a087220 */ /* 0x000fe20000410000 */
[----:B------:R-:W-:Y:S01]  /*3a60*/  FADD.FTZ R13, R67, R102 ;  /* 0x00000066430d7221 */ /* 0x000fe20000010000 */
[----:B------:R-:W-:Y:S01]  /*3a70*/  FFMA.FTZ R72, R9, 2, R72 ;  /* 0x4000000009487823 */ /* 0x000fe20000010048 */
        /* <DEDUP_REMOVED lines=9> */
.L_x_2026:
[----:B------:R-:W-:Y:S01]  /*3b10*/  BAR.SYNC.DEFER_BLOCKING 0x0 ;  /* 0x0000000000007b1d */ /* 0x000fe20000010000 */
[----:B------:R-:W-:Y:S02]  /*3b20*/  ISETP.NE.AND P0, PT, R83, RZ, PT ;  /* 0x000000ff5300720c */ /* 0x000fe40003f05270 */
[----:B------:R-:W-:-:S05]  /*3b30*/  SHF.L.U32 R4, R36, 0x8, RZ ;  /* 0x0000000824047819 */ /* 0x000fca00000006ff */
[----:B------:R-:W0:Y:S01]  /*3b40*/  LDC.64 R18, c[0x0][0x2b0] ;  /* 0x0000ac00ff127b82 */ /* 0x000e220000000a00 */
[----:B------:R-:W-:Y:S07]  /*3b50*/  BSSY B0, `(.L_x_2028) ;  /* 0x000002e000007945 */ /* 0x000fee0003800000 */
[----:B------:R-:W1:Y:S08]  /*3b60*/  @!P0 LDC R5, c[0x0][0x218] ;  /* 0x00008600ff058b82 */ /* 0x000e700000000800 */
[----:B------:R-:W2:Y:S01]  /*3b70*/  LDC R65, c[0x0][0x218] ;  /* 0x00008600ff417b82 */ /* 0x000ea20000000800 */
[----:B------:R-:W-:Y:S04]  /*3b80*/  STS [R53], R84 ;  /* 0x0000005435007388 */ /* 0x000fe80000000800 */
[----:B------:R-:W-:Y:S03]  /*3b90*/  STS [R53+0x4], R70 ;  /* 0x0000044635007388 */ /* 0x000fe60000000800 */
[----:B------:R-:W3:Y:S01]  /*3ba0*/  LDC.64 R10, c[0x0][0x308] ;  /* 0x0000c200ff0a7b82 */ /* 0x000ee20000000a00 */
[C---:B0-----:R-:W-:Y:S01]  /*3bb0*/  IMAD R0, R18.reuse, UR11, RZ ;  /* 0x0000000b12007c24 */ /* 0x041fe2000f8e02ff */
[----:B------:R-:W-:Y:S01]  /*3bc0*/  STS [R53+0x8], R82 ;  /* 0x0000085235007388 */ /* 0x000fe20000000800 */
[----:B------:R-:W-:-:S03]  /*3bd0*/  IMAD.WIDE.U32 R12, R18, UR10, RZ ;  /* 0x0000000a120c7c25 */ /* 0x000fc6000f8e00ff */
[----:B------:R-:W-:Y:S01]  /*3be0*/  STS [R53+0xc], R72 ;  /* 0x00000c4835007388 */ /* 0x000fe20000000800 */
[----:B------:R-:W-:Y:S01]  /*3bf0*/  IMAD R19, R19, UR10, R0 ;  /* 0x0000000a13137c24 */ /* 0x000fe2000f8e0200 */
[----:B------:R-:W0:Y:S01]  /*3c00*/  LDC.64 R8, c[0x0][0x2a0] ;  /* 0x0000a800ff087b82 */ /* 0x000e220000000a00 */
[----:B-1----:R-:W-:Y:S01]  /*3c10*/  @!P0 IMAD R6, R36, -0x100, R5 ;  /* 0xffffff0024068824 */ /* 0x002fe200078e0205 */
[----:B------:R-:W-:Y:S01]  /*3c20*/  STS [R53+0x10], R80 ;  /* 0x0000105035007388 */ /* 0x000fe20000000800 */
[----:B------:R-:W-:Y:S02]  /*3c30*/  SHF.R.S32.HI R5, RZ, 0x1f, R4 ;  /* 0x0000001fff057819 */ /* 0x000fe40000011404 */
[----:B------:R-:W-:Y:S01]  /*3c40*/  IADD3 R13, R13, R19, RZ ;  /* 0x000000130d0d7210 */ /* 0x000fe20007ffe0ff */
        /* <DEDUP_REMOVED lines=14> */
[----:B-1----:R-:W-:-:S04]  /*3d30*/  IADD3 R6, P2, R33, R4, RZ ;  /* 0x0000000421067210 */ /* 0x002fc80007f5e0ff */
[----:B------:R-:W-:Y:S01]  /*3d40*/  IADD3.X R7, R35, R5, RZ, P2, !PT ;  /* 0x0000000523077210 */ /* 0x000fe200017fe4ff */
[----:B------:R-:W1:Y:S02]  /*3d50*/  LDS R20, [UR5+0x420] ;  /* 0x00042005ff147984 */ /* 0x000e640008000800 */
[----:B-1----:R-:W-:-:S13]  /*3d60*/  ISETP.GE.AND P1, PT, R33, R20, PT ;  /* 0x000000142100720c */ /* 0x002fda0003f26270 */
[----:B0-23--:R-:W-:Y:S05]  /*3d70*/  @P1 BRA `(.L_x_2029) ;  /* 0x00000000002c1947 */ /* 0x00dfea0003800000 */
        /* <DEDUP_REMOVED lines=11> */
.L_x_2029:
[----:B------:R-:W-:Y:S05]  /*3e30*/  BSYNC B0 ;  /* 0x0000000000007941 */ /* 0x000fea0003800000 */
.L_x_2028:
[----:B------:R-:W-:Y:S01]  /*3e40*/  ULDC.64 UR6, c[0x0][0x2b8] ;  /* 0x0000ae0000067ab9 */ /* 0x000fe20000000a00 */
[----:B------:R-:W-:Y:S01]  /*3e50*/  IMAD R0, R36, -0x100, R65 ;  /* 0xffffff0024007824 */ /* 0x000fe200078e0241 */
[-C--:B------:R-:W-:Y:S01]  /*3e60*/  ISETP.GE.AND P6, PT, R38, R20.reuse, PT ;  /* 0x000000142600720c */ /* 0x080fe20003fc6270 */
[----:B------:R-:W-:Y:S01]  /*3e70*/  IMAD R15, R29, UR6, RZ ;  /* 0x000000061d0f7c24 */ /* 0x000fe2000f8e02ff */
[----:B------:R-:W-:Y:S01]  /*3e80*/  ISETP.GE.AND P3, PT, R40, R20, PT ;  /* 0x000000142800720c */ /* 0x000fe20003f66270 */
[C---:B------:R-:W-:Y:S01]  /*3e90*/  IMAD.WIDE.U32 R12, R28.reuse, UR6, R12 ;  /* 0x000000061c0c7c25 */ /* 0x040fe2000f8e000c */
[----:B------:R-:W-:Y:S02]  /*3ea0*/  ISETP.GE.AND P1, PT, R33, R0, PT ;  /* 0x000000002100720c */ /* 0x000fe40003f26270 */
[----:B------:R-:W-:Y:S01]  /*3eb0*/  ISETP.GE.AND P4, PT, R41, R20, PT ;  /* 0x000000142900720c */ /* 0x000fe20003f86270 */
[----:B0-----:R-:W-:Y:S01]  /*3ec0*/  IMAD R19, R28, UR7, R15 ;  /* 0x000000071c137c24 */ /* 0x001fe2000f8e020f */
[----:B------:R-:W-:Y:S01]  /*3ed0*/  IADD3 R15, P2, R4, R12, RZ ;  /* 0x0000000c040f7210 */ /* 0x000fe20007f5e0ff */
[C---:B------:R-:W-:Y:S01]  /*3ee0*/  IMAD.WIDE R10, R33.reuse, 0x4, R10 ;  /* 0x00000004210a7825 */ /* 0x040fe200078e020a */
[----:B------:R-:W-:Y:S01]  /*3ef0*/  ULDC.64 UR6, c[0x0][0x2a8] ;  /* 0x0000aa0000067ab9 */ /* 0x000fe20000000a00 */
[----:B------:R-:W-:-:S02]  /*3f00*/  LOP3.LUT R38, R33, 0x20, RZ, 0xfc, !PT ;  /* 0x0000002021267812 */ /* 0x000fc400078efcff */
[----:B------:R-:W-:Y:S01]  /*3f10*/  IADD3.X R12, R5, R19, R13, P2, !PT ;  /* 0x00000013050c7210 */ /* 0x000fe200017fe40d */
[----:B------:R-:W-:Y:S01]  /*3f20*/  IMAD R14, R8, UR11, RZ ;  /* 0x0000000b080e7c24 */ /* 0x000fe2000f8e02ff */
[----:B------:R-:W-:Y:S01]  /*3f30*/  ISETP.GE.AND P2, PT, R39, R20, PT ;  /* 0x000000142700720c */ /* 0x000fe20003f46270 */
[----:B------:R-:W-:Y:S01]  /*3f40*/  IMAD R19, R29, UR6, RZ ;  /* 0x000000061d137c24 */ /* 0x000fe2000f8e02ff */
[----:B------:R-:W-:-:S03]  /*3f50*/  LEA R10, P5, R15, R10, 0x2 ;  /* 0x0000000a0f0a7211 */ /* 0x000fc600078a10ff */
[----:B------:R-:W-:Y:S01]  /*3f60*/  IMAD R21, R28, UR7, R19 ;  /* 0x000000071c157c24 */ /* 0x000fe2000f8e0213 */
[----:B------:R-:W-:Y:S01]  /*3f70*/  LEA.HI.X R11, R15, R11, R12, 0x2, P5 ;  /* 0x0000000b0f0b7211 */ /* 0x000fe200028f140c */
[----:B------:R-:W-:Y:S01]  /*3f80*/  IMAD R15, R9, UR10, R14 ;  /* 0x0000000a090f7c24 */ /* 0x000fe2000f8e020e */
[-C--:B------:R-:W-:Y:S01]  /*3f90*/  ISETP.GE.AND P5, PT, R42, R20.reuse, PT ;  /* 0x000000142a00720c */ /* 0x080fe20003fa6270 */
[C---:B------:R-:W-:Y:S02]  /*3fa0*/  @!P1 IMAD.WIDE.U32 R12, R8.reuse, UR10, R4 ;  /* 0x0000000a080c9c25 */ /* 0x040fe4000f8e0004 */
[----:B------:R-:W-:Y:S01]  /*3fb0*/  @!P6 STG.E desc[UR8][R10.64+0x80], R23 ;  /* 0x000080170a00e986 */ /* 0x000fe2000c101908 */
[-C--:B------:R-:W-:Y:S01]  /*3fc0*/  ISETP.GE.AND P6, PT, R43, R20.reuse, PT ;  /* 0x000000142b00720c */ /* 0x080fe20003fc6270 */
[----:B------:R-:W-:Y:S01]  /*3fd0*/  IMAD.WIDE.U32 R8, R8, UR10, RZ ;  /* 0x0000000a08087c25 */ /* 0x000fe2000f8e00ff */
[----:B------:R-:W-:Y:S01]  /*3fe0*/  @!P1 IADD3 R13, R15, R13, RZ ;  /* 0x0000000d0f0d9210 */ /* 0x000fe20007ffe0ff */
[----:B------:R-:W-:Y:S01]  /*3ff0*/  @!P2 STG.E desc[UR8][R10.64+0x100], R25 ;  /* 0x000100190a00a986 */ /* 0x000fe2000c101908 */
[----:B------:R-:W-:-:S02]  /*4000*/  ISETP.GE.AND P2, PT, R44, R20, PT ;  /* 0x000000142c00720c */ /* 0x000fc40003f46270 */
[----:B------:R-:W-:Y:S01]  /*4010*/  IADD3 R9, R9, R15, RZ ;  /* 0x0000000f09097210 */ /* 0x000fe20007ffe0ff */
[C---:B------:R-:W-:Y:S01]  /*4020*/  @!P1 IMAD.WIDE.U32 R12, R28.reuse, UR6, R12 ;  /* 0x000000061c0c9c25 */ /* 0x040fe2000f8e000c */
[----:B------:R-:W-:Y:S03]  /*4030*/  @!P3 STG.E desc[UR8][R10.64+0x180], R27 ;  /* 0x0001801b0a00b986 */ /* 0x000fe6000c101908 */
[----:B------:R-:W-:Y:S01]  /*4040*/  IMAD.WIDE.U32 R14, R28, UR6, R8 ;  /* 0x000000061c0e7c25 */ /* 0x000fe2000f8e0008 */
[----:B------:R-:W-:Y:S01]  /*4050*/  @!P4 STG.E desc[UR8][R10.64+0x200], R55 ;  /* 0x000200370a00c986 */ /* 0x000fe2000c101908 */
[----:B------:R-:W-:Y:S01]  /*4060*/  @!P1 IADD3 R18, P3, R33, R12, RZ ;  /* 0x0000000c21129210 */ /* 0x000fe20007f7e0ff */
[----:B------:R-:W-:Y:S01]  /*4070*/  ULDC.64 UR6, c[0x0][0x318] ;  /* 0x0000c60000067ab9 */ /* 0x000fe20000000a00 */
[----:B------:R-:W-:Y:S01]  /*4080*/  SHF.L.U32 R9, R38, 0x2, RZ ;  /* 0x0000000226097819 */ /* 0x000fe200000006ff */
[----:B------:R-:W-:Y:S01]  /*4090*/  @!P5 STG.E desc[UR8][R10.64+0x280], R57 ;  /* 0x000280390a00d986 */ /* 0x000fe2000c101908 */
[----:B------:R-:W-:-:S02]  /*40a0*/  @!P1 IADD3.X R13, R35, R13, R21, P3, !PT ;  /* 0x0000000d230d9210 */ /* 0x000fc40001ffe415 */
[----:B------:R-:W-:Y:S01]  /*40b0*/  @!P1 LEA R12, P3, R18, UR6, 0x2 ;  /* 0x00000006120c9c11 */ /* 0x000fe2000f8610ff */
[----:B------:R-:W-:Y:S01]  /*40c0*/  @!P6 STG.E desc[UR8][R10.64+0x300], R59 ;  /* 0x0003003b0a00e986 */ /* 0x000fe2000c101908 */
[----:B------:R-:W-:Y:S02]  /*40d0*/  IADD3 R19, P4, R4, R14, RZ ;  /* 0x0000000e04137210 */ /* 0x000fe40007f9e0ff */
[----:B------:R-:W-:Y:S01]  /*40e0*/  SHF.L.U64.HI R8, R38, 0x2, R35 ;  /* 0x0000000226087819 */ /* 0x000fe20000010223 */
[----:B------:R0:W-:Y:S01]  /*40f0*/  @!P2 STG.E desc[UR8][R10.64+0x380], R61 ;  /* 0x0003803d0a00a986 */ /* 0x0001e2000c101908 */
[----:B------:R-:W-:Y:S01]  /*4100*/  BAR.SYNC.DEFER_BLOCKING 0x0 ;  /* 0x0000000000007b1d */ /* 0x000fe20000010000 */
[----:B------:R-:W-:Y:S02]  /*4110*/  IADD3 R14, P5, R9, UR6, RZ ;  /* 0x00000006090e7c10 */ /* 0x000fe4000ffbe0ff */
[----:B------:R-:W-:Y:S01]  /*4120*/  @!P1 LEA.HI.X R13, R18, UR7, R13, 0x2, P3 ;  /* 0x00000007120d9c11 */ /* 0x000fe200098f140d */
[----:B------:R-:W-:Y:S01]  /*4130*/  HFMA2.MMA R18, -RZ, RZ, 0, 0 ;  /* 0x00000000ff127435 */ /* 0x000fe200000001ff */
[----:B------:R-:W-:-:S02]  /*4140*/  ISETP.GE.AND P3, PT, R38, R0, PT ;  /* 0x000000002600720c */ /* 0x000fc40003f66270 */
[----:B------:R-:W-:Y:S02]  /*4150*/  IADD3.X R20, R5, R21, R15, P4, !PT ;  /* 0x0000001505147210 */ /* 0x000fe400027fe40f */
[----:B------:R-:W-:Y:S02]  /*4160*/  IADD3.X R15, R8, UR7, RZ, P5, !PT ;  /* 0x00000007080f7c10 */ /* 0x000fe4000affe4ff */
[----:B------:R-:W-:-:S04]  /*4170*/  LEA R14, P4, R19, R14, 0x2 ;  /* 0x0000000e130e7211 */ /* 0x000fc800078810ff */
[----:B------:R-:W-:Y:S02]  /*4180*/  LEA.HI.X R15, R19, R15, R20, 0x2, P4 ;  /* 0x0000000f130f7211 */ /* 0x000fe400020f1414 */
[----:B------:R-:W-:Y:S02]  /*4190*/  MOV R19, RZ ;  /* 0x000000ff00137202 */ /* 0x000fe40000000f00 */
[-C--:B------:R-:W-:Y:S02]  /*41a0*/  ISETP.GE.AND P6, PT, R39, R0.reuse, PT ;  /* 0x000000002700720c */ /* 0x080fe40003fc6270 */
[-C--:B------:R-:W-:Y:S02]  /*41b0*/  ISETP.GE.AND P5, PT, R40, R0.reuse, PT ;  /* 0x000000002800720c */ /* 0x080fe40003fa6270 */
[-C--:B------:R-:W-:Y:S01]  /*41c0*/  ISETP.GE.AND P4, PT, R41, R0.reuse, PT ;  /* 0x000000002900720c */ /* 0x080fe20003f86270 */
[----:B------:R1:W2:Y:S01]  /*41d0*/  @!P1 LDG.E R18, desc[UR8][R12.64] ;  /* 0x000000080c129981 */ /* 0x0002a2000c1e1900 */
[----:B------:R-:W-:-:S02]  /*41e0*/  ISETP.GE.AND P2, PT, R42, R0, PT ;  /* 0x000000002a00720c */ /* 0x000fc40003f46270 */
[-C--:B------:R-:W-:Y:S01]  /*41f0*/  ISETP.GE.AND P1, PT, R43, R0.reuse, PT ;  /* 0x000000002b00720c */ /* 0x080fe20003f26270 */
[----:B------:R-:W3:Y:S01]  /*4200*/  @!P3 LDG.E R19, desc[UR8][R14.64] ;  /* 0x000000080e13b981 */ /* 0x000ee2000c1e1900 */
[----:B------:R-:W-:Y:S02]  /*4210*/  ISETP.GE.AND P3, PT, R44, R0, PT ;  /* 0x000000002c00720c */ /* 0x000fe40003f66270 */
[----:B0-----:R-:W-:Y:S02]  /*4220*/  CS2R R10, SRZ ;  /* 0x00000000000a7805 */ /* 0x001fe4000001ff00 */
[----:B------:R-:W-:Y:S02]  /*4230*/  CS2R R20, SRZ ;  /* 0x0000000000147805 */ /* 0x000fe4000001ff00 */
[----:B-1----:R-:W-:Y:S02]  /*4240*/  CS2R R12, SRZ ;  /* 0x00000000000c7805 */ /* 0x002fe4000001ff00 */
[----:B------:R-:W4:Y:S04]  /*4250*/  @!P6 LDG.E R10, desc[UR8][R14.64+0x80] ;  /* 0x000080080e0ae981 */ /* 0x000f28000c1e1900 */
        /* <DEDUP_REMOVED lines=22> */
[----:B------:R-:W5:Y:S01]  /*43c0*/  LDS R23, [R53+0x10] ;  /* 0x0000100035177984 */ /* 0x000f620000000800 */
[----:B0-----:R-:W-:Y:S01]  /*43d0*/  FMUL.FTZ R10, R22, -1.4426950216293334961 ;  /* 0xbfb8aa3b160a7820 */ /* 0x001fe20000410000 */
[----:B-1----:R-:W-:-:S05]  /*43e0*/  FMUL.FTZ R12, R15, -1.4426950216293334961 ;  /* 0xbfb8aa3b0f0c7820 */ /* 0x002fca0000410000 */
[----:B------:R-:W0:Y:S01]  /*43f0*/  MUFU.EX2 R10, R10 ;  /* 0x0000000a000a7308 */ /* 0x000e220000000800 */
[----:B--2---:R-:W-:Y:S01]  /*4400*/  FMUL.FTZ R13, R18, -1.4426950216293334961 ;  /* 0xbfb8aa3b120d7820 */ /* 0x004fe20000410000 */
[----:B---3--:R-:W-:-:S06]  /*4410*/  FMUL.FTZ R21, R24, -1.4426950216293334961 ;  /* 0xbfb8aa3b18157820 */ /* 0x008fcc0000410000 */
[----:B------:R-:W1:Y:S01]  /*4420*/  MUFU.EX2 R12, R12 ;  /* 0x0000000c000c7308 */ /* 0x000e620000000800 */
[----:B----4-:R-:W-:Y:S01]  /*4430*/  FMUL.FTZ R26, R25, -1.4426950216293334961 ;  /* 0xbfb8aa3b191a7820 */ /* 0x010fe20000410000 */
[----:B-----5:R-:W-:-:S06]  /*4440*/  FMUL.FTZ R54, R27, -1.4426950216293334961 ;  /* 0xbfb8aa3b1b367820 */ /* 0x020fcc0000410000 */
[----:B------:R-:W2:Y:S01]  /*4450*/  MUFU.EX2 R13, R13 ;  /* 0x0000000d000d7308 */ /* 0x000ea20000000800 */
[----:B0-----:R-:W-:Y:S01]  /*4460*/  FADD.FTZ R10, R10, 1 ;  /* 0x3f8000000a0a7421 */ /* 0x001fe20000010000 */
[----:B------:R-:W-:Y:S01]  /*4470*/  FMUL.FTZ R11, R14, -1.4426950216293334961 ;  /* 0xbfb8aa3b0e0b7820 */ /* 0x000fe20000410000 */
[----:B------:R-:W-:-:S05]  /*4480*/  FMUL.FTZ R19, R23, -1.4426950216293334961 ;  /* 0xbfb8aa3b17137820 */ /* 0x000fca0000410000 */
[----:B------:R-:W0:Y:S01]  /*4490*/  MUFU.EX2 R21, R21 ;  /* 0x0000001500157308 */ /* 0x000e220000000800 */
[----:B-1----:R-:W-:-:S07]  /*44a0*/  FADD.FTZ R12, R12, 1 ;  /* 0x3f8000000c0c7421 */ /* 0x002fce0000010000 */
[----:B------:R2:W1:Y:S08]  /*44b0*/  MUFU.EX2 R20, R19 ;  /* 0x0000001300147308 */ /* 0x0004700000000800 */
[----:B------:R-:W3:Y:S01]  /*44c0*/  MUFU.EX2 R26, R26 ;  /* 0x0000001a001a7308 */ /* 0x000ee20000000800 */
[----:B--2---:R-:W-:Y:S01]  /*44d0*/  FADD.FTZ R19, R13, 1 ;  /* 0x3f8000000d137421 */ /* 0x004fe20000010000 */
[----:B0-----:R-:W-:-:S06]  /*44e0*/  FADD.FTZ R21, R21, 1 ;  /* 0x3f80000015157421 */ /* 0x001fcc0000010000 */
[----:B------:R-:W0:Y:S01]  /*44f0*/  MUFU.EX2 R54, R54 ;  /* 0x0000003600367308 */ /* 0x000e220000000800 */
[----:B-1----:R-:W-:-:S07]  /*4500*/  FADD.FTZ R20, R20, 1 ;  /* 0x3f80000014147421 */ /* 0x002fce0000010000 */
[----:B------:R-:W1:Y:S01]  /*4510*/  MUFU.EX2 R11, R11 ;  /* 0x0000000b000b7308 */ /* 0x000e620000000800 */
[----:B---3--:R-:W-:-:S07]  /*4520*/  FADD.FTZ R26, R26, 1 ;  /* 0x3f8000001a1a7421 */ /* 0x008fce0000010000 */
[----:B------:R-:W2:Y:S01]  /*4530*/  MUFU.RCP R55, R10 ;  /* 0x0000000a00377308 */ /* 0x000ea20000001000 */
[----:B0-----:R-:W-:-:S07]  /*4540*/  FADD.FTZ R54, R54, 1 ;  /* 0x3f80000036367421 */ /* 0x001fce0000010000 */
[----:B------:R-:W0:Y:S01]  /*4550*/  MUFU.RCP R12, R12 ;  /* 0x0000000c000c7308 */ /* 0x000e220000001000 */
[----:B-1----:R-:W-:-:S07]  /*4560*/  FADD.FTZ R11, R11, 1 ;  /* 0x3f8000000b0b7421 */ /* 0x002fce0000010000 */
[----:B------:R2:W1:Y:S08]  /*4570*/  MUFU.RCP R57, R11 ;  /* 0x0000000b00397308 */ /* 0x0004700000001000 */
[----:B------:R-:W3:Y:S01]  /*4580*/  MUFU.RCP R19, R19 ;  /* 0x0000001300137308 */ /* 0x000ee20000001000 */
[----:B--2---:R-:W-:Y:S01]  /*4590*/  FMUL.FTZ R11, R22, R55 ;  /* 0x00000037160b7220 */ /* 0x004fe20000410000 */
[----:B0-----:R-:W-:-:S03]  /*45a0*/  FMUL.FTZ R15, R15, R12 ;  /* 0x0000000c0f0f7220 */ /* 0x001fc60000410000 */
[----:B------:R-:W-:Y:S01]  /*45b0*/  FMUL.FTZ R84, R11, R84 ;  /* 0x000000540b547220 */ /* 0x000fe20000410000 */
[----:B------:R-:W-:Y:S01]  /*45c0*/  BAR.SYNC.DEFER_BLOCKING 0x0 ;  /* 0x0000000000007b1d */ /* 0x000fe20000010000 */
[----:B------:R-:W-:Y:S01]  /*45d0*/  FMUL.FTZ R82, R15, R82 ;  /* 0x000000520f527220 */ /* 0x000fe20000410000 */
[----:B-1----:R-:W-:-:S04]  /*45e0*/  FMUL.FTZ R13, R14, R57 ;  /* 0x000000390e0d7220 */ /* 0x002fc80000410000 */
[----:B------:R-:W0:Y:S01]  /*45f0*/  MUFU.RCP R20, R20 ;  /* 0x0000001400147308 */ /* 0x000e220000001000 */
[----:B------:R-:W-:Y:S02]  /*4600*/  FMUL.FTZ R70, R13, R70 ;  /* 0x000000460d467220 */ /* 0x000fe40000410000 */
[----:B------:R-:W1:Y:S01]  /*4610*/  LDC.64 R12, c[0x0][0x2c0] ;  /* 0x0000b000ff0c7b82 */ /* 0x000e620000000a00 */
[----:B---3--:R-:W-:-:S04]  /*4620*/  FMUL.FTZ R19, R18, R19 ;  /* 0x0000001312137220 */ /* 0x008fc80000410000 */
[----:B------:R-:W2:Y:S01]  /*4630*/  MUFU.RCP R21, R21 ;  /* 0x0000001500157308 */ /* 0x000ea20000001000 */
[----:B------:R-:W-:-:S07]  /*4640*/  FMUL.FTZ R72, R19, R72 ;  /* 0x0000004813487220 */ /* 0x000fce0000410000 */
[----:B------:R-:W3:Y:S01]  /*4650*/  MUFU.RCP R26, R26 ;  /* 0x0000001a001a7308 */ /* 0x000ee20000001000 */
[----:B0-----:R-:W-:Y:S01]  /*4660*/  FMUL.FTZ R23, R23, R20 ;  /* 0x0000001417177220 */ /* 0x001fe20000410000 */
[----:B------:R-:W-:Y:S03]  /*4670*/  STS [R53], R84 ;  /* 0x0000005435007388 */ /* 0x000fe60000000800 */
[----:B------:R-:W-:Y:S01]  /*4680*/  FMUL.FTZ R80, R23, R80 ;  /* 0x0000005017507220 */ /* 0x000fe20000410000 */
[----:B------:R-:W-:Y:S02]  /*4690*/  STS [R53+0x4], R70 ;  /* 0x0000044635007388 */ /* 0x000fe40000000800 */
[----:B------:R-:W0:Y:S01]  /*46a0*/  MUFU.RCP R54, R54 ;  /* 0x0000003600367308 */ /* 0x000e220000001000 */
[----:B--2---:R-:W-:Y:S01]  /*46b0*/  FMUL.FTZ R11, R24, R21 ;  /* 0x00000015180b7220 */ /* 0x004fe20000410000 */
[----:B------:R-:W-:Y:S01]  /*46c0*/  STS [R53+0x8], R82 ;  /* 0x0000085235007388 */ /* 0x000fe20000000800 */
[----:B-1----:R-:W-:-:S02]  /*46d0*/  IMAD R10, R12, UR11, RZ ;  /* 0x0000000b0c0a7c24 */ /* 0x002fc4000f8e02ff */
[----:B------:R-:W-:Y:S01]  /*46e0*/  FMUL.FTZ R74, R11, R74 ;  /* 0x0000004a0b4a7220 */ /* 0x000fe20000410000 */
[----:B------:R-:W-:Y:S01]  /*46f0*/  STS [R53+0xc], R72 ;  /* 0x00000c4835007388 */ /* 0x000fe20000000800 */
[----:B------:R-:W-:Y:S02]  /*4700*/  IMAD R13, R13, UR10, R10 ;  /* 0x0000000a0d0d7c24 */ /* 0x000fe4000f8e020a */
[----:B---3--:R-:W-:Y:S01]  /*4710*/  FMUL.FTZ R25, R25, R26 ;  /* 0x0000001a19197220 */ /* 0x008fe20000410000 */
[----:B------:R-:W-:Y:S01]  /*4720*/  STS [R53+0x10], R80 ;  /* 0x0000105035007388 */ /* 0x000fe20000000800 */
[----:B------:R-:W-:-:S04]  /*4730*/  IMAD.WIDE.U32 R10, R12, UR10, RZ ;  /* 0x0000000a0c0a7c25 */ /* 0x000fc8000f8e00ff */
[----:B------:R-:W-:Y:S01]  /*4740*/  FMUL.FTZ R76, R25, R76 ;  /* 0x0000004c194c7220 */ /* 0x000fe20000410000 */
[----:B------:R-:W-:Y:S01]  /*4750*/  STS [R53+0x14], R74 ;  /* 0x0000144a35007388 */ /* 0x000fe20000000800 */
[----:B------:R-:W-:Y:S01]  /*4760*/  IADD3 R25, R11, R13, RZ ;  /* 0x0000000d0b197210 */ /* 0x000fe20007ffe0ff */
[----:B0-----:R-:W-:Y:S02]  /*4770*/  FMUL.FTZ R27, R27, R54 ;  /* 0x000000361b1b7220 */ /* 0x001fe40000410000 */
[----:B------:R-:W-:Y:S02]  /*4780*/  STS [R53+0x18], R76 ;  /* 0x0000184c35007388 */ /* 0x000fe40000000800 */
[----:B------:R-:W-:-:S05]  /*4790*/  FMUL.FTZ R78, R27, R78 ;  /* 0x0000004e1b4e7220 */ /* 0x000fca0000410000 */
        /* <DEDUP_REMOVED lines=26> */
.L_x_2031:
[----:B------:R-:W-:Y:S05]  /*4940*/  BSYNC B0 ;  /* 0x0000000000007941 */ /* 0x000fea0003800000 */
.L_x_2030:
[----:B------:R-:W-:Y:S01]  /*4950*/  MOV R6, R10 ;  /* 0x0000000a00067202 */ /* 0x000fe20000000f00 */
[----:B------:R-:W-:Y:S01]  /*4960*/  ULDC.64 UR4, c[0x0][0x2c8] ;  /* 0x0000b20000047ab9 */ /* 0x000fe20000000a00 */
[----:B------:R-:W-:Y:S01]  /*4970*/  MOV R7, R25 ;  /* 0x0000001900077202 */ /* 0x000fe20000000f00 */
[----:B------:R-:W-:Y:S01]  /*4980*/  IMAD R11, R29, UR4, RZ ;  /* 0x000000041d0b7c24 */ /* 0x000fe2000f8e02ff */
[----:B------:R-:W-:Y:S01]  /*4990*/  ULDC.64 UR6, c[0x0][0x320] ;  /* 0x0000c80000067ab9 */ /* 0x000fe20000000a00 */
[-C--:B------:R-:W-:Y:S01]  /*49a0*/  ISETP.GE.AND P3, PT, R41, R14.reuse, PT ;  /* 0x0000000e2900720c */ /* 0x080fe20003f66270 */
[----:B------:R-:W-:Y:S01]  /*49b0*/  IMAD.WIDE.U32 R6, R28, UR4, R6 ;  /* 0x000000041c067c25 */ /* 0x000fe2000f8e0006 */
[----:B------:R-:W-:Y:S01]  /*49c0*/  IADD3 R9, P1, R9, UR6, RZ ;  /* 0x0000000609097c10 */ /* 0x000fe2000ff3e0ff */
[----:B------:R-:W-:Y:S01]  /*49d0*/  ULDC UR4, c[0x0][0x224] ;  /* 0x0000890000047ab9 */ /* 0x000fe20000000800 */
[----:B------:R-:W-:Y:S01]  /*49e0*/  ISETP.GE.AND P4, PT, R42, R14, PT ;  /* 0x0000000e2a00720c */ /* 0x000fe20003f86270 */
[----:B------:R-:W-:Y:S01]  /*49f0*/  IMAD R11, R28, UR5, R11 ;  /* 0x000000051c0b7c24 */ /* 0x000fe2000f8e020b */
[----:B------:R-:W-:-:S02]  /*4a00*/  IADD3 R0, P0, R4, R6, RZ ;  /* 0x0000000604007210 */ /* 0x000fc40007f1e0ff */
[-C--:B------:R-:W-:Y:S02]  /*4a10*/  ISETP.GE.AND P5, PT, R43, R14.reuse, PT ;  /* 0x0000000e2b00720c */ /* 0x080fe40003fa6270 */
[-C--:B------:R-:W-:Y:S02]  /*4a20*/  ISETP.GE.AND P6, PT, R44, R14.reuse, PT ;  /* 0x0000000e2c00720c */ /* 0x080fe40003fc6270 */
[----:B------:R-:W-:Y:S02]  /*4a30*/  IADD3.X R5, R5, R11, R7, P0, !PT ;  /* 0x0000000b05057210 */ /* 0x000fe400007fe407 */
[----:B------:R-:W-:Y:S02]  /*4a40*/  IADD3.X R8, R8, UR7, RZ, P1, !PT ;  /* 0x0000000708087c10 */ /* 0x000fe40008ffe4ff */
[----:B------:R-:W-:Y:S02]  /*4a50*/  LEA R4, P2, R0, R9, 0x2 ;  /* 0x0000000900047211 */ /* 0x000fe400078410ff */
[----:B------:R-:W-:-:S02]  /*4a60*/  ISETP.GE.AND P0, PT, R38, R14, PT ;  /* 0x0000000e2600720c */ /* 0x000fc40003f06270 */
[----:B------:R-:W-:Y:S02]  /*4a70*/  LEA.HI.X R5, R0, R8, R5, 0x2, P2 ;  /* 0x0000000800057211 */ /* 0x000fe400010f1405 */
[----:B------:R-:W-:Y:S02]  /*4a80*/  IADD3 R36, R36, 0x1, RZ ;  /* 0x0000000124247810 */ /* 0x000fe40007ffe0ff */
[-C--:B------:R-:W-:Y:S01]  /*4a90*/  ISETP.GE.AND P1, PT, R39, R14.reuse, PT ;  /* 0x0000000e2700720c */ /* 0x080fe20003f26270 */
[----:B------:R1:W-:Y:S01]  /*4aa0*/  @!P3 STG.E desc[UR8][R4.64+0x180], R49 ;  /* 0x000180310400b986 */ /* 0x0003e2000c101908 */
[----:B------:R-:W-:-:S03]  /*4ab0*/  ISETP.GE.AND P2, PT, R40, R14, PT ;  /* 0x0000000e2800720c */ /* 0x000fc60003f46270 */
[----:B------:R1:W-:Y:S04]  /*4ac0*/  @!P4 STG.E desc[UR8][R4.64+0x200], R21 ;  /* 0x000200150400c986 */ /* 0x0003e8000c101908 */
[----:B------:R1:W-:Y:S04]  /*4ad0*/  @!P5 STG.E desc[UR8][R4.64+0x280], R51 ;  /* 0x000280330400d986 */ /* 0x0003e8000c101908 */
[----:B------:R1:W-:Y:S04]  /*4ae0*/  @!P6 STG.E desc[UR8][R4.64+0x300], R23 ;  /* 0x000300170400e986 */ /* 0x0003e8000c101908 */
[----:B------:R1:W-:Y:S01]  /*4af0*/  @!P0 STG.E desc[UR8][R4.64], R15 ;  /* 0x0000000f04008986 */ /* 0x0003e2000c101908 */
[----:B------:R-:W-:-:S03]  /*4b00*/  ISETP.GE.AND P0, PT, R36, UR4, PT ;  /* 0x0000000424007c0c */ /* 0x000fc6000bf06270 */
        /* <DEDUP_REMOVED lines=8> */
.L_x_2033:
        /* <DEDUP_REMOVED lines=15> */
.L_x_5209:


//--------------------- .text._Z25selective_scan_fwd_kernelI32Selective_Scan_fwd_kernel_traitsILi32ELi8ELi1ELb0ELb0ELb1ELb0EfN3c107complexIfEEEEv13SSMParamsBase --------------------------
	.section	.text._Z25selective_scan_fwd_kernelI32Selective_Scan_fwd_kernel_traitsILi32ELi8ELi1ELb0ELb0ELb1ELb0EfN3c107complexIfEEEEv13SSMParamsBase,"ax",@progbits
	.align	128
        .global         _Z25selective_scan_fwd_kernelI32Selective_Scan_fwd_kernel_traitsILi32ELi8ELi1ELb0ELb0ELb1ELb0EfN3c107complexIfEEEEv13SSMParamsBase
        .type           _Z25selective_scan_fwd_kernelI32Selective_Scan_fwd_kernel_traitsILi32ELi8ELi1ELb0ELb0ELb1ELb0EfN3c107complexIfEEEEv13SSMParamsBase,@function
        .size           _Z25selective_scan_fwd_kernelI32Selective_Scan_fwd_kernel_traitsILi32ELi8ELi1ELb0ELb0ELb1ELb0EfN3c107complexIfEEEEv13SSMParamsBase,(.L_x_5210 - _Z25selective_scan_fwd_kernelI32Selective_Scan_fwd_kernel_traitsILi32ELi8ELi1ELb0ELb0ELb1ELb0EfN3c107complexIfEEEEv13SSMParamsBase)
        .other          _Z25selective_scan_fwd_kernelI32Selective_Scan_fwd_kernel_traitsILi32ELi8ELi1ELb0ELb0ELb1ELb0EfN3c107complexIfEEEEv13SSMParamsBase,@"STO_CUDA_ENTRY STV_DEFAULT"
_Z25selective_scan_fwd_kernelI32Selective_Scan_fwd_kernel_traitsILi32ELi8ELi1ELb0ELb0ELb1ELb0EfN3c107complexIfEEEEv13SSMParamsBase:
.text._Z25selective_scan_fwd_kernelI32Selective_Scan_fwd_kernel_traitsILi32ELi8ELi1ELb0ELb0ELb1ELb0EfN3c107complexIfEEEEv13SSMParamsBase:
        /* <DEDUP_REMOVED lines=19> */
[----:B------:R-:W-:-:S03]  /*0130*/  @P0 LEA.HI.X R3, R32, UR5, R33, 0x2, P2 ;  /* 0x0000000520030c11 */ /* 0x000fc600090f1421 */
        /* <DEDUP_REMOVED lines=23> */
[----:B------:R-:W-:Y:S01]  /*02b0*/  IMAD.WIDE.U32 R6, R37, UR4, RZ ;  /* 0x0000000425067c25 */ /* 0x000fe2000f8e00ff */
[----:B------:R-:W-:Y:S01]  /*02c0*/  ISETP.GE.U32.AND P0, PT, R2, R9, PT ;  /* 0x000000090200720c */ /* 0x000fe20003f06070 */
[----:B------:R-:W-:Y:S01]  /*02d0*/  ULDC.64 UR6, c[0x0][0x298] ;  /* 0x0000a60000067ab9 */ /* 0x000fe20000000a00 */
[----:B------:R-:W-:Y:S01]  /*02e0*/  ISETP.GE.AND P2, PT, R3, RZ, PT ;  /* 0x000000ff0300720c */ /* 0x000fe20003f46270 */
[----:B------:R-:W-:Y:S01]  /*02f0*/  IMAD R2, R123, UR4, RZ ;  /* 0x000000047b027c24 */ /* 0x000fe2000f8e02ff */
[----:B------:R-:W-:Y:S01]  /*0300*/  @!P1 IADD3 R0, R0, 0x1, RZ ;  /* 0x0000000100009810 */ /* 0x000fe20007ffe0ff */
[----:B------:R-:W-:Y:S01]  /*0310*/  IMAD R5, R33, UR6, RZ ;  /* 0x0000000621057c24 */ /* 0x000fe2000f8e02ff */
[----:B------:R-:W-:Y:S01]  /*0320*/  ISETP.NE.AND P1, PT, R15, RZ, PT ;  /* 0x000000ff0f00720c */ /* 0x000fe20003f25270 */
[----:B------:R-:W-:Y:S01]  /*0330*/  IMAD R13, R37, UR5, R2 ;  /* 0x00000005250d7c24 */ /* 0x000fe2000f8e0202 */
[----:B------:R-:W-:Y:S01]  /*0340*/  ULDC.64 UR4, c[0x0][0x288] ;  /* 0x0000a20000047ab9 */ /* 0x000fe20000000a00 */
[C---:B------:R-:W-:Y:S01]  /*0350*/  IMAD R11, R32.reuse, UR7, R5 ;  /* 0x00000007200b7c24 */ /* 0x040fe2000f8e0205 */
[----:B------:R-:W1:Y:S01]  /*0360*/  S2R R40, SR_LANEID ;  /* 0x0000000000287919 */ /* 0x000e620000000000 */
[----:B------:R-:W-:Y:S01]  /*0370*/  IMAD R3, R33, UR4, RZ ;  /* 0x0000000421037c24 */ /* 0x000fe2000f8e02ff */
[----:B------:R-:W-:Y:S01]  /*0380*/  IADD3 R7, R7, R13, RZ ;  /* 0x0000000d07077210 */ /* 0x000fe20007ffe0ff */
[----:B------:R-:W-:Y:S01]  /*0390*/  IMAD.WIDE.U32 R4, R32, UR6, RZ ;  /* 0x0000000620047c25 */ /* 0x000fe2000f8e00ff */
[----:B------:R-:W-:Y:S01]  /*03a0*/  @P0 IADD3 R0, R0, 0x1, RZ ;  /* 0x0000000100000810 */ /* 0x000fe20007ffe0ff */
[----:B------:R-:W-:Y:S01]  /*03b0*/  ULDC.64 UR6, c[0x0][0x290] ;  /* 0x0000a40000067ab9 */ /* 0x000fe20000000a00 */
[----:B------:R-:W-:Y:S01]  /*03c0*/  MOV R42, RZ ;  /* 0x000000ff002a7202 */ /* 0x000fe20000000f00 */
[----:B------:R-:W-:Y:S01]  /*03d0*/  IMAD R9, R32, UR5, R3 ;  /* 0x0000000520097c24 */ /* 0x000fe2000f8e0203 */
        /* <DEDUP_REMOVED lines=10> */
[----:B------:R-:W-:Y:S01]  /*0480*/  IMAD R10, R37, UR5, R4 ;  /* 0x00000005250a7c24 */ /* 0x000fe2000f8e0204 */
[----:B0-----:R-:W-:Y:S01]  /*0490*/  SHF.L.U32 R39, R93, 0x3, RZ ;  /* 0x000000035d277819 */ /* 0x001fe200000006ff */
[----:B------:R-:W-:Y:S01]  /*04a0*/  IMAD.WIDE.U32 R4, R37, UR4, R2 ;  /* 0x0000000425047c25 */ /* 0x000fe2000f8e0002 */
[----:B------:R-:W-:Y:S01]  /*04b0*/  SHF.R.S32.HI R2, RZ, 0x1f, R0 ;  /* 0x0000001fff027819 */ /* 0x000fe20000011400 */
[----:B------:R-:W-:Y:S01]  /*04c0*/  ULDC.64 UR4, c[0x0][0x278] ;  /* 0x00009e0000047ab9 */ /* 0x000fe20000000a00 */
[----:B------:R-:W-:Y:S01]  /*04d0*/  LOP3.LUT R36, R93, 0x1f, RZ, 0xc0, !PT ;  /* 0x0000001f5d247812 */ /* 0x000fe200078ec0ff */
[----:B------:R-:W-:Y:S01]  /*04e0*/  IMAD.WIDE.U32 R8, R37, UR6, R8 ;  /* 0x0000000625087c25 */ /* 0x000fe2000f8e0008 */
[----:B------:R-:W-:-:S03]  /*04f0*/  LOP3.LUT R39, R39, 0xffffff00, RZ, 0xc0, !PT ;  /* 0xffffff0027277812 */ /* 0x000fc600078ec0ff */
[----:B------:R-:W-:Y:S01]  /*0500*/  IMAD R11, R2, UR4, RZ ;  /* 0x00000004020b7c24 */ /* 0x000fe2000f8e02ff */
[----:B------:R-:W-:Y:S01]  /*0510*/  LOP3.LUT R38, R39, R36, RZ, 0xfc, !PT ;  /* 0x0000002427267212 */ /* 0x000fe200078efcff */
[----:B------:R-:W-:Y:S01]  /*0520*/  IMAD R12, R37, UR7, R12 ;  /* 0x00000007250c7c24 */ /* 0x000fe2000f8e020c */
[----:B------:R-:W-:Y:S01]  /*0530*/  ULDC.64 UR6, c[0x0][0x2f8] ;  /* 0x0000be0000067ab9 */ /* 0x000fe20000000a00 */
        /* <DEDUP_REMOVED lines=12> */
[----:B------:R-:W-:-:S02]  /*0600*/  IADD3 R18, R39, R38, RZ ;  /* 0x0000002627127210 */ /* 0x000fc40007ffe0ff */
[----:B------:R-:W-:Y:S02]  /*0610*/  LEA.HI.X R61, R2, R15, R61, 0x2, P0 ;  /* 0x0000000f023d7211 */ /* 0x000fe400000f143d */
[----:B------:R-:W-:Y:S02]  /*0620*/  LEA.HI.X R17, R17, UR5, R4, 0x2, P1 ;  /* 0x0000000511117c11 */ /* 0x000fe400088f1404 */
[----:B------:R-:W-:Y:S02]  /*0630*/  LEA.HI.X R27, R27, UR7, R8, 0x2, P2 ;  /* 0x000000071b1b7c11 */ /* 0x000fe400090f1408 */
[----:B------:R-:W-:Y:S02]  /*0640*/  SHF.R.S32.HI R19, RZ, 0x1f, R18 ;  /* 0x0000001fff137819 */ /* 0x000fe40000011412 */
        /* <DEDUP_REMOVED lines=14> */
[----:B-1----:R-:W-:-:S07]  /*0730*/  IADD3 R57, R18, 0x1e0, RZ ;  /* 0x000001e012397810 */ /* 0x002fce0007ffe0ff */
.L_x_2056:
[----:B0-----:R-:W0:Y:S01]  /*0740*/  LDC R63, c[0x0][0x218] ;  /* 0x00008600ff3f7b82 */ /* 0x001e220000000800 */
[C-C-:B------:R-:W-:Y:S01]  /*0750*/  LOP3.LUT R0, R39.reuse, 0x20, R36.reuse, 0xfe, !PT ;  /* 0x0000002027007812 */ /* 0x140fe200078efe24 */
[----:B------:R-:W-:Y:S01]  /*0760*/  HFMA2.MMA R3, -RZ, RZ, 0, 0 ;  /* 0x00000000ff037435 */ /* 0x000fe200000001ff */
[C-C-:B------:R-:W-:Y:S02]  /*0770*/  LOP3.LUT R2, R39.reuse, 0x40, R36.reuse, 0xfe, !PT ;  /* 0x0000004027027812 */ /* 0x140fe400078efe24 */
[----:B------:R-:W-:Y:S02]  /*0780*/  CS2R R8, SRZ ;  /* 0x0000000000087805 */ /* 0x000fe4000001ff00 */
[----:B------:R-:W-:Y:S02]  /*0790*/  LOP3.LUT R4, R39, 0x60, R36, 0xfe, !PT ;  /* 0x0000006027047812 */ /* 0x000fe400078efe24 */
[----:B------:R-:W-:Y:S02]  /*07a0*/  MOV R5, RZ ;  /* 0x000000ff00057202 */ /* 0x000fe40000000f00 */
[----:B------:R-:W-:-:S02]  /*07b0*/  MOV R7, RZ ;  /* 0x000000ff00077202 */ /* 0x000fc40000000f00 */
[C-C-:B------:R-:W-:Y:S02]  /*07c0*/  LOP3.LUT R6, R39.reuse, 0x80, R36.reuse, 0xfe, !PT ;  /* 0x0000008027067812 */ /* 0x140fe400078efe24 */
[C-C-:B------:R-:W-:Y:S02]  /*07d0*/  LOP3.LUT R10, R39.reuse, 0xa0, R36.reuse, 0xfe, !PT ;  /* 0x000000a0270a7812 */ /* 0x140fe400078efe24 */
[C-C-:B------:R-:W-:Y:S02]  /*07e0*/  LOP3.LUT R12, R39.reuse, 0xc0, R36.reuse, 0xfe, !PT ;  /* 0x000000c0270c7812 */ /* 0x140fe400078efe24 */
[----:B------:R-:W-:Y:S01]  /*07f0*/  LOP3.LUT R20, R39, 0xe0, R36, 0xfe, !PT ;  /* 0x000000e027147812 */ /* 0x000fe200078efe24 */
[----:B0-----:R-:W-:-:S05]  /*0800*/  IMAD R63, R42, -0x100, R63 ;  /* 0xffffff002a3f7824 */ /* 0x001fca00078e023f */
[-C--:B------:R-:W-:Y:S01]  /*0810*/  ISETP.GE.AND P0, PT, R38, R63.reuse, PT ;  /* 0x0000003f2600720c */ /* 0x080fe20003f06270 */
[----:B------:R-:W-:Y:S01]  /*0820*/  BAR.SYNC.DEFER_BLOCKING 0x0 ;  /* 0x0000000000007b1d */ /* 0x000fe20000010000 */
[-C--:B------:R-:W-:Y:S02]  /*0830*/  ISETP.GE.AND P1, PT, R0, R63.reuse, PT ;  /* 0x0000003f0000720c */ /* 0x080fe40003f26270 */
[-C--:B------:R-:W-:Y:S02]  /*0840*/  ISETP.GE.AND P2, PT, R2, R63.reuse, PT ;  /* 0x0000003f0200720c */ /* 0x080fe40003f46270 */
[----:B------:R-:W-:Y:S01]  /*0850*/  ISETP.GE.AND P3, PT, R4, R63, PT ;  /* 0x0000003f0400720c */ /* 0x000fe20003f66270 */
[----:B------:R-:W-:Y:S02]  /*0860*/  HFMA2.MMA R11, -RZ, RZ, 0, 0 ;  /* 0x00000000ff0b7435 */ /* 0x000fe400000001ff */
[----:B------:R-:W-:Y:S01]  /*0870*/  HFMA2.MMA R13, -RZ, RZ, 0, 0 ;  /* 0x00000000ff0d7435 */ /* 0x000fe200000001ff */
[----:B------:R-:W-:-:S03]  /*0880*/  MOV R14, RZ ;  /* 0x000000ff000e7202 */ /* 0x000fc60000000f00 */
        /* <DEDUP_REMOVED lines=16> */
[C---:B------:R-:W-:Y:S02]  /*0990*/  IADD3 R23, R40.reuse, 0x60, RZ ;  /* 0x0000006028177810 */ /* 0x040fe40007ffe0ff */
[-C--:B------:R-:W-:Y:S02]  /*09a0*/  LEA.HI.SX32 R15, R15, R40.reuse, 0x1b ;  /* 0x000000280f0f7211 */ /* 0x080fe400078fdaff */
[-C--:B------:R-:W-:Y:S02]  /*09b0*/  LEA.HI.SX32 R21, R21, R40.reuse, 0x1b ;  /* 0x0000002815157211 */ /* 0x080fe400078fdaff */
[-C--:B------:R-:W-:Y:S02]  /*09c0*/  LEA.HI.SX32 R23, R23, R40.reuse, 0x1b ;  /* 0x0000002817177211 */ /* 0x080fe400078fdaff */
[----:B------:R-:W-:-:S02]  /*09d0*/  LEA.HI.SX32 R58, R40, R40, 0x1b ;  /* 0x00000028283a7211 */ /* 0x000fc400078fdaff */
[----:B------:R-:W-:Y:S02]  /*09e0*/  IADD3 R25, R40, 0xe0, RZ ;  /* 0x000000e028197810 */ /* 0x000fe40007ffe0ff */
[-C--:B------:R-:W-:Y:S02]  /*09f0*/  ISETP.GE.AND P6, PT, R0, R63.reuse, PT ;  /* 0x0000003f0000720c */ /* 0x080fe40003fc6270 */
[----:B------:R-:W-:Y:S02]  /*0a00*/  SHF.L.U32 R0, R40, 0x3, RZ ;  /* 0x0000000328007819 */ /* 0x000fe400000006ff */
[----:B------:R-:W-:Y:S01]  /*0a10*/  LEA.HI.SX32 R25, R25, R40, 0x1b ;  /* 0x0000002819197211 */ /* 0x000fe200078fdaff */
[----:B0-----:R-:W-:Y:S01]  /*0a20*/  ULEA UR5, UR5, UR4, 0x18 ;  /* 0x0000000405057291 */ /* 0x001fe2000f8ec03f */
[----:B------:R-:W-:Y:S02]  /*0a30*/  LEA.HI.SX32 R69, R0, R0, 0x1b ;  /* 0x0000000000457211 */ /* 0x000fe400078fdaff */
[----:B------:R-:W-:-:S02]  /*0a40*/  ISETP.GE.AND P3, PT, R4, R63, PT ;  /* 0x0000003f0400720c */ /* 0x000fc40003f66270 */
[----:B------:R-:W-:Y:S02]  /*0a50*/  ISETP.GE.AND P4, PT, R2, R63, PT ;  /* 0x0000003f0200720c */ /* 0x000fe40003f86270 */
[----:B------:R-:W-:Y:S02]  /*0a60*/  LEA R60, R15, UR5, 0x2 ;  /* 0x000000050f3c7c11 */ /* 0x000fe4000f8e10ff */
[----:B------:R-:W-:Y:S02]  /*0a70*/  LEA R62, R21, UR5, 0x2 ;  /* 0x00000005153e7c11 */ /* 0x000fe4000f8e10ff */
[C---:B------:R-:W-:Y:S02]  /*0a80*/  IADD3 R15, R40.reuse, 0x80, RZ ;  /* 0x00000080280f7810 */ /* 0x040fe40007ffe0ff */
[----:B------:R-:W-:Y:S02]  /*0a90*/  LEA R64, R23, UR5, 0x2 ;  /* 0x0000000517407c11 */ /* 0x000fe4000f8e10ff */
[----:B------:R-:W-:-:S02]  /*0aa0*/  IADD3 R21, R40, 0xa0, RZ ;  /* 0x000000a028157810 */ /* 0x000fc40007ffe0ff */
[----:B------:R-:W-:Y:S02]  /*0ab0*/  IADD3 R23, R40, 0xc0, RZ ;  /* 0x000000c028177810 */ /* 0x000fe40007ffe0ff */
[----:B------:R-:W-:Y:S02]  /*0ac0*/  LEA R58, R58, UR5, 0x2 ;  /* 0x000000053a3a7c11 */ /* 0x000fe4000f8e10ff */
[-C--:B------:R-:W-:Y:S02]  /*0ad0*/  LEA.HI.SX32 R15, R15, R40.reuse, 0x1b ;  /* 0x000000280f0f7211 */ /* 0x080fe400078fdaff */
[-C--:B------:R-:W-:Y:S02]  /*0ae0*/  LEA.HI.SX32 R21, R21, R40.reuse, 0x1b ;  /* 0x0000002815157211 */ /* 0x080fe400078fdaff */
[----:B------:R-:W-:Y:S02]  /*0af0*/  LEA.HI.SX32 R23, R23, R40, 0x1b ;  /* 0x0000002817177211 */ /* 0x000fe400078fdaff */
[----:B------:R-:W-:-:S02]  /*0b00*/  LEA R65, R15, UR5, 0x2 ;  /* 0x000000050f417c11 */ /* 0x000fc4000f8e10ff */
[----:B------:R-:W-:Y:S02]  /*0b10*/  LEA R66, R21, UR5, 0x2 ;  /* 0x0000000515427c11 */ /* 0x000fe4000f8e10ff */
[----:B------:R-:W-:Y:S02]  /*0b20*/  LEA R67, R23, UR5, 0x2 ;  /* 0x0000000517437c11 */ /* 0x000fe4000f8e10ff */
[----:B------:R-:W-:Y:S02]  /*0b30*/  LEA R68, R25, UR5, 0x2 ;  /* 0x0000000519447c11 */ /* 0x000fe4000f8e10ff */
[----:B------:R-:W-:Y:S02]  /*0b40*/  LEA R69, R69, UR5, 0x2 ;  /* 0x0000000545457c11 */ /* 0x000fe4000f8e10ff */
[----:B------:R-:W-:Y:S02]  /*0b50*/  ISETP.GE.AND P5, PT, R38, R63, PT ;  /* 0x0000003f2600720c */ /* 0x000fe40003fa6270 */
[----:B------:R-:W-:-:S02]  /*0b60*/  MOV R2, R22 ;  /* 0x0000001600027202 */ /* 0x000fc40000000f00 */
[-C--:B------:R-:W-:Y:S02]  /*0b70*/  ISETP.GE.AND P2, PT, R6, R63.reuse, PT ;  /* 0x0000003f0600720c */ /* 0x080fe40003f46270 */
[-C--:B------:R-:W-:Y:S02]  /*0b80*/  ISETP.GE.AND P1, PT, R10, R63.reuse, PT ;  /* 0x0000003f0a00720c */ /* 0x080fe40003f26270 */
[----:B------:R-:W-:Y:S02]  /*0b90*/  ISETP.GE.AND P0, PT, R12, R63, PT ;  /* 0x0000003f0c00720c */ /* 0x000fe40003f06270 */
[----:B------:R-:W-:Y:S02]  /*0ba0*/  MOV R0, RZ ;  /* 0x000000ff00007202 */ /* 0x000fe40000000f00 */
[----:B------:R-:W-:Y:S01]  /*0bb0*/  MOV R15, RZ ;  /* 0x000000ff000f7202 */ /* 0x000fe20000000f00 */
[----:B--2---:R0:W-:Y:S04]  /*0bc0*/  STS [R58], R5 ;  /* 0x000000053a007388 */ /* 0x0041e80000000800 */
[----:B---3--:R1:W-:Y:S04]  /*0bd0*/  STS [R60+0x80], R3 ;  /* 0x000080033c007388 */ /* 0x0083e80000000800 */
[----:B----4-:R-:W-:Y:S01]  /*0be0*/  STS [R62+0x100], R9 ;  /* 0x000100093e007388 */ /* 0x010fe20000000800 */
[----:B0-----:R-:W-:-:S03]  /*0bf0*/  CS2R R4, SRZ ;  /* 0x0000000000047805 */ /* 0x001fc6000001ff00 */
[----:B------:R-:W-:Y:S01]  /*0c00*/  STS [R64+0x180], R7 ;  /* 0x0001800740007388 */ /* 0x000fe20000000800 */
[----:B-1----:R-:W-:-:S03]  /*0c10*/  MOV R3, R27 ;  /* 0x0000001b00037202 */ /* 0x002fc60000000f00 */
        /* <DEDUP_REMOVED lines=15> */
[----:B------:R-:W-:Y:S01]  /*0d10*/  MOV R7, RZ ;  /* 0x000000ff00077202 */ /* 0x000fe20000000f00 */
[----:B------:R-:W-:-:S02]  /*0d20*/  HFMA2.MMA R9, -RZ, RZ, 0, 0 ;  /* 0x00000000ff097435 */ /* 0x000fc400000001ff */
[----:B-1----:R-:W-:Y:S01]  /*0d30*/  HFMA2.MMA R13, -RZ, RZ, 0, 0 ;  /* 0x00000000ff0d7435 */ /* 0x002fe200000001ff */
        /* <DEDUP_REMOVED lines=11> */
[----:B---3--:R-:W-:Y:S04]  /*0df0*/  STS [R58], R7 ;  /* 0x000000073a007388 */ /* 0x008fe80000000800 */
[----:B--2---:R-:W-:Y:S04]  /*0e00*/  STS [R60+0x80], R5 ;  /* 0x000080053c007388 */ /* 0x004fe80000000800 */
[----:B----4-:R-:W-:Y:S04]  /*0e10*/  STS [R62+0x100], R11 ;  /* 0x0001000b3e007388 */ /* 0x010fe80000000800 */
[----:B------:R-:W-:Y:S04]  /*0e20*/  STS [R64+0x180], R9 ;  /* 0x0001800940007388 */ /* 0x000fe80000000800 */
[----:B------:R0:W-:Y:S04]  /*0e30*/  STS [R65+0x200], R0 ;  /* 0x0002000041007388 */ /* 0x0001e80000000800 */
[----:B------:R-:W-:Y:S04]  /*0e40*/  STS [R66+0x280], R13 ;  /* 0x0002800d42007388 */ /* 0x000fe80000000800 */
[----:B------:R-:W-:Y:S01]  /*0e50*/  STS [R67+0x300], R4 ;  /* 0x0003000443007388 */ /* 0x000fe20000000800 */
[----:B0-----:R-:W0:Y:S03]  /*0e60*/  LDC R0, c[0x0][0x21c] ;  /* 0x00008700ff007b82 */ /* 0x001e260000000800 */
        /* <DEDUP_REMOVED lines=9> */
[----:B------:R-:W0:Y:S01]  /*0f00*/  LDS R84, [R69+0x1c] ;  /* 0x00001c0045547984 */ /* 0x000e220000000800 */
[--C-:B-1---5:R-:W-:Y:S01]  /*0f10*/  FADD.FTZ R70, R70, R35.reuse ;  /* 0x0000002346467221 */ /* 0x122fe20000010000 */
[----:B--2---:R-:W-:-:S04]  /*0f20*/  FADD.FTZ R72, R72, R35 ;  /* 0x0000002348487221 */ /* 0x004fc80000010000 */
[----:B------:R-:W-:Y:S01]  /*0f30*/  FSETP.GTU.FTZ.AND P2, PT, R70, 20, PT ;  /* 0x41a000004600780b */ /* 0x000fe20003f5c000 */
[----:B---3--:R-:W-:-:S03]  /*0f40*/  FADD.FTZ R74, R74, R35 ;  /* 0x000000234a4a7221 */ /* 0x008fc60000010000 */
[----:B------:R-:W-:Y:S02]  /*0f50*/  ISETP.EQ.OR P4, PT, RZ, UR4, P2 ;  /* 0x00000004ff007c0c */ /* 0x000fe40009782670 */
[----:B------:R-:W-:Y:S01]  /*0f60*/  FSETP.GTU.FTZ.AND P5, PT, R72, 20, PT ;  /* 0x41a000004800780b */ /* 0x000fe20003fbc000 */
[--C-:B----4-:R-:W-:Y:S01]  /*0f70*/  FADD.FTZ R76, R76, R35.reuse ;  /* 0x000000234c4c7221 */ /* 0x110fe20000010000 */
[----:B------:R-:W-:Y:S01]  /*0f80*/  FSETP.GTU.FTZ.AND P1, PT, R74, 20, PT ;  /* 0x41a000004a00780b */ /* 0x000fe20003f3c000 */
[----:B0-----:R-:W-:-:S03]  /*0f90*/  FADD.FTZ R78, R78, R35 ;  /* 0x000000234e4e7221 */ /* 0x001fc60000010000 */
[----:B------:R-:W-:Y:S01]  /*0fa0*/  FSETP.GTU.FTZ.AND P0, PT, R76, 20, PT ;  /* 0x41a000004c00780b */ /* 0x000fe20003f1c000 */
[--C-:B------:R-:W-:Y:S01]  /*0fb0*/  FADD.FTZ R80, R80, R35.reuse ;  /* 0x0000002350507221 */ /* 0x100fe20000010000 */
[----:B------:R-:W-:Y:S01]  /*0fc0*/  FSETP.GTU.FTZ.AND P6, PT, R78, 20, PT ;  /* 0x41a000004e00780b */ /* 0x000fe20003fdc000 */
[----:B------:R-:W-:-:S03]  /*0fd0*/  FADD.FTZ R82, R82, R35 ;  /* 0x0000002352527221 */ /* 0x000fc60000010000 */
[----:B------:R-:W-:Y:S01]  /*0fe0*/  FSETP.GTU.FTZ.AND P3, PT, R80, 20, PT ;  /* 0x41a000005000780b */ /* 0x000fe20003f7c000 */
[----:B------:R-:W-:Y:S01]  /*0ff0*/  FADD.FTZ R84, R84, R35 ;  /* 0x0000002354547221 */ /* 0x000fe20000010000 */
        /* <DEDUP_REMOVED lines=33> */
.L_x_2035:
[----:B------:R-:W-:Y:S05]  /*1210*/  BSYNC B0 ;  /* 0x0000000000007941 */ /* 0x000fea0003800000 */
.L_x_2034:
        /* <DEDUP_REMOVED lines=41> */
.L_x_2037:
[----:B------:R-:W-:Y:S05]  /*14b0*/  BSYNC B0 ;  /* 0x0000000000007941 */ /* 0x000fea0003800000 */
.L_x_2036:
        /* <DEDUP_REMOVED lines=33> */
.L_x_2039:
[----:B------:R-:W-:Y:S05]  /*16d0*/  BSYNC B0 ;  /* 0x0000000000007941 */ /* 0x000fea0003800000 */
.L_x_2038:
        /* <DEDUP_REMOVED lines=33> */
.L_x_2041:
[----:B------:R-:W-:Y:S05]  /*18f0*/  BSYNC B0 ;  /* 0x0000000000007941 */ /* 0x000fea0003800000 */
.L_x_2040:
        /* <DEDUP_REMOVED lines=33> */
.L_x_2043:
[----:B------:R-:W-:Y:S05]  /*1b10*/  BSYNC B0 ;  /* 0x0000000000007941 */ /* 0x000fea0003800000 */
.L_x_2042:
        /* <DEDUP_REMOVED lines=33> */
.L_x_2045:
[----:B------:R-:W-:Y:S05]  /*1d30*/  BSYNC B0 ;  /* 0x0000000000007941 */ /* 0x000fea0003800000 */
.L_x_2044:
        /* <DEDUP_REMOVED lines=33> */
.L_x_2047:
[----:B------:R-:W-:Y:S05]  /*1f50*/  BSYNC B0 ;  /* 0x0000000000007941 */ /* 0x000fea0003800000 */
.L_x_2046:
        /* <DEDUP_REMOVED lines=33> */
.L_x_2049:
[----:B------:R-:W-:Y:S05]  /*2170*/  BSYNC B0 ;  /* 0x0000000000007941 */ /* 0x000fea0003800000 */
.L_x_2048:
        /* <DEDUP_REMOVED lines=9> */
[----:B------:R-:W-:-:S04]  /*2210*/  FMUL.FTZ R100, R85, R34 ;  /* 0x0000002255647220 */ /* 0x000fc80000410000 */
[----:B------:R-:W-:Y:S05]  /*2220*/  @!P0 BRA `(.L_x_2050) ;  /* 0x0000002400b88947 */ /* 0x000fea0003800000 */
[----:B------:R-:W-:Y:S01]  /*2230*/  ISETP.NE.AND P0, PT, R36, RZ, PT ;  /* 0x000000ff2400720c */ /* 0x000fe20003f05270 */
[----:B------:R-:W0:Y:S01]  /*2240*/  LDC R87, c[0x0][0x224] ;  /* 0x00008900ff577b82 */ /* 0x000e220000000800 */
[----:B------:R-:W-:Y:S01]  /*2250*/  SHF.L.U32 R0, R63, 0x1, RZ ;  /* 0x000000013f007819 */ /* 0x000fe200000006ff */
[----:B------:R-:W-:Y:S01]  /*2260*/  ULDC.64 UR6, c[0x0][0x230] ;  /* 0x00008c0000067ab9 */ /* 0x000fe20000000a00 */
[----:B------:R-:W-:Y:S01]  /*2270*/  ISETP.EQ.OR P0, PT, R42, RZ, P0 ;  /* 0x000000ff2a00720c */ /* 0x000fe20000702670 */
[----:B------:R-:W-:Y:S01]  /*2280*/  IMAD R5, R33, UR6, RZ ;  /* 0x0000000621057c24 */ /* 0x000fe2000f8e02ff */
[-C--:B------:R-:W-:Y:S01]  /*2290*/  ISETP.GE.AND P2, PT, R18, R0.reuse, PT ;  /* 0x000000001200720c */ /* 0x080fe20003f46270 */
[C---:B------:R-:W-:Y:S01]  /*22a0*/  IMAD.WIDE.U32 R20, R32.reuse, UR6, RZ ;  /* 0x0000000620147c25 */ /* 0x040fe2000f8e00ff */
[----:B------:R-:W-:Y:S01]  /*22b0*/  P2R R124, PR, RZ, 0x1 ;  /* 0x00000001ff7c7803 */ /* 0x000fe20000000000 */
[----:B------:R-:W1:Y:S01]  /*22c0*/  LDC R89, c[0x0][0x21c] ;  /* 0x00008700ff597b82 */ /* 0x000e620000000800 */
[----:B------:R-:W-:Y:S01]  /*22d0*/  P2R R125, PR, RZ, 0x4 ;  /* 0x00000004ff7d7803 */ /* 0x000fe20000000000 */
[----:B------:R-:W-:Y:S01]  /*22e0*/  IMAD R5, R32, UR7, R5 ;  /* 0x0000000720057c24 */ /* 0x000fe2000f8e0205 */
[-C--:B------:R-:W-:Y:S01]  /*22f0*/  ISETP.GE.AND P1, PT, R43, R0.reuse, PT ;  /* 0x000000002b00720c */ /* 0x080fe20003f26270 */
[----:B------:R-:W-:Y:S01]  /*2300*/  UMOV UR4, URZ ;  /* 0x0000003f00047c82 */ /* 0x000fe20008000000 */
[-C--:B------:R-:W-:Y:S01]  /*2310*/  ISETP.GE.AND P0, PT, R44, R0.reuse, PT ;  /* 0x000000002c00720c */ /* 0x080fe20003f06270 */
[----:B------:R-:W-:Y:S01]  /*2320*/  ULDC UR7, c[0x0][0x214] ;  /* 0x0000850000077ab9 */ /* 0x000fe20000000800 */
[-C--:B------:R-:W-:Y:S01]  /*2330*/  ISETP.GE.AND P2, PT, R45, R0.reuse, PT ;  /* 0x000000002d00720c */ /* 0x080fe20003f46270 */
[----:B------:R-:W2:Y:S01]  /*2340*/  LDC.64 R22, c[0x0][0x238] ;  /* 0x00008e00ff167b82 */ /* 0x000ea20000000a00 */
[----:B------:R-:W-:Y:S01]  /*2350*/  P2R R126, PR, RZ, 0x2 ;  /* 0x00000002ff7e7803 */ /* 0x000fe20000000000 */
[----:B------:R-:W-:Y:S01]  /*2360*/  ULDC.64 UR10, c[0x0][0x2d0] ;  /* 0x0000b400000a7ab9 */ /* 0x000fe20000000a00 */
[----:B------:R-:W-:Y:S01]  /*2370*/  P2R R127, PR, RZ, 0x1 ;  /* 0x00000001ff7f7803 */ /* 0x000fe20000000000 */
[----:B------:R-:W-:Y:S01]  /*2380*/  ULDC.64 UR12, c[0x0][0x248] ;  /* 0x00009200000c7ab9 */ /* 0x000fe20000000a00 */
[----:B------:R-:W-:Y:S01]  /*2390*/  P2R R128, PR, RZ, 0x4 ;  /* 0x00000004ff807803 */ /* 0x000fe20000000000 */
[----:B------:R-:W-:Y:S01]  /*23a0*/  ULDC.64 UR14, c[0x0][0x2d8] ;  /* 0x0000b600000e7ab9 */ /* 0x000fe20000000a00 */
[-C--:B------:R-:W-:Y:S01]  /*23b0*/  ISETP.GE.AND P1, PT, R46, R0.reuse, PT ;  /* 0x000000002e00720c */ /* 0x080fe20003f26270 */
[----:B------:R-:W3:Y:S01]  /*23c0*/  LDC.64 R24, c[0x0][0x270] ;  /* 0x00009c00ff187b82 */ /* 0x000ee20000000a00 */
[----:B------:R-:W-:-:S02]  /*23d0*/  ISETP.GE.AND P0, PT, R47, R0, PT ;  /* 0x000000002f00720c */ /* 0x000fc40003f06270 */
[-C--:B------:R-:W-:Y:S02]  /*23e0*/  ISETP.GE.AND P2, PT, R48, R0.reuse, PT ;  /* 0x000000003000720c */ /* 0x080fe40003f46270 */
[----:B------:R-:W-:Y:S02]  /*23f0*/  P2R R129, PR, RZ, 0x2 ;  /* 0x00000002ff817803 */ /* 0x000fe40000000000 */
[----:B------:R-:W-:Y:S01]  /*2400*/  P2R R130, PR, RZ, 0x1 ;  /* 0x00000001ff827803 */ /* 0x000fe20000000000 */
[----:B------:R-:W4:Y:S01]  /*2410*/  LDC.64 R26, c[0x0][0x250] ;  /* 0x00009400ff1a7b82 */ /* 0x000f220000000a00 */
[----:B------:R-:W-:Y:S02]  /*2420*/  P2R R131, PR, RZ, 0x4 ;  /* 0x00000004ff837803 */ /* 0x000fe40000000000 */
[-C--:B------:R-:W-:Y:S02]  /*2430*/  ISETP.GE.AND P0, PT, R49, R0.reuse, PT ;  /* 0x000000003100720c */ /* 0x080fe40003f06270 */
[----:B------:R-:W-:-:S02]  /*2440*/  ISETP.GE.AND P1, PT, R50, R0, PT ;  /* 0x000000003200720c */ /* 0x000fc40003f26270 */
[-C--:B------:R-:W-:Y:S01]  /*2450*/  ISETP.GE.AND P2, PT, R51, R0.reuse, PT ;  /* 0x000000003300720c */ /* 0x080fe20003f46270 */
[----:B------:R-:W0:Y:S01]  /*2460*/  LDC.64 R28, c[0x0][0x310] ;  /* 0x0000c400ff1c7b82 */ /* 0x000e220000000a00 */
[----:B------:R-:W-:Y:S02]  /*2470*/  P2R R132, PR, RZ, 0x1 ;  /* 0x00000001ff847803 */ /* 0x000fe40000000000 */
[----:B------:R-:W-:Y:S02]  /*2480*/  P2R R133, PR, RZ, 0x2 ;  /* 0x00000002ff857803 */ /* 0x000fe40000000000 */
[----:B------:R-:W-:Y:S02]  /*2490*/  P2R R134, PR, RZ, 0x4 ;  /* 0x00000004ff867803 */ /* 0x000fe40000000000 */
[----:B------:R-:W-:Y:S02]  /*24a0*/  IADD3 R91, R21, R5, RZ ;  /* 0x00000005155b7210 */ /* 0x000fe40007ffe0ff */
[----:B------:R-:W-:-:S02]  /*24b0*/  ISETP.GE.AND P0, PT, R52, R0, PT ;  /* 0x000000003400720c */ /* 0x000fc40003f06270 */
[-C--:B------:R-:W-:Y:S02]  /*24c0*/  ISETP.GE.AND P1, PT, R53, R0.reuse, PT ;  /* 0x000000003500720c */ /* 0x080fe40003f26270 */
[-C--:B------:R-:W-:Y:S02]  /*24d0*/  ISETP.GE.AND P2, PT, R54, R0.reuse, PT ;  /* 0x000000003600720c */ /* 0x080fe40003f46270 */
[-C--:B------:R-:W-:Y:S02]  /*24e0*/  ISETP.GE.AND P3, PT, R55, R0.reuse, PT ;  /* 0x000000003700720c */ /* 0x080fe40003f66270 */
[-C--:B------:R-:W-:Y:S02]  /*24f0*/  ISETP.GE.AND P4, PT, R56, R0.reuse, PT ;  /* 0x000000003800720c */ /* 0x080fe40003f86270 */
[----:B-1----:R-:W-:-:S13]  /*2500*/  ISETP.GE.AND P5, PT, R57, R0, PT ;  /* 0x000000003900720c */ /* 0x002fda0003fa6270 */
.L_x_2053:
[----:B------:R-:W-:Y:S02]  /*2510*/  USHF.R.S32.HI UR5, URZ, 0x1f, UR4 ;  /* 0x0000001f3f057899 */ /* 0x000fe40008011404 */
[----:B---3--:R-:W-:Y:S01]  /*2520*/  IMAD.WIDE.U32 R6, R24, UR4, R18 ;  /* 0x0000000418067c25 */ /* 0x008fe2000f8e0012 */
[----:B------:R-:W-:Y:S02]  /*2530*/  P2R R136, PR, RZ, 0x1 ;  /* 0x00000001ff887803 */ /* 0x000fe40000000000 */
[----:B------:R-:W-:Y:S01]  /*2540*/  P2R R118, PR, RZ, 0x2 ;  /* 0x00000002ff767803 */ /* 0x000fe20000000000 */
[----:B------:R-:W-:Y:S01]  /*2550*/  IMAD R11, R33, UR12, RZ ;  /* 0x0000000c210b7c24 */ /* 0x000fe2000f8e02ff */
[----:B------:R-:W-:Y:S01]  /*2560*/  LEA R4, P6, R6, R59, 0x2 ;  /* 0x0000003b06047211 */ /* 0x000fe200078c10ff */
[----:B------:R-:W-:Y:S01]  /*2570*/  IMAD R0, R24, UR5, RZ ;  /* 0x0000000518007c24 */ /* 0x000fe2000f8e02ff */
[----:B------:R-:W1:Y:S01]  /*2580*/  S2R R93, SR_TID.X ;  /* 0x00000000005d7919 */ /* 0x000e620000002100 */
[----:B------:R-:W-:-:S02]  /*2590*/  IMAD R11, R32, UR13, R11 ;  /* 0x0000000d200b7c24 */ /* 0x000fc4000f8e020b */
[----:B------:R-:W-:Y:S01]  /*25a0*/  FMUL.FTZ R138, R71, R70 ;  /* 0x00000046478a7220 */ /* 0x000fe20000410000 */
[----:B------:R-:W-:Y:S02]  /*25b0*/  IMAD R5, R25, UR4, R0 ;  /* 0x0000000419057c24 */ /* 0x000fe4000f8e0200 */
[----:B------:R-:W-:Y:S01]  /*25c0*/  FMUL.FTZ R107, R73, R72 ;  /* 0x00000048496b7220 */ /* 0x000fe20000410000 */
[----:B------:R-:W-:Y:S01]  /*25d0*/  FMUL.FTZ R108, R75, R74 ;  /* 0x0000004a4b6c7220 */ /* 0x000fe20000410000 */
[----:B------:R-:W-:Y:S01]  /*25e0*/  FMUL.FTZ R111, R77, R76 ;  /* 0x0000004c4d6f7220 */ /* 0x000fe20000410000 */
[----:B------:R-:W-:Y:S01]  /*25f0*/  FMUL.FTZ R114, R79, R78 ;  /* 0x0000004e4f727220 */ /* 0x000fe20000410000 */
[----:B------:R-:W-:Y:S02]  /*2600*/  IADD3 R0, R7, R5, RZ ;  /* 0x0000000507007210 */ /* 0x000fe40007ffe0ff */
[----:B------:R-:W-:Y:S02]  /*2610*/  MOV R7, R91 ;  /* 0x0000005b00077202 */ /* 0x000fe40000000f00 */
[----:B------:R-:W-:Y:S01]  /*2620*/  LEA.HI.X R5, R6, R61, R0, 0x2, P6 ;  /* 0x0000003d06057211 */ /* 0x000fe200030f1400 */
[----:B--2---:R-:W-:Y:S01]  /*2630*/  IMAD R0, R22, UR5, RZ ;  /* 0x0000000516007c24 */ /* 0x004fe2000f8e02ff */
[----:B------:R-:W-:Y:S01]  /*2640*/  MOV R6, R20 ;  /* 0x0000001400067202 */ /* 0x000fe20000000f00 */
[----:B------:R-:W-:Y:S01]  /*2650*/  FMUL.FTZ R102, R81, R80 ;  /* 0x0000005051667220 */ /* 0x000fe20000410000 */
[----:B------:R-:W-:Y:S01]  /*2660*/  FMUL.FTZ R99, R83, R82 ;  /* 0x0000005253637220 */ /* 0x000fe20000410000 */
[----:B------:R-:W-:Y:S01]  /*2670*/  FMUL.FTZ R104, R85, R84 ;  /* 0x0000005455687220 */ /* 0x000fe20000410000 */
[----:B------:R-:W-:Y:S01]  /*2680*/  ISETP.NE.AND P0, PT, R128, RZ, PT ;  /* 0x000000ff8000720c */ /* 0x000fe20003f05270 */
[----:B------:R-:W-:Y:S01]  /*2690*/  IMAD.WIDE.U32 R8, R22, UR4, R6 ;  /* 0x0000000416087c25 */ /* 0x000fe2000f8e0006 */
[----:B------:R-:W-:-:S02]  /*26a0*/  ISETP.NE.AND P1, PT, R129, RZ, PT ;  /* 0x000000ff8100720c */ /* 0x000fc40003f25270 */
[----:B------:R-:W-:Y:S01]  /*26b0*/  P2R R137, PR, RZ, 0x1 ;  /* 0x00000001ff897803 */ /* 0x000fe20000000000 */
[----:B------:R-:W-:Y:S01]  /*26c0*/  IMAD R7, R23, UR4, R0 ;  /* 0x0000000417077c24 */ /* 0x000fe2000f8e0200 */
[----:B------:R-:W-:Y:S01]  /*26d0*/  LEA R6, P6, R8, UR10, 0x3 ;  /* 0x0000000a08067c11 */ /* 0x000fe2000f8c18ff */
[----:B----4-:R-:W-:Y:S01]  /*26e0*/  IMAD R0, R26, UR5, RZ ;  /* 0x000000051a007c24 */ /* 0x010fe2000f8e02ff */
[----:B------:R-:W-:Y:S02]  /*26f0*/  ISETP.NE.AND P0, PT, R127, RZ, PT ;  /* 0x000000ff7f00720c */ /* 0x000fe40003f05270 */
[----:B------:R-:W-:Y:S02]  /*2700*/  IADD3 R7, R9, R7, RZ ;  /* 0x0000000709077210 */ /* 0x000fe40007ffe0ff */
[----:B------:R-:W-:Y:S02]  /*2710*/  P2R R139, PR, RZ, 0x1 ;  /* 0x00000001ff8b7803 */ /* 0x000fe40000000000 */
[----:B------:R-:W-:Y:S01]  /*2720*/  LEA.HI.X R7, R8, UR11, R7, 0x3, P6 ;  /* 0x0000000b08077c11 */ /* 0x000fe2000b0f1c07 */
[----:B------:R-:W-:Y:S01]  /*2730*/  IMAD.WIDE.U32 R8, R32, UR12, RZ ;  /* 0x0000000c20087c25 */ /* 0x000fe2000f8e00ff */
[----:B------:R-:W-:-:S02]  /*2740*/  ISETP.NE.AND P0, PT, R126, RZ, PT ;  /* 0x000000ff7e00720c */ /* 0x000fc40003f05270 */
[----:B------:R-:W-:Y:S02]  /*2750*/  P2R R120, PR, RZ, 0x4 ;  /* 0x00000004ff787803 */ /* 0x000fe40000000000 */
[----:B------:R-:W2:Y:S01]  /*2760*/  LDG.E.64 R6, desc[UR8][R6.64] ;  /* 0x0000000806067981 */ /* 0x000ea2000c1e1b00 */
[----:B------:R-:W-:Y:S01]  /*2770*/  IADD3 R9, R9, R11, RZ ;  /* 0x0000000b09097210 */ /* 0x000fe20007ffe0ff */
[----:B------:R-:W-:Y:S01]  /*2780*/  IMAD R11, R27, UR4, R0 ;  /* 0x000000041b0b7c24 */ /* 0x000fe2000f8e0200 */
[----:B------:R-:W-:Y:S02]  /*2790*/  P2R R141, PR, RZ, 0x1 ;  /* 0x00000001ff8d7803 */ /* 0x000fe40000000000 */
[----:B------:R-:W-:Y:S01]  /*27a0*/  ISETP.NE.AND P0, PT, R125, RZ, PT ;  /* 0x000000ff7d00720c */ /* 0x000fe20003f05270 */
[----:B------:R-:W-:Y:S01]  /*27b0*/  IMAD.WIDE.U32 R8, R26, UR4, R8 ;  /* 0x000000041a087c25 */ /* 0x000fe2000f8e0008 */
[----:B------:R-:W-:Y:S02]  /*27c0*/  ISETP.NE.AND P2, PT, R130, RZ, PT ;  /* 0x000000ff8200720c */ /* 0x000fe40003f45270 */
[----:B------:R-:W-:-:S02]  /*27d0*/  P2R R14, PR, RZ, 0x8 ;  /* 0x00000008ff0e7803 */ /* 0x000fc40000000000 */
[----:B------:R-:W-:Y:S02]  /*27e0*/  IADD3 R9, R9, R11, RZ ;  /* 0x0000000b09097210 */ /* 0x000fe40007ffe0ff */
[C---:B------:R-:W-:Y:S02]  /*27f0*/  LEA R12, P6, R8.reuse, UR14, 0x3 ;  /* 0x0000000e080c7c11 */ /* 0x040fe4000f8c18ff */
[----:B------:R-:W-:Y:S02]  /*2800*/  ISETP.NE.AND P3, PT, R131, RZ, PT ;  /* 0x000000ff8300720c */ /* 0x000fe40003f65270 */
[----:B------:R-:W-:Y:S02]  /*2810*/  LEA.HI.X R13, R8, UR15, R9, 0x3, P6 ;  /* 0x0000000f080d7c11 */ /* 0x000fe4000b0f1c09 */
[----:B------:R-:W-:Y:S02]  /*2820*/  P2R R30, PR, RZ, 0x10 ;  /* 0x00000010ff1e7803 */ /* 0x000fe40000000000 */
[----:B------:R-:W-:-:S02]  /*2830*/  ISETP.NE.AND P4, PT, R132, RZ, PT ;  /* 0x000000ff8400720c */ /* 0x000fc40003f85270 */
[----:B------:R-:W-:Y:S02]  /*2840*/  P2R R15, PR, RZ, 0x20 ;  /* 0x00000020ff0f7803 */ /* 0x000fe40000000000 */
[----:B------:R-:W-:Y:S01]  /*2850*/  ISETP.NE.AND P5, PT, R133, RZ, PT ;  /* 0x000000ff8500720c */ /* 0x000fe20003fa5270 */
[----:B--2---:R-:W-:Y:S01]  /*2860*/  FMUL.FTZ R9, R6, 1.4426950216293334961 ;  /* 0x3fb8aa3b06097820 */ /* 0x004fe20000410000 */
[----:B------:R-:W-:-:S03]  /*2870*/  FMUL.FTZ R0, R7, R70 ;  /* 0x0000004607007220 */ /* 0x000fc60000410000 */
[----:B------:R-:W-:Y:S01]  /*2880*/  FMUL.FTZ R8, R9, R70 ;  /* 0x0000004609087220 */ /* 0x000fe20000410000 */
[----:B------:R-:W-:-:S04]  /*2890*/  FMUL.RZ R10, R0, 0.15915493667125701904 ;  /* 0x3e22f983000a7820 */ /* 0x000fc8000040c000 */
[----:B------:R-:W-:Y:S08]  /*28a0*/  MUFU.COS R31, R10 ;  /* 0x0000000a001f7308 */ /* 0x000ff00000000000 */
[----:B------:R-:W2:Y:S08]  /*28b0*/  MUFU.EX2 R8, R8 ;  /* 0x0000000800087308 */ /* 0x000eb00000000800 */
[----:B------:R-:W3:Y:S01]  /*28c0*/  MUFU.SIN R11, R10 ;  /* 0x0000000a000b7308 */ /* 0x000ee20000000400 */
[----:B-1----:R-:W-:Y:S01]  /*28d0*/  SHF.L.U32 R0, R93, 0x3, RZ ;  /* 0x000000035d007819 */ /* 0x002fe200000006ff */
[----:B------:R-:W-:-:S03]  /*28e0*/  FMUL.FTZ R6, R9, R72 ;  /* 0x0000004809067220 */ /* 0x000fc60000410000 */
[----:B------:R-:W-:Y:S01]  /*28f0*/  ISETP.GE.U32.AND P6, PT, R0, R63, PT ;  /* 0x0000003f0000720c */ /* 0x000fe20003fc6070 */
[C---:B--2---:R-:W-:Y:S01]  /*2900*/  FMUL.FTZ R31, R8.reuse, R31 ;  /* 0x0000001f081f7220 */ /* 0x044fe20000410000 */
[----:B---3--:R-:W-:Y:S01]  /*2910*/  FMUL.FTZ R11, R8, R11 ;  /* 0x0000000b080b7220 */ /* 0x008fe20000410000 */
[----:B------:R-:W-:-:S03]  /*2920*/  FMUL.FTZ R8, R7, R72 ;  /* 0x0000004807087220 */ /* 0x000fc60000410000 */
[----:B------:R-:W-:Y:S01]  /*2930*/  FSEL R140, R31, 1, !P6 ;  /* 0x3f8000001f8c7808 */ /* 0x000fe20007000000 */
[----:B------:R-:W-:Y:S01]  /*2940*/  FMUL.RZ R10, R8, 0.15915493667125701904 ;  /* 0x3e22f983080a7820 */ /* 0x000fe2000040c000 */
[----:B------:R-:W-:Y:S01]  /*2950*/  FSEL R122, R11, RZ, !P6 ;  /* 0x000000ff0b7a7208 */ /* 0x000fe20007000000 */
[----:B------:R-:W-:Y:S08]  /*2960*/  MUFU.EX2 R6, R6 ;  /* 0x0000000600067308 */ /* 0x000ff00000000800 */
[----:B------:R-:W1:Y:S08]  /*2970*/  MUFU.COS R31, R10 ;  /* 0x0000000a001f7308 */ /* 0x000e700000000000 */
[----:B------:R2:W3:Y:S01]  /*2980*/  MUFU.SIN R11, R10 ;  /* 0x0000000a000b7308 */ /* 0x0004e20000000400 */
[----:B------:R-:W-:-:S02]  /*2990*/  IADD3 R8, R0, 0x1, RZ ;  /* 0x0000000100087810 */ /* 0x000fc40007ffe0ff */
[----:B------:R-:W-:Y:S02]  /*29a0*/  FSEL R138, R138, RZ, !P6 ;  /* 0x000000ff8a8a7208 */ /* 0x000fe40007000000 */
[----:B------:R-:W-:Y:S01]  /*29b0*/  ISETP.GE.U32.AND P6, PT, R8, R63, PT ;  /* 0x0000003f0800720c */ /* 0x000fe20003fc6070 */
[----:B------:R-:W-:Y:S01]  /*29c0*/  FMUL.FTZ R8, R7, R74 ;  /* 0x0000004a07087220 */ /* 0x000fe20000410000 */
[----:B-1----:R-:W-:-:S03]  /*29d0*/  FMUL.FTZ R31, R6, R31 ;  /* 0x0000001f061f7220 */ /* 0x002fc60000410000 */
[----:B--2---:R-:W-:Y:S01]  /*29e0*/  FMUL.RZ R10, R8, 0.15915493667125701904 ;  /* 0x3e22f983080a7820 */ /* 0x004fe2000040c000 */
[----:B---3--:R-:W-:Y:S01]  /*29f0*/  FMUL.FTZ R11, R6, R11 ;  /* 0x0000000b060b7220 */ /* 0x008fe20000410000 */
[----:B------:R-:W-:Y:S01]  /*2a00*/  FMUL.FTZ R6, R9, R74 ;  /* 0x0000004a09067220 */ /* 0x000fe20000410000 */
[----:B------:R-:W-:Y:S02]  /*2a10*/  FSEL R119, R31, 1, !P6 ;  /* 0x3f8000001f777808 */ /* 0x000fe40007000000 */
[----:B------:R-:W-:Y:S01]  /*2a20*/  MUFU.COS R31, R10 ;  /* 0x0000000a001f7308 */ /* 0x000fe20000000000 */
[----:B------:R-:W-:-:S07]  /*2a30*/  FSEL R117, R11, RZ, !P6 ;  /* 0x000000ff0b757208 */ /* 0x000fce0007000000 */
[----:B------:R-:W1:Y:S08]  /*2a40*/  MUFU.EX2 R6, R6 ;  /* 0x0000000600067308 */ /* 0x000e700000000800 */
[----:B------:R2:W3:Y:S01]  /*2a50*/  MUFU.SIN R11, R10 ;  /* 0x0000000a000b7308 */ /* 0x0004e20000000400 */
[----:B------:R-:W-:Y:S02]  /*2a60*/  IADD3 R8, R0, 0x2, RZ ;  /* 0x0000000200087810 */ /* 0x000fe40007ffe0ff */
[----:B------:R-:W-:-:S02]  /*2a70*/  FSEL R107, R107, RZ, !P6 ;  /* 0x000000ff6b6b7208 */ /* 0x000fc40007000000 */
        /* <DEDUP_REMOVED lines=50> */
[-C--:B------:R-:W-:Y:S01]  /*2da0*/  FMUL.FTZ R7, R7, R84.reuse ;  /* 0x0000005407077220 */ /* 0x080fe20000410000 */
[----:B------:R-:W-:-:S03]  /*2db0*/  FMUL.FTZ R9, R9, R84 ;  /* 0x0000005409097220 */ /* 0x000fc60000410000 */
[----:B--2---:R-:W-:Y:S01]  /*2dc0*/  FMUL.RZ R10, R7, 0.15915493667125701904 ;  /* 0x3e22f983070a7820 */ /* 0x004fe2000040c000 */
[C---:B-1----:R-:W-:Y:S02]  /*2dd0*/  FMUL.FTZ R31, R6.reuse, R31 ;  /* 0x0000001f061f7220 */ /* 0x042fe40000410000 */
[----:B------:R-:W-:Y:S01]  /*2de0*/  MUFU.EX2 R9, R9 ;  /* 0x0000000900097308 */ /* 0x000fe20000000800 */
[----:B---3--:R-:W-:-:S07]  /*2df0*/  FMUL.FTZ R11, R6, R11 ;  /* 0x0000000b060b7220 */ /* 0x008fce0000410000 */
[----:B------:R-:W1:Y:S01]  /*2e00*/  MUFU.SIN R6, R10 ;  /* 0x0000000a00067308 */ /* 0x000e620000000400 */
[----:B------:R-:W-:Y:S02]  /*2e10*/  IADD3 R8, R0, 0x6, RZ ;  /* 0x0000000600087810 */ /* 0x000fe40007ffe0ff */
[----:B------:R-:W-:Y:S02]  /*2e20*/  FSEL R102, R102, RZ, !P6 ;  /* 0x000000ff66667208 */ /* 0x000fe40007000000 */
[----:B------:R-:W-:Y:S02]  /*2e30*/  ISETP.GE.U32.AND P6, PT, R8, R63, PT ;  /* 0x0000003f0800720c */ /* 0x000fe40003fc6070 */
[----:B------:R-:W-:Y:S01]  /*2e40*/  IADD3 R0, R0, 0x7, RZ ;  /* 0x0000000700007810 */ /* 0x000fe20007ffe0ff */
[----:B------:R-:W2:Y:S01]  /*2e50*/  MUFU.COS R8, R10 ;  /* 0x0000000a00087308 */ /* 0x000ea20000000000 */
[----:B------:R-:W-:Y:S02]  /*2e60*/  FSEL R99, R99, RZ, !P6 ;  /* 0x000000ff63637208 */ /* 0x000fe40007000000 */
[----:B------:R-:W-:-:S02]  /*2e70*/  FSEL R97, R11, RZ, !P6 ;  /* 0x000000ff0b617208 */ /* 0x000fc40007000000 */
[----:B------:R-:W-:Y:S02]  /*2e80*/  FSEL R95, R31, 1, !P6 ;  /* 0x3f8000001f5f7808 */ /* 0x000fe40007000000 */
[----:B------:R-:W-:Y:S01]  /*2e90*/  ISETP.GE.U32.AND P6, PT, R0, R63, PT ;  /* 0x0000003f0000720c */ /* 0x000fe20003fc6070 */
[----:B-1----:R-:W-:Y:S01]  /*2ea0*/  FMUL.FTZ R6, R9, R6 ;  /* 0x0000000609067220 */ /* 0x002fe20000410000 */
[-C--:B------:R-:W-:Y:S01]  /*2eb0*/  FMUL.FTZ R0, R138, R117.reuse ;  /* 0x000000758a007220 */ /* 0x080fe20000410000 */
[----:B------:R-:W-:-:S03]  /*2ec0*/  FMUL.FTZ R7, RZ, R117 ;  /* 0x00000075ff077220 */ /* 0x000fc60000410000 */
[----:B------:R-:W-:Y:S01]  /*2ed0*/  FSEL R105, R6, RZ, !P6 ;  /* 0x000000ff06697208 */ /* 0x000fe20007000000 */
[-C--:B------:R-:W-:Y:S01]  /*2ee0*/  FFMA.FTZ R6, RZ, R119.reuse, R0 ;  /* 0x00000077ff067223 */ /* 0x080fe20000010000 */
[----:B------:R-:W-:-:S03]  /*2ef0*/  FFMA.FTZ R0, R138, R119, -R7 ;  /* 0x000000778a007223 */ /* 0x000fc60000010807 */
[----:B------:R-:W-:Y:S01]  /*2f00*/  FADD.FTZ R6, RZ, R6 ;  /* 0x00000006ff067221 */ /* 0x000fe20000010000 */
[----:B------:R-:W-:Y:S01]  /*2f10*/  FADD.FTZ R0, R107, R0 ;  /* 0x000000006b007221 */ /* 0x000fe20000010000 */
[----:B--2---:R-:W-:Y:S02]  /*2f20*/  FMUL.FTZ R8, R9, R8 ;  /* 0x0000000809087220 */ /* 0x004fe40000410000 */
        /* <DEDUP_REMOVED lines=10> */
[----:B------:R-:W-:Y:S01]  /*2fd0*/  FSEL R106, R8, 1, !P6 ;  /* 0x3f800000086a7808 */ /* 0x000fe20007000000 */
[-C--:B------:R-:W-:Y:S01]  /*2fe0*/  FMUL.FTZ R7, R122, R117.reuse ;  /* 0x000000757a077220 */ /* 0x080fe20000410000 */
[C---:B------:R-:W-:Y:S01]  /*2ff0*/  FMUL.FTZ R9, R140.reuse, R117 ;  /* 0x000000758c097220 */ /* 0x040fe20000410000 */
[----:B------:R-:W-:Y:S01]  /*3000*/  FADD.FTZ R8, RZ, R6 ;  /* 0x00000006ff087221 */ /* 0x000fe20000010000 */
[----:B------:R-:W-:Y:S01]  /*3010*/  FADD.FTZ R6, R111, R0 ;  /* 0x000000006f067221 */ /* 0x000fe20000010000 */
[-C--:B------:R-:W-:Y:S01]  /*3020*/  FFMA.FTZ R7, R140, R119.reuse, -R7 ;  /* 0x000000778c077223 */ /* 0x080fe20000010807 */
[----:B------:R-:W-:Y:S01]  /*3030*/  FFMA.FTZ R9, R122, R119, R9 ;  /* 0x000000777a097223 */ /* 0x000fe20000010009 */
[C---:B------:R-:W-:Y:S01]  /*3040*/  FMUL.FTZ R31, R115.reuse, R8 ;  /* 0x00000008731f7220 */ /* 0x040fe20000410000 */
[-C--:B------:R-:W-:Y:S01]  /*3050*/  FMUL.FTZ R121, R115, R6.reuse ;  /* 0x0000000673797220 */ /* 0x080fe20000410000 */
[C---:B------:R-:W-:Y:S01]  /*3060*/  FMUL.FTZ R11, R109.reuse, R7 ;  /* 0x000000076d0b7220 */ /* 0x040fe20000410000 */
[-C--:B------:R-:W-:Y:S01]  /*3070*/  FMUL.FTZ R0, R109, R9.reuse ;  /* 0x000000096d007220 */ /* 0x080fe20000410000 */
[C---:B------:R-:W-:Y:S01]  /*3080*/  FFMA.FTZ R31, R116.reuse, R6, -R31 ;  /* 0x00000006741f7223 */ /* 0x040fe2000001081f */
[----:B------:R-:W-:Y:S01]  /*3090*/  FFMA.FTZ R121, R116, R8, R121 ;  /* 0x0000000874797223 */ /* 0x000fe20000010079 */
[C---:B------:R-:W-:Y:S01]  /*30a0*/  FFMA.FTZ R11, R110.reuse, R9, R11 ;  /* 0x000000096e0b7223 */ /* 0x040fe2000001000b */
[----:B------:R-:W-:Y:S01]  /*30b0*/  FFMA.FTZ R0, R110, R7, -R0 ;  /* 0x000000076e007223 */ /* 0x000fe20000010800 */
[----:B------:R-:W-:Y:S01]  /*30c0*/  FADD.FTZ R10, R114, R31 ;  /* 0x0000001f720a7221 */ /* 0x000fe20000010000 */
[----:B------:R-:W-:Y:S01]  /*30d0*/  FADD.FTZ R142, RZ, R121 ;  /* 0x00000079ff8e7221 */ /* 0x000fe20000010000 */
[CC--:B------:R-:W-:Y:S01]  /*30e0*/  FMUL.FTZ R6, R112.reuse, R11.reuse ;  /* 0x0000000b70067220 */ /* 0x0c0fe20000410000 */
[----:B------:R-:W-:Y:S01]  /*30f0*/  FMUL.FTZ R8, R112, R0 ;  /* 0x0000000070087220 */ /* 0x000fe20000410000 */
[C---:B------:R-:W-:Y:S01]  /*3100*/  FMUL.FTZ R144, R103.reuse, R10 ;  /* 0x0000000a67907220 */ /* 0x040fe20000410000 */
[----:B------:R-:W-:Y:S01]  /*3110*/  FMUL.FTZ R7, R103, R142 ;  /* 0x0000008e67077220 */ /* 0x000fe20000410000 */
[C---:B------:R-:W-:Y:S01]  /*3120*/  FFMA.FTZ R6, R113.reuse, R0, -R6 ;  /* 0x0000000071067223 */ /* 0x040fe20000010806 */
[----:B------:R-:W-:Y:S01]  /*3130*/  FFMA.FTZ R8, R113, R11, R8 ;  /* 0x0000000b71087223 */ /* 0x000fe20000010008 */
[C---:B------:R-:W-:Y:S01]  /*3140*/  FFMA.FTZ R144, R101.reuse, R142, R144 ;  /* 0x0000008e65907223 */ /* 0x040fe20000010090 */
[----:B------:R-:W-:Y:S01]  /*3150*/  FFMA.FTZ R11, R101, R10, -R7 ;  /* 0x0000000a650b7223 */ /* 0x000fe20000010807 */
[C---:B------:R-:W-:Y:S01]  /*3160*/  FMUL.FTZ R9, R115.reuse, R6 ;  /* 0x0000000673097220 */ /* 0x040fe20000410000 */
[-C--:B------:R-:W-:Y:S01]  /*3170*/  FMUL.FTZ R7, R115, R8.reuse ;  /* 0x0000000873077220 */ /* 0x080fe20000410000 */
[----:B------:R-:W-:Y:S01]  /*3180*/  FADD.FTZ R144, RZ, R144 ;  /* 0x00000090ff907221 */ /* 0x000fe20000010000 */
[----:B------:R-:W-:Y:S01]  /*3190*/  FADD.FTZ R10, R102, R11 ;  /* 0x0000000b660a7221 */ /* 0x000fe20000010000 */
[C---:B------:R-:W-:Y:S01]  /*31a0*/  FFMA.FTZ R8, R116.reuse, R8, R9 ;  /* 0x0000000874087223 */ /* 0x040fe20000010009 */
[----:B------:R-:W-:Y:S01]  /*31b0*/  FFMA.FTZ R6, R116, R6, -R7 ;  /* 0x0000000674067223 */ /* 0x000fe20000010807 */
[C---:B------:R-:W-:Y:S01]  /*31c0*/  FMUL.FTZ R142, R97.reuse, R144 ;  /* 0x00000090618e7220 */ /* 0x040fe20000410000 */
[----:B------:R-:W-:Y:S01]  /*31d0*/  FMUL.FTZ R9, R97, R10 ;  /* 0x0000000a61097220 */ /* 0x000fe20000410000 */
[C---:B------:R-:W-:Y:S01]  /*31e0*/  FMUL.FTZ R0, R103.reuse, R8 ;  /* 0x0000000867007220 */ /* 0x040fe20000410000 */
[----:B------:R-:W-:Y:S01]  /*31f0*/  FMUL.FTZ R7, R103, R6 ;  /* 0x0000000667077220 */ /* 0x000fe20000410000 */
[C---:B------:R-:W-:Y:S01]  /*3200*/  FFMA.FTZ R142, R95.reuse, R10, -R142 ;  /* 0x0000000a5f8e7223 */ /* 0x040fe2000001088e */
[----:B------:R-:W-:Y:S01]  /*3210*/  FFMA.FTZ R9, R95, R144, R9 ;  /* 0x000000905f097223 */ /* 0x000fe20000010009 */
[C---:B------:R-:W-:Y:S01]  /*3220*/  FFMA.FTZ R0, R101.reuse, R6, -R0 ;  /* 0x0000000665007223 */ /* 0x040fe20000010800 */
[----:B------:R-:W-:Y:S01]  /*3230*/  FFMA.FTZ R8, R101, R8, R7 ;  /* 0x0000000865087223 */ /* 0x000fe20000010007 */
[----:B------:R-:W-:Y:S01]  /*3240*/  FADD.FTZ R142, R99, R142 ;  /* 0x0000008e638e7221 */ /* 0x000fe20000010000 */
[----:B------:R-:W-:Y:S01]  /*3250*/  FADD.FTZ R9, RZ, R9 ;  /* 0x00000009ff097221 */ /* 0x000fe20000010000 */
        /* <DEDUP_REMOVED lines=8> */
[----:B------:R-:W-:Y:S01]  /*32e0*/  FFMA.FTZ R121, R106, R142, -R11 ;  /* 0x0000008e6a797223 */ /* 0x000fe2000001080b */
[----:B------:R-:W-:-:S02]  /*32f0*/  FMUL.FTZ R9, R105, R6 ;  /* 0x0000000669097220 */ /* 0x000fc40000410000 */
[----:B------:R-:W-:Y:S01]  /*3300*/  FADD.FTZ R11, RZ, R0 ;  /* 0x00000000ff0b7221 */ /* 0x000fe20000010000 */
[----:B------:R-:W-:Y:S01]  /*3310*/  FADD.FTZ R10, R104, R121 ;  /* 0x00000079680a7221 */ /* 0x000fe20000010000 */
[-C--:B------:R-:W-:Y:S01]  /*3320*/  FMUL.FTZ R31, R105, R7.reuse ;  /* 0x00000007691f7220 */ /* 0x080fe20000410000 */
[C---:B------:R-:W-:Y:S02]  /*3330*/  FFMA.FTZ R8, R106.reuse, R7, -R9 ;  /* 0x000000076a087223 */ /* 0x040fe40000010809 */
[----:B------:R-:W1:Y:S01]  /*3340*/  SHFL.UP PT, R9, R11, 0x1, RZ ;  /* 0x042000000b097989 */ /* 0x000e6200000e00ff */
[----:B------:R-:W-:-:S03]  /*3350*/  FFMA.FTZ R31, R106, R6, R31 ;  /* 0x000000066a1f7223 */ /* 0x000fc6000001001f */
[----:B------:R-:W2:Y:S04]  /*3360*/  SHFL.UP PT, R7, R10, 0x1, RZ ;  /* 0x042000000a077989 */ /* 0x000ea800000e00ff */
[----:B------:R-:W3:Y:S04]  /*3370*/  SHFL.UP PT, R0, R8, 0x1, RZ ;  /* 0x0420000008007989 */ /* 0x000ee800000e00ff */
[----:B------:R-:W4:Y:S01]  /*3380*/  SHFL.UP PT, R6, R31, 0x1, RZ ;  /* 0x042000001f067989 */ /* 0x000f2200000e00ff */
[----:B------:R-:W-:Y:S01]  /*3390*/  ISETP.GE.AND P6, PT, R40, 0x1, PT ;  /* 0x000000012800780c */ /* 0x000fe20003fc6270 */
[C---:B-1----:R-:W-:Y:S01]  /*33a0*/  FMUL.FTZ R135, R31.reuse, R9 ;  /* 0x000000091f877220 */ /* 0x042fe20000410000 */
[----:B--2---:R-:W-:-:S03]  /*33b0*/  FMUL.FTZ R142, R31, R7 ;  /* 0x000000071f8e7220 */ /* 0x004fc60000410000 */
[C---:B------:R-:W-:Y:S01]  /*33c0*/  FFMA.FTZ R135, R8.reuse, R7, -R135 ;  /* 0x0000000708877223 */ /* 0x040fe20000010887 */
[----:B---3--:R-:W-:Y:S01]  /*33d0*/  FMUL.FTZ R121, R31, R0 ;  /* 0x000000001f797220 */ /* 0x008fe20000410000 */
[----:B------:R-:W-:-:S06]  /*33e0*/  FFMA.FTZ R142, R8, R9, R142 ;  /* 0x00000009088e7223 */ /* 0x000fcc000001008e */
[----:B------:R-:W-:Y:S01]  /*33f0*/  @P6 FADD.FTZ R10, R10, R135 ;  /* 0x000000870a0a6221 */ /* 0x000fe20000010000 */
[-C--:B----4-:R-:W-:Y:S01]  /*3400*/  FMUL.FTZ R7, R31, R6.reuse ;  /* 0x000000061f077220 */ /* 0x090fe20000410000 */
[C---:B------:R-:W-:Y:S01]  /*3410*/  FFMA.FTZ R144, R8.reuse, R6, R121 ;  /* 0x0000000608907223 */ /* 0x040fe20000010079 */
[----:B------:R-:W-:Y:S02]  /*3420*/  @P6 FADD.FTZ R11, R11, R142 ;  /* 0x0000008e0b0b6221 */ /* 0x000fe40000010000 */
[----:B------:R-:W-:Y:S02]  /*3430*/  @P6 FFMA.FTZ R8, R8, R0, -R7 ;  /* 0x0000000008086223 */ /* 0x000fe40000010807 */
[----:B------:R-:W-:Y:S01]  /*3440*/  FSEL R144, R31, R144, !P6 ;  /* 0x000000901f907208 */ /* 0x000fe20007000000 */
[----:B------:R-:W1:Y:S04]  /*3450*/  SHFL.UP PT, R121, R11, 0x2, RZ ;  /* 0x044000000b797989 */ /* 0x000e6800000e00ff */
[----:B------:R-:W2:Y:S04]  /*3460*/  SHFL.UP PT, R31, R10, 0x2, RZ ;  /* 0x044000000a1f7989 */ /* 0x000ea800000e00ff */
[----:B------:R-:W3:Y:S04]  /*3470*/  SHFL.UP PT, R7, R8, 0x2, RZ ;  /* 0x0440000008077989 */ /* 0x000ee800000e00ff */
[----:B------:R-:W4:Y:S01]  /*3480*/  SHFL.UP PT, R9, R144, 0x2, RZ ;  /* 0x0440000090097989 */ /* 0x000f2200000e00ff */
[----:B------:R-:W-:Y:S01]  /*3490*/  ISETP.GE.AND P6, PT, R40, 0x2, PT ;  /* 0x000000022800780c */ /* 0x000fe20003fc6270 */
[C---:B-1----:R-:W-:Y:S01]  /*34a0*/  FMUL.FTZ R135, R144.reuse, R121 ;  /* 0x0000007990877220 */ /* 0x042fe20000410000 */
[----:B--2---:R-:W-:-:S03]  /*34b0*/  FMUL.FTZ R6, R144, R31 ;  /* 0x0000001f90067220 */ /* 0x004fc60000410000 */
[----:B------:R-:W-:Y:S01]  /*34c0*/  FFMA.FTZ R135, R8, R31, -R135 ;  /* 0x0000001f08877223 */ /* 0x000fe20000010887 */
[----:B---3--:R-:W-:Y:S01]  /*34d0*/  FMUL.FTZ R0, R144, R7 ;  /* 0x0000000790007220 */ /* 0x008fe20000410000 */
[----:B------:R-:W-:-:S06]  /*34e0*/  FFMA.FTZ R6, R8, R121, R6 ;  /* 0x0000007908067223 */ /* 0x000fcc0000010006 */
[----:B------:R-:W-:Y:S01]  /*34f0*/  @P6 FADD.FTZ R10, R10, R135 ;  /* 0x000000870a0a6221 */ /* 0x000fe20000010000 */
[-C--:B----4-:R-:W-:Y:S01]  /*3500*/  FFMA.FTZ R31, R8, R9.reuse, R0 ;  /* 0x00000009081f7223 */ /* 0x090fe20000010000 */
[----:B------:R-:W-:Y:S01]  /*3510*/  FMUL.FTZ R9, R144, R9 ;  /* 0x0000000990097220 */ /* 0x000fe20000410000 */
[----:B------:R-:W-:-:S03]  /*3520*/  @P6 FADD.FTZ R11, R11, R6 ;  /* 0x000000060b0b6221 */ /* 0x000fc60000010000 */
[----:B------:R-:W-:Y:S01]  /*3530*/  @P6 FFMA.FTZ R8, R8, R7, -R9 ;  /* 0x0000000708086223 */ /* 0x000fe20000010809 */
        /* <DEDUP_REMOVED lines=8> */
[C---:B------:R-:W-:Y:S01]  /*35c0*/  FFMA.FTZ R135, R8.reuse, R7, -R135 ;  /* 0x0000000708877223 */ /* 0x040fe20000010887 */
[C---:B---3--:R-:W-:Y:S01]  /*35d0*/  FMUL.FTZ R121, R31.reuse, R0 ;  /* 0x000000001f797220 */ /* 0x048fe20000410000 */
[C---:B------:R-:W-:Y:S01]  /*35e0*/  FFMA.FTZ R142, R8.reuse, R9, R142 ;  /* 0x00000009088e7223 */ /* 0x040fe2000001008e */
[-C--:B----4-:R-:W-:Y:S02]  /*35f0*/  FMUL.FTZ R7, R31, R6.reuse ;  /* 0x000000061f077220 */ /* 0x090fe40000410000 */
[----:B------:R-:W-:-:S03]  /*3600*/  FFMA.FTZ R144, R8, R6, R121 ;  /* 0x0000000608907223 */ /* 0x000fc60000010079 */
[----:B------:R-:W-:Y:S01]  /*3610*/  @P6 FADD.FTZ R11, R11, R142 ;  /* 0x0000008e0b0b6221 */ /* 0x000fe20000010000 */
[----:B------:R-:W-:Y:S01]  /*3620*/  @P6 FFMA.FTZ R8, R8, R0, -R7 ;  /* 0x0000000008086223 */ /* 0x000fe20000010807 */
[----:B------:R-:W-:Y:S01]  /*3630*/  @P6 FADD.FTZ R10, R10, R135 ;  /* 0x000000870a0a6221 */ /* 0x000fe20000010000 */
[----:B------:R-:W-:Y:S02]  /*3640*/  FSEL R144, R31, R144, !P6 ;  /* 0x000000901f907208 */ /* 0x000fe40007000000 */
[----:B------:R-:W1:Y:S04]  /*3650*/  SHFL.UP PT, R121, R11, 0x8, RZ ;  /* 0x050000000b797989 */ /* 0x000e6800000e00ff */
[----:B------:R-:W2:Y:S04]  /*3660*/  SHFL.UP PT, R7, R8, 0x8, RZ ;  /* 0x0500000008077989 */ /* 0x000ea800000e00ff */
[----:B------:R-:W3:Y:S04]  /*3670*/  SHFL.UP PT, R31, R10, 0x8, RZ ;  /* 0x050000000a1f7989 */ /* 0x000ee800000e00ff */
[----:B------:R-:W4:Y:S01]  /*3680*/  SHFL.UP PT, R9, R144, 0x8, RZ ;  /* 0x0500000090097989 */ /* 0x000f2200000e00ff */
[----:B------:R-:W-:Y:S01]  /*3690*/  ISETP.GE.AND P6, PT, R40, 0x8, PT ;  /* 0x000000082800780c */ /* 0x000fe20003fc6270 */
[C---:B-1----:R-:W-:Y:S01]  /*36a0*/  FMUL.FTZ R135, R144.reuse, R121 ;  /* 0x0000007990877220 */ /* 0x042fe20000410000 */
[C---:B--2---:R-:W-:Y:S01]  /*36b0*/  FMUL.FTZ R0, R144.reuse, R7 ;  /* 0x0000000790007220 */ /* 0x044fe20000410000 */
[----:B---3--:R-:W-:-:S02]  /*36c0*/  FMUL.FTZ R6, R144, R31 ;  /* 0x0000001f90067220 */ /* 0x008fc40000410000 */
[C---:B------:R-:W-:Y:S01]  /*36d0*/  FFMA.FTZ R135, R8.reuse, R31, -R135 ;  /* 0x0000001f08877223 */ /* 0x040fe20000010887 */
[-C--:B----4-:R-:W-:Y:S01]  /*36e0*/  FFMA.FTZ R31, R8, R9.reuse, R0 ;  /* 0x00000009081f7223 */ /* 0x090fe20000010000 */
[----:B------:R-:W-:Y:S01]  /*36f0*/  FMUL.FTZ R9, R144, R9 ;  /* 0x0000000990097220 */ /* 0x000fe20000410000 */
[----:B------:R-:W-:-:S05]  /*3700*/  FFMA.FTZ R6, R8, R121, R6 ;  /* 0x0000007908067223 */ /* 0x000fca0000010006 */
[----:B------:R-:W-:Y:S01]  /*3710*/  @P6 FFMA.FTZ R8, R8, R7, -R9 ;  /* 0x0000000708086223 */ /* 0x000fe20000010809 */
[----:B------:R-:W-:Y:S01]  /*3720*/  @P6 FADD.FTZ R11, R11, R6 ;  /* 0x000000060b0b6221 */ /* 0x000fe20000010000 */
        /* <DEDUP_REMOVED lines=10> */
[CC--:B----4-:R-:W-:Y:S01]  /*37d0*/  FFMA.FTZ R144, R8.reuse, R6.reuse, R121 ;  /* 0x0000000608907223 */ /* 0x0d0fe20000010079 */
[C---:B------:R-:W-:Y:S01]  /*37e0*/  FFMA.FTZ R135, R8.reuse, R7, -R135 ;  /* 0x0000000708877223 */ /* 0x040fe20000010887 */
[C---:B------:R-:W-:Y:S01]  /*37f0*/  FFMA.FTZ R142, R8.reuse, R9, R142 ;  /* 0x00000009088e7223 */ /* 0x040fe2000001008e */
[C---:B------:R-:W-:Y:S02]  /*3800*/  FMUL.FTZ R7, R31.reuse, R6 ;  /* 0x000000061f077220 */ /* 0x040fe40000410000 */
[----:B------:R-:W-:Y:S01]  /*3810*/  FSEL R9, R31, R144, !P6 ;  /* 0x000000901f097208 */ /* 0x000fe20007000000 */
[----:B------:R-:W-:Y:S02]  /*3820*/  HFMA2.MMA R31, -RZ, RZ, 0, 0 ;  /* 0x00000000ff1f7435 */ /* 0x000fe400000001ff */
[----:B------:R-:W-:Y:S01]  /*3830*/  @P6 FFMA.FTZ R8, R8, R0, -R7 ;  /* 0x0000000008086223 */ /* 0x000fe20000010807 */
[----:B------:R-:W-:Y:S01]  /*3840*/  CS2R R6, SRZ ;  /* 0x0000000000067805 */ /* 0x000fe2000001ff00 */
[----:B------:R-:W-:-:S06]  /*3850*/  @P6 FADD.FTZ R10, R10, R135 ;  /* 0x000000870a0a6221 */ /* 0x000fcc0000010000 */
[----:B------:R-:W2:Y:S01]  /*3860*/  @!P0 LDG.E R31, desc[UR8][R4.64] ;  /* 0x00000008041f8981 */ /* 0x000ea2000c1e1900 */
[----:B------:R-:W-:Y:S02]  /*3870*/  ISETP.NE.AND P0, PT, R141, RZ, PT ;  /* 0x000000ff8d00720c */ /* 0x000fe40003f05270 */
[----:B------:R-:W-:Y:S01]  /*3880*/  MOV R135, RZ ;  /* 0x000000ff00877202 */ /* 0x000fe20000000f00 */
[----:B------:R-:W-:Y:S01]  /*3890*/  HFMA2.MMA R121, -RZ, RZ, 0, 0 ;  /* 0x00000000ff797435 */ /* 0x000fe200000001ff */
[----:B------:R-:W3:Y:S09]  /*38a0*/  @!P1 LDG.E R6, desc[UR8][R4.64+0x200] ;  /* 0x0002000804069981 */ /* 0x000ef2000c1e1900 */
[----:B------:R-:W4:Y:S01]  /*38b0*/  @!P0 LDG.E R7, desc[UR8][R4.64+0x80] ;  /* 0x0000800804078981 */ /* 0x000f22000c1e1900 */
[----:B------:R-:W-:-:S13]  /*38c0*/  ISETP.NE.AND P0, PT, R139, RZ, PT ;  /* 0x000000ff8b00720c */ /* 0x000fda0003f05270 */
[----:B------:R-:W5:Y:S01]  /*38d0*/  @!P0 LDG.E R135, desc[UR8][R4.64+0x100] ;  /* 0x0001000804878981 */ /* 0x000f62000c1e1900 */
[----:B------:R-:W-:Y:S01]  /*38e0*/  ISETP.NE.AND P0, PT, R137, RZ, PT ;  /* 0x000000ff8900720c */ /* 0x000fe20003f05270 */
[----:B------:R-:W-:Y:S01]  /*38f0*/  HFMA2.MMA R139, -RZ, RZ, 0, 0 ;  /* 0x00000000ff8b7435 */ /* 0x000fe200000001ff */
[----:B------:R-:W-:Y:S01]  /*3900*/  ISETP.NE.AND P1, PT, R118, RZ, PT ;  /* 0x000000ff7600720c */ /* 0x000fe20003f25270 */
[----:B------:R-:W-:Y:S01]  /*3910*/  @P6 FADD.FTZ R11, R11, R142 ;  /* 0x0000008e0b0b6221 */ /* 0x000fe20000010000 */
[----:B------:R-:W-:Y:S02]  /*3920*/  MOV R118, RZ ;  /* 0x000000ff00767202 */ /* 0x000fe40000000f00 */
[----:B------:R-:W-:-:S07]  /*3930*/  ISETP.NE.AND P6, PT, R134, RZ, PT ;  /* 0x000000ff8600720c */ /* 0x000fce0003fc5270 */
[----:B------:R-:W3:Y:S01]  /*3940*/  @!P0 LDG.E R121, desc[UR8][R4.64+0x180] ;  /* 0x0001800804798981 */ /* 0x000ee2000c1e1900 */
[----:B------:R-:W-:Y:S02]  /*3950*/  ISETP.NE.AND P0, PT, R136, RZ, PT ;  /* 0x000000ff8800720c */ /* 0x000fe40003f05270 */
[----:B------:R-:W-:Y:S01]  /*3960*/  CS2R R136, SRZ ;  /* 0x0000000000887805 */ /* 0x000fe2000001ff00 */
[----:B------:R-:W-:Y:S01]  /*3970*/  HFMA2.MMA R142, -RZ, RZ, 0, 0 ;  /* 0x00000000ff8e7435 */ /* 0x000fe200000001ff */
[----:B------:R-:W3:Y:S01]  /*3980*/  @!P3 LDG.E R118, desc[UR8][R4.64+0x300] ;  /* 0x000300080476b981 */ /* 0x000ee2000c1e1900 */
[----:B------:R-:W-:-:S03]  /*3990*/  ISETP.NE.AND P3, PT, R14, RZ, PT ;  /* 0x000000ff0e00720c */ /* 0x000fc60003f65270 */
[----:B------:R-:W3:Y:S01]  /*39a0*/  @!P2 LDG.E R137, desc[UR8][R4.64+0x280] ;  /* 0x000280080489a981 */ /* 0x000ee2000c1e1900 */
[----:B------:R-:W-:Y:S02]  /*39b0*/  ISETP.NE.AND P2, PT, R120, RZ, PT ;  /* 0x000000ff7800720c */ /* 0x000fe40003f45270 */
[----:B------:R-:W-:Y:S01]  /*39c0*/  MOV R120, RZ ;  /* 0x000000ff00787202 */ /* 0x000fe20000000f00 */
[----:B------:R-:W3:Y:S01]  /*39d0*/  @!P4 LDG.E R139, desc[UR8][R4.64+0x380] ;  /* 0x00038008048bc981 */ /* 0x000ee2000c1e1900 */
[----:B------:R-:W-:Y:S01]  /*39e0*/  ISETP.NE.AND P4, PT, R30, RZ, PT ;  /* 0x000000ff1e00720c */ /* 0x000fe20003f85270 */
[----:B------:R-:W-:Y:S02]  /*39f0*/  HFMA2.MMA R30, -RZ, RZ, 0, 0 ;  /* 0x00000000ff1e7435 */ /* 0x000fe400000001ff */
[----:B------:R-:W3:Y:S01]  /*3a00*/  @!P5 LDG.E R136, desc[UR8][R4.64+0x400] ;  /* 0x000400080488d981 */ /* 0x000ee2000c1e1900 */
[----:B------:R-:W-:Y:S02]  /*3a10*/  ISETP.NE.AND P5, PT, R15, RZ, PT ;  /* 0x000000ff0f00720c */ /* 0x000fe40003fa5270 */
[----:B------:R-:W-:Y:S01]  /*3a20*/  MOV R141, RZ ;  /* 0x000000ff008d7202 */ /* 0x000fe20000000f00 */
[----:B------:R-:W3:Y:S01]  /*3a30*/  @!P6 LDG.E R120, desc[UR8][R4.64+0x480] ;  /* 0x000480080478e981 */ /* 0x000ee2000c1e1900 */
[----:B------:R-:W-:-:S02]  /*3a40*/  CS2R R14, SRZ ;  /* 0x00000000000e7805 */ /* 0x000fc4000001ff00 */
[----:B------:R-:W-:Y:S01]  /*3a50*/  MOV R0, RZ ;  /* 0x000000ff00007202 */ /* 0x000fe20000000f00 */
[----:B------:R-:W3:Y:S04]  /*3a60*/  @!P0 LDG.E R142, desc[UR8][R4.64+0x500] ;  /* 0x00050008048e8981 */ /* 0x000ee8000c1e1900 */
[----:B------:R-:W3:Y:S04]  /*3a70*/  @!P1 LDG.E R141, desc[UR8][R4.64+0x580] ;  /* 0x00058008048d9981 */ /* 0x000ee8000c1e1900 */
[----:B------:R-:W3:Y:S04]  /*3a80*/  @!P2 LDG.E R30, desc[UR8][R4.64+0x600] ;  /* 0x00060008041ea981 */ /* 0x000ee8000c1e1900 */
[----:B------:R-:W3:Y:S04]  /*3a90*/  @!P3 LDG.E R15, desc[UR8][R4.64+0x680] ;  /* 0x00068008040fb981 */ /* 0x000ee8000c1e1900 */
[----:B------:R-:W3:Y:S04]  /*3aa0*/  @!P4 LDG.E R14, desc[UR8][R4.64+0x700] ;  /* 0x00070008040ec981 */ /* 0x000ee8000c1e1900 */
[----:B------:R1:W3:Y:S01]  /*3ab0*/  @!P5 LDG.E R0, desc[UR8][R4.64+0x780] ;  /* 0x000780080400d981 */ /* 0x0002e2000c1e1900 */
[----:B------:R-:W0:Y:S01]  /*3ac0*/  S2UR UR6, SR_CgaCtaId ;  /* 0x00000000000679c3 */ /* 0x000e220000008800 */
[----:B------:R-:W-:Y:S01]  /*3ad0*/  UMOV UR5, 0x400 ;  /* 0x0000040000057882 */ /* 0x000fe20000000000 */
[----:B------:R-:W-:-:S02]  /*3ae0*/  IADD3 R143, R40, 0x100, RZ ;  /* 0x00000100288f7810 */ /* 0x000fc40007ffe0ff */
[C---:B------:R-:W-:Y:S02]  /*3af0*/  IADD3 R145, R40.reuse, 0x120, RZ ;  /* 0x0000012028917810 */ /* 0x040fe40007ffe0ff */
[C---:B------:R-:W-:Y:S02]  /*3b00*/  IADD3 R147, R40.reuse, 0x140, RZ ;  /* 0x0000014028937810 */ /* 0x040fe40007ffe0ff */
[-C--:B------:R-:W-:Y:S02]  /*3b10*/  LEA.HI.SX32 R143, R143, R40.reuse, 0x1b ;  /* 0x000000288f8f7211 */ /* 0x080fe400078fdaff */
[-C--:B------:R-:W-:Y:S02]  /*3b20*/  LEA.HI.SX32 R145, R145, R40.reuse, 0x1b ;  /* 0x0000002891917211 */ /* 0x080fe400078fdaff */
[----:B-1----:R-:W-:Y:S02]  /*3b30*/  IADD3 R5, R40, 0x160, RZ ;  /* 0x0000016028057810 */ /* 0x002fe40007ffe0ff */
[----:B------:R-:W-:-:S02]  /*3b40*/  LEA.HI.SX32 R147, R147, R40, 0x1b ;  /* 0x0000002893937211 */ /* 0x000fc400078fdaff */
[----:B------:R-:W-:Y:S01]  /*3b50*/  LEA.HI.SX32 R5, R5, R40, 0x1b ;  /* 0x0000002805057211 */ /* 0x000fe200078fdaff */
[----:B0-----:R-:W-:-:S06]  /*3b60*/  ULEA UR5, UR6, UR5, 0x18 ;  /* 0x0000000506057291 */ /* 0x001fcc000f8ec03f */
[----:B------:R-:W-:Y:S02]  /*3b70*/  LEA R143, R143, UR5, 0x2 ;  /* 0x000000058f8f7c11 */ /* 0x000fe4000f8e10ff */
[----:B------:R-:W-:Y:S02]  /*3b80*/  LEA R145, R145, UR5, 0x2 ;  /* 0x0000000591917c11 */ /* 0x000fe4000f8e10ff */
[----:B------:R-:W-:Y:S01]  /*3b90*/  LEA R147, R147, UR5, 0x2 ;  /* 0x0000000593937c11 */ /* 0x000fe2000f8e10ff */
[----:B--2---:R0:W-:Y:S02]  /*3ba0*/  STS [R58], R31 ;  /* 0x0000001f3a007388 */ /* 0x0041e40000000800 */
[----:B0-----:R-:W-:Y:S02]  /*3bb0*/  IADD3 R31, R40, 0x1a0, RZ ;  /* 0x000001a0281f7810 */ /* 0x001fe40007ffe0ff */
[----:B----4-:R0:W-:Y:S02]  /*3bc0*/  STS [R60+0x80], R7 ;  /* 0x000080073c007388 */ /* 0x0101e40000000800 */
[----:B------:R-:W-:-:S02]  /*3bd0*/  LEA.HI.SX32 R4, R31, R40, 0x1b ;  /* 0x000000281f047211 */ /* 0x000fc400078fdaff */
[----:B0-----:R-:W-:Y:S01]  /*3be0*/  IADD3 R7, R40, 0x180, RZ ;  /* 0x0000018028077810 */ /* 0x001fe20007ffe0ff */
[----:B-----5:R0:W-:Y:S03]  /*3bf0*/  STS [R62+0x100], R135 ;  /* 0x000100873e007388 */ /* 0x0201e60000000800 */
[----:B------:R-:W-:-:S04]  /*3c00*/  LEA.HI.SX32 R7, R7, R40, 0x1b ;  /* 0x0000002807077211 */ /* 0x000fc800078fdaff */
[----:B------:R-:W-:Y:S02]  /*3c10*/  LEA R31, R7, UR5, 0x2 ;  /* 0x00000005071f7c11 */ /* 0x000fe4000f8e10ff */
[----:B0-----:R-:W-:Y:S01]  /*3c20*/  IADD3 R135, R40, 0x1e0, RZ ;  /* 0x000001e028877810 */ /* 0x001fe20007ffe0ff */
[----:B---3--:R0:W-:Y:S04]  /*3c30*/  STS [R64+0x180], R121 ;  /* 0x0001807940007388 */ /* 0x0081e80000000800 */
[----:B------:R-:W-:Y:S01]  /*3c40*/  STS [R65+0x200], R6 ;  /* 0x0002000641007388 */ /* 0x000fe20000000800 */
[----:B------:R-:W-:-:S03]  /*3c50*/  LEA.HI.SX32 R135, R135, R40, 0x1b ;  /* 0x0000002887877211 */ /* 0x000fc600078fdaff */
[----:B------:R-:W-:Y:S01]  /*3c60*/  STS [R66+0x280], R137 ;  /* 0x0002808942007388 */ /* 0x000fe20000000800 */
[----:B0-----:R-:W-:-:S03]  /*3c70*/  IADD3 R121, R40, 0x1c0, RZ ;  /* 0x000001c028797810 */ /* 0x001fc60007ffe0ff */
[----:B------:R0:W-:Y:S01]  /*3c80*/  STS [R67+0x300], R118 ;  /* 0x0003007643007388 */ /* 0x0001e20000000800 */
[----:B------:R-:W-:-:S03]  /*3c90*/  LEA.HI.SX32 R121, R121, R40, 0x1b ;  /* 0x0000002879797211 */ /* 0x000fc600078fdaff */
[----:B------:R-:W-:Y:S04]  /*3ca0*/  STS [R68+0x380], R139 ;  /* 0x0003808b44007388 */ /* 0x000fe80000000800 */
[----:B------:R-:W-:Y:S01]  /*3cb0*/  STS [R143+0x400], R136 ;  /* 0x000400888f007388 */ /* 0x000fe20000000800 */
[----:B0-----:R-:W-:-:S03]  /*3cc0*/  LEA R118, R5, UR5, 0x2 ;  /* 0x0000000505767c11 */ /* 0x001fc6000f8e10ff */
[----:B------:R0:W-:Y:S01]  /*3cd0*/  STS [R145+0x480], R120 ;  /* 0x0004807891007388 */ /* 0x0001e20000000800 */
[----:B------:R-:W-:Y:S02]  /*3ce0*/  LEA R121, R121, UR5, 0x2 ;  /* 0x0000000579797c11 */ /* 0x000fe4000f8e10ff */
[----:B------:R-:W-:Y:S01]  /*3cf0*/  LEA R135, R135, UR5, 0x2 ;  /* 0x0000000587877c11 */ /* 0x000fe2000f8e10ff */
[----:B------:R-:W-:Y:S01]  /*3d00*/  STS [R147+0x500], R142 ;  /* 0x0005008e93007388 */ /* 0x000fe20000000800 */
[----:B0-----:R-:W-:-:S03]  /*3d10*/  LEA R120, R4, UR5, 0x2 ;  /* 0x0000000504787c11 */ /* 0x001fc6000f8e10ff */
[----:B------:R-:W-:Y:S04]  /*3d20*/  STS [R118+0x580], R141 ;  /* 0x0005808d76007388 */ /* 0x000fe80000000800 */
[----:B------:R0:W-:Y:S04]  /*3d30*/  STS [R31+0x600], R30 ;  /* 0x0006001e1f007388 */ /* 0x0001e80000000800 */
[----:B------:R-:W-:Y:S04]  /*3d40*/  STS [R120+0x680], R15 ;  /* 0x0006800f78007388 */ /* 0x000fe80000000800 */
[----:B------:R-:W-:Y:S04]  /*3d50*/  STS [R121+0x700], R14 ;  /* 0x0007000e79007388 */ /* 0x000fe80000000800 */
[----:B------:R-:W-:Y:S01]  /*3d60*/  STS [R135+0x780], R0 ;  /* 0x0007800087007388 */ /* 0x000fe20000000800 */
[----:B------:R-:W-:-:S03]  /*3d70*/  NOP ;  /* 0x0000000000007918 */ /* 0x000fc60000000000 */
[----:B0-----:R0:W2:Y:S01]  /*3d80*/  LDG.E.64 R30, desc[UR8][R12.64] ;  /* 0x000000080c1e7981 */ /* 0x0010a2000c1e1b00 */
[----:B------:R-:W-:Y:S01]  /*3d90*/  ISETP.NE.AND P6, PT, R124, RZ, PT ;  /* 0x000000ff7c00720c */ /* 0x000fe20003fc5270 */
[----:B------:R-:W-:Y:S01]  /*3da0*/  HFMA2.MMA R5, -RZ, RZ, 0, 0 ;  /* 0x00000000ff057435 */ /* 0x000fe200000001ff */
[----:B------:R-:W-:Y:S01]  /*3db0*/  SHF.L.U32 R6, R40, 0x4, RZ ;  /* 0x0000000428067819 */ /* 0x000fe200000006ff */
[----:B------:R-:W-:Y:S01]  /*3dc0*/  ULEA UR6, UR4, UR5, 0x4 ;  /* 0x0000000504067291 */ /* 0x000fe2000f8e203f */
[----:B------:R-:W-:Y:S02]  /*3dd0*/  MOV R4, 0x3f800000 ;  /* 0x3f80000000047802 */ /* 0x000fe40000000f00 */
[----:B------:R-:W-:Y:S02]  /*3de0*/  LEA.HI.SX32 R136, R6, R6, 0x1b ;  /* 0x0000000606887211 */ /* 0x000fe400078fdaff */
[----:B------:R-:W-:-:S06]  /*3df0*/  CS2R R6, SRZ ;  /* 0x0000000000067805 */ /* 0x000fcc000001ff00 */
[----:B------:R-:W1:Y:S01]  /*3e00*/  @!P6 LDS.128 R4, [UR6+0x880] ;  /* 0x00088006ff04e984 */ /* 0x000e620008000c00 */
[----:B------:R-:W-:Y:S02]  /*3e10*/  ISETP.NE.AND P6, PT, R40, 0x1f, PT ;  /* 0x0000001f2800780c */ /* 0x000fe40003fc5270 */
[----:B------:R-:W-:-:S05]  /*3e20*/  LEA R150, R136, UR5, 0x2 ;  /* 0x0000000588967c11 */ /* 0x000fca000f8e10ff */
        /* <DEDUP_REMOVED lines=18> */
[----:B------:R-:W-:-:S05]  /*3f50*/  ISETP.NE.AND P6, PT, R40, RZ, PT ;  /* 0x000000ff2800720c */ /* 0x000fca0003fc5270 */
[----:B------:R-:W3:Y:S04]  /*3f60*/  SHFL.UP PT, R153, R8, 0x1, RZ ;  /* 0x0420000008997989 */ /* 0x000ee800000e00ff */
[----:B------:R-:W4:Y:S04]  /*3f70*/  SHFL.UP PT, R152, R9, 0x1, RZ ;  /* 0x0420000009987989 */ /* 0x000f2800000e00ff */
[----:B------:R-:W5:Y:S04]  /*3f80*/  SHFL.UP PT, R149, R10, 0x1, RZ ;  /* 0x042000000a957989 */ /* 0x000f6800000e00ff */
[----:B------:R-:W5:Y:S04]  /*3f90*/  SHFL.UP PT, R147, R11, 0x1, RZ ;  /* 0x042000000b937989 */ /* 0x000f6800000e00ff */
[----:B-1----:R-:W-:Y:S04]  /*3fa0*/  @!P6 STS.128 [UR5+0x860], R4 ;  /* 0x00086004ff00e988 */ /* 0x002fe80008000c05 */
[----:B0-----:R-:W-:Y:S01]  /*3fb0*/  LDS.128 R12, [UR5+0x840] ;  /* 0x00084005ff0c7984 */ /* 0x001fe20008000c00 */
[----:B---3--:R-:W-:-:S02]  /*3fc0*/  @!P6 MOV R153, R4 ;  /* 0x000000040099e202 */ /* 0x008fc40000000f00 */
[----:B----4-:R-:W-:Y:S02]  /*3fd0*/  @!P6 MOV R152, R5 ;  /* 0x000000050098e202 */ /* 0x010fe40000000f00 */
[----:B-----5:R-:W-:Y:S02]  /*3fe0*/  @!P6 MOV R149, R6 ;  /* 0x000000060095e202 */ /* 0x020fe40000000f00 */
[----:B------:R-:W-:Y:S01]  /*3ff0*/  @!P6 MOV R147, R7 ;  /* 0x000000070093e202 */ /* 0x000fe20000000f00 */
[----:B------:R-:W-:Y:S01]  /*4000*/  BAR.SYNC.DEFER_BLOCKING 0x0 ;  /* 0x0000000000007b1d */ /* 0x000fe20000010000 */
[----:B------:R-:W-:-:S13]  /*4010*/  ISETP.NE.AND P6, PT, R93, RZ, PT ;  /* 0x000000ff5d00720c */ /* 0x000fda0003fc5270 */
[----:B------:R-:W0:Y:S02]  /*4020*/  @P6 LDS.64 R8, [UR5+0x868] ;  /* 0x00086805ff086984 */ /* 0x000e240008000a00 */
[-C--:B0-----:R-:W-:Y:S01]  /*4030*/  @P6 FMUL.FTZ R11, R9, R152.reuse ;  /* 0x00000098090b6220 */ /* 0x081fe20000410000 */
[----:B------:R-:W-:-:S03]  /*4040*/  @P6 FMUL.FTZ R152, R8, R152 ;  /* 0x0000009808986220 */ /* 0x000fc60000410000 */
[-C--:B------:R-:W-:Y:S01]  /*4050*/  @P6 FFMA.FTZ R8, R8, R153.reuse, -R11 ;  /* 0x0000009908086223 */ /* 0x080fe2000001080b */
[----:B------:R-:W-:-:S03]  /*4060*/  @P6 FFMA.FTZ R152, R9, R153, R152 ;  /* 0x0000009909986223 */ /* 0x000fc60000010098 */
[----:B------:R-:W-:Y:S01]  /*4070*/  @P6 FADD.FTZ R149, R149, R8 ;  /* 0x0000000895956221 */ /* 0x000fe20000010000 */
[----:B------:R-:W-:Y:S01]  /*4080*/  @P6 FADD.FTZ R147, R147, R152 ;  /* 0x0000009893936221 */ /* 0x000fe20000010000 */
[----:B------:R-:W-:Y:S01]  /*4090*/  ISETP.NE.AND P6, PT, R93, RZ, PT ;  /* 0x000000ff5d00720c */ /* 0x000fe20003fc5270 */
[----:B------:R-:W-:Y:S01]  /*40a0*/  BSSY B0, `(.L_x_2051) ;  /* 0x000005d000007945 */ /* 0x000fe20003800000 */
[CC--:B--2---:R-:W-:Y:S01]  /*40b0*/  FMUL.FTZ R9, R121.reuse, R31.reuse ;  /* 0x0000001f79097220 */ /* 0x0c4fe20000410000 */
[-C--:B------:R-:W-:Y:S01]  /*40c0*/  FMUL.FTZ R8, R121, R30.reuse ;  /* 0x0000001e79087220 */ /* 0x080fe20000410000 */
[C---:B------:R-:W-:Y:S01]  /*40d0*/  FMUL.FTZ R11, R151.reuse, R31 ;  /* 0x0000001f970b7220 */ /* 0x040fe20000410000 */
[-C--:B------:R-:W-:Y:S01]  /*40e0*/  FMUL.FTZ R10, R151, R30.reuse ;  /* 0x0000001e970a7220 */ /* 0x080fe20000410000 */
[-C--:B------:R-:W-:Y:S01]  /*40f0*/  FFMA.FTZ R121, R148, R30.reuse, -R9 ;  /* 0x0000001e94797223 */ /* 0x080fe20000010809 */
[----:B------:R-:W-:Y:S01]  /*4100*/  FMUL.FTZ R9, R122, R147 ;  /* 0x000000937a097220 */ /* 0x000fe20000410000 */
[CC--:B------:R-:W-:Y:S01]  /*4110*/  FFMA.FTZ R11, R146.reuse, R30.reuse, -R11 ;  /* 0x0000001e920b7223 */ /* 0x0c0fe2000001080b */
[----:B------:R-:W-:Y:S01]  /*4120*/  FFMA.FTZ R10, R146, R31, R10 ;  /* 0x0000001f920a7223 */ /* 0x000fe2000001000a */
[----:B------:R-:W-:Y:S01]  /*4130*/  FMUL.FTZ R146, R122, R149 ;  /* 0x000000957a927220 */ /* 0x000fe20000410000 */
[----:B------:R-:W-:Y:S01]  /*4140*/  FFMA.FTZ R8, R148, R31, R8 ;  /* 0x0000001f94087223 */ /* 0x000fe20000010008 */
[C---:B------:R-:W-:Y:S01]  /*4150*/  FFMA.FTZ R9, R140.reuse, R149, -R9 ;  /* 0x000000958c097223 */ /* 0x040fe20000010809 */
[C---:B------:R-:W-:Y:S01]  /*4160*/  FMUL.FTZ R148, R145.reuse, R31 ;  /* 0x0000001f91947220 */ /* 0x040fe20000410000 */
[----:B------:R-:W-:Y:S01]  /*4170*/  FFMA.FTZ R146, R140, R147, R146 ;  /* 0x000000938c927223 */ /* 0x000fe20000010092 */
[-C--:B------:R-:W-:Y:S01]  /*4180*/  FMUL.FTZ R150, R145, R30.reuse ;  /* 0x0000001e91967220 */ /* 0x080fe20000410000 */
[----:B------:R-:W-:Y:S01]  /*4190*/  FADD.FTZ R138, R138, R9 ;  /* 0x000000098a8a7221 */ /* 0x000fe20000010000 */
[-C--:B------:R-:W-:Y:S01]  /*41a0*/  FFMA.FTZ R122, R135, R30.reuse, -R148 ;  /* 0x0000001e877a7223 */ /* 0x080fe20000010894 */
[CC--:B------:R-:W-:Y:S01]  /*41b0*/  FMUL.FTZ R145, R144.reuse, R31.reuse ;  /* 0x0000001f90917220 */ /* 0x0c0fe20000410000 */
[----:B------:R-:W-:Y:S01]  /*41c0*/  FMUL.FTZ R148, R144, R30 ;  /* 0x0000001e90947220 */ /* 0x000fe20000410000 */
[----:B------:R-:W-:Y:S01]  /*41d0*/  FADD.FTZ R144, RZ, R146 ;  /* 0x00000092ff907221 */ /* 0x000fe20000010000 */
[C---:B------:R-:W-:Y:S01]  /*41e0*/  FMUL.FTZ R146, R117.reuse, R138 ;  /* 0x0000008a75927220 */ /* 0x040fe20000410000 */
[C---:B------:R-:W-:Y:S01]  /*41f0*/  FFMA.FTZ R140, R142.reuse, R30, -R145 ;  /* 0x0000001e8e8c7223 */ /* 0x040fe20000010891 */
[-C--:B------:R-:W-:Y:S01]  /*4200*/  FFMA.FTZ R142, R142, R31.reuse, R148 ;  /* 0x0000001f8e8e7223 */ /* 0x080fe20000010094 */
[-C--:B------:R-:W-:Y:S01]  /*4210*/  FMUL.FTZ R117, R117, R144.reuse ;  /* 0x0000009075757220 */ /* 0x080fe20000410000 */
[----:B------:R-:W-:Y:S01]  /*4220*/  FFMA.FTZ R9, R119, R144, R146 ;  /* 0x0000009077097223 */ /* 0x000fe20000010092 */
[----:B------:R-:W-:-:S02]  /*4230*/  FMUL.FTZ R148, R143, R31 ;  /* 0x0000001f8f947220 */ /* 0x000fc40000410000 */
[----:B------:R-:W-:Y:S01]  /*4240*/  FFMA.FTZ R146, R119, R138, -R117 ;  /* 0x0000008a77927223 */ /* 0x000fe20000010875 */
[----:B------:R-:W-:Y:S01]  /*4250*/  FADD.FTZ R119, RZ, R9 ;  /* 0x00000009ff777221 */ /* 0x000fe20000010000 */
[-C--:B------:R-:W-:Y:S01]  /*4260*/  FFMA.FTZ R117, R141, R30.reuse, -R148 ;  /* 0x0000001e8d757223 */ /* 0x080fe20000010894 */
[----:B------:R-:W-:Y:S01]  /*4270*/  FMUL.FTZ R148, R139, R31 ;  /* 0x0000001f8b947220 */ /* 0x000fe20000410000 */
[----:B------:R-:W-:Y:S01]  /*4280*/  FADD.FTZ R146, R107, R146 ;  /* 0x000000926b927221 */ /* 0x000fe20000010000 */
[----:B------:R-:W-:Y:S02]  /*4290*/  FMUL.FTZ R9, R109, R119 ;  /* 0x000000776d097220 */ /* 0x000fe40000410000 */
[----:B------:R-:W-:Y:S01]  /*42a0*/  FFMA.FTZ R107, R137, R30, -R148 ;  /* 0x0000001e896b7223 */ /* 0x000fe20000010894 */
[-C--:B------:R-:W-:Y:S01]  /*42b0*/  FMUL.FTZ R148, R109, R146.reuse ;  /* 0x000000926d947220 */ /* 0x080fe20000410000 */
[----:B------:R-:W-:Y:S01]  /*42c0*/  FFMA.FTZ R135, R135, R31, R150 ;  /* 0x0000001f87877223 */ /* 0x000fe20000010096 */
[C---:B------:R-:W-:Y:S01]  /*42d0*/  FFMA.FTZ R9, R110.reuse, R146, -R9 ;  /* 0x000000926e097223 */ /* 0x040fe20000010809 */
[----:B------:R-:W-:Y:S01]  /*42e0*/  FMUL.FTZ R150, R143, R30 ;  /* 0x0000001e8f967220 */ /* 0x000fe20000410000 */
[----:B------:R-:W-:-:S02]  /*42f0*/  FFMA.FTZ R110, R110, R119, R148 ;  /* 0x000000776e6e7223 */ /* 0x000fc40000010094 */
[----:B------:R-:W-:Y:S01]  /*4300*/  FADD.FTZ R109, R108, R9 ;  /* 0x000000096c6d7221 */ /* 0x000fe20000010000 */
[-C--:B------:R-:W-:Y:S01]  /*4310*/  FFMA.FTZ R141, R141, R31.reuse, R150 ;  /* 0x0000001f8d8d7223 */ /* 0x080fe20000010096 */
[-C--:B------:R-:W-:Y:S01]  /*4320*/  FMUL.FTZ R150, R139, R30.reuse ;  /* 0x0000001e8b967220 */ /* 0x080fe20000410000 */
[C---:B------:R-:W-:Y:S01]  /*4330*/  FMUL.FTZ R139, R136.reuse, R31 ;  /* 0x0000001f888b7220 */ /* 0x040fe20000410000 */
[----:B------:R-:W-:Y:S01]  /*4340*/  FMUL.FTZ R148, R136, R30 ;  /* 0x0000001e88947220 */ /* 0x000fe20000410000 */
[----:B------:R-:W-:Y:S01]  /*4350*/  FADD.FTZ R110, RZ, R110 ;  /* 0x0000006eff6e7221 */ /* 0x000fe20000010000 */
[----:B------:R-:W-:-:S03]  /*4360*/  FMUL.FTZ R136, R112, R109 ;  /* 0x0000006d70887220 */ /* 0x000fc60000410000 */
[-C--:B------:R-:W-:Y:S01]  /*4370*/  FMUL.FTZ R112, R112, R110.reuse ;  /* 0x0000006e70707220 */ /* 0x080fe20000410000 */
[C---:B------:R-:W-:Y:S01]  /*4380*/  FFMA.FTZ R136, R113.reuse, R110, R136 ;  /* 0x0000006e71887223 */ /* 0x040fe20000010088 */
[----:B------:R-:W-:Y:S02]  /*4390*/  FMUL.FTZ R9, R120, R31 ;  /* 0x0000001f78097220 */ /* 0x000fe40000410000 */
[----:B------:R-:W-:Y:S01]  /*43a0*/  FFMA.FTZ R112, R113, R109, -R112 ;  /* 0x0000006d71707223 */ /* 0x000fe20000010870 */
[----:B------:R-:W-:Y:S01]  /*43b0*/  FADD.FTZ R113, RZ, R136 ;  /* 0x00000088ff717221 */ /* 0x000fe20000010000 */
[-C--:B------:R-:W-:Y:S01]  /*43c0*/  FFMA.FTZ R108, R0, R30.reuse, -R139 ;  /* 0x0000001e006c7223 */ /* 0x080fe2000001088b */
[-C--:B------:R-:W-:Y:S01]  /*43d0*/  FMUL.FTZ R139, R120, R30.reuse ;  /* 0x0000001e788b7220 */ /* 0x080fe20000410000 */
[----:B------:R-:W-:Y:S01]  /*43e0*/  FFMA.FTZ R30, R118, R30, -R9 ;  /* 0x0000001e761e7223 */ /* 0x000fe20000010809 */
[----:B------:R-:W-:Y:S01]  /*43f0*/  FADD.FTZ R111, R111, R112 ;  /* 0x000000706f6f7221 */ /* 0x000fe20000010000 */
[----:B------:R-:W-:Y:S01]  /*4400*/  FMUL.FTZ R143, R115, R113 ;  /* 0x00000071738f7220 */ /* 0x000fe20000410000 */
[----:B------:R-:W-:Y:S01]  /*4410*/  FMUL.FTZ R9, R13, R7 ;  /* 0x000000070d097220 */ /* 0x000fe20000410000 */
[-C--:B------:R-:W-:Y:S01]  /*4420*/  FFMA.FTZ R137, R137, R31.reuse, R150 ;  /* 0x0000001f89897223 */ /* 0x080fe20000010096 */
[-C--:B------:R-:W-:Y:S01]  /*4430*/  FFMA.FTZ R0, R0, R31.reuse, R148 ;  /* 0x0000001f00007223 */ /* 0x080fe20000010094 */
[----:B------:R-:W-:Y:S01]  /*4440*/  FFMA.FTZ R31, R118, R31, R139 ;  /* 0x0000001f761f7223 */ /* 0x000fe2000001008b */
[-C--:B------:R-:W-:Y:S01]  /*4450*/  FMUL.FTZ R118, R115, R111.reuse ;  /* 0x0000006f73767220 */ /* 0x080fe20000410000 */
[----:B------:R-:W-:Y:S01]  /*4460*/  FFMA.FTZ R143, R116, R111, -R143 ;  /* 0x0000006f748f7223 */ /* 0x000fe2000001088f */
[-C--:B------:R-:W-:Y:S01]  /*4470*/  FFMA.FTZ R139, R12, R6.reuse, -R9 ;  /* 0x000000060c8b7223 */ /* 0x080fe20000010809 */
[C---:B------:R-:W-:Y:S01]  /*4480*/  FMUL.FTZ R112, R13.reuse, R6 ;  /* 0x000000060d707220 */ /* 0x040fe20000410000 */
[C---:B------:R-:W-:Y:S01]  /*4490*/  FMUL.FTZ R6, R13.reuse, R4 ;  /* 0x000000040d067220 */ /* 0x040fe20000410000 */
[----:B------:R-:W-:Y:S01]  /*44a0*/  FFMA.FTZ R118, R116, R113, R118 ;  /* 0x0000007174767223 */ /* 0x000fe20000010076 */
[----:B------:R-:W-:Y:S01]  /*44b0*/  FADD.FTZ R114, R114, R143 ;  /* 0x0000008f72727221 */ /* 0x000fe20000010000 */
[-C--:B------:R-:W-:Y:S01]  /*44c0*/  FMUL.FTZ R9, R13, R5.reuse ;  /* 0x000000050d097220 */ /* 0x080fe20000410000 */
[----:B------:R-:W-:Y:S01]  /*44d0*/  FFMA.FTZ R5, R12, R5, R6 ;  /* 0x000000050c057223 */ /* 0x000fe20000010006 */
[----:B------:R-:W-:Y:S01]  /*44e0*/  FADD.FTZ R6, R14, R139 ;  /* 0x0000008b0e067221 */ /* 0x000fe20000010000 */
[C---:B------:R-:W-:Y:S01]  /*44f0*/  FFMA.FTZ R112, R12.reuse, R7, R112 ;  /* 0x000000070c707223 */ /* 0x040fe20000010070 */
[----:B------:R-:W-:Y:S01]  /*4500*/  FADD.FTZ R118, RZ, R118 ;  /* 0x00000076ff767221 */ /* 0x000fe20000010000 */
[----:B------:R-:W-:Y:S01]  /*4510*/  FMUL.FTZ R14, R103, R114 ;  /* 0x00000072670e7220 */ /* 0x000fe20000410000 */
[----:B------:R-:W-:Y:S01]  /*4520*/  FFMA.FTZ R4, R12, R4, -R9 ;  /* 0x000000040c047223 */ /* 0x000fe20000010809 */
[----:B------:R-:W-:Y:S01]  /*4530*/  FADD.FTZ R7, R15, R112 ;  /* 0x000000700f077221 */ /* 0x000fe20000010000 */
[----:B------:R-:W-:Y:S01]  /*4540*/  FMUL.FTZ R13, R144, R8 ;  /* 0x00000008900d7220 */ /* 0x000fe20000410000 */
[-C--:B------:R-:W-:Y:S01]  /*4550*/  FMUL.FTZ R12, R103, R118.reuse ;  /* 0x00000076670c7220 */ /* 0x080fe20000410000 */
[----:B------:R-:W-:Y:S01]  /*4560*/  FFMA.FTZ R14, R101, R118, R14 ;  /* 0x00000076650e7223 */ /* 0x000fe2000001000e */
[----:B------:R-:W-:Y:S06]  /*4570*/  @P6 BRA `(.L_x_2052) ;  /* 0x00000000003c6947 */ /* 0x000fec0003800000 */
[----:B------:R-:W0:Y:S01]  /*4580*/  S2UR UR16, SR_CTAID.Y ;  /* 0x00000000001079c3 */ /* 0x000e220000002600 */
[----:B------:R1:W-:Y:S07]  /*4590*/  STS.128 [UR6+0x880], R4 ;  /* 0x00088004ff007988 */ /* 0x0003ee0008000c06 */
[----:B------:R-:W2:Y:S01]  /*45a0*/  S2UR UR17, SR_CTAID.X ;  /* 0x00000000001179c3 */ /* 0x000ea20000002500 */
[----:B0-----:R-:W-:Y:S02]  /*45b0*/  MOV R32, UR16 ;  /* 0x0000001000207c02 */ /* 0x001fe40008000f00 */
[----:B--2---:R-:W-:-:S05]  /*45c0*/  MOV R37, UR17 ;  /* 0x0000001100257c02 */ /* 0x004fca0008000f00 */
[----:B------:R-:W-:-:S04]  /*45d0*/  IMAD R8, R37, UR7, R32 ;  /* 0x0000000725087c24 */ /* 0x000fc8000f8e0220 */
[----:B------:R-:W-:-:S04]  /*45e0*/  IMAD R8, R8, R87, RZ ;  /* 0x0000005708087224 */ /* 0x000fc800078e02ff */
[-C--:B------:R-:W-:Y:S02]  /*45f0*/  IMAD R9, R8, R89.reuse, RZ ;  /* 0x0000005908097224 */ /* 0x080fe400078e02ff */
[----:B------:R-:W-:-:S03]  /*4600*/  IMAD R8, R42, R89, UR4 ;  /* 0x000000042a087e24 */ /* 0x000fc6000f8e0259 */
[----:B------:R-:W-:Y:S02]  /*4610*/  SHF.R.S32.HI R15, RZ, 0x1f, R9 ;  /* 0x0000001fff0f7819 */ /* 0x000fe40000011409 */
[----:B------:R-:W-:-:S04]  /*4620*/  IADD3 R9, P6, R8, R9, RZ ;  /* 0x0000000908097210 */ /* 0x000fc80007fde0ff */
[----:B------:R-:W-:Y:S02]  /*4630*/  LEA.HI.X.SX32 R112, R8, R15, 0x1, P6 ;  /* 0x0000000f08707211 */ /* 0x000fe400030f0eff */
[----:B------:R-:W-:-:S04]  /*4640*/  LEA R8, P6, R9, R28, 0x4 ;  /* 0x0000001c09087211 */ /* 0x000fc800078c20ff */
[----:B------:R-:W-:-:S05]  /*4650*/  LEA.HI.X R9, R9, R29, R112, 0x4, P6 ;  /* 0x0000001d09097211 */ /* 0x000fca00030f2470 */
[----:B------:R1:W-:Y:S04]  /*4660*/  STG.E.128 desc[UR8][R8.64], R4 ;  /* 0x0000000408007986 */ /* 0x0003e8000c101d08 */
.L_x_2052:
[----:B------:R-:W-:Y:S05]  /*4670*/  BSYNC B0 ;  /* 0x0000000000007941 */ /* 0x000fea0003800000 */
.L_x_2051:
[----:B------:R-:W-:Y:S01]  /*4680*/  FFMA.FTZ R101, R101, R114, -R12 ;  /* 0x0000007265657223 */ /* 0x000fe2000001080c */
[----:B------:R-:W-:Y:S01]  /*4690*/  FADD.FTZ R14, RZ, R14 ;  /* 0x0000000eff0e7221 */ /* 0x000fe20000010000 */
[----:B------:R-:W-:Y:S01]  /*46a0*/  UIADD3 UR4, UR4, 0x1, URZ ;  /* 0x0000000104047890 */ /* 0x000fe2000fffe03f */
[----:B------:R-:W-:Y:S01]  /*46b0*/  FMUL.FTZ R119, R119, R10 ;  /* 0x0000000a77777220 */ /* 0x000fe20000410000 */
[----:B------:R-:W-:Y:S01]  /*46c0*/  FADD.FTZ R101, R102, R101 ;  /* 0x0000006566657221 */ /* 0x000fe20000010000 */
[----:B-1----:R-:W-:Y:S01]  /*46d0*/  FMUL.FTZ R4, R97, R14 ;  /* 0x0000000e61047220 */ /* 0x002fe20000410000 */
[----:B------:R-:W-:Y:S01]  /*46e0*/  FMUL.FTZ R110, R110, R135 ;  /* 0x000000876e6e7220 */ /* 0x000fe20000410000 */
[----:B------:R-:W-:Y:S01]  /*46f0*/  FMUL.FTZ R142, R113, R142 ;  /* 0x0000008e718e7220 */ /* 0x000fe20000410000 */
[-C--:B------:R-:W-:Y:S01]  /*4700*/  FMUL.FTZ R6, R97, R101.reuse ;  /* 0x0000006561067220 */ /* 0x080fe20000410000 */
[----:B------:R-:W-:Y:S01]  /*4710*/  FFMA.FTZ R4, R95, R101, -R4 ;  /* 0x000000655f047223 */ /* 0x000fe20000010804 */
[----:B------:R-:W-:Y:S01]  /*4720*/  ISETP.LE.AND P6, PT, R89, UR4, PT ;  /* 0x0000000459007c0c */ /* 0x000fe2000bfc3270 */
[----:B------:R-:W-:Y:S01]  /*4730*/  FMUL.FTZ R141, R118, R141 ;  /* 0x0000008d768d7220 */ /* 0x000fe20000410000 */
        /* <DEDUP_REMOVED lines=10> */
[----:B------:R-:W-:Y:S01]  /*47e0*/  FFMA.FTZ R111, R111, R140, -R142 ;  /* 0x0000008c6f6f7223 */ /* 0x000fe2000001088e */
[----:B------:R-:W-:Y:S01]  /*47f0*/  FFMA.FTZ R117, R114, R117, -R141 ;  /* 0x0000007572757223 */ /* 0x000fe2000001088d */
[----:B------:R-:W-:Y:S01]  /*4800*/  FFMA.FTZ R105, R106, R8, -R105 ;  /* 0x000000086a697223 */ /* 0x000fe20000010869 */
[----:B------:R-:W-:Y:S01]  /*4810*/  FADD.FTZ R6, RZ, R5 ;  /* 0x00000005ff067221 */ /* 0x000fe20000010000 */
        /* <DEDUP_REMOVED lines=13> */
[----:B------:R-:W-:Y:S01]  /*48f0*/  FFMA.FTZ R100, R31, 2, R100 ;  /* 0x400000001f647823 */ /* 0x000fe20000010064 */
[----:B------:R-:W-:Y:S06]  /*4900*/  @!P6 BRA `(.L_x_2053) ;  /* 0xffffffdc0000e947 */ /* 0x000fec000383ffff */
.L_x_2050:
        /* <DEDUP_REMOVED lines=46> */
.L_x_2055:
[----:B------:R-:W-:Y:S05]  /*4bf0*/  BSYNC B0 ;  /* 0x0000000000007941 */ /* 0x000fea0003800000 */
.L_x_2054:
        /* <DEDUP_REMOVED lines=13> */
[C-C-:B------:R-:W-:Y:S02]  /*4cd0*/  LOP3.LUT R8, R39.reuse, 0x60, R36.reuse, 0xfe, !PT ;  /* 0x0000006027087812 */ /* 0x140fe400078efe24 */
[----:B------:R-:W-:Y:S02]  /*4ce0*/  LOP3.LUT R10, R39, 0x80, R36, 0xfe, !PT ;  /* 0x00000080270a7812 */ /* 0x000fe400078efe24 */
[----:B------:R-:W-:Y:S01]  /*4cf0*/  LEA R7, P4, R38, UR4, 0x2 ;  /* 0x0000000426077c11 */ /* 0x000fe2000f8810ff */
[----:B------:R-:W-:Y:S01]  /*4d00*/  ULDC UR4, c[0x0][0x224] ;  /* 0x0000890000047ab9 */ /* 0x000fe20000000800 */
[----:B------:R-:W-:-:S02]  /*4d10*/  IADD3.X R5, R9, R6, R5, P5, !PT ;  /* 0x0000000609057210 */ /* 0x000fc40002ffe405 */
[-C--:B------:R-:W-:Y:S02]  /*4d20*/  ISETP.GE.AND P2, PT, R8, R27.reuse, PT ;  /* 0x0000001b0800720c */ /* 0x080fe40003f46270 */
[----:B------:R-:W-:Y:S02]  /*4d30*/  ISETP.GE.AND P3, PT, R10, R27, PT ;  /* 0x0000001b0a00720c */ /* 0x000fe40003f66270 */
[----:B------:R-:W-:Y:S02]  /*4d40*/  LEA.HI.X R6, R38, UR5, R41, 0x2, P4 ;  /* 0x0000000526067c11 */ /* 0x000fe4000a0f1429 */
[----:B------:R-:W-:Y:S02]  /*4d50*/  LEA R4, P6, R0, R7, 0x2 ;  /* 0x0000000700047211 */ /* 0x000fe400078c10ff */
[C-C-:B------:R-:W-:Y:S02]  /*4d60*/  LOP3.LUT R8, R39.reuse, 0xa0, R36.reuse, 0xfe, !PT ;  /* 0x000000a027087812 */ /* 0x140fe400078efe24 */
[----:B------:R-:W-:-:S02]  /*4d70*/  LOP3.LUT R10, R39, 0xc0, R36, 0xfe, !PT ;  /* 0x000000c0270a7812 */ /* 0x000fc400078efe24 */
[----:B------:R-:W-:Y:S02]  /*4d80*/  LOP3.LUT R12, R39, 0xe0, R36, 0xfe, !PT ;  /* 0x000000e0270c7812 */ /* 0x000fe400078efe24 */
[----:B------:R-:W-:Y:S02]  /*4d90*/  LEA.HI.X R5, R0, R6, R5, 0x2, P6 ;  /* 0x0000000600057211 */ /* 0x000fe400030f1405 */
[-C--:B------:R-:W-:Y:S02]  /*4da0*/  ISETP.GE.AND P4, PT, R8, R27.reuse, PT ;  /* 0x0000001b0800720c */ /* 0x080fe40003f86270 */
[-C--:B------:R-:W-:Y:S01]  /*4db0*/  ISETP.GE.AND P5, PT, R10, R27.reuse, PT ;  /* 0x0000001b0a00720c */ /* 0x080fe20003fa6270 */
[----:B------:R0:W-:Y:S01]  /*4dc0*/  @!P0 STG.E desc[UR8][R4.64+0x80], R13 ;  /* 0x0000800d04008986 */ /* 0x0001e2000c101908 */
[----:B------:R-:W-:Y:S02]  /*4dd0*/  ISETP.GE.AND P6, PT, R12, R27, PT ;  /* 0x0000001b0c00720c */ /* 0x000fe40003fc6270 */
[----:B------:R-:W-:Y:S01]  /*4de0*/  IADD3 R42, R42, 0x1, RZ ;  /* 0x000000012a2a7810 */ /* 0x000fe20007ffe0ff */
[----:B------:R0:W-:Y:S01]  /*4df0*/  @!P1 STG.E desc[UR8][R4.64+0x100], R15 ;  /* 0x0001000f04009986 */ /* 0x0001e2000c101908 */
[----:B------:R-:W-:-:S02]  /*4e00*/  IADD3 R22, P1, R2, 0x400, RZ ;  /* 0x0000040002167810 */ /* 0x000fc40007f3e0ff */
[----:B------:R-:W-:Y:S01]  /*4e10*/  ISETP.GE.AND P0, PT, R42, UR4, PT ;  /* 0x000000042a007c0c */ /* 0x000fe2000bf06270 */
[----:B------:R0:W-:Y:S01]  /*4e20*/  @!P2 STG.E desc[UR8][R4.64+0x180], R21 ;  /* 0x000180150400a986 */ /* 0x0001e2000c101908 */
[----:B------:R-:W-:Y:S02]  /*4e30*/  IADD3 R16, P2, R16, 0x400, RZ ;  /* 0x0000040010107810 */ /* 0x000fe40007f5e0ff */
[----:B------:R-:W-:Y:S01]  /*4e40*/  IADD3.X R27, RZ, R3, RZ, P1, !PT ;  /* 0x00000003ff1b7210 */ /* 0x000fe20000ffe4ff */
[----:B------:R0:W-:Y:S01]  /*4e50*/  @!P4 STG.E desc[UR8][R4.64+0x280], R23 ;  /* 0x000280170400c986 */ /* 0x0001e2000c101908 */
[----:B------:R-:W-:-:S03]  /*4e60*/  IADD3.X R17, RZ, R17, RZ, P2, !PT ;  /* 0x00000011ff117210 */ /* 0x000fc600017fe4ff */
[----:B------:R0:W-:Y:S04]  /*4e70*/  @!P5 STG.E desc[UR8][R4.64+0x300], R67 ;  /* 0x000300430400d986 */ /* 0x0001e8000c101908 */
[----:B------:R0:W-:Y:S04]  /*4e80*/  @!P6 STG.E desc[UR8][R4.64+0x380], R25 ;  /* 0x000380190400e986 */ /* 0x0001e8000c101908 */
[----:B------:R0:W-:Y:S01]  /*4e90*/  @!P3 STG.E desc[UR8][R4.64+0x200], R65 ;  /* 0x000200410400b986 */ /* 0x0001e2000c101908 */
[----:B------:R-:W-:-:S04]  /*4ea0*/  IADD3 R59, P3, R59, 0x800, RZ ;  /* 0x000008003b3b7810 */ /* 0x000fc80007f7e0ff */
[----:B------:R-:W-:Y:S01]  /*4eb0*/  IADD3.X R61, RZ, R61, RZ, P3, !PT ;  /* 0x0000003dff3d7210 */ /* 0x000fe20001ffe4ff */
[----:B------:R-:W-:Y:S08]  /*4ec0*/  @!P0 BRA `(.L_x_2056) ;  /* 0xffffffb8001c8947 */ /* 0x000ff0000383ffff */
[----:B------:R-:W-:Y:S05]  /*4ed0*/  EXIT ;  /* 0x000000000000794d */ /* 0x000fea0003800000 */
.L_x_2057:
        /* <DEDUP_REMOVED lines=10> */
.L_x_5210:


//--------------------- .text._Z25selective_scan_fwd_kernelI32Selective_Scan_fwd_kernel_traitsILi32ELi8ELi1ELb0ELb0ELb1ELb1EfN3c107complexIfEEEEv13SSMParamsBase --------------------------
	.section	.text._Z25selective_scan_fwd_kernelI32Selective_Scan_fwd_kernel_traitsILi32ELi8ELi1ELb0ELb0ELb1ELb1EfN3c107complexIfEEEEv13SSMParamsBase,"ax",@progbits
	.align	128
        .global         _Z25selective_scan_fwd_kernelI32Selective_Scan_fwd_kernel_traitsILi32ELi8ELi1ELb0ELb0ELb1ELb1EfN3c107complexIfEEEEv13SSMParamsBase
        .type           _Z25selective_scan_fwd_kernelI32Selective_Scan_fwd_kernel_traitsILi32ELi8ELi1ELb0ELb0ELb1ELb1EfN3c107complexIfEEEEv13SSMParamsBase,@function
        .size           _Z25selective_scan_fwd_kernelI32Selective_Scan_fwd_kernel_traitsILi32ELi8ELi1ELb0ELb0ELb1ELb1EfN3c107complexIfEEEEv13SSMParamsBase,(.L_x_5211 - _Z25selective_scan_fwd_kernelI32Selective_Scan_fwd_kernel_traitsILi32ELi8ELi1ELb0ELb0ELb1ELb1EfN3c107complexIfEEEEv13SSMParamsBase)
        .other          _Z25selective_scan_fwd_kernelI32Selective_Scan_fwd_kernel_traitsILi32ELi8ELi1ELb0ELb0ELb1ELb1EfN3c107complexIfEEEEv13SSMParamsBase,@"STO_CUDA_ENTRY STV_DEFAULT"
_Z25selective_scan_fwd_kernelI32Selective_Scan_fwd_kernel_traitsILi32ELi8ELi1ELb0ELb0ELb1ELb1EfN3c107complexIfEEEEv13SSMParamsBase:
.text._Z25selective_scan_fwd_kernelI32Selective_Scan_fwd_kernel_traitsILi32ELi8ELi1ELb0ELb0ELb1ELb1EfN3c107complexIfEEEEv13SSMParamsBase:
        /* <DEDUP_REMOVED lines=43> */
[----:B------:R-:W-:Y:S01]  /*02b0*/  IMAD R3, R119, UR4, RZ ;  /* 0x0000000477037c24 */ /* 0x000fe2000f8e02ff */
[----:B------:R-:W-:Y:S01]  /*02c0*/  LOP3.LUT R4, R62, R15, RZ, 0x3c, !PT ;  /* 0x0000000f3e047212 */ /* 0x000fe200078e3cff */
[----:B------:R-:W-:Y:S01]  /*02d0*/  IMAD.WIDE.U32 R6, R58, UR4, RZ ;  /* 0x000000043a067c25 */ /* 0x000fe2000f8e00ff */
[----:B------:R-:W-:Y:S01]  /*02e0*/  ISETP.GE.U32.AND P0, PT, R2, R9, PT ;  /* 0x000000090200720c */ /* 0x000fe20003f06070 */
[----:B------:R-:W-:Y:S01]  /*02f0*/  ULDC.64 UR8, c[0x0][0x298] ;  /* 0x0000a60000087ab9 */ /* 0x000fe20000000a00 */
[----:B------:R-:W-:Y:S01]  /*0300*/  ISETP.GE.AND P2, PT, R4, RZ, PT ;  /* 0x000000ff0400720c */ /* 0x000fe20003f46270 */
[----:B------:R-:W-:Y:S01]  /*0310*/  IMAD R13, R58, UR5, R3 ;  /* 0x000000053a0d7c24 */ /* 0x000fe2000f8e0203 */
[----:B------:R-:W-:Y:S01]  /*0320*/  ULDC.64 UR4, c[0x0][0x288] ;  /* 0x0000a20000047ab9 */ /* 0x000fe20000000a00 */
[----:B------:R-:W-:Y:S01]  /*0330*/  @!P1 IADD3 R0, R0, 0x1, RZ ;  /* 0x0000000100009810 */ /* 0x000fe20007ffe0ff */
[----:B------:R-:W-:Y:S01]  /*0340*/  IMAD R3, R61, UR4, RZ ;  /* 0x000000043d037c24 */ /* 0x000fe2000f8e02ff */
[----:B------:R-:W-:Y:S01]  /*0350*/  ISETP.NE.AND P1, PT, R15, RZ, PT ;  /* 0x000000ff0f00720c */ /* 0x000fe20003f25270 */
[----:B------:R-:W-:Y:S01]  /*0360*/  IMAD R5, R61, UR8, RZ ;  /* 0x000000083d057c24 */ /* 0x000fe2000f8e02ff */
[----:B------:R-:W1:Y:S01]  /*0370*/  LDC.64 R36, c[0x0][0x2e0] ;  /* 0x0000b800ff247b82 */ /* 0x000e620000000a00 */
[C---:B------:R-:W-:Y:S01]  /*0380*/  IMAD R9, R62.reuse, UR5, R3 ;  /* 0x000000053e097c24 */ /* 0x040fe2000f8e0203 */
[----:B------:R-:W-:Y:S01]  /*0390*/  IADD3 R7, R7, R13, RZ ;  /* 0x0000000d07077210 */ /* 0x000fe20007ffe0ff */
[----:B------:R-:W-:Y:S01]  /*03a0*/  IMAD.WIDE.U32 R2, R62, UR4, RZ ;  /* 0x000000043e027c25 */ /* 0x000fe2000f8e00ff */
[----:B------:R-:W-:Y:S01]  /*03b0*/  @P0 IADD3 R0, R0, 0x1, RZ ;  /* 0x0000000100000810 */ /* 0x000fe20007ffe0ff */
[----:B------:R-:W-:Y:S01]  /*03c0*/  ULDC.64 UR4, c[0x0][0x280] ;  /* 0x0000a00000047ab9 */ /* 0x000fe20000000a00 */
[----:B------:R-:W2:Y:S01]  /*03d0*/  S2R R53, SR_LANEID ;  /* 0x0000000000357919 */ /* 0x000ea20000000000 */
[C---:B------:R-:W-:Y:S01]  /*03e0*/  IMAD R11, R62.reuse, UR9, R5 ;  /* 0x000000093e0b7c24 */ /* 0x040fe2000f8e0205 */
[----:B------:R-:W-:Y:S01]  /*03f0*/  IADD3 R3, R3, R9, RZ ;  /* 0x0000000903037210 */ /* 0x000fe20007ffe0ff */
[----:B------:R-:W-:Y:S01]  /*0400*/  IMAD.WIDE.U32 R4, R62, UR8, RZ ;  /* 0x000000083e047c25 */ /* 0x000fe2000f8e00ff */
[----:B------:R-:W-:Y:S01]  /*0410*/  @!P2 IADD3 R0, -R0, RZ, RZ ;  /* 0x000000ff0000a210 */ /* 0x000fe20007ffe1ff */
[----:B------:R-:W-:Y:S01]  /*0420*/  ULDC.64 UR8, c[0x0][0x290] ;  /* 0x0000a40000087ab9 */ /* 0x000fe20000000a00 */
[----:B------:R-:W-:-:S02]  /*0430*/  @!P1 LOP3.LUT R0, RZ, R15, RZ, 0x33, !PT ;  /* 0x0000000fff009212 */ /* 0x000fc400078e33ff */
[----:B------:R-:W-:Y:S01]  /*0440*/  IADD3 R9, R5, R11, RZ ;  /* 0x0000000b05097210 */ /* 0x000fe20007ffe0ff */
[C---:B------:R-:W-:Y:S01]  /*0450*/  IMAD R5, R119.reuse, UR4, RZ ;  /* 0x0000000477057c24 */ /* 0x040fe2000f8e02ff */
[----:B------:R-:W-:Y:S01]  /*0460*/  MOV R8, R4 ;  /* 0x0000000400087202 */ /* 0x000fe20000000f00 */
[----:B------:R-:W-:Y:S01]  /*0470*/  IMAD R11, R119, UR8, RZ ;  /* 0x00000008770b7c24 */ /* 0x000fe2000f8e02ff */
[----:B------:R-:W-:Y:S01]  /*0480*/  MOV R52, RZ ;  /* 0x000000ff00347202 */ /* 0x000fe20000000f00 */
[----:B------:R-:W-:Y:S01]  /*0490*/  IMAD R13, R58, UR5, R5 ;  /* 0x000000053a0d7c24 */ /* 0x000fe2000f8e0205 */
[----:B0-----:R-:W-:Y:S01]  /*04a0*/  SHF.L.U32 R56, R84, 0x3, RZ ;  /* 0x0000000354387819 */ /* 0x001fe200000006ff */
[----:B------:R-:W-:Y:S01]  /*04b0*/  IMAD.WIDE.U32 R4, R58, UR4, R2 ;  /* 0x000000043a047c25 */ /* 0x000fe2000f8e0002 */
[----:B------:R-:W-:Y:S01]  /*04c0*/  SHF.R.S32.HI R2, RZ, 0x1f, R0 ;  /* 0x0000001fff027819 */ /* 0x000fe20000011400 */
[----:B------:R-:W-:Y:S01]  /*04d0*/  ULDC.64 UR4, c[0x0][0x278] ;  /* 0x00009e0000047ab9 */ /* 0x000fe20000000a00 */
[----:B------:R-:W-:Y:S01]  /*04e0*/  LOP3.LUT R57, R84, 0x1f, RZ, 0xc0, !PT ;  /* 0x0000001f54397812 */ /* 0x000fe200078ec0ff */
[----:B------:R-:W-:Y:S01]  /*04f0*/  IMAD R15, R58, UR9, R11 ;  /* 0x000000093a0f7c24 */ /* 0x000fe2000f8e020b */
[----:B------:R-:W-:Y:S01]  /*0500*/  LOP3.LUT R56, R56, 0xffffff00, RZ, 0xc0, !PT ;  /* 0xffffff0038387812 */ /* 0x000fe200078ec0ff */
[----:B------:R-:W-:Y:S01]  /*0510*/  IMAD.WIDE.U32 R8, R58, UR8, R8 ;  /* 0x000000083a087c25 */ /* 0x000fe2000f8e0008 */
[----:B------:R-:W-:-:S02]  /*0520*/  ULDC.64 UR8, c[0x0][0x2f8] ;  /* 0x0000be0000087ab9 */ /* 0x000fc40000000a00 */
[----:B------:R-:W-:Y:S01]  /*0530*/  LOP3.LUT R55, R56, R57, RZ, 0xfc, !PT ;  /* 0x0000003938377212 */ /* 0x000fe200078efcff */
[----:B------:R-:W-:Y:S02]  /*0540*/  IMAD R11, R2, UR4, RZ ;  /* 0x00000004020b7c24 */ /* 0x000fe4000f8e02ff */
[C---:B------:R-:W-:Y:S01]  /*0550*/  IMAD.WIDE.U32 R2, R0.reuse, UR4, R6 ;  /* 0x0000000400027c25 */ /* 0x040fe2000f8e0006 */
[----:B------:R-:W-:Y:S02]  /*0560*/  SHF.R.S32.HI R54, RZ, 0x1f, R55 ;  /* 0x0000001fff367819 */ /* 0x000fe40000011437 */
[C---:B------:R-:W-:Y:S01]  /*0570*/  IADD3 R17, P0, R55.reuse, R4, RZ ;  /* 0x0000000437117210 */ /* 0x040fe20007f1e0ff */
[----:B------:R-:W-:Y:S01]  /*0580*/  IMAD R11, R0, UR5, R11 ;  /* 0x00000005000b7c24 */ /* 0x000fe2000f8e020b */
[----:B------:R-:W-:Y:S01]  /*0590*/  IADD3 R65, P1, R55, R8, RZ ;  /* 0x0000000837417210 */ /* 0x000fe20007f3e0ff */
[----:B------:R-:W-:Y:S01]  /*05a0*/  ULDC.64 UR4, c[0x0][0x2f0] ;  /* 0x0000bc0000047ab9 */ /* 0x000fe20000000a00 */
[----:B------:R-:W-:-:S02]  /*05b0*/  IADD3.X R4, R54, R5, R13, P0, !PT ;  /* 0x0000000536047210 */ /* 0x000fc400007fe40d */
[----:B------:R-:W-:Y:S02]  /*05c0*/  IADD3.X R8, R54, R9, R15, P1, !PT ;  /* 0x0000000936087210 */ /* 0x000fe40000ffe40f */
[----:B-1----:R-:W-:Y:S02]  /*05d0*/  LEA R36, P0, R2, R36, 0x2 ;  /* 0x0000002402247211 */ /* 0x002fe400078010ff */
        /* <DEDUP_REMOVED lines=22> */
[----:B--2---:R-:W-:-:S07]  /*0740*/  IADD3 R37, R18, 0x1e0, RZ ;  /* 0x000001e012257810 */ /* 0x004fce0007ffe0ff */
.L_x_2082:
[----:B0-----:R-:W0:Y:S01]  /*0750*/  LDC R3, c[0x0][0x218] ;  /* 0x00008600ff037b82 */ /* 0x001e220000000800 */
[C-C-:B------:R-:W-:Y:S01]  /*0760*/  LOP3.LUT R5, R56.reuse, 0x20, R57.reuse, 0xfe, !PT ;  /* 0x0000002038057812 */ /* 0x140fe200078efe39 */
[----:B------:R-:W-:Y:S01]  /*0770*/  HFMA2.MMA R9, -RZ, RZ, 0, 0 ;  /* 0x00000000ff097435 */ /* 0x000fe200000001ff */
[C-C-:B------:R-:W-:Y:S02]  /*0780*/  LOP3.LUT R7, R56.reuse, 0x40, R57.reuse, 0xfe, !PT ;  /* 0x0000004038077812 */ /* 0x140fe400078efe39 */
[C-C-:B------:R-:W-:Y:S02]  /*0790*/  LOP3.LUT R11, R56.reuse, 0x60, R57.reuse, 0xfe, !PT ;  /* 0x00000060380b7812 */ /* 0x140fe400078efe39 */
[----:B------:R-:W-:Y:S02]  /*07a0*/  MOV R0, RZ ;  /* 0x000000ff00007202 */ /* 0x000fe40000000f00 */
[C-C-:B------:R-:W-:Y:S02]  /*07b0*/  LOP3.LUT R13, R56.reuse, 0x80, R57.reuse, 0xfe, !PT ;  /* 0x00000080380d7812 */ /* 0x140fe400078efe39 */
[----:B------:R-:W-:-:S02]  /*07c0*/  LOP3.LUT R21, R56, 0xa0, R57, 0xfe, !PT ;  /* 0x000000a038157812 */ /* 0x000fc400078efe39 */
[C-C-:B------:R-:W-:Y:S02]  /*07d0*/  LOP3.LUT R23, R56.reuse, 0xc0, R57.reuse, 0xfe, !PT ;  /* 0x000000c038177812 */ /* 0x140fe400078efe39 */
[----:B------:R-:W-:Y:S01]  /*07e0*/  LOP3.LUT R63, R56, 0xe0, R57, 0xfe, !PT ;  /* 0x000000e0383f7812 */ /* 0x000fe200078efe39 */
[----:B0-----:R-:W-:Y:S01]  /*07f0*/  IMAD R80, R52, -0x100, R3 ;  /* 0xffffff0034507824 */ /* 0x001fe200078e0203 */
[----:B------:R-:W-:-:S04]  /*0800*/  CS2R R2, SRZ ;  /* 0x0000000000027805 */ /* 0x000fc8000001ff00 */
[-C--:B------:R-:W-:Y:S01]  /*0810*/  ISETP.GE.AND P0, PT, R55, R80.reuse, PT ;  /* 0x000000503700720c */ /* 0x080fe20003f06270 */
[----:B------:R-:W-:Y:S01]  /*0820*/  BAR.SYNC.DEFER_BLOCKING 0x0 ;  /* 0x0000000000007b1d */ /* 0x000fe20000010000 */
[-C--:B------:R-:W-:Y:S02]  /*0830*/  ISETP.GE.AND P1, PT, R5, R80.reuse, PT ;  /* 0x000000500500720c */ /* 0x080fe40003f26270 */
[-C--:B------:R-:W-:Y:S02]  /*0840*/  ISETP.GE.AND P2, PT, R7, R80.reuse, PT ;  /* 0x000000500700720c */ /* 0x080fe40003f46270 */
[----:B------:R-:W-:Y:S01]  /*0850*/  ISETP.GE.AND P3, PT, R11, R80, PT ;  /* 0x000000500b00720c */ /* 0x000fe20003f66270 */
[----:B------:R-:W-:Y:S01]  /*0860*/  HFMA2.MMA R4, -RZ, RZ, 0, 0 ;  /* 0x00000000ff047435 */ /* 0x000fe200000001ff */
[----:B------:R-:W-:Y:S01]  /*0870*/  MOV R15, RZ ;  /* 0x000000ff000f7202 */ /* 0x000fe20000000f00 */
        /* <DEDUP_REMOVED lines=25> */
[----:B------:R-:W-:Y:S02]  /*0a10*/  LEA.HI.SX32 R14, R14, R53, 0x1b ;  /* 0x000000350e0e7211 */ /* 0x000fe400078fdaff */
[-C--:B------:R-:W-:Y:S01]  /*0a20*/  ISETP.GE.AND P5, PT, R55, R80.reuse, PT ;  /* 0x000000503700720c */ /* 0x080fe20003fa6270 */
[----:B0-----:R-:W-:Y:S01]  /*0a30*/  ULEA UR4, UR5, UR4, 0x18 ;  /* 0x0000000405047291 */ /* 0x001fe2000f8ec03f */
[-C--:B------:R-:W-:Y:S02]  /*0a40*/  ISETP.GE.AND P4, PT, R7, R80.reuse, PT ;  /* 0x000000500700720c */ /* 0x080fe40003f86270 */
[----:B------:R-:W-:-:S02]  /*0a50*/  ISETP.GE.AND P3, PT, R11, R80, PT ;  /* 0x000000500b00720c */ /* 0x000fc40003f66270 */
[----:B------:R-:W-:Y:S02]  /*0a60*/  ISETP.GE.AND P2, PT, R13, R80, PT ;  /* 0x000000500d00720c */ /* 0x000fe40003f46270 */
[----:B------:R-:W-:Y:S02]  /*0a70*/  LEA R34, R34, UR4, 0x2 ;  /* 0x0000000422227c11 */ /* 0x000fe4000f8e10ff */
[----:B------:R-:W-:Y:S02]  /*0a80*/  LEA R33, R8, UR4, 0x2 ;  /* 0x0000000408217c11 */ /* 0x000fe4000f8e10ff */
[----:B------:R-:W-:Y:S02]  /*0a90*/  LEA R32, R10, UR4, 0x2 ;  /* 0x000000040a207c11 */ /* 0x000fe4000f8e10ff */
[----:B------:R-:W-:Y:S02]  /*0aa0*/  IADD3 R8, R53, 0x80, RZ ;  /* 0x0000008035087810 */ /* 0x000fe40007ffe0ff */
[----:B------:R-:W-:-:S02]  /*0ab0*/  LEA R31, R12, UR4, 0x2 ;  /* 0x000000040c1f7c11 */ /* 0x000fc4000f8e10ff */
[C---:B------:R-:W-:Y:S02]  /*0ac0*/  IADD3 R10, R53.reuse, 0xa0, RZ ;  /* 0x000000a0350a7810 */ /* 0x040fe40007ffe0ff */
[----:B------:R-:W-:Y:S02]  /*0ad0*/  IADD3 R12, R53, 0xc0, RZ ;  /* 0x000000c0350c7810 */ /* 0x000fe40007ffe0ff */
[-C--:B------:R-:W-:Y:S02]  /*0ae0*/  LEA.HI.SX32 R8, R8, R53.reuse, 0x1b ;  /* 0x0000003508087211 */ /* 0x080fe400078fdaff */
[-C--:B------:R-:W-:Y:S02]  /*0af0*/  LEA.HI.SX32 R10, R10, R53.reuse, 0x1b ;  /* 0x000000350a0a7211 */ /* 0x080fe400078fdaff */
[----:B------:R-:W-:Y:S02]  /*0b00*/  LEA.HI.SX32 R12, R12, R53, 0x1b ;  /* 0x000000350c0c7211 */ /* 0x000fe400078fdaff */
[----:B------:R-:W-:-:S02]  /*0b10*/  LEA R30, R8, UR4, 0x2 ;  /* 0x00000004081e7c11 */ /* 0x000fc4000f8e10ff */
[----:B------:R-:W-:Y:S02]  /*0b20*/  LEA R29, R10, UR4, 0x2 ;  /* 0x000000040a1d7c11 */ /* 0x000fe4000f8e10ff */
[----:B------:R-:W-:Y:S02]  /*0b30*/  LEA R28, R12, UR4, 0x2 ;  /* 0x000000040c1c7c11 */ /* 0x000fe4000f8e10ff */
[----:B------:R-:W-:Y:S02]  /*0b40*/  LEA R27, R14, UR4, 0x2 ;  /* 0x000000040e1b7c11 */ /* 0x000fe4000f8e10ff */
[-C--:B------:R-:W-:Y:S02]  /*0b50*/  ISETP.GE.AND P1, PT, R21, R80.reuse, PT ;  /* 0x000000501500720c */ /* 0x080fe40003f26270 */
[----:B------:R-:W-:Y:S02]  /*0b60*/  ISETP.GE.AND P0, PT, R23, R80, PT ;  /* 0x000000501700720c */ /* 0x000fe40003f06270 */
[----:B------:R-:W-:-:S02]  /*0b70*/  MOV R7, RZ ;  /* 0x000000ff00077202 */ /* 0x000fc40000000f00 */
        /* <DEDUP_REMOVED lines=8> */
[----:B------:R-:W-:Y:S01]  /*0c00*/  LEA.HI.SX32 R26, R0, R0, 0x1b ;  /* 0x00000000001a7211 */ /* 0x000fe200078fdaff */
[----:B------:R-:W-:Y:S02]  /*0c10*/  HFMA2.MMA R0, -RZ, RZ, 0, 0 ;  /* 0x00000000ff007435 */ /* 0x000fe400000001ff */
[----:B------:R1:W-:Y:S01]  /*0c20*/  STS [R29+0x280], R4 ;  /* 0x000280041d007388 */ /* 0x0003e20000000800 */
[----:B------:R-:W-:-:S03]  /*0c30*/  LEA R26, R26, UR4, 0x2 ;  /* 0x000000041a1a7c11 */ /* 0x000fc6000f8e10ff */
[----:B------:R-:W-:Y:S01]  /*0c40*/  STS [R28+0x300], R25 ;  /* 0x000300191c007388 */ /* 0x000fe20000000800 */
[----:B0-----:R-:W-:-:S03]  /*0c50*/  MOV R2, R20 ;  /* 0x0000001400027202 */ /* 0x001fc60000000f00 */
        /* <DEDUP_REMOVED lines=11> */
[----:B-1----:R-:W-:Y:S01]  /*0d10*/  CS2R R4, SRZ ;  /* 0x0000000000047805 */ /* 0x002fe2000001ff00 */
[----:B0-----:R-:W-:Y:S01]  /*0d20*/  HFMA2.MMA R6, -RZ, RZ, 0, 0 ;  /* 0x00000000ff067435 */ /* 0x001fe200000001ff */
[----:B------:R-:W-:-:S03]  /*0d30*/  CS2R R8, SRZ ;  /* 0x0000000000087805 */ /* 0x000fc6000001ff00 */
        /* <DEDUP_REMOVED lines=77> */
.L_x_2059:
[----:B------:R-:W-:Y:S05]  /*1210*/  BSYNC B0 ;  /* 0x0000000000007941 */ /* 0x000fea0003800000 */
.L_x_2058:
        /* <DEDUP_REMOVED lines=41> */
.L_x_2061:
[----:B------:R-:W-:Y:S05]  /*14b0*/  BSYNC B0 ;  /* 0x0000000000007941 */ /* 0x000fea0003800000 */
.L_x_2060:
        /* <DEDUP_REMOVED lines=33> */
.L_x_2063:
[----:B------:R-:W-:Y:S05]  /*16d0*/  BSYNC B0 ;  /* 0x0000000000007941 */ /* 0x000fea0003800000 */
.L_x_2062:
        /* <DEDUP_REMOVED lines=33> */
.L_x_2065:
[----:B------:R-:W-:Y:S05]  /*18f0*/  BSYNC B0 ;  /* 0x0000000000007941 */ /* 0x000fea0003800000 */
.L_x_2064:
        /* <DEDUP_REMOVED lines=33> */
.L_x_2067:
[----:B------:R-:W-:Y:S05]  /*1b10*/  BSYNC B0 ;  /* 0x0000000000007941 */ /* 0x000fea0003800000 */
.L_x_2066:
        /* <DEDUP_REMOVED lines=33> */
.L_x_2069:
[----:B------:R-:W-:Y:S05]  /*1d30*/  BSYNC B0 ;  /* 0x0000000000007941 */ /* 0x000fea0003800000 */
.L_x_2068:
        /* <DEDUP_REMOVED lines=33> */
.L_x_2071:
[----:B------:R-:W-:Y:S05]  /*1f50*/  BSYNC B0 ;  /* 0x0000000000007941 */ /* 0x000fea0003800000 */
.L_x_2070:
        /* <DEDUP_REMOVED lines=33> */
.L_x_2073:
[----:B------:R-:W-:Y:S05]  /*2170*/  BSYNC B0 ;  /* 0x0000000000007941 */ /* 0x000fea0003800000 */
.L_x_2072:
        /* <DEDUP_REMOVED lines=11> */
[----:B------:R-:W-:Y:S01]  /*2230*/  SHF.L.U32 R0, R80, 0x1, RZ ;  /* 0x0000000150007819 */ /* 0x000fe200000006ff */
[----:B------:R-:W0:Y:S01]  /*2240*/  LDC R82, c[0x0][0x224] ;  /* 0x00008900ff527b82 */ /* 0x000e220000000800 */
[----:B------:R-:W-:Y:S01]  /*2250*/  ULDC.64 UR4, c[0x0][0x230] ;  /* 0x00008c0000047ab9 */ /* 0x000fe20000000a00 */
[----:B------:R-:W-:Y:S01]  /*2260*/  ISETP.NE.AND P0, PT, R57, RZ, PT ;  /* 0x000000ff3900720c */ /* 0x000fe20003f05270 */
[----:B------:R-:W-:Y:S01]  /*2270*/  IMAD R5, R61, UR4, RZ ;  /* 0x000000043d057c24 */ /* 0x000fe2000f8e02ff */
[-C--:B------:R-:W-:Y:S01]  /*2280*/  ISETP.GE.AND P3, PT, R18, R0.reuse, PT ;  /* 0x000000001200720c */ /* 0x080fe20003f66270 */
[C---:B------:R-:W-:Y:S01]  /*2290*/  IMAD.WIDE.U32 R20, R62.reuse, UR4, RZ ;  /* 0x000000043e147c25 */ /* 0x040fe2000f8e00ff */
[-C--:B------:R-:W-:Y:S01]  /*22a0*/  ISETP.GE.AND P2, PT, R51, R0.reuse, PT ;  /* 0x000000003300720c */ /* 0x080fe20003f46270 */
[----:B------:R-:W-:Y:S01]  /*22b0*/  HFMA2.MMA R97, -RZ, RZ, 0, 0 ;  /* 0x00000000ff617435 */ /* 0x000fe200000001ff */
[----:B------:R-:W1:Y:S01]  /*22c0*/  LDC.64 R22, c[0x0][0x310] ;  /* 0x0000c400ff167b82 */ /* 0x000e620000000a00 */
[----:B------:R-:W-:Y:S01]  /*22d0*/  P2R R130, PR, RZ, 0x8 ;  /* 0x00000008ff827803 */ /* 0x000fe20000000000 */
[----:B------:R-:W-:Y:S01]  /*22e0*/  IMAD R5, R62, UR5, R5 ;  /* 0x000000053e057c24 */ /* 0x000fe2000f8e0205 */
[----:B------:R-:W-:Y:S01]  /*22f0*/  P2R R129, PR, RZ, 0x4 ;  /* 0x00000004ff817803 */ /* 0x000fe20000000000 */
[----:B------:R-:W-:Y:S01]  /*2300*/  ULDC UR21, c[0x0][0x21c] ;  /* 0x0000870000157ab9 */ /* 0x000fe20000000800 */
[-C--:B------:R-:W-:Y:S01]  /*2310*/  ISETP.GE.AND P1, PT, R50, R0.reuse, PT ;  /* 0x000000003200720c */ /* 0x080fe20003f26270 */
[----:B------:R-:W-:Y:S01]  /*2320*/  ULDC UR20, c[0x0][0x214] ;  /* 0x0000850000147ab9 */ /* 0x000fe20000000800 */
[-C--:B------:R-:W-:Y:S01]  /*2330*/  ISETP.GE.AND P3, PT, R49, R0.reuse, PT ;  /* 0x000000003100720c */ /* 0x080fe20003f66270 */
[----:B------:R-:W-:Y:S01]  /*2340*/  ULDC.64 UR8, c[0x0][0x238] ;  /* 0x00008e0000087ab9 */ /* 0x000fe20000000a00 */
[-C--:B------:R-:W-:Y:S01]  /*2350*/  ISETP.GE.AND P2, PT, R48, R0.reuse, PT ;  /* 0x000000003000720c */ /* 0x080fe20003f46270 */
[----:B------:R-:W-:Y:S01]  /*2360*/  ULDC.64 UR10, c[0x0][0x2d0] ;  /* 0x0000b400000a7ab9 */ /* 0x000fe20000000a00 */
[----:B------:R-:W-:Y:S01]  /*2370*/  P2R R128, PR, RZ, 0x2 ;  /* 0x00000002ff807803 */ /* 0x000fe20000000000 */
[----:B------:R-:W-:Y:S01]  /*2380*/  ULDC.64 UR12, c[0x0][0x270] ;  /* 0x00009c00000c7ab9 */ /* 0x000fe20000000a00 */
[----:B------:R-:W-:Y:S01]  /*2390*/  P2R R127, PR, RZ, 0x8 ;  /* 0x00000008ff7f7803 */ /* 0x000fe20000000000 */
[----:B------:R-:W-:Y:S01]  /*23a0*/  ULDC.64 UR14, c[0x0][0x248] ;  /* 0x00009200000e7ab9 */ /* 0x000fe20000000a00 */
[----:B------:R-:W-:Y:S01]  /*23b0*/  P2R R126, PR, RZ, 0x4 ;  /* 0x00000004ff7e7803 */ /* 0x000fe20000000000 */
[----:B------:R-:W-:Y:S01]  /*23c0*/  ULDC.64 UR16, c[0x0][0x250] ;  /* 0x0000940000107ab9 */ /* 0x000fe20000000a00 */
[-C--:B------:R-:W-:Y:S01]  /*23d0*/  ISETP.GE.AND P1, PT, R47, R0.reuse, PT ;  /* 0x000000002f00720c */ /* 0x080fe20003f26270 */
[----:B------:R-:W-:Y:S01]  /*23e0*/  ULDC.64 UR18, c[0x0][0x2d8] ;  /* 0x0000b60000127ab9 */ /* 0x000fe20000000a00 */
[----:B------:R-:W-:-:S02]  /*23f0*/  ISETP.GE.AND P2, PT, R46, R0, PT ;  /* 0x000000002e00720c */ /* 0x000fc40003f46270 */
[-C--:B------:R-:W-:Y:S02]  /*2400*/  ISETP.GE.AND P3, PT, R45, R0.reuse, PT ;  /* 0x000000002d00720c */ /* 0x080fe40003f66270 */
[----:B------:R-:W-:Y:S02]  /*2410*/  P2R R125, PR, RZ, 0x2 ;  /* 0x00000002ff7d7803 */ /* 0x000fe40000000000 */
[----:B------:R-:W-:Y:S02]  /*2420*/  P2R R124, PR, RZ, 0x4 ;  /* 0x00000004ff7c7803 */ /* 0x000fe40000000000 */
[----:B------:R-:W-:Y:S02]  /*2430*/  P2R R123, PR, RZ, 0x8 ;  /* 0x00000008ff7b7803 */ /* 0x000fe40000000000 */
[-C--:B------:R-:W-:Y:S02]  /*2440*/  ISETP.GE.AND P1, PT, R44, R0.reuse, PT ;  /* 0x000000002c00720c */ /* 0x080fe40003f26270 */
[----:B------:R-:W-:-:S02]  /*2450*/  ISETP.GE.AND P2, PT, R43, R0, PT ;  /* 0x000000002b00720c */ /* 0x000fc40003f46270 */
[----:B------:R-:W-:Y:S02]  /*2460*/  ISETP.GE.AND P3, PT, R42, R0, PT ;  /* 0x000000002a00720c */ /* 0x000fe40003f66270 */
[----:B------:R-:W-:Y:S02]  /*2470*/  P2R R122, PR, RZ, 0x2 ;  /* 0x00000002ff7a7803 */ /* 0x000fe40000000000 */
[----:B------:R-:W-:Y:S02]  /*2480*/  P2R R121, PR, RZ, 0x4 ;  /* 0x00000004ff797803 */ /* 0x000fe40000000000 */
[----:B------:R-:W-:Y:S02]  /*2490*/  P2R R120, PR, RZ, 0x8 ;  /* 0x00000008ff787803 */ /* 0x000fe40000000000 */
[----:B------:R-:W-:Y:S02]  /*24a0*/  ISETP.EQ.OR P0, PT, R52, RZ, P0 ;  /* 0x000000ff3400720c */ /* 0x000fe40000702670 */
[----:B------:R-:W-:-:S02]  /*24b0*/  IADD3 R95, R21, R5, RZ ;  /* 0x00000005155f7210 */ /* 0x000fc40007ffe0ff */
[-C--:B------:R-:W-:Y:S02]  /*24c0*/  ISETP.GE.AND P1, PT, R41, R0.reuse, PT ;  /* 0x000000002900720c */ /* 0x080fe40003f26270 */
[-C--:B------:R-:W-:Y:S02]  /*24d0*/  ISETP.GE.AND P2, PT, R40, R0.reuse, PT ;  /* 0x000000002800720c */ /* 0x080fe40003f46270 */
[-C--:B------:R-:W-:Y:S02]  /*24e0*/  ISETP.GE.AND P3, PT, R39, R0.reuse, PT ;  /* 0x000000002700720c */ /* 0x080fe40003f66270 */
[-C--:B------:R-:W-:Y:S02]  /*24f0*/  ISETP.GE.AND P4, PT, R38, R0.reuse, PT ;  /* 0x000000002600720c */ /* 0x080fe40003f86270 */
[----:B01----:R-:W-:-:S13]  /*2500*/  ISETP.GE.AND P5, PT, R37, R0, PT ;  /* 0x000000002500720c */ /* 0x003fda0003fa6270 */
.L_x_2077:
[----:B------:R-:W-:Y:S01]  /*2510*/  SHF.R.S32.HI R10, RZ, 0x1f, R97 ;  /* 0x0000001fff0a7819 */ /* 0x000fe20000011461 */
[----:B------:R-:W-:Y:S01]  /*2520*/  IMAD.WIDE.U32 R6, R97, UR12, R18 ;  /* 0x0000000c61067c25 */ /* 0x000fe2000f8e0012 */
[----:B------:R-:W-:Y:S02]  /*2530*/  P2R R24, PR, RZ, 0x2 ;  /* 0x00000002ff187803 */ /* 0x000fe40000000000 */
[----:B------:R-:W-:Y:S01]  /*2540*/  P2R R131, PR, RZ, 0x8 ;  /* 0x00000008ff837803 */ /* 0x000fe20000000000 */
[----:B------:R-:W-:Y:S01]  /*2550*/  IMAD R0, R10, UR12, RZ ;  /* 0x0000000c0a007c24 */ /* 0x000fe2000f8e02ff */
[----:B------:R-:W-:Y:S01]  /*2560*/  LEA R4, P6, R6, R36, 0x2 ;  /* 0x0000002406047211 */ /* 0x000fe200078c10ff */
[----:B------:R-:W-:Y:S01]  /*2570*/  IMAD R11, R61, UR14, RZ ;  /* 0x0000000e3d0b7c24 */ /* 0x000fe2000f8e02ff */
[----:B------:R-:W0:Y:S01]  /*2580*/  S2R R84, SR_TID.X ;  /* 0x0000000000547919 */ /* 0x000e220000002100 */
[----:B------:R-:W-:Y:S02]  /*2590*/  IMAD R5, R97, UR13, R0 ;  /* 0x0000000d61057c24 */ /* 0x000fe4000f8e0200 */
[----:B------:R-:W-:Y:S01]  /*25a0*/  FMUL.FTZ R114, R93, R78 ;  /* 0x0000004e5d727220 */ /* 0x000fe20000410000 */
[----:B------:R-:W-:-:S02]  /*25b0*/  IMAD R11, R62, UR15, R11 ;  /* 0x0000000f3e0b7c24 */ /* 0x000fc4000f8e020b */
[----:B------:R-:W-:Y:S01]  /*25c0*/  FMUL.FTZ R110, R91, R76 ;  /* 0x0000004c5b6e7220 */ /* 0x000fe20000410000 */
[----:B------:R-:W-:Y:S01]  /*25d0*/  FMUL.FTZ R108, R89, R74 ;  /* 0x0000004a596c7220 */ /* 0x000fe20000410000 */
[----:B------:R-:W-:Y:S02]  /*25e0*/  IADD3 R0, R7, R5, RZ ;  /* 0x0000000507007210 */ /* 0x000fe40007ffe0ff */
[----:B------:R-:W-:Y:S02]  /*25f0*/  MOV R7, R95 ;  /* 0x0000005f00077202 */ /* 0x000fe40000000f00 */
[----:B------:R-:W-:Y:S01]  /*2600*/  LEA.HI.X R5, R6, R35, R0, 0x2, P6 ;  /* 0x0000002306057211 */ /* 0x000fe200030f1400 */
[----:B------:R-:W-:Y:S01]  /*2610*/  IMAD R0, R10, UR8, RZ ;  /* 0x000000080a007c24 */ /* 0x000fe2000f8e02ff */
[----:B------:R-:W-:Y:S01]  /*2620*/  MOV R6, R20 ;  /* 0x0000001400067202 */ /* 0x000fe20000000f00 */
[----:B------:R-:W-:Y:S01]  /*2630*/  FMUL.FTZ R101, R87, R72 ;  /* 0x0000004857657220 */ /* 0x000fe20000410000 */
[----:B------:R-:W-:Y:S01]  /*2640*/  FMUL.FTZ R104, R85, R70 ;  /* 0x0000004655687220 */ /* 0x000fe20000410000 */
[----:B------:R-:W-:Y:S01]  /*2650*/  FMUL.FTZ R94, R83, R68 ;  /* 0x00000044535e7220 */ /* 0x000fe20000410000 */
[----:B------:R-:W-:Y:S01]  /*2660*/  FMUL.FTZ R90, R81, R66 ;  /* 0x00000042515a7220 */ /* 0x000fe20000410000 */
[----:B------:R-:W-:-:S04]  /*2670*/  IMAD.WIDE.U32 R8, R97, UR8, R6 ;  /* 0x0000000861087c25 */ /* 0x000fc8000f8e0006 */
[----:B------:R-:W-:Y:S01]  /*2680*/  FMUL.FTZ R100, R79, R64 ;  /* 0x000000404f647220 */ /* 0x000fe20000410000 */
[----:B------:R-:W-:Y:S01]  /*2690*/  ISETP.NE.AND P1, PT, R126, RZ, PT ;  /* 0x000000ff7e00720c */ /* 0x000fe20003f25270 */
[----:B------:R-:W-:Y:S01]  /*26a0*/  IMAD R7, R97, UR9, R0 ;  /* 0x0000000961077c24 */ /* 0x000fe2000f8e0200 */
[----:B------:R-:W-:Y:S01]  /*26b0*/  LEA R6, P6, R8, UR10, 0x3 ;  /* 0x0000000a08067c11 */ /* 0x000fe2000f8c18ff */
[----:B------:R-:W-:Y:S01]  /*26c0*/  IMAD R0, R10, UR16, RZ ;  /* 0x000000100a007c24 */ /* 0x000fe2000f8e02ff */
[----:B------:R-:W-:Y:S02]  /*26d0*/  P2R R115, PR, RZ, 0x2 ;  /* 0x00000002ff737803 */ /* 0x000fe40000000000 */
[----:B------:R-:W-:Y:S02]  /*26e0*/  IADD3 R7, R9, R7, RZ ;  /* 0x0000000709077210 */ /* 0x000fe40007ffe0ff */
[----:B------:R-:W-:Y:S02]  /*26f0*/  ISETP.NE.AND P1, PT, R127, RZ, PT ;  /* 0x000000ff7f00720c */ /* 0x000fe40003f25270 */
[----:B------:R-:W-:Y:S01]  /*2700*/  LEA.HI.X R7, R8, UR11, R7, 0x3, P6 ;  /* 0x0000000b08077c11 */ /* 0x000fe2000b0f1c07 */
[----:B------:R-:W-:Y:S01]  /*2710*/  IMAD.WIDE.U32 R8, R62, UR14, RZ ;  /* 0x0000000e3e087c25 */ /* 0x000fe2000f8e00ff */
[----:B------:R-:W-:-:S02]  /*2720*/  P2R R118, PR, RZ, 0x2 ;  /* 0x00000002ff767803 */ /* 0x000fc40000000000 */
[----:B------:R-:W-:Y:S02]  /*2730*/  ISETP.NE.AND P1, PT, R128, RZ, PT ;  /* 0x000000ff8000720c */ /* 0x000fe40003f25270 */
        /* <DEDUP_REMOVED lines=12> */
[----:B0-----:R-:W-:Y:S02]  /*2800*/  SHF.L.U32 R11, R84, 0x3, RZ ;  /* 0x00000003540b7819 */ /* 0x001fe400000006ff */
[----:B------:R-:W-:-:S02]  /*2810*/  P2R R133, PR, RZ, 0x10 ;  /* 0x00000010ff857803 */ /* 0x000fc40000000000 */
[C---:B------:R-:W-:Y:S02]  /*2820*/  ISETP.GE.U32.AND P6, PT, R11.reuse, R80, PT ;  /* 0x000000500b00720c */ /* 0x040fe40003fc6070 */
[----:B------:R-:W-:Y:S02]  /*2830*/  IADD3 R99, R11, 0x1, RZ ;  /* 0x000000010b637810 */ /* 0x000fe40007ffe0ff */
[----:B------:R-:W-:Y:S02]  /*2840*/  FSEL R114, R114, RZ, !P6 ;  /* 0x000000ff72727208 */ /* 0x000fe40007000000 */
[----:B------:R-:W-:Y:S02]  /*2850*/  P2R R135, PR, RZ, 0x20 ;  /* 0x00000020ff877803 */ /* 0x000fe40000000000 */
[----:B------:R-:W-:Y:S01]  /*2860*/  P2R R134, PR, RZ, 0x1 ;  /* 0x00000001ff867803 */ /* 0x000fe20000000000 */
[----:B--2---:R-:W-:Y:S01]  /*2870*/  FMUL.FTZ R9, R6, 1.4426950216293334961 ;  /* 0x3fb8aa3b06097820 */ /* 0x004fe20000410000 */
[----:B------:R-:W-:-:S03]  /*2880*/  FMUL.FTZ R8, R7, R78 ;  /* 0x0000004e07087220 */ /* 0x000fc60000410000 */
[----:B------:R-:W-:Y:S01]  /*2890*/  FMUL.FTZ R0, R9, R78 ;  /* 0x0000004e09007220 */ /* 0x000fe20000410000 */
[----:B------:R-:W-:-:S04]  /*28a0*/  FMUL.RZ R8, R8, 0.15915493667125701904 ;  /* 0x3e22f98308087820 */ /* 0x000fc8000040c000 */
[----:B------:R-:W-:Y:S08]  /*28b0*/  MUFU.COS R25, R8 ;  /* 0x0000000800197308 */ /* 0x000ff00000000000 */
[----:B------:R-:W0:Y:S08]  /*28c0*/  MUFU.EX2 R0, R0 ;  /* 0x0000000000007308 */ /* 0x000e300000000800 */
[----:B------:R1:W2:Y:S01]  /*28d0*/  MUFU.SIN R15, R8 ;  /* 0x00000008000f7308 */ /* 0x0002a20000000400 */
[----:B------:R-:W-:Y:S01]  /*28e0*/  FMUL.FTZ R6, R7, R76 ;  /* 0x0000004c07067220 */ /* 0x000fe20000410000 */
[----:B0-----:R-:W-:-:S03]  /*28f0*/  FMUL.FTZ R25, R0, R25 ;  /* 0x0000001900197220 */ /* 0x001fc60000410000 */
[----:B-1----:R-:W-:Y:S01]  /*2900*/  FMUL.RZ R8, R6, 0.15915493667125701904 ;  /* 0x3e22f98306087820 */ /* 0x002fe2000040c000 */
[----:B--2---:R-:W-:Y:S01]  /*2910*/  FMUL.FTZ R15, R0, R15 ;  /* 0x0000000f000f7220 */ /* 0x004fe20000410000 */
[----:B------:R-:W-:Y:S01]  /*2920*/  FMUL.FTZ R0, R9, R76 ;  /* 0x0000004c09007220 */ /* 0x000fe20000410000 */
[----:B------:R-:W-:Y:S02]  /*2930*/  FSEL R112, R25, 1, !P6 ;  /* 0x3f80000019707808 */ /* 0x000fe40007000000 */
[----:B------:R-:W-:Y:S01]  /*2940*/  MUFU.COS R25, R8 ;  /* 0x0000000800197308 */ /* 0x000fe20000000000 */
[----:B------:R-:W-:-:S07]  /*2950*/  FSEL R116, R15, RZ, !P6 ;  /* 0x000000ff0f747208 */ /* 0x000fce0007000000 */
[----:B------:R-:W0:Y:S08]  /*2960*/  MUFU.EX2 R0, R0 ;  /* 0x0000000000007308 */ /* 0x000e300000000800 */
[----:B------:R1:W2:Y:S01]  /*2970*/  MUFU.SIN R15, R8 ;  /* 0x00000008000f7308 */ /* 0x0002a20000000400 */
[----:B------:R-:W-:Y:S01]  /*2980*/  FMUL.FTZ R6, R7, R74 ;  /* 0x0000004a07067220 */ /* 0x000fe20000410000 */
[----:B------:R-:W-:Y:S01]  /*2990*/  ISETP.GE.U32.AND P6, PT, R99, R80, PT ;  /* 0x000000506300720c */ /* 0x000fe20003fc6070 */
[----:B0-----:R-:W-:-:S02]  /*29a0*/  FMUL.FTZ R25, R0, R25 ;  /* 0x0000001900197220 */ /* 0x001fc40000410000 */
        /* <DEDUP_REMOVED lines=8> */
[----:B------:R-:W-:Y:S01]  /*2a30*/  IADD3 R99, R11, 0x2, RZ ;  /* 0x000000020b637810 */ /* 0x000fe20007ffe0ff */
[----:B------:R-:W-:Y:S01]  /*2a40*/  FMUL.FTZ R6, R7, R72 ;  /* 0x0000004807067220 */ /* 0x000fe20000410000 */
[----:B------:R-:W-:-:S02]  /*2a50*/  FSEL R110, R110, RZ, !P6 ;  /* 0x000000ff6e6e7208 */ /* 0x000fc40007000000 */
[----:B------:R-:W-:Y:S01]  /*2a60*/  ISETP.GE.U32.AND P6, PT, R99, R80, PT ;  /* 0x000000506300720c */ /* 0x000fe20003fc6070 */
[----:B0-----:R-:W-:Y:S01]  /*2a70*/  FMUL.FTZ R25, R0, R25 ;  /* 0x0000001900197220 */ /* 0x001fe20000410000 */
[----:B-1----:R-:W-:Y:S01]  /*2a80*/  FMUL.RZ R8, R6, 0.15915493667125701904 ;  /* 0x3e22f98306087820 */ /* 0x002fe2000040c000 */
[----:B--2---:R-:W-:Y:S01]  /*2a90*/  FMUL.FTZ R15, R0, R15 ;  /* 0x0000000f000f7220 */ /* 0x004fe20000410000 */
[----:B------:R-:W-:Y:S02]  /*2aa0*/  FMUL.FTZ R0, R9, R72 ;  /* 0x0000004809007220 */ /* 0x000fe40000410000 */
        /* <DEDUP_REMOVED lines=30> */
[----:B------:R-:W1:Y:S01]  /*2c90*/  MUFU.SIN R15, R8 ;  /* 0x00000008000f7308 */ /* 0x000e620000000400 */
[----:B------:R-:W-:Y:S01]  /*2ca0*/  IADD3 R99, R11, 0x5, RZ ;  /* 0x000000050b637810 */ /* 0x000fe20007ffe0ff */
[----:B------:R-:W-:Y:S01]  /*2cb0*/  FMUL.FTZ R6, R7, R66 ;  /* 0x0000004207067220 */ /* 0x000fe20000410000 */
[----:B------:R-:W-:-:S02]  /*2cc0*/  FSEL R104, R104, RZ, !P6 ;  /* 0x000000ff68687208 */ /* 0x000fc40007000000 */
[----:B------:R-:W-:Y:S01]  /*2cd0*/  ISETP.GE.U32.AND P6, PT, R99, R80, PT ;  /* 0x000000506300720c */ /* 0x000fe20003fc6070 */
[----:B------:R-:W-:Y:S01]  /*2ce0*/  FMUL.RZ R6, R6, 0.15915493667125701904 ;  /* 0x3e22f98306067820 */ /* 0x000fe2000040c000 */
[C---:B0-----:R-:W-:Y:S01]  /*2cf0*/  FMUL.FTZ R25, R0.reuse, R25 ;  /* 0x0000001900197220 */ /* 0x041fe20000410000 */
[----:B-1----:R-:W-:Y:S01]  /*2d00*/  FMUL.FTZ R15, R0, R15 ;  /* 0x0000000f000f7220 */ /* 0x002fe20000410000 */
[----:B------:R-:W-:-:S03]  /*2d10*/  FMUL.FTZ R0, R9, R66 ;  /* 0x0000004209007220 */ /* 0x000fc60000410000 */
[----:B------:R-:W-:Y:S02]  /*2d20*/  FSEL R92, R25, 1, !P6 ;  /* 0x3f800000195c7808 */ /* 0x000fe40007000000 */
[----:B------:R-:W-:Y:S01]  /*2d30*/  MUFU.COS R25, R6 ;  /* 0x0000000600197308 */ /* 0x000fe20000000000 */
[----:B------:R-:W-:-:S07]  /*2d40*/  FSEL R96, R15, RZ, !P6 ;  /* 0x000000ff0f607208 */ /* 0x000fce0007000000 */
[----:B------:R-:W0:Y:S08]  /*2d50*/  MUFU.EX2 R0, R0 ;  /* 0x0000000000007308 */ /* 0x000e300000000800 */
[----:B------:R-:W1:Y:S01]  /*2d60*/  MUFU.SIN R15, R6 ;  /* 0x00000006000f7308 */ /* 0x000e620000000400 */
[-C--:B------:R-:W-:Y:S01]  /*2d70*/  FMUL.FTZ R7, R7, R64.reuse ;  /* 0x0000004007077220 */ /* 0x080fe20000410000 */
[----:B------:R-:W-:-:S03]  /*2d80*/  FMUL.FTZ R9, R9, R64 ;  /* 0x0000004009097220 */ /* 0x000fc60000410000 */
[----:B------:R-:W-:-:S03]  /*2d90*/  FMUL.RZ R8, R7, 0.15915493667125701904 ;  /* 0x3e22f98307087820 */ /* 0x000fc6000040c000 */
[----:B------:R-:W-:Y:S01]  /*2da0*/  MUFU.EX2 R9, R9 ;  /* 0x0000000900097308 */ /* 0x000fe20000000800 */
[C---:B0-----:R-:W-:Y:S01]  /*2db0*/  FMUL.FTZ R25, R0.reuse, R25 ;  /* 0x0000001900197220 */ /* 0x041fe20000410000 */
[----:B-1----:R-:W-:-:S06]  /*2dc0*/  FMUL.FTZ R15, R0, R15 ;  /* 0x0000000f000f7220 */ /* 0x002fcc0000410000 */
[----:B------:R-:W0:Y:S01]  /*2dd0*/  MUFU.SIN R0, R8 ;  /* 0x0000000800007308 */ /* 0x000e220000000400 */
[----:B------:R-:W-:Y:S02]  /*2de0*/  IADD3 R99, R11, 0x6, RZ ;  /* 0x000000060b637810 */ /* 0x000fe40007ffe0ff */
[----:B------:R-:W-:-:S05]  /*2df0*/  FSEL R94, R94, RZ, !P6 ;  /* 0x000000ff5e5e7208 */ /* 0x000fca0007000000 */
[----:B------:R-:W1:Y:S01]  /*2e00*/  MUFU.COS R6, R8 ;  /* 0x0000000800067308 */ /* 0x000e620000000000 */
[----:B------:R-:W-:Y:S02]  /*2e10*/  ISETP.GE.U32.AND P6, PT, R99, R80, PT ;  /* 0x000000506300720c */ /* 0x000fe40003fc6070 */
[----:B------:R-:W-:Y:S02]  /*2e20*/  IADD3 R11, R11, 0x7, RZ ;  /* 0x000000070b0b7810 */ /* 0x000fe40007ffe0ff */
[----:B------:R-:W-:Y:S02]  /*2e30*/  FSEL R90, R90, RZ, !P6 ;  /* 0x000000ff5a5a7208 */ /* 0x000fe40007000000 */
[----:B------:R-:W-:Y:S02]  /*2e40*/  FSEL R88, R15, RZ, !P6 ;  /* 0x000000ff0f587208 */ /* 0x000fe40007000000 */
[----:B------:R-:W-:Y:S01]  /*2e50*/  FSEL R86, R25, 1, !P6 ;  /* 0x3f80000019567808 */ /* 0x000fe20007000000 */
[----:B0-----:R-:W-:Y:S01]  /*2e60*/  FMUL.FTZ R0, R9, R0 ;  /* 0x0000000009007220 */ /* 0x001fe20000410000 */
[----:B------:R-:W-:Y:S01]  /*2e70*/  ISETP.GE.U32.AND P6, PT, R11, R80, PT ;  /* 0x000000500b00720c */ /* 0x000fe20003fc6070 */
[----:B------:R-:W-:-:S03]  /*2e80*/  FMUL.FTZ R7, RZ, R111 ;  /* 0x0000006fff077220 */ /* 0x000fc60000410000 */
[----:B------:R-:W-:Y:S01]  /*2e90*/  FSEL R99, R0, RZ, !P6 ;  /* 0x000000ff00637208 */ /* 0x000fe20007000000 */
[C---:B------:R-:W-:Y:S01]  /*2ea0*/  FMUL.FTZ R0, R114.reuse, R111 ;  /* 0x0000006f72007220 */ /* 0x040fe20000410000 */
[----:B-1----:R-:W-:Y:S01]  /*2eb0*/  FMUL.FTZ R6, R9, R6 ;  /* 0x0000000609067220 */ /* 0x002fe20000410000 */
[-C--:B------:R-:W-:Y:S02]  /*2ec0*/  FFMA.FTZ R7, R114, R113.reuse, -R7 ;  /* 0x0000007172077223 */ /* 0x080fe40000010807 */
[----:B------:R-:W-:Y:S02]  /*2ed0*/  FFMA.FTZ R0, RZ, R113, R0 ;  /* 0x00000071ff007223 */ /* 0x000fe40000010000 */
[----:B------:R-:W-:Y:S02]  /*2ee0*/  FSEL R98, R6, 1, !P6 ;  /* 0x3f80000006627808 */ /* 0x000fe40007000000 */
        /* <DEDUP_REMOVED lines=12> */
[-C--:B------:R-:W-:Y:S01]  /*2fb0*/  FMUL.FTZ R7, R116, R111.reuse ;  /* 0x0000006f74077220 */ /* 0x080fe20000410000 */
[C---:B------:R-:W-:Y:S01]  /*2fc0*/  FMUL.FTZ R9, R112.reuse, R111 ;  /* 0x0000006f70097220 */ /* 0x040fe20000410000 */
[----:B------:R-:W-:Y:S01]  /*2fd0*/  FADD.FTZ R11, RZ, R6 ;  /* 0x00000006ff0b7221 */ /* 0x000fe20000010000 */
[----:B------:R-:W-:Y:S01]  /*2fe0*/  FADD.FTZ R10, R101, R0 ;  /* 0x00000000650a7221 */ /* 0x000fe20000010000 */
[-C--:B------:R-:W-:Y:S01]  /*2ff0*/  FFMA.FTZ R0, R112, R113.reuse, -R7 ;  /* 0x0000007170007223 */ /* 0x080fe20000010807 */
[----:B------:R-:W-:Y:S01]  /*3000*/  FFMA.FTZ R6, R116, R113, R9 ;  /* 0x0000007174067223 */ /* 0x000fe20000010009 */
[C---:B------:R-:W-:Y:S01]  /*3010*/  FMUL.FTZ R9, R105.reuse, R11 ;  /* 0x0000000b69097220 */ /* 0x040fe20000410000 */
[----:B------:R-:W-:Y:S01]  /*3020*/  FMUL.FTZ R132, R105, R10 ;  /* 0x0000000a69847220 */ /* 0x000fe20000410000 */
[----:B------:R-:W-:-:S02]  /*3030*/  FMUL.FTZ R8, R109, R0 ;  /* 0x000000006d087220 */ /* 0x000fc40000410000 */
[C---:B------:R-:W-:Y:S01]  /*3040*/  FFMA.FTZ R9, R106.reuse, R10, -R9 ;  /* 0x0000000a6a097223 */ /* 0x040fe20000010809 */
[----:B------:R-:W-:Y:S01]  /*3050*/  FFMA.FTZ R132, R106, R11, R132 ;  /* 0x0000000b6a847223 */ /* 0x000fe20000010084 */
[-C--:B------:R-:W-:Y:S01]  /*3060*/  FMUL.FTZ R7, R109, R6.reuse ;  /* 0x000000066d077220 */ /* 0x080fe20000410000 */
[C---:B------:R-:W-:Y:S01]  /*3070*/  FFMA.FTZ R8, R107.reuse, R6, R8 ;  /* 0x000000066b087223 */ /* 0x040fe20000010008 */
[----:B------:R-:W-:Y:S01]  /*3080*/  FADD.FTZ R11, R104, R9 ;  /* 0x00000009680b7221 */ /* 0x000fe20000010000 */
[----:B------:R-:W-:Y:S01]  /*3090*/  FADD.FTZ R15, RZ, R132 ;  /* 0x00000084ff0f7221 */ /* 0x000fe20000010000 */
[----:B------:R-:W-:Y:S01]  /*30a0*/  FFMA.FTZ R7, R107, R0, -R7 ;  /* 0x000000006b077223 */ /* 0x000fe20000010807 */
[-C--:B------:R-:W-:Y:S01]  /*30b0*/  FMUL.FTZ R0, R102, R8.reuse ;  /* 0x0000000866007220 */ /* 0x080fe20000410000 */
[C---:B------:R-:W-:Y:S01]  /*30c0*/  FMUL.FTZ R25, R96.reuse, R11 ;  /* 0x0000000b60197220 */ /* 0x040fe20000410000 */
[----:B------:R-:W-:Y:S01]  /*30d0*/  FMUL.FTZ R6, R96, R15 ;  /* 0x0000000f60067220 */ /* 0x000fe20000410000 */
[-C--:B------:R-:W-:Y:S01]  /*30e0*/  FMUL.FTZ R9, R102, R7.reuse ;  /* 0x0000000766097220 */ /* 0x080fe20000410000 */
[C---:B------:R-:W-:Y:S01]  /*30f0*/  FFMA.FTZ R0, R103.reuse, R7, -R0 ;  /* 0x0000000767007223 */ /* 0x040fe20000010800 */
[C---:B------:R-:W-:Y:S01]  /*3100*/  FFMA.FTZ R25, R92.reuse, R15, R25 ;  /* 0x0000000f5c197223 */ /* 0x040fe20000010019 */
[----:B------:R-:W-:Y:S01]  /*3110*/  FFMA.FTZ R15, R92, R11, -R6 ;  /* 0x0000000b5c0f7223 */ /* 0x000fe20000010806 */
[----:B------:R-:W-:Y:S01]  /*3120*/  FFMA.FTZ R9, R103, R8, R9 ;  /* 0x0000000867097223 */ /* 0x000fe20000010009 */
[CC--:B------:R-:W-:Y:S01]  /*3130*/  FMUL.FTZ R11, R105.reuse, R0.reuse ;  /* 0x00000000690b7220 */ /* 0x0c0fe20000410000 */
[----:B------:R-:W-:Y:S01]  /*3140*/  FADD.FTZ R25, RZ, R25 ;  /* 0x00000019ff197221 */ /* 0x000fe20000010000 */
[----:B------:R-:W-:Y:S01]  /*3150*/  FADD.FTZ R15, R94, R15 ;  /* 0x0000000f5e0f7221 */ /* 0x000fe20000010000 */
[-C--:B------:R-:W-:Y:S01]  /*3160*/  FMUL.FTZ R7, R105, R9.reuse ;  /* 0x0000000969077220 */ /* 0x080fe20000410000 */
[----:B------:R-:W-:Y:S01]  /*3170*/  FFMA.FTZ R11, R106, R9, R11 ;  /* 0x000000096a0b7223 */ /* 0x000fe2000001000b */
[C---:B------:R-:W-:Y:S01]  /*3180*/  FMUL.FTZ R137, R88.reuse, R25 ;  /* 0x0000001958897220 */ /* 0x040fe20000410000 */
[----:B------:R-:W-:Y:S01]  /*3190*/  FMUL.FTZ R6, R88, R15 ;  /* 0x0000000f58067220 */ /* 0x000fe20000410000 */
[----:B------:R-:W-:Y:S01]  /*31a0*/  FFMA.FTZ R7, R106, R0, -R7 ;  /* 0x000000006a077223 */ /* 0x000fe20000010807 */
[----:B------:R-:W-:Y:S01]  /*31b0*/  FMUL.FTZ R9, R96, R11 ;  /* 0x0000000b60097220 */ /* 0x000fe20000410000 */
[C---:B------:R-:W-:Y:S01]  /*31c0*/  FFMA.FTZ R137, R86.reuse, R15, -R137 ;  /* 0x0000000f56897223 */ /* 0x040fe20000010889 */
[----:B------:R-:W-:Y:S01]  /*31d0*/  FFMA.FTZ R6, R86, R25, R6 ;  /* 0x0000001956067223 */ /* 0x000fe20000010006 */
[-C--:B------:R-:W-:Y:S01]  /*31e0*/  FMUL.FTZ R0, R96, R7.reuse ;  /* 0x0000000760007220 */ /* 0x080fe20000410000 */
[----:B------:R-:W-:Y:S01]  /*31f0*/  FFMA.FTZ R9, R92, R7, -R9 ;  /* 0x000000075c097223 */ /* 0x000fe20000010809 */
[----:B------:R-:W-:Y:S01]  /*3200*/  FADD.FTZ R137, R90, R137 ;  /* 0x000000895a897221 */ /* 0x000fe20000010000 */
[----:B------:R-:W-:Y:S01]  /*3210*/  FADD.FTZ R6, RZ, R6 ;  /* 0x00000006ff067221 */ /* 0x000fe20000010000 */
[----:B------:R-:W-:Y:S01]  /*3220*/  FFMA.FTZ R11, R92, R11, R0 ;  /* 0x0000000b5c0b7223 */ /* 0x000fe20000010000 */
[C---:B------:R-:W-:Y:S01]  /*3230*/  FMUL.FTZ R7, R88.reuse, R9 ;  /* 0x0000000958077220 */ /* 0x040fe20000410000 */
[C---:B------:R-:W-:Y:S01]  /*3240*/  FMUL.FTZ R15, R99.reuse, R137 ;  /* 0x00000089630f7220 */ /* 0x040fe20000410000 */
[CC--:B------:R-:W-:Y:S01]  /*3250*/  FMUL.FTZ R8, R99.reuse, R6.reuse ;  /* 0x0000000663087220 */ /* 0x0c0fe20000410000 */
[-C--:B------:R-:W-:Y:S01]  /*3260*/  FMUL.FTZ R0, R88, R11.reuse ;  /* 0x0000000b58007220 */ /* 0x080fe20000410000 */
[----:B------:R-:W-:Y:S01]  /*3270*/  FFMA.FTZ R7, R86, R11, R7 ;  /* 0x0000000b56077223 */ /* 0x000fe20000010007 */
[----:B------:R-:W-:Y:S01]  /*3280*/  FSEL R100, R100, RZ, !P6 ;  /* 0x000000ff64647208 */ /* 0x000fe20007000000 */
[C---:B------:R-:W-:Y:S01]  /*3290*/  FFMA.FTZ R15, R98.reuse, R6, R15 ;  /* 0x00000006620f7223 */ /* 0x040fe2000001000f */
[----:B------:R-:W-:Y:S01]  /*32a0*/  FFMA.FTZ R137, R98, R137, -R8 ;  /* 0x0000008962897223 */ /* 0x000fe20000010808 */
[----:B------:R-:W-:Y:S01]  /*32b0*/  FFMA.FTZ R0, R86, R9, -R0 ;  /* 0x0000000956007223 */ /* 0x000fe20000010800 */
[C---:B------:R-:W-:Y:S01]  /*32c0*/  FMUL.FTZ R9, R99.reuse, R7 ;  /* 0x0000000763097220 */ /* 0x040fe20000410000 */
[----:B------:R-:W-:Y:S01]  /*32d0*/  FADD.FTZ R11, RZ, R15 ;  /* 0x0000000fff0b7221 */ /* 0x000fe20000010000 */
[----:B------:R-:W-:Y:S01]  /*32e0*/  FADD.FTZ R10, R100, R137 ;  /* 0x00000089640a7221 */ /* 0x000fe20000010000 */
[-C--:B------:R-:W-:Y:S01]  /*32f0*/  FMUL.FTZ R6, R99, R0.reuse ;  /* 0x0000000063067220 */ /* 0x080fe20000410000 */
[----:B------:R-:W-:-:S02]  /*3300*/  FFMA.FTZ R8, R98, R0, -R9 ;  /* 0x0000000062087223 */ /* 0x000fc40000010809 */
[----:B------:R-:W0:Y:S01]  /*3310*/  SHFL.UP PT, R25, R11, 0x1, RZ ;  /* 0x042000000b197989 */ /* 0x000e2200000e00ff */
[----:B------:R-:W-:-:S03]  /*3320*/  FFMA.FTZ R6, R98, R7, R6 ;  /* 0x0000000762067223 */ /* 0x000fc60000010006 */
        /* <DEDUP_REMOVED lines=12> */
[----:B------:R-:W-:-:S03]  /*33f0*/  @P6 FADD.FTZ R11, R11, R132 ;  /* 0x000000840b0b6221 */ /* 0x000fc60000010000 */
[----:B------:R-:W-:Y:S01]  /*3400*/  @P6 FFMA.FTZ R8, R8, R7, -R9 ;  /* 0x0000000708086223 */ /* 0x000fe20000010809 */
        /* <DEDUP_REMOVED lines=10> */
[----:B------:R-:W-:-:S06]  /*34b0*/  FFMA.FTZ R132, R8, R9, R132 ;  /* 0x0000000908847223 */ /* 0x000fcc0000010084 */
[----:B------:R-:W-:Y:S01]  /*34c0*/  @P6 FADD.FTZ R10, R10, R137 ;  /* 0x000000890a0a6221 */ /* 0x000fe20000010000 */
[-C--:B---3--:R-:W-:Y:S01]  /*34d0*/  FMUL.FTZ R7, R15, R6.reuse ;  /* 0x000000060f077220 */ /* 0x088fe20000410000 */
[C---:B------:R-:W-:Y:S01]  /*34e0*/  FFMA.FTZ R136, R8.reuse, R6, R25 ;  /* 0x0000000608887223 */ /* 0x040fe20000010019 */
[----:B------:R-:W-:Y:S02]  /*34f0*/  @P6 FADD.FTZ R11, R11, R132 ;  /* 0x000000840b0b6221 */ /* 0x000fe40000010000 */
        /* <DEDUP_REMOVED lines=26> */
[C---:B--2---:R-:W-:Y:S01]  /*36a0*/  FMUL.FTZ R25, R15.reuse, R0 ;  /* 0x000000000f197220 */ /* 0x044fe20000410000 */
[C---:B------:R-:W-:Y:S01]  /*36b0*/  FFMA.FTZ R132, R8.reuse, R9, R132 ;  /* 0x0000000908847223 */ /* 0x040fe20000010084 */
[-C--:B---3--:R-:W-:Y:S02]  /*36c0*/  FMUL.FTZ R7, R15, R6.reuse ;  /* 0x000000060f077220 */ /* 0x088fe40000410000 */
[----:B------:R-:W-:-:S03]  /*36d0*/  FFMA.FTZ R136, R8, R6, R25 ;  /* 0x0000000608887223 */ /* 0x000fc60000010019 */
[----:B------:R-:W-:Y:S01]  /*36e0*/  @P6 FADD.FTZ R11, R11, R132 ;  /* 0x000000840b0b6221 */ /* 0x000fe20000010000 */
[----:B------:R-:W-:Y:S01]  /*36f0*/  @P6 FFMA.FTZ R8, R8, R0, -R7 ;  /* 0x0000000008086223 */ /* 0x000fe20000010807 */
[----:B------:R-:W-:Y:S01]  /*3700*/  @P6 FADD.FTZ R10, R10, R137 ;  /* 0x000000890a0a6221 */ /* 0x000fe20000010000 */
        /* <DEDUP_REMOVED lines=10> */
[-C--:B---3--:R-:W-:Y:S01]  /*37b0*/  FFMA.FTZ R15, R8, R9.reuse, R0 ;  /* 0x00000009080f7223 */ /* 0x088fe20000010000 */
[----:B------:R-:W-:Y:S01]  /*37c0*/  FMUL.FTZ R0, R136, R9 ;  /* 0x0000000988007220 */ /* 0x000fe20000410000 */
[----:B------:R-:W-:-:S05]  /*37d0*/  FFMA.FTZ R6, R8, R25, R6 ;  /* 0x0000001908067223 */ /* 0x000fca0000010006 */
[----:B------:R-:W-:Y:S01]  /*37e0*/  @P6 FFMA.FTZ R8, R8, R7, -R0 ;  /* 0x0000000708086223 */ /* 0x000fe20000010800 */
[----:B------:R-:W-:-:S06]  /*37f0*/  MOV R0, RZ ;  /* 0x000000ff00007202 */ /* 0x000fcc0000000f00 */
[----:B------:R-:W2:Y:S01]  /*3800*/  @!P1 LDG.E R0, desc[UR6][R4.64+0x80] ;  /* 0x0000800604009981 */ /* 0x000ea2000c1e1900 */
[----:B------:R-:W-:Y:S02]  /*3810*/  ISETP.NE.AND P1, PT, R14, RZ, PT ;  /* 0x000000ff0e00720c */ /* 0x000fe40003f25270 */
[----:B------:R-:W-:Y:S02]  /*3820*/  FSEL R9, R136, R15, !P6 ;  /* 0x0000000f88097208 */ /* 0x000fe40007000000 */
[----:B------:R-:W-:Y:S01]  /*3830*/  MOV R15, RZ ;  /* 0x000000ff000f7202 */ /* 0x000fe20000000f00 */
[----:B------:R-:W-:-:S08]  /*3840*/  @P6 FADD.FTZ R11, R11, R6 ;  /* 0x000000060b0b6221 */ /* 0x000fd00000010000 */
[----:B------:R-:W3:Y:S01]  /*3850*/  @!P1 LDG.E R15, desc[UR6][R4.64+0x100] ;  /* 0x00010006040f9981 */ /* 0x000ee2000c1e1900 */
[----:B------:R-:W-:Y:S02]  /*3860*/  ISETP.NE.AND P1, PT, R118, RZ, PT ;  /* 0x000000ff7600720c */ /* 0x000fe40003f25270 */
[----:B------:R-:W-:Y:S02]  /*3870*/  CS2R R6, SRZ ;  /* 0x0000000000067805 */ /* 0x000fe4000001ff00 */
[----:B------:R-:W-:Y:S02]  /*3880*/  MOV R25, RZ ;  /* 0x000000ff00197202 */ /* 0x000fe40000000f00 */
[----:B------:R-:W-:Y:S02]  /*3890*/  ISETP.NE.AND P4, PT, R123, RZ, PT ;  /* 0x000000ff7b00720c */ /* 0x000fe40003f85270 */
[----:B------:R-:W4:Y:S05]  /*38a0*/  @!P3 LDG.E R7, desc[UR6][R4.64] ;  /* 0x000000060407b981 */ /* 0x000f2a000c1e1900 */
[----:B------:R-:W5:Y:S01]  /*38b0*/  @!P1 LDG.E R6, desc[UR6][R4.64+0x180] ;  /* 0x0001800604069981 */ /* 0x000f62000c1e1900 */
[----:B------:R-:W-:-:S02]  /*38c0*/  ISETP.NE.AND P1, PT, R115, RZ, PT ;  /* 0x000000ff7300720c */ /* 0x000fc40003f25270 */
[----:B------:R-:W-:Y:S02]  /*38d0*/  ISETP.NE.AND P3, PT, R124, RZ, PT ;  /* 0x000000ff7c00720c */ /* 0x000fe40003f65270 */
[----:B------:R-:W-:Y:S02]  /*38e0*/  ISETP.NE.AND P5, PT, R122, RZ, PT ;  /* 0x000000ff7a00720c */ /* 0x000fe40003fa5270 */
[----:B------:R-:W-:Y:S02]  /*38f0*/  MOV R14, RZ ;  /* 0x000000ff000e7202 */ /* 0x000fe40000000f00 */
[----:B------:R-:W-:Y:S02]  /*3900*/  ISETP.NE.AND P0, PT, R121, RZ, PT ;  /* 0x000000ff7900720c */ /* 0x000fe40003f05270 */
[----:B------:R-:W-:Y:S01]  /*3910*/  MOV R115, RZ ;  /* 0x000000ff00737202 */ /* 0x000fe20000000f00 */
[----:B------:R-:W-:Y:S01]  /*3920*/  @P6 FADD.FTZ R10, R10, R137 ;  /* 0x000000890a0a6221 */ /* 0x000fe20000010000 */
[----:B------:R-:W-:Y:S01]  /*3930*/  MOV R118, RZ ;  /* 0x000000ff00767202 */ /* 0x000fe20000000f00 */
[----:B------:R-:W5:Y:S01]  /*3940*/  @!P1 LDG.E R25, desc[UR6][R4.64+0x200] ;  /* 0x0002000604199981 */ /* 0x000f62000c1e1900 */
[----:B------:R-:W-:-:S02]  /*3950*/  ISETP.NE.AND P1, PT, R24, RZ, PT ;  /* 0x000000ff1800720c */ /* 0x000fc40003f25270 */
[----:B------:R-:W-:Y:S01]  /*3960*/  MOV R24, RZ ;  /* 0x000000ff00187202 */ /* 0x000fe20000000f00 */
[----:B------:R-:W5:Y:S01]  /*3970*/  @!P2 LDG.E R14, desc[UR6][R4.64+0x280] ;  /* 0x00028006040ea981 */ /* 0x000f62000c1e1900 */
[----:B------:R-:W-:Y:S02]  /*3980*/  ISETP.NE.AND P6, PT, R120, RZ, PT ;  /* 0x000000ff7800720c */ /* 0x000fe40003fc5270 */
[----:B------:R-:W-:Y:S01]  /*3990*/  ISETP.NE.AND P2, PT, R117, RZ, PT ;  /* 0x000000ff7500720c */ /* 0x000fe20003f45270 */
[----:B------:R-:W5:Y:S01]  /*39a0*/  @!P3 LDG.E R115, desc[UR6][R4.64+0x300] ;  /* 0x000300060473b981 */ /* 0x000f62000c1e1900 */
[----:B------:R-:W-:Y:S02]  /*39b0*/  MOV R117, RZ ;  /* 0x000000ff00757202 */ /* 0x000fe40000000f00 */
[----:B------:R-:W-:Y:S01]  /*39c0*/  ISETP.NE.AND P3, PT, R131, RZ, PT ;  /* 0x000000ff8300720c */ /* 0x000fe20003f65270 */
[----:B------:R-:W5:Y:S01]  /*39d0*/  @!P4 LDG.E R24, desc[UR6][R4.64+0x380] ;  /* 0x000380060418c981 */ /* 0x000f62000c1e1900 */
[----:B------:R-:W-:-:S03]  /*39e0*/  ISETP.NE.AND P4, PT, R133, RZ, PT ;  /* 0x000000ff8500720c */ /* 0x000fc60003f85270 */
[----:B------:R-:W5:Y:S01]  /*39f0*/  @!P5 LDG.E R118, desc[UR6][R4.64+0x400] ;  /* 0x000400060476d981 */ /* 0x000f62000c1e1900 */
[----:B------:R-:W-:Y:S02]  /*3a00*/  ISETP.NE.AND P5, PT, R135, RZ, PT ;  /* 0x000000ff8700720c */ /* 0x000fe40003fa5270 */
[----:B------:R-:W-:Y:S01]  /*3a10*/  MOV R132, RZ ;  /* 0x000000ff00847202 */ /* 0x000fe20000000f00 */
[----:B------:R-:W5:Y:S01]  /*3a20*/  @!P0 LDG.E R117, desc[UR6][R4.64+0x480] ;  /* 0x0004800604758981 */ /* 0x000f62000c1e1900 */
[----:B------:R-:W-:Y:S02]  /*3a30*/  ISETP.NE.AND P0, PT, R134, RZ, PT ;  /* 0x000000ff8600720c */ /* 0x000fe40003f05270 */
[----:B------:R-:W-:Y:S02]  /*3a40*/  CS2R R134, SRZ ;  /* 0x0000000000867805 */ /* 0x000fe4000001ff00 */
[----:B------:R-:W-:Y:S02]  /*3a50*/  MOV R131, RZ ;  /* 0x000000ff00837202 */ /* 0x000fe40000000f00 */
        /* <DEDUP_REMOVED lines=8> */
[----:B------:R-:W1:Y:S01]  /*3ae0*/  S2UR UR5, SR_CgaCtaId ;  /* 0x00000000000579c3 */ /* 0x000e620000008800 */
[----:B------:R-:W-:Y:S01]  /*3af0*/  UMOV UR4, 0x400 ;  /* 0x0000040000047882 */ /* 0x000fe20000000000 */
[----:B------:R-:W-:-:S02]  /*3b00*/  IADD3 R138, R53, 0x100, RZ ;  /* 0x00000100358a7810 */ /* 0x000fc40007ffe0ff */
[C---:B------:R-:W-:Y:S02]  /*3b10*/  IADD3 R140, R53.reuse, 0x120, RZ ;  /* 0x00000120358c7810 */ /* 0x040fe40007ffe0ff */
[-C--:B------:R-:W-:Y:S02]  /*3b20*/  LEA.HI.SX32 R138, R138, R53.reuse, 0x1b ;  /* 0x000000358a8a7211 */ /* 0x080fe400078fdaff */
[C---:B------:R-:W-:Y:S02]  /*3b30*/  IADD3 R142, R53.reuse, 0x140, RZ ;  /* 0x00000140358e7810 */ /* 0x040fe40007ffe0ff */
[----:B0-----:R-:W-:Y:S02]  /*3b40*/  IADD3 R4, R53, 0x180, RZ ;  /* 0x0000018035047810 */ /* 0x001fe40007ffe0ff */
[-C--:B------:R-:W-:Y:S02]  /*3b50*/  LEA.HI.SX32 R140, R140, R53.reuse, 0x1b ;  /* 0x000000358c8c7211 */ /* 0x080fe400078fdaff */
[-C--:B------:R-:W-:Y:S01]  /*3b60*/  LEA.HI.SX32 R142, R142, R53.reuse, 0x1b ;  /* 0x000000358e8e7211 */ /* 0x080fe200078fdaff */
[----:B-1----:R-:W-:Y:S01]  /*3b70*/  ULEA UR4, UR5, UR4, 0x18 ;  /* 0x0000000405047291 */ /* 0x002fe2000f8ec03f */
[----:B------:R-:W-:-:S05]  /*3b80*/  LEA.HI.SX32 R4, R4, R53, 0x1b ;  /* 0x0000003504047211 */ /* 0x000fca00078fdaff */
[----:B------:R-:W-:Y:S02]  /*3b90*/  LEA R5, R138, UR4, 0x2 ;  /* 0x000000048a057c11 */ /* 0x000fe4000f8e10ff */
[----:B------:R-:W-:Y:S02]  /*3ba0*/  IADD3 R138, R53, 0x1e0, RZ ;  /* 0x000001e0358a7810 */ /* 0x000fe40007ffe0ff */
[----:B------:R-:W-:Y:S02]  /*3bb0*/  LEA R140, R140, UR4, 0x2 ;  /* 0x000000048c8c7c11 */ /* 0x000fe4000f8e10ff */
[----:B------:R-:W-:-:S04]  /*3bc0*/  LEA.HI.SX32 R138, R138, R53, 0x1b ;  /* 0x000000358a8a7211 */ /* 0x000fc800078fdaff */
[----:B------:R-:W-:Y:S01]  /*3bd0*/  LEA R138, R138, UR4, 0x2 ;  /* 0x000000048a8a7c11 */ /* 0x000fe2000f8e10ff */
[----:B----4-:R-:W-:Y:S04]  /*3be0*/  STS [R34], R7 ;  /* 0x0000000722007388 */ /* 0x010fe80000000800 */
[----:B--2---:R0:W-:Y:S04]  /*3bf0*/  STS [R33+0x80], R0 ;  /* 0x0000800021007388 */ /* 0x0041e80000000800 */
[----:B---3--:R-:W-:Y:S04]  /*3c00*/  STS [R32+0x100], R15 ;  /* 0x0001000f20007388 */ /* 0x008fe80000000800 */
[----:B-----5:R1:W-:Y:S01]  /*3c10*/  STS [R31+0x180], R6 ;  /* 0x000180061f007388 */ /* 0x0203e20000000800 */
[----:B0-----:R-:W-:-:S03]  /*3c20*/  IADD3 R0, R53, 0x160, RZ ;  /* 0x0000016035007810 */ /* 0x001fc60007ffe0ff */
[----:B------:R-:W-:Y:S01]  /*3c30*/  STS [R30+0x200], R25 ;  /* 0x000200191e007388 */ /* 0x000fe20000000800 */
[----:B-1----:R-:W-:-:S03]  /*3c40*/  IADD3 R6, R53, 0x1a0, RZ ;  /* 0x000001a035067810 */ /* 0x002fc60007ffe0ff */
[----:B------:R0:W-:Y:S01]  /*3c50*/  STS [R29+0x280], R14 ;  /* 0x0002800e1d007388 */ /* 0x0001e20000000800 */
[----:B------:R-:W-:-:S03]  /*3c60*/  LEA.HI.SX32 R0, R0, R53, 0x1b ;  /* 0x0000003500007211 */ /* 0x000fc600078fdaff */
[----:B------:R-:W-:Y:S01]  /*3c70*/  STS [R28+0x300], R115 ;  /* 0x000300731c007388 */ /* 0x000fe20000000800 */
[----:B------:R-:W-:-:S03]  /*3c80*/  LEA.HI.SX32 R6, R6, R53, 0x1b ;  /* 0x0000003506067211 */ /* 0x000fc600078fdaff */
[----:B------:R-:W-:Y:S01]  /*3c90*/  STS [R27+0x380], R24 ;  /* 0x000380181b007388 */ /* 0x000fe20000000800 */
[----:B0-----:R-:W-:-:S03]  /*3ca0*/  IADD3 R14, R53, 0x1c0, RZ ;  /* 0x000001c0350e7810 */ /* 0x001fc60007ffe0ff */
[----:B------:R0:W-:Y:S01]  /*3cb0*/  STS [R5+0x400], R118 ;  /* 0x0004007605007388 */ /* 0x0001e20000000800 */
[----:B------:R-:W-:Y:S02]  /*3cc0*/  LEA R7, R142, UR4, 0x2 ;  /* 0x000000048e077c11 */ /* 0x000fe4000f8e10ff */
[----:B------:R-:W-:Y:S02]  /*3cd0*/  LEA R0, R0, UR4, 0x2 ;  /* 0x0000000400007c11 */ /* 0x000fe4000f8e10ff */
[----:B------:R-:W-:Y:S02]  /*3ce0*/  LEA R15, R4, UR4, 0x2 ;  /* 0x00000004040f7c11 */ /* 0x000fe4000f8e10ff */
[----:B------:R-:W-:Y:S02]  /*3cf0*/  SHF.L.U32 R4, R53, 0x4, RZ ;  /* 0x0000000435047819 */ /* 0x000fe400000006ff */
[----:B0-----:R-:W-:Y:S01]  /*3d00*/  LEA.HI.SX32 R5, R14, R53, 0x1b ;  /* 0x000000350e057211 */ /* 0x001fe200078fdaff */
[----:B------:R-:W-:Y:S01]  /*3d10*/  STS [R140+0x480], R117 ;  /* 0x000480758c007388 */ /* 0x000fe20000000800 */
[----:B------:R-:W-:-:S02]  /*3d20*/  LEA R14, R6, UR4, 0x2 ;  /* 0x00000004060e7c11 */ /* 0x000fc4000f8e10ff */
[----:B------:R-:W-:Y:S01]  /*3d30*/  LEA R25, R5, UR4, 0x2 ;  /* 0x0000000405197c11 */ /* 0x000fe2000f8e10ff */
[----:B------:R-:W-:Y:S01]  /*3d40*/  STS [R7+0x500], R132 ;  /* 0x0005008407007388 */ /* 0x000fe20000000800 */
[----:B------:R-:W-:-:S03]  /*3d50*/  LEA.HI.SX32 R24, R4, R4, 0x1b ;  /* 0x0000000404187211 */ /* 0x000fc600078fdaff */
[----:B------:R-:W-:Y:S04]  /*3d60*/  STS [R0+0x580], R131 ;  /* 0x0005808300007388 */ /* 0x000fe80000000800 */
[----:B------:R-:W-:Y:S01]  /*3d70*/  STS [R15+0x600], R134 ;  /* 0x000600860f007388 */ /* 0x000fe20000000800 */
[----:B------:R-:W-:-:S03]  /*3d80*/  LEA R118, R24, UR4, 0x2 ;  /* 0x0000000418767c11 */ /* 0x000fc6000f8e10ff */
[----:B------:R-:W-:Y:S04]  /*3d90*/  STS [R14+0x680], R133 ;  /* 0x000680850e007388 */ /* 0x000fe80000000800 */
[----:B------:R0:W-:Y:S04]  /*3da0*/  STS [R25+0x700], R136 ;  /* 0x0007008819007388 */ /* 0x0001e80000000800 */
[----:B------:R-:W-:Y:S01]  /*3db0*/  STS [R138+0x780], R135 ;  /* 0x000780878a007388 */ /* 0x000fe20000000800 */
[----:B------:R-:W-:-:S03]  /*3dc0*/  NOP ;  /* 0x0000000000007918 */ /* 0x000fc60000000000 */
[----:B0-----:R0:W2:Y:S01]  /*3dd0*/  LDG.E.64 R24, desc[UR6][R12.64] ;  /* 0x000000060c187981 */ /* 0x0010a2000c1e1b00 */
[----:B------:R-:W-:Y:S02]  /*3de0*/  MOV R5, RZ ;  /* 0x000000ff00057202 */ /* 0x000fe40000000f00 */
[----:B------:R-:W-:Y:S02]  /*3df0*/  CS2R R6, SRZ ;  /* 0x0000000000067805 */ /* 0x000fe4000001ff00 */
[----:B------:R-:W-:Y:S01]  /*3e00*/  MOV R4, 0x3f800000 ;  /* 0x3f80000000047802 */ /* 0x000fe20000000f00 */
[----:B------:R-:W-:Y:S01]  /*3e10*/  LDS R139, [R118] ;  /* 0x00000000768b7984 */ /* 0x000fe20000000800 */
[----:B------:R-:W-:Y:S02]  /*3e20*/  @!P0 LEA R0, R97, UR4, 0x4 ;  /* 0x0000000461008c11 */ /* 0x000fe4000f8e20ff */
[C---:B------:R-:W-:Y:S01]  /*3e30*/  ISETP.NE.AND P6, PT, R53.reuse, 0x1f, PT ;  /* 0x0000001f3500780c */ /* 0x040fe20003fc5270 */
[----:B------:R-:W-:Y:S04]  /*3e40*/  LDS R140, [R118+0x4] ;  /* 0x00000400768c7984 */ /* 0x000fe80000000800 */
[----:B------:R-:W1:Y:S04]  /*3e50*/  @!P0 LDS.128 R4, [R0+0x880] ;  /* 0x0008800000048984 */ /* 0x000e680000000c00 */
        /* <DEDUP_REMOVED lines=31> */
[----:B------:R-:W-:-:S04]  /*4050*/  @P6 FMUL.FTZ R144, R8, R144 ;  /* 0x0000009008906220 */ /* 0x000fc80000410000 */
[-C--:B------:R-:W-:Y:S01]  /*4060*/  @P6 FFMA.FTZ R144, R9, R146.reuse, R144 ;  /* 0x0000009209906223 */ /* 0x080fe20000010090 */
[----:B------:R-:W-:-:S03]  /*4070*/  @P6 FFMA.FTZ R8, R8, R146, -R11 ;  /* 0x0000009208086223 */ /* 0x000fc6000001080b */
[----:B------:R-:W-:Y:S01]  /*4080*/  @P6 FADD.FTZ R145, R145, R144 ;  /* 0x0000009091916221 */ /* 0x000fe20000010000 */
[----:B------:R-:W-:-:S03]  /*4090*/  @P6 FADD.FTZ R147, R147, R8 ;  /* 0x0000000893936221 */ /* 0x000fc60000010000 */
[----:B------:R-:W-:-:S04]  /*40a0*/  FMUL.FTZ R9, R116, R145 ;  /* 0x0000009174097220 */ /* 0x000fc80000410000 */
[----:B------:R-:W-:-:S04]  /*40b0*/  FFMA.FTZ R9, R112, R147, -R9 ;  /* 0x0000009370097223 */ /* 0x000fc80000010809 */
[----:B------:R-:W-:Y:S01]  /*40c0*/  FADD.FTZ R114, R114, R9 ;  /* 0x0000000972727221 */ /* 0x000fe20000010000 */
[----:B------:R-:W-:Y:S01]  /*40d0*/  ISETP.NE.AND P6, PT, R84, RZ, PT ;  /* 0x000000ff5400720c */ /* 0x000fe20003fc5270 */
[----:B------:R-:W-:Y:S01]  /*40e0*/  BSSY B0, `(.L_x_2075) ;  /* 0x000005b000007945 */ /* 0x000fe20003800000 */
[CC--:B--2---:R-:W-:Y:S01]  /*40f0*/  FMUL.FTZ R118, R142.reuse, R25.reuse ;  /* 0x000000198e767220 */ /* 0x0c4fe20000410000 */
[-C--:B------:R-:W-:Y:S01]  /*4100*/  FMUL.FTZ R142, R142, R24.reuse ;  /* 0x000000188e8e7220 */ /* 0x080fe20000410000 */
[C---:B------:R-:W-:Y:S01]  /*4110*/  FMUL.FTZ R10, R140.reuse, R25 ;  /* 0x000000198c0a7220 */ /* 0x040fe20000410000 */
[-C--:B------:R-:W-:Y:S01]  /*4120*/  FMUL.FTZ R8, R140, R24.reuse ;  /* 0x000000188c087220 */ /* 0x080fe20000410000 */
[C---:B------:R-:W-:Y:S01]  /*4130*/  FFMA.FTZ R11, R141.reuse, R24, -R118 ;  /* 0x000000188d0b7223 */ /* 0x040fe20000010876 */
[----:B------:R-:W-:Y:S01]  /*4140*/  FMUL.FTZ R140, R116, R147 ;  /* 0x00000093748c7220 */ /* 0x000fe20000410000 */
[-C--:B------:R-:W-:Y:S01]  /*4150*/  FFMA.FTZ R118, R141, R25.reuse, R142 ;  /* 0x000000198d767223 */ /* 0x080fe2000001008e */
[----:B------:R-:W-:-:S02]  /*4160*/  FMUL.FTZ R142, R143, R25 ;  /* 0x000000198f8e7220 */ /* 0x000fc40000410000 */
[----:B------:R-:W-:Y:S01]  /*4170*/  FFMA.FTZ R140, R112, R145, R140 ;  /* 0x00000091708c7223 */ /* 0x000fe2000001008c */
[CC--:B------:R-:W-:Y:S01]  /*4180*/  FMUL.FTZ R112, R138.reuse, R25.reuse ;  /* 0x000000198a707220 */ /* 0x0c0fe20000410000 */
[-C--:B------:R-:W-:Y:S01]  /*4190*/  FFMA.FTZ R116, R131, R24.reuse, -R142 ;  /* 0x0000001883747223 */ /* 0x080fe2000001088e */
[----:B------:R-:W-:Y:S01]  /*41a0*/  FMUL.FTZ R142, R138, R24 ;  /* 0x000000188a8e7220 */ /* 0x000fe20000410000 */
[----:B------:R-:W-:Y:S01]  /*41b0*/  FADD.FTZ R138, RZ, R140 ;  /* 0x0000008cff8a7221 */ /* 0x000fe20000010000 */
[----:B------:R-:W-:Y:S01]  /*41c0*/  FMUL.FTZ R140, R111, R114 ;  /* 0x000000726f8c7220 */ /* 0x000fe20000410000 */
[----:B------:R-:W-:Y:S02]  /*41d0*/  FMUL.FTZ R144, R143, R24 ;  /* 0x000000188f907220 */ /* 0x000fe40000410000 */
[-C--:B------:R-:W-:Y:S01]  /*41e0*/  FMUL.FTZ R111, R111, R138.reuse ;  /* 0x0000008a6f6f7220 */ /* 0x080fe20000410000 */
[----:B------:R-:W-:Y:S01]  /*41f0*/  FFMA.FTZ R140, R113, R138, R140 ;  /* 0x0000008a718c7223 */ /* 0x000fe2000001008c */
[-C--:B------:R-:W-:Y:S01]  /*4200*/  FFMA.FTZ R112, R137, R24.reuse, -R112 ;  /* 0x0000001889707223 */ /* 0x080fe20000010870 */
[-C--:B------:R-:W-:Y:S01]  /*4210*/  FFMA.FTZ R131, R131, R25.reuse, R144 ;  /* 0x0000001983837223 */ /* 0x080fe20000010090 */
[-C--:B------:R-:W-:Y:S01]  /*4220*/  FFMA.FTZ R137, R137, R25.reuse, R142 ;  /* 0x0000001989897223 */ /* 0x080fe2000001008e */
[C---:B------:R-:W-:Y:S01]  /*4230*/  FMUL.FTZ R142, R136.reuse, R25 ;  /* 0x00000019888e7220 */ /* 0x040fe20000410000 */
[----:B------:R-:W-:Y:S01]  /*4240*/  FMUL.FTZ R144, R136, R24 ;  /* 0x0000001888907220 */ /* 0x000fe20000410000 */
[----:B------:R-:W-:Y:S01]  /*4250*/  FFMA.FTZ R113, R113, R114, -R111 ;  /* 0x0000007271717223 */ /* 0x000fe2000001086f */
[----:B------:R-:W-:Y:S01]  /*4260*/  FADD.FTZ R136, RZ, R140 ;  /* 0x0000008cff887221 */ /* 0x000fe20000010000 */
[----:B------:R-:W-:-:S02]  /*4270*/  FFMA.FTZ R111, R135, R24, -R142 ;  /* 0x00000018876f7223 */ /* 0x000fc4000001088e */
[----:B------:R-:W-:Y:S01]  /*4280*/  FADD.FTZ R110, R110, R113 ;  /* 0x000000716e6e7221 */ /* 0x000fe20000010000 */
[C---:B------:R-:W-:Y:S01]  /*4290*/  FMUL.FTZ R140, R109.reuse, R136 ;  /* 0x000000886d8c7220 */ /* 0x040fe20000410000 */
[CC--:B------:R-:W-:Y:S01]  /*42a0*/  FMUL.FTZ R142, R134.reuse, R25.reuse ;  /* 0x00000019868e7220 */ /* 0x0c0fe20000410000 */
[----:B------:R-:W-:Y:S01]  /*42b0*/  FMUL.FTZ R134, R134, R24 ;  /* 0x0000001886867220 */ /* 0x000fe20000410000 */
[-C--:B------:R-:W-:Y:S01]  /*42c0*/  FMUL.FTZ R109, R109, R110.reuse ;  /* 0x0000006e6d6d7220 */ /* 0x080fe20000410000 */
[----:B------:R-:W-:Y:S01]  /*42d0*/  FFMA.FTZ R9, R107, R110, -R140 ;  /* 0x0000006e6b097223 */ /* 0x000fe2000001088c */
[C---:B------:R-:W-:Y:S01]  /*42e0*/  FFMA.FTZ R113, R133.reuse, R24, -R142 ;  /* 0x0000001885717223 */ /* 0x040fe2000001088e */
[-C--:B------:R-:W-:Y:S01]  /*42f0*/  FFMA.FTZ R133, R133, R25.reuse, R134 ;  /* 0x0000001985857223 */ /* 0x080fe20000010086 */
[----:B------:R-:W-:Y:S01]  /*4300*/  FMUL.FTZ R134, R132, R25 ;  /* 0x0000001984867220 */ /* 0x000fe20000410000 */
[----:B------:R-:W-:Y:S01]  /*4310*/  FFMA.FTZ R109, R107, R136, R109 ;  /* 0x000000886b6d7223 */ /* 0x000fe2000001006d */
[----:B------:R-:W-:Y:S01]  /*4320*/  FADD.FTZ R107, R108, R9 ;  /* 0x000000096c6b7221 */ /* 0x000fe20000010000 */
[-C--:B------:R-:W-:Y:S01]  /*4330*/  FMUL.FTZ R140, R132, R24.reuse ;  /* 0x00000018848c7220 */ /* 0x080fe20000410000 */
[----:B------:R-:W-:Y:S01]  /*4340*/  FFMA.FTZ R108, R115, R24, -R134 ;  /* 0x00000018736c7223 */ /* 0x000fe20000010886 */
[----:B------:R-:W-:Y:S01]  /*4350*/  FADD.FTZ R132, RZ, R109 ;  /* 0x0000006dff847221 */ /* 0x000fe20000010000 */
[----:B------:R-:W-:-:S03]  /*4360*/  FMUL.FTZ R134, R102, R107 ;  /* 0x0000006b66867220 */ /* 0x000fc60000410000 */
[-C--:B------:R-:W-:Y:S01]  /*4370*/  FMUL.FTZ R102, R102, R132.reuse ;  /* 0x0000008466667220 */ /* 0x080fe20000410000 */
[----:B------:R-:W-:-:S03]  /*4380*/  FFMA.FTZ R9, R103, R132, R134 ;  /* 0x0000008467097223 */ /* 0x000fc60000010086 */
[----:B------:R-:W-:Y:S01]  /*4390*/  FFMA.FTZ R134, R103, R107, -R102 ;  /* 0x0000006b67867223 */ /* 0x000fe20000010866 */
[----:B------:R-:W-:Y:S01]  /*43a0*/  FADD.FTZ R102, RZ, R9 ;  /* 0x00000009ff667221 */ /* 0x000fe20000010000 */
[C---:B------:R-:W-:Y:S01]  /*43b0*/  FMUL.FTZ R109, R117.reuse, R25 ;  /* 0x00000019756d7220 */ /* 0x040fe20000410000 */
[----:B------:R-:W-:Y:S01]  /*43c0*/  FMUL.FTZ R117, R117, R24 ;  /* 0x0000001875757220 */ /* 0x000fe20000410000 */
[----:B------:R-:W-:Y:S01]  /*43d0*/  FADD.FTZ R101, R101, R134 ;  /* 0x0000008665657221 */ /* 0x000fe20000010000 */
[----:B------:R-:W-:Y:S01]  /*43e0*/  FMUL.FTZ R103, R105, R102 ;  /* 0x0000006669677220 */ /* 0x000fe20000410000 */
[----:B------:R-:W-:Y:S01]  /*43f0*/  FMUL.FTZ R9, R13, R7 ;  /* 0x000000070d097220 */ /* 0x000fe20000410000 */
[-C--:B------:R-:W-:Y:S01]  /*4400*/  FFMA.FTZ R10, R139, R24.reuse, -R10 ;  /* 0x000000188b0a7223 */ /* 0x080fe2000001080a */
[----:B------:R-:W-:Y:S01]  /*4410*/  FFMA.FTZ R24, R0, R24, -R109 ;  /* 0x0000001800187223 */ /* 0x000fe2000001086d */
[-C--:B------:R-:W-:Y:S01]  /*4420*/  FMUL.FTZ R105, R105, R101.reuse ;  /* 0x0000006569697220 */ /* 0x080fe20000410000 */
[----:B------:R-:W-:Y:S01]  /*4430*/  FFMA.FTZ R103, R106, R101, -R103 ;  /* 0x000000656a677223 */ /* 0x000fe20000010867 */
[-C--:B------:R-:W-:Y:S01]  /*4440*/  FFMA.FTZ R8, R139, R25.reuse, R8 ;  /* 0x000000198b087223 */ /* 0x080fe20000010008 */
[-C--:B------:R-:W-:Y:S01]  /*4450*/  FFMA.FTZ R135, R135, R25.reuse, R144 ;  /* 0x0000001987877223 */ /* 0x080fe20000010090 */
[-C--:B------:R-:W-:Y:S01]  /*4460*/  FFMA.FTZ R115, R115, R25.reuse, R140 ;  /* 0x0000001973737223 */ /* 0x080fe2000001008c */
[----:B------:R-:W-:Y:S01]  /*4470*/  FFMA.FTZ R0, R0, R25, R117 ;  /* 0x0000001900007223 */ /* 0x000fe20000010075 */
[-C--:B------:R-:W-:Y:S01]  /*4480*/  FFMA.FTZ R25, R12, R6.reuse, -R9 ;  /* 0x000000060c197223 */ /* 0x080fe20000010809 */
[C---:B------:R-:W-:Y:S01]  /*4490*/  FMUL.FTZ R134, R13.reuse, R6 ;  /* 0x000000060d867220 */ /* 0x040fe20000410000 */
        /* <DEDUP_REMOVED lines=8> */
[----:B------:R-:W-:Y:S01]  /*4520*/  FFMA.FTZ R5, R12, R5, R6 ;  /* 0x000000050c057223 */ /* 0x000fe20000010006 */
[----:B------:R-:W-:Y:S01]  /*4530*/  FADD.FTZ R6, R14, R25 ;  /* 0x000000190e067221 */ /* 0x000fe20000010000 */
[----:B------:R-:W-:Y:S01]  /*4540*/  FADD.FTZ R7, R15, R134 ;  /* 0x000000860f077221 */ /* 0x000fe20000010000 */
[----:B------:R-:W-:Y:S01]  /*4550*/  FMUL.FTZ R25, R138, R8 ;  /* 0x000000088a197220 */ /* 0x000fe20000410000 */
[-C--:B------:R-:W-:Y:S01]  /*4560*/  FMUL.FTZ R15, R96, R105.reuse ;  /* 0x00000069600f7220 */ /* 0x080fe20000410000 */
[----:B------:R-:W-:Y:S01]  /*4570*/  FFMA.FTZ R12, R92, R105, R9 ;  /* 0x000000695c0c7223 */ /* 0x000fe20000010009 */
        /* <DEDUP_REMOVED lines=12> */
[----:B------:R-:W-:-:S04]  /*4640*/  LEA R8, P6, R9, R22, 0x4 ;  /* 0x0000001609087211 */ /* 0x000fc800078c20ff */
[----:B------:R-:W-:Y:S02]  /*4650*/  LEA.HI.X R9, R9, R23, R14, 0x4, P6 ;  /* 0x0000001709097211 */ /* 0x000fe400030f240e */
[----:B------:R-:W-:-:S03]  /*4660*/  LEA R14, R97, UR4, 0x4 ;  /* 0x00000004610e7c11 */ /* 0x000fc6000f8e20ff */
[----:B------:R0:W-:Y:S04]  /*4670*/  STG.E.128 desc[UR6][R8.64], R4 ;  /* 0x0000000408007986 */ /* 0x0001e8000c101d06 */
[----:B------:R0:W-:Y:S02]  /*4680*/  STS.128 [R14+0x880], R4 ;  /* 0x000880040e007388 */ /* 0x0001e40000000c00 */
.L_x_2076:
[----:B------:R-:W-:Y:S05]  /*4690*/  BSYNC B0 ;  /* 0x0000000000007941 */ /* 0x000fea0003800000 */
.L_x_2075:
[----:B------:R-:W-:Y:S01]  /*46a0*/  FFMA.FTZ R15, R92, R13, -R15 ;  /* 0x0000000d5c0f7223 */ /* 0x000fe2000001080f */
[----:B------:R-:W-:Y:S01]  /*46b0*/  FADD.FTZ R12, RZ, R12 ;  /* 0x0000000cff0c7221 */ /* 0x000fe20000010000 */
[----:B0-----:R-:W-:Y:S01]  /*46c0*/  FMUL.FTZ R7, R136, R118 ;  /* 0x0000007688077220 */ /* 0x001fe20000410000 */
[----:B------:R-:W-:Y:S01]  /*46d0*/  IADD3 R97, R97, 0x1, RZ ;  /* 0x0000000161617810 */ /* 0x000fe20007ffe0ff */
[----:B------:R-:W-:Y:S01]  /*46e0*/  FADD.FTZ R15, R94, R15 ;  /* 0x0000000f5e0f7221 */ /* 0x000fe20000010000 */
[-C--:B------:R-:W-:Y:S01]  /*46f0*/  FMUL.FTZ R5, R88, R12.reuse ;  /* 0x0000000c58057220 */ /* 0x080fe20000410000 */
        /* <DEDUP_REMOVED lines=35> */
.L_x_2074:
[----:B------:R-:W-:Y:S01]  /*4930*/  BAR.SYNC.DEFER_BLOCKING 0x0 ;  /* 0x0000000000007b1d */ /* 0x000fe20000010000 */
[----:B------:R-:W-:Y:S02]  /*4940*/  ISETP.NE.AND P0, PT, R84, RZ, PT ;  /* 0x000000ff5400720c */ /* 0x000fe40003f05270 */
[----:B------:R-:W-:-:S05]  /*4950*/  SHF.L.U32 R4, R52, 0x8, RZ ;  /* 0x0000000834047819 */ /* 0x000fca00000006ff */
[----:B------:R-:W0:Y:S01]  /*4960*/  LDC R25, c[0x0][0x218] ;  /* 0x00008600ff197b82 */ /* 0x000e220000000800 */
[----:B------:R-:W-:Y:S01]  /*4970*/  ULDC.64 UR8, c[0x0][0x2b0] ;  /* 0x0000ac0000087ab9 */ /* 0x000fe20000000a00 */
[----:B------:R-:W-:Y:S01]  /*4980*/  IADD3 R6, P2, R55, R4, RZ ;  /* 0x0000000437067210 */ /* 0x000fe20007f5e0ff */
[----:B------:R-:W-:Y:S01]  /*4990*/  IMAD.WIDE.U32 R8, R58, UR8, RZ ;  /* 0x000000083a087c25 */ /* 0x000fe2000f8e00ff */
[----:B------:R-:W-:Y:S04]  /*49a0*/  BSSY B0, `(.L_x_2078) ;  /* 0x0000029000007945 */ /* 0x000fe80003800000 */
[----:B------:R-:W1:Y:S01]  /*49b0*/  @!P0 LDC R5, c[0x0][0x218] ;  /* 0x00008600ff058b82 */ /* 0x000e620000000800 */
[----:B------:R-:W-:Y:S04]  /*49c0*/  STS [R26], R77 ;  /* 0x0000004d1a007388 */ /* 0x000fe80000000800 */
[----:B------:R-:W-:Y:S04]  /*49d0*/  STS [R26+0x4], R75 ;  /* 0x0000044b1a007388 */ /* 0x000fe80000000800 */
[----:B------:R-:W-:Y:S04]  /*49e0*/  STS [R26+0x8], R73 ;  /* 0x000008491a007388 */ /* 0x000fe80000000800 */
[----:B------:R-:W-:Y:S01]  /*49f0*/  STS [R26+0xc], R71 ;  /* 0x00000c471a007388 */ /* 0x000fe20000000800 */
[----:B-1----:R-:W-:-:S03]  /*4a00*/  @!P0 IMAD R0, R52, -0x100, R5 ;  /* 0xffffff0034008824 */ /* 0x002fc600078e0205 */
        /* <DEDUP_REMOVED lines=8> */
[----:B------:R-:W-:-:S03]  /*4a90*/  NOP ;  /* 0x0000000000007918 */ /* 0x000fc60000000000 */
[----:B------:R-:W-:Y:S01]  /*4aa0*/  LDS R15, [R34] ;  /* 0x00000000220f7984 */ /* 0x000fe20000000800 */
[----:B------:R-:W-:-:S03]  /*4ab0*/  IADD3.X R7, R54, R5, RZ, P2, !PT ;  /* 0x0000000536077210 */ /* 0x000fc600017fe4ff */
        /* <DEDUP_REMOVED lines=9> */
[----:B------:R-:W1:Y:S02]  /*4b50*/  LDS R64, [UR4+0x420] ;  /* 0x00042004ff407984 */ /* 0x000e640008000800 */
[----:B-1----:R-:W-:-:S13]  /*4b60*/  ISETP.GE.AND P1, PT, R55, R64, PT ;  /* 0x000000403700720c */ /* 0x002fda0003f26270 */
[----:B0-----:R-:W-:Y:S05]  /*4b70*/  @P1 BRA `(.L_x_2079) ;  /* 0x00000000002c1947 */ /* 0x001fea0003800000 */
        /* <DEDUP_REMOVED lines=11> */
.L_x_2079:
[----:B------:R-:W-:Y:S05]  /*4c30*/  BSYNC B0 ;  /* 0x0000000000007941 */ /* 0x000fea0003800000 */
.L_x_2078:
[----:B------:R-:W-:Y:S01]  /*4c40*/  MOV R9, R21 ;  /* 0x0000001500097202 */ /* 0x000fe20000000f00 */
[----:B------:R-:W-:Y:S01]  /*4c50*/  ULDC.64 UR8, c[0x0][0x2b8] ;  /* 0x0000ae0000087ab9 */ /* 0x000fe20000000a00 */
[C-C-:B------:R-:W-:Y:S01]  /*4c60*/  LOP3.LUT R0, R56.reuse, 0x20, R57.reuse, 0xfe, !PT ;  /* 0x0000002038007812 */ /* 0x140fe200078efe39 */
[----:B------:R-:W-:Y:S01]  /*4c70*/  IMAD R11, R61, UR8, RZ ;  /* 0x000000083d0b7c24 */ /* 0x000fe2000f8e02ff */
[----:B0-----:R-:W-:Y:S01]  /*4c80*/  LOP3.LUT R12, R56, 0x40, R57, 0xfe, !PT ;  /* 0x00000040380c7812 */ /* 0x001fe200078efe39 */
[----:B------:R-:W-:Y:S01]  /*4c90*/  IMAD.WIDE.U32 R8, R62, UR8, R8 ;  /* 0x000000083e087c25 */ /* 0x000fe2000f8e0008 */
[----:B------:R-:W-:Y:S02]  /*4ca0*/  ISETP.GE.AND P1, PT, R0, R64, PT ;  /* 0x000000400000720c */ /* 0x000fe40003f26270 */
[----:B------:R-:W-:Y:S01]  /*4cb0*/  LOP3.LUT R13, R56, 0x60, R57, 0xfe, !PT ;  /* 0x00000060380d7812 */ /* 0x000fe200078efe39 */
[----:B------:R-:W-:Y:S01]  /*4cc0*/  IMAD R11, R62, UR9, R11 ;  /* 0x000000093e0b7c24 */ /* 0x000fe2000f8e020b */
[----:B------:R-:W-:Y:S01]  /*4cd0*/  ULDC.64 UR8, c[0x0][0x308] ;  /* 0x0000c20000087ab9 */ /* 0x000fe20000000a00 */
[----:B------:R-:W-:Y:S01]  /*4ce0*/  IADD3 R8, P3, R4, R8, RZ ;  /* 0x0000000804087210 */ /* 0x000fe20007f7e0ff */
[----:B------:R-:W-:Y:S01]  /*4cf0*/  IMAD R14, R52, -0x100, R25 ;  /* 0xffffff00340e7824 */ /* 0x000fe200078e0219 */
[----:B------:R-:W-:-:S02]  /*4d00*/  LEA R23, P2, R55, UR8, 0x2 ;  /* 0x0000000837177c11 */ /* 0x000fc4000f8410ff */
[----:B------:R-:W-:Y:S02]  /*4d10*/  IADD3.X R9, R5, R11, R9, P3, !PT ;  /* 0x0000000b05097210 */ /* 0x000fe40001ffe409 */
[C---:B------:R-:W-:Y:S01]  /*4d20*/  LEA.HI.X R10, R55.reuse, UR9, R54, 0x2, P2 ;  /* 0x00000009370a7c11 */ /* 0x040fe200090f1436 */
[----:B------:R-:W-:Y:S01]  /*4d30*/  ULDC.64 UR8, c[0x0][0x2a0] ;  /* 0x0000a80000087ab9 */ /* 0x000fe20000000a00 */
[----:B------:R-:W-:Y:S01]  /*4d40*/  LEA R22, P3, R8, R23, 0x2 ;  /* 0x0000001708167211 */ /* 0x000fe200078610ff */
[----:B------:R-:W-:Y:S01]  /*4d50*/  IMAD.WIDE.U32 R20, R58, UR8, RZ ;  /* 0x000000083a147c25 */ /* 0x000fe2000f8e00ff */
[----:B------:R-:W-:Y:S02]  /*4d60*/  ISETP.GE.AND P2, PT, R55, R14, PT ;  /* 0x0000000e3700720c */ /* 0x000fe40003f46270 */
[----:B------:R-:W-:Y:S01]  /*4d70*/  LEA.HI.X R23, R8, R10, R9, 0x2, P3 ;  /* 0x0000000a08177211 */ /* 0x000fe200018f1409 */
[----:B------:R-:W-:Y:S01]  /*4d80*/  IMAD R9, R119, UR8, RZ ;  /* 0x0000000877097c24 */ /* 0x000fe2000f8e02ff */
[----:B------:R-:W-:-:S02]  /*4d90*/  ISETP.GE.AND P3, PT, R12, R64, PT ;  /* 0x000000400c00720c */ /* 0x000fc40003f66270 */
[----:B------:R-:W-:Y:S01]  /*4da0*/  LOP3.LUT R8, R56, 0x80, R57, 0xfe, !PT ;  /* 0x0000008038087812 */ /* 0x000fe200078efe39 */
[----:B------:R-:W-:Y:S01]  /*4db0*/  IMAD R15, R58, UR9, R9 ;  /* 0x000000093a0f7c24 */ /* 0x000fe2000f8e0209 */
[C-C-:B------:R-:W-:Y:S01]  /*4dc0*/  LOP3.LUT R9, R56.reuse, 0xa0, R57.reuse, 0xfe, !PT ;  /* 0x000000a038097812 */ /* 0x140fe200078efe39 */
[----:B------:R0:W-:Y:S01]  /*4dd0*/  @!P1 STG.E desc[UR6][R22.64+0x80], R79 ;  /* 0x0000804f16009986 */ /* 0x0001e2000c101906 */
[C-C-:B------:R-:W-:Y:S02]  /*4de0*/  LOP3.LUT R10, R56.reuse, 0xc0, R57.reuse, 0xfe, !PT ;  /* 0x000000c0380a7812 */ /* 0x140fe400078efe39 */
[----:B------:R-:W-:Y:S01]  /*4df0*/  LOP3.LUT R11, R56, 0xe0, R57, 0xfe, !PT ;  /* 0x000000e0380b7812 */ /* 0x000fe200078efe39 */
[----:B------:R-:W-:Y:S01]  /*4e00*/  @!P2 IMAD.WIDE.U32 R24, R58, UR8, R4 ;  /* 0x000000083a18ac25 */ /* 0x000fe2000f8e0004 */
[-C--:B------:R-:W-:Y:S01]  /*4e10*/  ISETP.GE.AND P1, PT, R13, R64.reuse, PT ;  /* 0x000000400d00720c */ /* 0x080fe20003f26270 */
[----:B------:R-:W-:Y:S01]  /*4e20*/  ULDC.64 UR8, c[0x0][0x2a8] ;  /* 0x0000aa0000087ab9 */ /* 0x000fe20000000a00 */
[-C--:B------:R-:W-:Y:S01]  /*4e30*/  ISETP.GE.AND P4, PT, R8, R64.reuse, PT ;  /* 0x000000400800720c */ /* 0x080fe20003f86270 */
[----:B------:R1:W-:Y:S01]  /*4e40*/  @!P3 STG.E desc[UR6][R22.64+0x100], R81 ;  /* 0x000100511600b986 */ /* 0x0003e2000c101906 */
[----:B------:R-:W-:-:S02]  /*4e50*/  ISETP.GE.AND P5, PT, R9, R64, PT ;  /* 0x000000400900720c */ /* 0x000fc40003fa6270 */
[-C--:B------:R-:W-:Y:S02]  /*4e60*/  ISETP.GE.AND P6, PT, R10, R64.reuse, PT ;  /* 0x000000400a00720c */ /* 0x080fe40003fc6270 */
[----:B------:R-:W-:Y:S02]  /*4e70*/  ISETP.GE.AND P3, PT, R11, R64, PT ;  /* 0x000000400b00720c */ /* 0x000fe40003f66270 */
[----:B------:R-:W-:Y:S02]  /*4e80*/  @!P2 IADD3 R25, R15, R25, RZ ;  /* 0x000000190f19a210 */ /* 0x000fe40007ffe0ff */
[----:B0-----:R-:W-:Y:S01]  /*4e90*/  IADD3 R79, R21, R15, RZ ;  /* 0x0000000f154f7210 */ /* 0x001fe20007ffe0ff */
[----:B------:R-:W-:Y:S01]  /*4ea0*/  IMAD R15, R61, UR8, RZ ;  /* 0x000000083d0f7c24 */ /* 0x000fe2000f8e02ff */
[----:B------:R-:W-:Y:S01]  /*4eb0*/  MOV R78, R20 ;  /* 0x00000014004e7202 */ /* 0x000fe20000000f00 */
[----:B------:R-:W-:Y:S01]  /*4ec0*/  @!P2 IMAD.WIDE.U32 R20, R62, UR8, R24 ;  /* 0x000000083e14ac25 */ /* 0x000fe2000f8e0018 */
[----:B------:R-:W-:Y:S01]  /*4ed0*/  @!P1 STG.E desc[UR6][R22.64+0x180], R83 ;  /* 0x0001805316009986 */ /* 0x000fe2000c101906 */
[----:B------:R-:W-:-:S02]  /*4ee0*/  IADD3 R66, P1, R55, 0x20, RZ ;  /* 0x0000002037427810 */ /* 0x000fc40007f3e0ff */
[C---:B-1----:R-:W-:Y:S01]  /*4ef0*/  IMAD R81, R62.reuse, UR9, R15 ;  /* 0x000000093e517c24 */ /* 0x042fe2000f8e020f */
[----:B------:R-:W-:Y:S01]  /*4f00*/  @!P4 STG.E desc[UR6][R22.64+0x200], R85 ;  /* 0x000200551600c986 */ /* 0x000fe2000c101906 */
[----:B------:R-:W-:Y:S01]  /*4f10*/  @!P2 IADD3 R64, P4, R55, R20, RZ ;  /* 0x000000143740a210 */ /* 0x000fe20007f9e0ff */
[----:B------:R-:W-:Y:S01]  /*4f20*/  IMAD.WIDE.U32 R24, R62, UR8, R78 ;  /* 0x000000083e187c25 */ /* 0x000fe2000f8e004e */
[----:B------:R-:W-:Y:S01]  /*4f30*/  IADD3.X R15, RZ, R54, RZ, P1, !PT ;  /* 0x00000036ff0f7210 */ /* 0x000fe20000ffe4ff */
[----:B------:R-:W-:Y:S01]  /*4f40*/  @!P5 STG.E desc[UR6][R22.64+0x280], R87 ;  /* 0x000280571600d986 */ /* 0x000fe2000c101906 */
[----:B------:R-:W-:Y:S01]  /*4f50*/  @!P2 IADD3.X R21, R54, R21, R81, P4, !PT ;  /* 0x000000153615a210 */ /* 0x000fe200027fe451 */
[----:B------:R-:W-:Y:S01]  /*4f60*/  ULDC.64 UR8, c[0x0][0x318] ;  /* 0x0000c60000087ab9 */ /* 0x000fe20000000a00 */
[----:B------:R-:W-:Y:S01]  /*4f70*/  SHF.L.U32 R20, R66, 0x2, RZ ;  /* 0x0000000242147819 */ /* 0x000fe200000006ff */
[----:B------:R-:W-:Y:S01]  /*4f80*/  @!P6 STG.E desc[UR6][R22.64+0x300], R89 ;  /* 0x000300591600e986 */ /* 0x000fe2000c101906 */
[----:B------:R-:W-:-:S02]  /*4f90*/  IADD3 R79, P4, R4, R24, RZ ;  /* 0x00000018044f7210 */ /* 0x000fc40007f9e0ff */
[----:B------:R-:W-:Y:S01]  /*4fa0*/  @!P2 LEA R24, P1, R64, UR8, 0x2 ;  /* 0x000000084018ac11 */ /* 0x000fe2000f8210ff */
[----:B------:R0:W-:Y:S01]  /*4fb0*/  @!P3 STG.E desc[UR6][R22.64+0x380], R91 ;  /* 0x0003805b1600b986 */ /* 0x0001e2000c101906 */
[----:B------:R-:W-:Y:S01]  /*4fc0*/  SHF.L.U64.HI R15, R66, 0x2, R15 ;  /* 0x00000002420f7819 */ /* 0x000fe2000001020f */
[----:B------:R-:W-:Y:S01]  /*4fd0*/  BAR.SYNC.DEFER_BLOCKING 0x0 ;  /* 0x0000000000007b1d */ /* 0x000fe20000010000 */
[----:B------:R-:W-:Y:S02]  /*4fe0*/  IADD3 R78, P5, R20, UR8, RZ ;  /* 0x00000008144e7c10 */ /* 0x000fe4000ffbe0ff */
[----:B------:R-:W-:Y:S02]  /*4ff0*/  IADD3.X R66, R5, R81, R25, P4, !PT ;  /* 0x0000005105427210 */ /* 0x000fe400027fe419 */
[----:B------:R-:W-:Y:S01]  /*5000*/  @!P2 LEA.HI.X R25, R64, UR9, R21, 0x2, P1 ;  /* 0x000000094019ac11 */ /* 0x000fe200088f1415 */
[----:B------:R-:W-:Y:S01]  /*5010*/  HFMA2.MMA R21, -RZ, RZ, 0, 0 ;  /* 0x00000000ff157435 */ /* 0x000fe200000001ff */
[----:B------:R-:W-:-:S02]  /*5020*/  ISETP.GE.AND P1, PT, R0, R14, PT ;  /* 0x0000000e0000720c */ /* 0x000fc40003f26270 */
        /* <DEDUP_REMOVED lines=12> */
[----:B0-----:R-:W-:Y:S01]  /*50f0*/  CS2R R22, SRZ ;  /* 0x0000000000167805 */ /* 0x001fe2000001ff00 */
[----:B------:R-:W-:Y:S01]  /*5100*/  HFMA2.MMA R81, -RZ, RZ, 0, 0 ;  /* 0x00000000ff517435 */ /* 0x000fe200000001ff */
[----:B------:R-:W-:Y:S02]  /*5110*/  MOV R66, RZ ;  /* 0x000000ff00427202 */ /* 0x000fe40000000f00 */
        /* <DEDUP_REMOVED lines=47> */
[----:B------:R-:W2:Y:S01]  /*5410*/  MUFU.RCP R21, R21 ;  /* 0x0000001500157308 */ /* 0x000ea20000001000 */
[----:B0-----:R-:W-:-:S07]  /*5420*/  FADD.FTZ R24, R24, 1 ;  /* 0x3f80000018187421 */ /* 0x001fce0000010000 */
[----:B------:R-:W0:Y:S01]  /*5430*/  MUFU.RCP R83, R22 ;  /* 0x0000001600537308 */ /* 0x000e220000001000 */
[----:B-1----:R-:W-:-:S07]  /*5440*/  FADD.FTZ R66, R66, 1 ;  /* 0x3f80000042427421 */ /* 0x002fce0000010000 */
[----:B------:R-:W1:Y:S01]  /*5450*/  MUFU.RCP R23, R23 ;  /* 0x0000001700177308 */ /* 0x000e620000001000 */
[----:B--2---:R-:W-:Y:S01]  /*5460*/  FMUL.FTZ R68, R68, R21 ;  /* 0x0000001544447220 */ /* 0x004fe20000410000 */
[----:B------:R-:W-:Y:S03]  /*5470*/  BAR.SYNC.DEFER_BLOCKING 0x0 ;  /* 0x0000000000007b1d */ /* 0x000fe60000010000 */
        /* <DEDUP_REMOVED lines=8> */
[----:B--2---:R-:W-:Y:S01]  /*5500*/  FMUL.FTZ R64, R64, R85 ;  /* 0x0000005540407220 */ /* 0x004fe20000410000 */
[----:B------:R-:W-:Y:S03]  /*5510*/  STS [R26], R77 ;  /* 0x0000004d1a007388 */ /* 0x000fe60000000800 */
        /* <DEDUP_REMOVED lines=11> */
[----:B--2---:R-:W-:-:S04]  /*55d0*/  FMUL.FTZ R78, R78, R79 ;  /* 0x0000004f4e4e7220 */ /* 0x004fc80000410000 */
[----:B------:R-:W-:Y:S01]  /*55e0*/  STS [R26+0x14], R67 ;  /* 0x000014431a007388 */ /* 0x000fe20000000800 */
        /* <DEDUP_REMOVED lines=35> */
.L_x_2081:
[----:B------:R-:W-:Y:S05]  /*5820*/  BSYNC B0 ;  /* 0x0000000000007941 */ /* 0x000fea0003800000 */
.L_x_2080:
[----:B------:R-:W-:Y:S01]  /*5830*/  MOV R6, R22 ;  /* 0x0000001600067202 */ /* 0x000fe20000000f00 */
[----:B------:R-:W-:Y:S01]  /*5840*/  ULDC.64 UR4, c[0x0][0x2c8] ;  /* 0x0000b20000047ab9 */ /* 0x000fe20000000a00 */
[----:B------:R-:W-:Y:S01]  /*5850*/  MOV R7, R63 ;  /* 0x0000003f00077202 */ /* 0x000fe20000000f00 */
[----:B0-----:R-:W-:Y:S01]  /*5860*/  IMAD R21, R61, UR4, RZ ;  /* 0x000000043d157c24 */ /* 0x001fe2000f8e02ff */
[-C--:B------:R-:W-:Y:S02]  /*5870*/  ISETP.GE.AND P0, PT, R0, R26.reuse, PT ;  /* 0x0000001a0000720c */ /* 0x080fe40003f06270 */
[-C--:B------:R-:W-:Y:S01]  /*5880*/  ISETP.GE.AND P5, PT, R10, R26.reuse, PT ;  /* 0x0000001a0a00720c */ /* 0x080fe20003fa6270 */
[----:B------:R-:W-:Y:S01]  /*5890*/  IMAD.WIDE.U32 R6, R62, UR4, R6 ;  /* 0x000000043e067c25 */ /* 0x000fe2000f8e0006 */
[----:B------:R-:W-:Y:S02]  /*58a0*/  IADD3 R52, R52, 0x1, RZ ;  /* 0x0000000134347810 */ /* 0x000fe40007ffe0ff */
[----:B------:R-:W-:Y:S01]  /*58b0*/  ISETP.GE.AND P1, PT, R12, R26, PT ;  /* 0x0000001a0c00720c */ /* 0x000fe20003f26270 */
[----:B------:R-:W-:Y:S01]  /*58c0*/  IMAD R21, R62, UR5, R21 ;  /* 0x000000053e157c24 */ /* 0x000fe2000f8e0215 */
[----:B------:R-:W-:Y:S01]  /*58d0*/  ULDC.64 UR4, c[0x0][0x320] ;  /* 0x0000c80000047ab9 */ /* 0x000fe20000000a00 */
[----:B------:R-:W-:-:S02]  /*58e0*/  IADD3 R0, P3, R4, R6, RZ ;  /* 0x0000000604007210 */ /* 0x000fc40007f7e0ff */
[----:B------:R-:W-:Y:S01]  /*58f0*/  IADD3 R4, P4, R20, UR4, RZ ;  /* 0x0000000414047c10 */ /* 0x000fe2000ff9e0ff */
[----:B------:R-:W-:Y:S01]  /*5900*/  ULDC UR4, c[0x0][0x224] ;  /* 0x0000890000047ab9 */ /* 0x000fe20000000800 */
        /* <DEDUP_REMOVED lines=8> */
[----:B------:R-:W-:-:S03]  /*5990*/  ISETP.GE.AND P3, PT, R8, R26, PT ;  /* 0x0000001a0800720c */ /* 0x000fc60003f66270 */
[----:B------:R0:W-:Y:S01]  /*59a0*/  @!P0 STG.E desc[UR6][R4.64], R33 ;  /* 0x0000002104008986 */ /* 0x0001e2000c101906 */
[----:B------:R-:W-:-:S03]  /*59b0*/  ISETP.GE.AND P0, PT, R52, UR4, PT ;  /* 0x0000000434007c0c */ /* 0x000fc6000bf06270 */
[----:B------:R0:W-:Y:S04]  /*59c0*/  @!P4 STG.E desc[UR6][R4.64+0x200], R29 ;  /* 0x0002001d0400c986 */ /* 0x0001e8000c101906 */
[----:B------:R0:W-:Y:S04]  /*59d0*/  @!P6 STG.E desc[UR6][R4.64+0x300], R27 ;  /* 0x0003001b0400e986 */ /* 0x0001e8000c101906 */
        /* <DEDUP_REMOVED lines=11> */
.L_x_2083:
        /* <DEDUP_REMOVED lines=15> */
.L_x_5211:


//--------------------- .text._Z25selective_scan_fwd_kernelI32Selective_Scan_fwd_kernel_traitsILi32ELi8ELi1ELb0ELb1ELb0ELb0EfN3c107complexIfEEEEv13SSMParamsBase --------------------------
	.section	.text._Z25selective_scan_fwd_kernelI32Selective_Scan_fwd_kernel_traitsILi32ELi8ELi1ELb0ELb1ELb0ELb0EfN3c107complexIfEEEEv13SSMParamsBase,"ax",@progbits
	.align	128
        .global         _Z25selective_scan_fwd_kernelI32Selective_Scan_fwd_kernel_traitsILi32ELi8ELi1ELb0ELb1ELb0ELb0EfN3c107complexIfEEEEv13SSMParamsBase
        .type           _Z25selective_scan_fwd_kernelI32Selective_Scan_fwd_kernel_traitsILi32ELi8ELi1ELb0ELb1ELb0ELb0EfN3c107complexIfEEEEv13SSMParamsBase,@function
        .size           _Z25selective_scan_fwd_kernelI32Selective_Scan_fwd_kernel_traitsILi32ELi8ELi1ELb0ELb1ELb0ELb0EfN3c107complexIfEEEEv13SSMParamsBase,(.L_x_5212 - _Z25selective_scan_fwd_kernelI32Selective_Scan_fwd_kernel_traitsILi32ELi8ELi1ELb0ELb1ELb0ELb0EfN3c107complexIfEEEEv13SSMParamsBase)
        .other          _Z25selective_scan_fwd_kernelI32Selective_Scan_fwd_kernel_traitsILi32ELi8ELi1ELb0ELb1ELb0ELb0EfN3c107complexIfEEEEv13SSMParamsBase,@"STO_CUDA_ENTRY STV_DEFAULT"
_Z25selective_scan_fwd_kernelI32Selective_Scan_fwd_kernel_traitsILi32ELi8ELi1ELb0ELb1ELb0ELb0EfN3c107complexIfEEEEv13SSMParamsBase:
.text._Z25selective_scan_fwd_kernelI32Selective_Scan_fwd_kernel_traitsILi32ELi8ELi1ELb0ELb1ELb0ELb0EfN3c107complexIfEEEEv13SSMParamsBase:
[----:B------:R-:W-:Y:S08]  /*0000*/  LDC R1, c[0x0][0x28] ;  /* 0x00000a00ff017b82 */ /* 0x000ff00000000800 */
[----:B------:R-:W0:Y:S01]  /*0010*/  LDC R8, c[0x0][0x228] ;  /* 0x00008a00ff087b82 */ /* 0x000e220000000800 */
[----:B------:R-:W1:Y:S01]  /*0020*/  S2R R83, SR_CTAID.Y ;  /* 0x0000000000537919 */ /* 0x000e620000002600 */
[----:B------:R-:W-:Y:S01]  /*0030*/  HFMA2.MMA R78, -RZ, RZ, 0, 0 ;  /* 0x00000000ff4e7435 */ /* 0x000fe200000001ff */
[----:B------:R-:W-:Y:S01]  /*0040*/  ULDC.64 UR10, c[0x0][0x208] ;  /* 0x00008200000a7ab9 */ /* 0x000fe20000000a00 */
[----:B------:R-:W-:Y:S01]  /*0050*/  MOV R76, RZ ;  /* 0x000000ff004c7202 */ /* 0x000fe20000000f00 */
[----:B------:R-:W-:-:S03]  /*0060*/  ULDC.64 UR8, c[0x0][0x240] ;  /* 0x0000900000087ab9 */ /* 0x000fc60000000a00 */
[----:B------:R-:W2:Y:S08]  /*0070*/  LDC.64 R2, c[0x0][0x2e8] ;  /* 0x0000ba00ff027b82 */ /* 0x000eb00000000a00 */
[----:B------:R-:W3:Y:S01]  /*0080*/  LDC.64 R4, c[0x0][0x300] ;  /* 0x0000c000ff047b82 */ /* 0x000ee20000000a00 */
[----:B0-----:R-:W-:-:S07]  /*0090*/  IABS R9, R8 ;  /* 0x0000000800097213 */ /* 0x001fce0000000000 */
[----:B------:R-:W0:Y:S01]  /*00a0*/  LDC R13, c[0x0][0x224] ;  /* 0x00008900ff0d7b82 */ /* 0x000e220000000800 */
[----:B------:R-:W4:Y:S01]  /*00b0*/  I2F.RP R0, R9 ;  /* 0x0000000900007306 */ /* 0x000f220000209400 */
[----:B--2---:R-:W-:-:S06]  /*00c0*/  ISETP.NE.U32.AND P0, PT, R2, RZ, PT ;  /* 0x000000ff0200720c */ /* 0x004fcc0003f05070 */
[----:B------:R-:W2:Y:S01]  /*00d0*/  S2UR UR7, SR_CTAID.X ;  /* 0x00000000000779c3 */ /* 0x000ea20000002500 */
[----:B-1----:R-:W-:Y:S02]  /*00e0*/  SHF.R.S32.HI R80, RZ, 0x1f, R83 ;  /* 0x0000001fff507819 */ /* 0x002fe40000011453 */
[----:B------:R-:W-:Y:S02]  /*00f0*/  ISETP.NE.AND.EX P0, PT, R3, RZ, PT, P0 ;  /* 0x000000ff0300720c */ /* 0x000fe40003f05300 */
[----:B---3--:R-:W-:-:S03]  /*0100*/  ISETP.NE.U32.AND P1, PT, R4, RZ, PT ;  /* 0x000000ff0400720c */ /* 0x008fc60003f25070 */
[----:B------:R-:W1:Y:S01]  /*0110*/  LDC.64 R48, c[0x0][0x258] ;  /* 0x00009600ff307b82 */ /* 0x000e620000000a00 */
[----:B----4-:R-:W3:Y:S01]  /*0120*/  MUFU.RCP R0, R0 ;  /* 0x0000000000007308 */ /* 0x010ee20000001000 */
[----:B------:R-:W-:-:S06]  /*0130*/  ISETP.NE.AND.EX P1, PT, R5, RZ, PT, P1 ;  /* 0x000000ff0500720c */ /* 0x000fcc0003f25310 */
[----:B------:R-:W-:-:S04]  /*0140*/  @P0 LEA R2, P2, R83, R2, 0x2 ;  /* 0x0000000253020211 */ /* 0x000fc800078410ff */
[----:B------:R-:W-:-:S03]  /*0150*/  @P0 LEA.HI.X R3, R83, R3, R80, 0x2, P2 ;  /* 0x0000000353030211 */ /* 0x000fc600010f1450 */
[C---:B------:R-:W-:Y:S02]  /*0160*/  @P1 LEA R4, P3, R83.reuse, R4, 0x2 ;  /* 0x0000000453041211 */ /* 0x040fe400078610ff */
[----:B------:R4:W5:Y:S01]  /*0170*/  @P0 LDG.E R78, desc[UR10][R2.64] ;  /* 0x0000000a024e0981 */ /* 0x000962000c1e1900 */
[----:B---3--:R-:W-:Y:S02]  /*0180*/  IADD3 R6, R0, 0xffffffe, RZ ;  /* 0x0ffffffe00067810 */ /* 0x008fe40007ffe0ff */
[----:B------:R-:W-:Y:S02]  /*0190*/  @P1 LEA.HI.X R5, R83, R5, R80, 0x2, P3 ;  /* 0x0000000553051211 */ /* 0x000fe400018f1450 */
[----:B------:R3:W2:Y:S03]  /*01a0*/  F2I.FTZ.U32.TRUNC.NTZ R7, R6 ;  /* 0x0000000600077305 */ /* 0x0006a6000021f000 */
[----:B------:R0:W5:Y:S01]  /*01b0*/  @P1 LDG.E R76, desc[UR10][R4.64] ;  /* 0x0000000a044c1981 */ /* 0x000162000c1e1900 */
[----:B---3--:R-:W-:Y:S01]  /*01c0*/  HFMA2.MMA R6, -RZ, RZ, 0, 0 ;  /* 0x00000000ff067435 */ /* 0x008fe200000001ff */
[----:B--2---:R-:W-:-:S05]  /*01d0*/  IADD3 R10, RZ, -R7, RZ ;  /* 0x80000007ff0a7210 */ /* 0x004fca0007ffe0ff */
[----:B----4-:R-:W-:Y:S01]  /*01e0*/  IMAD R3, R10, R9, RZ ;  /* 0x000000090a037224 */ /* 0x010fe200078e02ff */
[----:B------:R-:W-:Y:S01]  /*01f0*/  IABS R2, R83 ;  /* 0x0000005300027213 */ /* 0x000fe20000000000 */
[----:B------:R-:W2:Y:S02]  /*0200*/  LDC.64 R10, c[0x0][0x2d8] ;  /* 0x0000b600ff0a7b82 */ /* 0x000ea40000000a00 */
[----:B------:R-:W-:-:S06]  /*0210*/  IMAD.HI.U32 R7, R7, R3, R6 ;  /* 0x0000000307077227 */ /* 0x000fcc00078e0006 */
[----:B------:R-:W-:-:S05]  /*0220*/  IMAD.HI.U32 R7, R7, R2, RZ ;  /* 0x0000000207077227 */ /* 0x000fca00078e00ff */
[----:B------:R-:W-:-:S05]  /*0230*/  IADD3 R0, -R7, RZ, RZ ;  /* 0x000000ff07007210 */ /* 0x000fca0007ffe1ff */
[----:B------:R-:W-:-:S05]  /*0240*/  IMAD R0, R9, R0, R2 ;  /* 0x0000000009007224 */ /* 0x000fca00078e0202 */
[----:B------:R-:W-:-:S13]  /*0250*/  ISETP.GT.U32.AND P1, PT, R9, R0, PT ;  /* 0x000000000900720c */ /* 0x000fda0003f24070 */
[-C--:B------:R-:W-:Y:S02]  /*0260*/  @!P1 IADD3 R0, R0, -R9.reuse, RZ ;  /* 0x8000000900009210 */ /* 0x080fe40007ffe0ff */
[----:B------:R-:W-:Y:S02]  /*0270*/  @!P1 IADD3 R7, R7, 0x1, RZ ;  /* 0x0000000107079810 */ /* 0x000fe40007ffe0ff */
[----:B------:R-:W-:Y:S02]  /*0280*/  ISETP.GE.U32.AND P0, PT, R0, R9, PT ;  /* 0x000000090000720c */ /* 0x000fe40003f06070 */
[----:B------:R-:W-:Y:S02]  /*0290*/  LOP3.LUT R0, R83, R8, RZ, 0x3c, !PT ;  /* 0x0000000853007212 */ /* 0x000fe400078e3cff */
[----:B0-----:R-:W-:Y:S02]  /*02a0*/  ISETP.GE.AND P1, PT, R13, 0x1, PT ;  /* 0x000000010d00780c */ /* 0x001fe40003f26270 */
[----:B------:R-:W-:Y:S01]  /*02b0*/  ISETP.GE.AND P2, PT, R0, RZ, PT ;  /* 0x000000ff0000720c */ /* 0x000fe20003f46270 */
[----:B------:R-:W-:-:S06]  /*02c0*/  USHF.R.S32.HI UR12, URZ, 0x1f, UR7 ;  /* 0x0000001f3f0c7899 */ /* 0x000fcc0008011407 */
[----:B------:R-:W-:Y:S02]  /*02d0*/  @P0 IADD3 R7, R7, 0x1, RZ ;  /* 0x0000000107070810 */ /* 0x000fe40007ffe0ff */
[----:B------:R-:W-:-:S04]  /*02e0*/  ISETP.NE.AND P0, PT, R8, RZ, PT ;  /* 0x000000ff0800720c */ /* 0x000fc80003f05270 */
[----:B------:R-:W-:Y:S01]  /*02f0*/  @!P2 IADD3 R7, -R7, RZ, RZ ;  /* 0x000000ff0707a210 */ /* 0x000fe20007ffe1ff */
[----:B-12---:R-:W-:Y:S08]  /*0300*/  @!P1 EXIT ;  /* 0x000000000000994d */ /* 0x006ff00003800000 */
[----:B------:R-:W0:Y:S01]  /*0310*/  S2R R102, SR_TID.X ;  /* 0x0000000000667919 */ /* 0x000e220000002100 */
[----:B------:R-:W-:Y:S01]  /*0320*/  UIMAD UR6, UR12, UR8, URZ ;  /* 0x000000080c0672a4 */ /* 0x000fe2000f8e023f */
[----:B------:R-:W-:Y:S01]  /*0330*/  @!P0 LOP3.LUT R7, RZ, R8, RZ, 0x33, !PT ;  /* 0x00000008ff078212 */ /* 0x000fe200078e33ff */
[----:B------:R-:W1:Y:S01]  /*0340*/  LDC R6, c[0x0][0x214] ;  /* 0x00008500ff067b82 */ /* 0x000e620000000800 */
[----:B------:R-:W-:Y:S01]  /*0350*/  UIMAD.WIDE.U32 UR4, UR7, UR8, URZ ;  /* 0x00000008070472a5 */ /* 0x000fe2000f8e003f */
[----:B------:R-:W2:Y:S01]  /*0360*/  S2R R68, SR_LANEID ;  /* 0x0000000000447919 */ /* 0x000ea20000000000 */
[----:B------:R-:W-:Y:S01]  /*0370*/  UIMAD UR6, UR7, UR9, UR6 ;  /* 0x00000009070672a4 */ /* 0x000fe2000f8e0206 */
[----:B------:R-:W-:Y:S02]  /*0380*/  SHF.R.S32.HI R3, RZ, 0x1f, R7 ;  /* 0x0000001fff037819 */ /* 0x000fe40000011407 */
[----:B------:R-:W-:Y:S01]  /*0390*/  ULDC.64 UR8, c[0x0][0x288] ;  /* 0x0000a20000087ab9 */ /* 0x000fe20000000a00 */
[----:B------:R-:W-:Y:S01]  /*03a0*/  UIADD3 UR5, UR5, UR6, URZ ;  /* 0x0000000605057290 */ /* 0x000fe2000fffe03f */
[----:B------:R-:W3:Y:S01]  /*03b0*/  LDC.64 R8, c[0x0][0x280] ;  /* 0x0000a000ff087b82 */ /* 0x000ee20000000a00 */
[----:B------:R-:W-:Y:S01]  /*03c0*/  IMAD R2, R3, R48, RZ ;  /* 0x0000003003027224 */ /* 0x000fe200078e02ff */
[----:B------:R-:W-:Y:S01]  /*03d0*/  MOV R66, RZ ;  /* 0x000000ff00427202 */ /* 0x000fe20000000f00 */
[----:B------:R-:W-:-:S02]  /*03e0*/  IMAD R0, R80, UR8, RZ ;  /* 0x0000000850007c24 */ /* 0x000fc4000f8e02ff */
[C---:B------:R-:W-:Y:S02]  /*03f0*/  IMAD R49, R7.reuse, R49, R2 ;  /* 0x0000003107317224 */ /* 0x040fe400078e0202 */
[----:B------:R-:W-:Y:S01]  /*0400*/  IMAD.WIDE.U32 R4, R7, R48, UR4 ;  /* 0x0000000407047e25 */ /* 0x000fe2000f8e0030 */
[----:B------:R-:W4:Y:S01]  /*0410*/  LDC.64 R14, c[0x0][0x290] ;  /* 0x0000a400ff0e7b82 */ /* 0x000f220000000a00 */
[----:B------:R-:W-:Y:S02]  /*0420*/  ULDC.64 UR4, c[0x0][0x298] ;  /* 0x0000a60000047ab9 */ /* 0x000fe40000000a00 */
[C---:B------:R-:W-:Y:S01]  /*0430*/  IMAD R7, R83.reuse, UR9, R0 ;  /* 0x0000000953077c24 */ /* 0x040fe2000f8e0200 */
[----:B------:R-:W-:Y:S01]  /*0440*/  LEA R51, P0, R4, R10, 0x2 ;  /* 0x0000000a04337211 */ /* 0x000fe200078010ff */
[----:B------:R-:W-:Y:S01]  /*0450*/  IMAD.WIDE.U32 R2, R83, UR8, RZ ;  /* 0x0000000853027c25 */ /* 0x000fe2000f8e00ff */
[----:B------:R-:W-:Y:S01]  /*0460*/  IADD3 R49, R5, R49, RZ ;  /* 0x0000003105317210 */ /* 0x000fe20007ffe0ff */
[----:B------:R-:W-:-:S02]  /*0470*/  ULDC.64 UR8, c[0x0][0x2f0] ;  /* 0x0000bc0000087ab9 */ /* 0x000fc40000000a00 */
[----:B------:R-:W-:Y:S01]  /*0480*/  IMAD R0, R80, UR4, RZ ;  /* 0x0000000450007c24 */ /* 0x000fe2000f8e02ff */
[----:B------:R-:W-:Y:S02]  /*0490*/  IADD3 R3, R3, R7, RZ ;  /* 0x0000000703037210 */ /* 0x000fe40007ffe0ff */
[----:B------:R-:W-:Y:S01]  /*04a0*/  LEA.HI.X R49, R4, R11, R49, 0x2, P0 ;  /* 0x0000000b04317211 */ /* 0x000fe200000f1431 */
[C---:B------:R-:W-:Y:S01]  /*04b0*/  IMAD R7, R83.reuse, UR5, R0 ;  /* 0x0000000553077c24 */ /* 0x040fe2000f8e0200 */
[C---:B0-----:R-:W-:Y:S01]  /*04c0*/  LOP3.LUT R74, R102.reuse, 0x1f, RZ, 0xc0, !PT ;  /* 0x0000001f664a7812 */ /* 0x041fe200078ec0ff */
[----:B------:R-:W-:Y:S01]  /*04d0*/  IMAD.WIDE.U32 R4, R83, UR4, RZ ;  /* 0x0000000453047c25 */ /* 0x000fe2000f8e00ff */
[----:B------:R-:W-:Y:S01]  /*04e0*/  SHF.L.U32 R67, R102, 0x3, RZ ;  /* 0x0000000366437819 */ /* 0x000fe200000006ff */
[----:B------:R-:W-:Y:S02]  /*04f0*/  ULDC.64 UR4, c[0x0][0x268] ;  /* 0x00009a0000047ab9 */ /* 0x000fe40000000a00 */
[----:B-1----:R-:W-:Y:S01]  /*0500*/  IMAD R0, R6, UR7, R83 ;  /* 0x0000000706007c24 */ /* 0x002fe2000f8e0253 */
[----:B------:R-:W-:Y:S01]  /*0510*/  LOP3.LUT R81, R74, 0xffffff00, R67, 0xf8, !PT ;  /* 0xffffff004a517812 */ /* 0x000fe200078ef843 */
[----:B---3--:R-:W-:Y:S01]  /*0520*/  IMAD.WIDE.U32 R2, R8, UR7, R2 ;  /* 0x0000000708027c25 */ /* 0x008fe2000f8e0002 */
[----:B------:R-:W-:-:S02]  /*0530*/  IADD3 R5, R5, R7, RZ ;  /* 0x0000000705057210 */ /* 0x000fc40007ffe0ff */
[----:B------:R-:W-:Y:S01]  /*0540*/  SHF.R.S32.HI R72, RZ, 0x1f, R81 ;  /* 0x0000001fff487819 */ /* 0x000fe20000011451 */
[----:B------:R-:W-:Y:S01]  /*0550*/  IMAD R6, R8, UR12, RZ ;  /* 0x0000000c08067c24 */ /* 0x000fe2000f8e02ff */
[----:B------:R-:W-:Y:S01]  /*0560*/  IADD3 R17, P0, R81, R2, RZ ;  /* 0x0000000251117210 */ /* 0x000fe20007f1e0ff */
[C---:B----4-:R-:W-:Y:S01]  /*0570*/  IMAD.WIDE.U32 R4, R14.reuse, UR7, R4 ;  /* 0x000000070e047c25 */ /* 0x050fe2000f8e0004 */
[C---:B------:R-:W-:Y:S02]  /*0580*/  LOP3.LUT R18, R67.reuse, 0xffffff00, RZ, 0xc0, !PT ;  /* 0xffffff0043127812 */ /* 0x040fe400078ec0ff */
[----:B------:R-:W-:Y:S01]  /*0590*/  IADD3 R77, R67, 0x1, RZ ;  /* 0x00000001434d7810 */ /* 0x000fe20007ffe0ff */
[----:B------:R-:W-:Y:S01]  /*05a0*/  IMAD R7, R9, UR7, R6 ;  /* 0x0000000709077c24 */ /* 0x000fe2000f8e0206 */
[----:B------:R-:W-:Y:S01]  /*05b0*/  IADD3 R27, P1, R81, R4, RZ ;  /* 0x00000004511b7210 */ /* 0x000fe20007f3e0ff */
[----:B------:R-:W-:Y:S01]  /*05c0*/  IMAD R6, R14, UR12, RZ ;  /* 0x0000000c0e067c24 */ /* 0x000fe2000f8e02ff */
[----:B------:R-:W-:Y:S01]  /*05d0*/  IADD3 R18, R18, R81, RZ ;  /* 0x0000005112127210 */ /* 0x000fe20007ffe0ff */
[----:B------:R-:W-:Y:S01]  /*05e0*/  IMAD.WIDE.U32 R20, R83, UR4, RZ ;  /* 0x0000000453147c25 */ /* 0x000fe2000f8e00ff */
[----:B------:R-:W-:-:S02]  /*05f0*/  IADD3.X R2, R72, R3, R7, P0, !PT ;  /* 0x0000000348027210 */ /* 0x000fc400007fe407 */
[----:B------:R-:W-:Y:S01]  /*0600*/  LEA R16, P0, R17, UR8, 0x2 ;  /* 0x0000000811107c11 */ /* 0x000fe2000f8010ff */
[----:B------:R-:W-:Y:S01]  /*0610*/  IMAD R3, R15, UR7, R6 ;  /* 0x000000070f037c24 */ /* 0x000fe2000f8e0206 */
[----:B------:R-:W-:Y:S01]  /*0620*/  IADD3 R75, R67, 0x2, RZ ;  /* 0x00000002434b7810 */ /* 0x000fe20007ffe0ff */
[----:B------:R-:W-:Y:S01]  /*0630*/  IMAD R0, R0, R13, RZ ;  /* 0x0000000d00007224 */ /* 0x000fe200078e02ff */
[----:B------:R-:W-:Y:S01]  /*0640*/  LEA.HI.X R17, R17, UR9, R2, 0x2, P0 ;  /* 0x0000000911117c11 */ /* 0x000fe200080f1402 */
[----:B------:R-:W-:Y:S01]  /*0650*/  IMAD R2, R80, UR4, RZ ;  /* 0x0000000450027c24 */ /* 0x000fe2000f8e02ff */
[----:B------:R-:W-:Y:S01]  /*0660*/  ULDC.64 UR8, c[0x0][0x2f8] ;  /* 0x0000be0000087ab9 */ /* 0x000fe20000000a00 */
[----:B------:R-:W-:Y:S01]  /*0670*/  IADD3.X R4, R72, R5, R3, P1, !PT ;  /* 0x0000000548047210 */ /* 0x000fe20000ffe403 */
[----:B------:R-:W-:Y:S01]  /*0680*/  ULDC UR4, c[0x0][0x21c] ;  /* 0x0000870000047ab9 */ /* 0x000fe20000000800 */
[----:B------:R-:W-:Y:S01]  /*0690*/  IMAD R79, R83, UR5, R2 ;  /* 0x00000005534f7c24 */ /* 0x000fe2000f8e0202 */
[----:B------:R-:W-:Y:S01]  /*06a0*/  LEA R14, P0, R27, UR8, 0x2 ;  /* 0x000000081b0e7c11 */ /* 0x000fe2000f8010ff */
[----:B------:R-:W-:Y:S01]  /*06b0*/  IMAD R70, R0, UR4, RZ ;  /* 0x0000000400467c24 */ /* 0x000fe2000f8e02ff */
[----:B------:R-:W-:-:S02]  /*06c0*/  IADD3 R73, R67, 0x3, RZ ;  /* 0x0000000343497810 */ /* 0x000fc40007ffe0ff */
[C---:B------:R-:W-:Y:S02]  /*06d0*/  IADD3 R71, R67.reuse, 0x4, RZ ;  /* 0x0000000443477810 */ /* 0x040fe40007ffe0ff */
[----:B------:R-:W-:Y:S02]  /*06e0*/  IADD3 R69, R67, 0x5, RZ ;  /* 0x0000000543457810 */ /* 0x000fe40007ffe0ff */
[----:B------:R-:W-:Y:S02]  /*06f0*/  LEA.HI.X R27, R27, UR9, R4, 0x2, P0 ;  /* 0x000000091b1b7c11 */ /* 0x000fe400080f1404 */
[----:B------:R-:W-:Y:S02]  /*0700*/  IADD3 R79, R21, R79, RZ ;  /* 0x0000004f154f7210 */ /* 0x000fe40007ffe0ff */
[----:B------:R-:W-:Y:S02]  /*0710*/  IADD3 R67, R67, 0x6, RZ ;  /* 0x0000000643437810 */ /* 0x000fe40007ffe0ff */
[----:B------:R-:W-:-:S02]  /*0720*/  SHF.R.S32.HI R19, RZ, 0x1f, R18 ;  /* 0x0000001fff137819 */ /* 0x000fc40000011412 */
        /* <DEDUP_REMOVED lines=14> */
[----:B--2---:R-:W-:-:S07]  /*0810*/  IADD3 R50, R18, 0x1e0, RZ ;  /* 0x000001e012327810 */ /* 0x004fce0007ffe0ff */
.L_x_2106:
[----:B0-----:R-:W0:Y:S01]  /*0820*/  LDC R3, c[0x0][0x218] ;  /* 0x00008600ff037b82 */ /* 0x001e220000000800 */
[C---:B------:R-:W-:Y:S01]  /*0830*/  LOP3.LUT R5, R81.reuse, 0x20, RZ, 0xfc, !PT ;  /* 0x0000002051057812 */ /* 0x040fe200078efcff */
[----:B------:R-:W-:Y:S01]  /*0840*/  HFMA2.MMA R4, -RZ, RZ, 0, 0 ;  /* 0x00000000ff047435 */ /* 0x000fe200000001ff */
[C---:B------:R-:W-:Y:S02]  /*0850*/  LOP3.LUT R7, R81.reuse, 0x40, RZ, 0xfc, !PT ;  /* 0x0000004051077812 */ /* 0x040fe400078efcff */
[C---:B------:R-:W-:Y:S02]  /*0860*/  LOP3.LUT R9, R81.reuse, 0x60, RZ, 0xfc, !PT ;  /* 0x0000006051097812 */ /* 0x040fe400078efcff */
[----:B------:R-:W-:Y:S02]  /*0870*/  MOV R0, RZ ;  /* 0x000000ff00007202 */ /* 0x000fe40000000f00 */
[C---:B------:R-:W-:Y:S02]  /*0880*/  LOP3.LUT R11, R81.reuse, 0x80, RZ, 0xfc, !PT ;  /* 0x00000080510b7812 */ /* 0x040fe400078efcff */
[----:B------:R-:W-:-:S02]  /*0890*/  LOP3.LUT R13, R81, 0xa0, RZ, 0xfc, !PT ;  /* 0x000000a0510d7812 */ /* 0x000fc400078efcff */
[C---:B------:R-:W-:Y:S02]  /*08a0*/  LOP3.LUT R15, R81.reuse, 0xc0, RZ, 0xfc, !PT ;  /* 0x000000c0510f7812 */ /* 0x040fe400078efcff */
[----:B------:R-:W-:Y:S01]  /*08b0*/  LOP3.LUT R23, R81, 0xe0, RZ, 0xfc, !PT ;  /* 0x000000e051177812 */ /* 0x000fe200078efcff */
        /* <DEDUP_REMOVED lines=23> */
[----:B------:R-:W-:-:S02]  /*0a30*/  ISETP.GE.AND P6, PT, R5, R48, PT ;  /* 0x000000300500720c */ /* 0x000fc40003fc6270 */
[----:B------:R-:W-:Y:S01]  /*0a40*/  MOV R104, 0x400 ;  /* 0x0000040000687802 */ /* 0x000fe20000000f00 */
[----:B------:R-:W0:Y:S01]  /*0a50*/  S2R R25, SR_CgaCtaId ;  /* 0x0000000000197919 */ /* 0x000e220000008800 */
[C---:B------:R-:W-:Y:S02]  /*0a60*/  IADD3 R5, R68.reuse, 0x20, RZ ;  /* 0x0000002044057810 */ /* 0x040fe40007ffe0ff */
[-C--:B------:R-:W-:Y:S02]  /*0a70*/  ISETP.GE.AND P4, PT, R7, R48.reuse, PT ;  /* 0x000000300700720c */ /* 0x080fe40003f86270 */
[----:B------:R-:W-:Y:S02]  /*0a80*/  ISETP.GE.AND P3, PT, R9, R48, PT ;  /* 0x000000300900720c */ /* 0x000fe40003f66270 */
[C---:B------:R-:W-:Y:S02]  /*0a90*/  IADD3 R7, R68.reuse, 0x40, RZ ;  /* 0x0000004044077810 */ /* 0x040fe40007ffe0ff */
[----:B------:R-:W-:-:S02]  /*0aa0*/  IADD3 R9, R68, 0x60, RZ ;  /* 0x0000006044097810 */ /* 0x000fc40007ffe0ff */
[-C--:B------:R-:W-:Y:S02]  /*0ab0*/  LEA.HI.SX32 R5, R5, R68.reuse, 0x1b ;  /* 0x0000004405057211 */ /* 0x080fe400078fdaff */
[CC--:B------:R-:W-:Y:S02]  /*0ac0*/  LEA.HI.SX32 R47, R68.reuse, R68.reuse, 0x1b ;  /* 0x00000044442f7211 */ /* 0x0c0fe400078fdaff */
[-C--:B------:R-:W-:Y:S02]  /*0ad0*/  LEA.HI.SX32 R7, R7, R68.reuse, 0x1b ;  /* 0x0000004407077211 */ /* 0x080fe400078fdaff */
[----:B------:R-:W-:Y:S02]  /*0ae0*/  LEA.HI.SX32 R9, R9, R68, 0x1b ;  /* 0x0000004409097211 */ /* 0x000fe400078fdaff */
[----:B------:R-:W-:Y:S02]  /*0af0*/  ISETP.GE.AND P2, PT, R11, R48, PT ;  /* 0x000000300b00720c */ /* 0x000fe40003f46270 */
[----:B------:R-:W-:-:S02]  /*0b00*/  IADD3 R11, R68, 0xe0, RZ ;  /* 0x000000e0440b7810 */ /* 0x000fc40007ffe0ff */
[----:B------:R-:W-:Y:S02]  /*0b10*/  ISETP.GE.AND P5, PT, R81, R48, PT ;  /* 0x000000305100720c */ /* 0x000fe40003fa6270 */
[----:B------:R-:W-:Y:S02]  /*0b20*/  LEA.HI.SX32 R11, R11, R68, 0x1b ;  /* 0x000000440b0b7211 */ /* 0x000fe400078fdaff */
[-C--:B------:R-:W-:Y:S02]  /*0b30*/  ISETP.GE.AND P1, PT, R13, R48.reuse, PT ;  /* 0x000000300d00720c */ /* 0x080fe40003f26270 */
[----:B------:R-:W-:Y:S02]  /*0b40*/  ISETP.GE.AND P0, PT, R15, R48, PT ;  /* 0x000000300f00720c */ /* 0x000fe40003f06270 */
[----:B0-----:R-:W-:-:S04]  /*0b50*/  LEA R104, R25, R104, 0x18 ;  /* 0x0000006819687211 */ /* 0x001fc800078ec0ff */
[-C--:B------:R-:W-:Y:S02]  /*0b60*/  LEA R46, R5, R104.reuse, 0x2 ;  /* 0x00000068052e7211 */ /* 0x080fe400078e10ff */
[-C--:B------:R-:W-:Y:S02]  /*0b70*/  LEA R47, R47, R104.reuse, 0x2 ;  /* 0x000000682f2f7211 */ /* 0x080fe400078e10ff */
[C---:B------:R-:W-:Y:S02]  /*0b80*/  IADD3 R5, R68.reuse, 0x80, RZ ;  /* 0x0000008044057810 */ /* 0x040fe40007ffe0ff */
[-C--:B------:R-:W-:Y:S02]  /*0b90*/  LEA R45, R7, R104.reuse, 0x2 ;  /* 0x00000068072d7211 */ /* 0x080fe400078e10ff */
[----:B------:R-:W-:Y:S02]  /*0ba0*/  LEA R43, R9, R104, 0x2 ;  /* 0x00000068092b7211 */ /* 0x000fe400078e10ff */
[----:B------:R-:W-:-:S02]  /*0bb0*/  IADD3 R7, R68, 0xa0, RZ ;  /* 0x000000a044077810 */ /* 0x000fc40007ffe0ff */
[----:B------:R-:W-:Y:S02]  /*0bc0*/  IADD3 R9, R68, 0xc0, RZ ;  /* 0x000000c044097810 */ /* 0x000fe40007ffe0ff */
[-C--:B------:R-:W-:Y:S02]  /*0bd0*/  LEA.HI.SX32 R5, R5, R68.reuse, 0x1b ;  /* 0x0000004405057211 */ /* 0x080fe400078fdaff */
[-C--:B------:R-:W-:Y:S02]  /*0be0*/  LEA.HI.SX32 R7, R7, R68.reuse, 0x1b ;  /* 0x0000004407077211 */ /* 0x080fe400078fdaff */
[----:B------:R-:W-:Y:S01]  /*0bf0*/  LEA.HI.SX32 R9, R9, R68, 0x1b ;  /* 0x0000004409097211 */ /* 0x000fe200078fdaff */
[----:B------:R-:W-:Y:S01]  /*0c00*/  IMAD R41, R5, 0x4, R104 ;  /* 0x0000000405297824 */ /* 0x000fe200078e0268 */
[-C--:B------:R-:W-:Y:S01]  /*0c10*/  LEA R39, R7, R104.reuse, 0x2 ;  /* 0x0000006807277211 */ /* 0x080fe200078e10ff */
[----:B------:R-:W-:Y:S01]  /*0c20*/  HFMA2.MMA R7, -RZ, RZ, 0, 0 ;  /* 0x00000000ff077435 */ /* 0x000fe200000001ff */
[----:B------:R-:W-:-:S02]  /*0c30*/  LEA R37, R9, R104, 0x2 ;  /* 0x0000006809257211 */ /* 0x000fc400078e10ff */
[----:B------:R-:W-:Y:S01]  /*0c40*/  LEA R35, R11, R104, 0x2 ;  /* 0x000000680b237211 */ /* 0x000fe200078e10ff */
[----:B--2---:R0:W-:Y:S04]  /*0c50*/  STS [R47], R0 ;  /* 0x000000002f007388 */ /* 0x0041e80000000800 */
[----:B---3--:R1:W-:Y:S04]  /*0c60*/  STS [R46+0x80], R3 ;  /* 0x000080032e007388 */ /* 0x0083e80000000800 */
[----:B----4-:R-:W-:Y:S01]  /*0c70*/  STS [R45+0x100], R4 ;  /* 0x000100042d007388 */ /* 0x010fe20000000800 */
[----:B0-----:R-:W-:-:S03]  /*0c80*/  SHF.L.U32 R0, R68, 0x3, RZ ;  /* 0x0000000344007819 */ /* 0x001fc600000006ff */
[----:B------:R0:W-:Y:S01]  /*0c90*/  STS [R43+0x180], R2 ;  /* 0x000180022b007388 */ /* 0x0001e20000000800 */
[----:B------:R-:W-:-:S03]  /*0ca0*/  LEA.HI.SX32 R33, R0, R0, 0x1b ;  /* 0x0000000000217211 */ /* 0x000fc600078fdaff */
[----:B------:R-:W-:Y:S01]  /*0cb0*/  STS [R41+0x200], R8 ;  /* 0x0002000829007388 */ /* 0x000fe20000000800 */
[----:B-1----:R-:W-:Y:S02]  /*0cc0*/  MOV R3, R27 ;  /* 0x0000001b00037202 */ /* 0x002fe40000000f00 */
[----:B------:R-:W-:Y:S01]  /*0cd0*/  LEA R33, R33, R104, 0x2 ;  /* 0x0000006821217211 */ /* 0x000fe200078e10ff */
[----:B------:R-:W-:Y:S01]  /*0ce0*/  STS [R39+0x280], R6 ;  /* 0x0002800627007388 */ /* 0x000fe20000000800 */
[----:B0-----:R-:W-:-:S03]  /*0cf0*/  MOV R2, R14 ;  /* 0x0000000e00027202 */ /* 0x001fc60000000f00 */
        /* <DEDUP_REMOVED lines=13> */
[----:B0-----:R-:W-:Y:S01]  /*0dd0*/  HFMA2.MMA R10, -RZ, RZ, 0, 0 ;  /* 0x00000000ff0a7435 */ /* 0x001fe200000001ff */
[----:B------:R-:W-:Y:S01]  /*0de0*/  MOV R6, RZ ;  /* 0x000000ff00067202 */ /* 0x000fe20000000f00 */
[----:B------:R-:W-:Y:S01]  /*0df0*/  HFMA2.MMA R14, -RZ, RZ, 0, 0 ;  /* 0x00000000ff0e7435 */ /* 0x000fe200000001ff */
[----:B------:R-:W-:Y:S02]  /*0e00*/  MOV R4, RZ ;  /* 0x000000ff00047202 */ /* 0x000fe40000000f00 */
[----:B------:R-:W-:Y:S02]  /*0e10*/  MOV R8, RZ ;  /* 0x000000ff00087202 */ /* 0x000fe40000000f00 */
        /* <DEDUP_REMOVED lines=15> */
[----:B------:R0:W-:Y:S04]  /*0f10*/  STS [R43+0x180], R4 ;  /* 0x000180042b007388 */ /* 0x0001e80000000800 */
[----:B------:R-:W-:Y:S04]  /*0f20*/  STS [R41+0x200], R10 ;  /* 0x0002000a29007388 */ /* 0x000fe80000000800 */
[----:B------:R-:W-:Y:S01]  /*0f30*/  STS [R39+0x280], R8 ;  /* 0x0002800827007388 */ /* 0x000fe20000000800 */
[----:B0-----:R-:W0:Y:S03]  /*0f40*/  LDC R4, c[0x0][0x21c] ;  /* 0x00008700ff047b82 */ /* 0x001e260000000800 */
        /* <DEDUP_REMOVED lines=59> */
.L_x_2085:
[----:B------:R-:W-:Y:S05]  /*1300*/  BSYNC B0 ;  /* 0x0000000000007941 */ /* 0x000fea0003800000 */
.L_x_2084:
        /* <DEDUP_REMOVED lines=41> */
.L_x_2087:
[----:B------:R-:W-:Y:S05]  /*15a0*/  BSYNC B0 ;  /* 0x0000000000007941 */ /* 0x000fea0003800000 */
.L_x_2086:
        /* <DEDUP_REMOVED lines=33> */
.L_x_2089:
[----:B------:R-:W-:Y:S05]  /*17c0*/  BSYNC B0 ;  /* 0x0000000000007941 */ /* 0x000fea0003800000 */
.L_x_2088:
        /* <DEDUP_REMOVED lines=33> */
.L_x_2091:
[----:B------:R-:W-:Y:S05]  /*19e0*/  BSYNC B0 ;  /* 0x0000000000007941 */ /* 0x000fea0003800000 */
.L_x_2090:
        /* <DEDUP_REMOVED lines=33> */
.L_x_2093:
[----:B------:R-:W-:Y:S05]  /*1c00*/  BSYNC B0 ;  /* 0x0000000000007941 */ /* 0x000fea0003800000 */
.L_x_2092:
        /* <DEDUP_REMOVED lines=33> */
.L_x_2095:
[----:B------:R-:W-:Y:S05]  /*1e20*/  BSYNC B0 ;  /* 0x0000000000007941 */ /* 0x000fea0003800000 */
.L_x_2094:
        /* <DEDUP_REMOVED lines=33> */
.L_x_2097:
[----:B------:R-:W-:Y:S05]  /*2040*/  BSYNC B0 ;  /* 0x0000000000007941 */ /* 0x000fea0003800000 */
.L_x_2096:
        /* <DEDUP_REMOVED lines=33> */
.L_x_2099:
[----:B------:R-:W-:Y:S05]  /*2260*/  BSYNC B0 ;  /* 0x0000000000007941 */ /* 0x000fea0003800000 */
.L_x_2098:
        /* <DEDUP_REMOVED lines=11> */
[----:B------:R-:W-:Y:S01]  /*2320*/  FMUL.FTZ R98, R5, R0 ;  /* 0x0000000005627220 */ /* 0x000fe20000410000 */
        /* <DEDUP_REMOVED lines=9> */
[----:B------:R-:W1:Y:S01]  /*23c0*/  LDC.64 R24, c[0x0][0x2d0] ;  /* 0x0000b400ff187b82 */ /* 0x000e620000000a00 */
[----:B------:R-:W-:Y:S01]  /*23d0*/  P2R R127, PR, RZ, 0x4 ;  /* 0x00000004ff7f7803 */ /* 0x000fe20000000000 */
[----:B------:R-:W-:Y:S01]  /*23e0*/  IMAD R101, R83, UR5, R4 ;  /* 0x0000000553657c24 */ /* 0x000fe2000f8e0204 */
[-C--:B------:R-:W-:Y:S01]  /*23f0*/  ISETP.GE.AND P1, PT, R65, R5.reuse, PT ;  /* 0x000000054100720c */ /* 0x080fe20003f26270 */
[----:B------:R-:W-:Y:S01]  /*2400*/  HFMA2.MMA R99, -RZ, RZ, 0, 0 ;  /* 0x00000000ff637435 */ /* 0x000fe200000001ff */
[-C--:B------:R-:W-:Y:S01]  /*2410*/  ISETP.GE.AND P0, PT, R64, R5.reuse, PT ;  /* 0x000000054000720c */ /* 0x080fe20003f06270 */
[----:B------:R-:W-:Y:S01]  /*2420*/  FMUL.FTZ R85, R85, R44 ;  /* 0x0000002c55557220 */ /* 0x000fe20000410000 */
[-C--:B------:R-:W-:Y:S01]  /*2430*/  ISETP.GE.AND P2, PT, R63, R5.reuse, PT ;  /* 0x000000053f00720c */ /* 0x080fe20003f46270 */
[----:B------:R-:W2:Y:S01]  /*2440*/  LDC.64 R26, c[0x0][0x2e0] ;  /* 0x0000b800ff1a7b82 */ /* 0x000ea20000000a00 */
[----:B------:R-:W-:Y:S01]  /*2450*/  P2R R128, PR, RZ, 0x2 ;  /* 0x00000002ff807803 */ /* 0x000fe20000000000 */
[----:B------:R-:W-:Y:S01]  /*2460*/  FMUL.FTZ R87, R87, R42 ;  /* 0x0000002a57577220 */ /* 0x000fe20000410000 */
[----:B------:R-:W-:Y:S01]  /*2470*/  P2R R129, PR, RZ, 0x1 ;  /* 0x00000001ff817803 */ /* 0x000fe20000000000 */
[----:B------:R-:W-:Y:S01]  /*2480*/  FMUL.FTZ R89, R89, R40 ;  /* 0x0000002859597220 */ /* 0x000fe20000410000 */
[----:B------:R-:W-:Y:S01]  /*2490*/  P2R R130, PR, RZ, 0x4 ;  /* 0x00000004ff827803 */ /* 0x000fe20000000000 */
[----:B------:R-:W-:Y:S01]  /*24a0*/  FMUL.FTZ R91, R91, R38 ;  /* 0x000000265b5b7220 */ /* 0x000fe20000410000 */
[-C--:B------:R-:W-:Y:S01]  /*24b0*/  ISETP.GE.AND P1, PT, R62, R5.reuse, PT ;  /* 0x000000053e00720c */ /* 0x080fe20003f26270 */
[----:B------:R-:W3:Y:S01]  /*24c0*/  LDC.64 R28, c[0x0][0x310] ;  /* 0x0000c400ff1c7b82 */ /* 0x000ee20000000a00 */
[-C--:B------:R-:W-:Y:S01]  /*24d0*/  ISETP.GE.AND P0, PT, R61, R5.reuse, PT ;  /* 0x000000053d00720c */ /* 0x080fe20003f06270 */
[----:B------:R-:W-:Y:S01]  /*24e0*/  FMUL.FTZ R93, R93, R36 ;  /* 0x000000245d5d7220 */ /* 0x000fe20000410000 */
[-C--:B------:R-:W-:Y:S01]  /*24f0*/  ISETP.GE.AND P2, PT, R60, R5.reuse, PT ;  /* 0x000000053c00720c */ /* 0x080fe20003f46270 */
[----:B------:R-:W-:Y:S01]  /*2500*/  FMUL.FTZ R95, R95, R34 ;  /* 0x000000225f5f7220 */ /* 0x000fe20000410000 */
[----:B------:R-:W-:Y:S01]  /*2510*/  P2R R131, PR, RZ, 0x2 ;  /* 0x00000002ff837803 */ /* 0x000fe20000000000 */
[----:B------:R-:W-:Y:S01]  /*2520*/  FMUL.FTZ R97, R97, R32 ;  /* 0x0000002061617220 */ /* 0x000fe20000410000 */
[----:B------:R-:W-:Y:S01]  /*2530*/  P2R R132, PR, RZ, 0x1 ;  /* 0x00000001ff847803 */ /* 0x000fe20000000000 */
[----:B------:R-:W-:Y:S01]  /*2540*/  ULDC UR6, c[0x0][0x21c] ;  /* 0x0000870000067ab9 */ /* 0x000fe20000000800 */
[----:B------:R-:W-:Y:S01]  /*2550*/  P2R R133, PR, RZ, 0x4 ;  /* 0x00000004ff857803 */ /* 0x000fe20000000000 */
[----:B------:R-:W-:Y:S01]  /*2560*/  ULDC.64 UR4, c[0x0][0x238] ;  /* 0x00008e0000047ab9 */ /* 0x000fe20000000a00 */
[-C--:B------:R-:W-:Y:S01]  /*2570*/  ISETP.GE.AND P0, PT, R59, R5.reuse, PT ;  /* 0x000000053b00720c */ /* 0x080fe20003f06270 */
[----:B------:R-:W-:Y:S01]  /*2580*/  ULDC.64 UR8, c[0x0][0x250] ;  /* 0x0000940000087ab9 */ /* 0x000fe20000000a00 */
[-C--:B------:R-:W-:Y:S01]  /*2590*/  ISETP.GE.AND P1, PT, R58, R5.reuse, PT ;  /* 0x000000053a00720c */ /* 0x080fe20003f26270 */
[----:B------:R-:W-:Y:S01]  /*25a0*/  ULDC.64 UR14, c[0x0][0x270] ;  /* 0x00009c00000e7ab9 */ /* 0x000fe20000000a00 */
[----:B------:R-:W-:-:S02]  /*25b0*/  ISETP.GE.AND P2, PT, R57, R5, PT ;  /* 0x000000053900720c */ /* 0x000fc40003f46270 */
[----:B------:R-:W-:Y:S02]  /*25c0*/  P2R R134, PR, RZ, 0x1 ;  /* 0x00000001ff867803 */ /* 0x000fe40000000000 */
[----:B------:R-:W-:Y:S02]  /*25d0*/  P2R R135, PR, RZ, 0x2 ;  /* 0x00000002ff877803 */ /* 0x000fe40000000000 */
[----:B------:R-:W-:Y:S02]  /*25e0*/  P2R R136, PR, RZ, 0x4 ;  /* 0x00000004ff887803 */ /* 0x000fe40000000000 */
[----:B------:R-:W-:Y:S02]  /*25f0*/  IADD3 R101, R23, R101, RZ ;  /* 0x0000006517657210 */ /* 0x000fe40007ffe0ff */
[-C--:B------:R-:W-:Y:S02]  /*2600*/  ISETP.GE.AND P0, PT, R56, R5.reuse, PT ;  /* 0x000000053800720c */ /* 0x080fe40003f06270 */
[----:B------:R-:W-:-:S02]  /*2610*/  ISETP.GE.AND P1, PT, R55, R5, PT ;  /* 0x000000053700720c */ /* 0x000fc40003f26270 */
[-C--:B------:R-:W-:Y:S02]  /*2620*/  ISETP.GE.AND P2, PT, R54, R5.reuse, PT ;  /* 0x000000053600720c */ /* 0x080fe40003f46270 */
[-C--:B------:R-:W-:Y:S02]  /*2630*/  ISETP.GE.AND P3, PT, R53, R5.reuse, PT ;  /* 0x000000053500720c */ /* 0x080fe40003f66270 */
[-C--:B------:R-:W-:Y:S02]  /*2640*/  ISETP.GE.AND P4, PT, R52, R5.reuse, PT ;  /* 0x000000053400720c */ /* 0x080fe40003f86270 */
[----:B01----:R-:W-:-:S13]  /*2650*/  ISETP.GE.AND P5, PT, R50, R5, PT ;  /* 0x000000053200720c */ /* 0x003fda0003fa6270 */
.L_x_2103:
[----:B------:R-:W-:Y:S01]  /*2660*/  SHF.R.S32.HI R10, RZ, 0x1f, R99 ;  /* 0x0000001fff0a7819 */ /* 0x000fe20000011463 */
[C---:B------:R-:W-:Y:S01]  /*2670*/  IMAD.WIDE.U32 R6, R99.reuse, UR8, R18 ;  /* 0x0000000863067c25 */ /* 0x040fe2000f8e0012 */
[----:B------:R-:W-:Y:S02]  /*2680*/  P2R R104, PR, RZ, 0x1 ;  /* 0x00000001ff687803 */ /* 0x000fe40000000000 */
[----:B------:R-:W-:Y:S01]  /*2690*/  ISETP.NE.AND P0, PT, R130, RZ, PT ;  /* 0x000000ff8200720c */ /* 0x000fe20003f05270 */
[C---:B------:R-:W-:Y:S01]  /*26a0*/  IMAD R4, R10.reuse, UR8, RZ ;  /* 0x000000080a047c24 */ /* 0x040fe2000f8e02ff */
[----:B------:R-:W-:Y:S01]  /*26b0*/  P2R R106, PR, RZ, 0x4 ;  /* 0x00000004ff6a7803 */ /* 0x000fe20000000000 */
[----:B------:R-:W-:Y:S01]  /*26c0*/  IMAD R12, R10, UR4, RZ ;  /* 0x000000040a0c7c24 */ /* 0x000fe2000f8e02ff */
[----:B------:R-:W-:Y:S01]  /*26d0*/  P2R R103, PR, RZ, 0x1 ;  /* 0x00000001ff677803 */ /* 0x000fe20000000000 */
[----:B------:R-:W-:Y:S01]  /*26e0*/  IMAD R5, R99, UR9, R4 ;  /* 0x0000000963057c24 */ /* 0x000fe2000f8e0204 */
[----:B------:R-:W-:Y:S01]  /*26f0*/  LEA R4, P6, R6, R51, 0x2 ;  /* 0x0000003306047211 */ /* 0x000fe200078c10ff */
[----:B------:R-:W-:Y:S01]  /*2700*/  IMAD R10, R10, UR14, RZ ;  /* 0x0000000e0a0a7c24 */ /* 0x000fe2000f8e02ff */
[----:B------:R-:W-:-:S02]  /*2710*/  ISETP.NE.AND P0, PT, R129, RZ, PT ;  /* 0x000000ff8100720c */ /* 0x000fc40003f05270 */
[----:B------:R-:W-:Y:S01]  /*2720*/  IADD3 R5, R7, R5, RZ ;  /* 0x0000000507057210 */ /* 0x000fe20007ffe0ff */
[C---:B------:R-:W-:Y:S01]  /*2730*/  IMAD R11, R99.reuse, UR15, R10 ;  /* 0x0000000f630b7c24 */ /* 0x040fe2000f8e020a */
[----:B------:R-:W-:Y:S02]  /*2740*/  MOV R7, R101 ;  /* 0x0000006500077202 */ /* 0x000fe40000000f00 */
[----:B------:R-:W-:Y:S02]  /*2750*/  LEA.HI.X R5, R6, R49, R5, 0x2, P6 ;  /* 0x0000003106057211 */ /* 0x000fe400030f1405 */
[----:B------:R-:W-:Y:S02]  /*2760*/  MOV R6, R22 ;  /* 0x0000001600067202 */ /* 0x000fe40000000f00 */
[----:B------:R-:W-:Y:S02]  /*2770*/  P2R R15, PR, RZ, 0x1 ;  /* 0x00000001ff0f7803 */ /* 0x000fe40000000000 */
[----:B------:R-:W-:Y:S01]  /*2780*/  ISETP.NE.AND P0, PT, R128, RZ, PT ;  /* 0x000000ff8000720c */ /* 0x000fe20003f05270 */
[----:B------:R-:W-:Y:S01]  /*2790*/  IMAD.WIDE.U32 R8, R99, UR4, R6 ;  /* 0x0000000463087c25 */ /* 0x000fe2000f8e0006 */
[----:B------:R-:W-:-:S02]  /*27a0*/  P2R R107, PR, RZ, 0x8 ;  /* 0x00000008ff6b7803 */ /* 0x000fc40000000000 */
[----:B------:R-:W-:Y:S01]  /*27b0*/  P2R R13, PR, RZ, 0x1 ;  /* 0x00000001ff0d7803 */ /* 0x000fe20000000000 */
[----:B------:R-:W-:Y:S01]  /*27c0*/  IMAD R7, R99, UR5, R12 ;  /* 0x0000000563077c24 */ /* 0x000fe2000f8e020c */
[C---:B------:R-:W-:Y:S02]  /*27d0*/  LEA R6, P6, R8.reuse, R24, 0x3 ;  /* 0x0000001808067211 */ /* 0x040fe400078c18ff */
[----:B------:R-:W-:Y:S02]  /*27e0*/  ISETP.NE.AND P0, PT, R127, RZ, PT ;  /* 0x000000ff7f00720c */ /* 0x000fe40003f05270 */
[----:B------:R-:W-:Y:S02]  /*27f0*/  IADD3 R7, R9, R7, RZ ;  /* 0x0000000709077210 */ /* 0x000fe40007ffe0ff */
[----:B------:R-:W-:Y:S02]  /*2800*/  MOV R9, R79 ;  /* 0x0000004f00097202 */ /* 0x000fe40000000f00 */
[----:B------:R-:W-:-:S02]  /*2810*/  LEA.HI.X R7, R8, R25, R7, 0x3, P6 ;  /* 0x0000001908077211 */ /* 0x000fc400030f1c07 */
[----:B------:R-:W-:Y:S02]  /*2820*/  MOV R8, R20 ;  /* 0x0000001400087202 */ /* 0x000fe40000000f00 */
[----:B------:R-:W-:Y:S02]  /*2830*/  MOV R12, RZ ;  /* 0x000000ff000c7202 */ /* 0x000fe40000000f00 */
[----:B------:R-:W-:Y:S01]  /*2840*/  ISETP.NE.AND P2, PT, R132, RZ, PT ;  /* 0x000000ff8400720c */ /* 0x000fe20003f45270 */
[----:B------:R-:W-:Y:S01]  /*2850*/  IMAD.WIDE.U32 R8, R99, UR14, R8 ;  /* 0x0000000e63087c25 */ /* 0x000fe2000f8e0008 */
[----:B------:R-:W-:Y:S01]  /*2860*/  ISETP.NE.AND P3, PT, R133, RZ, PT ;  /* 0x000000ff8500720c */ /* 0x000fe20003f65270 */
[----:B------:R-:W4:Y:S01]  /*2870*/  LDG.E.64 R6, desc[UR10][R6.64] ;  /* 0x0000000a06067981 */ /* 0x000f22000c1e1b00 */
[----:B------:R-:W-:Y:S02]  /*2880*/  P2R R105, PR, RZ, 0x2 ;  /* 0x00000002ff697803 */ /* 0x000fe40000000000 */
[----:B------:R-:W-:-:S02]  /*2890*/  IADD3 R9, R9, R11, RZ ;  /* 0x0000000b09097210 */ /* 0x000fc40007ffe0ff */
[----:B------:R-:W-:Y:S02]  /*28a0*/  CS2R R10, SRZ ;  /* 0x00000000000a7805 */ /* 0x000fe4000001ff00 */
[C---:B--2---:R-:W-:Y:S02]  /*28b0*/  LEA R30, P6, R8.reuse, R26, 0x3 ;  /* 0x0000001a081e7211 */ /* 0x044fe400078c18ff */
[----:B------:R-:W-:Y:S02]  /*28c0*/  ISETP.NE.AND P1, PT, R131, RZ, PT ;  /* 0x000000ff8300720c */ /* 0x000fe40003f25270 */
[----:B------:R-:W-:Y:S02]  /*28d0*/  LEA.HI.X R31, R8, R27, R9, 0x3, P6 ;  /* 0x0000001b081f7211 */ /* 0x000fe400030f1c09 */
[----:B------:R-:W-:Y:S02]  /*28e0*/  CS2R R8, SRZ ;  /* 0x0000000000087805 */ /* 0x000fe4000001ff00 */
[----:B------:R-:W-:-:S02]  /*28f0*/  P2R R109, PR, RZ, 0x10 ;  /* 0x00000010ff6d7803 */ /* 0x000fc40000000000 */
[----:B------:R-:W-:Y:S02]  /*2900*/  MOV R14, RZ ;  /* 0x000000ff000e7202 */ /* 0x000fe40000000f00 */
[----:B------:R-:W-:Y:S01]  /*2910*/  MOV R108, RZ ;  /* 0x000000ff006c7202 */ /* 0x000fe20000000f00 */
[----:B------:R-:W2:Y:S01]  /*2920*/  @!P0 LDG.E R8, desc[UR10][R4.64] ;  /* 0x0000000a04088981 */ /* 0x000ea2000c1e1900 */
[----:B------:R-:W-:Y:S02]  /*2930*/  ISETP.NE.AND P0, PT, R13, RZ, PT ;  /* 0x000000ff0d00720c */ /* 0x000fe40003f05270 */
[----:B------:R-:W-:Y:S01]  /*2940*/  ISETP.NE.AND P4, PT, R134, RZ, PT ;  /* 0x000000ff8600720c */ /* 0x000fe20003f85270 */
[----:B------:R-:W5:Y:S01]  /*2950*/  @!P2 LDG.E R14, desc[UR10][R4.64+0x280] ;  /* 0x0002800a040ea981 */ /* 0x000f62000c1e1900 */
[----:B------:R-:W-:Y:S02]  /*2960*/  P2R R110, PR, RZ, 0x20 ;  /* 0x00000020ff6e7803 */ /* 0x000fe40000000000 */
[----:B------:R-:W-:Y:S01]  /*2970*/  ISETP.NE.AND P5, PT, R135, RZ, PT ;  /* 0x000000ff8700720c */ /* 0x000fe20003fa5270 */
[----:B------:R-:W3:Y:S01]  /*2980*/  @!P3 LDG.E R108, desc[UR10][R4.64+0x300] ;  /* 0x0003000a046cb981 */ /* 0x000ee2000c1e1900 */
[----:B------:R-:W-:-:S02]  /*2990*/  MOV R102, RZ ;  /* 0x000000ff00667202 */ /* 0x000fc40000000f00 */
[----:B------:R-:W-:-:S03]  /*29a0*/  ISETP.NE.AND P6, PT, R136, RZ, PT ;  /* 0x000000ff8800720c */ /* 0x000fc60003fc5270 */
[----:B------:R-:W4:Y:S01]  /*29b0*/  @!P0 LDG.E R9, desc[UR10][R4.64+0x80] ;  /* 0x0000800a04098981 */ /* 0x000f22000c1e1900 */
[----:B------:R-:W-:Y:S02]  /*29c0*/  ISETP.NE.AND P0, PT, R15, RZ, PT ;  /* 0x000000ff0f00720c */ /* 0x000fe40003f05270 */
[----:B------:R-:W-:Y:S01]  /*29d0*/  ISETP.NE.AND P2, PT, R106, RZ, PT ;  /* 0x000000ff6a00720c */ /* 0x000fe20003f45270 */
[----:B------:R-:W5:Y:S01]  /*29e0*/  @!P1 LDG.E R102, desc[UR10][R4.64+0x200] ;  /* 0x0002000a04669981 */ /* 0x000f62000c1e1900 */
[----:B------:R-:W-:Y:S02]  /*29f0*/  ISETP.NE.AND P3, PT, R107, RZ, PT ;  /* 0x000000ff6b00720c */ /* 0x000fe40003f65270 */
[----:B------:R-:W-:-:S03]  /*2a00*/  MOV R13, RZ ;  /* 0x000000ff000d7202 */ /* 0x000fc60000000f00 */
[----:B------:R-:W3:Y:S04]  /*2a10*/  @!P6 LDG.E R11, desc[UR10][R4.64+0x480] ;  /* 0x0004800a040be981 */ /* 0x000ee8000c1e1900 */
[----:B------:R-:W5:Y:S01]  /*2a20*/  @!P0 LDG.E R12, desc[UR10][R4.64+0x100] ;  /* 0x0001000a040c8981 */ /* 0x000f62000c1e1900 */
[----:B------:R-:W-:Y:S02]  /*2a30*/  ISETP.NE.AND P0, PT, R103, RZ, PT ;  /* 0x000000ff6700720c */ /* 0x000fe40003f05270 */
[----:B------:R-:W-:Y:S02]  /*2a40*/  CS2R R106, SRZ ;  /* 0x00000000006a7805 */ /* 0x000fe4000001ff00 */
[----:B------:R-:W-:Y:S01]  /*2a50*/  ISETP.NE.AND P1, PT, R105, RZ, PT ;  /* 0x000000ff6900720c */ /* 0x000fe20003f25270 */
[----:B------:R-:W3:Y:S01]  /*2a60*/  @!P5 LDG.E R13, desc[UR10][R4.64+0x400] ;  /* 0x0004000a040dd981 */ /* 0x000ee2000c1e1900 */
[----:B------:R-:W-:-:S03]  /*2a70*/  MOV R103, RZ ;  /* 0x000000ff00677202 */ /* 0x000fc60000000f00 */
[----:B------:R-:W3:Y:S04]  /*2a80*/  @!P4 LDG.E R106, desc[UR10][R4.64+0x380] ;  /* 0x0003800a046ac981 */ /* 0x000ee8000c1e1900 */
[----:B------:R-:W3:Y:S01]  /*2a90*/  @!P0 LDG.E R10, desc[UR10][R4.64+0x180] ;  /* 0x0001800a040a8981 */ /* 0x000ee2000c1e1900 */
[----:B------:R-:W-:Y:S02]  /*2aa0*/  ISETP.NE.AND P0, PT, R104, RZ, PT ;  /* 0x000000ff6800720c */ /* 0x000fe40003f05270 */
[----:B------:R-:W-:Y:S01]  /*2ab0*/  ISETP.NE.AND P4, PT, R109, RZ, PT ;  /* 0x000000ff6d00720c */ /* 0x000fe20003f85270 */
[----:B------:R-:W3:Y:S01]  /*2ac0*/  @!P2 LDG.E R107, desc[UR10][R4.64+0x600] ;  /* 0x0006000a046ba981 */ /* 0x000ee2000c1e1900 */
[----:B------:R-:W-:Y:S02]  /*2ad0*/  ISETP.NE.AND P5, PT, R110, RZ, PT ;  /* 0x000000ff6e00720c */ /* 0x000fe40003fa5270 */
[----:B------:R-:W-:-:S02]  /*2ae0*/  MOV R15, RZ ;  /* 0x000000ff000f7202 */ /* 0x000fc40000000f00 */
[----:B------:R-:W-:Y:S02]  /*2af0*/  MOV R105, RZ ;  /* 0x000000ff00697202 */ /* 0x000fe40000000f00 */
[----:B------:R-:W-:Y:S02]  /*2b00*/  MOV R110, RZ ;  /* 0x000000ff006e7202 */ /* 0x000fe40000000f00 */
[----:B------:R-:W3:Y:S01]  /*2b10*/  @!P1 LDG.E R15, desc[UR10][R4.64+0x580] ;  /* 0x0005800a040f9981 */ /* 0x000ee2000c1e1900 */
[----:B------:R-:W-:-:S03]  /*2b20*/  MOV R109, RZ ;  /* 0x000000ff006d7202 */ /* 0x000fc60000000f00 */
[----:B------:R-:W3:Y:S04]  /*2b30*/  @!P0 LDG.E R103, desc[UR10][R4.64+0x500] ;  /* 0x0005000a04678981 */ /* 0x000ee8000c1e1900 */
[----:B------:R-:W3:Y:S04]  /*2b40*/  @!P3 LDG.E R105, desc[UR10][R4.64+0x680] ;  /* 0x0006800a0469b981 */ /* 0x000ee8000c1e1900 */
[----:B------:R-:W3:Y:S04]  /*2b50*/  @!P4 LDG.E R110, desc[UR10][R4.64+0x700] ;  /* 0x0007000a046ec981 */ /* 0x000ee8000c1e1900 */
[----:B------:R0:W3:Y:S01]  /*2b60*/  @!P5 LDG.E R109, desc[UR10][R4.64+0x780] ;  /* 0x0007800a046dd981 */ /* 0x0000e2000c1e1900 */
[----:B------:R-:W1:Y:S01]  /*2b70*/  S2R R111, SR_CgaCtaId ;  /* 0x00000000006f7919 */ /* 0x000e620000008800 */
[----:B------:R-:W-:Y:S01]  /*2b80*/  MOV R104, 0x400 ;  /* 0x0000040000687802 */ /* 0x000fe20000000f00 */
[C---:B0-----:R-:W-:Y:S01]  /*2b90*/  VIADD R5, R68.reuse, 0x100 ;  /* 0x0000010044057836 */ /* 0x041fe20000000000 */
[----:B------:R-:W-:-:S02]  /*2ba0*/  IADD3 R113, R68, 0x140, RZ ;  /* 0x0000014044717810 */ /* 0x000fc40007ffe0ff */
[C---:B------:R-:W-:Y:S02]  /*2bb0*/  IADD3 R115, R68.reuse, 0x160, RZ ;  /* 0x0000016044737810 */ /* 0x040fe40007ffe0ff */
[-C--:B------:R-:W-:Y:S02]  /*2bc0*/  LEA.HI.SX32 R5, R5, R68.reuse, 0x1b ;  /* 0x0000004405057211 */ /* 0x080fe400078fdaff */
[-C--:B------:R-:W-:Y:S02]  /*2bd0*/  LEA.HI.SX32 R113, R113, R68.reuse, 0x1b ;  /* 0x0000004471717211 */ /* 0x080fe400078fdaff */
[----:B------:R-:W-:Y:S02]  /*2be0*/  LEA.HI.SX32 R115, R115, R68, 0x1b ;  /* 0x0000004473737211 */ /* 0x000fe400078fdaff */
[----:B-1----:R-:W-:Y:S02]  /*2bf0*/  LEA R104, R111, R104, 0x18 ;  /* 0x000000686f687211 */ /* 0x002fe400078ec0ff */
[----:B------:R-:W-:-:S02]  /*2c00*/  IADD3 R111, R68, 0x120, RZ ;  /* 0x00000120446f7810 */ /* 0x000fc40007ffe0ff */
[----:B------:R-:W-:Y:S02]  /*2c10*/  LEA R4, R5, R104, 0x2 ;  /* 0x0000006805047211 */ /* 0x000fe400078e10ff */
[----:B------:R-:W-:Y:S02]  /*2c20*/  LEA.HI.SX32 R111, R111, R68, 0x1b ;  /* 0x000000446f6f7211 */ /* 0x000fe400078fdaff */
[----:B------:R-:W-:-:S04]  /*2c30*/  IADD3 R5, R68, 0x180, RZ ;  /* 0x0000018044057810 */ /* 0x000fc80007ffe0ff */
[----:B------:R-:W-:Y:S01]  /*2c40*/  LEA.HI.SX32 R5, R5, R68, 0x1b ;  /* 0x0000004405057211 */ /* 0x000fe200078fdaff */
[----:B--2---:R0:W-:Y:S02]  /*2c50*/  STS [R47], R8 ;  /* 0x000000082f007388 */ /* 0x0041e40000000800 */
[----:B0-----:R-:W-:Y:S02]  /*2c60*/  LEA R8, R111, R104, 0x2 ;  /* 0x000000686f087211 */ /* 0x001fe400078e10ff */
[----:B----4-:R0:W-:Y:S01]  /*2c70*/  STS [R46+0x80], R9 ;  /* 0x000080092e007388 */ /* 0x0101e20000000800 */
[----:B------:R-:W-:-:S04]  /*2c80*/  IADD3 R111, R68, 0x1c0, RZ ;  /* 0x000001c0446f7810 */ /* 0x000fc80007ffe0ff */
[-C--:B------:R-:W-:Y:S02]  /*2c90*/  LEA.HI.SX32 R111, R111, R68.reuse, 0x1b ;  /* 0x000000446f6f7211 */ /* 0x080fe400078fdaff */
[----:B0-----:R-:W-:Y:S01]  /*2ca0*/  IADD3 R9, R68, 0x1a0, RZ ;  /* 0x000001a044097810 */ /* 0x001fe20007ffe0ff */
[----:B-----5:R-:W-:Y:S03]  /*2cb0*/  STS [R45+0x100], R12 ;  /* 0x0001000c2d007388 */ /* 0x020fe60000000800 */
[----:B------:R-:W-:Y:S02]  /*2cc0*/  LEA.HI.SX32 R9, R9, R68, 0x1b ;  /* 0x0000004409097211 */ /* 0x000fe400078fdaff */
[-C--:B------:R-:W-:Y:S01]  /*2cd0*/  LEA R111, R111, R104.reuse, 0x2 ;  /* 0x000000686f6f7211 */ /* 0x080fe200078e10ff */
[----:B---3--:R0:W-:Y:S04]  /*2ce0*/  STS [R43+0x180], R10 ;  /* 0x0001800a2b007388 */ /* 0x0081e80000000800 */
[----:B------:R-:W-:Y:S04]  /*2cf0*/  STS [R41+0x200], R102 ;  /* 0x0002006629007388 */ /* 0x000fe80000000800 */
[----:B------:R-:W-:Y:S01]  /*2d00*/  STS [R39+0x280], R14 ;  /* 0x0002800e27007388 */ /* 0x000fe20000000800 */
[----:B0-----:R-:W-:-:S03]  /*2d10*/  LEA R10, R113, R104, 0x2 ;  /* 0x00000068710a7211 */ /* 0x001fc600078e10ff */
[----:B------:R-:W-:Y:S01]  /*2d20*/  STS [R37+0x300], R108 ;  /* 0x0003006c25007388 */ /* 0x000fe20000000800 */
[----:B------:R-:W-:-:S03]  /*2d30*/  IADD3 R113, R68, 0x1e0, RZ ;  /* 0x000001e044717810 */ /* 0x000fc60007ffe0ff */
[----:B------:R-:W-:Y:S01]  /*2d40*/  STS [R35+0x380], R106 ;  /* 0x0003806a23007388 */ /* 0x000fe20000000800 */
[----:B------:R-:W-:-:S03]  /*2d50*/  LEA R12, R115, R104, 0x2 ;  /* 0x00000068730c7211 */ /* 0x000fc600078e10ff */
[----:B------:R0:W-:Y:S01]  /*2d60*/  STS [R4+0x400], R13 ;  /* 0x0004000d04007388 */ /* 0x0001e20000000800 */
[----:B------:R-:W-:-:S03]  /*2d70*/  LEA.HI.SX32 R113, R113, R68, 0x1b ;  /* 0x0000004471717211 */ /* 0x000fc600078fdaff */
[----:B------:R1:W-:Y:S01]  /*2d80*/  STS [R8+0x480], R11 ;  /* 0x0004800b08007388 */ /* 0x0003e20000000800 */
[----:B0-----:R-:W-:-:S03]  /*2d90*/  SHF.L.U32 R4, R68, 0x4, RZ ;  /* 0x0000000444047819 */ /* 0x001fc600000006ff */
[----:B------:R0:W-:Y:S01]  /*2da0*/  STS [R10+0x500], R103 ;  /* 0x000500670a007388 */ /* 0x0001e20000000800 */
[----:B-1----:R-:W-:-:S03]  /*2db0*/  LEA R8, R5, R104, 0x2 ;  /* 0x0000006805087211 */ /* 0x002fc600078e10ff */
[----:B------:R1:W-:Y:S01]  /*2dc0*/  STS [R12+0x580], R15 ;  /* 0x0005800f0c007388 */ /* 0x0003e20000000800 */
[----:B------:R-:W-:Y:S02]  /*2dd0*/  LEA.HI.SX32 R5, R4, R4, 0x1b ;  /* 0x0000000404057211 */ /* 0x000fe400078fdaff */
[-C--:B0-----:R-:W-:Y:S01]  /*2de0*/  LEA R10, R9, R104.reuse, 0x2 ;  /* 0x00000068090a7211 */ /* 0x081fe200078e10ff */
[----:B------:R0:W-:Y:S01]  /*2df0*/  STS [R8+0x600], R107 ;  /* 0x0006006b08007388 */ /* 0x0001e20000000800 */
[-C--:B------:R-:W-:Y:S02]  /*2e00*/  LEA R4, R5, R104.reuse, 0x2 ;  /* 0x0000006805047211 */ /* 0x080fe400078e10ff */
[----:B-1----:R-:W-:Y:S01]  /*2e10*/  LEA R12, R113, R104, 0x2 ;  /* 0x00000068710c7211 */ /* 0x002fe200078e10ff */
[----:B------:R-:W-:Y:S04]  /*2e20*/  STS [R10+0x680], R105 ;  /* 0x000680690a007388 */ /* 0x000fe80000000800 */
[----:B------:R-:W-:Y:S04]  /*2e30*/  STS [R111+0x700], R110 ;  /* 0x0007006e6f007388 */ /* 0x000fe80000000800 */
[----:B------:R-:W-:Y:S01]  /*2e40*/  STS [R12+0x780], R109 ;  /* 0x0007806d0c007388 */ /* 0x000fe20000000800 */
[----:B------:R-:W-:-:S03]  /*2e50*/  NOP ;  /* 0x0000000000007918 */ /* 0x000fc60000000000 */
[----:B------:R-:W1:Y:S04]  /*2e60*/  LDS R106, [R4+0x4] ;  /* 0x00000400046a7984 */ /* 0x000e680000000800 */
[----:B------:R-:W2:Y:S01]  /*2e70*/  LDS R14, [R4] ;  /* 0x00000000040e7984 */ /* 0x000ea20000000800 */
[----:B------:R-:W3:Y:S03]  /*2e80*/  S2R R102, SR_TID.X ;  /* 0x0000000000667919 */ /* 0x000ee60000002100 */
[----:B------:R-:W4:Y:S04]  /*2e90*/  LDS R12, [R4+0xc] ;  /* 0x00000c00040c7984 */ /* 0x000f280000000800 */
[----:B------:R-:W5:Y:S01]  /*2ea0*/  LDS R10, [R4+0x8] ;  /* 0x00000800040a7984 */ /* 0x000f620000000800 */
[----:B------:R-:W-:Y:S01]  /*2eb0*/  FMUL.FTZ R5, R6, 1.4426950216293334961 ;  /* 0x3fb8aa3b06057820 */ /* 0x000fe20000410000 */
[----:B0-----:R-:W-:-:S02]  /*2ec0*/  FMUL.FTZ R8, R7, R44 ;  /* 0x0000002c07087220 */ /* 0x001fc40000410000 */
[----:B------:R-:W5:Y:S01]  /*2ed0*/  LDG.E.64 R30, desc[UR10][R30.64] ;  /* 0x0000000a1e1e7981 */ /* 0x000f62000c1e1b00 */
[----:B------:R-:W-:Y:S01]  /*2ee0*/  FMUL.FTZ R6, R5, R44 ;  /* 0x0000002c05067220 */ /* 0x000fe20000410000 */
[----:B------:R-:W-:-:S04]  /*2ef0*/  FMUL.RZ R8, R8, 0.15915493667125701904 ;  /* 0x3e22f98308087820 */ /* 0x000fc8000040c000 */
[----:B------:R-:W-:Y:S08]  /*2f00*/  MUFU.COS R13, R8 ;  /* 0x00000008000d7308 */ /* 0x000ff00000000000 */
[----:B------:R-:W0:Y:S08]  /*2f10*/  MUFU.EX2 R6, R6 ;  /* 0x0000000600067308 */ /* 0x000e300000000800 */
[----:B------:R-:W5:Y:S01]  /*2f20*/  MUFU.SIN R11, R8 ;  /* 0x00000008000b7308 */ /* 0x000f620000000400 */
[----:B---3--:R-:W-:Y:S01]  /*2f30*/  SHF.L.U32 R9, R102, 0x3, RZ ;  /* 0x0000000366097819 */ /* 0x008fe200000006ff */
[C---:B-1----:R-:W-:Y:S01]  /*2f40*/  FMUL.FTZ R106, R85.reuse, R106 ;  /* 0x0000006a556a7220 */ /* 0x042fe20000410000 */
[----:B--2---:R-:W-:-:S02]  /*2f50*/  FMUL.FTZ R14, R85, R14 ;  /* 0x0000000e550e7220 */ /* 0x004fc40000410000 */
[----:B------:R-:W-:Y:S01]  /*2f60*/  ISETP.GE.U32.AND P6, PT, R9, R48, PT ;  /* 0x000000300900720c */ /* 0x000fe20003fc6070 */
[----:B0-----:R-:W-:-:S03]  /*2f70*/  FMUL.FTZ R13, R6, R13 ;  /* 0x0000000d060d7220 */ /* 0x001fc60000410000 */
[----:B------:R-:W-:Y:S01]  /*2f80*/  FSEL R118, R106, RZ, !P6 ;  /* 0x000000ff6a767208 */ /* 0x000fe20007000000 */
[----:B----4-:R-:W-:Y:S01]  /*2f90*/  FMUL.FTZ R12, R87, R12 ;  /* 0x0000000c570c7220 */ /* 0x010fe20000410000 */
[----:B------:R-:W-:Y:S01]  /*2fa0*/  FSEL R120, R14, RZ, !P6 ;  /* 0x000000ff0e787208 */ /* 0x000fe20007000000 */
[----:B-----5:R-:W-:Y:S01]  /*2fb0*/  FMUL.FTZ R11, R6, R11 ;  /* 0x0000000b060b7220 */ /* 0x020fe20000410000 */
[----:B------:R-:W-:Y:S01]  /*2fc0*/  FSEL R119, R13, 1, !P6 ;  /* 0x3f8000000d777808 */ /* 0x000fe20007000000 */
[----:B------:R-:W-:-:S03]  /*2fd0*/  FMUL.FTZ R10, R87, R10 ;  /* 0x0000000a570a7220 */ /* 0x000fc60000410000 */
[----:B------:R-:W-:Y:S02]  /*2fe0*/  FSEL R117, R11, RZ, !P6 ;  /* 0x000000ff0b757208 */ /* 0x000fe40007000000 */
[----:B------:R-:W-:-:S04]  /*2ff0*/  ISETP.GE.U32.AND P6, PT, R77, R48, PT ;  /* 0x000000304d00720c */ /* 0x000fc80003fc6070 */
[----:B------:R-:W-:Y:S02]  /*3000*/  FSEL R124, R12, RZ, !P6 ;  /* 0x000000ff0c7c7208 */ /* 0x000fe40007000000 */
[----:B------:R-:W-:Y:S01]  /*3010*/  FSEL R123, R10, RZ, !P6 ;  /* 0x000000ff0a7b7208 */ /* 0x000fe20007000000 */
[----:B------:R-:W0:Y:S04]  /*3020*/  LDS R12, [R4+0x14] ;  /* 0x00001400040c7984 */ /* 0x000e280000000800 */
[----:B------:R-:W1:Y:S01]  /*3030*/  LDS R10, [R4+0x10] ;  /* 0x00001000040a7984 */ /* 0x000e620000000800 */
[-C--:B------:R-:W-:Y:S01]  /*3040*/  FMUL.FTZ R8, R7, R42.reuse ;  /* 0x0000002a07087220 */ /* 0x080fe20000410000 */
[----:B------:R-:W-:-:S03]  /*3050*/  FMUL.FTZ R6, R5, R42 ;  /* 0x0000002a05067220 */ /* 0x000fc60000410000 */
[----:B------:R-:W-:-:S03]  /*3060*/  FMUL.RZ R8, R8, 0.15915493667125701904 ;  /* 0x3e22f98308087820 */ /* 0x000fc6000040c000 */
[----:B------:R-:W-:Y:S08]  /*3070*/  MUFU.EX2 R6, R6 ;  /* 0x0000000600067308 */ /* 0x000ff00000000800 */
[----:B------:R-:W2:Y:S08]  /*3080*/  MUFU.COS R13, R8 ;  /* 0x00000008000d7308 */ /* 0x000eb00000000000 */
[----:B------:R-:W3:Y:S01]  /*3090*/  MUFU.SIN R11, R8 ;  /* 0x00000008000b7308 */ /* 0x000ee20000000400 */
[C---:B--2---:R-:W-:Y:S01]  /*30a0*/  FMUL.FTZ R13, R6.reuse, R13 ;  /* 0x0000000d060d7220 */ /* 0x044fe20000410000 */
[----:B0-----:R-:W-:Y:S01]  /*30b0*/  FMUL.FTZ R12, R89, R12 ;  /* 0x0000000c590c7220 */ /* 0x001fe20000410000 */
[----:B---3--:R-:W-:-:S03]  /*30c0*/  FMUL.FTZ R11, R6, R11 ;  /* 0x0000000b060b7220 */ /* 0x008fc60000410000 */
[----:B------:R-:W-:Y:S01]  /*30d0*/  FSEL R122, R13, 1, !P6 ;  /* 0x3f8000000d7a7808 */ /* 0x000fe20007000000 */
[----:B-1----:R-:W-:Y:S01]  /*30e0*/  FMUL.FTZ R10, R89, R10 ;  /* 0x0000000a590a7220 */ /* 0x002fe20000410000 */
        /* <DEDUP_REMOVED lines=28> */
[----:B------:R3:W4:Y:S01]  /*32b0*/  MUFU.SIN R11, R8 ;  /* 0x00000008000b7308 */ /* 0x0007220000000400 */
[C---:B--2---:R-:W-:Y:S01]  /*32c0*/  FMUL.FTZ R13, R6.reuse, R13 ;  /* 0x0000000d060d7220 */ /* 0x044fe20000410000 */
[----:B---3--:R-:W-:Y:S01]  /*32d0*/  FMUL.FTZ R8, R7, R36 ;  /* 0x0000002407087220 */ /* 0x008fe20000410000 */
[----:B0-----:R-:W-:Y:S01]  /*32e0*/  FMUL.FTZ R12, R93, R12 ;  /* 0x0000000c5d0c7220 */ /* 0x001fe20000410000 */
[----:B----4-:R-:W-:Y:S01]  /*32f0*/  FMUL.FTZ R11, R6, R11 ;  /* 0x0000000b060b7220 */ /* 0x010fe20000410000 */
[----:B------:R-:W-:Y:S01]  /*3300*/  FMUL.FTZ R6, R5, R36 ;  /* 0x0000002405067220 */ /* 0x000fe20000410000 */
[----:B------:R-:W-:Y:S01]  /*3310*/  FSEL R141, R13, 1, !P6 ;  /* 0x3f8000000d8d7808 */ /* 0x000fe20007000000 */
[----:B-1----:R-:W-:Y:S01]  /*3320*/  FMUL.FTZ R10, R93, R10 ;  /* 0x0000000a5d0a7220 */ /* 0x002fe20000410000 */
[----:B------:R-:W-:Y:S01]  /*3330*/  FMUL.RZ R8, R8, 0.15915493667125701904 ;  /* 0x3e22f98308087820 */ /* 0x000fe2000040c000 */
[----:B------:R-:W-:-:S02]  /*3340*/  FSEL R140, R11, RZ, !P6 ;  /* 0x000000ff0b8c7208 */ /* 0x000fc40007000000 */
[----:B------:R-:W-:Y:S01]  /*3350*/  ISETP.GE.U32.AND P6, PT, R71, R48, PT ;  /* 0x000000304700720c */ /* 0x000fe20003fc6070 */
[----:B------:R-:W-:Y:S03]  /*3360*/  MUFU.EX2 R6, R6 ;  /* 0x0000000600067308 */ /* 0x000fe60000000800 */
[----:B------:R-:W-:Y:S02]  /*3370*/  FSEL R145, R12, RZ, !P6 ;  /* 0x000000ff0c917208 */ /* 0x000fe40007000000 */
[----:B------:R-:W-:Y:S01]  /*3380*/  FSEL R147, R10, RZ, !P6 ;  /* 0x000000ff0a937208 */ /* 0x000fe20007000000 */
[----:B------:R-:W0:Y:S02]  /*3390*/  LDS R12, [R4+0x2c] ;  /* 0x00002c00040c7984 */ /* 0x000e240000000800 */
[----:B------:R-:W1:Y:S02]  /*33a0*/  MUFU.COS R13, R8 ;  /* 0x00000008000d7308 */ /* 0x000e640000000000 */
[----:B------:R-:W2:Y:S06]  /*33b0*/  LDS R10, [R4+0x28] ;  /* 0x00002800040a7984 */ /* 0x000eac0000000800 */
[----:B------:R3:W4:Y:S02]  /*33c0*/  MUFU.SIN R11, R8 ;  /* 0x00000008000b7308 */ /* 0x0007240000000400 */
[----:B---3--:R-:W-:Y:S01]  /*33d0*/  FMUL.FTZ R8, R7, R34 ;  /* 0x0000002207087220 */ /* 0x008fe20000410000 */
[----:B-1----:R-:W-:-:S03]  /*33e0*/  FMUL.FTZ R13, R6, R13 ;  /* 0x0000000d060d7220 */ /* 0x002fc60000410000 */
[----:B------:R-:W-:Y:S01]  /*33f0*/  FMUL.RZ R8, R8, 0.15915493667125701904 ;  /* 0x3e22f98308087820 */ /* 0x000fe2000040c000 */
[----:B----4-:R-:W-:Y:S01]  /*3400*/  FMUL.FTZ R11, R6, R11 ;  /* 0x0000000b060b7220 */ /* 0x010fe20000410000 */
[----:B------:R-:W-:Y:S01]  /*3410*/  FMUL.FTZ R6, R5, R34 ;  /* 0x0000002205067220 */ /* 0x000fe20000410000 */
[----:B------:R-:W-:Y:S02]  /*3420*/  FSEL R146, R13, 1, !P6 ;  /* 0x3f8000000d927808 */ /* 0x000fe40007000000 */
[----:B------:R-:W-:Y:S01]  /*3430*/  MUFU.COS R13, R8 ;  /* 0x00000008000d7308 */ /* 0x000fe20000000000 */
[----:B------:R-:W-:-:S07]  /*3440*/  FSEL R144, R11, RZ, !P6 ;  /* 0x000000ff0b907208 */ /* 0x000fce0007000000 */
[----:B------:R-:W1:Y:S08]  /*3450*/  MUFU.EX2 R6, R6 ;  /* 0x0000000600067308 */ /* 0x000e700000000800 */
[----:B------:R3:W4:Y:S01]  /*3460*/  MUFU.SIN R11, R8 ;  /* 0x00000008000b7308 */ /* 0x0007220000000400 */
[C---:B0-----:R-:W-:Y:S01]  /*3470*/  FMUL.FTZ R12, R95.reuse, R12 ;  /* 0x0000000c5f0c7220 */ /* 0x041fe20000410000 */
[----:B--2---:R-:W-:Y:S01]  /*3480*/  FMUL.FTZ R10, R95, R10 ;  /* 0x0000000a5f0a7220 */ /* 0x004fe20000410000 */
[----:B------:R-:W-:Y:S01]  /*3490*/  ISETP.GE.U32.AND P6, PT, R69, R48, PT ;  /* 0x000000304500720c */ /* 0x000fe20003fc6070 */
[----:B---3--:R-:W-:Y:S01]  /*34a0*/  FMUL.FTZ R8, R7, R32 ;  /* 0x0000002007087220 */ /* 0x008fe20000410000 */
[----:B-1----:R-:W-:-:S02]  /*34b0*/  FMUL.FTZ R13, R6, R13 ;  /* 0x0000000d060d7220 */ /* 0x002fc40000410000 */
[----:B------:R-:W-:Y:S01]  /*34c0*/  FSEL R109, R12, RZ, !P6 ;  /* 0x000000ff0c6d7208 */ /* 0x000fe20007000000 */
[----:B------:R-:W-:Y:S01]  /*34d0*/  FMUL.RZ R8, R8, 0.15915493667125701904 ;  /* 0x3e22f98308087820 */ /* 0x000fe2000040c000 */
[----:B----4-:R-:W-:Y:S01]  /*34e0*/  FMUL.FTZ R11, R6, R11 ;  /* 0x0000000b060b7220 */ /* 0x010fe20000410000 */
[----:B------:R-:W-:Y:S01]  /*34f0*/  FMUL.FTZ R6, R5, R32 ;  /* 0x0000002005067220 */ /* 0x000fe20000410000 */
[----:B------:R-:W-:Y:S01]  /*3500*/  FSEL R108, R10, RZ, !P6 ;  /* 0x000000ff0a6c7208 */ /* 0x000fe20007000000 */
[----:B------:R-:W0:Y:S02]  /*3510*/  LDS R12, [R4+0x34] ;  /* 0x00003400040c7984 */ /* 0x000e240000000800 */
[----:B------:R-:W-:Y:S02]  /*3520*/  FSEL R116, R11, RZ, !P6 ;  /* 0x000000ff0b747208 */ /* 0x000fe40007000000 */
[----:B------:R-:W1:Y:S01]  /*3530*/  LDS R10, [R4+0x30] ;  /* 0x00003000040a7984 */ /* 0x000e620000000800 */
[----:B------:R-:W-:Y:S01]  /*3540*/  MUFU.EX2 R6, R6 ;  /* 0x0000000600067308 */ /* 0x000fe20000000800 */
[----:B------:R-:W-:-:S07]  /*3550*/  FSEL R110, R13, 1, !P6 ;  /* 0x3f8000000d6e7808 */ /* 0x000fce0007000000 */
[----:B------:R-:W2:Y:S08]  /*3560*/  MUFU.SIN R11, R8 ;  /* 0x00000008000b7308 */ /* 0x000eb00000000400 */
[----:B------:R-:W3:Y:S01]  /*3570*/  MUFU.COS R13, R8 ;  /* 0x00000008000d7308 */ /* 0x000ee20000000000 */
[-C--:B------:R-:W-:Y:S01]  /*3580*/  FMUL.FTZ R7, R7, R0.reuse ;  /* 0x0000000007077220 */ /* 0x080fe20000410000 */
[----:B------:R-:W-:Y:S01]  /*3590*/  FMUL.FTZ R5, R5, R0 ;  /* 0x0000000005057220 */ /* 0x000fe20000410000 */
[----:B------:R-:W-:-:S02]  /*35a0*/  ISETP.GE.U32.AND P6, PT, R67, R48, PT ;  /* 0x000000304300720c */ /* 0x000fc40003fc6070 */
[----:B------:R-:W-:Y:S01]  /*35b0*/  FMUL.RZ R7, R7, 0.15915493667125701904 ;  /* 0x3e22f98307077820 */ /* 0x000fe2000040c000 */
[C---:B--2---:R-:W-:Y:S02]  /*35c0*/  FMUL.FTZ R11, R6.reuse, R11 ;  /* 0x0000000b060b7220 */ /* 0x044fe40000410000 */
[----:B------:R-:W-:Y:S03]  /*35d0*/  MUFU.EX2 R5, R5 ;  /* 0x0000000500057308 */ /* 0x000fe60000000800 */
[----:B------:R-:W-:Y:S02]  /*35e0*/  FSEL R107, R11, RZ, !P6 ;  /* 0x000000ff0b6b7208 */ /* 0x000fe40007000000 */
[----:B------:R-:W2:Y:S01]  /*35f0*/  LDS R11, [R4+0x38] ;  /* 0x00003800040b7984 */ /* 0x000ea20000000800 */
[----:B---3--:R-:W-:Y:S02]  /*3600*/  FMUL.FTZ R13, R6, R13 ;  /* 0x0000000d060d7220 */ /* 0x008fe40000410000 */
[----:B------:R-:W3:Y:S08]  /*3610*/  MUFU.COS R8, R7 ;  /* 0x0000000700087308 */ /* 0x000ef00000000000 */
[----:B------:R4:W5:Y:S01]  /*3620*/  MUFU.SIN R6, R7 ;  /* 0x0000000700067308 */ /* 0x0009620000000400 */
[----:B------:R-:W-:-:S02]  /*3630*/  FSEL R106, R13, 1, !P6 ;  /* 0x3f8000000d6a7808 */ /* 0x000fc40007000000 */
[----:B------:R5:W2:Y:S01]  /*3640*/  LDS R13, [R4+0x3c] ;  /* 0x00003c00040d7984 */ /* 0x000aa20000000800 */
[C---:B0-----:R-:W-:Y:S01]  /*3650*/  FMUL.FTZ R12, R97.reuse, R12 ;  /* 0x0000000c610c7220 */ /* 0x041fe20000410000 */
[----:B-1----:R-:W-:Y:S01]  /*3660*/  FMUL.FTZ R10, R97, R10 ;  /* 0x0000000a610a7220 */ /* 0x002fe20000410000 */
[----:B---3--:R-:W-:Y:S01]  /*3670*/  FMUL.FTZ R8, R5, R8 ;  /* 0x0000000805087220 */ /* 0x008fe20000410000 */
[-C--:B----4-:R-:W-:Y:S01]  /*3680*/  FMUL.FTZ R7, R120, R121.reuse ;  /* 0x0000007978077220 */ /* 0x090fe20000410000 */
[----:B------:R-:W-:Y:S01]  /*3690*/  IADD3 R9, R9, 0x7, RZ ;  /* 0x0000000709097810 */ /* 0x000fe20007ffe0ff */
[----:B-----5:R-:W-:Y:S01]  /*36a0*/  FMUL.FTZ R6, R5, R6 ;  /* 0x0000000605067220 */ /* 0x020fe20000410000 */
[C---:B------:R-:W-:Y:S01]  /*36b0*/  FMUL.FTZ R5, R118.reuse, R121 ;  /* 0x0000007976057220 */ /* 0x040fe20000410000 */
[-C--:B------:R-:W-:Y:S01]  /*36c0*/  FFMA.FTZ R7, R118, R122.reuse, R7 ;  /* 0x0000007a76077223 */ /* 0x080fe20000010007 */
[----:B------:R-:W-:Y:S02]  /*36d0*/  FSEL R105, R12, RZ, !P6 ;  /* 0x000000ff0c697208 */ /* 0x000fe40007000000 */
[----:B------:R-:W-:Y:S01]  /*36e0*/  FFMA.FTZ R4, R120, R122, -R5 ;  /* 0x0000007a78047223 */ /* 0x000fe20000010805 */
[----:B------:R-:W-:Y:S01]  /*36f0*/  FSEL R103, R10, RZ, !P6 ;  /* 0x000000ff0a677208 */ /* 0x000fe20007000000 */
[----:B------:R-:W-:Y:S01]  /*3700*/  FADD.FTZ R7, R124, R7 ;  /* 0x000000077c077221 */ /* 0x000fe20000010000 */
[----:B------:R-:W-:Y:S01]  /*3710*/  ISETP.GE.U32.AND P6, PT, R9, R48, PT ;  /* 0x000000300900720c */ /* 0x000fe20003fc6070 */
[----:B------:R-:W-:-:S02]  /*3720*/  FADD.FTZ R4, R123, R4 ;  /* 0x000000047b047221 */ /* 0x000fc40000010000 */
[CC--:B------:R-:W-:Y:S01]  /*3730*/  FMUL.FTZ R5, R125.reuse, R7.reuse ;  /* 0x000000077d057220 */ /* 0x0c0fe20000410000 */
[----:B------:R-:W-:Y:S01]  /*3740*/  FSEL R115, R6, RZ, !P6 ;  /* 0x000000ff06737208 */ /* 0x000fe20007000000 */
[-C--:B------:R-:W-:Y:S02]  /*3750*/  FMUL.FTZ R6, R125, R4.reuse ;  /* 0x000000047d067220 */ /* 0x080fe40000410000 */
[C---:B------:R-:W-:Y:S02]  /*3760*/  FFMA.FTZ R4, R138.reuse, R4, -R5 ;  /* 0x000000048a047223 */ /* 0x040fe40000010805 */
[----:B------:R-:W-:Y:S02]  /*3770*/  FFMA.FTZ R6, R138, R7, R6 ;  /* 0x000000078a067223 */ /* 0x000fe40000010006 */
[----:B------:R-:W-:Y:S02]  /*3780*/  FADD.FTZ R4, R139, R4 ;  /* 0x000000048b047221 */ /* 0x000fe40000010000 */
[----:B------:R-:W-:Y:S01]  /*3790*/  FADD.FTZ R6, R137, R6 ;  /* 0x0000000689067221 */ /* 0x000fe20000010000 */
[----:B------:R-:W-:Y:S01]  /*37a0*/  FSEL R114, R8, 1, !P6 ;  /* 0x3f80000008727808 */ /* 0x000fe20007000000 */
[----:B------:R-:W-:Y:S01]  /*37b0*/  FMUL.FTZ R8, R140, R4 ;  /* 0x000000048c087220 */ /* 0x000fe20000410000 */
[----:B--2---:R-:W-:Y:S01]  /*37c0*/  FMUL.FTZ R11, R98, R11 ;  /* 0x0000000b620b7220 */ /* 0x004fe20000410000 */
[----:B------:R-:W-:-:S02]  /*37d0*/  FMUL.FTZ R5, R140, R6 ;  /* 0x000000068c057220 */ /* 0x000fc40000410000 */
[C---:B------:R-:W-:Y:S01]  /*37e0*/  FFMA.FTZ R8, R141.reuse, R6, R8 ;  /* 0x000000068d087223 */ /* 0x040fe20000010008 */
[----:B------:R-:W-:Y:S01]  /*37f0*/  FMUL.FTZ R13, R98, R13 ;  /* 0x0000000d620d7220 */ /* 0x000fe20000410000 */
[----:B------:R-:W-:Y:S01]  /*3800*/  FFMA.FTZ R5, R141, R4, -R5 ;  /* 0x000000048d057223 */ /* 0x000fe20000010805 */
[-C--:B------:R-:W-:Y:S01]  /*3810*/  FMUL.FTZ R4, R117, R121.reuse ;  /* 0x0000007975047220 */ /* 0x080fe20000410000 */
[----:B------:R-:W-:Y:S01]  /*3820*/  FSEL R113, R11, RZ, !P6 ;  /* 0x000000ff0b717208 */ /* 0x000fe20007000000 */
[----:B------:R-:W-:Y:S01]  /*3830*/  FMUL.FTZ R6, R119, R121 ;  /* 0x0000007977067220 */ /* 0x000fe20000410000 */
[----:B------:R-:W-:Y:S01]  /*3840*/  FADD.FTZ R11, R143, R8 ;  /* 0x000000088f0b7221 */ /* 0x000fe20000010000 */
[----:B------:R-:W-:Y:S01]  /*3850*/  FADD.FTZ R9, R142, R5 ;  /* 0x000000058e097221 */ /* 0x000fe20000010000 */
[-C--:B------:R-:W-:Y:S01]  /*3860*/  FFMA.FTZ R4, R119, R122.reuse, -R4 ;  /* 0x0000007a77047223 */ /* 0x080fe20000010804 */
[----:B------:R-:W-:Y:S01]  /*3870*/  FSEL R112, R13, RZ, !P6 ;  /* 0x000000ff0d707208 */ /* 0x000fe20007000000 */
        /* <DEDUP_REMOVED lines=10> */
[----:B------:R-:W-:Y:S01]  /*3920*/  FADD.FTZ R11, R145, R10 ;  /* 0x0000000a910b7221 */ /* 0x000fe20000010000 */
        /* <DEDUP_REMOVED lines=9> */
[----:B------:R-:W-:Y:S01]  /*39c0*/  FMUL.FTZ R4, R144, R7 ;  /* 0x0000000790047220 */ /* 0x000fe20000410000 */
[----:B------:R-:W-:-:S02]  /*39d0*/  FADD.FTZ R6, R109, R6 ;  /* 0x000000066d067221 */ /* 0x000fc40000010000 */
[----:B------:R-:W-:Y:S01]  /*39e0*/  FFMA.FTZ R9, R146, R7, R9 ;  /* 0x0000000792097223 */ /* 0x000fe20000010009 */
[----:B------:R-:W-:Y:S01]  /*39f0*/  FADD.FTZ R11, R108, R11 ;  /* 0x0000000b6c0b7221 */ /* 0x000fe20000010000 */
[----:B------:R-:W-:Y:S01]  /*3a00*/  FFMA.FTZ R5, R146, R5, -R4 ;  /* 0x0000000592057223 */ /* 0x000fe20000010804 */
[CC--:B------:R-:W-:Y:S01]  /*3a10*/  FMUL.FTZ R13, R107.reuse, R6.reuse ;  /* 0x000000066b0d7220 */ /* 0x0c0fe20000410000 */
[C---:B------:R-:W-:Y:S01]  /*3a20*/  FMUL.FTZ R7, R116.reuse, R9 ;  /* 0x0000000974077220 */ /* 0x040fe20000410000 */
[----:B------:R-:W-:Y:S01]  /*3a30*/  FMUL.FTZ R15, R107, R11 ;  /* 0x0000000b6b0f7220 */ /* 0x000fe20000410000 */
[----:B------:R-:W-:Y:S01]  /*3a40*/  FMUL.FTZ R4, R116, R5 ;  /* 0x0000000574047220 */ /* 0x000fe20000410000 */
[----:B------:R-:W-:Y:S01]  /*3a50*/  FFMA.FTZ R8, R106, R11, -R13 ;  /* 0x0000000b6a087223 */ /* 0x000fe2000001080d */
[----:B------:R-:W-:Y:S01]  /*3a60*/  FFMA.FTZ R7, R110, R5, -R7 ;  /* 0x000000056e077223 */ /* 0x000fe20000010807 */
[----:B------:R-:W-:Y:S01]  /*3a70*/  FFMA.FTZ R6, R106, R6, R15 ;  /* 0x000000066a067223 */ /* 0x000fe2000001000f */
[----:B------:R-:W-:Y:S01]  /*3a80*/  FFMA.FTZ R4, R110, R9, R4 ;  /* 0x000000096e047223 */ /* 0x000fe20000010004 */
[----:B------:R-:W-:Y:S01]  /*3a90*/  FADD.FTZ R8, R103, R8 ;  /* 0x0000000867087221 */ /* 0x000fe20000010000 */
[----:B------:R-:W-:Y:S01]  /*3aa0*/  FMUL.FTZ R5, R107, R7 ;  /* 0x000000076b057220 */ /* 0x000fe20000410000 */
[----:B------:R-:W-:Y:S01]  /*3ab0*/  FADD.FTZ R9, R105, R6 ;  /* 0x0000000669097221 */ /* 0x000fe20000010000 */
[----:B------:R-:W-:Y:S01]  /*3ac0*/  FMUL.FTZ R6, R107, R4 ;  /* 0x000000046b067220 */ /* 0x000fe20000410000 */
[C---:B------:R-:W-:Y:S01]  /*3ad0*/  FMUL.FTZ R13, R115.reuse, R8 ;  /* 0x00000008730d7220 */ /* 0x040fe20000410000 */
[C---:B------:R-:W-:Y:S01]  /*3ae0*/  FFMA.FTZ R5, R106.reuse, R4, R5 ;  /* 0x000000046a057223 */ /* 0x040fe20000010005 */
[C---:B------:R-:W-:Y:S01]  /*3af0*/  FMUL.FTZ R11, R115.reuse, R9 ;  /* 0x00000009730b7220 */ /* 0x040fe20000410000 */
[----:B------:R-:W-:Y:S01]  /*3b00*/  FFMA.FTZ R6, R106, R7, -R6 ;  /* 0x000000076a067223 */ /* 0x000fe20000010806 */
[C---:B------:R-:W-:Y:S01]  /*3b10*/  FFMA.FTZ R13, R114.reuse, R9, R13 ;  /* 0x00000009720d7223 */ /* 0x040fe2000001000d */
[CC--:B------:R-:W-:Y:S01]  /*3b20*/  FMUL.FTZ R7, R115.reuse, R5.reuse ;  /* 0x0000000573077220 */ /* 0x0c0fe20000410000 */
        /* <DEDUP_REMOVED lines=30> */
[C---:B------:R-:W-:Y:S01]  /*3d10*/  FFMA.FTZ R10, R12.reuse, R7, R10 ;  /* 0x000000070c0a7223 */ /* 0x040fe2000001000a */
[CC--:B---3--:R-:W-:Y:S01]  /*3d20*/  FFMA.FTZ R8, R12.reuse, R5.reuse, R8 ;  /* 0x000000050c087223 */ /* 0x0c8fe20000010008 */
[----:B------:R-:W-:Y:S01]  /*3d30*/  FMUL.FTZ R5, R9, R5 ;  /* 0x0000000509057220 */ /* 0x000fe20000410000 */
[----:B------:R-:W-:-:S05]  /*3d40*/  FFMA.FTZ R11, R12, R6, -R11 ;  /* 0x000000060c0b7223 */ /* 0x000fca000001080b */
        /* <DEDUP_REMOVED lines=45> */
[C---:B---3--:R-:W-:Y:S01]  /*4020*/  FFMA.FTZ R9, R12.reuse, R7, R4 ;  /* 0x000000070c097223 */ /* 0x048fe20000010004 */
[----:B------:R-:W-:Y:S01]  /*4030*/  FFMA.FTZ R6, R12, R11, R6 ;  /* 0x0000000b0c067223 */ /* 0x000fe20000010006 */
[----:B------:R-:W-:-:S05]  /*4040*/  FMUL.FTZ R4, R8, R7 ;  /* 0x0000000708047220 */ /* 0x000fca0000410000 */
[----:B------:R-:W-:Y:S01]  /*4050*/  @P6 FADD.FTZ R14, R14, R13 ;  /* 0x0000000d0e0e6221 */ /* 0x000fe20000010000 */
[----:B------:R-:W-:Y:S01]  /*4060*/  @P6 FADD.FTZ R15, R15, R6 ;  /* 0x000000060f0f6221 */ /* 0x000fe20000010000 */
[----:B------:R-:W-:Y:S01]  /*4070*/  @P6 FFMA.FTZ R12, R12, R5, -R4 ;  /* 0x000000050c0c6223 */ /* 0x000fe20000010804 */
[----:B------:R-:W-:Y:S02]  /*4080*/  FSEL R13, R8, R9, !P6 ;  /* 0x00000009080d7208 */ /* 0x000fe40007000000 */
[----:B------:R-:W-:Y:S02]  /*4090*/  ISETP.NE.AND P6, PT, R126, RZ, PT ;  /* 0x000000ff7e00720c */ /* 0x000fe40003fc5270 */
[----:B------:R-:W-:Y:S02]  /*40a0*/  CS2R R6, SRZ ;  /* 0x0000000000067805 */ /* 0x000fe4000001ff00 */
[----:B------:R-:W-:Y:S02]  /*40b0*/  MOV R5, RZ ;  /* 0x000000ff00057202 */ /* 0x000fe40000000f00 */
[----:B------:R-:W-:-:S02]  /*40c0*/  MOV R4, 0x3f800000 ;  /* 0x3f80000000047802 */ /* 0x000fc40000000f00 */
[----:B------:R-:W-:-:S05]  /*40d0*/  LEA R111, R99, R104, 0x4 ;  /* 0x00000068636f7211 */ /* 0x000fca00078e20ff */
[----:B------:R-:W0:Y:S01]  /*40e0*/  @!P6 LDS.128 R4, [R111+0x880] ;  /* 0x000880006f04e984 */ /* 0x000e220000000c00 */
[----:B------:R-:W-:-:S13]  /*40f0*/  ISETP.NE.AND P6, PT, R68, 0x1f, PT ;  /* 0x0000001f4400780c */ /* 0x000fda0003fc5270 */
[----:B------:R-:W-:Y:S01]  /*4100*/  @!P6 STS.128 [R104+0x840], R12 ;  /* 0x0008400c6800e388 */ /* 0x000fe20000000c00 */
[----:B------:R-:W-:Y:S01]  /*4110*/  BAR.SYNC.DEFER_BLOCKING 0x0 ;  /* 0x0000000000007b1d */ /* 0x000fe20000010000 */
[----:B------:R-:W-:-:S05]  /*4120*/  ISETP.NE.AND P6, PT, R68, RZ, PT ;  /* 0x000000ff4400720c */ /* 0x000fca0003fc5270 */
[----:B------:R-:W1:Y:S04]  /*4130*/  SHFL.UP PT, R151, R12, 0x1, RZ ;  /* 0x042000000c977989 */ /* 0x000e6800000e00ff */
[----:B------:R-:W2:Y:S04]  /*4140*/  SHFL.UP PT, R149, R13, 0x1, RZ ;  /* 0x042000000d957989 */ /* 0x000ea800000e00ff */
[----:B------:R-:W3:Y:S04]  /*4150*/  SHFL.UP PT, R150, R14, 0x1, RZ ;  /* 0x042000000e967989 */ /* 0x000ee800000e00ff */
[----:B------:R-:W4:Y:S04]  /*4160*/  SHFL.UP PT, R148, R15, 0x1, RZ ;  /* 0x042000000f947989 */ /* 0x000f2800000e00ff */
[----:B0-----:R-:W-:Y:S04]  /*4170*/  @!P6 STS.128 [R104+0x860], R4 ;  /* 0x000860046800e388 */ /* 0x001fe80000000c00 */
[----:B------:R-:W-:Y:S01]  /*4180*/  LDS.128 R8, [R104+0x840] ;  /* 0x0008400068087984 */ /* 0x000fe20000000c00 */
[----:B-1----:R-:W-:-:S02]  /*4190*/  @!P6 MOV R151, R4 ;  /* 0x000000040097e202 */ /* 0x002fc40000000f00 */
[----:B--2---:R-:W-:Y:S02]  /*41a0*/  @!P6 MOV R149, R5 ;  /* 0x000000050095e202 */ /* 0x004fe40000000f00 */
[----:B---3--:R-:W-:Y:S02]  /*41b0*/  @!P6 MOV R150, R6 ;  /* 0x000000060096e202 */ /* 0x008fe40000000f00 */
[----:B----4-:R-:W-:Y:S01]  /*41c0*/  @!P6 MOV R148, R7 ;  /* 0x000000070094e202 */ /* 0x010fe20000000f00 */
[----:B------:R-:W-:Y:S01]  /*41d0*/  BAR.SYNC.DEFER_BLOCKING 0x0 ;  /* 0x0000000000007b1d */ /* 0x000fe20000010000 */
[----:B------:R-:W-:-:S13]  /*41e0*/  ISETP.NE.AND P6, PT, R102, RZ, PT ;  /* 0x000000ff6600720c */ /* 0x000fda0003fc5270 */
[----:B------:R-:W0:Y:S02]  /*41f0*/  @P6 LDS.64 R12, [R104+0x868] ;  /* 0x00086800680c6984 */ /* 0x000e240000000a00 */
        /* <DEDUP_REMOVED lines=32> */
[----:B------:R-:W-:Y:S01]  /*4400*/  ISETP.NE.AND P6, PT, R102, RZ, PT ;  /* 0x000000ff6600720c */ /* 0x000fe20003fc5270 */
[C---:B------:R-:W-:Y:S01]  /*4410*/  FMUL.FTZ R117, R9.reuse, R7 ;  /* 0x0000000709757220 */ /* 0x040fe20000410000 */
[C---:B------:R-:W-:Y:S01]  /*4420*/  FFMA.FTZ R120, R146.reuse, R15, -R121 ;  /* 0x0000000f92787223 */ /* 0x040fe20000010879 */
[----:B------:R-:W-:Y:S01]  /*4430*/  FFMA.FTZ R144, R146, R143, R144 ;  /* 0x0000008f92907223 */ /* 0x000fe20000010090 */
[-C--:B------:R-:W-:Y:S01]  /*4440*/  FMUL.FTZ R14, R9, R6.reuse ;  /* 0x00000006090e7220 */ /* 0x080fe20000410000 */
[C---:B------:R-:W-:Y:S01]  /*4450*/  FFMA.FTZ R119, R8.reuse, R6, -R117 ;  /* 0x0000000608777223 */ /* 0x040fe20000010875 */
[----:B------:R-:W-:Y:S01]  /*4460*/  FADD.FTZ R147, R147, R120 ;  /* 0x0000007893937221 */ /* 0x000fe20000010000 */
[----:B------:R-:W-:Y:S01]  /*4470*/  FADD.FTZ R145, R145, R144 ;  /* 0x0000009091917221 */ /* 0x000fe20000010000 */
[C---:B------:R-:W-:Y:S01]  /*4480*/  FMUL.FTZ R117, R9.reuse, R5 ;  /* 0x0000000509757220 */ /* 0x040fe20000410000 */
[-C--:B------:R-:W-:Y:S01]  /*4490*/  FMUL.FTZ R6, R9, R4.reuse ;  /* 0x0000000409067220 */ /* 0x080fe20000410000 */
[----:B------:R-:W-:Y:S01]  /*44a0*/  FFMA.FTZ R14, R8, R7, R14 ;  /* 0x00000007080e7223 */ /* 0x000fe2000001000e */
[C---:B------:R-:W-:Y:S01]  /*44b0*/  FMUL.FTZ R9, R116.reuse, R145 ;  /* 0x0000009174097220 */ /* 0x040fe20000410000 */
[----:B------:R-:W-:Y:S01]  /*44c0*/  FMUL.FTZ R116, R116, R147 ;  /* 0x0000009374747220 */ /* 0x000fe20000410000 */
[----:B------:R-:W-:Y:S01]  /*44d0*/  BSSY B0, `(.L_x_2101) ;  /* 0x0000011000007945 */ /* 0x000fe20003800000 */
[C---:B------:R-:W-:Y:S01]  /*44e0*/  FFMA.FTZ R4, R8.reuse, R4, -R117 ;  /* 0x0000000408047223 */ /* 0x040fe20000010875 */
[----:B------:R-:W-:Y:S01]  /*44f0*/  FFMA.FTZ R5, R8, R5, R6 ;  /* 0x0000000508057223 */ /* 0x000fe20000010006 */
[----:B------:R-:W-:Y:S01]  /*4500*/  FADD.FTZ R7, R11, R14 ;  /* 0x0000000e0b077221 */ /* 0x000fe20000010000 */
[----:B------:R-:W-:Y:S01]  /*4510*/  FADD.FTZ R6, R10, R119 ;  /* 0x000000770a067221 */ /* 0x000fe20000010000 */
[C---:B------:R-:W-:Y:S01]  /*4520*/  FFMA.FTZ R11, R110.reuse, R147, -R9 ;  /* 0x000000936e0b7223 */ /* 0x040fe20000010809 */
[----:B------:R-:W-:Y:S01]  /*4530*/  FFMA.FTZ R116, R110, R145, R116 ;  /* 0x000000916e747223 */ /* 0x000fe20000010074 */
[----:B------:R-:W-:Y:S01]  /*4540*/  FMUL.FTZ R117, R31, R118 ;  /* 0x000000761f757220 */ /* 0x000fe20000410000 */
[----:B------:R-:W-:Y:S06]  /*4550*/  @P6 BRA `(.L_x_2102) ;  /* 0x0000000000206947 */ /* 0x000fec0003800000 */
[----:B------:R-:W-:Y:S01]  /*4560*/  IMAD R9, R66, R100, R99 ;  /* 0x0000006442097224 */ /* 0x000fe200078e0263 */
[----:B------:R0:W-:Y:S04]  /*4570*/  STS.128 [R111+0x880], R4 ;  /* 0x000880046f007388 */ /* 0x0001e80000000c00 */
[----:B------:R-:W-:Y:S02]  /*4580*/  SHF.R.S32.HI R119, RZ, 0x1f, R9 ;  /* 0x0000001fff777819 */ /* 0x000fe40000011409 */
[----:B------:R-:W-:-:S04]  /*4590*/  IADD3 R9, P6, R70, R9, RZ ;  /* 0x0000000946097210 */ /* 0x000fc80007fde0ff */
[----:B------:R-:W-:Y:S02]  /*45a0*/  LEA.HI.X.SX32 R10, R70, R119, 0x1, P6 ;  /* 0x00000077460a7211 */ /* 0x000fe400030f0eff */
[----:B------:R-:W-:-:S04]  /*45b0*/  LEA R8, P6, R9, R28, 0x4 ;  /* 0x0000001c09087211 */ /* 0x000fc800078c20ff */
[----:B------:R-:W-:-:S05]  /*45c0*/  LEA.HI.X R9, R9, R29, R10, 0x4, P6 ;  /* 0x0000001d09097211 */ /* 0x000fca00030f240a */
[----:B------:R0:W-:Y:S04]  /*45d0*/  STG.E.128 desc[UR10][R8.64], R4 ;  /* 0x0000000408007986 */ /* 0x0001e8000c101d0a */
.L_x_2102:
[----:B------:R-:W-:Y:S05]  /*45e0*/  BSYNC B0 ;  /* 0x0000000000007941 */ /* 0x000fea0003800000 */
.L_x_2101:
[----:B------:R-:W-:Y:S01]  /*45f0*/  FADD.FTZ R116, R109, R116 ;  /* 0x000000746d747221 */ /* 0x000fe20000010000 */
[----:B------:R-:W-:Y:S01]  /*4600*/  FADD.FTZ R108, R108, R11 ;  /* 0x0000000b6c6c7221 */ /* 0x000fe20000010000 */
[----:B------:R-:W-:Y:S01]  /*4610*/  IADD3 R99, R99, 0x1, RZ ;  /* 0x0000000163637810 */ /* 0x000fe20007ffe0ff */
[----:B0-----:R-:W-:Y:S01]  /*4620*/  FMUL.FTZ R7, R31, R124 ;  /* 0x0000007c1f077220 */ /* 0x001fe20000410000 */
[C---:B------:R-:W-:Y:S01]  /*4630*/  FMUL.FTZ R5, R107.reuse, R116 ;  /* 0x000000746b057220 */ /* 0x040fe20000410000 */
[-C--:B------:R-:W-:Y:S01]  /*4640*/  FMUL.FTZ R107, R107, R108.reuse ;  /* 0x0000006c6b6b7220 */ /* 0x080fe20000410000 */
[----:B------:R-:W-:Y:S01]  /*4650*/  ISETP.GE.AND P6, PT, R99, UR6, PT ;  /* 0x0000000663007c0c */ /* 0x000fe2000bfc6270 */
[----:B------:R-:W-:Y:S01]  /*4660*/  FFMA.FTZ R7, R30, R123, -R7 ;  /* 0x0000007b1e077223 */ /* 0x000fe20000010807 */
[C---:B------:R-:W-:Y:S01]  /*4670*/  FFMA.FTZ R4, R106.reuse, R108, -R5 ;  /* 0x0000006c6a047223 */ /* 0x040fe20000010805 */
[----:B------:R-:W-:Y:S01]  /*4680*/  FFMA.FTZ R106, R106, R116, R107 ;  /* 0x000000746a6a7223 */ /* 0x000fe2000001006b */
[----:B------:R-:W-:Y:S01]  /*4690*/  FMUL.FTZ R9, R31, R12 ;  /* 0x0000000c1f097220 */ /* 0x000fe20000410000 */
[----:B------:R-:W-:Y:S01]  /*46a0*/  FFMA.FTZ R94, R7, 2, R94 ;  /* 0x40000000075e7823 */ /* 0x000fe2000001005e */
[----:B------:R-:W-:Y:S01]  /*46b0*/  FADD.FTZ R4, R103, R4 ;  /* 0x0000000467047221 */ /* 0x000fe20000010000 */
[----:B------:R-:W-:Y:S01]  /*46c0*/  FADD.FTZ R106, R105, R106 ;  /* 0x0000006a696a7221 */ /* 0x000fe20000010000 */
[C---:B------:R-:W-:Y:S01]  /*46d0*/  FMUL.FTZ R143, R31.reuse, R143 ;  /* 0x0000008f1f8f7220 */ /* 0x040fe20000410000 */
[----:B------:R-:W-:Y:S01]  /*46e0*/  FMUL.FTZ R145, R31, R145 ;  /* 0x000000911f917220 */ /* 0x000fe20000410000 */
[C---:B------:R-:W-:Y:S01]  /*46f0*/  FMUL.FTZ R5, R115.reuse, R4 ;  /* 0x0000000473057220 */ /* 0x040fe20000410000 */
[-C--:B------:R-:W-:Y:S01]  /*4700*/  FMUL.FTZ R115, R115, R106.reuse ;  /* 0x0000006a73737220 */ /* 0x080fe20000410000 */
[CC--:B------:R-:W-:Y:S01]  /*4710*/  FMUL.FTZ R7, R31.reuse, R106.reuse ;  /* 0x0000006a1f077220 */ /* 0x0c0fe20000410000 */
[----:B------:R-:W-:Y:S01]  /*4720*/  FFMA.FTZ R117, R30, R13, -R117 ;  /* 0x0000000d1e757223 */ /* 0x000fe20000010875 */
[C---:B------:R-:W-:Y:S01]  /*4730*/  FFMA.FTZ R5, R114.reuse, R106, R5 ;  /* 0x0000006a72057223 */ /* 0x040fe20000010005 */
[----:B------:R-:W-:Y:S01]  /*4740*/  FFMA.FTZ R114, R114, R4, -R115 ;  /* 0x0000000472727223 */ /* 0x000fe20000010873 */
[C---:B------:R-:W-:Y:S01]  /*4750*/  FFMA.FTZ R9, R30.reuse, R139, -R9 ;  /* 0x0000008b1e097223 */ /* 0x040fe20000010809 */
[----:B------:R-:W-:Y:S01]  /*4760*/  FFMA.FTZ R143, R30, R15, -R143 ;  /* 0x0000000f1e8f7223 */ /* 0x000fe2000001088f */
[----:B------:R-:W-:Y:S01]  /*4770*/  FADD.FTZ R112, R112, R5 ;  /* 0x0000000570707221 */ /* 0x000fe20000010000 */
[----:B------:R-:W-:Y:S01]  /*4780*/  FMUL.FTZ R5, R31, R116 ;  /* 0x000000741f057220 */ /* 0x000fe20000410000 */
[----:B------:R-:W-:Y:S01]  /*4790*/  FADD.FTZ R114, R113, R114 ;  /* 0x0000007271727221 */ /* 0x000fe20000010000 */
[C---:B------:R-:W-:Y:S01]  /*47a0*/  FFMA.FTZ R145, R30.reuse, R147, -R145 ;  /* 0x000000931e917223 */ /* 0x040fe20000010891 */
[----:B------:R-:W-:Y:S01]  /*47b0*/  FMUL.FTZ R31, R31, R112 ;  /* 0x000000701f1f7220 */ /* 0x000fe20000410000 */
[C---:B------:R-:W-:Y:S01]  /*47c0*/  FFMA.FTZ R5, R30.reuse, R108, -R5 ;  /* 0x0000006c1e057223 */ /* 0x040fe20000010805 */
[C---:B------:R-:W-:Y:S01]  /*47d0*/  FFMA.FTZ R7, R30.reuse, R4, -R7 ;  /* 0x000000041e077223 */ /* 0x040fe20000010807 */
        /* <DEDUP_REMOVED lines=9> */
.L_x_2100:
[----:B------:R-:W-:Y:S01]  /*4870*/  BAR.SYNC.DEFER_BLOCKING 0x0 ;  /* 0x0000000000007b1d */ /* 0x000fe20000010000 */
[----:B------:R-:W-:-:S07]  /*4880*/  ISETP.NE.AND P0, PT, R102, RZ, PT ;  /* 0x000000ff6600720c */ /* 0x000fce0003f05270 */
[----:B------:R-:W0:Y:S01]  /*4890*/  LDC.64 R8, c[0x0][0x2b0] ;  /* 0x0000ac00ff087b82 */ /* 0x000e220000000a00 */
[----:B------:R-:W-:Y:S07]  /*48a0*/  BSSY B0, `(.L_x_2104) ;  /* 0x000002b000007945 */ /* 0x000fee0003800000 */
[----:B------:R-:W1:Y:S01]  /*48b0*/  @!P0 LDC R5, c[0x0][0x218] ;  /* 0x00008600ff058b82 */ /* 0x000e620000000800 */
[----:B------:R-:W-:Y:S04]  /*48c0*/  STS [R33], R96 ;  /* 0x0000006021007388 */ /* 0x000fe80000000800 */
[----:B------:R-:W-:Y:S01]  /*48d0*/  STS [R33+0x4], R94 ;  /* 0x0000045e21007388 */ /* 0x000fe20000000800 */
[----:B0-----:R-:W-:-:S03]  /*48e0*/  IMAD R6, R8, UR12, RZ ;  /* 0x0000000c08067c24 */ /* 0x001fc6000f8e02ff */
[----:B------:R-:W-:Y:S01]  /*48f0*/  STS [R33+0x8], R92 ;  /* 0x0000085c21007388 */ /* 0x000fe20000000800 */
[----:B------:R-:W-:-:S03]  /*4900*/  IMAD R9, R9, UR7, R6 ;  /* 0x0000000709097c24 */ /* 0x000fc6000f8e0206 */
[----:B------:R-:W-:Y:S01]  /*4910*/  STS [R33+0xc], R90 ;  /* 0x00000c5a21007388 */ /* 0x000fe20000000800 */
[----:B-1----:R-:W-:-:S03]  /*4920*/  @!P0 IMAD R7, R66, -0x100, R5 ;  /* 0xffffff0042078824 */ /* 0x002fc600078e0205 */
[----:B------:R-:W-:Y:S01]  /*4930*/  STS [R33+0x10], R88 ;  /* 0x0000105821007388 */ /* 0x000fe20000000800 */
[----:B------:R-:W-:-:S03]  /*4940*/  IMAD.WIDE.U32 R4, R8, UR7, RZ ;  /* 0x0000000708047c25 */ /* 0x000fc6000f8e00ff */
[----:B------:R-:W-:Y:S02]  /*4950*/  STS [R33+0x14], R86 ;  /* 0x0000145621007388 */ /* 0x000fe40000000800 */
[----:B------:R-:W-:Y:S02]  /*4960*/  IADD3 R13, R5, R9, RZ ;  /* 0x00000009050d7210 */ /* 0x000fe40007ffe0ff */
        /* <DEDUP_REMOVED lines=11> */
[----:B------:R-:W-:Y:S01]  /*4a20*/  @!P0 STS [R104+0x420], R7 ;  /* 0x0004200768008388 */ /* 0x000fe20000000800 */
[----:B------:R-:W-:Y:S06]  /*4a30*/  BAR.SYNC.DEFER_BLOCKING 0x0 ;  /* 0x0000000000007b1d */ /* 0x000fec0000010000 */
[----:B------:R-:W0:Y:S02]  /*4a40*/  LDS R0, [R104+0x420] ;  /* 0x0004200068007984 */ /* 0x000e240000000800 */
[----:B0-----:R-:W-:-:S13]  /*4a50*/  ISETP.GE.AND P0, PT, R81, R0, PT ;  /* 0x000000005100720c */ /* 0x001fda0003f06270 */
[----:B------:R-:W-:Y:S05]  /*4a60*/  @P0 BRA `(.L_x_2105) ;  /* 0x0000000000380947 */ /* 0x000fea0003800000 */
[----:B------:R-:W-:Y:S01]  /*4a70*/  SHF.L.U32 R7, R66, 0x8, RZ ;  /* 0x0000000842077819 */ /* 0x000fe200000006ff */
[----:B------:R-:W-:-:S03]  /*4a80*/  ULDC.64 UR4, c[0x0][0x2b8] ;  /* 0x0000ae0000047ab9 */ /* 0x000fc60000000a00 */
[----:B------:R-:W-:-:S04]  /*4a90*/  IADD3 R6, P0, R81, R7, RZ ;  /* 0x0000000751067210 */ /* 0x000fc80007f1e0ff */
[----:B------:R-:W-:-:S03]  /*4aa0*/  LEA.HI.X.SX32 R7, R7, R72, 0x1, P0 ;  /* 0x0000004807077211 */ /* 0x000fc600000f0eff */
[----:B------:R-:W-:-:S04]  /*4ab0*/  IMAD.WIDE.U32 R6, R8, UR7, R6 ;  /* 0x0000000708067c25 */ /* 0x000fc8000f8e0006 */
        /* <DEDUP_REMOVED lines=9> */
.L_x_2105:
[----:B------:R-:W-:Y:S05]  /*4b50*/  BSYNC B0 ;  /* 0x0000000000007941 */ /* 0x000fea0003800000 */
.L_x_2104:
[----:B------:R-:W-:Y:S01]  /*4b60*/  MOV R5, R13 ;  /* 0x0000000d00057202 */ /* 0x000fe20000000f00 */
[----:B------:R-:W-:Y:S01]  /*4b70*/  ULDC.64 UR4, c[0x0][0x2b8] ;  /* 0x0000ae0000047ab9 */ /* 0x000fe20000000a00 */
[C---:B------:R-:W-:Y:S01]  /*4b80*/  LOP3.LUT R7, R81.reuse, 0x20, RZ, 0xfc, !PT ;  /* 0x0000002051077812 */ /* 0x040fe200078efcff */
[----:B------:R-:W-:Y:S01]  /*4b90*/  IMAD R6, R80, UR4, RZ ;  /* 0x0000000450067c24 */ /* 0x000fe2000f8e02ff */
[----:B0-----:R-:W-:Y:S01]  /*4ba0*/  LOP3.LUT R9, R81, 0x40, RZ, 0xfc, !PT ;  /* 0x0000004051097812 */ /* 0x001fe200078efcff */
        /* <DEDUP_REMOVED lines=8> */
[C---:B------:R-:W-:Y:S02]  /*4c30*/  LOP3.LUT R13, R81.reuse, 0x60, RZ, 0xfc, !PT ;  /* 0x00000060510d7812 */ /* 0x040fe400078efcff */
[----:B------:R-:W-:Y:S01]  /*4c40*/  LEA R7, P4, R81, UR4, 0x2 ;  /* 0x0000000451077c11 */ /* 0x000fe2000f8810ff */
[----:B------:R-:W-:Y:S01]  /*4c50*/  ULDC UR4, c[0x0][0x224] ;  /* 0x0000890000047ab9 */ /* 0x000fe20000000800 */
[----:B------:R-:W-:Y:S02]  /*4c60*/  IADD3.X R5, R9, R8, R5, P5, !PT ;  /* 0x0000000809057210 */ /* 0x000fe40002ffe405 */
[----:B------:R-:W-:Y:S02]  /*4c70*/  ISETP.GE.AND P2, PT, R13, R0, PT ;  /* 0x000000000d00720c */ /* 0x000fe40003f46270 */
[----:B------:R-:W-:-:S02]  /*4c80*/  LEA.HI.X R8, R81, UR5, R72, 0x2, P4 ;  /* 0x0000000551087c11 */ /* 0x000fc4000a0f1448 */
[C---:B------:R-:W-:Y:S02]  /*4c90*/  LEA R4, P6, R6.reuse, R7, 0x2 ;  /* 0x0000000706047211 */ /* 0x040fe400078c10ff */
[C---:B------:R-:W-:Y:S02]  /*4ca0*/  LOP3.LUT R9, R81.reuse, 0xa0, RZ, 0xfc, !PT ;  /* 0x000000a051097812 */ /* 0x040fe400078efcff */
[C---:B------:R-:W-:Y:S02]  /*4cb0*/  LOP3.LUT R13, R81.reuse, 0xc0, RZ, 0xfc, !PT ;  /* 0x000000c0510d7812 */ /* 0x040fe400078efcff */
[----:B------:R-:W-:Y:S02]  /*4cc0*/  LOP3.LUT R7, R81, 0xe0, RZ, 0xfc, !PT ;  /* 0x000000e051077812 */ /* 0x000fe400078efcff */
[----:B------:R-:W-:Y:S02]  /*4cd0*/  LEA.HI.X R5, R6, R8, R5, 0x2, P6 ;  /* 0x0000000806057211 */ /* 0x000fe400030f1405 */
[----:B------:R-:W-:-:S02]  /*4ce0*/  ISETP.GE.AND P4, PT, R9, R0, PT ;  /* 0x000000000900720c */ /* 0x000fc40003f86270 */
[-C--:B------:R-:W-:Y:S01]  /*4cf0*/  ISETP.GE.AND P5, PT, R13, R0.reuse, PT ;  /* 0x000000000d00720c */ /* 0x080fe20003fa6270 */
[----:B------:R0:W-:Y:S01]  /*4d00*/  @!P0 STG.E desc[UR10][R4.64+0x80], R11 ;  /* 0x0000800b04008986 */ /* 0x0001e2000c10190a */
[-C--:B------:R-:W-:Y:S02]  /*4d10*/  ISETP.GE.AND P6, PT, R7, R0.reuse, PT ;  /* 0x000000000700720c */ /* 0x080fe40003fc6270 */
[----:B------:R-:W-:Y:S01]  /*4d20*/  LOP3.LUT R15, R81, 0x80, RZ, 0xfc, !PT ;  /* 0x00000080510f7812 */ /* 0x000fe200078efcff */
[----:B------:R0:W-:Y:S01]  /*4d30*/  @!P1 STG.E desc[UR10][R4.64+0x100], R45 ;  /* 0x0001002d04009986 */ /* 0x0001e2000c10190a */
[----:B------:R-:W-:Y:S02]  /*4d40*/  IADD3 R66, R66, 0x1, RZ ;  /* 0x0000000142427810 */ /* 0x000fe40007ffe0ff */
[----:B------:R-:W-:Y:S01]  /*4d50*/  ISETP.GE.AND P3, PT, R15, R0, PT ;  /* 0x000000000f00720c */ /* 0x000fe20003f66270 */
[----:B------:R0:W-:Y:S01]  /*4d60*/  @!P2 STG.E desc[UR10][R4.64+0x180], R43 ;  /* 0x0001802b0400a986 */ /* 0x0001e2000c10190a */
[----:B------:R-:W-:-:S02]  /*4d70*/  ISETP.GE.AND P0, PT, R66, UR4, PT ;  /* 0x0000000442007c0c */ /* 0x000fc4000bf06270 */
[----:B------:R-:W-:Y:S01]  /*4d80*/  IADD3 R14, P1, R2, 0x400, RZ ;  /* 0x00000400020e7810 */ /* 0x000fe20007f3e0ff */
[----:B------:R0:W-:Y:S01]  /*4d90*/  @!P4 STG.E desc[UR10][R4.64+0x280], R39 ;  /* 0x000280270400c986 */ /* 0x0001e2000c10190a */
[----:B------:R-:W-:Y:S02]  /*4da0*/  IADD3 R16, P2, R16, 0x400, RZ ;  /* 0x0000040010107810 */ /* 0x000fe40007f5e0ff */
[----:B------:R-:W-:Y:S01]  /*4db0*/  IADD3.X R27, RZ, R3, RZ, P1, !PT ;  /* 0x00000003ff1b7210 */ /* 0x000fe20000ffe4ff */
[----:B------:R0:W-:Y:S01]  /*4dc0*/  @!P5 STG.E desc[UR10][R4.64+0x300], R37 ;  /* 0x000300250400d986 */ /* 0x0001e2000c10190a */
[----:B------:R-:W-:-:S03]  /*4dd0*/  IADD3.X R17, RZ, R17, RZ, P2, !PT ;  /* 0x00000011ff117210 */ /* 0x000fc600017fe4ff */
[----:B------:R0:W-:Y:S04]  /*4de0*/  @!P6 STG.E desc[UR10][R4.64+0x380], R35 ;  /* 0x000380230400e986 */ /* 0x0001e8000c10190a */
[----:B------:R0:W-:Y:S01]  /*4df0*/  @!P3 STG.E desc[UR10][R4.64+0x200], R41 ;  /* 0x000200290400b986 */ /* 0x0001e2000c10190a */
[----:B------:R-:W-:-:S04]  /*4e00*/  IADD3 R51, P3, R51, 0x800, RZ ;  /* 0x0000080033337810 */ /* 0x000fc80007f7e0ff */
[----:B------:R-:W-:Y:S01]  /*4e10*/  IADD3.X R49, RZ, R49, RZ, P3, !PT ;  /* 0x00000031ff317210 */ /* 0x000fe20001ffe4ff */
[----:B------:R-:W-:Y:S08]  /*4e20*/  @!P0 BRA `(.L_x_2106) ;  /* 0xffffffb8007c8947 */ /* 0x000ff0000383ffff */
[----:B------:R-:W-:Y:S05]  /*4e30*/  EXIT ;  /* 0x000000000000794d */ /* 0x000fea0003800000 */
.L_x_2107:
        /* <DEDUP_REMOVED lines=12> */
.L_x_5212:


//--------------------- .text._Z25selective_scan_fwd_kernelI32Selective_Scan_fwd_kernel_traitsILi32ELi8ELi1ELb0ELb1ELb0ELb1EfN3c107complexIfEEEEv13SSMParamsBase --------------------------
	.section	.text._Z25selective_scan_fwd_kernelI32Selective_Scan_fwd_kernel_traitsILi32ELi8ELi1ELb0ELb1ELb0ELb1EfN3c107complexIfEEEEv13SSMParamsBase,"ax",@progbits
	.align	128
        .global         _Z25selective_scan_fwd_kernelI32Selective_Scan_fwd_kernel_traitsILi32ELi8ELi1ELb0ELb1ELb0ELb1EfN3c107complexIfEEEEv13SSMParamsBase
        .type           _Z25selective_scan_fwd_kernelI32Selective_Scan_fwd_kernel_traitsILi32ELi8ELi1ELb0ELb1ELb0ELb1EfN3c107complexIfEEEEv13SSMParamsBase,@function
        .size           _Z25selective_scan_fwd_kernelI32Selective_Scan_fwd_kernel_traitsILi32ELi8ELi1ELb0ELb1ELb0ELb1EfN3c107complexIfEEEEv13SSMParamsBase,(.L_x_5213 - _Z25selective_scan_fwd_kernelI32Selective_Scan_fwd_kernel_traitsILi32ELi8ELi1ELb0ELb1ELb0ELb1EfN3c107complexIfEEEEv13SSMParamsBase)
        .other          _Z25selective_scan_fwd_kernelI32Selective_Scan_fwd_kernel_traitsILi32ELi8ELi1ELb0ELb1ELb0ELb1EfN3c107complexIfEEEEv13SSMParamsBase,@"STO_CUDA_ENTRY STV_DEFAULT"
_Z25selective_scan_fwd_kernelI32Selective_Scan_fwd_kernel_traitsILi32ELi8ELi1ELb0ELb1ELb0ELb1EfN3c107complexIfEEEEv13SSMParamsBase:
.text._Z25selective_scan_fwd_kernelI32Selective_Scan_fwd_kernel_traitsILi32ELi8ELi1ELb0ELb1ELb0ELb1EfN3c107complexIfEEEEv13SSMParamsBase:
[----:B------:R-:W-:Y:S08]  /*0000*/  LDC R1, c[0x0][0x28] ;  /* 0x00000a00ff017b82 */ /* 0x000ff00000000800 */
[----:B------:R-:W0:Y:S01]  /*0010*/  LDC R8, c[0x0][0x228] ;  /* 0x00008a00ff087b82 */ /* 0x000e220000000800 */
[----:B------:R-:W1:Y:S01]  /*0020*/  S2R R71, SR_CTAID.Y ;  /* 0x0000000000477919 */ /* 0x000e620000002600 */
[----:B------:R-:W-:Y:S01]  /*0030*/  HFMA2.MMA R70, -RZ, RZ, 0, 0 ;  /* 0x00000000ff467435 */ /* 0x000fe200000001ff */
[----:B------:R-:W-:Y:S01]  /*0040*/  ULDC.64 UR10, c[0x0][0x208] ;  /* 0x00008200000a7ab9 */ /* 0x000fe20000000a00 */
[----:B------:R-:W-:-:S04]  /*0050*/  MOV R69, RZ ;  /* 0x000000ff00457202 */ /* 0x000fc80000000f00 */
[----:B------:R-:W2:Y:S08]  /*0060*/  LDC.64 R2, c[0x0][0x2e8] ;  /* 0x0000ba00ff027b82 */ /* 0x000eb00000000a00 */
[----:B------:R-:W3:Y:S01]  /*0070*/  LDC.64 R4, c[0x0][0x300] ;  /* 0x0000c000ff047b82 */ /* 0x000ee20000000a00 */
[----:B0-----:R-:W-:-:S07]  /*0080*/  IABS R9, R8 ;  /* 0x0000000800097213 */ /* 0x001fce0000000000 */
[----:B------:R-:W0:Y:S01]  /*0090*/  LDC R19, c[0x0][0x224] ;  /* 0x00008900ff137b82 */ /* 0x000e220000000800 */
[----:B------:R-:W4:Y:S01]  /*00a0*/  I2F.RP R0, R9 ;  /* 0x0000000900007306 */ /* 0x000f220000209400 */
[----:B--2---:R-:W-:Y:S02]  /*00b0*/  ISETP.NE.U32.AND P0, PT, R2, RZ, PT ;  /* 0x000000ff0200720c */ /* 0x004fe40003f05070 */
[----:B-1----:R-:W-:Y:S02]  /*00c0*/  SHF.R.S32.HI R72, RZ, 0x1f, R71 ;  /* 0x0000001fff487819 */ /* 0x002fe40000011447 */
[----:B------:R-:W-:Y:S02]  /*00d0*/  ISETP.NE.AND.EX P0, PT, R3, RZ, PT, P0 ;  /* 0x000000ff0300720c */ /* 0x000fe40003f05300 */
[----:B---3--:R-:W-:Y:S01]  /*00e0*/  ISETP.NE.U32.AND P1, PT, R4, RZ, PT ;  /* 0x000000ff0400720c */ /* 0x008fe20003f25070 */
[----:B----4-:R-:W1:Y:S03]  /*00f0*/  MUFU.RCP R0, R0 ;  /* 0x0000000000007308 */ /* 0x010e660000001000 */
[----:B------:R-:W-:-:S07]  /*0100*/  ISETP.NE.AND.EX P1, PT, R5, RZ, PT, P1 ;  /* 0x000000ff0500720c */ /* 0x000fce0003f25310 */
[----:B------:R-:W-:-:S04]  /*0110*/  @P0 LEA R2, P2, R71, R2, 0x2 ;  /* 0x0000000247020211 */ /* 0x000fc800078410ff */
[--C-:B------:R-:W-:Y:S02]  /*0120*/  @P0 LEA.HI.X R3, R71, R3, R72.reuse, 0x2, P2 ;  /* 0x0000000347030211 */ /* 0x100fe400010f1448 */
[----:B0-----:R-:W-:Y:S02]  /*0130*/  ISETP.GE.AND P4, PT, R19, 0x1, PT ;  /* 0x000000011300780c */ /* 0x001fe40003f86270 */
[C---:B------:R-:W-:Y:S01]  /*0140*/  @P1 LEA R4, P3, R71.reuse, R4, 0x2 ;  /* 0x0000000447041211 */ /* 0x040fe200078610ff */
[----:B------:R0:W5:Y:S01]  /*0150*/  @P0 LDG.E R70, desc[UR10][R2.64] ;  /* 0x0000000a02460981 */ /* 0x000162000c1e1900 */
[----:B-1----:R-:W-:Y:S02]  /*0160*/  IADD3 R6, R0, 0xffffffe, RZ ;  /* 0x0ffffffe00067810 */ /* 0x002fe40007ffe0ff */
[----:B------:R-:W-:Y:S02]  /*0170*/  @P1 LEA.HI.X R5, R71, R5, R72, 0x2, P3 ;  /* 0x0000000547051211 */ /* 0x000fe400018f1448 */
[----:B------:R1:W2:Y:S01]  /*0180*/  F2I.FTZ.U32.TRUNC.NTZ R7, R6 ;  /* 0x0000000600077305 */ /* 0x0002a2000021f000 */
[----:B------:R-:W3:Y:S02]  /*0190*/  S2UR UR7, SR_CTAID.X ;  /* 0x00000000000779c3 */ /* 0x000ee40000002500 */
[----:B------:R4:W5:Y:S01]  /*01a0*/  @P1 LDG.E R69, desc[UR10][R4.64] ;  /* 0x0000000a04451981 */ /* 0x000962000c1e1900 */
[----:B-1----:R-:W-:Y:S01]  /*01b0*/  HFMA2.MMA R6, -RZ, RZ, 0, 0 ;  /* 0x00000000ff067435 */ /* 0x002fe200000001ff */
[----:B--2---:R-:W-:-:S05]  /*01c0*/  IADD3 R10, RZ, -R7, RZ ;  /* 0x80000007ff0a7210 */ /* 0x004fca0007ffe0ff */
[----:B0-----:R-:W-:Y:S01]  /*01d0*/  IMAD R3, R10, R9, RZ ;  /* 0x000000090a037224 */ /* 0x001fe200078e02ff */
[----:B------:R-:W-:-:S03]  /*01e0*/  IABS R2, R71 ;  /* 0x0000004700027213 */ /* 0x000fc60000000000 */
[----:B------:R-:W-:-:S06]  /*01f0*/  IMAD.HI.U32 R7, R7, R3, R6 ;  /* 0x0000000307077227 */ /* 0x000fcc00078e0006 */
[----:B------:R-:W-:-:S05]  /*0200*/  IMAD.HI.U32 R7, R7, R2, RZ ;  /* 0x0000000207077227 */ /* 0x000fca00078e00ff */
[----:B------:R-:W-:-:S05]  /*0210*/  IADD3 R0, -R7, RZ, RZ ;  /* 0x000000ff07007210 */ /* 0x000fca0007ffe1ff */
[----:B------:R-:W-:-:S05]  /*0220*/  IMAD R0, R9, R0, R2 ;  /* 0x0000000009007224 */ /* 0x000fca00078e0202 */
[----:B------:R-:W-:Y:S02]  /*0230*/  ISETP.GT.U32.AND P2, PT, R9, R0, PT ;  /* 0x000000000900720c */ /* 0x000fe40003f44070 */
[----:B------:R-:W-:Y:S02]  /*0240*/  LOP3.LUT R2, R71, R8, RZ, 0x3c, !PT ;  /* 0x0000000847027212 */ /* 0x000fe400078e3cff */
[----:B------:R-:W-:Y:S02]  /*0250*/  ISETP.NE.AND P1, PT, R8, RZ, PT ;  /* 0x000000ff0800720c */ /* 0x000fe40003f25270 */
[----:B------:R-:W-:-:S07]  /*0260*/  ISETP.GE.AND P3, PT, R2, RZ, PT ;  /* 0x000000ff0200720c */ /* 0x000fce0003f66270 */
[-C--:B------:R-:W-:Y:S02]  /*0270*/  @!P2 IADD3 R0, R0, -R9.reuse, RZ ;  /* 0x800000090000a210 */ /* 0x080fe40007ffe0ff */
[----:B------:R-:W-:Y:S02]  /*0280*/  @!P2 IADD3 R7, R7, 0x1, RZ ;  /* 0x000000010707a810 */ /* 0x000fe40007ffe0ff */
[----:B------:R-:W-:Y:S01]  /*0290*/  ISETP.GE.U32.AND P0, PT, R0, R9, PT ;  /* 0x000000090000720c */ /* 0x000fe20003f06070 */
[----:B---34-:R-:W-:-:S12]  /*02a0*/  @!P4 EXIT ;  /* 0x000000000000c94d */ /* 0x018fd80003800000 */
[----:B------:R-:W0:Y:S01]  /*02b0*/  S2R R100, SR_TID.X ;  /* 0x0000000000647919 */ /* 0x000e220000002100 */
[----:B------:R-:W1:Y:S01]  /*02c0*/  LDC.64 R10, c[0x0][0x258] ;  /* 0x00009600ff0a7b82 */ /* 0x000e620000000a00 */
[----:B------:R-:W-:Y:S01]  /*02d0*/  @P0 IADD3 R7, R7, 0x1, RZ ;  /* 0x0000000107070810 */ /* 0x000fe20007ffe0ff */
[----:B------:R-:W-:Y:S01]  /*02e0*/  USHF.R.S32.HI UR12, URZ, 0x1f, UR7 ;  /* 0x0000001f3f0c7899 */ /* 0x000fe20008011407 */
[----:B------:R-:W2:Y:S01]  /*02f0*/  S2R R63, SR_LANEID ;  /* 0x00000000003f7919 */ /* 0x000ea20000000000 */
[----:B------:R-:W-:Y:S01]  /*0300*/  ULDC.64 UR8, c[0x0][0x240] ;  /* 0x0000900000087ab9 */ /* 0x000fe20000000a00 */
[----:B------:R-:W-:Y:S01]  /*0310*/  MOV R0, R7 ;  /* 0x0000000700007202 */ /* 0x000fe20000000f00 */
[----:B------:R-:W-:Y:S01]  /*0320*/  UIMAD UR6, UR12, UR8, URZ ;  /* 0x000000080c0672a4 */ /* 0x000fe2000f8e023f */
[----:B------:R-:W-:Y:S01]  /*0330*/  MOV R62, RZ ;  /* 0x000000ff003e7202 */ /* 0x000fe20000000f00 */
[----:B------:R-:W3:Y:S01]  /*0340*/  LDC.64 R16, c[0x0][0x280] ;  /* 0x0000a000ff107b82 */ /* 0x000ee20000000a00 */
[----:B------:R-:W-:Y:S01]  /*0350*/  @!P3 IADD3 R0, -R0, RZ, RZ ;  /* 0x000000ff0000b210 */ /* 0x000fe20007ffe1ff */
[----:B------:R-:W-:Y:S01]  /*0360*/  UIMAD.WIDE.U32 UR4, UR7, UR8, URZ ;  /* 0x00000008070472a5 */ /* 0x000fe2000f8e003f */
[----:B------:R-:W-:Y:S01]  /*0370*/  @!P1 LOP3.LUT R0, RZ, R8, RZ, 0x33, !PT ;  /* 0x00000008ff009212 */ /* 0x000fe200078e33ff */
[----:B------:R-:W-:Y:S01]  /*0380*/  UIMAD UR6, UR7, UR9, UR6 ;  /* 0x00000009070672a4 */ /* 0x000fe2000f8e0206 */
[----:B------:R-:W-:-:S02]  /*0390*/  ULDC.64 UR14, c[0x0][0x298] ;  /* 0x0000a600000e7ab9 */ /* 0x000fc40000000a00 */
[----:B------:R-:W-:Y:S01]  /*03a0*/  ULDC.64 UR8, c[0x0][0x288] ;  /* 0x0000a20000087ab9 */ /* 0x000fe20000000a00 */
[----:B------:R-:W4:Y:S01]  /*03b0*/  LDC.64 R20, c[0x0][0x290] ;  /* 0x0000a400ff147b82 */ /* 0x000f220000000a00 */
[C---:B------:R-:W-:Y:S01]  /*03c0*/  IMAD R2, R72.reuse, UR8, RZ ;  /* 0x0000000848027c24 */ /* 0x040fe2000f8e02ff */
[----:B------:R-:W-:Y:S01]  /*03d0*/  SHF.R.S32.HI R5, RZ, 0x1f, R0 ;  /* 0x0000001fff057819 */ /* 0x000fe20000011400 */
[----:B------:R-:W-:Y:S01]  /*03e0*/  IMAD R4, R72, UR14, RZ ;  /* 0x0000000e48047c24 */ /* 0x000fe2000f8e02ff */
[----:B------:R-:W-:Y:S01]  /*03f0*/  UIADD3 UR5, UR5, UR6, URZ ;  /* 0x0000000605057290 */ /* 0x000fe2000fffe03f */
[C---:B------:R-:W-:Y:S02]  /*0400*/  IMAD R7, R71.reuse, UR9, R2 ;  /* 0x0000000947077c24 */ /* 0x040fe4000f8e0202 */
[----:B------:R-:W-:Y:S01]  /*0410*/  IMAD.WIDE.U32 R2, R71, UR8, RZ ;  /* 0x0000000847027c25 */ /* 0x000fe2000f8e00ff */
[----:B------:R-:W2:Y:S01]  /*0420*/  LDC.64 R14, c[0x0][0x2d8] ;  /* 0x0000b600ff0e7b82 */ /* 0x000ea20000000a00 */
[----:B------:R-:W-:-:S02]  /*0430*/  ULDC.64 UR8, c[0x0][0x2f8] ;  /* 0x0000be0000087ab9 */ /* 0x000fc40000000a00 */
[----:B-1----:R-:W-:Y:S01]  /*0440*/  IMAD R6, R5, R10, RZ ;  /* 0x0000000a05067224 */ /* 0x002fe200078e02ff */
[----:B------:R-:W-:Y:S01]  /*0450*/  IADD3 R7, R3, R7, RZ ;  /* 0x0000000703077210 */ /* 0x000fe20007ffe0ff */
[C---:B------:R-:W-:Y:S01]  /*0460*/  IMAD R9, R71.reuse, UR15, R4 ;  /* 0x0000000f47097c24 */ /* 0x040fe2000f8e0204 */
[C---:B0-----:R-:W-:Y:S02]  /*0470*/  SHF.L.U32 R68, R100.reuse, 0x3, RZ ;  /* 0x0000000364447819 */ /* 0x041fe400000006ff */
[----:B------:R-:W0:Y:S01]  /*0480*/  LDC R12, c[0x0][0x214] ;  /* 0x00008500ff0c7b82 */ /* 0x000e220000000800 */
[----:B------:R-:W-:Y:S01]  /*0490*/  IMAD.WIDE.U32 R4, R71, UR14, RZ ;  /* 0x0000000e47047c25 */ /* 0x000fe2000f8e00ff */
[----:B------:R-:W-:Y:S02]  /*04a0*/  LOP3.LUT R67, R100, 0x1f, RZ, 0xc0, !PT ;  /* 0x0000001f64437812 */ /* 0x000fe400078ec0ff */
[----:B------:R-:W-:Y:S01]  /*04b0*/  LOP3.LUT R68, R68, 0xffffff00, RZ, 0xc0, !PT ;  /* 0xffffff0044447812 */ /* 0x000fe200078ec0ff */
[C---:B------:R-:W-:Y:S01]  /*04c0*/  IMAD R11, R0.reuse, R11, R6 ;  /* 0x0000000b000b7224 */ /* 0x040fe200078e0206 */
[----:B------:R-:W-:Y:S01]  /*04d0*/  MOV R6, R2 ;  /* 0x0000000200067202 */ /* 0x000fe20000000f00 */
[----:B------:R-:W-:Y:S01]  /*04e0*/  IMAD.WIDE.U32 R2, R0, R10, UR4 ;  /* 0x0000000400027e25 */ /* 0x000fe2000f8e000a */
[----:B------:R-:W-:Y:S01]  /*04f0*/  IADD3 R9, R5, R9, RZ ;  /* 0x0000000905097210 */ /* 0x000fe20007ffe0ff */
[----:B------:R-:W-:Y:S01]  /*0500*/  ULDC.64 UR4, c[0x0][0x2f0] ;  /* 0x0000bc0000047ab9 */ /* 0x000fe20000000a00 */
[----:B------:R-:W-:Y:S01]  /*0510*/  MOV R8, R4 ;  /* 0x0000000400087202 */ /* 0x000fe20000000f00 */
[----:B---3--:R-:W-:Y:S01]  /*0520*/  IMAD R0, R16, UR12, RZ ;  /* 0x0000000c10007c24 */ /* 0x008fe2000f8e02ff */
[----:B------:R-:W-:Y:S01]  /*0530*/  LOP3.LUT R65, R68, R67, RZ, 0xfc, !PT ;  /* 0x0000004344417212 */ /* 0x000fe200078efcff */
[----:B------:R-:W-:Y:S01]  /*0540*/  IMAD.WIDE.U32 R4, R16, UR7, R6 ;  /* 0x0000000710047c25 */ /* 0x000fe2000f8e0006 */
[----:B------:R-:W-:-:S02]  /*0550*/  IADD3 R38, R3, R11, RZ ;  /* 0x0000000b03267210 */ /* 0x000fc40007ffe0ff */
[----:B------:R-:W-:Y:S01]  /*0560*/  SHF.R.S32.HI R66, RZ, 0x1f, R65 ;  /* 0x0000001fff427819 */ /* 0x000fe20000011441 */
[----:B------:R-:W-:Y:S01]  /*0570*/  IMAD R13, R17, UR7, R0 ;  /* 0x00000007110d7c24 */ /* 0x000fe2000f8e0200 */
[----:B------:R-:W-:Y:S01]  /*0580*/  IADD3 R17, P1, R65, R4, RZ ;  /* 0x0000000441117210 */ /* 0x000fe20007f3e0ff */
[----:B----4-:R-:W-:Y:S01]  /*0590*/  IMAD R0, R20, UR12, RZ ;  /* 0x0000000c14007c24 */ /* 0x010fe2000f8e02ff */
[----:B--2---:R-:W-:Y:S01]  /*05a0*/  LEA R39, P0, R2, R14, 0x2 ;  /* 0x0000000e02277211 */ /* 0x004fe200078010ff */
[----:B------:R-:W-:Y:S01]  /*05b0*/  IMAD.WIDE.U32 R6, R20, UR7, R8 ;  /* 0x0000000714067c25 */ /* 0x000fe2000f8e0008 */
[----:B------:R-:W-:Y:S02]  /*05c0*/  IADD3.X R4, R66, R5, R13, P1, !PT ;  /* 0x0000000542047210 */ /* 0x000fe40000ffe40d */
[----:B------:R-:W-:Y:S01]  /*05d0*/  LEA.HI.X R38, R2, R15, R38, 0x2, P0 ;  /* 0x0000000f02267211 */ /* 0x000fe200000f1426 */
[----:B------:R-:W-:Y:S01]  /*05e0*/  IMAD R3, R21, UR7, R0 ;  /* 0x0000000715037c24 */ /* 0x000fe2000f8e0200 */
[----:B------:R-:W-:Y:S01]  /*05f0*/  IADD3 R14, P1, R65, R6, RZ ;  /* 0x00000006410e7210 */ /* 0x000fe20007f3e0ff */
[----:B0-----:R-:W-:Y:S01]  /*0600*/  IMAD R0, R12, UR7, R71 ;  /* 0x000000070c007c24 */ /* 0x001fe2000f8e0247 */
[----:B------:R-:W-:Y:S01]  /*0610*/  LEA R16, P0, R17, UR4, 0x2 ;  /* 0x0000000411107c11 */ /* 0x000fe2000f8010ff */
[----:B------:R-:W-:Y:S01]  /*0620*/  ULDC UR4, c[0x0][0x21c] ;  /* 0x0000870000047ab9 */ /* 0x000fe20000000800 */
[----:B------:R-:W-:Y:S01]  /*0630*/  IADD3.X R7, R66, R7, R3, P1, !PT ;  /* 0x0000000742077210 */ /* 0x000fe20000ffe403 */
[----:B------:R-:W-:Y:S01]  /*0640*/  IMAD R0, R0, R19, RZ ;  /* 0x0000001300007224 */ /* 0x000fe200078e02ff */
[----:B------:R-:W-:-:S02]  /*0650*/  LEA R13, P1, R14, UR8, 0x2 ;  /* 0x000000080e0d7c11 */ /* 0x000fc4000f8210ff */
[----:B------:R-:W-:Y:S01]  /*0660*/  IADD3 R18, R68, R65, RZ ;  /* 0x0000004144127210 */ /* 0x000fe20007ffe0ff */
[----:B------:R-:W-:Y:S01]  /*0670*/  IMAD R64, R0, UR4, RZ ;  /* 0x0000000400407c24 */ /* 0x000fe2000f8e02ff */
[----:B------:R-:W-:Y:S02]  /*0680*/  LEA.HI.X R17, R17, UR5, R4, 0x2, P0 ;  /* 0x0000000511117c11 */ /* 0x000fe400080f1404 */
[----:B------:R-:W-:Y:S02]  /*0690*/  LEA.HI.X R14, R14, UR9, R7, 0x2, P1 ;  /* 0x000000090e0e7c11 */ /* 0x000fe400088f1407 */
[C-C-:B------:R-:W-:Y:S02]  /*06a0*/  LOP3.LUT R61, R68.reuse, 0x20, R67.reuse, 0xfe, !PT ;  /* 0x00000020443d7812 */ /* 0x140fe400078efe43 */
[C-C-:B------:R-:W-:Y:S02]  /*06b0*/  LOP3.LUT R60, R68.reuse, 0x40, R67.reuse, 0xfe, !PT ;  /* 0x00000040443c7812 */ /* 0x140fe400078efe43 */
[----:B------:R-:W-:-:S02]  /*06c0*/  LOP3.LUT R59, R68, 0x60, R67, 0xfe, !PT ;  /* 0x00000060443b7812 */ /* 0x000fc400078efe43 */
[C-C-:B------:R-:W-:Y:S02]  /*06d0*/  LOP3.LUT R58, R68.reuse, 0x80, R67.reuse, 0xfe, !PT ;  /* 0x00000080443a7812 */ /* 0x140fe400078efe43 */
[C-C-:B------:R-:W-:Y:S02]  /*06e0*/  LOP3.LUT R57, R68.reuse, 0xa0, R67.reuse, 0xfe, !PT ;  /* 0x000000a044397812 */ /* 0x140fe400078efe43 */
[C-C-:B------:R-:W-:Y:S02]  /*06f0*/  LOP3.LUT R56, R68.reuse, 0xc0, R67.reuse, 0xfe, !PT ;  /* 0x000000c044387812 */ /* 0x140fe400078efe43 */
[----:B------:R-:W-:Y:S02]  /*0700*/  LOP3.LUT R55, R68, 0xe0, R67, 0xfe, !PT ;  /* 0x000000e044377812 */ /* 0x000fe400078efe43 */
[----:B------:R-:W-:Y:S02]  /*0710*/  SHF.R.S32.HI R19, RZ, 0x1f, R18 ;  /* 0x0000001fff137819 */ /* 0x000fe40000011412 */
        /* <DEDUP_REMOVED lines=14> */
[----:B------:R-:W-:-:S07]  /*0800*/  IADD3 R40, R18, 0x1e0, RZ ;  /* 0x000001e012287810 */ /* 0x000fce0007ffe0ff */
.L_x_2132:
[----:B------:R-:W0:Y:S01]  /*0810*/  LDC R3, c[0x0][0x218] ;  /* 0x00008600ff037b82 */ /* 0x000e220000000800 */
[----:B------:R-:W-:Y:S01]  /*0820*/  MOV R0, RZ ;  /* 0x000000ff00007202 */ /* 0x000fe20000000f00 */
[----:B0-----:R-:W-:Y:S01]  /*0830*/  IMAD R90, R62, -0x100, R3 ;  /* 0xffffff003e5a7824 */ /* 0x001fe200078e0203 */
[----:B------:R-:W-:-:S04]  /*0840*/  CS2R R2, SRZ ;  /* 0x0000000000027805 */ /* 0x000fc8000001ff00 */
[-C--:B------:R-:W-:Y:S01]  /*0850*/  ISETP.GE.AND P0, PT, R65, R90.reuse, PT ;  /* 0x0000005a4100720c */ /* 0x080fe20003f06270 */
[----:B------:R-:W-:Y:S01]  /*0860*/  BAR.SYNC.DEFER_BLOCKING 0x0 ;  /* 0x0000000000007b1d */ /* 0x000fe20000010000 */
[-C--:B------:R-:W-:Y:S02]  /*0870*/  ISETP.GE.AND P1, PT, R61, R90.reuse, PT ;  /* 0x0000005a3d00720c */ /* 0x080fe40003f26270 */
[-C--:B------:R-:W-:Y:S02]  /*0880*/  ISETP.GE.AND P2, PT, R60, R90.reuse, PT ;  /* 0x0000005a3c00720c */ /* 0x080fe40003f46270 */
[-C--:B------:R-:W-:Y:S02]  /*0890*/  ISETP.GE.AND P3, PT, R56, R90.reuse, PT ;  /* 0x0000005a3800720c */ /* 0x080fe40003f66270 */
[-C--:B------:R-:W-:Y:S02]  /*08a0*/  ISETP.GE.AND P4, PT, R55, R90.reuse, PT ;  /* 0x0000005a3700720c */ /* 0x080fe40003f86270 */
[----:B-1----:R-:W-:Y:S01]  /*08b0*/  CS2R R4, SRZ ;  /* 0x0000000000047805 */ /* 0x002fe2000001ff00 */
[----:B------:R-:W-:Y:S01]  /*08c0*/  HFMA2.MMA R9, -RZ, RZ, 0, 0 ;  /* 0x00000000ff097435 */ /* 0x000fe200000001ff */
        /* <DEDUP_REMOVED lines=12> */
[----:B------:R-:W0:Y:S01]  /*0990*/  S2R R11, SR_CgaCtaId ;  /* 0x00000000000b7919 */ /* 0x000e220000008800 */
[----:B------:R-:W-:-:S02]  /*09a0*/  MOV R102, 0x400 ;  /* 0x0000040000667802 */ /* 0x000fc40000000f00 */
[C---:B------:R-:W-:Y:S02]  /*09b0*/  IADD3 R8, R63.reuse, 0x20, RZ ;  /* 0x000000203f087810 */ /* 0x040fe40007ffe0ff */
[C---:B------:R-:W-:Y:S02]  /*09c0*/  IADD3 R10, R63.reuse, 0x40, RZ ;  /* 0x000000403f0a7810 */ /* 0x040fe40007ffe0ff */
[CC--:B------:R-:W-:Y:S02]  /*09d0*/  LEA.HI.SX32 R37, R63.reuse, R63.reuse, 0x1b ;  /* 0x0000003f3f257211 */ /* 0x0c0fe400078fdaff */
[----:B------:R-:W-:Y:S02]  /*09e0*/  LEA.HI.SX32 R35, R10, R63, 0x1b ;  /* 0x0000003f0a237211 */ /* 0x000fe400078fdaff */
[C---:B------:R-:W-:Y:S02]  /*09f0*/  IADD3 R10, R63.reuse, 0x80, RZ ;  /* 0x000000803f0a7810 */ /* 0x040fe40007ffe0ff */
[----:B------:R-:W-:-:S02]  /*0a00*/  IADD3 R12, R63, 0xc0, RZ ;  /* 0x000000c03f0c7810 */ /* 0x000fc40007ffe0ff */
[-C--:B------:R-:W-:Y:S02]  /*0a10*/  LEA.HI.SX32 R33, R10, R63.reuse, 0x1b ;  /* 0x0000003f0a217211 */ /* 0x080fe400078fdaff */
[----:B------:R-:W-:Y:S02]  /*0a20*/  IADD3 R10, R63, 0xe0, RZ ;  /* 0x000000e03f0a7810 */ /* 0x000fe40007ffe0ff */
[-C--:B------:R-:W-:Y:S02]  /*0a30*/  LEA.HI.SX32 R31, R12, R63.reuse, 0x1b ;  /* 0x0000003f0c1f7211 */ /* 0x080fe400078fdaff */
[----:B0-----:R-:W-:Y:S02]  /*0a40*/  LEA R102, R11, R102, 0x18 ;  /* 0x000000660b667211 */ /* 0x001fe400078ec0ff */
[----:B------:R-:W-:Y:S02]  /*0a50*/  LEA.HI.SX32 R11, R8, R63, 0x1b ;  /* 0x0000003f080b7211 */ /* 0x000fe400078fdaff */
[----:B------:R-:W-:-:S02]  /*0a60*/  IADD3 R8, R63, 0x60, RZ ;  /* 0x000000603f087810 */ /* 0x000fc40007ffe0ff */
[-C--:B------:R-:W-:Y:S02]  /*0a70*/  LEA R36, R11, R102.reuse, 0x2 ;  /* 0x000000660b247211 */ /* 0x080fe400078e10ff */
[-C--:B------:R-:W-:Y:S02]  /*0a80*/  LEA R37, R37, R102.reuse, 0x2 ;  /* 0x0000006625257211 */ /* 0x080fe400078e10ff */
[-C--:B------:R-:W-:Y:S02]  /*0a90*/  LEA.HI.SX32 R11, R8, R63.reuse, 0x1b ;  /* 0x0000003f080b7211 */ /* 0x080fe400078fdaff */
[----:B------:R-:W-:Y:S02]  /*0aa0*/  IADD3 R8, R63, 0xa0, RZ ;  /* 0x000000a03f087810 */ /* 0x000fe40007ffe0ff */
[----:B------:R-:W-:Y:S02]  /*0ab0*/  LEA R34, R11, R102, 0x2 ;  /* 0x000000660b227211 */ /* 0x000fe400078e10ff */
[----:B------:R-:W-:-:S02]  /*0ac0*/  LEA.HI.SX32 R11, R8, R63, 0x1b ;  /* 0x0000003f080b7211 */ /* 0x000fc400078fdaff */
[-C--:B------:R-:W-:Y:S02]  /*0ad0*/  LEA R35, R35, R102.reuse, 0x2 ;  /* 0x0000006623237211 */ /* 0x080fe400078e10ff */
[-C--:B------:R-:W-:Y:S02]  /*0ae0*/  LEA R33, R33, R102.reuse, 0x2 ;  /* 0x0000006621217211 */ /* 0x080fe400078e10ff */
[-C--:B------:R-:W-:Y:S02]  /*0af0*/  LEA R32, R11, R102.reuse, 0x2 ;  /* 0x000000660b207211 */ /* 0x080fe400078e10ff */
[----:B------:R-:W-:Y:S02]  /*0b00*/  LEA R31, R31, R102, 0x2 ;  /* 0x000000661f1f7211 */ /* 0x000fe400078e10ff */
[-C--:B------:R-:W-:Y:S01]  /*0b10*/  ISETP.GE.AND P6, PT, R65, R90.reuse, PT ;  /* 0x0000005a4100720c */ /* 0x080fe20003fc6270 */
[----:B------:R-:W-:Y:S01]  /*0b20*/  HFMA2.MMA R8, -RZ, RZ, 0, 0 ;  /* 0x00000000ff087435 */ /* 0x000fe200000001ff */
[----:B------:R-:W-:-:S02]  /*0b30*/  ISETP.GE.AND P5, PT, R61, R90, PT ;  /* 0x0000005a3d00720c */ /* 0x000fc40003fa6270 */
[-C--:B------:R-:W-:Y:S02]  /*0b40*/  ISETP.GE.AND P4, PT, R60, R90.reuse, PT ;  /* 0x0000005a3c00720c */ /* 0x080fe40003f86270 */
[-C--:B------:R-:W-:Y:S02]  /*0b50*/  ISETP.GE.AND P3, PT, R59, R90.reuse, PT ;  /* 0x0000005a3b00720c */ /* 0x080fe40003f66270 */
[-C--:B------:R-:W-:Y:S02]  /*0b60*/  ISETP.GE.AND P2, PT, R58, R90.reuse, PT ;  /* 0x0000005a3a00720c */ /* 0x080fe40003f46270 */
[-C--:B------:R-:W-:Y:S02]  /*0b70*/  ISETP.GE.AND P1, PT, R57, R90.reuse, PT ;  /* 0x0000005a3900720c */ /* 0x080fe40003f26270 */
[----:B------:R-:W-:Y:S01]  /*0b80*/  ISETP.GE.AND P0, PT, R56, R90, PT ;  /* 0x0000005a3800720c */ /* 0x000fe20003f06270 */
[----:B------:R-:W-:Y:S01]  /*0b90*/  HFMA2.MMA R15, -RZ, RZ, 0, 0 ;  /* 0x00000000ff0f7435 */ /* 0x000fe200000001ff */
[----:B------:R-:W-:Y:S01]  /*0ba0*/  MOV R21, RZ ;  /* 0x000000ff00157202 */ /* 0x000fe20000000f00 */
[----:B--2---:R0:W-:Y:S04]  /*0bb0*/  STS [R37], R0 ;  /* 0x0000000025007388 */ /* 0x0041e80000000800 */
[----:B---3--:R1:W-:Y:S01]  /*0bc0*/  STS [R36+0x80], R3 ;  /* 0x0000800324007388 */ /* 0x0083e20000000800 */
[----:B0-----:R-:W-:-:S02]  /*0bd0*/  SHF.L.U32 R0, R63, 0x3, RZ ;  /* 0x000000033f007819 */ /* 0x001fc400000006ff */
[----:B-1----:R-:W-:Y:S02]  /*0be0*/  LEA.HI.SX32 R3, R10, R63, 0x1b ;  /* 0x0000003f0a037211 */ /* 0x002fe400078fdaff */
[----:B------:R-:W-:Y:S01]  /*0bf0*/  LEA.HI.SX32 R11, R0, R0, 0x1b ;  /* 0x00000000000b7211 */ /* 0x000fe200078fdaff */
[----:B----4-:R0:W-:Y:S01]  /*0c00*/  STS [R35+0x100], R2 ;  /* 0x0001000223007388 */ /* 0x0101e20000000800 */
[-C--:B------:R-:W-:Y:S02]  /*0c10*/  LEA R30, R3, R102.reuse, 0x2 ;  /* 0x00000066031e7211 */ /* 0x080fe400078e10ff */
[----:B------:R-:W-:Y:S01]  /*0c20*/  LEA R0, R11, R102, 0x2 ;  /* 0x000000660b007211 */ /* 0x000fe200078e10ff */
        /* <DEDUP_REMOVED lines=14> */
[----:B0-----:R-:W-:-:S02]  /*0d10*/  MOV R2, R13 ;  /* 0x0000000d00027202 */ /* 0x001fc40000000f00 */
[----:B------:R-:W-:Y:S01]  /*0d20*/  MOV R3, R14 ;  /* 0x0000000e00037202 */ /* 0x000fe20000000f00 */
[----:B------:R-:W-:Y:S01]  /*0d30*/  BAR.SYNC.DEFER_BLOCKING 0x0 ;  /* 0x0000000000007b1d */ /* 0x000fe20000010000 */
[----:B-1----:R-:W-:Y:S01]  /*0d40*/  HFMA2.MMA R4, -RZ, RZ, 0, 0 ;  /* 0x00000000ff047435 */ /* 0x002fe200000001ff */
[----:B------:R-:W-:Y:S02]  /*0d50*/  MOV R13, RZ ;  /* 0x000000ff000d7202 */ /* 0x000fe40000000f00 */
[----:B------:R-:W-:Y:S02]  /*0d60*/  CS2R R10, SRZ ;  /* 0x00000000000a7805 */ /* 0x000fe4000001ff00 */
[----:B--2---:R-:W-:Y:S01]  /*0d70*/  MOV R6, RZ ;  /* 0x000000ff00067202 */ /* 0x004fe20000000f00 */
        /* <DEDUP_REMOVED lines=13> */
[----:B----4-:R0:W-:Y:S04]  /*0e50*/  STS [R35+0x100], R4 ;  /* 0x0001000423007388 */ /* 0x0101e80000000800 */
[----:B------:R-:W-:Y:S04]  /*0e60*/  STS [R34+0x180], R11 ;  /* 0x0001800b22007388 */ /* 0x000fe80000000800 */
[----:B------:R-:W-:Y:S01]  /*0e70*/  STS [R33+0x200], R6 ;  /* 0x0002000621007388 */ /* 0x000fe20000000800 */
[----:B0-----:R-:W0:Y:S03]  /*0e80*/  LDC R4, c[0x0][0x21c] ;  /* 0x00008700ff047b82 */ /* 0x001e260000000800 */
        /* <DEDUP_REMOVED lines=21> */
[----:B------:R-:W-:Y:S02]  /*0fe0*/  FSETP.GTU.FTZ.AND P5, PT, R86, 20, PT ;  /* 0x41a000005600780b */ /* 0x000fe40003fbc000 */
[----:B------:R-:W-:Y:S01]  /*0ff0*/  FSETP.GTU.FTZ.AND P1, PT, R84, 20, PT ;  /* 0x41a000005400780b */ /* 0x000fe20003f3c000 */
[----:B------:R-:W-:Y:S01]  /*1000*/  FADD.FTZ R74, R74, R69 ;  /* 0x000000454a4a7221 */ /* 0x000fe20000010000 */
        /* <DEDUP_REMOVED lines=36> */
.L_x_2109:
[----:B------:R-:W-:Y:S05]  /*1250*/  BSYNC B0 ;  /* 0x0000000000007941 */ /* 0x000fea0003800000 */
.L_x_2108:
        /* <DEDUP_REMOVED lines=41> */
.L_x_2111:
[----:B------:R-:W-:Y:S05]  /*14f0*/  BSYNC B0 ;  /* 0x0000000000007941 */ /* 0x000fea0003800000 */
.L_x_2110:
        /* <DEDUP_REMOVED lines=33> */
.L_x_2113:
[----:B------:R-:W-:Y:S05]  /*1710*/  BSYNC B0 ;  /* 0x0000000000007941 */ /* 0x000fea0003800000 */
.L_x_2112:
        /* <DEDUP_REMOVED lines=33> */
.L_x_2115:
[----:B------:R-:W-:Y:S05]  /*1930*/  BSYNC B0 ;  /* 0x0000000000007941 */ /* 0x000fea0003800000 */
.L_x_2114:
        /* <DEDUP_REMOVED lines=33> */
.L_x_2117:
[----:B------:R-:W-:Y:S05]  /*1b50*/  BSYNC B0 ;  /* 0x0000000000007941 */ /* 0x000fea0003800000 */
.L_x_2116:
        /* <DEDUP_REMOVED lines=33> */
.L_x_2119:
[----:B------:R-:W-:Y:S05]  /*1d70*/  BSYNC B0 ;  /* 0x0000000000007941 */ /* 0x000fea0003800000 */
.L_x_2118:
        /* <DEDUP_REMOVED lines=33> */
.L_x_2121:
[----:B------:R-:W-:Y:S05]  /*1f90*/  BSYNC B0 ;  /* 0x0000000000007941 */ /* 0x000fea0003800000 */
.L_x_2120:
        /* <DEDUP_REMOVED lines=33> */
.L_x_2123:
[----:B------:R-:W-:Y:S05]  /*21b0*/  BSYNC B0 ;  /* 0x0000000000007941 */ /* 0x000fea0003800000 */
.L_x_2122:
        /* <DEDUP_REMOVED lines=52> */
[----:B------:R-:W-:Y:S01]  /*2500*/  ISETP.GE.AND P2, PT, R46, R5, PT ;  /* 0x000000052e00720c */ /* 0x000fe20003f46270 */
[----:B------:R-:W-:Y:S01]  /*2510*/  ULDC.64 UR16, c[0x0][0x270] ;  /* 0x00009c0000107ab9 */ /* 0x000fe20000000a00 */
[----:B------:R-:W-:-:S02]  /*2520*/  P2R R132, PR, RZ, 0x1 ;  /* 0x00000001ff847803 */ /* 0x000fc40000000000 */
[----:B------:R-:W-:Y:S02]  /*2530*/  P2R R133, PR, RZ, 0x2 ;  /* 0x00000002ff857803 */ /* 0x000fe40000000000 */
[----:B------:R-:W-:Y:S02]  /*2540*/  P2R R134, PR, RZ, 0x4 ;  /* 0x00000004ff867803 */ /* 0x000fe40000000000 */
[----:B------:R-:W-:Y:S02]  /*2550*/  IADD3 R101, R21, R101, RZ ;  /* 0x0000006515657210 */ /* 0x000fe40007ffe0ff */
[-C--:B------:R-:W-:Y:S02]  /*2560*/  ISETP.GE.AND P0, PT, R45, R5.reuse, PT ;  /* 0x000000052d00720c */ /* 0x080fe40003f06270 */
[-C--:B------:R-:W-:Y:S02]  /*2570*/  ISETP.GE.AND P1, PT, R44, R5.reuse, PT ;  /* 0x000000052c00720c */ /* 0x080fe40003f26270 */
[----:B------:R-:W-:-:S02]  /*2580*/  ISETP.GE.AND P2, PT, R43, R5, PT ;  /* 0x000000052b00720c */ /* 0x000fc40003f46270 */
[-C--:B------:R-:W-:Y:S02]  /*2590*/  ISETP.GE.AND P3, PT, R42, R5.reuse, PT ;  /* 0x000000052a00720c */ /* 0x080fe40003f66270 */
[-C--:B------:R-:W-:Y:S02]  /*25a0*/  ISETP.GE.AND P4, PT, R41, R5.reuse, PT ;  /* 0x000000052900720c */ /* 0x080fe40003f86270 */
[----:B01----:R-:W-:-:S13]  /*25b0*/  ISETP.GE.AND P5, PT, R40, R5, PT ;  /* 0x000000052800720c */ /* 0x003fda0003fa6270 */
.L_x_2127:
        /* <DEDUP_REMOVED lines=12> */
[----:B------:R-:W-:Y:S02]  /*2680*/  IADD3 R5, R7, R5, RZ ;  /* 0x0000000507057210 */ /* 0x000fe40007ffe0ff */
[----:B------:R-:W-:Y:S02]  /*2690*/  MOV R7, R101 ;  /* 0x0000006500077202 */ /* 0x000fe40000000f00 */
[----:B------:R-:W-:Y:S02]  /*26a0*/  LEA.HI.X R5, R6, R38, R5, 0x2, P6 ;  /* 0x0000002606057211 */ /* 0x000fe400030f1405 */
[----:B------:R-:W-:Y:S02]  /*26b0*/  MOV R6, R20 ;  /* 0x0000001400067202 */ /* 0x000fe40000000f00 */
[----:B------:R-:W-:Y:S02]  /*26c0*/  P2R R100, PR, RZ, 0x1 ;  /* 0x00000001ff647803 */ /* 0x000fe40000000000 */
[----:B------:R-:W-:Y:S01]  /*26d0*/  ISETP.NE.AND P0, PT, R126, RZ, PT ;  /* 0x000000ff7e00720c */ /* 0x000fe20003f05270 */
[----:B------:R-:W-:Y:S01]  /*26e0*/  IMAD.WIDE.U32 R8, R99, UR4, R6 ;  /* 0x0000000463087c25 */ /* 0x000fe2000f8e0006 */
[----:B------:R-:W-:-:S02]  /*26f0*/  ISETP.NE.AND P1, PT, R129, RZ, PT ;  /* 0x000000ff8100720c */ /* 0x000fc40003f25270 */
[----:B------:R-:W-:Y:S01]  /*2700*/  P2R R15, PR, RZ, 0x1 ;  /* 0x00000001ff0f7803 */ /* 0x000fe20000000000 */
[----:B------:R-:W-:Y:S01]  /*2710*/  IMAD R7, R99, UR5, R12 ;  /* 0x0000000563077c24 */ /* 0x000fe2000f8e020c */
[----:B------:R-:W-:Y:S01]  /*2720*/  LEA R6, P6, R8, R22, 0x3 ;  /* 0x0000001608067211 */ /* 0x000fe200078c18ff */
[----:B------:R-:W-:Y:S01]  /*2730*/  IMAD R12, R72, UR14, RZ ;  /* 0x0000000e480c7c24 */ /* 0x000fe2000f8e02ff */
[----:B------:R-:W-:Y:S02]  /*2740*/  ISETP.NE.AND P0, PT, R125, RZ, PT ;  /* 0x000000ff7d00720c */ /* 0x000fe40003f05270 */
[----:B------:R-:W-:Y:S01]  /*2750*/  IADD3 R7, R9, R7, RZ ;  /* 0x0000000709077210 */ /* 0x000fe20007ffe0ff */
[----:B------:R-:W-:Y:S01]  /*2760*/  IMAD R11, R71, UR15, R12 ;  /* 0x0000000f470b7c24 */ /* 0x000fe2000f8e020c */
[----:B------:R-:W-:Y:S02]  /*2770*/  P2R R105, PR, RZ, 0x4 ;  /* 0x00000004ff697803 */ /* 0x000fe40000000000 */
[----:B------:R-:W-:-:S02]  /*2780*/  CS2R R12, SRZ ;  /* 0x00000000000c7805 */ /* 0x000fc4000001ff00 */
[----:B------:R-:W-:Y:S01]  /*2790*/  LEA.HI.X R7, R8, R23, R7, 0x3, P6 ;  /* 0x0000001708077211 */ /* 0x000fe200030f1c07 */
[----:B------:R-:W-:Y:S01]  /*27a0*/  IMAD.WIDE.U32 R8, R71, UR14, RZ ;  /* 0x0000000e47087c25 */ /* 0x000fe2000f8e00ff */
[----:B------:R-:W-:Y:S02]  /*27b0*/  ISETP.NE.AND P2, PT, R130, RZ, PT ;  /* 0x000000ff8200720c */ /* 0x000fe40003f45270 */
[----:B------:R-:W-:Y:S01]  /*27c0*/  P2R R106, PR, RZ, 0x8 ;  /* 0x00000008ff6a7803 */ /* 0x000fe20000000000 */
[----:B------:R-:W4:Y:S01]  /*27d0*/  @!P1 LDG.E R12, desc[UR10][R4.64+0x200] ;  /* 0x0002000a040c9981 */ /* 0x000f22000c1e1900 */
[----:B------:R-:W-:Y:S01]  /*27e0*/  IADD3 R9, R9, R11, RZ ;  /* 0x0000000b09097210 */ /* 0x000fe20007ffe0ff */
[----:B------:R-:W-:Y:S01]  /*27f0*/  IMAD R11, R99, UR17, R10 ;  /* 0x00000011630b7c24 */ /* 0x000fe2000f8e020a */
[----:B------:R-:W-:Y:S01]  /*2800*/  ISETP.NE.AND P3, PT, R131, RZ, PT ;  /* 0x000000ff8300720c */ /* 0x000fe20003f65270 */
[----:B------:R-:W5:Y:S01]  /*2810*/  LDG.E.64 R6, desc[UR10][R6.64] ;  /* 0x0000000a06067981 */ /* 0x000f62000c1e1b00 */
[----:B------:R-:W-:Y:S01]  /*2820*/  P2R R107, PR, RZ, 0x10 ;  /* 0x00000010ff6b7803 */ /* 0x000fe20000000000 */
[----:B------:R-:W-:Y:S01]  /*2830*/  IMAD.WIDE.U32 R8, R99, UR16, R8 ;  /* 0x0000001063087c25 */ /* 0x000fe2000f8e0008 */
[----:B------:R-:W-:-:S02]  /*2840*/  ISETP.NE.AND P4, PT, R132, RZ, PT ;  /* 0x000000ff8400720c */ /* 0x000fc40003f85270 */
[----:B------:R-:W-:Y:S01]  /*2850*/  P2R R108, PR, RZ, 0x20 ;  /* 0x00000020ff6c7803 */ /* 0x000fe20000000000 */
[----:B------:R-:W3:Y:S01]  /*2860*/  @!P2 LDG.E R13, desc[UR10][R4.64+0x280] ;  /* 0x0002800a040da981 */ /* 0x000ee2000c1e1900 */
[----:B------:R-:W-:Y:S02]  /*2870*/  IADD3 R9, R9, R11, RZ ;  /* 0x0000000b09097210 */ /* 0x000fe40007ffe0ff */
[----:B------:R-:W-:Y:S02]  /*2880*/  CS2R R10, SRZ ;  /* 0x00000000000a7805 */ /* 0x000fe4000001ff00 */
[C---:B--2---:R-:W-:Y:S02]  /*2890*/  LEA R28, P6, R8.reuse, R24, 0x3 ;  /* 0x00000018081c7211 */ /* 0x044fe400078c18ff */
[----:B------:R-:W-:Y:S02]  /*28a0*/  ISETP.NE.AND P5, PT, R133, RZ, PT ;  /* 0x000000ff8500720c */ /* 0x000fe40003fa5270 */
[----:B------:R-:W-:-:S02]  /*28b0*/  LEA.HI.X R29, R8, R25, R9, 0x3, P6 ;  /* 0x00000019081d7211 */ /* 0x000fc400030f1c09 */
[----:B------:R-:W-:Y:S02]  /*28c0*/  CS2R R8, SRZ ;  /* 0x0000000000087805 */ /* 0x000fe4000001ff00 */
[----:B------:R-:W-:Y:S02]  /*28d0*/  MOV R14, RZ ;  /* 0x000000ff000e7202 */ /* 0x000fe40000000f00 */
[----:B------:R-:W-:Y:S02]  /*28e0*/  ISETP.NE.AND P6, PT, R134, RZ, PT ;  /* 0x000000ff8600720c */ /* 0x000fe40003fc5270 */
[----:B------:R-:W2:Y:S01]  /*28f0*/  @!P0 LDG.E R8, desc[UR10][R4.64] ;  /* 0x0000000a04088981 */ /* 0x000ea2000c1e1900 */
[----:B------:R-:W-:Y:S02]  /*2900*/  ISETP.NE.AND P0, PT, R15, RZ, PT ;  /* 0x000000ff0f00720c */ /* 0x000fe40003f05270 */
[----:B------:R-:W-:Y:S01]  /*2910*/  ISETP.NE.AND P1, PT, R104, RZ, PT ;  /* 0x000000ff6800720c */ /* 0x000fe20003f25270 */
[----:B------:R-:W5:Y:S10]  /*2920*/  @!P3 LDG.E R14, desc[UR10][R4.64+0x300] ;  /* 0x0003000a040eb981 */ /* 0x000f74000c1e1900 */
[----:B------:R-:W4:Y:S01]  /*2930*/  @!P0 LDG.E R9, desc[UR10][R4.64+0x80] ;  /* 0x0000800a04098981 */ /* 0x000f22000c1e1900 */
[----:B------:R-:W-:-:S13]  /*2940*/  ISETP.NE.AND P0, PT, R100, RZ, PT ;  /* 0x000000ff6400720c */ /* 0x000fda0003f05270 */
[----:B------:R-:W3:Y:S01]  /*2950*/  @!P0 LDG.E R10, desc[UR10][R4.64+0x100] ;  /* 0x0001000a040a8981 */ /* 0x000ee2000c1e1900 */
[----:B------:R-:W-:Y:S02]  /*2960*/  ISETP.NE.AND P0, PT, R102, RZ, PT ;  /* 0x000000ff6600720c */ /* 0x000fe40003f05270 */
[----:B------:R-:W-:Y:S02]  /*2970*/  MOV R15, RZ ;  /* 0x000000ff000f7202 */ /* 0x000fe40000000f00 */
[----:B------:R-:W-:Y:S02]  /*2980*/  ISETP.NE.AND P2, PT, R105, RZ, PT ;  /* 0x000000ff6900720c */ /* 0x000fe40003f45270 */
[----:B------:R-:W-:Y:S02]  /*2990*/  ISETP.NE.AND P3, PT, R106, RZ, PT ;  /* 0x000000ff6a00720c */ /* 0x000fe40003f65270 */
[----:B------:R-:W5:Y:S05]  /*29a0*/  @!P4 LDG.E R15, desc[UR10][R4.64+0x380] ;  /* 0x0003800a040fc981 */ /* 0x000f6a000c1e1900 */
[----:B------:R-:W5:Y:S01]  /*29b0*/  @!P0 LDG.E R11, desc[UR10][R4.64+0x180] ;  /* 0x0001800a040b8981 */ /* 0x000f62000c1e1900 */
[----:B------:R-:W-:-:S02]  /*29c0*/  ISETP.NE.AND P0, PT, R103, RZ, PT ;  /* 0x000000ff6700720c */ /* 0x000fc40003f05270 */
[----:B------:R-:W-:Y:S02]  /*29d0*/  MOV R103, RZ ;  /* 0x000000ff00677202 */ /* 0x000fe40000000f00 */
[----:B------:R-:W-:Y:S02]  /*29e0*/  CS2R R104, SRZ ;  /* 0x0000000000687805 */ /* 0x000fe4000001ff00 */
[----:B------:R-:W-:Y:S02]  /*29f0*/  MOV R100, RZ ;  /* 0x000000ff00647202 */ /* 0x000fe40000000f00 */
[----:B------:R-:W-:Y:S01]  /*2a00*/  ISETP.NE.AND P4, PT, R107, RZ, PT ;  /* 0x000000ff6b00720c */ /* 0x000fe20003f85270 */
[----:B------:R-:W5:Y:S01]  /*2a10*/  @!P5 LDG.E R103, desc[UR10][R4.64+0x400] ;  /* 0x0004000a0467d981 */ /* 0x000f62000c1e1900 */
[----:B------:R-:W-:Y:S02]  /*2a20*/  ISETP.NE.AND P5, PT, R108, RZ, PT ;  /* 0x000000ff6c00720c */ /* 0x000fe40003fa5270 */
[----:B------:R-:W-:-:S02]  /*2a30*/  CS2R R106, SRZ ;  /* 0x00000000006a7805 */ /* 0x000fc4000001ff00 */
        /* <DEDUP_REMOVED lines=8> */
[----:B------:R-:W1:Y:S01]  /*2ac0*/  S2R R111, SR_CgaCtaId ;  /* 0x00000000006f7919 */ /* 0x000e620000008800 */
[----:B------:R-:W-:-:S02]  /*2ad0*/  MOV R102, 0x400 ;  /* 0x0000040000667802 */ /* 0x000fc40000000f00 */
[C---:B0-----:R-:W-:Y:S02]  /*2ae0*/  IADD3 R4, R63.reuse, 0x100, RZ ;  /* 0x000001003f047810 */ /* 0x041fe40007ffe0ff */
[C---:B------:R-:W-:Y:S02]  /*2af0*/  IADD3 R110, R63.reuse, 0x120, RZ ;  /* 0x000001203f6e7810 */ /* 0x040fe40007ffe0ff */
[----:B------:R-:W-:Y:S02]  /*2b00*/  LEA.HI.SX32 R5, R4, R63, 0x1b ;  /* 0x0000003f04057211 */ /* 0x000fe400078fdaff */
[C---:B------:R-:W-:Y:S02]  /*2b10*/  IADD3 R112, R63.reuse, 0x140, RZ ;  /* 0x000001403f707810 */ /* 0x040fe40007ffe0ff */
[----:B------:R-:W-:Y:S02]  /*2b20*/  IADD3 R114, R63, 0x160, RZ ;  /* 0x000001603f727810 */ /* 0x000fe40007ffe0ff */
[----:B-1----:R-:W-:-:S02]  /*2b30*/  LEA R102, R111, R102, 0x18 ;  /* 0x000000666f667211 */ /* 0x002fc400078ec0ff */
[-C--:B------:R-:W-:Y:S02]  /*2b40*/  LEA.HI.SX32 R111, R112, R63.reuse, 0x1b ;  /* 0x0000003f706f7211 */ /* 0x080fe400078fdaff */
[-C--:B------:R-:W-:Y:S01]  /*2b50*/  LEA R4, R5, R102.reuse, 0x2 ;  /* 0x0000006605047211 */ /* 0x080fe200078e10ff */
[----:B--2---:R0:W-:Y:S04]  /*2b60*/  STS [R37], R8 ;  /* 0x0000000825007388 */ /* 0x0041e80000000800 */
[----:B----4-:R1:W-:Y:S01]  /*2b70*/  STS [R36+0x80], R9 ;  /* 0x0000800924007388 */ /* 0x0103e20000000800 */
[-C--:B0-----:R-:W-:Y:S02]  /*2b80*/  LEA R8, R111, R102.reuse, 0x2 ;  /* 0x000000666f087211 */ /* 0x081fe400078e10ff */
[----:B-1----:R-:W-:Y:S01]  /*2b90*/  LEA.HI.SX32 R9, R110, R63, 0x1b ;  /* 0x0000003f6e097211 */ /* 0x002fe200078fdaff */
[----:B---3--:R0:W-:Y:S03]  /*2ba0*/  STS [R35+0x100], R10 ;  /* 0x0001000a23007388 */ /* 0x0081e60000000800 */
[----:B------:R-:W-:-:S02]  /*2bb0*/  LEA R9, R9, R102, 0x2 ;  /* 0x0000006609097211 */ /* 0x000fc400078e10ff */
[C---:B------:R-:W-:Y:S02]  /*2bc0*/  IADD3 R110, R63.reuse, 0x1e0, RZ ;  /* 0x000001e03f6e7810 */ /* 0x040fe40007ffe0ff */
[----:B0-----:R-:W-:Y:S01]  /*2bd0*/  IADD3 R10, R63, 0x180, RZ ;  /* 0x000001803f0a7810 */ /* 0x001fe20007ffe0ff */
[----:B-----5:R-:W-:Y:S04]  /*2be0*/  STS [R34+0x180], R11 ;  /* 0x0001800b22007388 */ /* 0x020fe80000000800 */
[----:B------:R0:W-:Y:S04]  /*2bf0*/  STS [R33+0x200], R12 ;  /* 0x0002000c21007388 */ /* 0x0001e80000000800 */
[----:B------:R1:W-:Y:S01]  /*2c00*/  STS [R32+0x280], R13 ;  /* 0x0002800d20007388 */ /* 0x0003e20000000800 */
[----:B------:R-:W-:-:S03]  /*2c10*/  LEA.HI.SX32 R5, R10, R63, 0x1b ;  /* 0x0000003f0a057211 */ /* 0x000fc600078fdaff */
[----:B------:R2:W-:Y:S01]  /*2c20*/  STS [R31+0x300], R14 ;  /* 0x0003000e1f007388 */ /* 0x0005e20000000800 */
[C---:B0-----:R-:W-:Y:S02]  /*2c30*/  IADD3 R12, R63.reuse, 0x1a0, RZ ;  /* 0x000001a03f0c7810 */ /* 0x041fe40007ffe0ff */
[-C--:B------:R-:W-:Y:S01]  /*2c40*/  LEA.HI.SX32 R11, R114, R63.reuse, 0x1b ;  /* 0x0000003f720b7211 */ /* 0x080fe200078fdaff */
[----:B------:R0:W-:Y:S01]  /*2c50*/  STS [R30+0x380], R15 ;  /* 0x0003800f1e007388 */ /* 0x0001e20000000800 */
[-C--:B-1----:R-:W-:Y:S02]  /*2c60*/  LEA.HI.SX32 R13, R12, R63.reuse, 0x1b ;  /* 0x0000003f0c0d7211 */ /* 0x082fe400078fdaff */
[----:B--2---:R-:W-:Y:S01]  /*2c70*/  IADD3 R14, R63, 0x1c0, RZ ;  /* 0x000001c03f0e7810 */ /* 0x004fe20007ffe0ff */
[----:B------:R1:W-:Y:S01]  /*2c80*/  STS [R4+0x400], R103 ;  /* 0x0004006704007388 */ /* 0x0003e20000000800 */
[-C--:B------:R-:W-:Y:S02]  /*2c90*/  LEA R11, R11, R102.reuse, 0x2 ;  /* 0x000000660b0b7211 */ /* 0x080fe400078e10ff */
[----:B0-----:R-:W-:Y:S01]  /*2ca0*/  LEA.HI.SX32 R15, R14, R63, 0x1b ;  /* 0x0000003f0e0f7211 */ /* 0x001fe200078fdaff */
[----:B------:R-:W-:Y:S01]  /*2cb0*/  STS [R9+0x480], R100 ;  /* 0x0004806409007388 */ /* 0x000fe20000000800 */
[----:B------:R-:W-:-:S02]  /*2cc0*/  LEA R10, R5, R102, 0x2 ;  /* 0x00000066050a7211 */ /* 0x000fc400078e10ff */
[----:B-1----:R-:W-:Y:S02]  /*2cd0*/  SHF.L.U32 R4, R63, 0x4, RZ ;  /* 0x000000043f047819 */ /* 0x002fe400000006ff */
[----:B------:R-:W-:Y:S01]  /*2ce0*/  LEA.HI.SX32 R103, R110, R63, 0x1b ;  /* 0x0000003f6e677211 */ /* 0x000fe200078fdaff */
[----:B------:R0:W-:Y:S01]  /*2cf0*/  STS [R8+0x500], R105 ;  /* 0x0005006908007388 */ /* 0x0001e20000000800 */
[----:B------:R-:W-:Y:S02]  /*2d00*/  LEA R13, R13, R102, 0x2 ;  /* 0x000000660d0d7211 */ /* 0x000fe400078e10ff */
[----:B------:R-:W-:Y:S01]  /*2d10*/  LEA.HI.SX32 R5, R4, R4, 0x1b ;  /* 0x0000000404057211 */ /* 0x000fe200078fdaff */
[----:B------:R-:W-:Y:S01]  /*2d20*/  STS [R11+0x580], R104 ;  /* 0x000580680b007388 */ /* 0x000fe20000000800 */
[-C--:B------:R-:W-:Y:S02]  /*2d30*/  LEA R103, R103, R102.reuse, 0x2 ;  /* 0x0000006667677211 */ /* 0x080fe400078e10ff */
[----:B------:R-:W-:-:S02]  /*2d40*/  LEA R4, R5, R102, 0x2 ;  /* 0x0000006605047211 */ /* 0x000fc400078e10ff */
[----:B0-----:R-:W-:Y:S01]  /*2d50*/  LEA R8, R15, R102, 0x2 ;  /* 0x000000660f087211 */ /* 0x001fe200078e10ff */
[----:B------:R-:W-:Y:S04]  /*2d60*/  STS [R10+0x600], R107 ;  /* 0x0006006b0a007388 */ /* 0x000fe80000000800 */
[----:B------:R-:W-:Y:S04]  /*2d70*/  STS [R13+0x680], R106 ;  /* 0x0006806a0d007388 */ /* 0x000fe80000000800 */
[----:B------:R0:W-:Y:S04]  /*2d80*/  STS [R8+0x700], R109 ;  /* 0x0007006d08007388 */ /* 0x0001e80000000800 */
[----:B------:R-:W-:Y:S01]  /*2d90*/  STS [R103+0x780], R108 ;  /* 0x0007806c67007388 */ /* 0x000fe20000000800 */
[----:B------:R-:W-:-:S03]  /*2da0*/  NOP ;  /* 0x0000000000007918 */ /* 0x000fc60000000000 */
[----:B------:R-:W1:Y:S01]  /*2db0*/  LDS R12, [R4] ;  /* 0x00000000040c7984 */ /* 0x000e620000000800 */
[----:B------:R-:W2:Y:S03]  /*2dc0*/  S2R R100, SR_TID.X ;  /* 0x0000000000647919 */ /* 0x000ea60000002100 */
[----:B------:R-:W3:Y:S01]  /*2dd0*/  LDS R14, [R4+0x4] ;  /* 0x00000400040e7984 */ /* 0x000ee20000000800 */
[----:B------:R-:W-:Y:S01]  /*2de0*/  FMUL.FTZ R5, R6, 1.4426950216293334961 ;  /* 0x3fb8aa3b06057820 */ /* 0x000fe20000410000 */
[-C--:B------:R-:W-:Y:S02]  /*2df0*/  FMUL.FTZ R9, R7, R88.reuse ;  /* 0x0000005807097220 */ /* 0x080fe40000410000 */
[----:B------:R-:W-:Y:S01]  /*2e00*/  LDS R10, [R4+0x8] ;  /* 0x00000800040a7984 */ /* 0x000fe20000000800 */
[----:B------:R-:W-:Y:S01]  /*2e10*/  FMUL.FTZ R6, R5, R88 ;  /* 0x0000005805067220 */ /* 0x000fe20000410000 */
[----:B0-----:R-:W-:-:S02]  /*2e20*/  FMUL.RZ R8, R9, 0.15915493667125701904 ;  /* 0x3e22f98309087820 */ /* 0x001fc4000040c000 */
[----:B------:R-:W-:Y:S02]  /*2e30*/  LDS R103, [R4+0x14] ;  /* 0x0000140004677984 */ /* 0x000fe40000000800 */
[----:B------:R-:W-:Y:S02]  /*2e40*/  MUFU.COS R13, R8 ;  /* 0x00000008000d7308 */ /* 0x000fe40000000000 */
[----:B------:R-:W4:Y:S06]  /*2e50*/  LDG.E.64 R28, desc[UR10][R28.64] ;  /* 0x0000000a1c1c7981 */ /* 0x000f2c000c1e1b00 */
[----:B------:R-:W0:Y:S08]  /*2e60*/  MUFU.EX2 R6, R6 ;  /* 0x0000000600067308 */ /* 0x000e300000000800 */
[----:B------:R5:W3:Y:S01]  /*2e70*/  MUFU.SIN R11, R8 ;  /* 0x00000008000b7308 */ /* 0x000ae20000000400 */
[----:B--2---:R-:W-:Y:S01]  /*2e80*/  SHF.L.U32 R9, R100, 0x3, RZ ;  /* 0x0000000364097819 */ /* 0x004fe200000006ff */
[----:B-1----:R-:W-:-:S03]  /*2e90*/  FMUL.FTZ R12, R89, R12 ;  /* 0x0000000c590c7220 */ /* 0x002fc60000410000 */
[----:B------:R-:W-:Y:S01]  /*2ea0*/  ISETP.GE.U32.AND P6, PT, R9, R90, PT ;  /* 0x0000005a0900720c */ /* 0x000fe20003fc6070 */
[-C--:B-----5:R-:W-:Y:S01]  /*2eb0*/  FMUL.FTZ R8, R7, R86.reuse ;  /* 0x0000005607087220 */ /* 0x0a0fe20000410000 */
[----:B0-----:R-:W-:Y:S02]  /*2ec0*/  FMUL.FTZ R13, R6, R13 ;  /* 0x0000000d060d7220 */ /* 0x001fe40000410000 */
[----:B------:R-:W-:Y:S01]  /*2ed0*/  FSEL R119, R12, RZ, !P6 ;  /* 0x000000ff0c777208 */ /* 0x000fe20007000000 */
[----:B------:R-:W-:Y:S01]  /*2ee0*/  FMUL.RZ R8, R8, 0.15915493667125701904 ;  /* 0x3e22f98308087820 */ /* 0x000fe2000040c000 */
[----:B------:R-:W0:Y:S01]  /*2ef0*/  LDS R12, [R4+0xc] ;  /* 0x00000c00040c7984 */ /* 0x000e220000000800 */
[----:B---3--:R-:W-:Y:S01]  /*2f00*/  FMUL.FTZ R11, R6, R11 ;  /* 0x0000000b060b7220 */ /* 0x008fe20000410000 */
[----:B------:R-:W-:Y:S01]  /*2f10*/  FMUL.FTZ R6, R5, R86 ;  /* 0x0000005605067220 */ /* 0x000fe20000410000 */
[----:B------:R-:W-:Y:S01]  /*2f20*/  FMUL.FTZ R14, R89, R14 ;  /* 0x0000000e590e7220 */ /* 0x000fe20000410000 */
[----:B------:R-:W-:-:S02]  /*2f30*/  FSEL R118, R13, 1, !P6 ;  /* 0x3f8000000d767808 */ /* 0x000fc40007000000 */
[----:B------:R-:W-:Y:S01]  /*2f40*/  FSEL R116, R11, RZ, !P6 ;  /* 0x000000ff0b747208 */ /* 0x000fe20007000000 */
[----:B------:R-:W-:Y:S01]  /*2f50*/  MUFU.COS R13, R8 ;  /* 0x00000008000d7308 */ /* 0x000fe20000000000 */
[----:B------:R-:W-:Y:S02]  /*2f60*/  IADD3 R15, R9, 0x1, RZ ;  /* 0x00000001090f7810 */ /* 0x000fe40007ffe0ff */
[----:B------:R-:W-:-:S05]  /*2f70*/  FSEL R117, R14, RZ, !P6 ;  /* 0x000000ff0e757208 */ /* 0x000fca0007000000 */
[----:B------:R-:W1:Y:S01]  /*2f80*/  MUFU.EX2 R6, R6 ;  /* 0x0000000600067308 */ /* 0x000e620000000800 */
[----:B------:R-:W-:Y:S02]  /*2f90*/  ISETP.GE.U32.AND P6, PT, R15, R90, PT ;  /* 0x0000005a0f00720c */ /* 0x000fe40003fc6070 */
[----:B------:R-:W2:Y:S05]  /*2fa0*/  LDS R15, [R4+0x10] ;  /* 0x00001000040f7984 */ /* 0x000eaa0000000800 */
[----:B------:R3:W5:Y:S02]  /*2fb0*/  MUFU.SIN R11, R8 ;  /* 0x00000008000b7308 */ /* 0x0007640000000400 */
[----:B---3--:R-:W-:Y:S01]  /*2fc0*/  FMUL.FTZ R8, R7, R84 ;  /* 0x0000005407087220 */ /* 0x008fe20000410000 */
[----:B-1----:R-:W-:-:S03]  /*2fd0*/  FMUL.FTZ R13, R6, R13 ;  /* 0x0000000d060d7220 */ /* 0x002fc60000410000 */
[----:B------:R-:W-:Y:S01]  /*2fe0*/  FMUL.RZ R8, R8, 0.15915493667125701904 ;  /* 0x3e22f98308087820 */ /* 0x000fe2000040c000 */
[----:B-----5:R-:W-:Y:S01]  /*2ff0*/  FMUL.FTZ R11, R6, R11 ;  /* 0x0000000b060b7220 */ /* 0x020fe20000410000 */
[----:B------:R-:W-:Y:S01]  /*3000*/  FMUL.FTZ R6, R5, R84 ;  /* 0x0000005405067220 */ /* 0x000fe20000410000 */
[----:B------:R-:W-:Y:S02]  /*3010*/  FSEL R121, R13, 1, !P6 ;  /* 0x3f8000000d797808 */ /* 0x000fe40007000000 */
[----:B------:R-:W-:Y:S01]  /*3020*/  MUFU.COS R13, R8 ;  /* 0x00000008000d7308 */ /* 0x000fe20000000000 */
[----:B------:R-:W-:-:S07]  /*3030*/  FSEL R120, R11, RZ, !P6 ;  /* 0x000000ff0b787208 */ /* 0x000fce0007000000 */
[----:B------:R-:W1:Y:S08]  /*3040*/  MUFU.EX2 R6, R6 ;  /* 0x0000000600067308 */ /* 0x000e700000000800 */
[----:B------:R3:W5:Y:S01]  /*3050*/  MUFU.SIN R11, R8 ;  /* 0x00000008000b7308 */ /* 0x0007620000000400 */
[C---:B0-----:R-:W-:Y:S01]  /*3060*/  FMUL.FTZ R12, R91.reuse, R12 ;  /* 0x0000000c5b0c7220 */ /* 0x041fe20000410000 */
[----:B------:R-:W-:Y:S01]  /*3070*/  FMUL.FTZ R10, R91, R10 ;  /* 0x0000000a5b0a7220 */ /* 0x000fe20000410000 */
[----:B------:R-:W-:-:S03]  /*3080*/  IADD3 R105, R9, 0x2, RZ ;  /* 0x0000000209697810 */ /* 0x000fc60007ffe0ff */
[----:B------:R-:W-:Y:S01]  /*3090*/  FSEL R123, R12, RZ, !P6 ;  /* 0x000000ff0c7b7208 */ /* 0x000fe20007000000 */
[----:B---3--:R-:W-:Y:S01]  /*30a0*/  FMUL.FTZ R8, R7, R82 ;  /* 0x0000005207087220 */ /* 0x008fe20000410000 */
[----:B-1----:R-:W-:Y:S01]  /*30b0*/  FMUL.FTZ R13, R6, R13 ;  /* 0x0000000d060d7220 */ /* 0x002fe20000410000 */
[----:B------:R-:W-:Y:S01]  /*30c0*/  FSEL R122, R10, RZ, !P6 ;  /* 0x000000ff0a7a7208 */ /* 0x000fe20007000000 */
[----:B------:R-:W0:Y:S01]  /*30d0*/  LDS R12, [R4+0x1c] ;  /* 0x00001c00040c7984 */ /* 0x000e220000000800 */
[----:B------:R-:W-:Y:S01]  /*30e0*/  ISETP.GE.U32.AND P6, PT, R105, R90, PT ;  /* 0x0000005a6900720c */ /* 0x000fe20003fc6070 */
[----:B------:R-:W-:Y:S01]  /*30f0*/  FMUL.RZ R8, R8, 0.15915493667125701904 ;  /* 0x3e22f98308087820 */ /* 0x000fe2000040c000 */
[----:B--2---:R-:W-:Y:S01]  /*3100*/  FMUL.FTZ R15, R92, R15 ;  /* 0x0000000f5c0f7220 */ /* 0x004fe20000410000 */
[----:B------:R-:W1:Y:S01]  /*3110*/  LDS R10, [R4+0x18] ;  /* 0x00001800040a7984 */ /* 0x000e620000000800 */
[----:B-----5:R-:W-:Y:S01]  /*3120*/  FMUL.FTZ R11, R6, R11 ;  /* 0x0000000b060b7220 */ /* 0x020fe20000410000 */
[----:B------:R-:W-:Y:S01]  /*3130*/  FMUL.FTZ R6, R5, R82 ;  /* 0x0000005205067220 */ /* 0x000fe20000410000 */
[----:B------:R-:W-:-:S02]  /*3140*/  FSEL R137, R13, 1, !P6 ;  /* 0x3f8000000d897808 */ /* 0x000fc40007000000 */
[----:B------:R-:W-:Y:S01]  /*3150*/  MUFU.COS R13, R8 ;  /* 0x00000008000d7308 */ /* 0x000fe20000000000 */
[----:B------:R-:W-:Y:S01]  /*3160*/  FSEL R135, R11, RZ, !P6 ;  /* 0x000000ff0b877208 */ /* 0x000fe20007000000 */
[----:B------:R-:W-:Y:S01]  /*3170*/  FMUL.FTZ R103, R92, R103 ;  /* 0x000000675c677220 */ /* 0x000fe20000410000 */
[----:B------:R-:W-:-:S05]  /*3180*/  FSEL R138, R15, RZ, !P6 ;  /* 0x000000ff0f8a7208 */ /* 0x000fca0007000000 */
[----:B------:R-:W2:Y:S01]  /*3190*/  MUFU.EX2 R6, R6 ;  /* 0x0000000600067308 */ /* 0x000ea20000000800 */
[----:B------:R-:W-:-:S07]  /*31a0*/  IADD3 R15, R9, 0x3, RZ ;  /* 0x00000003090f7810 */ /* 0x000fce0007ffe0ff */
[----:B------:R3:W5:Y:S01]  /*31b0*/  MUFU.SIN R11, R8 ;  /* 0x00000008000b7308 */ /* 0x0007620000000400 */
[----:B------:R-:W-:Y:S02]  /*31c0*/  FSEL R136, R103, RZ, !P6 ;  /* 0x000000ff67887208 */ /* 0x000fe40007000000 */
[----:B------:R-:W-:Y:S01]  /*31d0*/  ISETP.GE.U32.AND P6, PT, R15, R90, PT ;  /* 0x0000005a0f00720c */ /* 0x000fe20003fc6070 */
[----:B------:R-:W-:Y:S04]  /*31e0*/  LDS R103, [R4+0x24] ;  /* 0x0000240004677984 */ /* 0x000fe80000000800 */
[----:B------:R-:W1:Y:S01]  /*31f0*/  LDS R15, [R4+0x20] ;  /* 0x00002000040f7984 */ /* 0x000e620000000800 */
[----:B---3--:R-:W-:Y:S01]  /*3200*/  FMUL.FTZ R8, R7, R80 ;  /* 0x0000005007087220 */ /* 0x008fe20000410000 */
[----:B--2---:R-:W-:-:S03]  /*3210*/  FMUL.FTZ R13, R6, R13 ;  /* 0x0000000d060d7220 */ /* 0x004fc60000410000 */
[----:B------:R-:W-:Y:S01]  /*3220*/  FMUL.RZ R8, R8, 0.15915493667125701904 ;  /* 0x3e22f98308087820 */ /* 0x000fe2000040c000 */
[----:B-----5:R-:W-:Y:S01]  /*3230*/  FMUL.FTZ R11, R6, R11 ;  /* 0x0000000b060b7220 */ /* 0x020fe20000410000 */
[----:B------:R-:W-:Y:S01]  /*3240*/  FMUL.FTZ R6, R5, R80 ;  /* 0x0000005005067220 */ /* 0x000fe20000410000 */
[----:B------:R-:W-:Y:S02]  /*3250*/  FSEL R140, R13, 1, !P6 ;  /* 0x3f8000000d8c7808 */ /* 0x000fe40007000000 */
[----:B------:R-:W-:Y:S01]  /*3260*/  MUFU.COS R13, R8 ;  /* 0x00000008000d7308 */ /* 0x000fe20000000000 */
[----:B------:R-:W-:-:S07]  /*3270*/  FSEL R139, R11, RZ, !P6 ;  /* 0x000000ff0b8b7208 */ /* 0x000fce0007000000 */
[----:B------:R-:W2:Y:S08]  /*3280*/  MUFU.EX2 R6, R6 ;  /* 0x0000000600067308 */ /* 0x000eb00000000800 */
[----:B------:R3:W5:Y:S01]  /*3290*/  MUFU.SIN R11, R8 ;  /* 0x00000008000b7308 */ /* 0x0007620000000400 */
[C---:B0-----:R-:W-:Y:S01]  /*32a0*/  FMUL.FTZ R12, R93.reuse, R12 ;  /* 0x0000000c5d0c7220 */ /* 0x041fe20000410000 */
[----:B-1----:R-:W-:Y:S01]  /*32b0*/  FMUL.FTZ R10, R93, R10 ;  /* 0x0000000a5d0a7220 */ /* 0x002fe20000410000 */
[----:B------:R-:W-:-:S03]  /*32c0*/  IADD3 R105, R9, 0x4, RZ ;  /* 0x0000000409697810 */ /* 0x000fc60007ffe0ff */
[----:B------:R-:W-:Y:S01]  /*32d0*/  FSEL R142, R12, RZ, !P6 ;  /* 0x000000ff0c8e7208 */ /* 0x000fe20007000000 */
[----:B---3--:R-:W-:Y:S01]  /*32e0*/  FMUL.FTZ R8, R7, R78 ;  /* 0x0000004e07087220 */ /* 0x008fe20000410000 */
[----:B--2---:R-:W-:Y:S01]  /*32f0*/  FMUL.FTZ R13, R6, R13 ;  /* 0x0000000d060d7220 */ /* 0x004fe20000410000 */
[----:B------:R-:W-:Y:S01]  /*3300*/  FSEL R141, R10, RZ, !P6 ;  /* 0x000000ff0a8d7208 */ /* 0x000fe20007000000 */
[----:B------:R-:W-:Y:S01]  /*3310*/  FMUL.FTZ R15, R94, R15 ;  /* 0x0000000f5e0f7220 */ /* 0x000fe20000410000 */
[----:B------:R-:W-:Y:S01]  /*3320*/  ISETP.GE.U32.AND P6, PT, R105, R90, PT ;  /* 0x0000005a6900720c */ /* 0x000fe20003fc6070 */
[----:B------:R-:W-:Y:S01]  /*3330*/  FMUL.RZ R8, R8, 0.15915493667125701904 ;  /* 0x3e22f98308087820 */ /* 0x000fe2000040c000 */
[----:B------:R-:W0:Y:S01]  /*3340*/  LDS R12, [R4+0x2c] ;  /* 0x00002c00040c7984 */ /* 0x000e220000000800 */
[----:B-----5:R-:W-:Y:S01]  /*3350*/  FMUL.FTZ R11, R6, R11 ;  /* 0x0000000b060b7220 */ /* 0x020fe20000410000 */
[----:B------:R-:W-:Y:S01]  /*3360*/  FMUL.FTZ R6, R5, R78 ;  /* 0x0000004e05067220 */ /* 0x000fe20000410000 */
[----:B------:R-:W-:Y:S01]  /*3370*/  FSEL R145, R13, 1, !P6 ;  /* 0x3f8000000d917808 */ /* 0x000fe20007000000 */
[----:B------:R-:W1:Y:S01]  /*3380*/  LDS R10, [R4+0x28] ;  /* 0x00002800040a7984 */ /* 0x000e620000000800 */
[----:B------:R-:W-:Y:S01]  /*3390*/  MUFU.COS R13, R8 ;  /* 0x00000008000d7308 */ /* 0x000fe20000000000 */
[----:B------:R-:W-:-:S07]  /*33a0*/  FSEL R143, R11, RZ, !P6 ;  /* 0x000000ff0b8f7208 */ /* 0x000fce0007000000 */
[----:B------:R-:W2:Y:S01]  /*33b0*/  MUFU.EX2 R6, R6 ;  /* 0x0000000600067308 */ /* 0x000ea20000000800 */
[----:B------:R-:W-:-:S07]  /*33c0*/  FMUL.FTZ R103, R94, R103 ;  /* 0x000000675e677220 */ /* 0x000fce0000410000 */
[----:B------:R3:W5:Y:S01]  /*33d0*/  MUFU.SIN R11, R8 ;  /* 0x00000008000b7308 */ /* 0x0007620000000400 */
[----:B------:R-:W-:Y:S02]  /*33e0*/  FSEL R146, R15, RZ, !P6 ;  /* 0x000000ff0f927208 */ /* 0x000fe40007000000 */
[----:B------:R-:W-:Y:S02]  /*33f0*/  IADD3 R15, R9, 0x5, RZ ;  /* 0x00000005090f7810 */ /* 0x000fe40007ffe0ff */
[----:B------:R-:W-:Y:S02]  /*3400*/  FSEL R144, R103, RZ, !P6 ;  /* 0x000000ff67907208 */ /* 0x000fe40007000000 */
[----:B------:R-:W-:Y:S01]  /*3410*/  ISETP.GE.U32.AND P6, PT, R15, R90, PT ;  /* 0x0000005a0f00720c */ /* 0x000fe20003fc6070 */
[----:B------:R-:W1:Y:S01]  /*3420*/  LDS R103, [R4+0x34] ;  /* 0x0000340004677984 */ /* 0x000e620000000800 */
[----:B---3--:R-:W-:-:S03]  /*3430*/  FMUL.FTZ R8, R7, R76 ;  /* 0x0000004c07087220 */ /* 0x008fc60000410000 */
[----:B------:R-:W3:Y:S01]  /*3440*/  LDS R15, [R4+0x30] ;  /* 0x00003000040f7984 */ /* 0x000ee20000000800 */
[----:B--2---:R-:W-:Y:S01]  /*3450*/  FMUL.FTZ R13, R6, R13 ;  /* 0x0000000d060d7220 */ /* 0x004fe20000410000 */
[----:B------:R-:W-:Y:S01]  /*3460*/  FMUL.RZ R8, R8, 0.15915493667125701904 ;  /* 0x3e22f98308087820 */ /* 0x000fe2000040c000 */
[----:B-----5:R-:W-:Y:S01]  /*3470*/  FMUL.FTZ R11, R6, R11 ;  /* 0x0000000b060b7220 */ /* 0x020fe20000410000 */
[----:B------:R-:W-:Y:S02]  /*3480*/  FMUL.FTZ R6, R5, R76 ;  /* 0x0000004c05067220 */ /* 0x000fe40000410000 */
[----:B------:R-:W-:Y:S02]  /*3490*/  FSEL R109, R13, 1, !P6 ;  /* 0x3f8000000d6d7808 */ /* 0x000fe40007000000 */
[----:B------:R-:W-:Y:S01]  /*34a0*/  MUFU.COS R13, R8 ;  /* 0x00000008000d7308 */ /* 0x000fe20000000000 */
[----:B------:R-:W-:-:S07]  /*34b0*/  FSEL R115, R11, RZ, !P6 ;  /* 0x000000ff0b737208 */ /* 0x000fce0007000000 */
[----:B------:R-:W2:Y:S08]  /*34c0*/  MUFU.EX2 R6, R6 ;  /* 0x0000000600067308 */ /* 0x000eb00000000800 */
[----:B------:R-:W5:Y:S01]  /*34d0*/  MUFU.SIN R11, R8 ;  /* 0x00000008000b7308 */ /* 0x000f620000000400 */
[-C--:B------:R-:W-:Y:S01]  /*34e0*/  FMUL.FTZ R7, R7, R74.reuse ;  /* 0x0000004a07077220 */ /* 0x080fe20000410000 */
[----:B------:R-:W-:-:S03]  /*34f0*/  FMUL.FTZ R5, R5, R74 ;  /* 0x0000004a05057220 */ /* 0x000fc60000410000 */
[----:B------:R-:W-:-:S03]  /*3500*/  FMUL.RZ R7, R7, 0.15915493667125701904 ;  /* 0x3e22f98307077820 */ /* 0x000fc6000040c000 */
[----:B------:R-:W-:Y:S01]  /*3510*/  MUFU.EX2 R5, R5 ;  /* 0x0000000500057308 */ /* 0x000fe20000000800 */
[C---:B--2---:R-:W-:Y:S01]  /*3520*/  FMUL.FTZ R13, R6.reuse, R13 ;  /* 0x0000000d060d7220 */ /* 0x044fe20000410000 */
[C---:B0-----:R-:W-:Y:S01]  /*3530*/  FMUL.FTZ R12, R95.reuse, R12 ;  /* 0x0000000c5f0c7220 */ /* 0x041fe20000410000 */
[----:B-1----:R-:W-:Y:S01]  /*3540*/  FMUL.FTZ R10, R95, R10 ;  /* 0x0000000a5f0a7220 */ /* 0x002fe20000410000 */
[----:B-----5:R-:W-:-:S04]  /*3550*/  FMUL.FTZ R11, R6, R11 ;  /* 0x0000000b060b7220 */ /* 0x020fc80000410000 */
[----:B------:R-:W0:Y:S01]  /*3560*/  MUFU.SIN R6, R7 ;  /* 0x0000000700067308 */ /* 0x000e220000000400 */
[----:B------:R-:W-:Y:S02]  /*3570*/  FSEL R108, R12, RZ, !P6 ;  /* 0x000000ff0c6c7208 */ /* 0x000fe40007000000 */
[----:B------:R-:W-:Y:S01]  /*3580*/  IADD3 R105, R9, 0x6, RZ ;  /* 0x0000000609697810 */ /* 0x000fe20007ffe0ff */
[----:B------:R-:W1:Y:S01]  /*3590*/  LDS R12, [R4+0x3c] ;  /* 0x00003c00040c7984 */ /* 0x000e620000000800 */
[----:B------:R-:W-:Y:S01]  /*35a0*/  FSEL R107, R10, RZ, !P6 ;  /* 0x000000ff0a6b7208 */ /* 0x000fe20007000000 */
[C---:B------:R-:W-:Y:S02]  /*35b0*/  FMUL.FTZ R103, R96.reuse, R103 ;  /* 0x0000006760677220 */ /* 0x040fe40000410000 */
[----:B------:R2:W5:Y:S01]  /*35c0*/  LDS R10, [R4+0x38] ;  /* 0x00003800040a7984 */ /* 0x0005620000000800 */
[----:B------:R-:W2:Y:S01]  /*35d0*/  MUFU.COS R8, R7 ;  /* 0x0000000700087308 */ /* 0x000ea20000000000 */
[----:B---3--:R-:W-:Y:S01]  /*35e0*/  FMUL.FTZ R15, R96, R15 ;  /* 0x0000000f600f7220 */ /* 0x008fe20000410000 */
[----:B------:R-:W-:-:S02]  /*35f0*/  ISETP.GE.U32.AND P6, PT, R105, R90, PT ;  /* 0x0000005a6900720c */ /* 0x000fc40003fc6070 */
[----:B------:R-:W-:Y:S02]  /*3600*/  IADD3 R9, R9, 0x7, RZ ;  /* 0x0000000709097810 */ /* 0x000fe40007ffe0ff */
[----:B------:R-:W-:Y:S02]  /*3610*/  FSEL R104, R103, RZ, !P6 ;  /* 0x000000ff67687208 */ /* 0x000fe40007000000 */
[----:B------:R-:W-:Y:S01]  /*3620*/  FSEL R106, R11, RZ, !P6 ;  /* 0x000000ff0b6a7208 */ /* 0x000fe20007000000 */
[----:B0-----:R-:W-:Y:S01]  /*3630*/  FMUL.FTZ R6, R5, R6 ;  /* 0x0000000605067220 */ /* 0x001fe20000410000 */
[----:B------:R-:W-:Y:S02]  /*3640*/  FSEL R105, R13, 1, !P6 ;  /* 0x3f8000000d697808 */ /* 0x000fe40007000000 */
[----:B------:R-:W-:Y:S02]  /*3650*/  FSEL R103, R15, RZ, !P6 ;  /* 0x000000ff0f677208 */ /* 0x000fe40007000000 */
[----:B------:R-:W-:Y:S01]  /*3660*/  ISETP.GE.U32.AND P6, PT, R9, R90, PT ;  /* 0x0000005a0900720c */ /* 0x000fe20003fc6070 */
[----:B--2---:R-:W-:-:S03]  /*3670*/  FMUL.FTZ R4, R117, R120 ;  /* 0x0000007875047220 */ /* 0x004fc60000410000 */
[----:B------:R-:W-:Y:S01]  /*3680*/  FSEL R114, R6, RZ, !P6 ;  /* 0x000000ff06727208 */ /* 0x000fe20007000000 */
[----:B------:R-:W-:Y:S01]  /*3690*/  FMUL.FTZ R6, R119, R120 ;  /* 0x0000007877067220 */ /* 0x000fe20000410000 */
[----:B------:R-:W-:Y:S01]  /*36a0*/  FMUL.FTZ R8, R5, R8 ;  /* 0x0000000805087220 */ /* 0x000fe20000410000 */
[-C--:B------:R-:W-:Y:S02]  /*36b0*/  FFMA.FTZ R5, R119, R121.reuse, -R4 ;  /* 0x0000007977057223 */ /* 0x080fe40000010804 */
[----:B------:R-:W-:Y:S02]  /*36c0*/  FFMA.FTZ R6, R117, R121, R6 ;  /* 0x0000007975067223 */ /* 0x000fe40000010006 */
[----:B------:R-:W-:Y:S02]  /*36d0*/  FADD.FTZ R4, R122, R5 ;  /* 0x000000057a047221 */ /* 0x000fe40000010000 */
[----:B------:R-:W-:Y:S01]  /*36e0*/  FADD.FTZ R6, R123, R6 ;  /* 0x000000067b067221 */ /* 0x000fe20000010000 */
[----:B------:R-:W-:Y:S01]  /*36f0*/  FSEL R113, R8, 1, !P6 ;  /* 0x3f80000008717808 */ /* 0x000fe20007000000 */
[----:B------:R-:W-:-:S02]  /*3700*/  FMUL.FTZ R7, R135, R4 ;  /* 0x0000000487077220 */ /* 0x000fc40000410000 */
[-C--:B------:R-:W-:Y:S02]  /*3710*/  FMUL.FTZ R8, R135, R6.reuse ;  /* 0x0000000687087220 */ /* 0x080fe40000410000 */
[C---:B------:R-:W-:Y:S02]  /*3720*/  FFMA.FTZ R7, R137.reuse, R6, R7 ;  /* 0x0000000689077223 */ /* 0x040fe40000010007 */
[----:B------:R-:W-:Y:S02]  /*3730*/  FFMA.FTZ R5, R137, R4, -R8 ;  /* 0x0000000489057223 */ /* 0x000fe40000010808 */
[----:B------:R-:W-:Y:S02]  /*3740*/  FADD.FTZ R7, R136, R7 ;  /* 0x0000000788077221 */ /* 0x000fe40000010000 */
[----:B------:R-:W-:Y:S01]  /*3750*/  FADD.FTZ R5, R138, R5 ;  /* 0x000000058a057221 */ /* 0x000fe20000010000 */
[----:B-1----:R-:W-:Y:S01]  /*3760*/  FMUL.FTZ R12, R97, R12 ;  /* 0x0000000c610c7220 */ /* 0x002fe20000410000 */
[----:B------:R-:W-:-:S02]  /*3770*/  FMUL.FTZ R4, R139, R7 ;  /* 0x000000078b047220 */ /* 0x000fc40000410000 */
[-C--:B------:R-:W-:Y:S01]  /*3780*/  FMUL.FTZ R9, R139, R5.reuse ;  /* 0x000000058b097220 */ /* 0x080fe20000410000 */
[----:B-----5:R-:W-:Y:S01]  /*3790*/  FMUL.FTZ R10, R97, R10 ;  /* 0x0000000a610a7220 */ /* 0x020fe20000410000 */
[C---:B------:R-:W-:Y:S02]  /*37a0*/  FFMA.FTZ R4, R140.reuse, R5, -R4 ;  /* 0x000000058c047223 */ /* 0x040fe40000010804 */
[----:B------:R-:W-:Y:S01]  /*37b0*/  FFMA.FTZ R9, R140, R7, R9 ;  /* 0x000000078c097223 */ /* 0x000fe20000010009 */
[----:B------:R-:W-:Y:S01]  /*37c0*/  FSEL R111, R12, RZ, !P6 ;  /* 0x000000ff0c6f7208 */ /* 0x000fe20007000000 */
[-C--:B------:R-:W-:Y:S01]  /*37d0*/  FMUL.FTZ R5, R116, R120.reuse ;  /* 0x0000007874057220 */ /* 0x080fe20000410000 */
[----:B------:R-:W-:Y:S01]  /*37e0*/  FSEL R112, R10, RZ, !P6 ;  /* 0x000000ff0a707208 */ /* 0x000fe20007000000 */
[----:B------:R-:W-:Y:S01]  /*37f0*/  FMUL.FTZ R7, R118, R120 ;  /* 0x0000007876077220 */ /* 0x000fe20000410000 */
[----:B------:R-:W-:Y:S01]  /*3800*/  FADD.FTZ R12, R142, R9 ;  /* 0x000000098e0c7221 */ /* 0x000fe20000010000 */
[----:B------:R-:W-:Y:S01]  /*3810*/  FADD.FTZ R10, R141, R4 ;  /* 0x000000048d0a7221 */ /* 0x000fe20000010000 */
[-C--:B------:R-:W-:Y:S01]  /*3820*/  FFMA.FTZ R4, R118, R121.reuse, -R5 ;  /* 0x0000007976047223 */ /* 0x080fe20000010805 */
[----:B------:R-:W-:Y:S01]  /*3830*/  FFMA.FTZ R6, R116, R121, R7 ;  /* 0x0000007974067223 */ /* 0x000fe20000010007 */
        /* <DEDUP_REMOVED lines=8> */
[----:B------:R-:W-:Y:S01]  /*38c0*/  FADD.FTZ R6, R146, R7 ;  /* 0x0000000792067221 */ /* 0x000fe20000010000 */
[----:B------:R-:W-:Y:S01]  /*38d0*/  FADD.FTZ R10, R144, R9 ;  /* 0x00000009900a7221 */ /* 0x000fe20000010000 */
[C---:B------:R-:W-:Y:S01]  /*38e0*/  FMUL.FTZ R7, R139.reuse, R8 ;  /* 0x000000088b077220 */ /* 0x040fe20000410000 */
[-C--:B------:R-:W-:Y:S01]  /*38f0*/  FMUL.FTZ R9, R139, R5.reuse ;  /* 0x000000058b097220 */ /* 0x080fe20000410000 */
        /* <DEDUP_REMOVED lines=8> */
[----:B------:R-:W-:Y:S01]  /*3980*/  FADD.FTZ R7, R108, R7 ;  /* 0x000000076c077221 */ /* 0x000fe20000010000 */
[----:B------:R-:W-:Y:S01]  /*3990*/  FADD.FTZ R10, R107, R10 ;  /* 0x0000000a6b0a7221 */ /* 0x000fe20000010000 */
[C---:B------:R-:W-:Y:S01]  /*39a0*/  FFMA.FTZ R6, R145.reuse, R8, R6 ;  /* 0x0000000891067223 */ /* 0x040fe20000010006 */
[----:B------:R-:W-:Y:S01]  /*39b0*/  FFMA.FTZ R4, R145, R4, -R5 ;  /* 0x0000000491047223 */ /* 0x000fe20000010805 */
[CC--:B------:R-:W-:Y:S01]  /*39c0*/  FMUL.FTZ R12, R106.reuse, R7.reuse ;  /* 0x000000076a0c7220 */ /* 0x0c0fe20000410000 */
        /* <DEDUP_REMOVED lines=8> */
[----:B------:R-:W-:Y:S01]  /*3a50*/  FADD.FTZ R6, R104, R7 ;  /* 0x0000000768067221 */ /* 0x000fe20000010000 */
[C---:B------:R-:W-:Y:S01]  /*3a60*/  FMUL.FTZ R4, R106.reuse, R8 ;  /* 0x000000086a047220 */ /* 0x040fe20000410000 */
[-C--:B------:R-:W-:Y:S01]  /*3a70*/  FMUL.FTZ R7, R106, R5.reuse ;  /* 0x000000056a077220 */ /* 0x080fe20000410000 */
[C---:B------:R-:W-:Y:S01]  /*3a80*/  FMUL.FTZ R10, R114.reuse, R12 ;  /* 0x0000000c720a7220 */ /* 0x040fe20000410000 */
[C---:B------:R-:W-:Y:S01]  /*3a90*/  FMUL.FTZ R9, R114.reuse, R6 ;  /* 0x0000000672097220 */ /* 0x040fe20000410000 */
[C---:B------:R-:W-:Y:S01]  /*3aa0*/  FFMA.FTZ R4, R105.reuse, R5, R4 ;  /* 0x0000000569047223 */ /* 0x040fe20000010004 */
[----:B------:R-:W-:Y:S01]  /*3ab0*/  FFMA.FTZ R7, R105, R8, -R7 ;  /* 0x0000000869077223 */ /* 0x000fe20000010807 */
[C---:B------:R-:W-:Y:S01]  /*3ac0*/  FFMA.FTZ R10, R113.reuse, R6, R10 ;  /* 0x00000006710a7223 */ /* 0x040fe2000001000a */
[----:B------:R-:W-:Y:S01]  /*3ad0*/  FFMA.FTZ R9, R113, R12, -R9 ;  /* 0x0000000c71097223 */ /* 0x000fe20000010809 */
[CC--:B------:R-:W-:Y:S01]  /*3ae0*/  FMUL.FTZ R12, R114.reuse, R4.reuse ;  /* 0x00000004720c7220 */ /* 0x0c0fe20000410000 */
[-C--:B------:R-:W-:Y:S01]  /*3af0*/  FMUL.FTZ R5, R114, R7.reuse ;  /* 0x0000000772057220 */ /* 0x080fe20000410000 */
[----:B------:R-:W-:Y:S01]  /*3b00*/  FADD.FTZ R15, R111, R10 ;  /* 0x0000000a6f0f7221 */ /* 0x000fe20000010000 */
[----:B------:R-:W-:Y:S01]  /*3b10*/  FADD.FTZ R14, R112, R9 ;  /* 0x00000009700e7221 */ /* 0x000fe20000010000 */
[C---:B------:R-:W-:Y:S01]  /*3b20*/  FFMA.FTZ R12, R113.reuse, R7, -R12 ;  /* 0x00000007710c7223 */ /* 0x040fe2000001080c */
[----:B------:R-:W-:-:S02]  /*3b30*/  FFMA.FTZ R5, R113, R4, R5 ;  /* 0x0000000471057223 */ /* 0x000fc40000010005 */
        /* <DEDUP_REMOVED lines=74> */
[----:B------:R-:W-:Y:S01]  /*3fe0*/  FFMA.FTZ R11, R12, R6, -R11 ;  /* 0x000000060c0b7223 */ /* 0x000fe2000001080b */
        /* <DEDUP_REMOVED lines=18> */
[----:B------:R-:W5:Y:S04]  /*4110*/  SHFL.UP PT, R147, R15, 0x1, RZ ;  /* 0x042000000f937989 */ /* 0x000f6800000e00ff */
[----:B0-----:R-:W-:Y:S04]  /*4120*/  @!P6 STS.128 [R102+0x860], R4 ;  /* 0x000860046600e388 */ /* 0x001fe80000000c00 */
[----:B------:R-:W-:Y:S01]  /*4130*/  LDS.128 R8, [R102+0x840] ;  /* 0x0008400066087984 */ /* 0x000fe20000000c00 */
[----:B-1----:R-:W-:-:S02]  /*4140*/  @!P6 MOV R150, R4 ;  /* 0x000000040096e202 */ /* 0x002fc40000000f00 */
[----:B--2---:R-:W-:Y:S02]  /*4150*/  @!P6 MOV R148, R5 ;  /* 0x000000050094e202 */ /* 0x004fe40000000f00 */
[----:B---3--:R-:W-:Y:S02]  /*4160*/  @!P6 MOV R149, R6 ;  /* 0x000000060095e202 */ /* 0x008fe40000000f00 */
[----:B-----5:R-:W-:Y:S01]  /*4170*/  @!P6 MOV R147, R7 ;  /* 0x000000070093e202 */ /* 0x020fe20000000f00 */
        /* <DEDUP_REMOVED lines=35> */
[----:B------:R-:W-:Y:S01]  /*43b0*/  FMUL.FTZ R15, R9, R7 ;  /* 0x00000007090f7220 */ /* 0x000fe20000410000 */
[----:B------:R-:W-:Y:S01]  /*43c0*/  ISETP.NE.AND P6, PT, R100, RZ, PT ;  /* 0x000000ff6400720c */ /* 0x000fe20003fc5270 */
[C---:B------:R-:W-:Y:S01]  /*43d0*/  FFMA.FTZ R121, R145.reuse, R116, -R118 ;  /* 0x0000007491797223 */ /* 0x040fe20000010876 */
[----:B------:R-:W-:Y:S01]  /*43e0*/  FFMA.FTZ R143, R145, R142, R143 ;  /* 0x0000008e918f7223 */ /* 0x000fe2000001008f */
[-C--:B------:R-:W-:Y:S01]  /*43f0*/  FFMA.FTZ R117, R8, R6.reuse, -R15 ;  /* 0x0000000608757223 */ /* 0x080fe2000001080f */
[C---:B------:R-:W-:Y:S01]  /*4400*/  FMUL.FTZ R118, R9.reuse, R6 ;  /* 0x0000000609767220 */ /* 0x040fe20000410000 */
[CC--:B------:R-:W-:Y:S01]  /*4410*/  FMUL.FTZ R15, R9.reuse, R5.reuse ;  /* 0x00000005090f7220 */ /* 0x0c0fe20000410000 */
[-C--:B------:R-:W-:Y:S01]  /*4420*/  FMUL.FTZ R6, R9, R4.reuse ;  /* 0x0000000409067220 */ /* 0x080fe20000410000 */
[----:B------:R-:W-:Y:S01]  /*4430*/  FADD.FTZ R144, R144, R143 ;  /* 0x0000008f90907221 */ /* 0x000fe20000010000 */
[----:B------:R-:W-:Y:S01]  /*4440*/  FADD.FTZ R146, R146, R121 ;  /* 0x0000007992927221 */ /* 0x000fe20000010000 */
[C---:B------:R-:W-:Y:S01]  /*4450*/  FFMA.FTZ R4, R8.reuse, R4, -R15 ;  /* 0x0000000408047223 */ /* 0x040fe2000001080f */
[C---:B------:R-:W-:Y:S01]  /*4460*/  FFMA.FTZ R5, R8.reuse, R5, R6 ;  /* 0x0000000508057223 */ /* 0x040fe20000010006 */
[----:B------:R-:W-:Y:S01]  /*4470*/  FFMA.FTZ R118, R8, R7, R118 ;  /* 0x0000000708767223 */ /* 0x000fe20000010076 */
[C---:B------:R-:W-:Y:S01]  /*4480*/  FMUL.FTZ R8, R115.reuse, R144 ;  /* 0x0000009073087220 */ /* 0x040fe20000410000 */
[-C--:B------:R-:W-:Y:S01]  /*4490*/  FMUL.FTZ R115, R115, R146.reuse ;  /* 0x0000009273737220 */ /* 0x080fe20000410000 */
[----:B------:R-:W-:Y:S01]  /*44a0*/  BSSY B0, `(.L_x_2125) ;  /* 0x000000f000007945 */ /* 0x000fe20003800000 */
[----:B------:R-:W-:Y:S01]  /*44b0*/  FADD.FTZ R6, R10, R117 ;  /* 0x000000750a067221 */ /* 0x000fe20000010000 */
[----:B------:R-:W-:Y:S01]  /*44c0*/  FADD.FTZ R7, R11, R118 ;  /* 0x000000760b077221 */ /* 0x000fe20000010000 */
[C---:B------:R-:W-:Y:S01]  /*44d0*/  FFMA.FTZ R10, R109.reuse, R146, -R8 ;  /* 0x000000926d0a7223 */ /* 0x040fe20000010808 */
[----:B------:R-:W-:Y:S01]  /*44e0*/  FFMA.FTZ R115, R109, R144, R115 ;  /* 0x000000906d737223 */ /* 0x000fe20000010073 */
[----:B----4-:R-:W-:Y:S01]  /*44f0*/  FMUL.FTZ R11, R29, R12 ;  /* 0x0000000c1d0b7220 */ /* 0x010fe20000410000 */
        /* <DEDUP_REMOVED lines=9> */
.L_x_2126:
[----:B------:R-:W-:Y:S05]  /*4590*/  BSYNC B0 ;  /* 0x0000000000007941 */ /* 0x000fea0003800000 */
.L_x_2125:
[----:B0-----:R-:W-:Y:S01]  /*45a0*/  FFMA.FTZ R4, R28, R119, -R11 ;  /* 0x000000771c047223 */ /* 0x001fe2000001080b */
[----:B------:R-:W-:Y:S01]  /*45b0*/  FADD.FTZ R115, R108, R115 ;  /* 0x000000736c737221 */ /* 0x000fe20000010000 */
[----:B------:R-:W-:Y:S01]  /*45c0*/  FADD.FTZ R107, R107, R10 ;  /* 0x0000000a6b6b7221 */ /* 0x000fe20000010000 */
[C---:B------:R-:W-:Y:S01]  /*45d0*/  FMUL.FTZ R5, R29.reuse, R14 ;  /* 0x0000000e1d057220 */ /* 0x040fe20000410000 */
[----:B------:R-:W-:Y:S01]  /*45e0*/  FFMA.FTZ R87, R4, 2, R87 ;  /* 0x4000000004577823 */ /* 0x000fe20000010057 */
[C---:B------:R-:W-:Y:S01]  /*45f0*/  FMUL.FTZ R4, R106.reuse, R115 ;  /* 0x000000736a047220 */ /* 0x040fe20000410000 */
[-C--:B------:R-:W-:Y:S01]  /*4600*/  FMUL.FTZ R106, R106, R107.reuse ;  /* 0x0000006b6a6a7220 */ /* 0x080fe20000410000 */
[C---:B------:R-:W-:Y:S01]  /*4610*/  FFMA.FTZ R122, R28.reuse, R122, -R5 ;  /* 0x0000007a1c7a7223 */ /* 0x040fe20000010805 */
[----:B------:R-:W-:Y:S01]  /*4620*/  FMUL.FTZ R5, R29, R136 ;  /* 0x000000881d057220 */ /* 0x000fe20000410000 */
[C---:B------:R-:W-:Y:S01]  /*4630*/  FFMA.FTZ R4, R105.reuse, R107, -R4 ;  /* 0x0000006b69047223 */ /* 0x040fe20000010804 */
[----:B------:R-:W-:Y:S01]  /*4640*/  FFMA.FTZ R105, R105, R115, R106 ;  /* 0x0000007369697223 */ /* 0x000fe2000001006a */
[----:B------:R-:W-:Y:S01]  /*4650*/  IADD3 R99, R99, 0x1, RZ ;  /* 0x0000000163637810 */ /* 0x000fe20007ffe0ff */
[----:B------:R-:W-:Y:S01]  /*4660*/  FFMA.FTZ R6, R28, R13, -R5 ;  /* 0x0000000d1c067223 */ /* 0x000fe20000010805 */
[----:B------:R-:W-:Y:S01]  /*4670*/  FADD.FTZ R103, R103, R4 ;  /* 0x0000000467677221 */ /* 0x000fe20000010000 */
[----:B------:R-:W-:Y:S01]  /*4680*/  FADD.FTZ R105, R104, R105 ;  /* 0x0000006968697221 */ /* 0x000fe20000010000 */
[----:B------:R-:W-:Y:S01]  /*4690*/  FMUL.FTZ R5, R29, R142 ;  /* 0x0000008e1d057220 */ /* 0x000fe20000410000 */
[----:B------:R-:W-:Y:S01]  /*46a0*/  ISETP.GE.AND P6, PT, R99, UR6, PT ;  /* 0x0000000663007c0c */ /* 0x000fe2000bfc6270 */
[C---:B------:R-:W-:Y:S01]  /*46b0*/  FMUL.FTZ R4, R114.reuse, R103 ;  /* 0x0000006772047220 */ /* 0x040fe20000410000 */
[-C--:B------:R-:W-:Y:S01]  /*46c0*/  FMUL.FTZ R114, R114, R105.reuse ;  /* 0x0000006972727220 */ /* 0x080fe20000410000 */
[C---:B------:R-:W-:Y:S01]  /*46d0*/  FFMA.FTZ R116, R28.reuse, R116, -R5 ;  /* 0x000000741c747223 */ /* 0x040fe20000010805 */
[----:B------:R-:W-:Y:S01]  /*46e0*/  FMUL.FTZ R5, R29, R144 ;  /* 0x000000901d057220 */ /* 0x000fe20000410000 */
[C---:B------:R-:W-:Y:S01]  /*46f0*/  FFMA.FTZ R4, R113.reuse, R105, R4 ;  /* 0x0000006971047223 */ /* 0x040fe20000010004 */
[----:B------:R-:W-:Y:S01]  /*4700*/  FFMA.FTZ R113, R113, R103, -R114 ;  /* 0x0000006771717223 */ /* 0x000fe20000010872 */
[----:B------:R-:W-:Y:S01]  /*4710*/  FMUL.FTZ R7, R29, R105 ;  /* 0x000000691d077220 */ /* 0x000fe20000410000 */
[----:B------:R-:W-:Y:S01]  /*4720*/  FFMA.FTZ R146, R28, R146, -R5 ;  /* 0x000000921c927223 */ /* 0x000fe20000010805 */
[----:B------:R-:W-:Y:S01]  /*4730*/  FADD.FTZ R4, R111, R4 ;  /* 0x000000046f047221 */ /* 0x000fe20000010000 */
[C---:B------:R-:W-:Y:S01]  /*4740*/  FMUL.FTZ R5, R29.reuse, R115 ;  /* 0x000000731d057220 */ /* 0x040fe20000410000 */
[----:B------:R-:W-:Y:S01]  /*4750*/  FADD.FTZ R112, R112, R113 ;  /* 0x0000007170707221 */ /* 0x000fe20000010000 */
[----:B------:R-:W-:Y:S01]  /*4760*/  FFMA.FTZ R83, R6, 2, R83 ;  /* 0x4000000006537823 */ /* 0x000fe20000010053 */
[----:B------:R-:W-:Y:S01]  /*4770*/  FMUL.FTZ R29, R29, R4 ;  /* 0x000000041d1d7220 */ /* 0x000fe20000410000 */
[C---:B------:R-:W-:Y:S01]  /*4780*/  FFMA.FTZ R4, R28.reuse, R107, -R5 ;  /* 0x0000006b1c047223 */ /* 0x040fe20000010805 */
[----:B------:R-:W-:Y:S01]  /*4790*/  FFMA.FTZ R6, R28, R103, -R7 ;  /* 0x000000671c067223 */ /* 0x000fe20000010807 */
        /* <DEDUP_REMOVED lines=8> */
.L_x_2124:
[----:B------:R-:W-:Y:S01]  /*4820*/  BAR.SYNC.DEFER_BLOCKING 0x0 ;  /* 0x0000000000007b1d */ /* 0x000fe20000010000 */
[----:B------:R-:W-:-:S07]  /*4830*/  ISETP.NE.AND P0, PT, R100, RZ, PT ;  /* 0x000000ff6400720c */ /* 0x000fce0003f05270 */
        /* <DEDUP_REMOVED lines=13> */
[C---:B-1----:R-:W-:Y:S01]  /*4910*/  @!P0 IMAD R7, R62.reuse, -0x100, R5 ;  /* 0xffffff003e078824 */ /* 0x042fe200078e0205 */
[----:B------:R-:W-:Y:S01]  /*4920*/  STS [R0+0x10], R79 ;  /* 0x0000104f00007388 */ /* 0x000fe20000000800 */
[----:B------:R-:W-:Y:S02]  /*4930*/  SHF.L.U32 R4, R62, 0x8, RZ ;  /* 0x000000083e047819 */ /* 0x000fe400000006ff */
[----:B------:R-:W-:Y:S01]  /*4940*/  IADD3 R15, R15, R21, RZ ;  /* 0x000000150f0f7210 */ /* 0x000fe20007ffe0ff */
[----:B------:R-:W-:Y:S01]  /*4950*/  STS [R0+0x14], R77 ;  /* 0x0000144d00007388 */ /* 0x000fe20000000800 */
[----:B------:R-:W-:Y:S02]  /*4960*/  SHF.R.S32.HI R5, RZ, 0x1f, R4 ;  /* 0x0000001fff057819 */ /* 0x000fe40000011404 */
[----:B------:R-:W-:Y:S01]  /*4970*/  IADD3 R6, P2, R65, R4, RZ ;  /* 0x0000000441067210 */ /* 0x000fe20007f5e0ff */
        /* <DEDUP_REMOVED lines=11> */
[----:B------:R1:W-:Y:S01]  /*4a30*/  @!P0 STS [R102+0x420], R7 ;  /* 0x0004200766008388 */ /* 0x0003e20000000800 */
[----:B------:R-:W-:Y:S01]  /*4a40*/  BAR.SYNC.DEFER_BLOCKING 0x0 ;  /* 0x0000000000007b1d */ /* 0x000fe20000010000 */
[----:B-1----:R-:W-:-:S05]  /*4a50*/  IADD3.X R7, R66, R5, RZ, P2, !PT ;  /* 0x0000000542077210 */ /* 0x002fca00017fe4ff */
[----:B------:R-:W1:Y:S02]  /*4a60*/  LDS R22, [R102+0x420] ;  /* 0x0004200066167984 */ /* 0x000e640000000800 */
        /* <DEDUP_REMOVED lines=13> */
.L_x_2129:
[----:B------:R-:W-:Y:S05]  /*4b40*/  BSYNC B0 ;  /* 0x0000000000007941 */ /* 0x000fea0003800000 */
.L_x_2128:
[----:B------:R-:W-:Y:S01]  /*4b50*/  ULDC.64 UR4, c[0x0][0x2b8] ;  /* 0x0000ae0000047ab9 */ /* 0x000fe20000000a00 */
[----:B------:R-:W-:Y:S01]  /*4b60*/  IMAD R8, R62, -0x100, R97 ;  /* 0xffffff003e087824 */ /* 0x000fe200078e0261 */
[-C--:B------:R-:W-:Y:S01]  /*4b70*/  ISETP.GE.AND P6, PT, R61, R22.reuse, PT ;  /* 0x000000163d00720c */ /* 0x080fe20003fc6270 */
[----:B0-----:R-:W-:Y:S01]  /*4b80*/  IMAD R20, R72, UR4, RZ ;  /* 0x0000000448147c24 */ /* 0x001fe2000f8e02ff */
[----:B------:R-:W-:Y:S01]  /*4b90*/  ISETP.GE.AND P3, PT, R59, R22, PT ;  /* 0x000000163b00720c */ /* 0x000fe20003f66270 */
[----:B------:R-:W-:Y:S01]  /*4ba0*/  IMAD.WIDE.U32 R14, R71, UR4, R14 ;  /* 0x00000004470e7c25 */ /* 0x000fe2000f8e000e */
[----:B------:R-:W-:Y:S02]  /*4bb0*/  ISETP.GE.AND P1, PT, R65, R8, PT ;  /* 0x000000084100720c */ /* 0x000fe40003f26270 */
[----:B------:R-:W-:Y:S01]  /*4bc0*/  ISETP.GE.AND P4, PT, R58, R22, PT ;  /* 0x000000163a00720c */ /* 0x000fe20003f86270 */
[----:B------:R-:W-:Y:S01]  /*4bd0*/  IMAD R21, R71, UR5, R20 ;  /* 0x0000000547157c24 */ /* 0x000fe2000f8e0214 */
[----:B------:R-:W-:Y:S01]  /*4be0*/  IADD3 R9, P2, R4, R14, RZ ;  /* 0x0000000e04097210 */ /* 0x000fe20007f5e0ff */
[----:B------:R-:W-:Y:S01]  /*4bf0*/  IMAD.WIDE R12, R65, 0x4, R12 ;  /* 0x00000004410c7825 */ /* 0x000fe200078e020c */
[----:B------:R-:W-:Y:S01]  /*4c00*/  ULDC.64 UR4, c[0x0][0x2a8] ;  /* 0x0000aa0000047ab9 */ /* 0x000fe20000000a00 */
[----:B------:R-:W-:-:S02]  /*4c10*/  LOP3.LUT R61, R68, 0x20, R67, 0xfe, !PT ;  /* 0x00000020443d7812 */ /* 0x000fc400078efe43 */
[----:B------:R-:W-:Y:S01]  /*4c20*/  IADD3.X R14, R5, R21, R15, P2, !PT ;  /* 0x00000015050e7210 */ /* 0x000fe200017fe40f */
[----:B------:R-:W-:Y:S01]  /*4c30*/  IMAD R20, R10, UR12, RZ ;  /* 0x0000000c0a147c24 */ /* 0x000fe2000f8e02ff */
[----:B------:R-:W-:Y:S02]  /*4c40*/  ISETP.GE.AND P2, PT, R60, R22, PT ;  /* 0x000000163c00720c */ /* 0x000fe40003f46270 */
[----:B------:R-:W-:-:S04]  /*4c50*/  LEA R12, P5, R9, R12, 0x2 ;  /* 0x0000000c090c7211 */ /* 0x000fc800078a10ff */
[----:B------:R-:W-:Y:S01]  /*4c60*/  LEA.HI.X R13, R9, R13, R14, 0x2, P5 ;  /* 0x0000000d090d7211 */ /* 0x000fe200028f140e */
[----:B------:R-:W-:Y:S01]  /*4c70*/  IMAD R9, R11, UR7, R20 ;  /* 0x000000070b097c24 */ /* 0x000fe2000f8e0214 */
[-C--:B------:R-:W-:Y:S01]  /*4c80*/  ISETP.GE.AND P5, PT, R57, R22.reuse, PT ;  /* 0x000000163900720c */ /* 0x080fe20003fa6270 */
[----:B------:R-:W-:Y:S02]  /*4c90*/  @!P1 IMAD.WIDE.U32 R14, R10, UR7, R4 ;  /* 0x000000070a0e9c25 */ /* 0x000fe4000f8e0004 */
[----:B------:R0:W-:Y:S01]  /*4ca0*/  @!P6 STG.E desc[UR10][R12.64+0x80], R25 ;  /* 0x000080190c00e986 */ /* 0x0001e2000c10190a */
[-C--:B------:R-:W-:Y:S01]  /*4cb0*/  ISETP.GE.AND P6, PT, R56, R22.reuse, PT ;  /* 0x000000163800720c */ /* 0x080fe20003fc6270 */
[----:B------:R-:W-:Y:S01]  /*4cc0*/  IMAD.WIDE.U32 R10, R10, UR7, RZ ;  /* 0x000000070a0a7c25 */ /* 0x000fe2000f8e00ff */
[----:B------:R-:W-:Y:S01]  /*4cd0*/  @!P1 IADD3 R15, R9, R15, RZ ;  /* 0x0000000f090f9210 */ /* 0x000fe20007ffe0ff */
[----:B------:R-:W-:Y:S01]  /*4ce0*/  @!P2 STG.E desc[UR10][R12.64+0x100], R27 ;  /* 0x0001001b0c00a986 */ /* 0x000fe2000c10190a */
[----:B------:R-:W-:Y:S01]  /*4cf0*/  ISETP.GE.AND P2, PT, R55, R22, PT ;  /* 0x000000163700720c */ /* 0x000fe20003f46270 */
[----:B------:R-:W-:Y:S01]  /*4d00*/  IMAD R20, R72, UR4, RZ ;  /* 0x0000000448147c24 */ /* 0x000fe2000f8e02ff */
[----:B------:R-:W-:Y:S01]  /*4d10*/  IADD3 R11, R11, R9, RZ ;  /* 0x000000090b0b7210 */ /* 0x000fe20007ffe0ff */
[----:B------:R-:W-:Y:S01]  /*4d20*/  @!P1 IMAD.WIDE.U32 R14, R71, UR4, R14 ;  /* 0x00000004470e9c25 */ /* 0x000fe2000f8e000e */
[----:B------:R-:W-:Y:S01]  /*4d30*/  @!P3 STG.E desc[UR10][R12.64+0x180], R29 ;  /* 0x0001801d0c00b986 */ /* 0x000fe2000c10190a */
[----:B------:R-:W-:-:S02]  /*4d40*/  SHF.L.U64.HI R9, R61, 0x2, R66 ;  /* 0x000000023d097819 */ /* 0x000fc40000010242 */
[C---:B0-----:R-:W-:Y:S01]  /*4d50*/  IMAD R25, R71.reuse, UR5, R20 ;  /* 0x0000000547197c24 */ /* 0x041fe2000f8e0214 */
[----:B------:R-:W-:Y:S01]  /*4d60*/  @!P4 STG.E desc[UR10][R12.64+0x200], R89 ;  /* 0x000200590c00c986 */ /* 0x000fe2000c10190a */
[----:B------:R-:W-:Y:S01]  /*4d70*/  IMAD.WIDE.U32 R20, R71, UR4, R10 ;  /* 0x0000000447147c25 */ /* 0x000fe2000f8e000a */
[----:B------:R-:W-:Y:S01]  /*4d80*/  @!P1 IADD3 R22, P3, R65, R14, RZ ;  /* 0x0000000e41169210 */ /* 0x000fe20007f7e0ff */
[----:B------:R-:W-:Y:S01]  /*4d90*/  ULDC.64 UR4, c[0x0][0x318] ;  /* 0x0000c60000047ab9 */ /* 0x000fe20000000a00 */
[----:B------:R-:W-:Y:S01]  /*4da0*/  @!P5 STG.E desc[UR10][R12.64+0x280], R91 ;  /* 0x0002805b0c00d986 */ /* 0x000fe2000c10190a */
[----:B------:R-:W-:Y:S02]  /*4db0*/  SHF.L.U32 R10, R61, 0x2, RZ ;  /* 0x000000023d0a7819 */ /* 0x000fe400000006ff */
[----:B------:R-:W-:Y:S01]  /*4dc0*/  IADD3 R23, P4, R4, R20, RZ ;  /* 0x0000001404177210 */ /* 0x000fe20007f9e0ff */
[----:B------:R-:W-:Y:S01]  /*4dd0*/  @!P6 STG.E desc[UR10][R12.64+0x300], R93 ;  /* 0x0003005d0c00e986 */ /* 0x000fe2000c10190a */
[----:B------:R-:W-:-:S02]  /*4de0*/  @!P1 IADD3.X R15, R66, R15, R25, P3, !PT ;  /* 0x0000000f420f9210 */ /* 0x000fc40001ffe419 */
[----:B------:R-:W-:Y:S01]  /*4df0*/  IADD3 R20, P5, R10, UR4, RZ ;  /* 0x000000040a147c10 */ /* 0x000fe2000ffbe0ff */
[----:B------:R0:W-:Y:S01]  /*4e00*/  @!P2 STG.E desc[UR10][R12.64+0x380], R95 ;  /* 0x0003805f0c00a986 */ /* 0x0001e2000c10190a */
[----:B------:R-:W-:Y:S01]  /*4e10*/  BAR.SYNC.DEFER_BLOCKING 0x0 ;  /* 0x0000000000007b1d */ /* 0x000fe20000010000 */
[C---:B------:R-:W-:Y:S02]  /*4e20*/  @!P1 LEA R14, P3, R22.reuse, UR4, 0x2 ;  /* 0x00000004160e9c11 */ /* 0x040fe4000f8610ff */
[----:B------:R-:W-:Y:S02]  /*4e30*/  IADD3.X R24, R5, R25, R21, P4, !PT ;  /* 0x0000001905187210 */ /* 0x000fe400027fe415 */
[----:B------:R-:W-:Y:S02]  /*4e40*/  IADD3.X R11, R9, UR5, RZ, P5, !PT ;  /* 0x00000005090b7c10 */ /* 0x000fe4000affe4ff */
[----:B------:R-:W-:Y:S02]  /*4e50*/  LEA R20, P4, R23, R20, 0x2 ;  /* 0x0000001417147211 */ /* 0x000fe400078810ff */
[----:B------:R-:W-:-:S02]  /*4e60*/  @!P1 LEA.HI.X R15, R22, UR5, R15, 0x2, P3 ;  /* 0x00000005160f9c11 */ /* 0x000fc400098f140f */
[-C--:B------:R-:W-:Y:S02]  /*4e70*/  ISETP.GE.AND P3, PT, R61, R8.reuse, PT ;  /* 0x000000083d00720c */ /* 0x080fe40003f66270 */
[----:B------:R-:W-:Y:S01]  /*4e80*/  LEA.HI.X R21, R23, R11, R24, 0x2, P4 ;  /* 0x0000000b17157211 */ /* 0x000fe200020f1418 */
[----:B------:R-:W-:Y:S01]  /*4e90*/  HFMA2.MMA R11, -RZ, RZ, 0, 0 ;  /* 0x00000000ff0b7435 */ /* 0x000fe200000001ff */
[----:B------:R-:W-:Y:S02]  /*4ea0*/  MOV R22, RZ ;  /* 0x000000ff00167202 */ /* 0x000fe40000000f00 */
[-C--:B------:R-:W-:Y:S02]  /*4eb0*/  ISETP.GE.AND P6, PT, R60, R8.reuse, PT ;  /* 0x000000083c00720c */ /* 0x080fe40003fc6270 */
[-C--:B------:R-:W-:Y:S02]  /*4ec0*/  ISETP.GE.AND P5, PT, R59, R8.reuse, PT ;  /* 0x000000083b00720c */ /* 0x080fe40003fa6270 */
[----:B------:R-:W-:-:S02]  /*4ed0*/  ISETP.GE.AND P4, PT, R58, R8, PT ;  /* 0x000000083a00720c */ /* 0x000fc40003f86270 */
[-C--:B------:R-:W-:Y:S01]  /*4ee0*/  ISETP.GE.AND P2, PT, R57, R8.reuse, PT ;  /* 0x000000083900720c */ /* 0x080fe20003f46270 */
[----:B------:R1:W2:Y:S01]  /*4ef0*/  @!P1 LDG.E R22, desc[UR10][R14.64] ;  /* 0x0000000a0e169981 */ /* 0x0002a2000c1e1900 */
[----:B------:R-:W-:-:S03]  /*4f00*/  ISETP.GE.AND P1, PT, R56, R8, PT ;  /* 0x000000083800720c */ /* 0x000fc60003f26270 */
        /* <DEDUP_REMOVED lines=56> */
[----:B------:R2:W1:Y:S08]  /*5290*/  MUFU.RCP R89, R12 ;  /* 0x0000000c00597308 */ /* 0x0004700000001000 */
[----:B------:R0:W3:Y:S01]  /*52a0*/  MUFU.RCP R91, R14 ;  /* 0x0000000e005b7308 */ /* 0x0000e20000001000 */
[----:B--2---:R-:W-:Y:S01]  /*52b0*/  FMUL.FTZ R12, R25, R76 ;  /* 0x0000004c190c7220 */ /* 0x004fe20000410000 */
[----:B------:R-:W-:Y:S03]  /*52c0*/  BAR.SYNC.DEFER_BLOCKING 0x0 ;  /* 0x0000000000007b1d */ /* 0x000fe60000010000 */
[----:B------:R-:W-:-:S03]  /*52d0*/  FMUL.FTZ R87, R12, R87 ;  /* 0x000000570c577220 */ /* 0x000fc60000410000 */
[----:B------:R-:W2:Y:S01]  /*52e0*/  MUFU.RCP R15, R15 ;  /* 0x0000000f000f7308 */ /* 0x000ea20000001000 */
[----:B0-----:R-:W-:Y:S01]  /*52f0*/  FMUL.FTZ R14, R21, R78 ;  /* 0x0000004e150e7220 */ /* 0x001fe20000410000 */
[----:B-1----:R-:W-:-:S03]  /*5300*/  FMUL.FTZ R20, R20, R89 ;  /* 0x0000005914147220 */ /* 0x002fc60000410000 */
[----:B------:R-:W-:Y:S01]  /*5310*/  FMUL.FTZ R83, R14, R83 ;  /* 0x000000530e537220 */ /* 0x000fe20000410000 */
[----:B------:R-:W-:Y:S02]  /*5320*/  FMUL.FTZ R85, R20, R85 ;  /* 0x0000005514557220 */ /* 0x000fe40000410000 */
[----:B------:R-:W0:Y:S01]  /*5330*/  MUFU.RCP R80, R23 ;  /* 0x0000001700507308 */ /* 0x000e220000001000 */
[----:B---3--:R-:W-:-:S04]  /*5340*/  FMUL.FTZ R22, R22, R91 ;  /* 0x0000005b16167220 */ /* 0x008fc80000410000 */
        /* <DEDUP_REMOVED lines=8> */
[----:B------:R-:W-:Y:S01]  /*53d0*/  STS [R0+0x8], R83 ;  /* 0x0000085300007388 */ /* 0x000fe20000000800 */
[----:B------:R-:W0:Y:S02]  /*53e0*/  LDC.64 R26, c[0x0][0x2c0] ;  /* 0x0000b000ff1a7b82 */ /* 0x000e240000000a00 */
[----:B------:R-:W-:Y:S01]  /*53f0*/  FMUL.FTZ R77, R12, R77 ;  /* 0x0000004d0c4d7220 */ /* 0x000fe20000410000 */
[----:B------:R-:W-:Y:S01]  /*5400*/  STS [R0+0xc], R81 ;  /* 0x00000c5100007388 */ /* 0x000fe20000000800 */
[----:B-1----:R-:W-:-:S03]  /*5410*/  FMUL.FTZ R28, R28, R11 ;  /* 0x0000000b1c1c7220 */ /* 0x002fc60000410000 */
[----:B------:R-:W-:Y:S01]  /*5420*/  STS [R0+0x10], R79 ;  /* 0x0000104f00007388 */ /* 0x000fe20000000800 */
[----:B------:R-:W-:-:S03]  /*5430*/  FMUL.FTZ R75, R28, R75 ;  /* 0x0000004b1c4b7220 */ /* 0x000fc60000410000 */
[----:B------:R-:W-:Y:S01]  /*5440*/  STS [R0+0x14], R77 ;  /* 0x0000144d00007388 */ /* 0x000fe20000000800 */
[----:B--2---:R-:W-:-:S03]  /*5450*/  FMUL.FTZ R14, R29, R74 ;  /* 0x0000004a1d0e7220 */ /* 0x004fc60000410000 */
[----:B------:R-:W-:Y:S01]  /*5460*/  STS [R0+0x18], R75 ;  /* 0x0000184b00007388 */ /* 0x000fe20000000800 */
[----:B------:R-:W-:-:S05]  /*5470*/  FMUL.FTZ R73, R14, R73 ;  /* 0x000000490e497220 */ /* 0x000fca0000410000 */
[----:B------:R-:W-:Y:S01]  /*5480*/  STS [R0+0x1c], R73 ;  /* 0x00001c4900007388 */ /* 0x000fe20000000800 */
[----:B------:R-:W-:-:S03]  /*5490*/  NOP ;  /* 0x0000000000007918 */ /* 0x000fc60000000000 */
[----:B------:R-:W-:Y:S01]  /*54a0*/  LDS R37, [R37] ;  /* 0x0000000025257984 */ /* 0x000fe20000000800 */
[C---:B0-----:R-:W-:Y:S02]  /*54b0*/  IMAD R14, R26.reuse, UR12, RZ ;  /* 0x0000000c1a0e7c24 */ /* 0x041fe4000f8e02ff */
[----:B------:R-:W-:Y:S01]  /*54c0*/  IMAD.WIDE.U32 R12, R26, UR7, RZ ;  /* 0x000000071a0c7c25 */ /* 0x000fe2000f8e00ff */
[----:B------:R-:W-:Y:S03]  /*54d0*/  LDS R11, [R36+0x80] ;  /* 0x00008000240b7984 */ /* 0x000fe60000000800 */
[----:B------:R-:W-:Y:S01]  /*54e0*/  IMAD R15, R27, UR7, R14 ;  /* 0x000000071b0f7c24 */ /* 0x000fe2000f8e020e */
[----:B------:R-:W-:Y:S04]  /*54f0*/  LDS R35, [R35+0x100] ;  /* 0x0001000023237984 */ /* 0x000fe80000000800 */
[----:B------:R-:W-:Y:S01]  /*5500*/  LDS R21, [R34+0x180] ;  /* 0x0001800022157984 */ /* 0x000fe20000000800 */
[----:B------:R-:W-:-:S03]  /*5510*/  IADD3 R27, R13, R15, RZ ;  /* 0x0000000f0d1b7210 */ /* 0x000fc60007ffe0ff */
        /* <DEDUP_REMOVED lines=20> */
.L_x_2131:
[----:B------:R-:W-:Y:S05]  /*5660*/  BSYNC B0 ;  /* 0x0000000000007941 */ /* 0x000fea0003800000 */
.L_x_2130:
[----:B------:R-:W-:Y:S01]  /*5670*/  MOV R6, R12 ;  /* 0x0000000c00067202 */ /* 0x000fe20000000f00 */
[----:B------:R-:W-:Y:S01]  /*5680*/  ULDC.64 UR4, c[0x0][0x2c8] ;  /* 0x0000b20000047ab9 */ /* 0x000fe20000000a00 */
[----:B------:R-:W-:Y:S01]  /*5690*/  MOV R7, R27 ;  /* 0x0000001b00077202 */ /* 0x000fe20000000f00 */
[----:B------:R-:W-:Y:S01]  /*56a0*/  IMAD R8, R72, UR4, RZ ;  /* 0x0000000448087c24 */ /* 0x000fe2000f8e02ff */
[----:B------:R-:W-:Y:S01]  /*56b0*/  ULDC.64 UR8, c[0x0][0x320] ;  /* 0x0000c80000087ab9 */ /* 0x000fe20000000a00 */
[-C--:B------:R-:W-:Y:S01]  /*56c0*/  ISETP.GE.AND P4, PT, R57, R0.reuse, PT ;  /* 0x000000003900720c */ /* 0x080fe20003f86270 */
[C---:B------:R-:W-:Y:S01]  /*56d0*/  IMAD.WIDE.U32 R6, R71.reuse, UR4, R6 ;  /* 0x0000000447067c25 */ /* 0x040fe2000f8e0006 */
[----:B------:R-:W-:Y:S01]  /*56e0*/  IADD3 R10, P1, R10, UR8, RZ ;  /* 0x000000080a0a7c10 */ /* 0x000fe2000ff3e0ff */
[----:B------:R-:W-:Y:S01]  /*56f0*/  ULDC UR4, c[0x0][0x224] ;  /* 0x0000890000047ab9 */ /* 0x000fe20000000800 */
[----:B------:R-:W-:Y:S01]  /*5700*/  ISETP.GE.AND P5, PT, R56, R0, PT ;  /* 0x000000003800720c */ /* 0x000fe20003fa6270 */
[----:B------:R-:W-:Y:S01]  /*5710*/  IMAD R13, R71, UR5, R8 ;  /* 0x00000005470d7c24 */ /* 0x000fe2000f8e0208 */
[----:B------:R-:W-:-:S02]  /*5720*/  IADD3 R6, P0, R4, R6, RZ ;  /* 0x0000000604067210 */ /* 0x000fc40007f1e0ff */
[----:B------:R-:W-:Y:S02]  /*5730*/  ISETP.GE.AND P6, PT, R55, R0, PT ;  /* 0x000000003700720c */ /* 0x000fe40003fc6270 */
[----:B------:R-:W-:Y:S02]  /*5740*/  IADD3.X R5, R5, R13, R7, P0, !PT ;  /* 0x0000000d05057210 */ /* 0x000fe400007fe407 */
[----:B------:R-:W-:Y:S02]  /*5750*/  IADD3.X R9, R9, UR9, RZ, P1, !PT ;  /* 0x0000000909097c10 */ /* 0x000fe40008ffe4ff */
[C---:B------:R-:W-:Y:S02]  /*5760*/  LEA R4, P2, R6.reuse, R10, 0x2 ;  /* 0x0000000a06047211 */ /* 0x040fe400078410ff */
[----:B------:R-:W-:Y:S02]  /*5770*/  ISETP.GE.AND P0, PT, R61, R0, PT ;  /* 0x000000003d00720c */ /* 0x000fe40003f06270 */
[----:B------:R-:W-:-:S02]  /*5780*/  LEA.HI.X R5, R6, R9, R5, 0x2, P2 ;  /* 0x0000000906057211 */ /* 0x000fc400010f1405 */
[----:B------:R-:W-:Y:S02]  /*5790*/  IADD3 R62, R62, 0x1, RZ ;  /* 0x000000013e3e7810 */ /* 0x000fe40007ffe0ff */
[-C--:B------:R-:W-:Y:S01]  /*57a0*/  ISETP.GE.AND P1, PT, R60, R0.reuse, PT ;  /* 0x000000003c00720c */ /* 0x080fe20003f26270 */
[----:B------:R1:W-:Y:S01]  /*57b0*/  @!P4 STG.E desc[UR10][R4.64+0x200], R23 ;  /* 0x000200170400c986 */ /* 0x0003e2000c10190a */
[-C--:B------:R-:W-:Y:S02]  /*57c0*/  ISETP.GE.AND P2, PT, R59, R0.reuse, PT ;  /* 0x000000003b00720c */ /* 0x080fe40003f46270 */
[----:B------:R-:W-:Y:S01]  /*57d0*/  ISETP.GE.AND P3, PT, R58, R0, PT ;  /* 0x000000003a00720c */ /* 0x000fe20003f66270 */
        /* <DEDUP_REMOVED lines=8> */
[----:B0-----:R-:W-:Y:S01]  /*5860*/  IADD3.X R14, RZ, R3, RZ, P1, !PT ;  /* 0x00000003ff0e7210 */ /* 0x001fe20000ffe4ff */
[----:B------:R1:W-:Y:S01]  /*5870*/  @!P3 STG.E desc[UR10][R4.64+0x180], R33 ;  /* 0x000180210400b986 */ /* 0x0003e2000c10190a */
[----:B------:R-:W-:Y:S02]  /*5880*/  IADD3 R39, P3, R39, 0x800, RZ ;  /* 0x0000080027277810 */ /* 0x000fe40007f7e0ff */
[----:B------:R-:W-:Y:S02]  /*5890*/  IADD3.X R17, RZ, R17, RZ, P2, !PT ;  /* 0x00000011ff117210 */ /* 0x000fe400017fe4ff */
[----:B------:R-:W-:Y:S01]  /*58a0*/  IADD3.X R38, RZ, R38, RZ, P3, !PT ;  /* 0x00000026ff267210 */ /* 0x000fe20001ffe4ff */
[----:B------:R-:W-:Y:S08]  /*58b0*/  @!P0 BRA `(.L_x_2132) ;  /* 0xffffffac00d48947 */ /* 0x000ff0000383ffff */
[----:B------:R-:W-:Y:S05]  /*58c0*/  EXIT ;  /* 0x000000000000794d */ /* 0x000fea0003800000 */
.L_x_2133:
        /* <DEDUP_REMOVED lines=11> */
.L_x_5213:


//--------------------- .text._Z25selective_scan_fwd_kernelI32Selective_Scan_fwd_kernel_traitsILi32ELi8ELi1ELb0ELb1ELb1ELb0EfN3c107complexIfEEEEv13SSMParamsBase --------------------------
	.section	.text._Z25selective_scan_fwd_kernelI32Selective_Scan_fwd_kernel_traitsILi32ELi8ELi1ELb0ELb1ELb1ELb0EfN3c107complexIfEEEEv13SSMParamsBase,"ax",@progbits
	.align	128
        .global         _Z25selective_scan_fwd_kernelI32Selective_Scan_fwd_kernel_traitsILi32ELi8ELi1ELb0ELb1ELb1ELb0EfN3c107complexIfEEEEv13SSMParamsBase
        .type           _Z25selective_scan_fwd_kernelI32Selective_Scan_fwd_kernel_traitsILi32ELi8ELi1ELb0ELb1ELb1ELb0EfN3c107complexIfEEEEv13SSMParamsBase,@function
        .size           _Z25selective_scan_fwd_kernelI32Selective_Scan_fwd_kernel_traitsILi32ELi8ELi1ELb0ELb1ELb1ELb0EfN3c107complexIfEEEEv13SSMParamsBase,(.L_x_5214 - _Z25selective_scan_fwd_kernelI32Selective_Scan_fwd_kernel_traitsILi32ELi8ELi1ELb0ELb1ELb1ELb0EfN3c107complexIfEEEEv13SSMParamsBase)
        .other          _Z25selective_scan_fwd_kernelI32Selective_Scan_fwd_kernel_traitsILi32ELi8ELi1ELb0ELb1ELb1ELb0EfN3c107complexIfEEEEv13SSMParamsBase,@"STO_CUDA_ENTRY STV_DEFAULT"
_Z25selective_scan_fwd_kernelI32Selective_Scan_fwd_kernel_traitsILi32ELi8ELi1ELb0ELb1ELb1ELb0EfN3c107complexIfEEEEv13SSMParamsBase:
.text._Z25selective_scan_fwd_kernelI32Selective_Scan_fwd_kernel_traitsILi32ELi8ELi1ELb0ELb1ELb1ELb0EfN3c107complexIfEEEEv13SSMParamsBase:
        /* <DEDUP_REMOVED lines=21> */
[----:B------:R1:W5:Y:S01]  /*0150*/  @P0 LDG.E R52, desc[UR6][R2.64] ;  /* 0x0000000602340981 */ /* 0x000362000c1e1900 */
[----:B------:R-:W2:Y:S03]  /*0160*/  S2UR UR4, SR_CTAID.X ;  /* 0x00000000000479c3 */ /* 0x000ea60000002500 */
[----:B------:R3:W5:Y:S01]  /*0170*/  @P1 LDG.E R51, desc[UR6][R4.64] ;  /* 0x0000000604331981 */ /* 0x000762000c1e1900 */
[----:B-1----:R-:W-:-:S02]  /*0180*/  IABS R2, R54 ;  /* 0x0000003600027213 */ /* 0x002fc40000000000 */
[----:B0-----:R-:W-:-:S04]  /*0190*/  IADD3 R6, R0, 0xffffffe, RZ ;  /* 0x0ffffffe00067810 */ /* 0x001fc80007ffe0ff */
[----:B------:R0:W1:Y:S01]  /*01a0*/  F2I.FTZ.U32.TRUNC.NTZ R7, R6 ;  /* 0x0000000600077305 */ /* 0x000062000021f000 */
[----:B--2---:R-:W-:Y:S01]  /*01b0*/  MOV R50, UR4 ;  /* 0x0000000400327c02 */ /* 0x004fe20008000f00 */
[----:B0-----:R-:W-:Y:S01]  /*01c0*/  HFMA2.MMA R6, -RZ, RZ, 0, 0 ;  /* 0x00000000ff067435 */ /* 0x001fe200000001ff */
[----:B------:R-:W-:Y:S02]  /*01d0*/  ULDC.64 UR4, c[0x0][0x240] ;  /* 0x0000900000047ab9 */ /* 0x000fe40000000a00 */
[----:B------:R-:W-:Y:S02]  /*01e0*/  SHF.R.S32.HI R136, RZ, 0x1f, R50 ;  /* 0x0000001fff887819 */ /* 0x000fe40000011432 */
[----:B-1----:R-:W-:-:S03]  /*01f0*/  IADD3 R8, RZ, -R7, RZ ;  /* 0x80000007ff087210 */ /* 0x002fc60007ffe0ff */
[----:B---3--:R-:W-:Y:S02]  /*0200*/  IMAD R5, R136, UR4, RZ ;  /* 0x0000000488057c24 */ /* 0x008fe4000f8e02ff */
[----:B------:R-:W-:Y:S02]  /*0210*/  IMAD R3, R8, R9, RZ ;  /* 0x0000000908037224 */ /* 0x000fe400078e02ff */
[----:B------:R-:W-:Y:S02]  /*0220*/  IMAD R5, R50, UR5, R5 ;  /* 0x0000000532057c24 */ /* 0x000fe4000f8e0205 */
        /* <DEDUP_REMOVED lines=10> */
[----:B0-----:R-:W-:Y:S01]  /*02d0*/  ISETP.GE.AND P2, PT, R2, 0x1, PT ;  /* 0x000000010200780c */ /* 0x001fe20003f46270 */
[----:B------:R-:W-:Y:S01]  /*02e0*/  IMAD.WIDE.U32 R2, R50, UR4, RZ ;  /* 0x0000000432027c25 */ /* 0x000fe2000f8e00ff */
[----:B------:R-:W-:-:S07]  /*02f0*/  ISETP.GE.AND P1, PT, R0, RZ, PT ;  /* 0x000000ff0000720c */ /* 0x000fce0003f26270 */
[----:B------:R-:W-:Y:S02]  /*0300*/  @P0 IADD3 R7, R7, 0x1, RZ ;  /* 0x0000000107070810 */ /* 0x000fe40007ffe0ff */
[----:B------:R-:W-:Y:S02]  /*0310*/  ISETP.NE.AND P0, PT, R11, RZ, PT ;  /* 0x000000ff0b00720c */ /* 0x000fe40003f05270 */
[----:B------:R-:W-:Y:S01]  /*0320*/  MOV R13, R7 ;  /* 0x00000007000d7202 */ /* 0x000fe20000000f00 */
[----:B------:R-:W-:Y:S10]  /*0330*/  @!P2 EXIT ;  /* 0x000000000000a94d */ /* 0x000ff40003800000 */
[----:B------:R-:W0:Y:S01]  /*0340*/  S2R R81, SR_TID.X ;  /* 0x0000000000517919 */ /* 0x000e220000002100 */
[----:B------:R-:W-:Y:S01]  /*0350*/  @!P1 IADD3 R13, -R13, RZ, RZ ;  /* 0x000000ff0d0d9210 */ /* 0x000fe20007ffe1ff */
[----:B------:R-:W-:Y:S01]  /*0360*/  ULDC.64 UR10, c[0x0][0x260] ;  /* 0x00009800000a7ab9 */ /* 0x000fe20000000a00 */
[----:B------:R-:W-:Y:S01]  /*0370*/  @!P0 LOP3.LUT R13, RZ, R11, RZ, 0x33, !PT ;  /* 0x0000000bff0d8212 */ /* 0x000fe200078e33ff */
[----:B------:R-:W-:Y:S01]  /*0380*/  ULDC.64 UR4, c[0x0][0x288] ;  /* 0x0000a20000047ab9 */ /* 0x000fe20000000a00 */
[----:B------:R-:W-:Y:S01]  /*0390*/  IADD3 R7, R3, R5, RZ ;  /* 0x0000000503077210 */ /* 0x000fe20007ffe0ff */
[----:B------:R-:W-:Y:S01]  /*03a0*/  IMAD R11, R136, UR10, RZ ;  /* 0x0000000a880b7c24 */ /* 0x000fe2000f8e02ff */
[----:B------:R-:W-:Y:S01]  /*03b0*/  ULDC.64 UR8, c[0x0][0x298] ;  /* 0x0000a60000087ab9 */ /* 0x000fe20000000a00 */
[C---:B------:R-:W-:Y:S01]  /*03c0*/  IMAD R3, R53.reuse, UR4, RZ ;  /* 0x0000000435037c24 */ /* 0x040fe2000f8e02ff */
[----:B------:R-:W1:Y:S01]  /*03d0*/  LDC.64 R32, c[0x0][0x2d8] ;  /* 0x0000b600ff207b82 */ /* 0x000e620000000a00 */
[----:B------:R-:W-:Y:S01]  /*03e0*/  IMAD R5, R53, UR8, RZ ;  /* 0x0000000835057c24 */ /* 0x000fe2000f8e02ff */
[----:B------:R-:W-:Y:S01]  /*03f0*/  SHF.R.S32.HI R0, RZ, 0x1f, R13 ;  /* 0x0000001fff007819 */ /* 0x000fe2000001140d */
[----:B------:R-:W-:Y:S01]  /*0400*/  IMAD R17, R50, UR11, R11 ;  /* 0x0000000b32117c24 */ /* 0x000fe2000f8e020b */
[----:B------:R-:W-:Y:S01]  /*0410*/  MOV R6, R2 ;  /* 0x0000000200067202 */ /* 0x000fe20000000f00 */
[C---:B------:R-:W-:Y:S01]  /*0420*/  IMAD R11, R54.reuse, UR5, R3 ;  /* 0x00000005360b7c24 */ /* 0x040fe2000f8e0203 */
[----:B------:R-:W2:Y:S01]  /*0430*/  S2R R45, SR_LANEID ;  /* 0x00000000002d7919 */ /* 0x000ea20000000000 */
[C---:B------:R-:W-:Y:S01]  /*0440*/  IMAD.WIDE.U32 R2, R54.reuse, UR4, RZ ;  /* 0x0000000436027c25 */ /* 0x040fe2000f8e00ff */
[----:B------:R-:W-:Y:S01]  /*0450*/  ULDC.64 UR4, c[0x0][0x258] ;  /* 0x0000960000047ab9 */ /* 0x000fe20000000a00 */
[----:B------:R-:W3:Y:S01]  /*0460*/  LDC.64 R22, c[0x0][0x2e0] ;  /* 0x0000b800ff167b82 */ /* 0x000ee20000000a00 */
[----:B------:R-:W-:Y:S01]  /*0470*/  MOV R44, RZ ;  /* 0x000000ff002c7202 */ /* 0x000fe20000000f00 */
[C---:B------:R-:W-:Y:S01]  /*0480*/  IMAD R15, R54.reuse, UR9, R5 ;  /* 0x00000009360f7c24 */ /* 0x040fe2000f8e0205 */
[----:B------:R-:W-:Y:S01]  /*0490*/  IADD3 R11, R3, R11, RZ ;  /* 0x0000000b030b7210 */ /* 0x000fe20007ffe0ff */
[----:B------:R-:W-:Y:S01]  /*04a0*/  IMAD.WIDE.U32 R4, R54, UR8, RZ ;  /* 0x0000000836047c25 */ /* 0x000fe2000f8e00ff */
[----:B------:R-:W-:Y:S01]  /*04b0*/  MOV R10, R2 ;  /* 0x00000002000a7202 */ /* 0x000fe20000000f00 */
[----:B------:R-:W-:-:S02]  /*04c0*/  ULDC.64 UR8, c[0x0][0x290] ;  /* 0x0000a40000087ab9 */ /* 0x000fc40000000a00 */
[----:B------:R-:W-:Y:S02]  /*04d0*/  IMAD R12, R0, UR4, RZ ;  /* 0x00000004000c7c24 */ /* 0x000fe4000f8e02ff */
[----:B------:R-:W-:Y:S02]  /*04e0*/  IMAD.IADD R5, R5, 0x1, R15 ;  /* 0x0000000105057824 */ /* 0x000fe400078e020f */
[----:B------:R-:W-:Y:S01]  /*04f0*/  IMAD.WIDE.U32 R2, R13, UR4, R6 ;  /* 0x000000040d027c25 */ /* 0x000fe2000f8e0006 */
[----:B0-----:R-:W-:-:S03]  /*0500*/  SHF.L.U32 R48, R81, 0x3, RZ ;  /* 0x0000000351307819 */ /* 0x001fc600000006ff */
[----:B------:R-:W-:Y:S01]  /*0510*/  IMAD R15, R13, UR5, R12 ;  /* 0x000000050d0f7c24 */ /* 0x000fe2000f8e020c */
[----:B------:R-:W-:Y:S01]  /*0520*/  ULDC.64 UR4, c[0x0][0x280] ;  /* 0x0000a00000047ab9 */ /* 0x000fe20000000a00 */
[----:B------:R-:W-:Y:S01]  /*0530*/  IMAD.WIDE.U32 R8, R50, UR10, RZ ;  /* 0x0000000a32087c25 */ /* 0x000fe2000f8e00ff */
[----:B------:R-:W-:Y:S02]  /*0540*/  LOP3.LUT R49, R81, 0x1f, RZ, 0xc0, !PT ;  /* 0x0000001f51317812 */ /* 0x000fe400078ec0ff */
[----:B------:R-:W-:Y:S01]  /*0550*/  LOP3.LUT R48, R48, 0xffffff00, RZ, 0xc0, !PT ;  /* 0xffffff0030307812 */ /* 0x000fe200078ec0ff */
[C---:B------:R-:W-:Y:S01]  /*0560*/  IMAD R7, R136.reuse, UR4, RZ ;  /* 0x0000000488077c24 */ /* 0x040fe2000f8e02ff */
[----:B------:R-:W-:Y:S01]  /*0570*/  IADD3 R9, R9, R17, RZ ;  /* 0x0000001109097210 */ /* 0x000fe20007ffe0ff */
[----:B------:R-:W-:Y:S01]  /*0580*/  IMAD R17, R136, UR8, RZ ;  /* 0x0000000888117c24 */ /* 0x000fe2000f8e02ff */
[----:B------:R-:W-:Y:S01]  /*0590*/  LOP3.LUT R47, R48, R49, RZ, 0xfc, !PT ;  /* 0x00000031302f7212 */ /* 0x000fe200078efcff */
[----:B------:R-:W-:Y:S01]  /*05a0*/  IMAD R19, R50, UR5, R7 ;  /* 0x0000000532137c24 */ /* 0x000fe2000f8e0207 */
[----:B-1----:R-:W-:Y:S01]  /*05b0*/  LEA R32, P0, R2, R32, 0x2 ;  /* 0x0000002002207211 */ /* 0x002fe200078010ff */
[----:B------:R-:W-:Y:S01]  /*05c0*/  IMAD.WIDE.U32 R6, R50, UR4, R10 ;  /* 0x0000000432067c25 */ /* 0x000fe2000f8e000a */
[----:B------:R-:W-:Y:S01]  /*05d0*/  ULDC.64 UR4, c[0x0][0x278] ;  /* 0x00009e0000047ab9 */ /* 0x000fe20000000a00 */
[----:B------:R-:W-:-:S02]  /*05e0*/  IADD3 R30, R3, R15, RZ ;  /* 0x0000000f031e7210 */ /* 0x000fc40007ffe0ff */
[----:B------:R-:W-:Y:S01]  /*05f0*/  IMAD.WIDE.U32 R10, R50, UR8, R4 ;  /* 0x00000008320a7c25 */ /* 0x000fe2000f8e0004 */
[----:B------:R-:W-:Y:S02]  /*0600*/  SHF.R.S32.HI R46, RZ, 0x1f, R47 ;  /* 0x0000001fff2e7819 */ /* 0x000fe4000001142f */
[----:B------:R-:W-:Y:S01]  /*0610*/  LEA.HI.X R30, R2, R33, R30, 0x2, P0 ;  /* 0x00000021021e7211 */ /* 0x000fe200000f141e */
[----:B------:R-:W-:Y:S01]  /*0620*/  IMAD R0, R0, UR4, RZ ;  /* 0x0000000400007c24 */ /* 0x000fe2000f8e02ff */
[C---:B------:R-:W-:Y:S01]  /*0630*/  IADD3 R57, P2, R47.reuse, R10, RZ ;  /* 0x0000000a2f397210 */ /* 0x040fe20007f5e0ff */
[----:B------:R-:W-:Y:S01]  /*0640*/  IMAD R21, R50, UR9, R17 ;  /* 0x0000000932157c24 */ /* 0x000fe2000f8e0211 */
[----:B------:R-:W-:Y:S01]  /*0650*/  IADD3 R17, P1, R47, R6, RZ ;  /* 0x000000062f117210 */ /* 0x000fe20007f3e0ff */
[----:B------:R-:W-:Y:S01]  /*0660*/  IMAD.WIDE.U32 R4, R13, UR4, R8 ;  /* 0x000000040d047c25 */ /* 0x000fe2000f8e0008 */
[----:B------:R-:W-:Y:S01]  /*0670*/  ULDC.64 UR8, c[0x0][0x2f8] ;  /* 0x0000be0000087ab9 */ /* 0x000fe20000000a00 */
[----:B------:R-:W-:-:S02]  /*0680*/  IADD3 R2, R48, R47, RZ ;  /* 0x0000002f30027210 */ /* 0x000fc40007ffe0ff */
[----:B------:R-:W-:Y:S01]  /*0690*/  IMAD R29, R13, UR5, R0 ;  /* 0x000000050d1d7c24 */ /* 0x000fe2000f8e0200 */
[----:B------:R-:W-:Y:S01]  /*06a0*/  ULDC.64 UR4, c[0x0][0x2f0] ;  /* 0x0000bc0000047ab9 */ /* 0x000fe20000000a00 */
[----:B------:R-:W-:Y:S01]  /*06b0*/  IADD3.X R6, R46, R7, R19, P1, !PT ;  /* 0x000000072e067210 */ /* 0x000fe20000ffe413 */
[----:B------:R-:W-:Y:S01]  /*06c0*/  VIADD R34, R2, 0x1c0 ;  /* 0x000001c002227836 */ /* 0x000fe20000000000 */
[----:B------:R-:W-:Y:S02]  /*06d0*/  IADD3.X R10, R46, R11, R21, P2, !PT ;  /* 0x0000000b2e0a7210 */ /* 0x000fe400017fe415 */
[----:B---3--:R-:W-:Y:S02]  /*06e0*/  LEA R31, P0, R4, R22, 0x2 ;  /* 0x00000016041f7211 */ /* 0x008fe400078010ff */
[----:B------:R-:W-:Y:S02]  /*06f0*/  IADD3 R29, R5, R29, RZ ;  /* 0x0000001d051d7210 */ /* 0x000fe40007ffe0ff */
[----:B------:R-:W-:-:S02]  /*0700*/  LEA R16, P1, R17, UR4, 0x2 ;  /* 0x0000000411107c11 */ /* 0x000fc4000f8210ff */
[----:B------:R-:W-:Y:S02]  /*0710*/  LEA R20, P2, R57, UR8, 0x2 ;  /* 0x0000000839147c11 */ /* 0x000fe4000f8410ff */
[----:B------:R-:W-:Y:S02]  /*0720*/  LEA.HI.X R29, R4, R23, R29, 0x2, P0 ;  /* 0x00000017041d7211 */ /* 0x000fe400000f141d */
[----:B------:R-:W-:Y:S02]  /*0730*/  LEA.HI.X R17, R17, UR5, R6, 0x2, P1 ;  /* 0x0000000511117c11 */ /* 0x000fe400088f1406 */
[----:B------:R-:W-:Y:S02]  /*0740*/  LEA.HI.X R57, R57, UR9, R10, 0x2, P2 ;  /* 0x0000000939397c11 */ /* 0x000fe400090f140a */
        /* <DEDUP_REMOVED lines=9> */
[----:B--2---:R-:W-:-:S07]  /*07e0*/  IADD3 R33, R2, 0x1e0, RZ ;  /* 0x000001e002217810 */ /* 0x004fce0007ffe0ff */
.L_x_2156:
        /* <DEDUP_REMOVED lines=17> */
[----:B------:R-:W-:Y:S02]  /*0900*/  HFMA2.MMA R8, -RZ, RZ, 0, 0 ;  /* 0x00000000ff087435 */ /* 0x000fe400000001ff */
[----:B------:R-:W-:Y:S01]  /*0910*/  HFMA2.MMA R25, -RZ, RZ, 0, 0 ;  /* 0x00000000ff197435 */ /* 0x000fe200000001ff */
        /* <DEDUP_REMOVED lines=29> */
[-C--:B------:R-:W-:Y:S01]  /*0af0*/  ISETP.GE.AND P2, PT, R15, R28.reuse, PT ;  /* 0x0000001c0f00720c */ /* 0x080fe20003f46270 */
[----:B------:R-:W-:Y:S01]  /*0b00*/  HFMA2.MMA R15, -RZ, RZ, 0, 0 ;  /* 0x00000000ff0f7435 */ /* 0x000fe200000001ff */
[----:B------:R-:W-:Y:S01]  /*0b10*/  ISETP.GE.AND P1, PT, R19, R28, PT ;  /* 0x0000001c1300720c */ /* 0x000fe20003f26270 */
[----:B------:R-:W-:Y:S01]  /*0b20*/  IMAD.MOV.U32 R19, RZ, RZ, R57 ;  /* 0x000000ffff137224 */ /* 0x000fe200078e0039 */
[----:B------:R-:W-:-:S02]  /*0b30*/  LEA R27, R27, UR4, 0x2 ;  /* 0x000000041b1b7c11 */ /* 0x000fc4000f8e10ff */
[----:B------:R-:W-:Y:S02]  /*0b40*/  LEA R26, R10, UR4, 0x2 ;  /* 0x000000040a1a7c11 */ /* 0x000fe4000f8e10ff */
[----:B------:R-:W-:Y:S02]  /*0b50*/  LEA R73, R12, UR4, 0x2 ;  /* 0x000000040c497c11 */ /* 0x000fe4000f8e10ff */
[C---:B------:R-:W-:Y:S02]  /*0b60*/  IADD3 R10, R45.reuse, 0x80, RZ ;  /* 0x000000802d0a7810 */ /* 0x040fe40007ffe0ff */
[----:B------:R-:W-:Y:S02]  /*0b70*/  LEA R80, R14, UR4, 0x2 ;  /* 0x000000040e507c11 */ /* 0x000fe4000f8e10ff */
[C---:B------:R-:W-:Y:S02]  /*0b80*/  IADD3 R12, R45.reuse, 0xa0, RZ ;  /* 0x000000a02d0c7810 */ /* 0x040fe40007ffe0ff */
[----:B------:R-:W-:-:S02]  /*0b90*/  IADD3 R14, R45, 0xc0, RZ ;  /* 0x000000c02d0e7810 */ /* 0x000fc40007ffe0ff */
[-C--:B------:R-:W-:Y:S02]  /*0ba0*/  LEA.HI.SX32 R10, R10, R45.reuse, 0x1b ;  /* 0x0000002d0a0a7211 */ /* 0x080fe400078fdaff */
[-C--:B------:R-:W-:Y:S02]  /*0bb0*/  LEA.HI.SX32 R12, R12, R45.reuse, 0x1b ;  /* 0x0000002d0c0c7211 */ /* 0x080fe400078fdaff */
[----:B------:R-:W-:Y:S02]  /*0bc0*/  LEA.HI.SX32 R14, R14, R45, 0x1b ;  /* 0x0000002d0e0e7211 */ /* 0x000fe400078fdaff */
[----:B------:R-:W-:Y:S02]  /*0bd0*/  LEA R77, R10, UR4, 0x2 ;  /* 0x000000040a4d7c11 */ /* 0x000fe4000f8e10ff */
[----:B------:R-:W-:Y:S02]  /*0be0*/  LEA R79, R12, UR4, 0x2 ;  /* 0x000000040c4f7c11 */ /* 0x000fe4000f8e10ff */
[----:B------:R-:W-:-:S02]  /*0bf0*/  LEA R76, R14, UR4, 0x2 ;  /* 0x000000040e4c7c11 */ /* 0x000fc4000f8e10ff */
[----:B------:R-:W-:Y:S02]  /*0c00*/  LEA R78, R18, UR4, 0x2 ;  /* 0x00000004124e7c11 */ /* 0x000fe4000f8e10ff */
[----:B------:R-:W-:Y:S02]  /*0c10*/  ISETP.GE.AND P5, PT, R47, R28, PT ;  /* 0x0000001c2f00720c */ /* 0x000fe40003fa6270 */
[----:B------:R-:W-:Y:S01]  /*0c20*/  MOV R18, R20 ;  /* 0x0000001400127202 */ /* 0x000fe20000000f00 */
[----:B------:R-:W-:Y:S01]  /*0c30*/  HFMA2.MMA R10, -RZ, RZ, 0, 0 ;  /* 0x00000000ff0a7435 */ /* 0x000fe200000001ff */
[----:B------:R-:W-:Y:S02]  /*0c40*/  ISETP.GE.AND P0, PT, R21, R28, PT ;  /* 0x0000001c1500720c */ /* 0x000fe40003f06270 */
[----:B------:R-:W-:Y:S01]  /*0c50*/  MOV R21, RZ ;  /* 0x000000ff00157202 */ /* 0x000fe20000000f00 */
[----:B--2---:R0:W-:Y:S04]  /*0c60*/  STS [R27], R0 ;  /* 0x000000001b007388 */ /* 0x0041e80000000800 */
[----:B---3--:R-:W-:Y:S04]  /*0c70*/  STS [R26+0x80], R5 ;  /* 0x000080051a007388 */ /* 0x008fe80000000800 */
[----:B----4-:R1:W-:Y:S01]  /*0c80*/  STS [R73+0x100], R4 ;  /* 0x0001000449007388 */ /* 0x0103e20000000800 */
[----:B0-----:R-:W-:-:S03]  /*0c90*/  SHF.L.U32 R0, R45, 0x3, RZ ;  /* 0x000000032d007819 */ /* 0x001fc600000006ff */
[----:B------:R-:W-:Y:S01]  /*0ca0*/  STS [R80+0x180], R11 ;  /* 0x0001800b50007388 */ /* 0x000fe20000000800 */
[----:B------:R-:W-:-:S03]  /*0cb0*/  LEA.HI.SX32 R0, R0, R0, 0x1b ;  /* 0x0000000000007211 */ /* 0x000fc600078fdaff */
[----:B------:R-:W-:Y:S01]  /*0cc0*/  STS [R77+0x200], R8 ;  /* 0x000200084d007388 */ /* 0x000fe20000000800 */
[----:B------:R-:W-:-:S03]  /*0cd0*/  LEA R0, R0, UR4, 0x2 ;  /* 0x0000000400007c11 */ /* 0x000fc6000f8e10ff */
        /* <DEDUP_REMOVED lines=13> */
[----:B-1----:R-:W-:Y:S01]  /*0db0*/  HFMA2.MMA R4, -RZ, RZ, 0, 0 ;  /* 0x00000000ff047435 */ /* 0x002fe200000001ff */
[----:B0-----:R-:W-:Y:S01]  /*0dc0*/  MOV R6, RZ ;  /* 0x000000ff00067202 */ /* 0x001fe20000000f00 */
[----:B--2---:R-:W-:Y:S01]  /*0dd0*/  HFMA2.MMA R25, -RZ, RZ, 0, 0 ;  /* 0x00000000ff197435 */ /* 0x004fe200000001ff */
[----:B------:R-:W-:-:S02]  /*0de0*/  MOV R8, RZ ;  /* 0x000000ff00087202 */ /* 0x000fc40000000f00 */
[----:B---3--:R-:W-:Y:S01]  /*0df0*/  MOV R23, RZ ;  /* 0x000000ff00177202 */ /* 0x008fe20000000f00 */
        /* <DEDUP_REMOVED lines=11> */
[----:B---3--:R0:W-:Y:S04]  /*0eb0*/  STS [R27], R4 ;  /* 0x000000041b007388 */ /* 0x0081e80000000800 */
[----:B--2---:R-:W-:Y:S04]  /*0ec0*/  STS [R26+0x80], R15 ;  /* 0x0000800f1a007388 */ /* 0x004fe80000000800 */
[----:B----4-:R-:W-:Y:S01]  /*0ed0*/  STS [R73+0x100], R6 ;  /* 0x0001000649007388 */ /* 0x010fe20000000800 */
[----:B0-----:R-:W0:Y:S03]  /*0ee0*/  LDC R4, c[0x0][0x21c] ;  /* 0x00008700ff047b82 */ /* 0x001e260000000800 */
        /* <DEDUP_REMOVED lines=62> */
.L_x_2135:
[----:B------:R-:W-:Y:S05]  /*12d0*/  BSYNC B0 ;  /* 0x0000000000007941 */ /* 0x000fea0003800000 */
.L_x_2134:
        /* <DEDUP_REMOVED lines=41> */
.L_x_2137:
[----:B------:R-:W-:Y:S05]  /*1570*/  BSYNC B0 ;  /* 0x0000000000007941 */ /* 0x000fea0003800000 */
.L_x_2136:
        /* <DEDUP_REMOVED lines=33> */
.L_x_2139:
[----:B------:R-:W-:Y:S05]  /*1790*/  BSYNC B0 ;  /* 0x0000000000007941 */ /* 0x000fea0003800000 */
.L_x_2138:
        /* <DEDUP_REMOVED lines=33> */
.L_x_2141:
[----:B------:R-:W-:Y:S05]  /*19b0*/  BSYNC B0 ;  /* 0x0000000000007941 */ /* 0x000fea0003800000 */
.L_x_2140:
        /* <DEDUP_REMOVED lines=33> */
.L_x_2143:
[----:B------:R-:W-:Y:S05]  /*1bd0*/  BSYNC B0 ;  /* 0x0000000000007941 */ /* 0x000fea0003800000 */
.L_x_2142:
[----:B------:R-:W-:Y:S04]  /*1be0*/  BSSY B0, `(.L_x_2144) ;  /* 0x0000021000007945 */ /* 0x000fe80003800000 */
[----:B------:R-:W-:Y:S05]  /*1bf0*/  @P3 BRA `(.L_x_2145) ;  /* 0x00000000007c3947 */ /* 0x000fea0003800000 */
[----:B------:R-:W-:Y:S01]  /*1c00*/  FMUL.FTZ R66, R66, 1.4426950216293334961 ;  /* 0x3fb8aa3b42427820 */ /* 0x000fe20000410000 */
[----:B------:R-:W-:Y:S01]  /*1c10*/  MOV R15, 0x3e800000 ;  /* 0x3e800000000f7802 */ /* 0x000fe20000000f00 */
[----:B------:R-:W-:Y:S02]  /*1c20*/  HFMA2.MMA R23, -RZ, RZ, 1.3056640625, -1.8671875 ;  /* 0x3d39bf78ff177435 */ /* 0x000fe400000001ff */
        /* <DEDUP_REMOVED lines=28> */
.L_x_2145:
[----:B------:R-:W-:Y:S05]  /*1df0*/  BSYNC B0 ;  /* 0x0000000000007941 */ /* 0x000fea0003800000 */
.L_x_2144:
        /* <DEDUP_REMOVED lines=33> */
.L_x_2147:
[----:B------:R-:W-:Y:S05]  /*2010*/  BSYNC B0 ;  /* 0x0000000000007941 */ /* 0x000fea0003800000 */
.L_x_2146:
        /* <DEDUP_REMOVED lines=33> */
.L_x_2149:
[----:B------:R-:W-:Y:S05]  /*2230*/  BSYNC B0 ;  /* 0x0000000000007941 */ /* 0x000fea0003800000 */
.L_x_2148:
        /* <DEDUP_REMOVED lines=11> */
[----:B------:R-:W0:Y:S01]  /*22f0*/  LDC R71, c[0x0][0x224] ;  /* 0x00008900ff477b82 */ /* 0x000e220000000800 */
[----:B------:R-:W-:Y:S01]  /*2300*/  ULDC.64 UR4, c[0x0][0x230] ;  /* 0x00008c0000047ab9 */ /* 0x000fe20000000a00 */
[----:B------:R-:W-:Y:S01]  /*2310*/  SHF.L.U32 R85, R28, 0x1, RZ ;  /* 0x000000011c557819 */ /* 0x000fe200000006ff */
[----:B------:R-:W-:Y:S02]  /*2320*/  IMAD R3, R53, UR4, RZ ;  /* 0x0000000435037c24 */ /* 0x000fe4000f8e02ff */
[----:B------:R-:W-:Y:S01]  /*2330*/  FMUL.FTZ R72, R13, R56 ;  /* 0x000000380d487220 */ /* 0x000fe20000410000 */
        /* <DEDUP_REMOVED lines=10> */
[----:B------:R-:W-:Y:S01]  /*23e0*/  ISETP.GE.AND P1, PT, R2, R85, PT ;  /* 0x000000550200720c */ /* 0x000fe20003f26270 */
[----:B------:R-:W-:Y:S01]  /*23f0*/  IMAD.IADD R91, R21, 0x1, R91 ;  /* 0x00000001155b7824 */ /* 0x000fe200078e025b */
[----:B------:R-:W-:Y:S01]  /*2400*/  MOV R89, RZ ;  /* 0x000000ff00597202 */ /* 0x000fe20000000f00 */
[----:B------:R-:W-:Y:S01]  /*2410*/  ULDC UR17, c[0x0][0x21c] ;  /* 0x0000870000117ab9 */ /* 0x000fe20000000800 */
[----:B------:R-:W-:Y:S01]  /*2420*/  SHF.R.S32.HI R3, RZ, 0x1f, R2 ;  /* 0x0000001fff037819 */ /* 0x000fe20000011402 */
[----:B------:R-:W-:Y:S01]  /*2430*/  ULDC UR16, c[0x0][0x214] ;  /* 0x0000850000107ab9 */ /* 0x000fe20000000800 */
[----:B------:R-:W-:Y:S01]  /*2440*/  ULDC.64 UR8, c[0x0][0x238] ;  /* 0x00008e0000087ab9 */ /* 0x000fe20000000a00 */
[----:B------:R-:W-:Y:S01]  /*2450*/  ULDC.64 UR10, c[0x0][0x2d0] ;  /* 0x0000b400000a7ab9 */ /* 0x000fe20000000a00 */
[----:B------:R-:W-:Y:S01]  /*2460*/  ULDC.64 UR12, c[0x0][0x250] ;  /* 0x00009400000c7ab9 */ /* 0x000fe20000000a00 */
[----:B------:R-:W-:-:S05]  /*2470*/  ULDC.64 UR14, c[0x0][0x270] ;  /* 0x00009c00000e7ab9 */ /* 0x000fca0000000a00 */
.L_x_2153:
[----:B------:R-:W-:Y:S01]  /*2480*/  SHF.R.S32.HI R102, RZ, 0x1f, R89 ;  /* 0x0000001fff667819 */ /* 0x000fe20000011459 */
[----:B------:R-:W-:Y:S01]  /*2490*/  IMAD.WIDE.U32 R10, R89, UR12, R2 ;  /* 0x0000000c590a7c25 */ /* 0x000fe2000f8e0002 */
[----:B------:R-:W-:Y:S01]  /*24a0*/  MOV R90, R20 ;  /* 0x00000014005a7202 */ /* 0x000fe20000000f00 */
[----:B------:R-:W-:Y:S01]  /*24b0*/  HFMA2.MMA R13, -RZ, RZ, 0, 0 ;  /* 0x00000000ff0d7435 */ /* 0x000fe200000001ff */
[-C--:B------:R-:W-:Y:S01]  /*24c0*/  ISETP.GE.AND P6, PT, R43, R85.reuse, PT ;  /* 0x000000552b00720c */ /* 0x080fe20003fc6270 */
[----:B------:R-:W-:Y:S01]  /*24d0*/  IMAD R6, R102, UR8, RZ ;  /* 0x0000000866067c24 */ /* 0x000fe2000f8e02ff */
[----:B------:R-:W-:Y:S01]  /*24e0*/  ISETP.GE.AND P5, PT, R42, R85, PT ;  /* 0x000000552a00720c */ /* 0x000fe20003fa6270 */
[----:B------:R-:W-:Y:S02]  /*24f0*/  IMAD R8, R102, UR12, RZ ;  /* 0x0000000c66087c24 */ /* 0x000fe4000f8e02ff */
[----:B------:R-:W-:-:S04]  /*2500*/  IMAD.WIDE.U32 R4, R89, UR8, R90 ;  /* 0x0000000859047c25 */ /* 0x000fc8000f8e005a */
[C---:B------:R-:W-:Y:S01]  /*2510*/  IMAD R7, R89.reuse, UR9, R6 ;  /* 0x0000000959077c24 */ /* 0x040fe2000f8e0206 */
[----:B------:R-:W-:Y:S01]  /*2520*/  LEA R6, P0, R4, UR10, 0x3 ;  /* 0x0000000a04067c11 */ /* 0x000fe2000f8018ff */
[----:B------:R-:W-:Y:S01]  /*2530*/  IMAD R9, R89, UR13, R8 ;  /* 0x0000000d59097c24 */ /* 0x000fe2000f8e0208 */
[----:B------:R-:W-:Y:S02]  /*2540*/  LEA R8, P2, R10, R32, 0x2 ;  /* 0x000000200a087211 */ /* 0x000fe400078410ff */
[----:B------:R-:W-:Y:S02]  /*2550*/  IADD3 R7, R5, R7, RZ ;  /* 0x0000000705077210 */ /* 0x000fe40007ffe0ff */
[----:B------:R-:W-:Y:S02]  /*2560*/  IADD3 R5, R11, R9, RZ ;  /* 0x000000090b057210 */ /* 0x000fe40007ffe0ff */
[C---:B------:R-:W-:Y:S02]  /*2570*/  IADD3 R94, R2.reuse, 0xa0, RZ ;  /* 0x000000a0025e7810 */ /* 0x040fe40007ffe0ff */
[----:B------:R-:W-:-:S02]  /*2580*/  IADD3 R14, R2, 0x80, RZ ;  /* 0x00000080020e7810 */ /* 0x000fc40007ffe0ff */
[----:B------:R-:W-:Y:S02]  /*2590*/  LEA.HI.X R7, R4, UR11, R7, 0x3, P0 ;  /* 0x0000000b04077c11 */ /* 0x000fe400080f1c07 */
[----:B------:R-:W-:Y:S02]  /*25a0*/  IADD3 R12, R2, 0x60, RZ ;  /* 0x00000060020c7810 */ /* 0x000fe40007ffe0ff */
[----:B------:R-:W-:Y:S02]  /*25b0*/  LEA.HI.X R9, R10, R30, R5, 0x2, P2 ;  /* 0x0000001e0a097211 */ /* 0x000fe400010f1405 */
[-C--:B------:R-:W-:Y:S01]  /*25c0*/  ISETP.GE.AND P0, PT, R41, R85.reuse, PT ;  /* 0x000000552900720c */ /* 0x080fe20003f06270 */
[----:B------:R-:W-:Y:S01]  /*25d0*/  HFMA2.MMA R92, -RZ, RZ, 0, 0 ;  /* 0x00000000ff5c7435 */ /* 0x000fe200000001ff */
[----:B------:R-:W-:Y:S02]  /*25e0*/  ISETP.GE.AND P2, PT, R94, R85, PT ;  /* 0x000000555e00720c */ /* 0x000fe40003f46270 */
[----:B------:R-:W-:-:S02]  /*25f0*/  CS2R R24, SRZ ;  /* 0x0000000000187805 */ /* 0x000fc4000001ff00 */
[-C--:B------:R-:W-:Y:S01]  /*2600*/  ISETP.GE.AND P3, PT, R14, R85.reuse, PT ;  /* 0x000000550e00720c */ /* 0x080fe20003f66270 */
[----:B------:R2:W3:Y:S01]  /*2610*/  LDG.E.64 R4, desc[UR6][R6.64] ;  /* 0x0000000606047981 */ /* 0x0004e2000c1e1b00 */
[----:B------:R-:W-:Y:S02]  /*2620*/  ISETP.GE.AND P4, PT, R12, R85, PT ;  /* 0x000000550c00720c */ /* 0x000fe40003f86270 */
[----:B------:R-:W-:Y:S01]  /*2630*/  MOV R81, RZ ;  /* 0x000000ff00517202 */ /* 0x000fe20000000f00 */
[----:B------:R-:W4:Y:S01]  /*2640*/  @!P6 LDG.E R13, desc[UR6][R8.64+0x80] ;  /* 0x00008006080de981 */ /* 0x000f22000c1e1900 */
[----:B------:R-:W-:Y:S02]  /*2650*/  MOV R90, RZ ;  /* 0x000000ff005a7202 */ /* 0x000fe40000000f00 */
[----:B------:R-:W-:Y:S01]  /*2660*/  IADD3 R96, R2, 0xc0, RZ ;  /* 0x000000c002607810 */ /* 0x000fe20007ffe0ff */
[----:B------:R-:W5:Y:S01]  /*2670*/  @!P1 LDG.E R24, desc[UR6][R8.64] ;  /* 0x0000000608189981 */ /* 0x000f62000c1e1900 */
[----:B------:R-:W-:-:S03]  /*2680*/  MOV R88, RZ ;  /* 0x000000ff00587202 */ /* 0x000fc60000000f00 */
[----:B------:R-:W4:Y:S01]  /*2690*/  @!P0 LDG.E R81, desc[UR6][R8.64+0x380] ;  /* 0x0003800608518981 */ /* 0x000f22000c1e1900 */
[----:B------:R-:W-:-:S03]  /*26a0*/  ISETP.GE.AND P0, PT, R40, R85, PT ;  /* 0x000000552800720c */ /* 0x000fc60003f06270 */
[----:B------:R-:W4:Y:S01]  /*26b0*/  @!P2 LDG.E R90, desc[UR6][R8.64+0x280] ;  /* 0x00028006085aa981 */ /* 0x000f22000c1e1900 */
[----:B------:R-:W-:-:S03]  /*26c0*/  ISETP.GE.AND P2, PT, R39, R85, PT ;  /* 0x000000552700720c */ /* 0x000fc60003f46270 */
[----:B------:R-:W4:Y:S01]  /*26d0*/  @!P3 LDG.E R92, desc[UR6][R8.64+0x200] ;  /* 0x00020006085cb981 */ /* 0x000f22000c1e1900 */
[----:B------:R-:W-:-:S03]  /*26e0*/  ISETP.GE.AND P3, PT, R38, R85, PT ;  /* 0x000000552600720c */ /* 0x000fc60003f66270 */
[----:B------:R-:W4:Y:S01]  /*26f0*/  @!P4 LDG.E R25, desc[UR6][R8.64+0x180] ;  /* 0x000180060819c981 */ /* 0x000f22000c1e1900 */
[-C--:B------:R-:W-:Y:S02]  /*2700*/  ISETP.GE.AND P4, PT, R37, R85.reuse, PT ;  /* 0x000000552500720c */ /* 0x080fe40003f86270 */
[----:B------:R-:W-:Y:S02]  /*2710*/  CS2R R98, SRZ ;  /* 0x0000000000627805 */ /* 0x000fe4000001ff00 */
[-C--:B------:R-:W-:Y:S02]  /*2720*/  ISETP.GE.AND P6, PT, R96, R85.reuse, PT ;  /* 0x000000556000720c */ /* 0x080fe40003fc6270 */
[----:B------:R-:W-:Y:S01]  /*2730*/  CS2R R100, SRZ ;  /* 0x0000000000647805 */ /* 0x000fe2000001ff00 */
[----:B------:R-:W-:Y:S01]  /*2740*/  HFMA2.MMA R97, -RZ, RZ, 0, 0 ;  /* 0x00000000ff617435 */ /* 0x000fe200000001ff */
[----:B------:R-:W4:Y:S04]  /*2750*/  @!P5 LDG.E R88, desc[UR6][R8.64+0x100] ;  /* 0x000100060858d981 */ /* 0x000f28000c1e1900 */
[----:B------:R-:W4:Y:S01]  /*2760*/  @!P0 LDG.E R99, desc[UR6][R8.64+0x400] ;  /* 0x0004000608638981 */ /* 0x000f22000c1e1900 */
[----:B------:R-:W-:-:S03]  /*2770*/  ISETP.GE.AND P0, PT, R36, R85, PT ;  /* 0x000000552400720c */ /* 0x000fc60003f06270 */
[----:B------:R-:W4:Y:S01]  /*2780*/  @!P2 LDG.E R98, desc[UR6][R8.64+0x480] ;  /* 0x000480060862a981 */ /* 0x000f22000c1e1900 */
[-C--:B------:R-:W-:Y:S01]  /*2790*/  ISETP.GE.AND P2, PT, R35, R85.reuse, PT ;  /* 0x000000552300720c */ /* 0x080fe20003f46270 */
[----:B------:R-:W-:Y:S02]  /*27a0*/  HFMA2.MMA R104, -RZ, RZ, 0, 0 ;  /* 0x00000000ff687435 */ /* 0x000fe400000001ff */
[----:B------:R-:W4:Y:S01]  /*27b0*/  @!P3 LDG.E R100, desc[UR6][R8.64+0x500] ;  /* 0x000500060864b981 */ /* 0x000f22000c1e1900 */
[----:B------:R-:W-:-:S03]  /*27c0*/  ISETP.GE.AND P3, PT, R34, R85, PT ;  /* 0x000000552200720c */ /* 0x000fc60003f66270 */
[----:B------:R-:W4:Y:S01]  /*27d0*/  @!P4 LDG.E R101, desc[UR6][R8.64+0x580] ;  /* 0x000580060865c981 */ /* 0x000f22000c1e1900 */
[----:B------:R-:W-:Y:S01]  /*27e0*/  ISETP.GE.AND P4, PT, R33, R85, PT ;  /* 0x000000552100720c */ /* 0x000fe20003f86270 */
[----:B------:R-:W-:Y:S01]  /*27f0*/  HFMA2.MMA R108, -RZ, RZ, 0, 0 ;  /* 0x00000000ff6c7435 */ /* 0x000fe200000001ff */
[----:B------:R-:W-:Y:S01]  /*2800*/  MOV R103, RZ ;  /* 0x000000ff00677202 */ /* 0x000fe20000000f00 */
[----:B------:R-:W4:Y:S01]  /*2810*/  @!P6 LDG.E R97, desc[UR6][R8.64+0x300] ;  /* 0x000300060861e981 */ /* 0x000f22000c1e1900 */
[----:B------:R-:W-:-:S03]  /*2820*/  IMAD.MOV.U32 R106, RZ, RZ, RZ ;  /* 0x000000ffff6a7224 */ /* 0x000fc600078e00ff */
[----:B------:R-:W4:Y:S04]  /*2830*/  @!P0 LDG.E R104, desc[UR6][R8.64+0x600] ;  /* 0x0006000608688981 */ /* 0x000f28000c1e1900 */
[----:B------:R-:W4:Y:S04]  /*2840*/  @!P2 LDG.E R103, desc[UR6][R8.64+0x680] ;  /* 0x000680060867a981 */ /* 0x000f28000c1e1900 */
[----:B------:R-:W4:Y:S04]  /*2850*/  @!P3 LDG.E R108, desc[UR6][R8.64+0x700] ;  /* 0x00070006086cb981 */ /* 0x000f28000c1e1900 */
[----:B------:R0:W4:Y:S01]  /*2860*/  @!P4 LDG.E R106, desc[UR6][R8.64+0x780] ;  /* 0x00078006086ac981 */ /* 0x000122000c1e1900 */
[----:B------:R-:W1:Y:S01]  /*2870*/  S2UR UR5, SR_CgaCtaId ;  /* 0x00000000000579c3 */ /* 0x000e620000008800 */
[----:B------:R-:W-:-:S02]  /*2880*/  IMAD R102, R102, UR14, RZ ;  /* 0x0000000e66667c24 */ /* 0x000fc4000f8e02ff */
[----:B------:R-:W-:-:S04]  /*2890*/  IMAD.WIDE.U32 R10, R89, UR14, R2 ;  /* 0x0000000e590a7c25 */ /* 0x000fc8000f8e0002 */
[----:B--2---:R-:W-:Y:S01]  /*28a0*/  IMAD R7, R89, UR15, R102 ;  /* 0x0000000f59077c24 */ /* 0x004fe2000f8e0266 */
[----:B------:R-:W-:Y:S01]  /*28b0*/  UMOV UR4, 0x400 ;  /* 0x0000040000047882 */ /* 0x000fe20000000000 */
[----:B0-----:R-:W-:-:S03]  /*28c0*/  IADD3 R8, R45, 0x120, RZ ;  /* 0x000001202d087810 */ /* 0x001fc60007ffe0ff */
[----:B------:R-:W-:Y:S02]  /*28d0*/  IADD3 R7, R11, R7, RZ ;  /* 0x000000070b077210 */ /* 0x000fe40007ffe0ff */
[----:B------:R-:W-:Y:S01]  /*28e0*/  LEA.HI.SX32 R8, R8, R45, 0x1b ;  /* 0x0000002d08087211 */ /* 0x000fe200078fdaff */
[----:B-1----:R-:W-:-:S06]  /*28f0*/  ULEA UR4, UR5, UR4, 0x18 ;  /* 0x0000000405047291 */ /* 0x002fcc000f8ec03f */
[----:B------:R-:W-:Y:S02]  /*2900*/  LEA R123, R8, UR4, 0x2 ;  /* 0x00000004087b7c11 */ /* 0x000fe4000f8e10ff */
[----:B------:R-:W-:-:S04]  /*2910*/  SHF.L.U32 R15, R28, 0x1, RZ ;  /* 0x000000011c0f7819 */ /* 0x000fc800000006ff */
[-C--:B------:R-:W-:Y:S02]  /*2920*/  ISETP.GE.AND P5, PT, R2, R15.reuse, PT ;  /* 0x0000000f0200720c */ /* 0x080fe40003fa6270 */
[-C--:B------:R-:W-:Y:S02]  /*2930*/  ISETP.GE.AND P6, PT, R12, R15.reuse, PT ;  /* 0x0000000f0c00720c */ /* 0x080fe40003fc6270 */
[-C--:B------:R-:W-:Y:S02]  /*2940*/  ISETP.GE.AND P2, PT, R14, R15.reuse, PT ;  /* 0x0000000f0e00720c */ /* 0x080fe40003f46270 */
[-C--:B------:R-:W-:Y:S02]  /*2950*/  ISETP.GE.AND P3, PT, R94, R15.reuse, PT ;  /* 0x0000000f5e00720c */ /* 0x080fe40003f66270 */
[----:B------:R-:W-:Y:S01]  /*2960*/  ISETP.GE.AND P0, PT, R96, R15, PT ;  /* 0x0000000f6000720c */ /* 0x000fe20003f06270 */
[----:B------:R-:W-:Y:S01]  /*2970*/  HFMA2.MMA R130, -RZ, RZ, 0, 0 ;  /* 0x00000000ff827435 */ /* 0x000fe200000001ff */
[----:B------:R-:W-:-:S02]  /*2980*/  CS2R R132, SRZ ;  /* 0x0000000000847805 */ /* 0x000fc4000001ff00 */
[----:B------:R-:W-:Y:S01]  /*2990*/  CS2R R134, SRZ ;  /* 0x0000000000867805 */ /* 0x000fe2000001ff00 */
[C---:B---3--:R-:W-:Y:S01]  /*29a0*/  FMUL.FTZ R6, R5.reuse, R56 ;  /* 0x0000003805067220 */ /* 0x048fe20000410000 */
[----:B------:R-:W-:Y:S01]  /*29b0*/  FMUL.FTZ R93, R4, 1.4426950216293334961 ;  /* 0x3fb8aa3b045d7820 */ /* 0x000fe20000410000 */
[----:B------:R-:W-:Y:S02]  /*29c0*/  FMUL.FTZ R4, R5, R58 ;  /* 0x0000003a05047220 */ /* 0x000fe40000410000 */
[----:B------:R-:W-:Y:S01]  /*29d0*/  FMUL.RZ R102, R6, 0.15915493667125701904 ;  /* 0x3e22f98306667820 */ /* 0x000fe2000040c000 */
[----:B------:R-:W-:Y:S01]  /*29e0*/  LEA R6, P4, R10, R31, 0x2 ;  /* 0x0000001f0a067211 */ /* 0x000fe200078810ff */
[----:B------:R-:W-:Y:S01]  /*29f0*/  FMUL.RZ R9, R4, 0.15915493667125701904 ;  /* 0x3e22f98304097820 */ /* 0x000fe2000040c000 */
[----:B------:R-:W-:Y:S01]  /*2a00*/  IADD3 R4, R45, 0x100, RZ ;  /* 0x000001002d047810 */ /* 0x000fe20007ffe0ff */
[----:B-----5:R0:W-:Y:S01]  /*2a10*/  STS [R27], R24 ;  /* 0x000000181b007388 */ /* 0x0201e20000000800 */
[----:B------:R-:W-:-:S02]  /*2a20*/  LEA.HI.X R7, R10, R29, R7, 0x2, P4 ;  /* 0x0000001d0a077211 */ /* 0x000fc400020f1407 */
[----:B------:R-:W-:Y:S01]  /*2a30*/  IADD3 R10, R45, 0x140, RZ ;  /* 0x000001402d0a7810 */ /* 0x000fe20007ffe0ff */
[----:B------:R-:W-:Y:S01]  /*2a40*/  FMUL.FTZ R8, R5, R60 ;  /* 0x0000003c05087220 */ /* 0x000fe20000410000 */
[-C--:B------:R-:W-:Y:S01]  /*2a50*/  LEA.HI.SX32 R4, R4, R45.reuse, 0x1b ;  /* 0x0000002d04047211 */ /* 0x080fe200078fdaff */
[----:B----4-:R1:W-:Y:S01]  /*2a60*/  STS [R26+0x80], R13 ;  /* 0x0000800d1a007388 */ /* 0x0103e20000000800 */
[-C--:B------:R-:W-:Y:S02]  /*2a70*/  LEA.HI.SX32 R10, R10, R45.reuse, 0x1b ;  /* 0x0000002d0a0a7211 */ /* 0x080fe400078fdaff */
[C---:B0-----:R-:W-:Y:S02]  /*2a80*/  IADD3 R24, R45.reuse, 0x160, RZ ;  /* 0x000001602d187810 */ /* 0x041fe40007ffe0ff */
[----:B------:R-:W-:Y:S02]  /*2a90*/  LEA R126, R4, UR4, 0x2 ;  /* 0x00000004047e7c11 */ /* 0x000fe4000f8e10ff */
[----:B------:R-:W-:Y:S01]  /*2aa0*/  LEA.HI.SX32 R24, R24, R45, 0x1b ;  /* 0x0000002d18187211 */ /* 0x000fe200078fdaff */
[----:B-1----:R-:W-:Y:S01]  /*2ab0*/  MUFU.SIN R26, R9 ;  /* 0x00000009001a7308 */ /* 0x002fe20000000400 */
[----:B------:R-:W-:-:S02]  /*2ac0*/  IADD3 R4, R45, 0x180, RZ ;  /* 0x000001802d047810 */ /* 0x000fc40007ffe0ff */
[----:B------:R-:W-:Y:S01]  /*2ad0*/  LEA R131, R10, UR4, 0x2 ;  /* 0x000000040a837c11 */ /* 0x000fe2000f8e10ff */
[----:B------:R0:W-:Y:S01]  /*2ae0*/  STS [R73+0x100], R88 ;  /* 0x0001005849007388 */ /* 0x0001e20000000800 */
[----:B------:R-:W-:Y:S02]  /*2af0*/  LEA R124, R24, UR4, 0x2 ;  /* 0x00000004187c7c11 */ /* 0x000fe4000f8e10ff */
[C---:B------:R-:W-:Y:S01]  /*2b00*/  IADD3 R10, R45.reuse, 0x1c0, RZ ;  /* 0x000001c02d0a7810 */ /* 0x040fe20007ffe0ff */
[----:B------:R-:W-:Y:S01]  /*2b10*/  STS [R80+0x180], R25 ;  /* 0x0001801950007388 */ /* 0x000fe20000000800 */
[C---:B------:R-:W-:Y:S01]  /*2b20*/  IADD3 R24, R45.reuse, 0x1e0, RZ ;  /* 0x000001e02d187810 */ /* 0x040fe20007ffe0ff */
[----:B0-----:R0:W-:Y:S01]  /*2b30*/  MUFU.COS R73, R9 ;  /* 0x0000000900497308 */ /* 0x0011e20000000000 */
[-C--:B------:R-:W-:Y:S01]  /*2b40*/  LEA.HI.SX32 R4, R4, R45.reuse, 0x1b ;  /* 0x0000002d04047211 */ /* 0x080fe200078fdaff */
[----:B------:R-:W-:Y:S01]  /*2b50*/  STS [R77+0x200], R92 ;  /* 0x0002005c4d007388 */ /* 0x000fe20000000800 */
[-C--:B------:R-:W-:Y:S01]  /*2b60*/  LEA.HI.SX32 R10, R10, R45.reuse, 0x1b ;  /* 0x0000002d0a0a7211 */ /* 0x080fe200078fdaff */
[----:B0-----:R-:W-:Y:S01]  /*2b70*/  FMUL.RZ R9, R8, 0.15915493667125701904 ;  /* 0x3e22f98308097820 */ /* 0x001fe2000040c000 */
[----:B------:R-:W-:Y:S01]  /*2b80*/  IADD3 R8, R45, 0x1a0, RZ ;  /* 0x000001a02d087810 */ /* 0x000fe20007ffe0ff */
[----:B------:R-:W-:Y:S01]  /*2b90*/  STS [R79+0x280], R90 ;  /* 0x0002805a4f007388 */ /* 0x000fe20000000800 */
[----:B------:R-:W-:-:S02]  /*2ba0*/  LEA.HI.SX32 R24, R24, R45, 0x1b ;  /* 0x0000002d18187211 */ /* 0x000fc400078fdaff */
[----:B------:R-:W-:Y:S01]  /*2bb0*/  LEA.HI.SX32 R8, R8, R45, 0x1b ;  /* 0x0000002d08087211 */ /* 0x000fe200078fdaff */
[----:B------:R-:W-:Y:S01]  /*2bc0*/  STS [R76+0x300], R97 ;  /* 0x000300614c007388 */ /* 0x000fe20000000800 */
[----:B------:R-:W-:Y:S02]  /*2bd0*/  LEA R125, R4, UR4, 0x2 ;  /* 0x00000004047d7c11 */ /* 0x000fe4000f8e10ff */
[----:B------:R-:W-:Y:S01]  /*2be0*/  LEA R128, R8, UR4, 0x2 ;  /* 0x0000000408807c11 */ /* 0x000fe2000f8e10ff */
[----:B------:R0:W-:Y:S01]  /*2bf0*/  STS [R78+0x380], R81 ;  /* 0x000380514e007388 */ /* 0x0001e20000000800 */
[----:B------:R-:W-:-:S03]  /*2c00*/  LEA R129, R10, UR4, 0x2 ;  /* 0x000000040a817c11 */ /* 0x000fc6000f8e10ff */
[----:B------:R-:W-:Y:S01]  /*2c10*/  STS [R126+0x400], R99 ;  /* 0x000400637e007388 */ /* 0x000fe20000000800 */
[----:B------:R-:W-:-:S03]  /*2c20*/  LEA R127, R24, UR4, 0x2 ;  /* 0x00000004187f7c11 */ /* 0x000fc6000f8e10ff */
[----:B------:R-:W-:Y:S01]  /*2c30*/  STS [R123+0x480], R98 ;  /* 0x000480627b007388 */ /* 0x000fe20000000800 */
[----:B0-----:R-:W-:-:S03]  /*2c40*/  MOV R78, RZ ;  /* 0x000000ff004e7202 */ /* 0x001fc60000000f00 */
[----:B------:R-:W-:Y:S04]  /*2c50*/  STS [R131+0x500], R100 ;  /* 0x0005006483007388 */ /* 0x000fe80000000800 */
[----:B------:R-:W-:Y:S04]  /*2c60*/  STS [R124+0x580], R101 ;  /* 0x000580657c007388 */ /* 0x000fe80000000800 */
[----:B------:R0:W-:Y:S04]  /*2c70*/  STS [R125+0x600], R104 ;  /* 0x000600687d007388 */ /* 0x0001e80000000800 */
[----:B------:R1:W-:Y:S01]  /*2c80*/  STS [R128+0x680], R103 ;  /* 0x0006806780007388 */ /* 0x0003e20000000800 */
[----:B------:R-:W-:-:S03]  /*2c90*/  ISETP.GE.AND P4, PT, R43, R15, PT ;  /* 0x0000000f2b00720c */ /* 0x000fc60003f86270 */
[----:B------:R-:W-:Y:S04]  /*2ca0*/  STS [R129+0x700], R108 ;  /* 0x0007006c81007388 */ /* 0x000fe80000000800 */
[----:B------:R2:W-:Y:S01]  /*2cb0*/  STS [R127+0x780], R106 ;  /* 0x0007806a7f007388 */ /* 0x0005e20000000800 */
[----:B------:R-:W-:-:S03]  /*2cc0*/  NOP ;  /* 0x0000000000007918 */ /* 0x000fc60000000000 */
[----:B------:R-:W3:Y:S01]  /*2cd0*/  @!P5 LDG.E R78, desc[UR6][R6.64] ;  /* 0x00000006064ed981 */ /* 0x000ee2000c1e1900 */
[----:B------:R-:W-:Y:S01]  /*2ce0*/  ISETP.GE.AND P5, PT, R42, R15, PT ;  /* 0x0000000f2a00720c */ /* 0x000fe20003fa6270 */
[----:B------:R-:W-:Y:S01]  /*2cf0*/  FMUL.FTZ R88, R5, R64 ;  /* 0x0000004005587220 */ /* 0x000fe20000410000 */
[----:B------:R-:W-:-:S03]  /*2d00*/  CS2R R76, SRZ ;  /* 0x00000000004c7805 */ /* 0x000fc6000001ff00 */
[----:B------:R-:W-:Y:S01]  /*2d10*/  FMUL.RZ R92, R88, 0.15915493667125701904 ;  /* 0x3e22f983585c7820 */ /* 0x000fe2000040c000 */
[----:B------:R-:W-:Y:S02]  /*2d20*/  SHF.L.U32 R88, R45, 0x4, RZ ;  /* 0x000000042d587819 */ /* 0x000fe400000006ff */
[----:B------:R-:W4:Y:S02]  /*2d30*/  @!P4 LDG.E R77, desc[UR6][R6.64+0x80] ;  /* 0x00008006064dc981 */ /* 0x000f24000c1e1900 */
[----:B------:R-:W-:Y:S01]  /*2d40*/  LEA.HI.SX32 R88, R88, R88, 0x1b ;  /* 0x0000005858587211 */ /* 0x000fe200078fdaff */
[----:B------:R-:W5:Y:S02]  /*2d50*/  S2R R81, SR_TID.X ;  /* 0x0000000000517919 */ /* 0x000f640000002100 */
[----:B------:R-:W4:Y:S01]  /*2d60*/  @!P5 LDG.E R76, desc[UR6][R6.64+0x100] ;  /* 0x00010006064cd981 */ /* 0x000f22000c1e1900 */
[----:B------:R-:W-:Y:S02]  /*2d70*/  LEA R88, R88, UR4, 0x2 ;  /* 0x0000000458587c11 */ /* 0x000fe4000f8e10ff */
[----:B------:R-:W-:-:S02]  /*2d80*/  CS2R R24, SRZ ;  /* 0x0000000000187805 */ /* 0x000fc4000001ff00 */
[----:B------:R-:W-:Y:S02]  /*2d90*/  CS2R R10, SRZ ;  /* 0x00000000000a7805 */ /* 0x000fe4000001ff00 */
[-C--:B------:R-:W-:Y:S01]  /*2da0*/  ISETP.GE.AND P5, PT, R39, R15.reuse, PT ;  /* 0x0000000f2700720c */ /* 0x080fe20003fa6270 */
[----:B------:R-:W-:Y:S01]  /*2db0*/  LDS R97, [R88] ;  /* 0x0000000058617984 */ /* 0x000fe20000000800 */
[----:B------:R-:W-:-:S03]  /*2dc0*/  ISETP.GE.AND P4, PT, R41, R15, PT ;  /* 0x0000000f2900720c */ /* 0x000fc60003f86270 */
[----:B------:R-:W2:Y:S01]  /*2dd0*/  LDS R99, [R88+0x4] ;  /* 0x0000040058637984 */ /* 0x000ea20000000800 */
[----:B------:R-:W-:-:S03]  /*2de0*/  HFMA2.MMA R13, -RZ, RZ, 0, 0 ;  /* 0x00000000ff0d7435 */ /* 0x000fc600000001ff */
[----:B------:R-:W4:Y:S01]  /*2df0*/  @!P6 LDG.E R25, desc[UR6][R6.64+0x180] ;  /* 0x000180060619e981 */ /* 0x000f22000c1e1900 */
[-C--:B------:R-:W-:Y:S01]  /*2e00*/  ISETP.GE.AND P6, PT, R40, R15.reuse, PT ;  /* 0x0000000f2800720c */ /* 0x080fe20003fc6270 */
[----:B------:R-:W-:Y:S02]  /*2e10*/  FMUL.FTZ R95, R93, R56 ;  /* 0x000000385d5f7220 */ /* 0x000fe40000410000 */
[----:B------:R-:W4:Y:S01]  /*2e20*/  @!P2 LDG.E R10, desc[UR6][R6.64+0x200] ;  /* 0x00020006060aa981 */ /* 0x000f22000c1e1900 */
[----:B------:R-:W-:Y:S03]  /*2e30*/  MUFU.SIN R27, R9 ;  /* 0x00000009001b7308 */ /* 0x000fe60000000400 */
[----:B------:R-:W2:Y:S04]  /*2e40*/  LDS R107, [R88+0x8] ;  /* 0x00000800586b7984 */ /* 0x000ea80000000800 */
[----:B------:R-:W2:Y:S01]  /*2e50*/  LDS R109, [R88+0xc] ;  /* 0x00000c00586d7984 */ /* 0x000ea20000000800 */
[----:B------:R0:W-:Y:S01]  /*2e60*/  MUFU.COS R80, R9 ;  /* 0x0000000900507308 */ /* 0x0001e20000000000 */
[----:B------:R-:W-:-:S02]  /*2e70*/  ISETP.GE.AND P2, PT, R37, R15, PT ;  /* 0x0000000f2500720c */ /* 0x000fc40003f46270 */
[----:B------:R-:W4:Y:S01]  /*2e80*/  @!P3 LDG.E R24, desc[UR6][R6.64+0x280] ;  /* 0x000280060618b981 */ /* 0x000f22000c1e1900 */
[----:B------:R-:W-:-:S04]  /*2e90*/  ISETP.GE.AND P3, PT, R38, R15, PT ;  /* 0x0000000f2600720c */ /* 0x000fc80003f66270 */
[----:B------:R-:W-:Y:S01]  /*2ea0*/  MUFU.SIN R12, R102 ;  /* 0x00000066000c7308 */ /* 0x000fe20000000400 */
[----:B0-----:R-:W-:Y:S01]  /*2eb0*/  CS2R R8, SRZ ;  /* 0x0000000000087805 */ /* 0x001fe2000001ff00 */
[----:B------:R-:W4:Y:S01]  /*2ec0*/  @!P0 LDG.E R13, desc[UR6][R6.64+0x300] ;  /* 0x00030006060d8981 */ /* 0x000f22000c1e1900 */
[----:B------:R-:W-:Y:S01]  /*2ed0*/  FMUL.FTZ R4, R5, R62 ;  /* 0x0000003e05047220 */ /* 0x000fe20000410000 */
[-C--:B------:R-:W-:Y:S02]  /*2ee0*/  ISETP.GE.AND P0, PT, R36, R15.reuse, PT ;  /* 0x0000000f2400720c */ /* 0x080fe40003f06270 */
[----:B------:R-:W4:Y:S02]  /*2ef0*/  @!P4 LDG.E R11, desc[UR6][R6.64+0x380] ;  /* 0x00038006060bc981 */ /* 0x000f24000c1e1900 */
[----:B------:R-:W0:Y:S02]  /*2f00*/  MUFU.EX2 R95, R95 ;  /* 0x0000005f005f7308 */ /* 0x000e240000000800 */
[----:B------:R-:W4:Y:S01]  /*2f10*/  @!P5 LDG.E R8, desc[UR6][R6.64+0x480] ;  /* 0x000480060608d981 */ /* 0x000f22000c1e1900 */
[----:B------:R-:W-:-:S02]  /*2f20*/  ISETP.GE.AND P5, PT, R33, R15, PT ;  /* 0x0000000f2100720c */ /* 0x000fc40003fa6270 */
[-C--:B------:R-:W-:Y:S01]  /*2f30*/  ISETP.GE.AND P4, PT, R35, R15.reuse, PT ;  /* 0x0000000f2300720c */ /* 0x080fe20003f86270 */
[----:B------:R-:W4:Y:S01]  /*2f40*/  @!P6 LDG.E R9, desc[UR6][R6.64+0x400] ;  /* 0x000400060609e981 */ /* 0x000f22000c1e1900 */
[----:B------:R-:W-:Y:S01]  /*2f50*/  ISETP.GE.AND P6, PT, R34, R15, PT ;  /* 0x0000000f2200720c */ /* 0x000fe20003fc6270 */
[----:B------:R-:W-:Y:S01]  /*2f60*/  FMUL.FTZ R79, R93, R58 ;  /* 0x0000003a5d4f7220 */ /* 0x000fe20000410000 */
[----:B------:R-:W-:Y:S01]  /*2f70*/  FMUL.RZ R90, R4, 0.15915493667125701904 ;  /* 0x3e22f983045a7820 */ /* 0x000fe2000040c000 */
[----:B------:R-:W-:Y:S01]  /*2f80*/  MOV R4, RZ ;  /* 0x000000ff00047202 */ /* 0x000fe20000000f00 */
[----:B------:R1:W2:Y:S01]  /*2f90*/  MUFU.COS R14, R102 ;  /* 0x00000066000e7308 */ /* 0x0002a20000000000 */
[----:B-----5:R-:W-:Y:S01]  /*2fa0*/  SHF.L.U32 R119, R81, 0x3, RZ ;  /* 0x0000000351777819 */ /* 0x020fe200000006ff */
[----:B------:R-:W5:Y:S04]  /*2fb0*/  @!P2 LDG.E R133, desc[UR6][R6.64+0x580] ;  /* 0x000580060685a981 */ /* 0x000f68000c1e1900 */
[----:B------:R-:W5:Y:S02]  /*2fc0*/  @!P3 LDG.E R4, desc[UR6][R6.64+0x500] ;  /* 0x000500060604b981 */ /* 0x000f64000c1e1900 */
[----:B------:R-:W2:Y:S01]  /*2fd0*/  MUFU.EX2 R79, R79 ;  /* 0x0000004f004f7308 */ /* 0x000ea20000000800 */
[C---:B------:R-:W-:Y:S01]  /*2fe0*/  IADD3 R15, R119.reuse, 0x1, RZ ;  /* 0x00000001770f7810 */ /* 0x040fe20007ffe0ff */
[----:B------:R-:W-:Y:S01]  /*2ff0*/  VIADD R105, R119, 0x2 ;  /* 0x0000000277697836 */ /* 0x000fe20000000000 */
[----:B------:R-:W5:Y:S01]  /*3000*/  @!P0 LDG.E R130, desc[UR6][R6.64+0x600] ;  /* 0x0006000606828981 */ /* 0x000f62000c1e1900 */
[----:B0-----:R-:W-:Y:S01]  /*3010*/  FMUL.FTZ R12, R95, R12 ;  /* 0x0000000c5f0c7220 */ /* 0x001fe20000410000 */
[----:B------:R-:W-:-:S02]  /*3020*/  FMUL.FTZ R104, R93, R62 ;  /* 0x0000003e5d687220 */ /* 0x000fc40000410000 */
[----:B------:R-:W5:Y:S01]  /*3030*/  @!P5 LDG.E R134, desc[UR6][R6.64+0x780] ;  /* 0x000780060686d981 */ /* 0x000f62000c1e1900 */
[----:B------:R-:W-:Y:S01]  /*3040*/  MUFU.SIN R101, R90 ;  /* 0x0000005a00657308 */ /* 0x000fe20000000400 */
[----:B------:R-:W-:Y:S02]  /*3050*/  ISETP.GE.U32.AND P5, PT, R119, R28, PT ;  /* 0x0000001c7700720c */ /* 0x000fe40003fa6070 */
[----:B------:R-:W5:Y:S04]  /*3060*/  @!P4 LDG.E R135, desc[UR6][R6.64+0x680] ;  /* 0x000680060687c981 */ /* 0x000f68000c1e1900 */
[----:B------:R0:W5:Y:S01]  /*3070*/  @!P6 LDG.E R132, desc[UR6][R6.64+0x700] ;  /* 0x000700060684e981 */ /* 0x000162000c1e1900 */
[----:B-1----:R1:W-:Y:S01]  /*3080*/  MUFU.COS R103, R90 ;  /* 0x0000005a00677308 */ /* 0x0023e20000000000 */
[----:B------:R-:W-:Y:S01]  /*3090*/  FMUL.FTZ R102, R93, R60 ;  /* 0x0000003c5d667220 */ /* 0x000fe20000410000 */
[----:B------:R-:W-:Y:S01]  /*30a0*/  ISETP.GE.U32.AND P3, PT, R15, R28, PT ;  /* 0x0000001c0f00720c */ /* 0x000fe20003f66070 */
[----:B-1----:R-:W-:Y:S01]  /*30b0*/  FMUL.FTZ R90, R5, R66 ;  /* 0x00000042055a7220 */ /* 0x002fe20000410000 */
[----:B------:R-:W-:-:S02]  /*30c0*/  ISETP.GE.U32.AND P2, PT, R105, R28, PT ;  /* 0x0000001c6900720c */ /* 0x000fc40003f46070 */
[C---:B------:R-:W-:Y:S01]  /*30d0*/  IADD3 R111, R119.reuse, 0x4, RZ ;  /* 0x00000004776f7810 */ /* 0x040fe20007ffe0ff */
[----:B------:R-:W-:Y:S01]  /*30e0*/  FMUL.RZ R90, R90, 0.15915493667125701904 ;  /* 0x3e22f9835a5a7820 */ /* 0x000fe2000040c000 */
[----:B------:R-:W-:Y:S01]  /*30f0*/  IADD3 R15, R119, 0x3, RZ ;  /* 0x00000003770f7810 */ /* 0x000fe20007ffe0ff */
[C---:B------:R-:W-:Y:S01]  /*3100*/  FMUL.FTZ R105, R93.reuse, R66 ;  /* 0x000000425d697220 */ /* 0x040fe20000410000 */
[----:B------:R-:W-:Y:S01]  /*3110*/  FSEL R94, R12, RZ, !P5 ;  /* 0x000000ff0c5e7208 */ /* 0x000fe20006800000 */
[----:B------:R-:W-:Y:S01]  /*3120*/  MUFU.SIN R98, R90 ;  /* 0x0000005a00627308 */ /* 0x000fe20000000400 */
[----:B------:R-:W1:Y:S01]  /*3130*/  LDS R12, [R88+0x14] ;  /* 0x00001400580c7984 */ /* 0x000e620000000800 */
[----:B--2---:R-:W-:Y:S01]  /*3140*/  FMUL.FTZ R106, R93, R64 ;  /* 0x000000405d6a7220 */ /* 0x004fe20000410000 */
[----:B------:R-:W-:Y:S01]  /*3150*/  ISETP.GE.U32.AND P0, PT, R15, R28, PT ;  /* 0x0000001c0f00720c */ /* 0x000fe20003f06070 */
[----:B------:R-:W-:Y:S01]  /*3160*/  FMUL.FTZ R15, R93, R68 ;  /* 0x000000445d0f7220 */ /* 0x000fe20000410000 */
[----:B------:R-:W-:Y:S01]  /*3170*/  FMUL.FTZ R14, R95, R14 ;  /* 0x0000000e5f0e7220 */ /* 0x000fe20000410000 */
[----:B0-----:R-:W0:Y:S02]  /*3180*/  LDS R6, [R88+0x10] ;  /* 0x0000100058067984 */ /* 0x001e240000000800 */
[----:B------:R2:W-:Y:S01]  /*3190*/  MUFU.COS R108, R90 ;  /* 0x0000005a006c7308 */ /* 0x0005e20000000000 */
[----:B------:R-:W-:Y:S01]  /*31a0*/  ISETP.GE.U32.AND P4, PT, R111, R28, PT ;  /* 0x0000001c6f00720c */ /* 0x000fe20003f86070 */
[----:B------:R-:W-:-:S06]  /*31b0*/  FMUL.FTZ R100, R93, R70 ;  /* 0x000000465d647220 */ /* 0x000fcc0000410000 */
[----:B------:R-:W1:Y:S01]  /*31c0*/  MUFU.EX2 R104, R104 ;  /* 0x0000006800687308 */ /* 0x000e620000000800 */
[----:B--2---:R-:W-:Y:S01]  /*31d0*/  FMUL.FTZ R90, R5, R68 ;  /* 0x00000044055a7220 */ /* 0x004fe20000410000 */
[----:B------:R-:W-:-:S03]  /*31e0*/  IADD3 R95, R119, 0x6, RZ ;  /* 0x00000006775f7810 */ /* 0x000fc60007ffe0ff */
[----:B------:R-:W-:-:S03]  /*31f0*/  FMUL.RZ R111, R90, 0.15915493667125701904 ;  /* 0x3e22f9835a6f7820 */ /* 0x000fc6000040c000 */
[----:B------:R-:W2:Y:S01]  /*3200*/  MUFU.EX2 R102, R102 ;  /* 0x0000006600667308 */ /* 0x000ea20000000800 */
[----:B------:R-:W-:Y:S01]  /*3210*/  FMUL.FTZ R90, R72, R99 ;  /* 0x00000063485a7220 */ /* 0x000fe20000410000 */
[----:B------:R-:W-:Y:S01]  /*3220*/  FMUL.FTZ R5, R5, R70 ;  /* 0x0000004605057220 */ /* 0x000fe20000410000 */
[----:B------:R-:W-:Y:S01]  /*3230*/  FMUL.FTZ R26, R79, R26 ;  /* 0x0000001a4f1a7220 */ /* 0x000fe20000410000 */
[----:B------:R-:W-:-:S04]  /*3240*/  FSEL R93, R14, 1, !P5 ;  /* 0x3f8000000e5d7808 */ /* 0x000fc80006800000 */
[----:B------:R-:W-:Y:S01]  /*3250*/  MUFU.SIN R113, R92 ;  /* 0x0000005c00717308 */ /* 0x000fe20000000400 */
[----:B------:R-:W-:Y:S01]  /*3260*/  FMUL.FTZ R73, R79, R73 ;  /* 0x000000494f497220 */ /* 0x000fe20000410000 */
[----:B------:R-:W-:-:S06]  /*3270*/  FMUL.FTZ R96, R74, R107 ;  /* 0x0000006b4a607220 */ /* 0x000fcc0000410000 */
[----:B------:R1:W-:Y:S01]  /*3280*/  MUFU.COS R117, R92 ;  /* 0x0000005c00757308 */ /* 0x0003e20000000000 */
[----:B------:R-:W-:Y:S01]  /*3290*/  FSEL R90, R90, RZ, !P5 ;  /* 0x000000ff5a5a7208 */ /* 0x000fe20006800000 */
[----:B------:R-:W-:Y:S01]  /*32a0*/  FMUL.RZ R112, R5, 0.15915493667125701904 ;  /* 0x3e22f98305707820 */ /* 0x000fe2000040c000 */
[----:B------:R-:W-:Y:S01]  /*32b0*/  IADD3 R7, R119, 0x7, RZ ;  /* 0x0000000777077810 */ /* 0x000fe20007ffe0ff */
[----:B------:R-:W-:Y:S04]  /*32c0*/  LDS R5, [R88+0x18] ;  /* 0x0000180058057984 */ /* 0x000fe80000000800 */
[----:B------:R-:W0:Y:S01]  /*32d0*/  MUFU.EX2 R105, R105 ;  /* 0x0000006900697308 */ /* 0x000e220000000800 */
[----:B-1----:R-:W-:Y:S01]  /*32e0*/  FMUL.FTZ R92, R72, R97 ;  /* 0x00000061485c7220 */ /* 0x002fe20000410000 */
[----:B------:R-:W-:-:S04]  /*32f0*/  FMUL.FTZ R97, R74, R109 ;  /* 0x0000006d4a617220 */ /* 0x000fc80000410000 */
[----:B------:R-:W-:Y:S02]  /*3300*/  FSEL R92, R92, RZ, !P5 ;  /* 0x000000ff5c5c7208 */ /* 0x000fe40006800000 */
[----:B------:R-:W1:Y:S01]  /*3310*/  MUFU.EX2 R106, R106 ;  /* 0x0000006a006a7308 */ /* 0x000e620000000800 */
[----:B------:R-:W-:Y:S02]  /*3320*/  ISETP.GE.U32.AND P5, PT, R95, R28, PT ;  /* 0x0000001c5f00720c */ /* 0x000fe40003fa6070 */
[----:B------:R-:W-:-:S05]  /*3330*/  FSEL R95, R26, RZ, !P3 ;  /* 0x000000ff1a5f7208 */ /* 0x000fca0005800000 */
[----:B------:R-:W-:Y:S01]  /*3340*/  MUFU.EX2 R15, R15 ;  /* 0x0000000f000f7308 */ /* 0x000fe20000000800 */
[----:B------:R-:W-:Y:S02]  /*3350*/  FSEL R96, R96, RZ, !P3 ;  /* 0x000000ff60607208 */ /* 0x000fe40005800000 */
[----:B------:R-:W-:-:S05]  /*3360*/  FSEL R97, R97, RZ, !P3 ;  /* 0x000000ff61617208 */ /* 0x000fca0005800000 */
[----:B------:R-:W1:Y:S01]  /*3370*/  MUFU.COS R14, R111 ;  /* 0x0000006f000e7308 */ /* 0x000e620000000000 */
[----:B------:R-:W-:Y:S02]  /*3380*/  FSEL R99, R73, 1, !P3 ;  /* 0x3f80000049637808 */ /* 0x000fe40005800000 */
[----:B------:R-:W-:Y:S01]  /*3390*/  ISETP.GE.U32.AND P3, PT, R7, R28, PT ;  /* 0x0000001c0700720c */ /* 0x000fe20003f66070 */
[----:B------:R-:W-:Y:S01]  /*33a0*/  FMUL.FTZ R107, R92, R95 ;  /* 0x0000005f5c6b7220 */ /* 0x000fe20000410000 */
[----:B------:R-:W1:Y:S03]  /*33b0*/  LDS R7, [R88+0x1c] ;  /* 0x00001c0058077984 */ /* 0x000e660000000800 */
[----:B------:R-:W-:Y:S01]  /*33c0*/  MUFU.EX2 R100, R100 ;  /* 0x0000006400647308 */ /* 0x000fe20000000800 */
[----:B------:R-:W-:Y:S01]  /*33d0*/  FMUL.FTZ R109, R104, R103 ;  /* 0x00000067686d7220 */ /* 0x000fe20000410000 */
[----:B--2---:R-:W-:Y:S01]  /*33e0*/  FMUL.FTZ R27, R102, R27 ;  /* 0x0000001b661b7220 */ /* 0x004fe20000410000 */
[----:B------:R-:W-:-:S05]  /*33f0*/  FMUL.FTZ R103, R90, R95 ;  /* 0x0000005f5a677220 */ /* 0x000fca0000410000 */
[----:B------:R-:W2:Y:S01]  /*3400*/  MUFU.SIN R73, R112 ;  /* 0x0000007000497308 */ /* 0x000ea20000000400 */
[----:B------:R-:W-:Y:S01]  /*3410*/  FMUL.FTZ R80, R102, R80 ;  /* 0x0000005066507220 */ /* 0x000fe20000410000 */
[-C--:B------:R-:W-:Y:S01]  /*3420*/  FFMA.FTZ R26, R90, R99.reuse, R107 ;  /* 0x000000635a1a7223 */ /* 0x080fe2000001006b */
[C---:B0-----:R-:W-:Y:S01]  /*3430*/  FMUL.FTZ R102, R105.reuse, R108 ;  /* 0x0000006c69667220 */ /* 0x041fe20000410000 */
[----:B------:R-:W-:Y:S01]  /*3440*/  FMUL.FTZ R98, R105, R98 ;  /* 0x0000006269627220 */ /* 0x000fe20000410000 */
[----:B------:R-:W-:Y:S01]  /*3450*/  FFMA.FTZ R105, R92, R99, -R103 ;  /* 0x000000635c697223 */ /* 0x000fe20000010867 */
[----:B------:R-:W-:Y:S01]  /*3460*/  FSEL R103, R27, RZ, !P2 ;  /* 0x000000ff1b677208 */ /* 0x000fe20005000000 */
[C---:B-1----:R-:W-:Y:S01]  /*3470*/  FMUL.FTZ R117, R106.reuse, R117 ;  /* 0x000000756a757220 */ /* 0x042fe20000410000 */
[----:B------:R-:W0:Y:S01]  /*3480*/  MUFU.SIN R110, R111 ;  /* 0x0000006f006e7308 */ /* 0x000e220000000400 */
[----:B------:R-:W-:Y:S01]  /*3490*/  FMUL.FTZ R113, R106, R113 ;  /* 0x000000716a717220 */ /* 0x000fe20000410000 */
[----:B------:R-:W-:Y:S01]  /*34a0*/  FADD.FTZ R26, R97, R26 ;  /* 0x0000001a611a7221 */ /* 0x000fe20000010000 */
[----:B------:R-:W-:Y:S01]  /*34b0*/  FMUL.FTZ R106, R15, R14 ;  /* 0x0000000e0f6a7220 */ /* 0x000fe20000410000 */
[----:B------:R-:W-:Y:S01]  /*34c0*/  FADD.FTZ R14, R96, R105 ;  /* 0x00000069600e7221 */ /* 0x000fe20000010000 */
[----:B------:R-:W-:Y:S01]  /*34d0*/  FSEL R105, R80, 1, !P2 ;  /* 0x3f80000050697808 */ /* 0x000fe20005000000 */
[----:B------:R-:W-:-:S02]  /*34e0*/  FMUL.FTZ R80, R103, R26 ;  /* 0x0000001a67507220 */ /* 0x000fc40000410000 */
[----:B------:R-:W1:Y:S01]  /*34f0*/  MUFU.COS R79, R112 ;  /* 0x00000070004f7308 */ /* 0x000e620000000000 */
[----:B--2---:R-:W-:Y:S01]  /*3500*/  FMUL.FTZ R118, R100, R73 ;  /* 0x0000004964767220 */ /* 0x004fe20000410000 */
[-C--:B------:R-:W-:Y:S01]  /*3510*/  FMUL.FTZ R27, R103, R14.reuse ;  /* 0x0000000e671b7220 */ /* 0x080fe20000410000 */
[C---:B------:R-:W-:Y:S02]  /*3520*/  FFMA.FTZ R73, R105.reuse, R14, -R80 ;  /* 0x0000000e69497223 */ /* 0x040fe40000010850 */
[----:B------:R-:W2:Y:S01]  /*3530*/  LDS R14, [R88+0x20] ;  /* 0x00002000580e7984 */ /* 0x000ea20000000800 */
[----:B------:R-:W-:Y:S01]  /*3540*/  FFMA.FTZ R27, R105, R26, R27 ;  /* 0x0000001a691b7223 */ /* 0x000fe2000001001b */
[----:B------:R-:W-:Y:S02]  /*3550*/  FMUL.FTZ R12, R75, R12 ;  /* 0x0000000c4b0c7220 */ /* 0x000fe40000410000 */
[----:B------:R-:W2:Y:S01]  /*3560*/  LDS R26, [R88+0x24] ;  /* 0x00002400581a7984 */ /* 0x000ea20000000800 */
[----:B------:R-:W-:Y:S01]  /*3570*/  FMUL.FTZ R101, R104, R101 ;  /* 0x0000006568657220 */ /* 0x000fe20000410000 */
[----:B0-----:R-:W-:Y:S01]  /*3580*/  FMUL.FTZ R104, R15, R110 ;  /* 0x0000006e0f687220 */ /* 0x001fe20000410000 */
[-C--:B------:R-:W-:Y:S01]  /*3590*/  FMUL.FTZ R15, R93, R95.reuse ;  /* 0x0000005f5d0f7220 */ /* 0x080fe20000410000 */
[----:B------:R-:W-:Y:S01]  /*35a0*/  FMUL.FTZ R6, R75, R6 ;  /* 0x000000064b067220 */ /* 0x000fe20000410000 */
[----:B------:R-:W-:Y:S01]  /*35b0*/  FSEL R108, R12, RZ, !P2 ;  /* 0x000000ff0c6c7208 */ /* 0x000fe20005000000 */
[----:B------:R-:W-:Y:S01]  /*35c0*/  FMUL.FTZ R80, R94, R95 ;  /* 0x0000005f5e507220 */ /* 0x000fe20000410000 */
[----:B-1----:R-:W-:Y:S01]  /*35d0*/  FMUL.FTZ R120, R100, R79 ;  /* 0x0000004f64787220 */ /* 0x002fe20000410000 */
[-C--:B------:R-:W-:Y:S01]  /*35e0*/  FFMA.FTZ R100, R94, R99.reuse, R15 ;  /* 0x000000635e647223 */ /* 0x080fe2000001000f */
[----:B------:R-:W-:Y:S01]  /*35f0*/  FSEL R110, R6, RZ, !P2 ;  /* 0x000000ff066e7208 */ /* 0x000fe20005000000 */
[----:B------:R-:W-:Y:S01]  /*3600*/  FADD.FTZ R12, R108, R27 ;  /* 0x0000001b6c0c7221 */ /* 0x000fe20000010000 */
[----:B------:R-:W-:Y:S01]  /*3610*/  FFMA.FTZ R80, R93, R99, -R80 ;  /* 0x000000635d507223 */ /* 0x000fe20000010850 */
[----:B------:R-:W-:Y:S01]  /*3620*/  FMUL.FTZ R112, R103, R100 ;  /* 0x0000006467707220 */ /* 0x000fe20000410000 */
[----:B------:R-:W0:Y:S01]  /*3630*/  LDS R27, [R88+0x2c] ;  /* 0x00002c00581b7984 */ /* 0x000e220000000800 */
[----:B------:R-:W-:-:S03]  /*3640*/  FSEL R107, R101, RZ, !P0 ;  /* 0x000000ff656b7208 */ /* 0x000fc60004000000 */
[----:B------:R-:W1:Y:S01]  /*3650*/  LDS R15, [R88+0x28] ;  /* 0x00002800580f7984 */ /* 0x000e620000000800 */
[-C--:B------:R-:W-:Y:S01]  /*3660*/  FFMA.FTZ R112, R105, R80.reuse, -R112 ;  /* 0x0000005069707223 */ /* 0x080fe20000010870 */
[----:B------:R-:W-:Y:S01]  /*3670*/  FADD.FTZ R6, R110, R73 ;  /* 0x000000496e067221 */ /* 0x000fe20000010000 */
[----:B------:R-:W-:Y:S01]  /*3680*/  FMUL.FTZ R80, R103, R80 ;  /* 0x0000005067507220 */ /* 0x000fe20000410000 */
[----:B------:R-:W-:Y:S01]  /*3690*/  FSEL R109, R109, 1, !P0 ;  /* 0x3f8000006d6d7808 */ /* 0x000fe20004000000 */
[C---:B------:R-:W-:Y:S01]  /*36a0*/  FMUL.FTZ R7, R82.reuse, R7 ;  /* 0x0000000752077220 */ /* 0x040fe20000410000 */
[C---:B------:R-:W-:Y:S01]  /*36b0*/  FMUL.FTZ R114, R107.reuse, R12 ;  /* 0x0000000c6b727220 */ /* 0x040fe20000410000 */
[----:B------:R-:W-:Y:S01]  /*36c0*/  FMUL.FTZ R5, R82, R5 ;  /* 0x0000000552057220 */ /* 0x000fe20000410000 */
[----:B------:R-:W-:Y:S01]  /*36d0*/  FMUL.FTZ R79, R107, R6 ;  /* 0x000000066b4f7220 */ /* 0x000fe20000410000 */
[----:B------:R-:W-:Y:S01]  /*36e0*/  FFMA.FTZ R80, R105, R100, R80 ;  /* 0x0000006469507223 */ /* 0x000fe20000010050 */
[----:B------:R-:W-:Y:S01]  /*36f0*/  FFMA.FTZ R73, R109, R6, -R114 ;  /* 0x000000066d497223 */ /* 0x000fe20000010872 */
[----:B------:R-:W-:Y:S01]  /*3700*/  FSEL R111, R7, RZ, !P0 ;  /* 0x000000ff076f7208 */ /* 0x000fe20004000000 */
[----:B------:R-:W-:Y:S01]  /*3710*/  FFMA.FTZ R12, R109, R12, R79 ;  /* 0x0000000c6d0c7223 */ /* 0x000fe2000001004f */
[----:B------:R-:W-:Y:S01]  /*3720*/  FSEL R114, R5, RZ, !P0 ;  /* 0x000000ff05727208 */ /* 0x000fe20004000000 */
[----:B------:R-:W-:Y:S01]  /*3730*/  FMUL.FTZ R6, R107, R80 ;  /* 0x000000506b067220 */ /* 0x000fe20000410000 */
[----:B------:R-:W3:Y:S01]  /*3740*/  LDS R5, [R88+0x30] ;  /* 0x0000300058057984 */ /* 0x000ee20000000800 */
[----:B------:R-:W-:Y:S01]  /*3750*/  FSEL R113, R113, RZ, !P4 ;  /* 0x000000ff71717208 */ /* 0x000fe20006000000 */
[----:B------:R-:W-:-:S02]  /*3760*/  FADD.FTZ R12, R111, R12 ;  /* 0x0000000c6f0c7221 */ /* 0x000fc40000010000 */
[----:B------:R-:W3:Y:S01]  /*3770*/  LDS R7, [R88+0x34] ;  /* 0x0000340058077984 */ /* 0x000ee20000000800 */
[----:B------:R-:W-:Y:S01]  /*3780*/  FFMA.FTZ R100, R109, R112, -R6 ;  /* 0x000000706d647223 */ /* 0x000fe20000010806 */
[----:B------:R-:W-:Y:S01]  /*3790*/  FADD.FTZ R6, R114, R73 ;  /* 0x0000004972067221 */ /* 0x000fe20000010000 */
[----:B------:R-:W-:Y:S01]  /*37a0*/  FSEL R117, R117, 1, !P4 ;  /* 0x3f80000075757808 */ /* 0x000fe20006000000 */
[C---:B------:R-:W-:Y:S02]  /*37b0*/  FMUL.FTZ R116, R113.reuse, R12 ;  /* 0x0000000c71747220 */ /* 0x040fe40000410000 */
[----:B------:R-:W-:Y:S01]  /*37c0*/  FMUL.FTZ R73, R113, R6 ;  /* 0x0000000671497220 */ /* 0x000fe20000410000 */
[----:B------:R-:W-:Y:S01]  /*37d0*/  FMUL.FTZ R112, R107, R112 ;  /* 0x000000706b707220 */ /* 0x000fe20000410000 */
[----:B------:R-:W-:Y:S01]  /*37e0*/  FFMA.FTZ R79, R117, R6, -R116 ;  /* 0x00000006754f7223 */ /* 0x000fe20000010874 */
[----:B--2---:R-:W-:Y:S01]  /*37f0*/  FMUL.FTZ R14, R83, R14 ;  /* 0x0000000e530e7220 */ /* 0x004fe20000410000 */
[----:B------:R-:W-:Y:S01]  /*3800*/  IADD3 R115, R119, 0x5, RZ ;  /* 0x0000000577737810 */ /* 0x000fe20007ffe0ff */
[----:B------:R-:W2:Y:S01]  /*3810*/  LDS R6, [R88+0x3c] ;  /* 0x00003c0058067984 */ /* 0x000ea20000000800 */
[----:B------:R-:W-:Y:S01]  /*3820*/  FFMA.FTZ R122, R117, R12, R73 ;  /* 0x0000000c757a7223 */ /* 0x000fe20000010049 */
[----:B------:R-:W-:Y:S01]  /*3830*/  FFMA.FTZ R80, R109, R80, R112 ;  /* 0x000000506d507223 */ /* 0x000fe20000010070 */
[----:B------:R-:W-:Y:S01]  /*3840*/  FMUL.FTZ R26, R83, R26 ;  /* 0x0000001a531a7220 */ /* 0x000fe20000410000 */
[----:B------:R-:W2:Y:S01]  /*3850*/  LDS R12, [R88+0x38] ;  /* 0x00003800580c7984 */ /* 0x000ea20000000800 */
[----:B------:R-:W-:-:S02]  /*3860*/  ISETP.GE.U32.AND P6, PT, R115, R28, PT ;  /* 0x0000001c7300720c */ /* 0x000fc40003fc6070 */
[----:B------:R-:W-:Y:S01]  /*3870*/  FSEL R112, R14, RZ, !P4 ;  /* 0x000000ff0e707208 */ /* 0x000fe20006000000 */
[----:B------:R-:W-:Y:S01]  /*3880*/  FMUL.FTZ R116, R113, R80 ;  /* 0x0000005071747220 */ /* 0x000fe20000410000 */
[----:B------:R-:W-:Y:S02]  /*3890*/  FSEL R98, R98, RZ, !P6 ;  /* 0x000000ff62627208 */ /* 0x000fe40007000000 */
[----:B------:R-:W-:Y:S01]  /*38a0*/  FSEL R115, R26, RZ, !P4 ;  /* 0x000000ff1a737208 */ /* 0x000fe20006000000 */
[----:B------:R-:W-:Y:S01]  /*38b0*/  FADD.FTZ R119, R112, R79 ;  /* 0x0000004f70777221 */ /* 0x000fe20000010000 */
[----:B------:R-:W-:Y:S01]  /*38c0*/  FSEL R102, R102, 1, !P6 ;  /* 0x3f80000066667808 */ /* 0x000fe20007000000 */
[-C--:B------:R-:W-:Y:S01]  /*38d0*/  FFMA.FTZ R73, R117, R100.reuse, -R116 ;  /* 0x0000006475497223 */ /* 0x080fe20000010874 */
[----:B------:R-:W-:Y:S01]  /*38e0*/  FMUL.FTZ R100, R113, R100 ;  /* 0x0000006471647220 */ /* 0x000fe20000410000 */
[----:B------:R-:W-:Y:S01]  /*38f0*/  FADD.FTZ R101, R115, R122 ;  /* 0x0000007a73657221 */ /* 0x000fe20000010000 */
[----:B------:R-:W-:Y:S01]  /*3900*/  FMUL.FTZ R121, R98, R119 ;  /* 0x0000007762797220 */ /* 0x000fe20000410000 */
[C---:B0-----:R-:W-:Y:S01]  /*3910*/  FMUL.FTZ R27, R84.reuse, R27 ;  /* 0x0000001b541b7220 */ /* 0x041fe20000410000 */
[----:B-1----:R-:W-:Y:S01]  /*3920*/  FMUL.FTZ R15, R84, R15 ;  /* 0x0000000f540f7220 */ /* 0x002fe20000410000 */
[----:B------:R-:W-:Y:S01]  /*3930*/  FFMA.FTZ R79, R117, R80, R100 ;  /* 0x00000050754f7223 */ /* 0x000fe20000010064 */
[-C--:B------:R-:W-:Y:S01]  /*3940*/  FFMA.FTZ R26, R102, R101.reuse, R121 ;  /* 0x00000065661a7223 */ /* 0x080fe20000010079 */
[C---:B------:R-:W-:Y:S01]  /*3950*/  FMUL.FTZ R121, R98.reuse, R101 ;  /* 0x0000006562797220 */ /* 0x040fe20000410000 */
[----:B------:R-:W-:Y:S01]  /*3960*/  FSEL R101, R27, RZ, !P6 ;  /* 0x000000ff1b657208 */ /* 0x000fe20007000000 */
[----:B------:R-:W-:Y:S01]  /*3970*/  FMUL.FTZ R14, R98, R79 ;  /* 0x0000004f620e7220 */ /* 0x000fe20000410000 */
[----:B------:R-:W-:Y:S01]  /*3980*/  FSEL R100, R15, RZ, !P6 ;  /* 0x000000ff0f647208 */ /* 0x000fe20007000000 */
[----:B------:R-:W-:Y:S01]  /*3990*/  FFMA.FTZ R121, R102, R119, -R121 ;  /* 0x0000007766797223 */ /* 0x000fe20000010879 */
[----:B------:R-:W-:Y:S01]  /*39a0*/  FSEL R104, R104, RZ, !P5 ;  /* 0x000000ff68687208 */ /* 0x000fe20006800000 */
[----:B------:R-:W-:Y:S01]  /*39b0*/  FADD.FTZ R27, R101, R26 ;  /* 0x0000001a651b7221 */ /* 0x000fe20000010000 */
[-C--:B------:R-:W-:Y:S01]  /*39c0*/  FFMA.FTZ R15, R102, R73.reuse, -R14 ;  /* 0x00000049660f7223 */ /* 0x080fe2000001080e */
[----:B------:R-:W-:Y:S01]  /*39d0*/  FADD.FTZ R121, R100, R121 ;  /* 0x0000007964797221 */ /* 0x000fe20000010000 */
[----:B------:R-:W-:Y:S01]  /*39e0*/  FMUL.FTZ R73, R98, R73 ;  /* 0x0000004962497220 */ /* 0x000fe20000410000 */
[----:B------:R-:W-:Y:S01]  /*39f0*/  FSEL R106, R106, 1, !P5 ;  /* 0x3f8000006a6a7808 */ /* 0x000fe20006800000 */
[----:B---3--:R-:W-:Y:S01]  /*3a00*/  FMUL.FTZ R5, R86, R5 ;  /* 0x0000000556057220 */ /* 0x008fe20000410000 */
[----:B------:R-:W-:Y:S01]  /*3a10*/  FMUL.FTZ R119, R104, R27 ;  /* 0x0000001b68777220 */ /* 0x000fe20000410000 */
[----:B------:R-:W-:Y:S01]  /*3a20*/  FMUL.FTZ R7, R86, R7 ;  /* 0x0000000756077220 */ /* 0x000fe20000410000 */
[----:B------:R-:W-:Y:S01]  /*3a30*/  FMUL.FTZ R14, R104, R121 ;  /* 0x00000079680e7220 */ /* 0x000fe20000410000 */
[----:B------:R-:W-:Y:S01]  /*3a40*/  FFMA.FTZ R73, R102, R79, R73 ;  /* 0x0000004f66497223 */ /* 0x000fe20000010049 */
[C---:B------:R-:W-:Y:S01]  /*3a50*/  FFMA.FTZ R121, R106.reuse, R121, -R119 ;  /* 0x000000796a797223 */ /* 0x040fe20000010877 */
[----:B------:R-:W-:Y:S01]  /*3a60*/  FSEL R116, R5, RZ, !P5 ;  /* 0x000000ff05747208 */ /* 0x000fe20006800000 */
[----:B------:R-:W-:Y:S01]  /*3a70*/  FFMA.FTZ R14, R106, R27, R14 ;  /* 0x0000001b6a0e7223 */ /* 0x000fe2000001000e */
[----:B------:R-:W-:Y:S01]  /*3a80*/  FSEL R119, R7, RZ, !P5 ;  /* 0x000000ff07777208 */ /* 0x000fe20006800000 */
[----:B------:R-:W-:Y:S01]  /*3a90*/  FMUL.FTZ R27, R104, R73 ;  /* 0x00000049681b7220 */ /* 0x000fe20000410000 */
[----:B------:R-:W-:Y:S01]  /*3aa0*/  FSEL R118, R118, RZ, !P3 ;  /* 0x000000ff76767208 */ /* 0x000fe20005800000 */
[----:B------:R-:W-:Y:S01]  /*3ab0*/  FADD.FTZ R5, R116, R121 ;  /* 0x0000007974057221 */ /* 0x000fe20000010000 */
[----:B--2---:R-:W-:Y:S01]  /*3ac0*/  FMUL.FTZ R6, R87, R6 ;  /* 0x0000000657067220 */ /* 0x004fe20000410000 */
[-C--:B------:R-:W-:Y:S01]  /*3ad0*/  FFMA.FTZ R27, R106, R15.reuse, -R27 ;  /* 0x0000000f6a1b7223 */ /* 0x080fe2000001081b */
[----:B------:R-:W-:Y:S01]  /*3ae0*/  FADD.FTZ R7, R119, R14 ;  /* 0x0000000e77077221 */ /* 0x000fe20000010000 */
[----:B------:R-:W-:Y:S01]  /*3af0*/  FMUL.FTZ R15, R104, R15 ;  /* 0x0000000f680f7220 */ /* 0x000fe20000410000 */
[----:B------:R-:W-:Y:S01]  /*3b00*/  FSEL R120, R120, 1, !P3 ;  /* 0x3f80000078787808 */ /* 0x000fe20005800000 */
[C---:B------:R-:W-:Y:S01]  /*3b10*/  FMUL.FTZ R79, R118.reuse, R5 ;  /* 0x00000005764f7220 */ /* 0x040fe20000410000 */
[----:B------:R-:W-:Y:S01]  /*3b20*/  FMUL.FTZ R12, R87, R12 ;  /* 0x0000000c570c7220 */ /* 0x000fe20000410000 */
[----:B------:R-:W-:Y:S01]  /*3b30*/  FMUL.FTZ R14, R118, R7 ;  /* 0x00000007760e7220 */ /* 0x000fe20000410000 */
[----:B------:R-:W-:Y:S01]  /*3b40*/  FFMA.FTZ R73, R106, R73, R15 ;  /* 0x000000496a497223 */ /* 0x000fe2000001000f */
[----:B------:R-:W-:Y:S01]  /*3b50*/  FSEL R122, R6, RZ, !P3 ;  /* 0x000000ff067a7208 */ /* 0x000fe20005800000 */
[----:B------:R-:W-:Y:S01]  /*3b60*/  FFMA.FTZ R79, R120, R7, R79 ;  /* 0x00000007784f7223 */ /* 0x000fe2000001004f */
[----:B------:R-:W-:Y:S01]  /*3b70*/  FSEL R121, R12, RZ, !P3 ;  /* 0x000000ff0c797208 */ /* 0x000fe20005800000 */
[----:B------:R-:W-:Y:S01]  /*3b80*/  FFMA.FTZ R14, R120, R5, -R14 ;  /* 0x00000005780e7223 */ /* 0x000fe2000001080e */
[C---:B------:R-:W-:Y:S01]  /*3b90*/  FMUL.FTZ R5, R118.reuse, R73 ;  /* 0x0000004976057220 */ /* 0x040fe20000410000 */
        /* <DEDUP_REMOVED lines=28> */
[C---:B------:R-:W-:Y:S01]  /*3d60*/  FFMA.FTZ R26, R12.reuse, R26, R137 ;  /* 0x0000001a0c1a7223 */ /* 0x040fe20000010089 */
[----:B--2---:R-:W-:Y:S01]  /*3d70*/  FMUL.FTZ R73, R27, R5 ;  /* 0x000000051b497220 */ /* 0x004fe20000410000 */
[----:B------:R-:W-:-:S06]  /*3d80*/  FFMA.FTZ R79, R12, R7, -R79 ;  /* 0x000000070c4f7223 */ /* 0x000fcc000001084f */
[----:B------:R-:W-:Y:S01]  /*3d90*/  @P0 FADD.FTZ R15, R15, R26 ;  /* 0x0000001a0f0f0221 */ /* 0x000fe20000010000 */
[CC--:B---3--:R-:W-:Y:S01]  /*3da0*/  FMUL.FTZ R80, R27.reuse, R6.reuse ;  /* 0x000000061b507220 */ /* 0x0c8fe20000410000 */
[----:B------:R-:W-:Y:S01]  /*3db0*/  FFMA.FTZ R6, R12, R6, R73 ;  /* 0x000000060c067223 */ /* 0x000fe20000010049 */
[----:B------:R-:W-:Y:S02]  /*3dc0*/  @P0 FADD.FTZ R14, R14, R79 ;  /* 0x0000004f0e0e0221 */ /* 0x000fe40000010000 */
[----:B------:R-:W-:Y:S01]  /*3dd0*/  @P0 FFMA.FTZ R12, R12, R5, -R80 ;  /* 0x000000050c0c0223 */ /* 0x000fe20000010850 */
[----:B------:R-:W0:Y:S01]  /*3de0*/  SHFL.UP PT, R137, R15, 0x4, RZ ;  /* 0x048000000f897989 */ /* 0x000e2200000e00ff */
[----:B------:R-:W-:-:S03]  /*3df0*/  FSEL R6, R27, R6, !P0 ;  /* 0x000000061b067208 */ /* 0x000fc60004000000 */
[----:B------:R-:W1:Y:S04]  /*3e00*/  SHFL.UP PT, R5, R12, 0x4, RZ ;  /* 0x048000000c057989 */ /* 0x000e6800000e00ff */
[----:B------:R-:W2:Y:S04]  /*3e10*/  SHFL.UP PT, R79, R14, 0x4, RZ ;  /* 0x048000000e4f7989 */ /* 0x000ea800000e00ff */
[----:B------:R-:W3:Y:S01]  /*3e20*/  SHFL.UP PT, R7, R6, 0x4, RZ ;  /* 0x0480000006077989 */ /* 0x000ee200000e00ff */
[C---:B------:R-:W-:Y:S02]  /*3e30*/  ISETP.GE.AND P0, PT, R45.reuse, 0x4, PT ;  /* 0x000000042d00780c */ /* 0x040fe40003f06270 */
[----:B------:R-:W-:-:S02]  /*3e40*/  IADD3 R80, R45, 0x20, RZ ;  /* 0x000000202d507810 */ /* 0x000fc40007ffe0ff */
[C---:B------:R-:W-:Y:S02]  /*3e50*/  IADD3 R26, R45.reuse, 0x40, RZ ;  /* 0x000000402d1a7810 */ /* 0x040fe40007ffe0ff */
[----:B------:R-:W-:Y:S01]  /*3e60*/  LEA.HI.SX32 R80, R80, R45, 0x1b ;  /* 0x0000002d50507211 */ /* 0x000fe200078fdaff */
[C---:B0-----:R-:W-:Y:S01]  /*3e70*/  FMUL.FTZ R138, R6.reuse, R137 ;  /* 0x00000089068a7220 */ /* 0x041fe20000410000 */
[C---:B-1----:R-:W-:Y:S01]  /*3e80*/  FMUL.FTZ R139, R6.reuse, R5 ;  /* 0x00000005068b7220 */ /* 0x042fe20000410000 */
[-C--:B--2---:R-:W-:Y:S02]  /*3e90*/  FMUL.FTZ R140, R6, R79.reuse ;  /* 0x0000004f068c7220 */ /* 0x084fe40000410000 */
[----:B------:R-:W-:Y:S01]  /*3ea0*/  FFMA.FTZ R79, R12, R79, -R138 ;  /* 0x0000004f0c4f7223 */ /* 0x000fe2000001088a */
[----:B------:R-:W-:Y:S01]  /*3eb0*/  LEA.HI.SX32 R73, R26, R45, 0x1b ;  /* 0x0000002d1a497211 */ /* 0x000fe200078fdaff */
[C---:B---3--:R-:W-:Y:S01]  /*3ec0*/  FFMA.FTZ R139, R12.reuse, R7, R139 ;  /* 0x000000070c8b7223 */ /* 0x048fe2000001008b */
[----:B------:R-:W-:Y:S01]  /*3ed0*/  FFMA.FTZ R140, R12, R137, R140 ;  /* 0x000000890c8c7223 */ /* 0x000fe2000001008c */
[----:B------:R-:W-:Y:S01]  /*3ee0*/  LEA.HI.SX32 R27, R45, R45, 0x1b ;  /* 0x0000002d2d1b7211 */ /* 0x000fe200078fdaff */
[----:B------:R-:W-:Y:S01]  /*3ef0*/  @P0 FADD.FTZ R14, R14, R79 ;  /* 0x0000004f0e0e0221 */ /* 0x000fe20000010000 */
[----:B------:R-:W-:Y:S01]  /*3f00*/  LEA R26, R80, UR4, 0x2 ;  /* 0x00000004501a7c11 */ /* 0x000fe2000f8e10ff */
[----:B------:R-:W-:Y:S01]  /*3f10*/  FMUL.FTZ R80, R6, R7 ;  /* 0x0000000706507220 */ /* 0x000fe20000410000 */
[----:B------:R-:W-:Y:S01]  /*3f20*/  @P0 FADD.FTZ R15, R15, R140 ;  /* 0x0000008c0f0f0221 */ /* 0x000fe20000010000 */
[----:B------:R-:W-:-:S02]  /*3f30*/  LEA R27, R27, UR4, 0x2 ;  /* 0x000000041b1b7c11 */ /* 0x000fc4000f8e10ff */
[----:B------:R-:W-:Y:S01]  /*3f40*/  FSEL R139, R6, R139, !P0 ;  /* 0x0000008b068b7208 */ /* 0x000fe20004000000 */
[----:B------:R-:W-:Y:S01]  /*3f50*/  @P0 FFMA.FTZ R12, R12, R5, -R80 ;  /* 0x000000050c0c0223 */ /* 0x000fe20000010850 */
[----:B------:R-:W-:Y:S01]  /*3f60*/  IADD3 R6, R45, 0xe0, RZ ;  /* 0x000000e02d067810 */ /* 0x000fe20007ffe0ff */
[----:B------:R-:W0:Y:S04]  /*3f70*/  SHFL.UP PT, R7, R14, 0x8, RZ ;  /* 0x050000000e077989 */ /* 0x000e2800000e00ff */
[----:B------:R-:W1:Y:S04]  /*3f80*/  SHFL.UP PT, R137, R15, 0x8, RZ ;  /* 0x050000000f897989 */ /* 0x000e6800000e00ff */
[----:B------:R2:W-:Y:S04]  /*3f90*/  STS [R27+0x840], R78 ;  /* 0x0008404e1b007388 */ /* 0x0005e80000000800 */
[----:B------:R-:W3:Y:S01]  /*3fa0*/  SHFL.UP PT, R5, R12, 0x8, RZ ;  /* 0x050000000c057989 */ /* 0x000ee200000e00ff */
[----:B------:R-:W-:-:S02]  /*3fb0*/  LEA R73, R73, UR4, 0x2 ;  /* 0x0000000449497c11 */ /* 0x000fc4000f8e10ff */
[----:B--2---:R-:W-:Y:S02]  /*3fc0*/  LEA.HI.SX32 R78, R6, R45, 0x1b ;  /* 0x0000002d064e7211 */ /* 0x004fe400078fdaff */
[----:B------:R-:W2:Y:S01]  /*3fd0*/  SHFL.UP PT, R6, R139, 0x8, RZ ;  /* 0x050000008b067989 */ /* 0x000ea200000e00ff */
[----:B------:R-:W-:-:S03]  /*3fe0*/  IADD3 R140, R45, 0x60, RZ ;  /* 0x000000602d8c7810 */ /* 0x000fc60007ffe0ff */
[----:B----4-:R-:W-:Y:S01]  /*3ff0*/  STS [R26+0x8c0], R77 ;  /* 0x0008c04d1a007388 */ /* 0x010fe20000000800 */
[----:B------:R-:W-:-:S03]  /*4000*/  IADD3 R138, R45, 0xa0, RZ ;  /* 0x000000a02d8a7810 */ /* 0x000fc60007ffe0ff */
[----:B------:R4:W-:Y:S01]  /*4010*/  STS [R73+0x940], R76 ;  /* 0x0009404c49007388 */ /* 0x0009e20000000800 */
[C---:B------:R-:W-:Y:S02]  /*4020*/  IADD3 R80, R45.reuse, 0xc0, RZ ;  /* 0x000000c02d507810 */ /* 0x040fe40007ffe0ff */
[-C--:B------:R-:W-:Y:S02]  /*4030*/  LEA.HI.SX32 R140, R140, R45.reuse, 0x1b ;  /* 0x0000002d8c8c7211 */ /* 0x080fe400078fdaff */
[-C--:B------:R-:W-:Y:S02]  /*4040*/  LEA.HI.SX32 R138, R138, R45.reuse, 0x1b ;  /* 0x0000002d8a8a7211 */ /* 0x080fe400078fdaff */
[C---:B----4-:R-:W-:Y:S02]  /*4050*/  IADD3 R76, R45.reuse, 0x80, RZ ;  /* 0x000000802d4c7810 */ /* 0x050fe40007ffe0ff */
[----:B------:R-:W-:Y:S02]  /*4060*/  ISETP.GE.AND P2, PT, R45, 0x8, PT ;  /* 0x000000082d00780c */ /* 0x000fe40003f46270 */
[----:B------:R-:W-:-:S02]  /*4070*/  LEA.HI.SX32 R77, R76, R45, 0x1b ;  /* 0x0000002d4c4d7211 */ /* 0x000fc400078fdaff */
[----:B------:R-:W-:Y:S02]  /*4080*/  LEA.HI.SX32 R76, R80, R45, 0x1b ;  /* 0x0000002d504c7211 */ /* 0x000fe400078fdaff */
[----:B------:R-:W-:Y:S02]  /*4090*/  LEA R80, R140, UR4, 0x2 ;  /* 0x000000048c507c11 */ /* 0x000fe4000f8e10ff */
[----:B------:R-:W-:Y:S02]  /*40a0*/  LEA R77, R77, UR4, 0x2 ;  /* 0x000000044d4d7c11 */ /* 0x000fe4000f8e10ff */
[----:B------:R-:W-:Y:S01]  /*40b0*/  LEA R79, R138, UR4, 0x2 ;  /* 0x000000048a4f7c11 */ /* 0x000fe2000f8e10ff */
[C---:B0-----:R-:W-:Y:S01]  /*40c0*/  FMUL.FTZ R138, R139.reuse, R7 ;  /* 0x000000078b8a7220 */ /* 0x041fe20000410000 */
[-C--:B-1----:R-:W-:Y:S01]  /*40d0*/  FMUL.FTZ R141, R139, R137.reuse ;  /* 0x000000898b8d7220 */ /* 0x082fe20000410000 */
[----:B------:R3:W-:Y:S02]  /*40e0*/  STS [R80+0x9c0], R25 ;  /* 0x0009c01950007388 */ /* 0x0007e40000000800 */
[----:B------:R-:W-:-:S02]  /*40f0*/  FFMA.FTZ R138, R12, R137, R138 ;  /* 0x000000890c8a7223 */ /* 0x000fc4000001008a */
[----:B------:R2:W-:Y:S01]  /*4100*/  STS [R77+0xa40], R10 ;  /* 0x000a400a4d007388 */ /* 0x0005e20000000800 */
[----:B------:R-:W-:Y:S01]  /*4110*/  FFMA.FTZ R141, R12, R7, -R141 ;  /* 0x000000070c8d7223 */ /* 0x000fe2000001088d */
[----:B------:R-:W-:Y:S01]  /*4120*/  @P2 FADD.FTZ R15, R15, R138 ;  /* 0x0000008a0f0f2221 */ /* 0x000fe20000010000 */
[C---:B---3--:R-:W-:Y:S01]  /*4130*/  FMUL.FTZ R25, R139.reuse, R5 ;  /* 0x000000058b197220 */ /* 0x048fe20000410000 */
[----:B--2---:R-:W-:-:S03]  /*4140*/  FMUL.FTZ R10, R139, R6 ;  /* 0x000000068b0a7220 */ /* 0x004fc60000410000 */
[----:B------:R-:W-:Y:S01]  /*4150*/  FFMA.FTZ R6, R12, R6, R25 ;  /* 0x000000060c067223 */ /* 0x000fe20000010019 */
[----:B------:R-:W-:Y:S01]  /*4160*/  LEA R76, R76, UR4, 0x2 ;  /* 0x000000044c4c7c11 */ /* 0x000fe2000f8e10ff */
[----:B------:R-:W-:Y:S01]  /*4170*/  @P2 FADD.FTZ R14, R14, R141 ;  /* 0x0000008d0e0e2221 */ /* 0x000fe20000010000 */
[----:B------:R-:W-:Y:S01]  /*4180*/  @P2 FFMA.FTZ R12, R12, R5, -R10 ;  /* 0x000000050c0c2223 */ /* 0x000fe2000001080a */
[----:B------:R-:W-:Y:S01]  /*4190*/  ISETP.NE.AND P0, PT, R49, RZ, PT ;  /* 0x000000ff3100720c */ /* 0x000fe20003f05270 */
[----:B------:R-:W-:Y:S01]  /*41a0*/  STS [R79+0xac0], R24 ;  /* 0x000ac0184f007388 */ /* 0x000fe20000000800 */
[----:B------:R-:W-:-:S03]  /*41b0*/  FSEL R6, R139, R6, !P2 ;  /* 0x000000068b067208 */ /* 0x000fc60005000000 */
[----:B------:R-:W0:Y:S01]  /*41c0*/  SHFL.UP PT, R25, R15, 0x10, RZ ;  /* 0x060000000f197989 */ /* 0x000e2200000e00ff */
[----:B------:R-:W-:Y:S02]  /*41d0*/  LEA R78, R78, UR4, 0x2 ;  /* 0x000000044e4e7c11 */ /* 0x000fe4000f8e10ff */
[----:B------:R-:W-:Y:S01]  /*41e0*/  ISETP.EQ.OR P0, PT, R44, RZ, P0 ;  /* 0x000000ff2c00720c */ /* 0x000fe20000702670 */
[----:B------:R-:W-:Y:S04]  /*41f0*/  STS [R76+0xb40], R13 ;  /* 0x000b400d4c007388 */ /* 0x000fe80000000800 */
[----:B------:R-:W1:Y:S04]  /*4200*/  SHFL.UP PT, R5, R12, 0x10, RZ ;  /* 0x060000000c057989 */ /* 0x000e6800000e00ff */
[----:B------:R-:W2:Y:S04]  /*4210*/  SHFL.UP PT, R13, R14, 0x10, RZ ;  /* 0x060000000e0d7989 */ /* 0x000ea800000e00ff */
[----:B------:R-:W3:Y:S04]  /*4220*/  SHFL.UP PT, R7, R6, 0x10, RZ ;  /* 0x0600000006077989 */ /* 0x000ee800000e00ff */
[----:B------:R4:W-:Y:S04]  /*4230*/  STS [R78+0xbc0], R11 ;  /* 0x000bc00b4e007388 */ /* 0x0009e80000000800 */
[----:B------:R0:W-:Y:S04]  /*4240*/  STS [R126+0xc40], R9 ;  /* 0x000c40097e007388 */ /* 0x0001e80000000800 */
[----:B------:R1:W-:Y:S01]  /*4250*/  STS [R123+0xcc0], R8 ;  /* 0x000cc0087b007388 */ /* 0x0003e20000000800 */
[----:B----4-:R-:W-:-:S03]  /*4260*/  CS2R R10, SRZ ;  /* 0x00000000000a7805 */ /* 0x010fc6000001ff00 */
[----:B-----5:R4:W-:Y:S01]  /*4270*/  STS [R131+0xd40], R4 ;  /* 0x000d400483007388 */ /* 0x0209e20000000800 */
[----:B0-----:R-:W-:Y:S01]  /*4280*/  MOV R9, RZ ;  /* 0x000000ff00097202 */ /* 0x001fe20000000f00 */
[----:B-1----:R-:W-:Y:S02]  /*4290*/  HFMA2.MMA R8, -RZ, RZ, 1.875, 0 ;  /* 0x3f800000ff087435 */ /* 0x002fe400000001ff */
[----:B------:R0:W-:Y:S01]  /*42a0*/  STS [R124+0xdc0], R133 ;  /* 0x000dc0857c007388 */ /* 0x0001e20000000800 */
[----:B----4-:R-:W-:-:S03]  /*42b0*/  @!P0 LEA R4, R89, UR4, 0x4 ;  /* 0x0000000459048c11 */ /* 0x010fc6000f8e20ff */
[----:B------:R-:W-:Y:S04]  /*42c0*/  STS [R125+0xe40], R130 ;  /* 0x000e40827d007388 */ /* 0x000fe80000000800 */
[----:B------:R-:W-:Y:S04]  /*42d0*/  STS [R128+0xec0], R135 ;  /* 0x000ec08780007388 */ /* 0x000fe80000000800 */
[----:B------:R-:W-:Y:S04]  /*42e0*/  STS [R129+0xf40], R132 ;  /* 0x000f408481007388 */ /* 0x000fe80000000800 */
[----:B------:R-:W-:Y:S01]  /*42f0*/  STS [R127+0xfc0], R134 ;  /* 0x000fc0867f007388 */ /* 0x000fe20000000800 */
[----:B------:R-:W-:-:S03]  /*4300*/  NOP ;  /* 0x0000000000007918 */ /* 0x000fc60000000000 */
[----:B------:R-:W1:Y:S01]  /*4310*/  @!P0 LDS.128 R8, [R4+0x10c0] ;  /* 0x0010c00004088984 */ /* 0x000e620000000c00 */
[----:B------:R-:W-:Y:S01]  /*4320*/  ISETP.GE.AND P0, PT, R45, 0x10, PT ;  /* 0x000000102d00780c */ /* 0x000fe20003f06270 */
[C---:B------:R-:W-:Y:S01]  /*4330*/  FMUL.FTZ R123, R6.reuse, R25 ;  /* 0x00000019067b7220 */ /* 0x040fe20000410000 */
[C---:B0-----:R-:W-:Y:S01]  /*4340*/  FMUL.FTZ R124, R6.reuse, R5 ;  /* 0x00000005067c7220 */ /* 0x041fe20000410000 */
[C---:B--2---:R-:W-:Y:S01]  /*4350*/  FMUL.FTZ R126, R6.reuse, R13 ;  /* 0x0000000d067e7220 */ /* 0x044fe20000410000 */
[----:B---3--:R-:W-:Y:S01]  /*4360*/  FMUL.FTZ R24, R6, R7 ;  /* 0x0000000706187220 */ /* 0x008fe20000410000 */
[C---:B------:R-:W-:Y:S01]  /*4370*/  FFMA.FTZ R123, R12.reuse, R13, -R123 ;  /* 0x0000000d0c7b7223 */ /* 0x040fe2000001087b */
[C---:B------:R-:W-:Y:S01]  /*4380*/  FFMA.FTZ R13, R12.reuse, R7, R124 ;  /* 0x000000070c0d7223 */ /* 0x040fe2000001007c */
[----:B------:R-:W-:Y:S01]  /*4390*/  FFMA.FTZ R126, R12, R25, R126 ;  /* 0x000000190c7e7223 */ /* 0x000fe2000001007e */
[----:B------:R-:W-:Y:S03]  /*43a0*/  LDS R139, [R88+0x844] ;  /* 0x00084400588b7984 */ /* 0x000fe60000000800 */
[----:B------:R-:W-:Y:S01]  /*43b0*/  FSEL R13, R6, R13, !P0 ;  /* 0x0000000d060d7208 */ /* 0x000fe20004000000 */
[----:B------:R-:W-:Y:S01]  /*43c0*/  LDS R124, [R88+0x848] ;  /* 0x00084800587c7984 */ /* 0x000fe20000000800 */
[----:B------:R-:W-:Y:S01]  /*43d0*/  @P0 FFMA.FTZ R12, R12, R5, -R24 ;  /* 0x000000050c0c0223 */ /* 0x000fe20000010818 */
[----:B------:R-:W-:Y:S01]  /*43e0*/  @P0 FADD.FTZ R14, R14, R123 ;  /* 0x0000007b0e0e0221 */ /* 0x000fe20000010000 */
[----:B------:R-:W-:Y:S01]  /*43f0*/  @P0 FADD.FTZ R15, R15, R126 ;  /* 0x0000007e0f0f0221 */ /* 0x000fe20000010000 */
[C---:B------:R-:W-:Y:S01]  /*4400*/  ISETP.NE.AND P0, PT, R45.reuse, 0x1f, PT ;  /* 0x0000001f2d00780c */ /* 0x040fe20003f05270 */
        /* <DEDUP_REMOVED lines=26> */
[----:B0-----:R-:W-:Y:S01]  /*45b0*/  @!P2 MOV R142, R9 ;  /* 0x00000009008ea202 */ /* 0x001fe20000000f00 */
[----:B-1----:R-:W-:Y:S01]  /*45c0*/  @!P2 IMAD.MOV.U32 R143, RZ, RZ, R8 ;  /* 0x000000ffff8fa224 */ /* 0x002fe200078e0008 */
[----:B--2---:R-:W-:-:S03]  /*45d0*/  @!P2 MOV R140, R11 ;  /* 0x0000000b008ca202 */ /* 0x004fc60000000f00 */
        /* <DEDUP_REMOVED lines=28> */
[----:B------:R-:W-:Y:S01]  /*47a0*/  FFMA.FTZ R107, R109, R110, -R107 ;  /* 0x0000006e6d6b7223 */ /* 0x000fe2000001086b */
[----:B------:R-:W-:Y:S02]  /*47b0*/  ISETP.NE.AND P0, PT, R81, RZ, PT ;  /* 0x000000ff5100720c */ /* 0x000fe40003f05270 */
[----:B------:R-:W-:Y:S01]  /*47c0*/  FADD.FTZ R14, R111, R14 ;  /* 0x0000000e6f0e7221 */ /* 0x000fe20000010000 */
[----:B------:R-:W-:Y:S01]  /*47d0*/  FMUL.FTZ R13, R5, R11 ;  /* 0x0000000b050d7220 */ /* 0x000fe20000410000 */
[----:B------:R-:W-:Y:S02]  /*47e0*/  FADD.FTZ R114, R114, R107 ;  /* 0x0000006b72727221 */ /* 0x000fe40000010000 */
[----:B------:R-:W-:Y:S01]  /*47f0*/  FMUL.FTZ R88, R113, R14 ;  /* 0x0000000e71587220 */ /* 0x000fe20000410000 */
[CC--:B------:R-:W-:Y:S01]  /*4800*/  FFMA.FTZ R15, R4.reuse, R10.reuse, -R13 ;  /* 0x0000000a040f7223 */ /* 0x0c0fe2000001080d */
[C---:B------:R-:W-:Y:S01]  /*4810*/  FMUL.FTZ R24, R5.reuse, R10 ;  /* 0x0000000a05187220 */ /* 0x040fe20000410000 */
[C---:B------:R-:W-:Y:S01]  /*4820*/  FMUL.FTZ R13, R5.reuse, R9 ;  /* 0x00000009050d7220 */ /* 0x040fe20000410000 */
[----:B------:R-:W-:Y:S01]  /*4830*/  FMUL.FTZ R10, R5, R8 ;  /* 0x00000008050a7220 */ /* 0x000fe20000410000 */
[-C--:B------:R-:W-:Y:S01]  /*4840*/  FMUL.FTZ R113, R113, R114.reuse ;  /* 0x0000007271717220 */ /* 0x080fe20000410000 */
[C---:B------:R-:W-:Y:S01]  /*4850*/  FFMA.FTZ R5, R117.reuse, R114, -R88 ;  /* 0x0000007275057223 */ /* 0x040fe20000010858 */
[----:B------:R-:W-:Y:S01]  /*4860*/  FFMA.FTZ R24, R4, R11, R24 ;  /* 0x0000000b04187223 */ /* 0x000fe20000010018 */
[----:B------:R-:W-:Y:S01]  /*4870*/  BSSY B0, `(.L_x_2151) ;  /* 0x000001b000007945 */ /* 0x000fe20003800000 */
[----:B------:R-:W-:Y:S01]  /*4880*/  FFMA.FTZ R88, R117, R14, R113 ;  /* 0x0000000e75587223 */ /* 0x000fe20000010071 */
[----:B------:R-:W-:Y:S01]  /*4890*/  FADD.FTZ R112, R112, R5 ;  /* 0x0000000570707221 */ /* 0x000fe20000010000 */
[C---:B------:R-:W-:Y:S01]  /*48a0*/  FFMA.FTZ R8, R4.reuse, R8, -R13 ;  /* 0x0000000804087223 */ /* 0x040fe2000001080d */
[----:B------:R-:W-:Y:S01]  /*48b0*/  FFMA.FTZ R9, R4, R9, R10 ;  /* 0x0000000904097223 */ /* 0x000fe2000001000a */
[----:B------:R-:W-:Y:S01]  /*48c0*/  FMUL.FTZ R90, R139, R90 ;  /* 0x0000005a8b5a7220 */ /* 0x000fe20000410000 */
[----:B------:R-:W-:Y:S01]  /*48d0*/  FADD.FTZ R88, R115, R88 ;  /* 0x0000005873587221 */ /* 0x000fe20000010000 */
[----:B------:R-:W-:Y:S01]  /*48e0*/  FADD.FTZ R10, R6, R15 ;  /* 0x0000000f060a7221 */ /* 0x000fe20000010000 */
[----:B------:R-:W-:Y:S01]  /*48f0*/  FMUL.FTZ R13, R98, R112 ;  /* 0x00000070620d7220 */ /* 0x000fe20000410000 */
        /* <DEDUP_REMOVED lines=8> */
[----:B------:R-:W-:Y:S02]  /*4980*/  IMAD R5, R4, UR17, RZ ;  /* 0x0000001104057c24 */ /* 0x000fe4000f8e02ff */
[----:B------:R-:W-:-:S03]  /*4990*/  IMAD R4, R44, UR17, R89 ;  /* 0x000000112c047c24 */ /* 0x000fc6000f8e0259 */
        /* <DEDUP_REMOVED lines=8> */
.L_x_2152:
[----:B------:R-:W-:Y:S05]  /*4a20*/  BSYNC B0 ;  /* 0x0000000000007941 */ /* 0x000fea0003800000 */
.L_x_2151:
[-C--:B0-----:R-:W-:Y:S01]  /*4a30*/  FMUL.FTZ R5, R98, R88.reuse ;  /* 0x0000005862057220 */ /* 0x081fe20000410000 */
[C---:B------:R-:W-:Y:S01]  /*4a40*/  FFMA.FTZ R4, R102.reuse, R88, R13 ;  /* 0x0000005866047223 */ /* 0x040fe2000001000d */
[----:B------:R-:W-:Y:S01]  /*4a50*/  IADD3 R89, R89, 0x1, RZ ;  /* 0x0000000159597810 */ /* 0x000fe20007ffe0ff */
[----:B------:R-:W-:Y:S01]  /*4a60*/  FMUL.FTZ R125, R125, R12 ;  /* 0x0000000c7d7d7220 */ /* 0x000fe20000410000 */
[----:B------:R-:W-:Y:S01]  /*4a70*/  FFMA.FTZ R5, R102, R112, -R5 ;  /* 0x0000007066057223 */ /* 0x000fe20000010805 */
[----:B------:R-:W-:Y:S01]  /*4a80*/  FADD.FTZ R4, R101, R4 ;  /* 0x0000000465047221 */ /* 0x000fe20000010000 */
[----:B------:R-:W-:Y:S01]  /*4a90*/  ISETP.GE.AND P0, PT, R89, UR17, PT ;  /* 0x0000001159007c0c */ /* 0x000fe2000bf06270 */
[----:B------:R-:W-:Y:S01]  /*4aa0*/  FMUL.FTZ R127, R127, R108 ;  /* 0x0000006c7f7f7220 */ /* 0x000fe20000410000 */
[----:B------:R-:W-:Y:S01]  /*4ab0*/  FADD.FTZ R9, R100, R5 ;  /* 0x0000000564097221 */ /* 0x000fe20000010000 */
[C---:B------:R-:W-:Y:S01]  /*4ac0*/  FMUL.FTZ R5, R104.reuse, R4 ;  /* 0x0000000468057220 */ /* 0x040fe20000410000 */
[----:B------:R-:W-:Y:S01]  /*4ad0*/  FMUL.FTZ R129, R129, R14 ;  /* 0x0000000e81817220 */ /* 0x000fe20000410000 */
[----:B------:R-:W-:Y:S01]  /*4ae0*/  FMUL.FTZ R131, R131, R88 ;  /* 0x0000005883837220 */ /* 0x000fe20000410000 */
[-C--:B------:R-:W-:Y:S01]  /*4af0*/  FMUL.FTZ R7, R104, R9.reuse ;  /* 0x0000000968077220 */ /* 0x080fe20000410000 */
[CC--:B------:R-:W-:Y:S01]  /*4b00*/  FFMA.FTZ R5, R106.reuse, R9.reuse, -R5 ;  /* 0x000000096a057223 */ /* 0x0c0fe20000010805 */
[----:B------:R-:W-:Y:S01]  /*4b10*/  FMUL.FTZ R133, R133, R4 ;  /* 0x0000000485857220 */ /* 0x000fe20000410000 */
        /* <DEDUP_REMOVED lines=13> */
[-C--:B------:R-:W-:Y:S01]  /*4bf0*/  FFMA.FTZ R120, R120, R116.reuse, -R5 ;  /* 0x0000007478787223 */ /* 0x080fe20000010805 */
[----:B------:R-:W-:Y:S01]  /*4c00*/  FADD.FTZ R7, R122, R7 ;  /* 0x000000077a077221 */ /* 0x000fe20000010000 */
        /* <DEDUP_REMOVED lines=13> */
.L_x_2150:
        /* <DEDUP_REMOVED lines=46> */
.L_x_2155:
[----:B------:R-:W-:Y:S05]  /*4fc0*/  BSYNC B0 ;  /* 0x0000000000007941 */ /* 0x000fea0003800000 */
.L_x_2154:
        /* <DEDUP_REMOVED lines=18> */
[C-C-:B------:R-:W-:Y:S02]  /*50f0*/  LOP3.LUT R23, R48.reuse, 0xc0, R49.reuse, 0xfe, !PT ;  /* 0x000000c030177812 */ /* 0x140fe400078efe31 */
[----:B------:R-:W-:Y:S02]  /*5100*/  LOP3.LUT R7, R48, 0xe0, R49, 0xfe, !PT ;  /* 0x000000e030077812 */ /* 0x000fe400078efe31 */
[----:B------:R-:W-:Y:S02]  /*5110*/  LEA.HI.X R5, R6, R8, R5, 0x2, P6 ;  /* 0x0000000806057211 */ /* 0x000fe400030f1405 */
[-C--:B------:R-:W-:Y:S02]  /*5120*/  ISETP.GE.AND P5, PT, R23, R0.reuse, PT ;  /* 0x000000001700720c */ /* 0x080fe40003fa6270 */
[----:B------:R-:W-:Y:S01]  /*5130*/  ISETP.GE.AND P6, PT, R7, R0, PT ;  /* 0x000000000700720c */ /* 0x000fe20003fc6270 */
[----:B------:R0:W-:Y:S01]  /*5140*/  @!P0 STG.E desc[UR6][R4.64+0x80], R11 ;  /* 0x0000800b04008986 */ /* 0x0001e2000c101906 */
[----:B------:R-:W-:-:S02]  /*5150*/  LOP3.LUT R25, R48, 0x40, R49, 0xfe, !PT ;  /* 0x0000004030197812 */ /* 0x000fc400078efe31 */
[C-C-:B------:R-:W-:Y:S01]  /*5160*/  LOP3.LUT R9, R48.reuse, 0xa0, R49.reuse, 0xfe, !PT ;  /* 0x000000a030097812 */ /* 0x140fe200078efe31 */
[----:B------:R0:W-:Y:S01]  /*5170*/  @!P2 STG.E desc[UR6][R4.64+0x180], R13 ;  /* 0x0001800d0400a986 */ /* 0x0001e2000c101906 */
[-C--:B------:R-:W-:Y:S02]  /*5180*/  ISETP.GE.AND P1, PT, R25, R0.reuse, PT ;  /* 0x000000001900720c */ /* 0x080fe40003f26270 */
[----:B------:R-:W-:Y:S02]  /*5190*/  LOP3.LUT R25, R48, 0x80, R49, 0xfe, !PT ;  /* 0x0000008030197812 */ /* 0x000fe400078efe31 */
[----:B------:R-:W-:Y:S01]  /*51a0*/  IADD3 R44, R44, 0x1, RZ ;  /* 0x000000012c2c7810 */ /* 0x000fe20007ffe0ff */
[----:B------:R0:W-:Y:S01]  /*51b0*/  @!P5 STG.E desc[UR6][R4.64+0x300], R15 ;  /* 0x0003000f0400d986 */ /* 0x0001e2000c101906 */
[-C--:B------:R-:W-:Y:S02]  /*51c0*/  ISETP.GE.AND P3, PT, R25, R0.reuse, PT ;  /* 0x000000001900720c */ /* 0x080fe40003f66270 */
[----:B------:R-:W-:Y:S01]  /*51d0*/  ISETP.GE.AND P4, PT, R9, R0, PT ;  /* 0x000000000900720c */ /* 0x000fe20003f86270 */
[----:B------:R0:W-:Y:S01]  /*51e0*/  @!P6 STG.E desc[UR6][R4.64+0x380], R21 ;  /* 0x000380150400e986 */ /* 0x0001e2000c101906 */
[----:B------:R-:W-:-:S02]  /*51f0*/  ISETP.GE.AND P0, PT, R44, UR4, PT ;  /* 0x000000042c007c0c */ /* 0x000fc4000bf06270 */
[----:B------:R-:W-:Y:S01]  /*5200*/  IADD3 R16, P2, R16, 0x400, RZ ;  /* 0x0000040010107810 */ /* 0x000fe20007f5e0ff */
[----:B------:R0:W-:Y:S01]  /*5210*/  @!P1 STG.E desc[UR6][R4.64+0x100], R73 ;  /* 0x0001004904009986 */ /* 0x0001e2000c101906 */
[----:B------:R-:W-:Y:S02]  /*5220*/  IADD3 R20, P1, R18, 0x400, RZ ;  /* 0x0000040012147810 */ /* 0x000fe40007f3e0ff */
[----:B------:R-:W-:Y:S02]  /*5230*/  IADD3.X R17, RZ, R17, RZ, P2, !PT ;  /* 0x00000011ff117210 */ /* 0x000fe400017fe4ff */
[----:B------:R-:W-:Y:S01]  /*5240*/  IADD3.X R57, RZ, R19, RZ, P1, !PT ;  /* 0x00000013ff397210 */ /* 0x000fe20000ffe4ff */
        /* <DEDUP_REMOVED lines=8> */
.L_x_2157:
        /* <DEDUP_REMOVED lines=11> */
.L_x_5214:


//--------------------- .text._Z25selective_scan_fwd_kernelI32Selective_Scan_fwd_kernel_traitsILi32ELi8ELi1ELb0ELb1ELb1ELb1EfN3c107complexIfEEEEv13SSMParamsBase --------------------------
	.section	.text._Z25selective_scan_fwd_kernelI32Selective_Scan_fwd_kernel_traitsILi32ELi8ELi1ELb0ELb1ELb1ELb1EfN3c107complexIfEEEEv13SSMParamsBase,"ax",@progbits
	.align	128
        .global         _Z25selective_scan_fwd_kernelI32Selective_Scan_fwd_kernel_traitsILi32ELi8ELi1ELb0ELb1ELb1ELb1EfN3c107complexIfEEEEv13SSMParamsBase
        .type           _Z25selective_scan_fwd_kernelI32Selective_Scan_fwd_kernel_traitsILi32ELi8ELi1ELb0ELb1ELb1ELb1EfN3c107complexIfEEEEv13SSMParamsBase,@function
        .size           _Z25selective_scan_fwd_kernelI32Selective_Scan_fwd_kernel_traitsILi32ELi8ELi1ELb0ELb1ELb1ELb1EfN3c107complexIfEEEEv13SSMParamsBase,(.L_x_5215 - _Z25selective_scan_fwd_kernelI32Selective_Scan_fwd_kernel_traitsILi32ELi8ELi1ELb0ELb1ELb1ELb1EfN3c107complexIfEEEEv13SSMParamsBase)
        .other          _Z25selective_scan_fwd_kernelI32Selective_Scan_fwd_kernel_traitsILi32ELi8ELi1ELb0ELb1ELb1ELb1EfN3c107complexIfEEEEv13SSMParamsBase,@"STO_CUDA_ENTRY STV_DEFAULT"
_Z25selective_scan_fwd_kernelI32Selective_Scan_fwd_kernel_traitsILi32ELi8ELi1ELb0ELb1ELb1ELb1EfN3c107complexIfEEEEv13SSMParamsBase:
.text._Z25selective_scan_fwd_kernelI32Selective_Scan_fwd_kernel_traitsILi32ELi8ELi1ELb0ELb1ELb1ELb1EfN3c107complexIfEEEEv13SSMParamsBase:
        /* <DEDUP_REMOVED lines=45> */
[----:B0-----:R-:W-:Y:S02]  /*02d0*/  ISETP.GE.AND P2, PT, R3, 0x1, PT ;  /* 0x000000010300780c */ /* 0x001fe40003f46270 */
[----:B------:R-:W-:Y:S01]  /*02e0*/  ISETP.GE.AND P1, PT, R2, RZ, PT ;  /* 0x000000ff0200720c */ /* 0x000fe20003f26270 */
[----:B------:R-:W-:-:S06]  /*02f0*/  IMAD.WIDE.U32 R2, R29, UR4, RZ ;  /* 0x000000041d027c25 */ /* 0x000fcc000f8e00ff */
[----:B------:R-:W-:Y:S02]  /*0300*/  @P0 IADD3 R7, R7, 0x1, RZ ;  /* 0x0000000107070810 */ /* 0x000fe40007ffe0ff */
[----:B------:R-:W-:Y:S02]  /*0310*/  ISETP.NE.AND P0, PT, R11, RZ, PT ;  /* 0x000000ff0b00720c */ /* 0x000fe40003f05270 */
[----:B------:R-:W-:Y:S01]  /*0320*/  MOV R13, R7 ;  /* 0x00000007000d7202 */ /* 0x000fe20000000f00 */
[----:B------:R-:W-:Y:S10]  /*0330*/  @!P2 EXIT ;  /* 0x000000000000a94d */ /* 0x000ff40003800000 */
[----:B------:R-:W0:Y:S01]  /*0340*/  S2R R78, SR_TID.X ;  /* 0x00000000004e7919 */ /* 0x000e220000002100 */
[----:B------:R-:W-:Y:S01]  /*0350*/  @!P1 IADD3 R13, -R13, RZ, RZ ;  /* 0x000000ff0d0d9210 */ /* 0x000fe20007ffe1ff */
[----:B------:R-:W-:Y:S01]  /*0360*/  ULDC.64 UR4, c[0x0][0x288] ;  /* 0x0000a20000047ab9 */ /* 0x000fe20000000a00 */
[----:B------:R-:W-:Y:S01]  /*0370*/  ULDC.64 UR10, c[0x0][0x260] ;  /* 0x00009800000a7ab9 */ /* 0x000fe20000000a00 */
[----:B------:R-:W-:Y:S01]  /*0380*/  IADD3 R7, R3, R5, RZ ;  /* 0x0000000503077210 */ /* 0x000fe20007ffe0ff */
[----:B------:R-:W-:Y:S01]  /*0390*/  ULDC.64 UR8, c[0x0][0x298] ;  /* 0x0000a60000087ab9 */ /* 0x000fe20000000a00 */
[----:B------:R-:W-:Y:S01]  /*03a0*/  MOV R6, R2 ;  /* 0x0000000200067202 */ /* 0x000fe20000000f00 */
[----:B------:R-:W-:Y:S01]  /*03b0*/  IMAD R2, R135, UR10, RZ ;  /* 0x0000000a87027c24 */ /* 0x000fe2000f8e02ff */
[----:B------:R-:W-:Y:S01]  /*03c0*/  @!P0 LOP3.LUT R13, RZ, R11, RZ, 0x33, !PT ;  /* 0x0000000bff0d8212 */ /* 0x000fe200078e33ff */
[C---:B------:R-:W-:Y:S01]  /*03d0*/  IMAD R3, R27.reuse, UR4, RZ ;  /* 0x000000041b037c24 */ /* 0x040fe2000f8e02ff */
[----:B------:R-:W1:Y:S01]  /*03e0*/  LDC.64 R46, c[0x0][0x2d8] ;  /* 0x0000b600ff2e7b82 */ /* 0x000e620000000a00 */
[----:B------:R-:W-:Y:S01]  /*03f0*/  IMAD R5, R27, UR8, RZ ;  /* 0x000000081b057c24 */ /* 0x000fe2000f8e02ff */
[----:B------:R-:W-:Y:S01]  /*0400*/  SHF.R.S32.HI R12, RZ, 0x1f, R13 ;  /* 0x0000001fff0c7819 */ /* 0x000fe2000001140d */
[----:B------:R-:W-:Y:S01]  /*0410*/  IMAD R17, R29, UR11, R2 ;  /* 0x0000000b1d117c24 */ /* 0x000fe2000f8e0202 */
[----:B------:R-:W2:Y:S01]  /*0420*/  S2R R34, SR_LANEID ;  /* 0x0000000000227919 */ /* 0x000ea20000000000 */
[C---:B------:R-:W-:Y:S01]  /*0430*/  IMAD R11, R0.reuse, UR5, R3 ;  /* 0x00000005000b7c24 */ /* 0x040fe2000f8e0203 */
[----:B------:R-:W-:Y:S01]  /*0440*/  MOV R35, RZ ;  /* 0x000000ff00237202 */ /* 0x000fe20000000f00 */
[C---:B------:R-:W-:Y:S01]  /*0450*/  IMAD.WIDE.U32 R2, R0.reuse, UR4, RZ ;  /* 0x0000000400027c25 */ /* 0x040fe2000f8e00ff */
[----:B------:R-:W-:Y:S01]  /*0460*/  ULDC.64 UR4, c[0x0][0x258] ;  /* 0x0000960000047ab9 */ /* 0x000fe20000000a00 */
[----:B------:R-:W3:Y:S02]  /*0470*/  LDC.64 R18, c[0x0][0x2e0] ;  /* 0x0000b800ff127b82 */ /* 0x000ee40000000a00 */
[C---:B------:R-:W-:Y:S01]  /*0480*/  IMAD R15, R0.reuse, UR9, R5 ;  /* 0x00000009000f7c24 */ /* 0x040fe2000f8e0205 */
[----:B------:R-:W-:Y:S01]  /*0490*/  IADD3 R11, R3, R11, RZ ;  /* 0x0000000b030b7210 */ /* 0x000fe20007ffe0ff */
[----:B------:R-:W-:Y:S01]  /*04a0*/  IMAD.WIDE.U32 R4, R0, UR8, RZ ;  /* 0x0000000800047c25 */ /* 0x000fe2000f8e00ff */
[----:B------:R-:W-:Y:S01]  /*04b0*/  MOV R10, R2 ;  /* 0x00000002000a7202 */ /* 0x000fe20000000f00 */
[----:B------:R-:W-:-:S02]  /*04c0*/  ULDC.64 UR8, c[0x0][0x290] ;  /* 0x0000a40000087ab9 */ /* 0x000fc40000000a00 */
        /* <DEDUP_REMOVED lines=14> */
[----:B-1----:R-:W-:Y:S01]  /*05b0*/  LEA R46, P0, R2, R46, 0x2 ;  /* 0x0000002e022e7211 */ /* 0x002fe200078010ff */
[----:B------:R-:W-:Y:S01]  /*05c0*/  IMAD.WIDE.U32 R6, R29, UR4, R10 ;  /* 0x000000041d067c25 */ /* 0x000fe2000f8e000a */
[----:B------:R-:W-:Y:S01]  /*05d0*/  ULDC.64 UR4, c[0x0][0x278] ;  /* 0x00009e0000047ab9 */ /* 0x000fe20000000a00 */
[----:B------:R-:W-:-:S02]  /*05e0*/  SHF.R.S32.HI R33, RZ, 0x1f, R32 ;  /* 0x0000001fff217819 */ /* 0x000fc40000011420 */
[----:B------:R-:W-:Y:S01]  /*05f0*/  IMAD.WIDE.U32 R10, R29, UR8, R4 ;  /* 0x000000081d0a7c25 */ /* 0x000fe2000f8e0004 */
[----:B------:R-:W-:Y:S02]  /*0600*/  IADD3 R17, P1, R32, R6, RZ ;  /* 0x0000000620117210 */ /* 0x000fe40007f3e0ff */
[----:B------:R-:W-:Y:S01]  /*0610*/  IADD3 R48, R3, R15, RZ ;  /* 0x0000000f03307210 */ /* 0x000fe20007ffe0ff */
[----:B------:R-:W-:Y:S01]  /*0620*/  IMAD R12, R12, UR4, RZ ;  /* 0x000000040c0c7c24 */ /* 0x000fe2000f8e02ff */
[----:B------:R-:W-:Y:S01]  /*0630*/  IADD3 R62, P2, R32, R10, RZ ;  /* 0x0000000a203e7210 */ /* 0x000fe20007f5e0ff */
[----:B------:R-:W-:Y:S01]  /*0640*/  IMAD R16, R29, UR9, R16 ;  /* 0x000000091d107c24 */ /* 0x000fe2000f8e0210 */
[----:B------:R-:W-:Y:S01]  /*0650*/  ULDC.64 UR8, c[0x0][0x2f8] ;  /* 0x0000be0000087ab9 */ /* 0x000fe20000000a00 */
[----:B------:R-:W-:Y:S01]  /*0660*/  IMAD.WIDE.U32 R4, R13, UR4, R8 ;  /* 0x000000040d047c25 */ /* 0x000fe2000f8e0008 */
[----:B------:R-:W-:Y:S02]  /*0670*/  LEA.HI.X R48, R2, R47, R48, 0x2, P0 ;  /* 0x0000002f02307211 */ /* 0x000fe400000f1430 */
[----:B------:R-:W-:Y:S01]  /*0680*/  IADD3.X R6, R33, R7, R14, P1, !PT ;  /* 0x0000000721067210 */ /* 0x000fe20000ffe40e */
[----:B------:R-:W-:Y:S01]  /*0690*/  IMAD R49, R13, UR5, R12 ;  /* 0x000000050d317c24 */ /* 0x000fe2000f8e020c */
[----:B------:R-:W-:Y:S01]  /*06a0*/  ULDC.64 UR4, c[0x0][0x2f0] ;  /* 0x0000bc0000047ab9 */ /* 0x000fe20000000a00 */
[----:B------:R-:W-:-:S02]  /*06b0*/  IADD3.X R11, R33, R11, R16, P2, !PT ;  /* 0x0000000b210b7210 */ /* 0x000fc400017fe410 */
[----:B------:R-:W-:Y:S01]  /*06c0*/  IMAD.IADD R49, R5, 0x1, R49 ;  /* 0x0000000105317824 */ /* 0x000fe200078e0231 */
[----:B---3--:R-:W-:Y:S02]  /*06d0*/  LEA R47, P0, R4, R18, 0x2 ;  /* 0x00000012042f7211 */ /* 0x008fe400078010ff */
[----:B------:R-:W-:Y:S02]  /*06e0*/  LEA R16, P1, R17, UR4, 0x2 ;  /* 0x0000000411107c11 */ /* 0x000fe4000f8210ff */
[----:B------:R-:W-:Y:S02]  /*06f0*/  LEA R23, P2, R62, UR8, 0x2 ;  /* 0x000000083e177c11 */ /* 0x000fe4000f8410ff */
[----:B------:R-:W-:Y:S02]  /*0700*/  IADD3 R2, R31, R32, RZ ;  /* 0x000000201f027210 */ /* 0x000fe40007ffe0ff */
[----:B------:R-:W-:Y:S02]  /*0710*/  LEA.HI.X R49, R4, R19, R49, 0x2, P0 ;  /* 0x0000001304317211 */ /* 0x000fe400000f1431 */
[----:B------:R-:W-:-:S02]  /*0720*/  LEA.HI.X R17, R17, UR5, R6, 0x2, P1 ;  /* 0x0000000511117c11 */ /* 0x000fc400088f1406 */
[----:B------:R-:W-:Y:S02]  /*0730*/  LEA.HI.X R62, R62, UR9, R11, 0x2, P2 ;  /* 0x000000093e3e7c11 */ /* 0x000fe400090f140b */
        /* <DEDUP_REMOVED lines=9> */
[----:B--2---:R-:W-:-:S07]  /*07d0*/  IADD3 R45, R2, 0x1e0, RZ ;  /* 0x000001e0022d7810 */ /* 0x004fce0007ffe0ff */
.L_x_2182:
[----:B01----:R-:W0:Y:S01]  /*07e0*/  LDC R4, c[0x0][0x218] ;  /* 0x00008600ff047b82 */ /* 0x003e220000000800 */
[C-C-:B------:R-:W-:Y:S01]  /*07f0*/  LOP3.LUT R6, R31.reuse, 0x20, R30.reuse, 0xfe, !PT ;  /* 0x000000201f067812 */ /* 0x140fe200078efe1e */
[----:B------:R-:W-:Y:S01]  /*0800*/  HFMA2.MMA R7, -RZ, RZ, 0, 0 ;  /* 0x00000000ff077435 */ /* 0x000fe200000001ff */
[C-C-:B------:R-:W-:Y:S02]  /*0810*/  LOP3.LUT R8, R31.reuse, 0x40, R30.reuse, 0xfe, !PT ;  /* 0x000000401f087812 */ /* 0x140fe400078efe1e */
[----:B------:R-:W-:Y:S02]  /*0820*/  CS2R R10, SRZ ;  /* 0x00000000000a7805 */ /* 0x000fe4000001ff00 */
[C-C-:B------:R-:W-:Y:S02]  /*0830*/  LOP3.LUT R12, R31.reuse, 0x60, R30.reuse, 0xfe, !PT ;  /* 0x000000601f0c7812 */ /* 0x140fe400078efe1e */
        /* <DEDUP_REMOVED lines=12> */
[----:B------:R-:W-:Y:S02]  /*0900*/  MOV R9, RZ ;  /* 0x000000ff00097202 */ /* 0x000fe40000000f00 */
        /* <DEDUP_REMOVED lines=15> */
[C---:B------:R-:W-:Y:S01]  /*0a00*/  IADD3 R13, R34.reuse, 0x20, RZ ;  /* 0x00000020220d7810 */ /* 0x040fe20007ffe0ff */
[C---:B------:R-:W-:Y:S01]  /*0a10*/  VIADD R19, R34.reuse, 0x60 ;  /* 0x0000006022137836 */ /* 0x040fe20000000000 */
[----:B------:R-:W-:-:S02]  /*0a20*/  IADD3 R15, R34, 0x40, RZ ;  /* 0x00000040220f7810 */ /* 0x000fc40007ffe0ff */
[CC--:B------:R-:W-:Y:S02]  /*0a30*/  LEA.HI.SX32 R58, R34.reuse, R34.reuse, 0x1b ;  /* 0x00000022223a7211 */ /* 0x0c0fe400078fdaff */
[-C--:B------:R-:W-:Y:S02]  /*0a40*/  LEA.HI.SX32 R13, R13, R34.reuse, 0x1b ;  /* 0x000000220d0d7211 */ /* 0x080fe400078fdaff */
[-C--:B------:R-:W-:Y:S02]  /*0a50*/  LEA.HI.SX32 R15, R15, R34.reuse, 0x1b ;  /* 0x000000220f0f7211 */ /* 0x080fe400078fdaff */
[----:B------:R-:W-:Y:S02]  /*0a60*/  LEA.HI.SX32 R19, R19, R34, 0x1b ;  /* 0x0000002213137211 */ /* 0x000fe400078fdaff */
[----:B------:R-:W-:Y:S02]  /*0a70*/  IADD3 R21, R34, 0xe0, RZ ;  /* 0x000000e022157810 */ /* 0x000fe40007ffe0ff */
[----:B------:R-:W-:-:S02]  /*0a80*/  ISETP.GE.AND P6, PT, R6, R59, PT ;  /* 0x0000003b0600720c */ /* 0x000fc40003fc6270 */
[----:B------:R-:W-:Y:S02]  /*0a90*/  LEA.HI.SX32 R21, R21, R34, 0x1b ;  /* 0x0000002215157211 */ /* 0x000fe400078fdaff */
[-C--:B------:R-:W-:Y:S02]  /*0aa0*/  ISETP.GE.AND P1, PT, R18, R59.reuse, PT ;  /* 0x0000003b1200720c */ /* 0x080fe40003f26270 */
[----:B------:R-:W-:Y:S01]  /*0ab0*/  ISETP.GE.AND P5, PT, R32, R59, PT ;  /* 0x0000003b2000720c */ /* 0x000fe20003fa6270 */
[----:B0-----:R-:W-:Y:S01]  /*0ac0*/  ULEA UR4, UR5, UR4, 0x18 ;  /* 0x0000000405047291 */ /* 0x001fe2000f8ec03f */
[----:B------:R-:W-:Y:S02]  /*0ad0*/  MOV R18, R23 ;  /* 0x0000001700127202 */ /* 0x000fe40000000f00 */
[-C--:B------:R-:W-:Y:S02]  /*0ae0*/  ISETP.GE.AND P4, PT, R8, R59.reuse, PT ;  /* 0x0000003b0800720c */ /* 0x080fe40003f86270 */
[----:B------:R-:W-:-:S02]  /*0af0*/  ISETP.GE.AND P3, PT, R12, R59, PT ;  /* 0x0000003b0c00720c */ /* 0x000fc40003f66270 */
[----:B------:R-:W-:Y:S02]  /*0b00*/  LEA R58, R58, UR4, 0x2 ;  /* 0x000000043a3a7c11 */ /* 0x000fe4000f8e10ff */
[----:B------:R-:W-:Y:S02]  /*0b10*/  LEA R57, R13, UR4, 0x2 ;  /* 0x000000040d397c11 */ /* 0x000fe4000f8e10ff */
[----:B------:R-:W-:Y:S02]  /*0b20*/  LEA R52, R15, UR4, 0x2 ;  /* 0x000000040f347c11 */ /* 0x000fe4000f8e10ff */
[C---:B------:R-:W-:Y:S02]  /*0b30*/  IADD3 R13, R34.reuse, 0x80, RZ ;  /* 0x00000080220d7810 */ /* 0x040fe40007ffe0ff */
[----:B------:R-:W-:Y:S02]  /*0b40*/  LEA R53, R19, UR4, 0x2 ;  /* 0x0000000413357c11 */ /* 0x000fe4000f8e10ff */
[----:B------:R-:W-:-:S02]  /*0b50*/  IADD3 R15, R34, 0xa0, RZ ;  /* 0x000000a0220f7810 */ /* 0x000fc40007ffe0ff */
[----:B------:R-:W-:Y:S02]  /*0b60*/  IADD3 R19, R34, 0xc0, RZ ;  /* 0x000000c022137810 */ /* 0x000fe40007ffe0ff */
[-C--:B------:R-:W-:Y:S02]  /*0b70*/  LEA.HI.SX32 R13, R13, R34.reuse, 0x1b ;  /* 0x000000220d0d7211 */ /* 0x080fe400078fdaff */
[-C--:B------:R-:W-:Y:S02]  /*0b80*/  LEA.HI.SX32 R15, R15, R34.reuse, 0x1b ;  /* 0x000000220f0f7211 */ /* 0x080fe400078fdaff */
[----:B------:R-:W-:Y:S02]  /*0b90*/  LEA.HI.SX32 R19, R19, R34, 0x1b ;  /* 0x0000002213137211 */ /* 0x000fe400078fdaff */
[----:B------:R-:W-:Y:S02]  /*0ba0*/  LEA R56, R13, UR4, 0x2 ;  /* 0x000000040d387c11 */ /* 0x000fe4000f8e10ff */
[----:B------:R-:W-:-:S02]  /*0bb0*/  LEA R54, R15, UR4, 0x2 ;  /* 0x000000040f367c11 */ /* 0x000fc4000f8e10ff */
[----:B------:R-:W-:Y:S02]  /*0bc0*/  LEA R55, R19, UR4, 0x2 ;  /* 0x0000000413377c11 */ /* 0x000fe4000f8e10ff */
[----:B------:R-:W-:Y:S02]  /*0bd0*/  LEA R51, R21, UR4, 0x2 ;  /* 0x0000000415337c11 */ /* 0x000fe4000f8e10ff */
[----:B------:R-:W-:Y:S01]  /*0be0*/  MOV R19, R62 ;  /* 0x0000003e00137202 */ /* 0x000fe20000000f00 */
[----:B------:R-:W-:Y:S01]  /*0bf0*/  HFMA2.MMA R13, -RZ, RZ, 0, 0 ;  /* 0x00000000ff0d7435 */ /* 0x000fe200000001ff */
[-C--:B------:R-:W-:Y:S01]  /*0c00*/  ISETP.GE.AND P2, PT, R14, R59.reuse, PT ;  /* 0x0000003b0e00720c */ /* 0x080fe20003f46270 */
[----:B------:R-:W-:Y:S01]  /*0c10*/  HFMA2.MMA R23, -RZ, RZ, 0, 0 ;  /* 0x00000000ff177435 */ /* 0x000fe200000001ff */
[----:B------:R-:W-:Y:S02]  /*0c20*/  ISETP.GE.AND P0, PT, R20, R59, PT ;  /* 0x0000003b1400720c */ /* 0x000fe40003f06270 */
[----:B------:R-:W-:-:S02]  /*0c30*/  MOV R15, RZ ;  /* 0x000000ff000f7202 */ /* 0x000fc40000000f00 */
[----:B------:R-:W-:Y:S02]  /*0c40*/  MOV R6, RZ ;  /* 0x000000ff00067202 */ /* 0x000fe40000000f00 */
[----:B------:R-:W-:Y:S02]  /*0c50*/  MOV R21, RZ ;  /* 0x000000ff00157202 */ /* 0x000fe40000000f00 */
[----:B------:R-:W-:Y:S01]  /*0c60*/  MOV R8, RZ ;  /* 0x000000ff00087202 */ /* 0x000fe20000000f00 */
[----:B--2---:R-:W-:Y:S04]  /*0c70*/  STS [R58], R5 ;  /* 0x000000053a007388 */ /* 0x004fe80000000800 */
[----:B---3--:R0:W-:Y:S04]  /*0c80*/  STS [R57+0x80], R4 ;  /* 0x0000800439007388 */ /* 0x0081e80000000800 */
[----:B----4-:R-:W-:Y:S04]  /*0c90*/  STS [R52+0x100], R7 ;  /* 0x0001000734007388 */ /* 0x010fe80000000800 */
[----:B------:R1:W-:Y:S01]  /*0ca0*/  STS [R53+0x180], R10 ;  /* 0x0001800a35007388 */ /* 0x0003e20000000800 */
[----:B0-----:R-:W-:-:S03]  /*0cb0*/  SHF.L.U32 R4, R34, 0x3, RZ ;  /* 0x0000000322047819 */ /* 0x001fc600000006ff */
[----:B------:R-:W-:Y:S01]  /*0cc0*/  STS [R56+0x200], R11 ;  /* 0x0002000b38007388 */ /* 0x000fe20000000800 */
[----:B------:R-:W-:Y:S01]  /*0cd0*/  LEA.HI.SX32 R50, R4, R4, 0x1b ;  /* 0x0000000404327211 */ /* 0x000fe200078fdaff */
[----:B------:R-:W-:Y:S02]  /*0ce0*/  HFMA2.MMA R4, -RZ, RZ, 0, 0 ;  /* 0x00000000ff047435 */ /* 0x000fe400000001ff */
[----:B------:R-:W-:Y:S01]  /*0cf0*/  STS [R54+0x280], R9 ;  /* 0x0002800936007388 */ /* 0x000fe20000000800 */
[----:B------:R-:W-:-:S03]  /*0d00*/  LEA R50, R50, UR4, 0x2 ;  /* 0x0000000432327c11 */ /* 0x000fc6000f8e10ff */
        /* <DEDUP_REMOVED lines=12> */
[----:B-1----:R-:W-:-:S05]  /*0dd0*/  HFMA2.MMA R10, -RZ, RZ, 0, 0 ;  /* 0x00000000ff0a7435 */ /* 0x002fca00000001ff */
        /* <DEDUP_REMOVED lines=77> */
.L_x_2159:
[----:B------:R-:W-:Y:S05]  /*12b0*/  BSYNC B0 ;  /* 0x0000000000007941 */ /* 0x000fea0003800000 */
.L_x_2158:
        /* <DEDUP_REMOVED lines=41> */
.L_x_2161:
[----:B------:R-:W-:Y:S05]  /*1550*/  BSYNC B0 ;  /* 0x0000000000007941 */ /* 0x000fea0003800000 */
.L_x_2160:
        /* <DEDUP_REMOVED lines=33> */
.L_x_2163:
[----:B------:R-:W-:Y:S05]  /*1770*/  BSYNC B0 ;  /* 0x0000000000007941 */ /* 0x000fea0003800000 */
.L_x_2162:
        /* <DEDUP_REMOVED lines=33> */
.L_x_2165:
[----:B------:R-:W-:Y:S05]  /*1990*/  BSYNC B0 ;  /* 0x0000000000007941 */ /* 0x000fea0003800000 */
.L_x_2164:
        /* <DEDUP_REMOVED lines=33> */
.L_x_2167:
[----:B------:R-:W-:Y:S05]  /*1bb0*/  BSYNC B0 ;  /* 0x0000000000007941 */ /* 0x000fea0003800000 */
.L_x_2166:
        /* <DEDUP_REMOVED lines=33> */
.L_x_2169:
[----:B------:R-:W-:Y:S05]  /*1dd0*/  BSYNC B0 ;  /* 0x0000000000007941 */ /* 0x000fea0003800000 */
.L_x_2168:
        /* <DEDUP_REMOVED lines=33> */
.L_x_2171:
[----:B------:R-:W-:Y:S05]  /*1ff0*/  BSYNC B0 ;  /* 0x0000000000007941 */ /* 0x000fea0003800000 */
.L_x_2170:
        /* <DEDUP_REMOVED lines=33> */
.L_x_2173:
[----:B------:R-:W-:Y:S05]  /*2210*/  BSYNC B0 ;  /* 0x0000000000007941 */ /* 0x000fea0003800000 */
.L_x_2172:
        /* <DEDUP_REMOVED lines=14> */
[----:B------:R-:W-:Y:S01]  /*2300*/  IMAD R3, R27, UR4, RZ ;  /* 0x000000041b037c24 */ /* 0x000fe2000f8e02ff */
[----:B------:R-:W-:Y:S01]  /*2310*/  HFMA2.MMA R87, -RZ, RZ, 0, 0 ;  /* 0x00000000ff577435 */ /* 0x000fe200000001ff */
        /* <DEDUP_REMOVED lines=11> */
[----:B------:R-:W-:Y:S01]  /*23d0*/  ISETP.GE.AND P1, PT, R2, R85, PT ;  /* 0x000000550200720c */ /* 0x000fe20003f26270 */
[----:B------:R-:W-:Y:S01]  /*23e0*/  IMAD.IADD R89, R21, 0x1, R89 ;  /* 0x0000000115597824 */ /* 0x000fe200078e0259 */
[----:B------:R-:W-:Y:S01]  /*23f0*/  SHF.R.S32.HI R3, RZ, 0x1f, R2 ;  /* 0x0000001fff037819 */ /* 0x000fe20000011402 */
[----:B------:R-:W-:Y:S01]  /*2400*/  ULDC UR17, c[0x0][0x21c] ;  /* 0x0000870000117ab9 */ /* 0x000fe20000000800 */
[----:B------:R-:W-:Y:S01]  /*2410*/  ULDC UR16, c[0x0][0x214] ;  /* 0x0000850000107ab9 */ /* 0x000fe20000000800 */
[----:B------:R-:W-:Y:S01]  /*2420*/  ULDC.64 UR8, c[0x0][0x238] ;  /* 0x00008e0000087ab9 */ /* 0x000fe20000000a00 */
[----:B------:R-:W-:Y:S01]  /*2430*/  ULDC.64 UR10, c[0x0][0x2d0] ;  /* 0x0000b400000a7ab9 */ /* 0x000fe20000000a00 */
[----:B------:R-:W-:Y:S01]  /*2440*/  ULDC.64 UR12, c[0x0][0x250] ;  /* 0x00009400000c7ab9 */ /* 0x000fe20000000a00 */
[----:B------:R-:W-:-:S05]  /*2450*/  ULDC.64 UR14, c[0x0][0x270] ;  /* 0x00009c00000e7ab9 */ /* 0x000fca0000000a00 */
.L_x_2177:
[----:B------:R-:W-:Y:S01]  /*2460*/  SHF.R.S32.HI R12, RZ, 0x1f, R87 ;  /* 0x0000001fff0c7819 */ /* 0x000fe20000011457 */
[----:B------:R-:W-:Y:S01]  /*2470*/  IMAD.WIDE.U32 R10, R87, UR12, R2 ;  /* 0x0000000c570a7c25 */ /* 0x000fe2000f8e0002 */
[----:B------:R-:W-:-:S03]  /*2480*/  MOV R88, R20 ;  /* 0x0000001400587202 */ /* 0x000fc60000000f00 */
[----:B------:R-:W-:Y:S02]  /*2490*/  IMAD R6, R12, UR8, RZ ;  /* 0x000000080c067c24 */ /* 0x000fe4000f8e02ff */
[----:B------:R-:W-:-:S04]  /*24a0*/  IMAD.WIDE.U32 R4, R87, UR8, R88 ;  /* 0x0000000857047c25 */ /* 0x000fc8000f8e0058 */
[----:B------:R-:W-:Y:S01]  /*24b0*/  IMAD R7, R87, UR9, R6 ;  /* 0x0000000957077c24 */ /* 0x000fe2000f8e0206 */
[----:B------:R-:W-:Y:S01]  /*24c0*/  LEA R8, P0, R4, UR10, 0x3 ;  /* 0x0000000a04087c11 */ /* 0x000fe2000f8018ff */
[----:B------:R-:W-:-:S03]  /*24d0*/  IMAD R6, R12, UR12, RZ ;  /* 0x0000000c0c067c24 */ /* 0x000fc6000f8e02ff */
[----:B------:R-:W-:Y:S01]  /*24e0*/  IADD3 R5, R5, R7, RZ ;  /* 0x0000000705057210 */ /* 0x000fe20007ffe0ff */
[----:B------:R-:W-:Y:S01]  /*24f0*/  IMAD R7, R87, UR13, R6 ;  /* 0x0000000d57077c24 */ /* 0x000fe2000f8e0206 */
[----:B------:R-:W-:Y:S02]  /*2500*/  ISETP.GE.AND P2, PT, R36, R85, PT ;  /* 0x000000552400720c */ /* 0x000fe40003f46270 */
[----:B------:R-:W-:Y:S02]  /*2510*/  LEA.HI.X R9, R4, UR11, R5, 0x3, P0 ;  /* 0x0000000b04097c11 */ /* 0x000fe400080f1c05 */
[----:B------:R-:W-:Y:S02]  /*2520*/  LEA R6, P0, R10, R46, 0x2 ;  /* 0x0000002e0a067211 */ /* 0x000fe400078010ff */
[----:B------:R-:W-:Y:S01]  /*2530*/  IADD3 R7, R11, R7, RZ ;  /* 0x000000070b077210 */ /* 0x000fe20007ffe0ff */
[----:B------:R-:W2:Y:S01]  /*2540*/  LDG.E.64 R4, desc[UR6][R8.64] ;  /* 0x0000000608047981 */ /* 0x000ea2000c1e1b00 */
[----:B------:R-:W-:-:S02]  /*2550*/  IADD3 R90, R2, 0xc0, RZ ;  /* 0x000000c0025a7810 */ /* 0x000fc40007ffe0ff */
[----:B------:R-:W-:Y:S02]  /*2560*/  LEA.HI.X R7, R10, R48, R7, 0x2, P0 ;  /* 0x000000300a077211 */ /* 0x000fe400000f1407 */
[----:B------:R-:W-:Y:S02]  /*2570*/  CS2R R10, SRZ ;  /* 0x00000000000a7805 */ /* 0x000fe4000001ff00 */
[----:B------:R-:W-:Y:S02]  /*2580*/  IADD3 R88, R2, 0xa0, RZ ;  /* 0x000000a002587810 */ /* 0x000fe40007ffe0ff */
[-C--:B------:R-:W-:Y:S02]  /*2590*/  ISETP.GE.AND P0, PT, R38, R85.reuse, PT ;  /* 0x000000552600720c */ /* 0x080fe40003f06270 */
[-C--:B------:R-:W-:Y:S01]  /*25a0*/  ISETP.GE.AND P6, PT, R37, R85.reuse, PT ;  /* 0x000000552500720c */ /* 0x080fe20003fc6270 */
[----:B------:R-:W3:Y:S01]  /*25b0*/  @!P2 LDG.E R10, desc[UR6][R6.64+0x80] ;  /* 0x00008006060aa981 */ /* 0x000ee2000c1e1900 */
[----:B------:R-:W-:-:S02]  /*25c0*/  ISETP.GE.AND P2, PT, R90, R85, PT ;  /* 0x000000555a00720c */ /* 0x000fc40003f46270 */
[----:B------:R-:W-:Y:S02]  /*25d0*/  ISETP.GE.AND P3, PT, R88, R85, PT ;  /* 0x000000555800720c */ /* 0x000fe40003f66270 */
[----:B------:R-:W-:Y:S02]  /*25e0*/  CS2R R94, SRZ ;  /* 0x00000000005e7805 */ /* 0x000fe4000001ff00 */
[C---:B------:R-:W-:Y:S02]  /*25f0*/  IADD3 R14, R2.reuse, 0x60, RZ ;  /* 0x00000060020e7810 */ /* 0x040fe40007ffe0ff */
[----:B------:R-:W-:Y:S02]  /*2600*/  CS2R R98, SRZ ;  /* 0x0000000000627805 */ /* 0x000fe4000001ff00 */
[----:B------:R-:W-:Y:S02]  /*2610*/  CS2R R24, SRZ ;  /* 0x0000000000187805 */ /* 0x000fe4000001ff00 */
[----:B------:R-:W-:Y:S01]  /*2620*/  MOV R13, RZ ;  /* 0x000000ff000d7202 */ /* 0x000fe20000000f00 */
[----:B------:R-:W4:Y:S01]  /*2630*/  @!P1 LDG.E R11, desc[UR6][R6.64] ;  /* 0x00000006060b9981 */ /* 0x000f22000c1e1900 */
[----:B------:R-:W-:-:S02]  /*2640*/  IADD3 R78, R2, 0x80, RZ ;  /* 0x00000080024e7810 */ /* 0x000fc40007ffe0ff */
[-C--:B------:R-:W-:Y:S01]  /*2650*/  ISETP.GE.AND P5, PT, R14, R85.reuse, PT ;  /* 0x000000550e00720c */ /* 0x080fe20003fa6270 */
[----:B------:R-:W5:Y:S01]  /*2660*/  @!P0 LDG.E R99, desc[UR6][R6.64+0x400] ;  /* 0x0004000606638981 */ /* 0x000f62000c1e1900 */
[----:B------:R-:W-:Y:S02]  /*2670*/  IADD3 R96, R2, 0xe0, RZ ;  /* 0x000000e002607810 */ /* 0x000fe40007ffe0ff */
[-C--:B------:R-:W-:Y:S01]  /*2680*/  ISETP.GE.AND P4, PT, R78, R85.reuse, PT ;  /* 0x000000554e00720c */ /* 0x080fe20003f86270 */
[----:B------:R-:W5:Y:S01]  /*2690*/  @!P2 LDG.E R94, desc[UR6][R6.64+0x300] ;  /* 0x00030006065ea981 */ /* 0x000f62000c1e1900 */
[-C--:B------:R-:W-:Y:S02]  /*26a0*/  ISETP.GE.AND P2, PT, R39, R85.reuse, PT ;  /* 0x000000552700720c */ /* 0x080fe40003f46270 */
[-C--:B------:R-:W-:Y:S01]  /*26b0*/  ISETP.GE.AND P0, PT, R40, R85.reuse, PT ;  /* 0x000000552800720c */ /* 0x080fe20003f06270 */
[----:B------:R-:W5:Y:S01]  /*26c0*/  @!P3 LDG.E R25, desc[UR6][R6.64+0x280] ;  /* 0x000280060619b981 */ /* 0x000f62000c1e1900 */
[----:B------:R-:W-:-:S03]  /*26d0*/  ISETP.GE.AND P3, PT, R41, R85, PT ;  /* 0x000000552900720c */ /* 0x000fc60003f66270 */
[----:B------:R-:W5:Y:S01]  /*26e0*/  @!P6 LDG.E R13, desc[UR6][R6.64+0x100] ;  /* 0x00010006060de981 */ /* 0x000f62000c1e1900 */
[----:B------:R-:W-:Y:S02]  /*26f0*/  ISETP.GE.AND P6, PT, R96, R85, PT ;  /* 0x000000556000720c */ /* 0x000fe40003fc6270 */
[----:B------:R-:W-:Y:S02]  /*2700*/  CS2R R100, SRZ ;  /* 0x0000000000647805 */ /* 0x000fe4000001ff00 */
[----:B------:R-:W-:Y:S01]  /*2710*/  MOV R97, RZ ;  /* 0x000000ff00617202 */ /* 0x000fe20000000f00 */
[----:B------:R-:W5:Y:S01]  /*2720*/  @!P5 LDG.E R24, desc[UR6][R6.64+0x180] ;  /* 0x000180060618d981 */ /* 0x000f62000c1e1900 */
[----:B------:R-:W-:-:S03]  /*2730*/  MOV R92, RZ ;  /* 0x000000ff005c7202 */ /* 0x000fc60000000f00 */
[----:B------:R-:W5:Y:S04]  /*2740*/  @!P4 LDG.E R95, desc[UR6][R6.64+0x200] ;  /* 0x00020006065fc981 */ /* 0x000f68000c1e1900 */
[----:B------:R-:W5:Y:S01]  /*2750*/  @!P2 LDG.E R97, desc[UR6][R6.64+0x480] ;  /* 0x000480060661a981 */ /* 0x000f62000c1e1900 */
[----:B------:R-:W-:-:S03]  /*2760*/  ISETP.GE.AND P2, PT, R42, R85, PT ;  /* 0x000000552a00720c */ /* 0x000fc60003f46270 */
[----:B------:R-:W5:Y:S01]  /*2770*/  @!P0 LDG.E R101, desc[UR6][R6.64+0x500] ;  /* 0x0005000606658981 */ /* 0x000f62000c1e1900 */
[----:B------:R-:W-:-:S03]  /*2780*/  ISETP.GE.AND P0, PT, R43, R85, PT ;  /* 0x000000552b00720c */ /* 0x000fc60003f06270 */
[----:B------:R-:W5:Y:S01]  /*2790*/  @!P3 LDG.E R98, desc[UR6][R6.64+0x580] ;  /* 0x000580060662b981 */ /* 0x000f62000c1e1900 */
[-C--:B------:R-:W-:Y:S02]  /*27a0*/  ISETP.GE.AND P3, PT, R44, R85.reuse, PT ;  /* 0x000000552c00720c */ /* 0x080fe40003f66270 */
[----:B------:R-:W-:Y:S01]  /*27b0*/  ISETP.GE.AND P4, PT, R45, R85, PT ;  /* 0x000000552d00720c */ /* 0x000fe20003f86270 */
[----:B------:R-:W5:Y:S01]  /*27c0*/  @!P6 LDG.E R92, desc[UR6][R6.64+0x380] ;  /* 0x00038006065ce981 */ /* 0x000f62000c1e1900 */
[----:B------:R-:W-:Y:S02]  /*27d0*/  CS2R R102, SRZ ;  /* 0x0000000000667805 */ /* 0x000fe4000001ff00 */
        /* <DEDUP_REMOVED lines=8> */
[----:B------:R-:W-:Y:S01]  /*2860*/  UMOV UR4, 0x400 ;  /* 0x0000040000047882 */ /* 0x000fe20000000000 */
[----:B------:R-:W-:Y:S01]  /*2870*/  SHF.L.U32 R91, R59, 0x1, RZ ;  /* 0x000000013b5b7819 */ /* 0x000fe200000006ff */
[----:B-1----:R-:W-:-:S03]  /*2880*/  ULEA UR4, UR5, UR4, 0x18 ;  /* 0x0000000405047291 */ /* 0x002fc6000f8ec03f */
[-C--:B------:R-:W-:Y:S02]  /*2890*/  ISETP.GE.AND P2, PT, R78, R91.reuse, PT ;  /* 0x0000005b4e00720c */ /* 0x080fe40003f46270 */
[-C--:B------:R-:W-:Y:S02]  /*28a0*/  ISETP.GE.AND P5, PT, R36, R91.reuse, PT ;  /* 0x0000005b2400720c */ /* 0x080fe40003fa6270 */
[-C--:B------:R-:W-:Y:S02]  /*28b0*/  ISETP.GE.AND P3, PT, R88, R91.reuse, PT ;  /* 0x0000005b5800720c */ /* 0x080fe40003f66270 */
[----:B------:R-:W-:Y:S02]  /*28c0*/  ISETP.GE.AND P4, PT, R90, R91, PT ;  /* 0x0000005b5a00720c */ /* 0x000fe40003f86270 */
[----:B------:R-:W-:Y:S02]  /*28d0*/  MOV R123, RZ ;  /* 0x000000ff007b7202 */ /* 0x000fe40000000f00 */
[----:B------:R-:W-:-:S02]  /*28e0*/  CS2R R124, SRZ ;  /* 0x00000000007c7805 */ /* 0x000fc4000001ff00 */
[----:B------:R-:W-:Y:S02]  /*28f0*/  ISETP.GE.AND P6, PT, R14, R91, PT ;  /* 0x0000005b0e00720c */ /* 0x000fe40003fc6270 */
[----:B------:R-:W-:Y:S02]  /*2900*/  CS2R R130, SRZ ;  /* 0x0000000000827805 */ /* 0x000fe4000001ff00 */
[----:B------:R-:W-:Y:S02]  /*2910*/  CS2R R126, SRZ ;  /* 0x00000000007e7805 */ /* 0x000fe4000001ff00 */
[----:B------:R-:W-:Y:S02]  /*2920*/  CS2R R128, SRZ ;  /* 0x0000000000807805 */ /* 0x000fe4000001ff00 */
[----:B------:R-:W-:Y:S02]  /*2930*/  MOV R134, RZ ;  /* 0x000000ff00867202 */ /* 0x000fe40000000f00 */
[----:B------:R-:W-:Y:S01]  /*2940*/  CS2R R132, SRZ ;  /* 0x0000000000847805 */ /* 0x000fe2000001ff00 */
[----:B--2---:R-:W-:-:S04]  /*2950*/  FMUL.FTZ R8, R5, R60 ;  /* 0x0000003c05087220 */ /* 0x004fc80000410000 */
[----:B------:R-:W-:Y:S01]  /*2960*/  FMUL.RZ R105, R8, 0.15915493667125701904 ;  /* 0x3e22f98308697820 */ /* 0x000fe2000040c000 */
[----:B------:R-:W-:-:S05]  /*2970*/  IMAD.WIDE.U32 R8, R87, UR14, R2 ;  /* 0x0000000e57087c25 */ /* 0x000fca000f8e0002 */
[----:B0-----:R-:W-:Y:S02]  /*2980*/  IADD3 R7, R9, R15, RZ ;  /* 0x0000000f09077210 */ /* 0x001fe40007ffe0ff */
[----:B------:R-:W-:-:S04]  /*2990*/  IADD3 R9, R34, 0x100, RZ ;  /* 0x0000010022097810 */ /* 0x000fc80007ffe0ff */
[----:B------:R-:W-:Y:S01]  /*29a0*/  LEA.HI.SX32 R9, R9, R34, 0x1b ;  /* 0x0000002209097211 */ /* 0x000fe200078fdaff */
[----:B----4-:R0:W-:Y:S01]  /*29b0*/  STS [R58], R11 ;  /* 0x0000000b3a007388 */ /* 0x0101e20000000800 */
[----:B------:R-:W-:-:S03]  /*29c0*/  LEA R6, P0, R8, R47, 0x2 ;  /* 0x0000002f08067211 */ /* 0x000fc600078010ff */
[----:B---3--:R1:W-:Y:S01]  /*29d0*/  STS [R57+0x80], R10 ;  /* 0x0000800a39007388 */ /* 0x0083e20000000800 */
[C---:B0-----:R-:W-:Y:S02]  /*29e0*/  IADD3 R11, R34.reuse, 0x140, RZ ;  /* 0x00000140220b7810 */ /* 0x041fe40007ffe0ff */
[----:B-1----:R-:W-:Y:S01]  /*29f0*/  LEA R10, R9, UR4, 0x2 ;  /* 0x00000004090a7c11 */ /* 0x002fe2000f8e10ff */
[----:B-----5:R0:W-:Y:S01]  /*2a00*/  STS [R52+0x100], R13 ;  /* 0x0001000d34007388 */ /* 0x0201e20000000800 */
[----:B------:R-:W-:Y:S02]  /*2a10*/  IADD3 R9, R34, 0x120, RZ ;  /* 0x0000012022097810 */ /* 0x000fe40007ffe0ff */
[----:B------:R-:W-:Y:S01]  /*2a20*/  LEA.HI.SX32 R11, R11, R34, 0x1b ;  /* 0x000000220b0b7211 */ /* 0x000fe200078fdaff */
[----:B------:R1:W-:Y:S01]  /*2a30*/  STS [R53+0x180], R24 ;  /* 0x0001801835007388 */ /* 0x0003e20000000800 */
[----:B------:R-:W-:Y:S01]  /*2a40*/  FMUL.FTZ R15, R4, 1.4426950216293334961 ;  /* 0x3fb8aa3b040f7820 */ /* 0x000fe20000410000 */
[C---:B0-----:R-:W-:Y:S01]  /*2a50*/  FMUL.FTZ R13, R5.reuse, R64 ;  /* 0x00000040050d7220 */ /* 0x041fe20000410000 */
[----:B------:R-:W-:Y:S01]  /*2a60*/  LEA.HI.X R7, R8, R49, R7, 0x2, P0 ;  /* 0x0000003108077211 */ /* 0x000fe200000f1407 */
[----:B------:R-:W-:-:S02]  /*2a70*/  FMUL.FTZ R4, R5, R62 ;  /* 0x0000003e05047220 */ /* 0x000fc40000410000 */
[----:B-1----:R-:W-:Y:S01]  /*2a80*/  FMUL.RZ R53, R13, 0.15915493667125701904 ;  /* 0x3e22f9830d357820 */ /* 0x002fe2000040c000 */
[C---:B------:R-:W-:Y:S01]  /*2a90*/  VIADD R13, R34.reuse, 0x1a0 ;  /* 0x000001a0220d7836 */ /* 0x040fe20000000000 */
[-C--:B------:R-:W-:Y:S01]  /*2aa0*/  LEA.HI.SX32 R8, R9, R34.reuse, 0x1b ;  /* 0x0000002209087211 */ /* 0x080fe200078fdaff */
[----:B------:R-:W-:Y:S01]  /*2ab0*/  STS [R56+0x200], R95 ;  /* 0x0002005f38007388 */ /* 0x000fe20000000800 */
[C---:B------:R-:W-:Y:S02]  /*2ac0*/  IADD3 R9, R34.reuse, 0x160, RZ ;  /* 0x0000016022097810 */ /* 0x040fe40007ffe0ff */
[----:B------:R-:W-:Y:S01]  /*2ad0*/  LEA R24, R11, UR4, 0x2 ;  /* 0x000000040b187c11 */ /* 0x000fe2000f8e10ff */
[----:B------:R0:W-:Y:S01]  /*2ae0*/  STS [R54+0x280], R25 ;  /* 0x0002801936007388 */ /* 0x0001e20000000800 */
[----:B------:R-:W-:Y:S01]  /*2af0*/  IADD3 R11, R34, 0x180, RZ ;  /* 0x00000180220b7810 */ /* 0x000fe20007ffe0ff */
[----:B------:R-:W-:Y:S01]  /*2b00*/  FMUL.RZ R78, R4, 0.15915493667125701904 ;  /* 0x3e22f983044e7820 */ /* 0x000fe2000040c000 */
[-C--:B------:R-:W-:Y:S01]  /*2b10*/  LEA.HI.SX32 R13, R13, R34.reuse, 0x1b ;  /* 0x000000220d0d7211 */ /* 0x080fe200078fdaff */
[----:B------:R-:W-:Y:S01]  /*2b20*/  STS [R55+0x300], R94 ;  /* 0x0003005e37007388 */ /* 0x000fe20000000800 */
[----:B------:R-:W-:-:S03]  /*2b30*/  LEA.HI.SX32 R9, R9, R34, 0x1b ;  /* 0x0000002209097211 */ /* 0x000fc600078fdaff */
[----:B------:R1:W-:Y:S01]  /*2b40*/  STS [R51+0x380], R92 ;  /* 0x0003805c33007388 */ /* 0x0003e20000000800 */
[----:B0-----:R-:W-:Y:S02]  /*2b50*/  IADD3 R25, R34, 0x1c0, RZ ;  /* 0x000001c022197810 */ /* 0x001fe40007ffe0ff */
[-C--:B------:R-:W-:Y:S02]  /*2b60*/  LEA.HI.SX32 R11, R11, R34.reuse, 0x1b ;  /* 0x000000220b0b7211 */ /* 0x080fe400078fdaff */
[----:B------:R-:W-:Y:S02]  /*2b70*/  LEA R8, R8, UR4, 0x2 ;  /* 0x0000000408087c11 */ /* 0x000fe4000f8e10ff */
[----:B------:R-:W-:Y:S02]  /*2b80*/  LEA.HI.SX32 R122, R25, R34, 0x1b ;  /* 0x00000022197a7211 */ /* 0x000fe400078fdaff */
[----:B-1----:R-:W-:Y:S01]  /*2b90*/  IADD3 R51, R34, 0x1e0, RZ ;  /* 0x000001e022337810 */ /* 0x002fe20007ffe0ff */
[----:B------:R-:W-:Y:S01]  /*2ba0*/  MUFU.SIN R57, R78 ;  /* 0x0000004e00397308 */ /* 0x000fe20000000400 */
[----:B------:R-:W-:-:S02]  /*2bb0*/  LEA R25, R13, UR4, 0x2 ;  /* 0x000000040d197c11 */ /* 0x000fc4000f8e10ff */
[----:B------:R-:W-:Y:S02]  /*2bc0*/  LEA R9, R9, UR4, 0x2 ;  /* 0x0000000409097c11 */ /* 0x000fe4000f8e10ff */
[----:B------:R-:W-:Y:S01]  /*2bd0*/  LEA.HI.SX32 R13, R51, R34, 0x1b ;  /* 0x00000022330d7211 */ /* 0x000fe200078fdaff */
[----:B------:R-:W-:Y:S01]  /*2be0*/  STS [R10+0x400], R99 ;  /* 0x000400630a007388 */ /* 0x000fe20000000800 */
[----:B------:R-:W-:Y:S01]  /*2bf0*/  LEA R11, R11, UR4, 0x2 ;  /* 0x000000040b0b7c11 */ /* 0x000fe2000f8e10ff */
[----:B------:R0:W-:Y:S01]  /*2c00*/  MUFU.COS R58, R78 ;  /* 0x0000004e003a7308 */ /* 0x0001e20000000000 */
[----:B------:R-:W-:Y:S01]  /*2c10*/  LEA R122, R122, UR4, 0x2 ;  /* 0x000000047a7a7c11 */ /* 0x000fe2000f8e10ff */
[----:B------:R-:W-:Y:S01]  /*2c20*/  STS [R8+0x480], R97 ;  /* 0x0004806108007388 */ /* 0x000fe20000000800 */
[----:B------:R-:W-:Y:S02]  /*2c30*/  LEA R13, R13, UR4, 0x2 ;  /* 0x000000040d0d7c11 */ /* 0x000fe4000f8e10ff */
[----:B------:R-:W-:Y:S01]  /*2c40*/  ISETP.GE.AND P0, PT, R2, R91, PT ;  /* 0x0000005b0200720c */ /* 0x000fe20003f06270 */
[----:B------:R-:W-:Y:S01]  /*2c50*/  STS [R24+0x500], R101 ;  /* 0x0005006518007388 */ /* 0x000fe20000000800 */
[----:B0-----:R-:W0:Y:S01]  /*2c60*/  S2R R78, SR_TID.X ;  /* 0x00000000004e7919 */ /* 0x001e220000002100 */
[----:B------:R-:W-:-:S02]  /*2c70*/  MOV R54, RZ ;  /* 0x000000ff00367202 */ /* 0x000fc40000000f00 */
[----:B------:R-:W-:Y:S04]  /*2c80*/  STS [R9+0x580], R98 ;  /* 0x0005806209007388 */ /* 0x000fe80000000800 */
[----:B------:R1:W-:Y:S04]  /*2c90*/  STS [R11+0x600], R100 ;  /* 0x000600640b007388 */ /* 0x0003e80000000800 */
[----:B------:R-:W-:Y:S04]  /*2ca0*/  STS [R25+0x680], R102 ;  /* 0x0006806619007388 */ /* 0x000fe80000000800 */
[----:B------:R2:W-:Y:S01]  /*2cb0*/  STS [R122+0x700], R103 ;  /* 0x000700677a007388 */ /* 0x0005e20000000800 */
[----:B------:R-:W-:-:S03]  /*2cc0*/  FMUL.FTZ R4, R15, R62 ;  /* 0x0000003e0f047220 */ /* 0x000fc60000410000 */
[----:B------:R3:W-:Y:S01]  /*2cd0*/  STS [R13+0x780], R104 ;  /* 0x000780680d007388 */ /* 0x0007e20000000800 */
[----:B------:R-:W-:-:S03]  /*2ce0*/  NOP ;  /* 0x0000000000007918 */ /* 0x000fc60000000000 */
[----:B------:R-:W4:Y:S01]  /*2cf0*/  @!P5 LDG.E R54, desc[UR6][R6.64+0x80] ;  /* 0x000080060636d981 */ /* 0x000f22000c1e1900 */
[----:B------:R-:W-:Y:S02]  /*2d00*/  MOV R51, RZ ;  /* 0x000000ff00337202 */ /* 0x000fe40000000f00 */
[----:B------:R-:W-:Y:S01]  /*2d10*/  ISETP.GE.AND P5, PT, R37, R91, PT ;  /* 0x0000005b2500720c */ /* 0x000fe20003fa6270 */
[C---:B------:R-:W-:Y:S01]  /*2d20*/  FMUL.FTZ R88, R5.reuse, R68 ;  /* 0x0000004405587220 */ /* 0x040fe20000410000 */
[----:B------:R5:W-:Y:S01]  /*2d30*/  MUFU.EX2 R55, R4 ;  /* 0x0000000400377308 */ /* 0x000be20000000800 */
[----:B------:R-:W4:Y:S02]  /*2d40*/  @!P3 LDG.E R123, desc[UR6][R6.64+0x280] ;  /* 0x00028006067bb981 */ /* 0x000f24000c1e1900 */
[----:B------:R-:W-:Y:S01]  /*2d50*/  FMUL.RZ R92, R88, 0.15915493667125701904 ;  /* 0x3e22f983585c7820 */ /* 0x000fe2000040c000 */
[----:B------:R-:W-:Y:S01]  /*2d60*/  SHF.L.U32 R88, R34, 0x4, RZ ;  /* 0x0000000422587819 */ /* 0x000fe200000006ff */
[----:B------:R-:W4:Y:S03]  /*2d70*/  @!P0 LDG.E R51, desc[UR6][R6.64] ;  /* 0x0000000606338981 */ /* 0x000f26000c1e1900 */
[----:B------:R-:W-:Y:S01]  /*2d80*/  MUFU.SIN R52, R53 ;  /* 0x0000003500347308 */ /* 0x000fe20000000400 */
[----:B-----5:R-:W-:Y:S01]  /*2d90*/  FMUL.FTZ R4, R5, R66 ;  /* 0x0000004205047220 */ /* 0x020fe20000410000 */
[----:B------:R-:W-:Y:S01]  /*2da0*/  LEA.HI.SX32 R88, R88, R88, 0x1b ;  /* 0x0000005858587211 */ /* 0x000fe200078fdaff */
[----:B------:R-:W5:Y:S02]  /*2db0*/  @!P2 LDG.E R125, desc[UR6][R6.64+0x200] ;  /* 0x00020006067da981 */ /* 0x000f64000c1e1900 */
[----:B------:R-:W-:-:S03]  /*2dc0*/  FMUL.RZ R90, R4, 0.15915493667125701904 ;  /* 0x3e22f983045a7820 */ /* 0x000fc6000040c000 */
[----:B------:R1:W-:Y:S01]  /*2dd0*/  MUFU.COS R56, R53 ;  /* 0x0000003500387308 */ /* 0x0003e20000000000 */
[----:B------:R-:W-:Y:S01]  /*2de0*/  LEA R88, R88, UR4, 0x2 ;  /* 0x0000000458587c11 */ /* 0x000fe2000f8e10ff */
[----:B------:R-:W-:Y:S01]  /*2df0*/  FMUL.FTZ R94, R15, R68 ;  /* 0x000000440f5e7220 */ /* 0x000fe20000410000 */
[----:B0-----:R-:W-:Y:S01]  /*2e00*/  SHF.L.U32 R112, R78, 0x3, RZ ;  /* 0x000000034e707819 */ /* 0x001fe200000006ff */
[----:B------:R-:W5:Y:S01]  /*2e10*/  @!P4 LDG.E R126, desc[UR6][R6.64+0x300] ;  /* 0x00030006067ec981 */ /* 0x000f62000c1e1900 */
[----:B-1----:R-:W-:-:S03]  /*2e20*/  MOV R53, RZ ;  /* 0x000000ff00357202 */ /* 0x002fc60000000f00 */
[----:B------:R-:W-:Y:S01]  /*2e30*/  MUFU.SIN R100, R90 ;  /* 0x0000005a00647308 */ /* 0x000fe20000000400 */
[-C--:B------:R-:W-:Y:S02]  /*2e40*/  ISETP.GE.AND P3, PT, R40, R91.reuse, PT ;  /* 0x0000005b2800720c */ /* 0x080fe40003f66270 */
[----:B------:R-:W5:Y:S05]  /*2e50*/  @!P5 LDG.E R53, desc[UR6][R6.64+0x100] ;  /* 0x000100060635d981 */ /* 0x000f6a000c1e1900 */
[----:B--2---:R0:W-:Y:S01]  /*2e60*/  MUFU.COS R103, R90 ;  /* 0x0000005a00677308 */ /* 0x0041e20000000000 */
[-C--:B------:R-:W-:Y:S02]  /*2e70*/  ISETP.GE.AND P0, PT, R96, R91.reuse, PT ;  /* 0x0000005b6000720c */ /* 0x080fe40003f06270 */
[----:B------:R-:W-:-:S02]  /*2e80*/  ISETP.GE.AND P2, PT, R41, R91, PT ;  /* 0x0000005b2900720c */ /* 0x000fc40003f46270 */
[----:B------:R-:W-:Y:S01]  /*2e90*/  MOV R4, RZ ;  /* 0x000000ff00047202 */ /* 0x000fe20000000f00 */
[----:B------:R-:W2:Y:S01]  /*2ea0*/  @!P3 LDG.E R131, desc[UR6][R6.64+0x500] ;  /* 0x000500060683b981 */ /* 0x000ea2000c1e1900 */
[----:B0-----:R-:W-:Y:S01]  /*2eb0*/  FMUL.FTZ R90, R5, R70 ;  /* 0x00000046055a7220 */ /* 0x001fe20000410000 */
[----:B------:R-:W-:Y:S03]  /*2ec0*/  MUFU.SIN R102, R92 ;  /* 0x0000005c00667308 */ /* 0x000fe60000000400 */
[----:B------:R-:W2:Y:S01]  /*2ed0*/  @!P6 LDG.E R4, desc[UR6][R6.64+0x180] ;  /* 0x000180060604e981 */ /* 0x000ea2000c1e1900 */
[----:B------:R-:W-:-:S03]  /*2ee0*/  FMUL.RZ R95, R90, 0.15915493667125701904 ;  /* 0x3e22f9835a5f7820 */ /* 0x000fc6000040c000 */
[----:B------:R-:W0:Y:S01]  /*2ef0*/  LDS R90, [R88] ;  /* 0x00000000585a7984 */ /* 0x000e220000000800 */
[----:B------:R1:W-:Y:S01]  /*2f00*/  MUFU.COS R116, R92 ;  /* 0x0000005c00747308 */ /* 0x0003e20000000000 */
[-C--:B------:R-:W-:Y:S02]  /*2f10*/  ISETP.GE.AND P6, PT, R38, R91.reuse, PT ;  /* 0x0000005b2600720c */ /* 0x080fe40003fc6270 */
[----:B------:R-:W2:Y:S05]  /*2f20*/  @!P0 LDG.E R124, desc[UR6][R6.64+0x380] ;  /* 0x00038006067c8981 */ /* 0x000eaa000c1e1900 */
[----:B------:R-:W-:Y:S01]  /*2f30*/  MUFU.SIN R12, R105 ;  /* 0x00000069000c7308 */ /* 0x000fe20000000400 */
[----:B-1----:R-:W1:Y:S01]  /*2f40*/  LDS R92, [R88+0x4] ;  /* 0x00000400585c7984 */ /* 0x002e620000000800 */
[----:B------:R-:W-:-:S06]  /*2f50*/  ISETP.GE.AND P5, PT, R39, R91, PT ;  /* 0x0000005b2700720c */ /* 0x000fcc0003fa6270 */
[----:B------:R-:W-:Y:S01]  /*2f60*/  MUFU.COS R14, R105 ;  /* 0x00000069000e7308 */ /* 0x000fe20000000000 */
[----:B------:R-:W-:Y:S01]  /*2f70*/  IADD3 R96, R112, 0x2, RZ ;  /* 0x0000000270607810 */ /* 0x000fe20007ffe0ff */
[----:B------:R-:W2:Y:S01]  /*2f80*/  @!P2 LDG.E R128, desc[UR6][R6.64+0x580] ;  /* 0x000580060680a981 */ /* 0x000ea2000c1e1900 */
[----:B------:R-:W-:Y:S01]  /*2f90*/  FMUL.FTZ R93, R15, R60 ;  /* 0x0000003c0f5d7220 */ /* 0x000fe20000410000 */
[----:B------:R-:W-:Y:S02]  /*2fa0*/  ISETP.GE.AND P0, PT, R42, R91, PT ;  /* 0x0000005b2a00720c */ /* 0x000fe40003f06270 */
[----:B------:R-:W2:Y:S02]  /*2fb0*/  @!P6 LDG.E R127, desc[UR6][R6.64+0x400] ;  /* 0x00040006067fe981 */ /* 0x000ea4000c1e1900 */
[----:B------:R3:W-:Y:S02]  /*2fc0*/  MUFU.EX2 R105, R94 ;  /* 0x0000005e00697308 */ /* 0x0007e40000000800 */
[----:B------:R-:W2:Y:S01]  /*2fd0*/  @!P5 LDG.E R129, desc[UR6][R6.64+0x480] ;  /* 0x000480060681d981 */ /* 0x000ea2000c1e1900 */
[----:B---3--:R-:W-:-:S02]  /*2fe0*/  IADD3 R94, R112, 0x1, RZ ;  /* 0x00000001705e7810 */ /* 0x008fc40007ffe0ff */
[----:B------:R-:W-:-:S03]  /*2ff0*/  ISETP.GE.U32.AND P2, PT, R96, R59, PT ;  /* 0x0000003b6000720c */ /* 0x000fc60003f46070 */
[----:B------:R-:W3:Y:S01]  /*3000*/  MUFU.EX2 R93, R93 ;  /* 0x0000005d005d7308 */ /* 0x000ee20000000800 */
[----:B------:R-:W-:Y:S01]  /*3010*/  ISETP.GE.U32.AND P3, PT, R94, R59, PT ;  /* 0x0000003b5e00720c */ /* 0x000fe20003f66070 */
[----:B------:R-:W1:Y:S04]  /*3020*/  LDS R96, [R88+0xc] ;  /* 0x00000c0058607984 */ /* 0x000e680000000800 */
[----:B------:R-:W1:Y:S01]  /*3030*/  LDS R94, [R88+0x8] ;  /* 0x00000800585e7984 */ /* 0x000e620000000800 */
[-C--:B------:R-:W-:Y:S02]  /*3040*/  ISETP.GE.AND P5, PT, R45, R91.reuse, PT ;  /* 0x0000005b2d00720c */ /* 0x080fe40003fa6270 */
[-C--:B------:R-:W-:Y:S01]  /*3050*/  ISETP.GE.AND P4, PT, R43, R91.reuse, PT ;  /* 0x0000005b2b00720c */ /* 0x080fe20003f86270 */
[----:B------:R-:W2:Y:S01]  /*3060*/  @!P0 LDG.E R130, desc[UR6][R6.64+0x600] ;  /* 0x0006000606828981 */ /* 0x000ea2000c1e1900 */
[----:B------:R-:W-:Y:S01]  /*3070*/  ISETP.GE.AND P6, PT, R44, R91, PT ;  /* 0x0000005b2c00720c */ /* 0x000fe20003fc6270 */
[C---:B------:R-:W-:Y:S01]  /*3080*/  FMUL.FTZ R91, R15.reuse, R70 ;  /* 0x000000460f5b7220 */ /* 0x040fe20000410000 */
[C---:B------:R-:W-:Y:S01]  /*3090*/  FMUL.FTZ R101, R15.reuse, R64 ;  /* 0x000000400f657220 */ /* 0x040fe20000410000 */
[----:B------:R-:W-:-:S02]  /*30a0*/  FMUL.FTZ R104, R15, R66 ;  /* 0x000000420f687220 */ /* 0x000fc40000410000 */
[----:B------:R0:W-:Y:S01]  /*30b0*/  MUFU.EX2 R107, R91 ;  /* 0x0000005b006b7308 */ /* 0x0001e20000000800 */
[----:B------:R-:W-:Y:S01]  /*30c0*/  FMUL.FTZ R99, R15, R72 ;  /* 0x000000480f637220 */ /* 0x000fe20000410000 */
[----:B---3--:R-:W-:Y:S02]  /*30d0*/  FMUL.FTZ R14, R93, R14 ;  /* 0x0000000e5d0e7220 */ /* 0x008fe40000410000 */
[----:B------:R-:W3:Y:S01]  /*30e0*/  @!P5 LDG.E R134, desc[UR6][R6.64+0x780] ;  /* 0x000780060686d981 */ /* 0x000ee2000c1e1900 */
[----:B------:R-:W-:-:S03]  /*30f0*/  ISETP.GE.U32.AND P5, PT, R112, R59, PT ;  /* 0x0000003b7000720c */ /* 0x000fc60003fa6070 */
[----:B------:R-:W3:Y:S01]  /*3100*/  @!P4 LDG.E R132, desc[UR6][R6.64+0x680] ;  /* 0x000680060684c981 */ /* 0x000ee2000c1e1900 */
[C---:B0-----:R-:W-:Y:S01]  /*3110*/  FMUL.FTZ R91, R5.reuse, R72 ;  /* 0x00000048055b7220 */ /* 0x041fe20000410000 */
[----:B------:R-:W-:Y:S02]  /*3120*/  FMUL.FTZ R5, R5, R74 ;  /* 0x0000004a05057220 */ /* 0x000fe40000410000 */
[----:B------:R0:W3:Y:S01]  /*3130*/  @!P6 LDG.E R133, desc[UR6][R6.64+0x700] ;  /* 0x000700060685e981 */ /* 0x0000e2000c1e1900 */
[----:B------:R-:W-:Y:S01]  /*3140*/  FMUL.RZ R97, R91, 0.15915493667125701904 ;  /* 0x3e22f9835b617820 */ /* 0x000fe2000040c000 */
[C---:B------:R-:W-:Y:S01]  /*3150*/  FMUL.FTZ R91, R77.reuse, R90 ;  /* 0x0000005a4d5b7220 */ /* 0x040fe20000410000 */
[----:B-1----:R-:W-:Y:S01]  /*3160*/  FMUL.FTZ R90, R77, R92 ;  /* 0x0000005c4d5a7220 */ /* 0x002fe20000410000 */
[----:B------:R-:W1:Y:S01]  /*3170*/  MUFU.EX2 R101, R101 ;  /* 0x0000006500657308 */ /* 0x000e620000000800 */
[----:B------:R-:W-:Y:S02]  /*3180*/  FSEL R92, R14, 1, !P5 ;  /* 0x3f8000000e5c7808 */ /* 0x000fe40006800000 */
[----:B------:R-:W-:Y:S01]  /*3190*/  IADD3 R106, R112, 0x3, RZ ;  /* 0x00000003706a7810 */ /* 0x000fe20007ffe0ff */
[----:B------:R-:W-:Y:S01]  /*31a0*/  FMUL.RZ R111, R5, 0.15915493667125701904 ;  /* 0x3e22f983056f7820 */ /* 0x000fe2000040c000 */
[----:B------:R-:W-:Y:S01]  /*31b0*/  FMUL.FTZ R57, R55, R57 ;  /* 0x0000003937397220 */ /* 0x000fe20000410000 */
[----:B------:R-:W1:Y:S02]  /*31c0*/  LDS R5, [R88+0x10] ;  /* 0x0000100058057984 */ /* 0x000e640000000800 */
[----:B------:R-:W1:Y:S01]  /*31d0*/  MUFU.EX2 R104, R104 ;  /* 0x0000006800687308 */ /* 0x000e620000000800 */
[----:B------:R-:W-:Y:S01]  /*31e0*/  ISETP.GE.U32.AND P0, PT, R106, R59, PT ;  /* 0x0000003b6a00720c */ /* 0x000fe20003f06070 */
[----:B0-----:R-:W0:Y:S06]  /*31f0*/  LDS R7, [R88+0x14] ;  /* 0x0000140058077984 */ /* 0x001e2c0000000800 */
[----:B------:R-:W-:Y:S01]  /*3200*/  MUFU.EX2 R99, R99 ;  /* 0x0000006300637308 */ /* 0x000fe20000000800 */
[----:B------:R-:W-:-:S07]  /*3210*/  IADD3 R106, R112, 0x4, RZ ;  /* 0x00000004706a7810 */ /* 0x000fce0007ffe0ff */
[----:B------:R-:W0:Y:S01]  /*3220*/  MUFU.COS R14, R97 ;  /* 0x00000061000e7308 */ /* 0x000e220000000000 */
[----:B------:R-:W-:Y:S01]  /*3230*/  FMUL.FTZ R58, R55, R58 ;  /* 0x0000003a373a7220 */ /* 0x000fe20000410000 */
[----:B------:R-:W-:Y:S01]  /*3240*/  FMUL.FTZ R93, R93, R12 ;  /* 0x0000000c5d5d7220 */ /* 0x000fe20000410000 */
[----:B------:R-:W-:Y:S02]  /*3250*/  FSEL R90, R90, RZ, !P5 ;  /* 0x000000ff5a5a7208 */ /* 0x000fe40006800000 */
[----:B------:R-:W-:-:S03]  /*3260*/  IADD3 R12, R112, 0x6, RZ ;  /* 0x00000006700c7810 */ /* 0x000fc60007ffe0ff */
[----:B------:R-:W-:Y:S01]  /*3270*/  MUFU.SIN R98, R95 ;  /* 0x0000005f00627308 */ /* 0x000fe20000000400 */
[----:B------:R-:W-:Y:S01]  /*3280*/  ISETP.GE.U32.AND P4, PT, R106, R59, PT ;  /* 0x0000003b6a00720c */ /* 0x000fe20003f86070 */
[----:B------:R-:W-:Y:S01]  /*3290*/  FMUL.FTZ R96, R79, R96 ;  /* 0x000000604f607220 */ /* 0x000fe20000410000 */
[----:B------:R-:W-:-:S05]  /*32a0*/  IADD3 R110, R112, 0x5, RZ ;  /* 0x00000005706e7810 */ /* 0x000fca0007ffe0ff */
[----:B------:R1:W-:Y:S01]  /*32b0*/  MUFU.COS R108, R95 ;  /* 0x0000005f006c7308 */ /* 0x0003e20000000000 */
[----:B------:R-:W-:Y:S02]  /*32c0*/  FSEL R91, R91, RZ, !P5 ;  /* 0x000000ff5b5b7208 */ /* 0x000fe40006800000 */
[----:B------:R-:W-:Y:S01]  /*32d0*/  IADD3 R6, R112, 0x7, RZ ;  /* 0x0000000770067810 */ /* 0x000fe20007ffe0ff */
[----:B------:R-:W-:Y:S01]  /*32e0*/  FMUL.FTZ R112, R105, R102 ;  /* 0x0000006669707220 */ /* 0x000fe20000410000 */
[----:B-1----:R-:W-:Y:S01]  /*32f0*/  FMUL.FTZ R95, R79, R94 ;  /* 0x0000005e4f5f7220 */ /* 0x002fe20000410000 */
[----:B------:R-:W-:Y:S02]  /*3300*/  FSEL R94, R57, RZ, !P3 ;  /* 0x000000ff395e7208 */ /* 0x000fe40005800000 */
[----:B------:R1:W0:Y:S01]  /*3310*/  MUFU.SIN R106, R97 ;  /* 0x00000061006a7308 */ /* 0x0002220000000400 */
[----:B------:R-:W-:Y:S01]  /*3320*/  FSEL R93, R93, RZ, !P5 ;  /* 0x000000ff5d5d7208 */ /* 0x000fe20006800000 */
[----:B------:R-:W-:Y:S01]  /*3330*/  FMUL.FTZ R52, R101, R52 ;  /* 0x0000003465347220 */ /* 0x000fe20000410000 */
[----:B------:R-:W-:Y:S01]  /*3340*/  ISETP.GE.U32.AND P5, PT, R12, R59, PT ;  /* 0x0000003b0c00720c */ /* 0x000fe20003fa6070 */
[----:B------:R-:W-:Y:S01]  /*3350*/  FMUL.FTZ R102, R90, R94 ;  /* 0x0000005e5a667220 */ /* 0x000fe20000410000 */
[C---:B------:R-:W-:Y:S01]  /*3360*/  FMUL.FTZ R109, R104.reuse, R103 ;  /* 0x00000067686d7220 */ /* 0x040fe20000410000 */
[----:B------:R-:W-:Y:S01]  /*3370*/  FMUL.FTZ R100, R104, R100 ;  /* 0x0000006468647220 */ /* 0x000fe20000410000 */
[----:B------:R-:W0:Y:S01]  /*3380*/  LDS R12, [R88+0x1c] ;  /* 0x00001c00580c7984 */ /* 0x000e220000000800 */
[----:B-1----:R-:W-:Y:S01]  /*3390*/  FSEL R97, R58, 1, !P3 ;  /* 0x3f8000003a617808 */ /* 0x002fe20005800000 */
[----:B------:R-:W-:Y:S01]  /*33a0*/  FMUL.FTZ R55, R91, R94 ;  /* 0x0000005e5b377220 */ /* 0x000fe20000410000 */
[----:B------:R-:W-:Y:S01]  /*33b0*/  FSEL R95, R95, RZ, !P3 ;  /* 0x000000ff5f5f7208 */ /* 0x000fe20005800000 */
[----:B0-----:R-:W-:Y:S01]  /*33c0*/  FMUL.FTZ R104, R99, R14 ;  /* 0x0000000e63687220 */ /* 0x001fe20000410000 */
[----:B------:R-:W-:Y:S01]  /*33d0*/  FSEL R96, R96, RZ, !P3 ;  /* 0x000000ff60607208 */ /* 0x000fe20005800000 */
[----:B------:R-:W-:Y:S01]  /*33e0*/  FMUL.FTZ R15, R15, R74 ;  /* 0x0000004a0f0f7220 */ /* 0x000fe20000410000 */
[----:B------:R-:W-:Y:S01]  /*33f0*/  ISETP.GE.U32.AND P3, PT, R6, R59, PT ;  /* 0x0000003b0600720c */ /* 0x000fe20003f66070 */
[-C--:B------:R-:W-:Y:S01]  /*3400*/  FFMA.FTZ R14, R91, R97.reuse, -R102 ;  /* 0x000000615b0e7223 */ /* 0x080fe20000010866 */
[----:B------:R-:W0:Y:S01]  /*3410*/  LDS R6, [R88+0x18] ;  /* 0x0000180058067984 */ /* 0x000e220000000800 */
[----:B------:R-:W-:Y:S01]  /*3420*/  FMUL.FTZ R56, R101, R56 ;  /* 0x0000003865387220 */ /* 0x000fe20000410000 */
[----:B------:R-:W-:Y:S01]  /*3430*/  FFMA.FTZ R55, R90, R97, R55 ;  /* 0x000000615a377223 */ /* 0x000fe20000010037 */
[----:B------:R-:W-:Y:S01]  /*3440*/  FSEL R103, R52, RZ, !P2 ;  /* 0x000000ff34677208 */ /* 0x000fe20005000000 */
[----:B------:R-:W-:Y:S01]  /*3450*/  FADD.FTZ R14, R95, R14 ;  /* 0x0000000e5f0e7221 */ /* 0x000fe20000010000 */
[----:B------:R-:W-:Y:S01]  /*3460*/  ISETP.GE.U32.AND P6, PT, R110, R59, PT ;  /* 0x0000003b6e00720c */ /* 0x000fe20003fc6070 */
[----:B------:R-:W-:Y:S01]  /*3470*/  MUFU.EX2 R15, R15 ;  /* 0x0000000f000f7308 */ /* 0x000fe20000000800 */
[----:B------:R-:W-:Y:S01]  /*3480*/  FMUL.FTZ R116, R105, R116 ;  /* 0x0000007469747220 */ /* 0x000fe20000410000 */
[----:B------:R-:W-:Y:S01]  /*3490*/  FADD.FTZ R52, R96, R55 ;  /* 0x0000003760347221 */ /* 0x000fe20000010000 */
[----:B------:R-:W-:Y:S01]  /*34a0*/  FSEL R105, R56, 1, !P2 ;  /* 0x3f80000038697808 */ /* 0x000fe20005000000 */
[C---:B------:R-:W-:Y:S01]  /*34b0*/  FMUL.FTZ R55, R103.reuse, R14 ;  /* 0x0000000e67377220 */ /* 0x040fe20000410000 */
[----:B------:R-:W-:Y:S03]  /*34c0*/  LDS R57, [R88+0x24] ;  /* 0x0000240058397984 */ /* 0x000fe60000000800 */
[----:B------:R-:W1:Y:S08]  /*34d0*/  MUFU.COS R110, R111 ;  /* 0x0000006f006e7308 */ /* 0x000e700000000000 */
[----:B------:R1:W0:Y:S01]  /*34e0*/  MUFU.SIN R58, R111 ;  /* 0x0000006f003a7308 */ /* 0x0002220000000400 */
[----:B------:R-:W-:Y:S01]  /*34f0*/  FMUL.FTZ R56, R103, R52 ;  /* 0x0000003467387220 */ /* 0x000fe20000410000 */
[----:B------:R-:W-:Y:S01]  /*3500*/  FMUL.FTZ R102, R99, R106 ;  /* 0x0000006a63667220 */ /* 0x000fe20000410000 */
[----:B-1----:R-:W-:-:S02]  /*3510*/  FFMA.FTZ R111, R105, R52, R55 ;  /* 0x00000034696f7223 */ /* 0x002fc40000010037 */
[----:B------:R-:W1:Y:S01]  /*3520*/  LDS R55, [R88+0x20] ;  /* 0x0000200058377984 */ /* 0x000e620000000800 */
[----:B------:R-:W-:Y:S01]  /*3530*/  FFMA.FTZ R99, R105, R14, -R56 ;  /* 0x0000000e69637223 */ /* 0x000fe20000010838 */
[----:B------:R-:W-:Y:S01]  /*3540*/  FMUL.FTZ R14, R92, R94 ;  /* 0x0000005e5c0e7220 */ /* 0x000fe20000410000 */
[C---:B------:R-:W-:Y:S01]  /*3550*/  FMUL.FTZ R119, R15.reuse, R110 ;  /* 0x0000006e0f777220 */ /* 0x040fe20000410000 */
[----:B0-----:R-:W-:Y:S02]  /*3560*/  FMUL.FTZ R117, R15, R58 ;  /* 0x0000003a0f757220 */ /* 0x001fe40000410000 */
[C---:B------:R-:W-:Y:S01]  /*3570*/  FFMA.FTZ R56, R93.reuse, R97, R14 ;  /* 0x000000615d387223 */ /* 0x040fe2000001000e */
[----:B------:R-:W-:Y:S01]  /*3580*/  FMUL.FTZ R15, R93, R94 ;  /* 0x0000005e5d0f7220 */ /* 0x000fe20000410000 */
[----:B------:R-:W-:Y:S02]  /*3590*/  FMUL.FTZ R5, R80, R5 ;  /* 0x0000000550057220 */ /* 0x000fe40000410000 */
[----:B------:R-:W-:Y:S01]  /*35a0*/  FMUL.FTZ R52, R103, R56 ;  /* 0x0000003867347220 */ /* 0x000fe20000410000 */
[----:B------:R-:W-:Y:S01]  /*35b0*/  FFMA.FTZ R14, R92, R97, -R15 ;  /* 0x000000615c0e7223 */ /* 0x000fe2000001080f */
[----:B------:R-:W-:Y:S01]  /*35c0*/  FMUL.FTZ R7, R80, R7 ;  /* 0x0000000750077220 */ /* 0x000fe20000410000 */
[----:B------:R-:W-:Y:S01]  /*35d0*/  FSEL R110, R5, RZ, !P2 ;  /* 0x000000ff056e7208 */ /* 0x000fe20005000000 */
[----:B------:R-:W-:Y:S01]  /*35e0*/  FMUL.FTZ R101, R107, R108 ;  /* 0x0000006c6b657220 */ /* 0x000fe20000410000 */
[----:B------:R-:W-:Y:S01]  /*35f0*/  FFMA.FTZ R58, R105, R14, -R52 ;  /* 0x0000000e693a7223 */ /* 0x000fe20000010834 */
[----:B------:R-:W-:Y:S01]  /*3600*/  FMUL.FTZ R98, R107, R98 ;  /* 0x000000626b627220 */ /* 0x000fe20000410000 */
[----:B------:R-:W0:Y:S01]  /*3610*/  LDS R52, [R88+0x2c] ;  /* 0x00002c0058347984 */ /* 0x000e220000000800 */
[----:B------:R-:W-:Y:S01]  /*3620*/  FSEL R107, R100, RZ, !P0 ;  /* 0x000000ff646b7208 */ /* 0x000fe20004000000 */
[----:B------:R-:W-:Y:S01]  /*3630*/  FMUL.FTZ R100, R103, R14 ;  /* 0x0000000e67647220 */ /* 0x000fe20000410000 */
[----:B------:R-:W-:Y:S01]  /*3640*/  FSEL R108, R7, RZ, !P2 ;  /* 0x000000ff076c7208 */ /* 0x000fe20005000000 */
[----:B------:R-:W-:Y:S01]  /*3650*/  FADD.FTZ R106, R110, R99 ;  /* 0x000000636e6a7221 */ /* 0x000fe20000010000 */
[----:B------:R-:W0:Y:S01]  /*3660*/  LDS R14, [R88+0x28] ;  /* 0x00002800580e7984 */ /* 0x000e220000000800 */
[----:B------:R-:W-:Y:S01]  /*3670*/  FMUL.FTZ R12, R81, R12 ;  /* 0x0000000c510c7220 */ /* 0x000fe20000410000 */
[----:B------:R-:W-:Y:S01]  /*3680*/  FSEL R109, R109, 1, !P0 ;  /* 0x3f8000006d6d7808 */ /* 0x000fe20004000000 */
[----:B------:R-:W-:Y:S01]  /*3690*/  FADD.FTZ R114, R108, R111 ;  /* 0x0000006f6c727221 */ /* 0x000fe20000010000 */
[----:B------:R-:W-:Y:S01]  /*36a0*/  FMUL.FTZ R5, R107, R106 ;  /* 0x0000006a6b057220 */ /* 0x000fe20000410000 */
[----:B------:R-:W-:Y:S01]  /*36b0*/  FMUL.FTZ R6, R81, R6 ;  /* 0x0000000651067220 */ /* 0x000fe20000410000 */
[----:B------:R-:W-:Y:S01]  /*36c0*/  FSEL R111, R12, RZ, !P0 ;  /* 0x000000ff0c6f7208 */ /* 0x000fe20004000000 */
[-C--:B------:R-:W-:Y:S01]  /*36d0*/  FMUL.FTZ R118, R107, R114.reuse ;  /* 0x000000726b767220 */ /* 0x080fe20000410000 */
[C---:B------:R-:W-:Y:S01]  /*36e0*/  FFMA.FTZ R114, R109.reuse, R114, R5 ;  /* 0x000000726d727223 */ /* 0x040fe20000010005 */
[----:B------:R-:W4:Y:S01]  /*36f0*/  LDS R7, [R88+0x30] ;  /* 0x0000300058077984 */ /* 0x000f220000000800 */
[----:B------:R-:W-:Y:S01]  /*3700*/  FSEL R113, R6, RZ, !P0 ;  /* 0x000000ff06717208 */ /* 0x000fe20004000000 */
[----:B------:R-:W-:Y:S01]  /*3710*/  FFMA.FTZ R118, R109, R106, -R118 ;  /* 0x0000006a6d767223 */ /* 0x000fe20000010876 */
[----:B------:R-:W-:Y:S01]  /*3720*/  FSEL R112, R112, RZ, !P4 ;  /* 0x000000ff70707208 */ /* 0x000fe20006000000 */
[----:B------:R-:W-:Y:S01]  /*3730*/  FADD.FTZ R121, R111, R114 ;  /* 0x000000726f797221 */ /* 0x000fe20000010000 */
[----:B------:R-:W4:Y:S01]  /*3740*/  LDS R15, [R88+0x34] ;  /* 0x00003400580f7984 */ /* 0x000f220000000800 */
[----:B------:R-:W-:Y:S01]  /*3750*/  FFMA.FTZ R100, R105, R56, R100 ;  /* 0x0000003869647223 */ /* 0x000fe20000010064 */
[----:B------:R-:W-:Y:S01]  /*3760*/  FSEL R116, R116, 1, !P4 ;  /* 0x3f80000074747808 */ /* 0x000fe20006000000 */
[----:B------:R-:W-:Y:S01]  /*3770*/  FADD.FTZ R5, R113, R118 ;  /* 0x0000007671057221 */ /* 0x000fe20000010000 */
[----:B------:R-:W-:Y:S01]  /*3780*/  FMUL.FTZ R137, R112, R121 ;  /* 0x0000007970897220 */ /* 0x000fe20000410000 */
[----:B------:R-:W-:Y:S01]  /*3790*/  FMUL.FTZ R56, R107, R100 ;  /* 0x000000646b387220 */ /* 0x000fe20000410000 */
[----:B-1----:R-:W-:Y:S01]  /*37a0*/  FMUL.FTZ R55, R82, R55 ;  /* 0x0000003752377220 */ /* 0x002fe20000410000 */
[-C--:B------:R-:W-:Y:S01]  /*37b0*/  FMUL.FTZ R6, R112, R5.reuse ;  /* 0x0000000570067220 */ /* 0x080fe20000410000 */
[----:B------:R-:W-:Y:S01]  /*37c0*/  FFMA.FTZ R137, R116, R5, -R137 ;  /* 0x0000000574897223 */ /* 0x000fe20000010889 */
[-C--:B------:R-:W-:Y:S01]  /*37d0*/  FFMA.FTZ R99, R109, R58.reuse, -R56 ;  /* 0x0000003a6d637223 */ /* 0x080fe20000010838 */
[----:B------:R-:W1:Y:S01]  /*37e0*/  LDS R5, [R88+0x3c] ;  /* 0x00003c0058057984 */ /* 0x000e620000000800 */
[----:B------:R-:W-:Y:S01]  /*37f0*/  FMUL.FTZ R58, R107, R58 ;  /* 0x0000003a6b3a7220 */ /* 0x000fe20000410000 */
[----:B------:R-:W-:-:S02]  /*3800*/  FSEL R106, R55, RZ, !P4 ;  /* 0x000000ff376a7208 */ /* 0x000fc40006000000 */
[----:B------:R-:W1:Y:S01]  /*3810*/  LDS R55, [R88+0x38] ;  /* 0x0000380058377984 */ /* 0x000e620000000800 */
[----:B------:R-:W-:Y:S01]  /*3820*/  FFMA.FTZ R115, R109, R100, R58 ;  /* 0x000000646d737223 */ /* 0x000fe2000001003a */
[----:B------:R-:W-:Y:S01]  /*3830*/  FMUL.FTZ R57, R82, R57 ;  /* 0x0000003952397220 */ /* 0x000fe20000410000 */
[----:B------:R-:W-:Y:S02]  /*3840*/  FFMA.FTZ R139, R116, R121, R6 ;  /* 0x00000079748b7223 */ /* 0x000fe40000010006 */
[----:B------:R-:W-:Y:S01]  /*3850*/  FMUL.FTZ R121, R112, R115 ;  /* 0x0000007370797220 */ /* 0x000fe20000410000 */
[----:B------:R-:W-:Y:S01]  /*3860*/  FSEL R98, R98, RZ, !P6 ;  /* 0x000000ff62627208 */ /* 0x000fe20007000000 */
[----:B------:R-:W-:Y:S01]  /*3870*/  FADD.FTZ R137, R106, R137 ;  /* 0x000000896a897221 */ /* 0x000fe20000010000 */
[----:B------:R-:W-:Y:S01]  /*3880*/  FSEL R114, R57, RZ, !P4 ;  /* 0x000000ff39727208 */ /* 0x000fe20006000000 */
[-C--:B------:R-:W-:Y:S01]  /*3890*/  FFMA.FTZ R121, R116, R99.reuse, -R121 ;  /* 0x0000006374797223 */ /* 0x080fe20000010879 */
[----:B------:R-:W-:Y:S01]  /*38a0*/  FMUL.FTZ R99, R112, R99 ;  /* 0x0000006370637220 */ /* 0x000fe20000410000 */
[----:B------:R-:W-:Y:S01]  /*38b0*/  FSEL R101, R101, 1, !P6 ;  /* 0x3f80000065657808 */ /* 0x000fe20007000000 */
[C---:B0-----:R-:W-:Y:S01]  /*38c0*/  FMUL.FTZ R52, R83.reuse, R52 ;  /* 0x0000003453347220 */ /* 0x041fe20000410000 */
[----:B------:R-:W-:Y:S01]  /*38d0*/  FADD.FTZ R139, R114, R139 ;  /* 0x0000008b728b7221 */ /* 0x000fe20000010000 */
[----:B------:R-:W-:Y:S01]  /*38e0*/  FMUL.FTZ R6, R98, R137 ;  /* 0x0000008962067220 */ /* 0x000fe20000410000 */
[----:B------:R-:W-:Y:S01]  /*38f0*/  FFMA.FTZ R115, R116, R115, R99 ;  /* 0x0000007374737223 */ /* 0x000fe20000010063 */
[----:B------:R-:W-:Y:S01]  /*3900*/  FMUL.FTZ R14, R83, R14 ;  /* 0x0000000e530e7220 */ /* 0x000fe20000410000 */
[-C--:B------:R-:W-:Y:S01]  /*3910*/  FMUL.FTZ R12, R98, R139.reuse ;  /* 0x0000008b620c7220 */ /* 0x080fe20000410000 */
[C---:B------:R-:W-:Y:S01]  /*3920*/  FFMA.FTZ R141, R101.reuse, R139, R6 ;  /* 0x0000008b658d7223 */ /* 0x040fe20000010006 */
[----:B------:R-:W-:Y:S01]  /*3930*/  FSEL R100, R52, RZ, !P6 ;  /* 0x000000ff34647208 */ /* 0x000fe20007000000 */
[----:B------:R-:W-:Y:S01]  /*3940*/  FMUL.FTZ R6, R98, R115 ;  /* 0x0000007362067220 */ /* 0x000fe20000410000 */
[----:B------:R-:W-:Y:S01]  /*3950*/  FSEL R99, R14, RZ, !P6 ;  /* 0x000000ff0e637208 */ /* 0x000fe20007000000 */
[C---:B------:R-:W-:Y:S01]  /*3960*/  FFMA.FTZ R12, R101.reuse, R137, -R12 ;  /* 0x00000089650c7223 */ /* 0x040fe2000001080c */
[----:B------:R-:W-:Y:S01]  /*3970*/  FSEL R102, R102, RZ, !P5 ;  /* 0x000000ff66667208 */ /* 0x000fe20006800000 */
[-C--:B------:R-:W-:Y:S01]  /*3980*/  FFMA.FTZ R57, R101, R121.reuse, -R6 ;  /* 0x0000007965397223 */ /* 0x080fe20000010806 */
[----:B------:R-:W-:Y:S01]  /*3990*/  FADD.FTZ R141, R100, R141 ;  /* 0x0000008d648d7221 */ /* 0x000fe20000010000 */
[----:B------:R-:W-:Y:S01]  /*39a0*/  FMUL.FTZ R6, R98, R121 ;  /* 0x0000007962067220 */ /* 0x000fe20000410000 */
[----:B----4-:R-:W-:Y:S01]  /*39b0*/  FMUL.FTZ R7, R84, R7 ;  /* 0x0000000754077220 */ /* 0x010fe20000410000 */
[----:B------:R-:W-:Y:S01]  /*39c0*/  FADD.FTZ R137, R99, R12 ;  /* 0x0000000c63897221 */ /* 0x000fe20000010000 */
[----:B------:R-:W-:Y:S01]  /*39d0*/  FSEL R104, R104, 1, !P5 ;  /* 0x3f80000068687808 */ /* 0x000fe20006800000 */
[----:B------:R-:W-:Y:S01]  /*39e0*/  FMUL.FTZ R139, R102, R141 ;  /* 0x0000008d668b7220 */ /* 0x000fe20000410000 */
[----:B------:R-:W-:Y:S01]  /*39f0*/  FFMA.FTZ R121, R101, R115, R6 ;  /* 0x0000007365797223 */ /* 0x000fe20000010006 */
[----:B------:R-:W-:Y:S01]  /*3a00*/  FMUL.FTZ R15, R84, R15 ;  /* 0x0000000f540f7220 */ /* 0x000fe20000410000 */
[-C--:B------:R-:W-:Y:S01]  /*3a10*/  FMUL.FTZ R12, R102, R137.reuse ;  /* 0x00000089660c7220 */ /* 0x080fe20000410000 */
[----:B------:R-:W-:Y:S01]  /*3a20*/  FSEL R115, R7, RZ, !P5 ;  /* 0x000000ff07737208 */ /* 0x000fe20006800000 */
[----:B------:R-:W-:Y:S01]  /*3a30*/  FFMA.FTZ R6, R104, R137, -R139 ;  /* 0x0000008968067223 */ /* 0x000fe2000001088b */
[----:B------:R-:W-:Y:S01]  /*3a40*/  FMUL.FTZ R137, R102, R121 ;  /* 0x0000007966897220 */ /* 0x000fe20000410000 */
[----:B------:R-:W-:Y:S01]  /*3a50*/  FSEL R118, R15, RZ, !P5 ;  /* 0x000000ff0f767208 */ /* 0x000fe20006800000 */
[C---:B------:R-:W-:Y:S01]  /*3a60*/  FFMA.FTZ R141, R104.reuse, R141, R12 ;  /* 0x0000008d688d7223 */ /* 0x040fe2000001000c */
[----:B------:R-:W-:Y:S01]  /*3a70*/  FSEL R117, R117, RZ, !P3 ;  /* 0x000000ff75757208 */ /* 0x000fe20005800000 */
[----:B------:R-:W-:Y:S01]  /*3a80*/  FADD.FTZ R14, R115, R6 ;  /* 0x00000006730e7221 */ /* 0x000fe20000010000 */
[-C--:B------:R-:W-:Y:S01]  /*3a90*/  FFMA.FTZ R12, R104, R57.reuse, -R137 ;  /* 0x00000039680c7223 */ /* 0x080fe20000010889 */
[----:B------:R-:W-:Y:S01]  /*3aa0*/  FMUL.FTZ R57, R102, R57 ;  /* 0x0000003966397220 */ /* 0x000fe20000410000 */
[----:B-1----:R-:W-:Y:S01]  /*3ab0*/  FMUL.FTZ R5, R86, R5 ;  /* 0x0000000556057220 */ /* 0x002fe20000410000 */
[----:B------:R-:W-:Y:S01]  /*3ac0*/  FSEL R119, R119, 1, !P3 ;  /* 0x3f80000077777808 */ /* 0x000fe20005800000 */
[----:B------:R-:W-:Y:S01]  /*3ad0*/  FADD.FTZ R52, R118, R141 ;  /* 0x0000008d76347221 */ /* 0x000fe20000010000 */
[C---:B------:R-:W-:Y:S01]  /*3ae0*/  FMUL.FTZ R56, R117.reuse, R14 ;  /* 0x0000000e75387220 */ /* 0x040fe20000410000 */
[----:B------:R-:W-:Y:S01]  /*3af0*/  FMUL.FTZ R55, R86, R55 ;  /* 0x0000003756377220 */ /* 0x000fe20000410000 */
[----:B------:R-:W-:Y:S01]  /*3b00*/  FFMA.FTZ R6, R104, R121, R57 ;  /* 0x0000007968067223 */ /* 0x000fe20000010039 */
[-C--:B------:R-:W-:Y:S01]  /*3b10*/  FMUL.FTZ R7, R117, R52.reuse ;  /* 0x0000003475077220 */ /* 0x080fe20000410000 */
[----:B------:R-:W-:Y:S01]  /*3b20*/  FSEL R121, R5, RZ, !P3 ;  /* 0x000000ff05797208 */ /* 0x000fe20005800000 */
[----:B------:R-:W-:Y:S01]  /*3b30*/  FFMA.FTZ R56, R119, R52, R56 ;  /* 0x0000003477387223 */ /* 0x000fe20000010038 */
[----:B------:R-:W-:Y:S01]  /*3b40*/  FSEL R120, R55, RZ, !P3 ;  /* 0x000000ff37787208 */ /* 0x000fe20005800000 */
[----:B------:R-:W-:Y:S01]  /*3b50*/  FMUL.FTZ R52, R117, R6 ;  /* 0x0000000675347220 */ /* 0x000fe20000410000 */
[----:B------:R-:W-:Y:S01]  /*3b60*/  FFMA.FTZ R7, R119, R14, -R7 ;  /* 0x0000000e77077223 */ /* 0x000fe20000010807 */
[----:B------:R-:W-:Y:S01]  /*3b70*/  FADD.FTZ R15, R121, R56 ;  /* 0x00000038790f7221 */ /* 0x000fe20000010000 */
[-C--:B------:R-:W-:Y:S01]  /*3b80*/  FMUL.FTZ R5, R117, R12.reuse ;  /* 0x0000000c75057220 */ /* 0x080fe20000410000 */
[----:B------:R-:W-:Y:S01]  /*3b90*/  FFMA.FTZ R12, R119, R12, -R52 ;  /* 0x0000000c770c7223 */ /* 0x000fe20000010834 */
[----:B------:R-:W-:-:S02]  /*3ba0*/  FADD.FTZ R14, R120, R7 ;  /* 0x00000007780e7221 */ /* 0x000fc40000010000 */
[----:B------:R-:W0:Y:S01]  /*3bb0*/  SHFL.UP PT, R55, R15, 0x1, RZ ;  /* 0x042000000f377989 */ /* 0x000e2200000e00ff */
[----:B------:R-:W-:-:S03]  /*3bc0*/  FFMA.FTZ R5, R119, R6, R5 ;  /* 0x0000000677057223 */ /* 0x000fc60000010005 */
        /* <DEDUP_REMOVED lines=8> */
[C---:B-----5:R-:W-:Y:S01]  /*3c50*/  FFMA.FTZ R56, R12.reuse, R7, R56 ;  /* 0x000000070c387223 */ /* 0x060fe20000010038 */
        /* <DEDUP_REMOVED lines=19> */
[----:B------:R-:W-:Y:S01]  /*3d90*/  @P0 FFMA.FTZ R12, R12, R5, -R6 ;  /* 0x000000050c0c0223 */ /* 0x000fe20000010806 */
[----:B------:R-:W-:Y:S01]  /*3da0*/  @P0 FADD.FTZ R14, R14, R137 ;  /* 0x000000890e0e0221 */ /* 0x000fe20000010000 */
[----:B------:R-:W-:Y:S02]  /*3db0*/  FSEL R7, R56, R7, !P0 ;  /* 0x0000000738077208 */ /* 0x000fe40004000000 */
[----:B------:R-:W0:Y:S04]  /*3dc0*/  SHFL.UP PT, R56, R15, 0x4, RZ ;  /* 0x048000000f387989 */ /* 0x000e2800000e00ff */
[----:B------:R-:W1:Y:S04]  /*3dd0*/  SHFL.UP PT, R5, R12, 0x4, RZ ;  /* 0x048000000c057989 */ /* 0x000e6800000e00ff */
[----:B------:R-:W4:Y:S04]  /*3de0*/  SHFL.UP PT, R55, R14, 0x4, RZ ;  /* 0x048000000e377989 */ /* 0x000f2800000e00ff */
[----:B------:R-:W5:Y:S01]  /*3df0*/  SHFL.UP PT, R6, R7, 0x4, RZ ;  /* 0x0480000007067989 */ /* 0x000f6200000e00ff */
[----:B------:R-:W-:-:S02]  /*3e00*/  IADD3 R137, R34, 0x20, RZ ;  /* 0x0000002022897810 */ /* 0x000fc40007ffe0ff */
[C---:B------:R-:W-:Y:S02]  /*3e10*/  IADD3 R57, R34.reuse, 0x40, RZ ;  /* 0x0000004022397810 */ /* 0x040fe40007ffe0ff */
[C---:B------:R-:W-:Y:S02]  /*3e20*/  ISETP.GE.AND P0, PT, R34.reuse, 0x4, PT ;  /* 0x000000042200780c */ /* 0x040fe40003f06270 */
[-C--:B------:R-:W-:Y:S02]  /*3e30*/  LEA.HI.SX32 R137, R137, R34.reuse, 0x1b ;  /* 0x0000002289897211 */ /* 0x080fe400078fdaff */
[----:B------:R-:W-:Y:S02]  /*3e40*/  LEA.HI.SX32 R52, R57, R34, 0x1b ;  /* 0x0000002239347211 */ /* 0x000fe400078fdaff */
[----:B------:R-:W-:Y:S01]  /*3e50*/  LEA R57, R137, UR4, 0x2 ;  /* 0x0000000489397c11 */ /* 0x000fe2000f8e10ff */
[C---:B0-----:R-:W-:Y:S01]  /*3e60*/  FMUL.FTZ R136, R7.reuse, R56 ;  /* 0x0000003807887220 */ /* 0x041fe20000410000 */
[C---:B-1----:R-:W-:Y:S01]  /*3e70*/  FMUL.FTZ R137, R7.reuse, R5 ;  /* 0x0000000507897220 */ /* 0x042fe20000410000 */
[----:B------:R-:W-:Y:S01]  /*3e80*/  LEA.HI.SX32 R58, R34, R34, 0x1b ;  /* 0x00000022223a7211 */ /* 0x000fe200078fdaff */
[CC--:B----4-:R-:W-:Y:S01]  /*3e90*/  FMUL.FTZ R139, R7.reuse, R55.reuse ;  /* 0x00000037078b7220 */ /* 0x0d0fe20000410000 */
[C---:B------:R-:W-:Y:S01]  /*3ea0*/  FFMA.FTZ R55, R12.reuse, R55, -R136 ;  /* 0x000000370c377223 */ /* 0x040fe20000010888 */
[CC--:B-----5:R-:W-:Y:S01]  /*3eb0*/  FFMA.FTZ R138, R12.reuse, R6.reuse, R137 ;  /* 0x000000060c8a7223 */ /* 0x0e0fe20000010089 */
[----:B------:R-:W-:Y:S01]  /*3ec0*/  FMUL.FTZ R6, R7, R6 ;  /* 0x0000000607067220 */ /* 0x000fe20000410000 */
[----:B------:R-:W-:Y:S01]  /*3ed0*/  FFMA.FTZ R56, R12, R56, R139 ;  /* 0x000000380c387223 */ /* 0x000fe2000001008b */
[----:B------:R-:W-:Y:S01]  /*3ee0*/  @P0 FADD.FTZ R14, R14, R55 ;  /* 0x000000370e0e0221 */ /* 0x000fe20000010000 */
[----:B------:R-:W-:Y:S01]  /*3ef0*/  LEA R58, R58, UR4, 0x2 ;  /* 0x000000043a3a7c11 */ /* 0x000fe2000f8e10ff */
[----:B------:R-:W-:Y:S01]  /*3f00*/  @P0 FFMA.FTZ R12, R12, R5, -R6 ;  /* 0x000000050c0c0223 */ /* 0x000fe20000010806 */
[----:B------:R-:W-:Y:S01]  /*3f10*/  @P0 FADD.FTZ R15, R15, R56 ;  /* 0x000000380f0f0221 */ /* 0x000fe20000010000 */
[C---:B------:R-:W-:Y:S01]  /*3f20*/  VIADD R5, R34.reuse, 0xe0 ;  /* 0x000000e022057836 */ /* 0x040fe20000000000 */
[----:B------:R-:W-:Y:S01]  /*3f30*/  FSEL R138, R7, R138, !P0 ;  /* 0x0000008a078a7208 */ /* 0x000fe20004000000 */
[----:B------:R-:W-:Y:S01]  /*3f40*/  SHFL.UP PT, R137, R14, 0x8, RZ ;  /* 0x050000000e897989 */ /* 0x000fe200000e00ff */
[----:B------:R-:W-:-:S03]  /*3f50*/  IADD3 R7, R34, 0x80, RZ ;  /* 0x0000008022077810 */ /* 0x000fc60007ffe0ff */
[----:B------:R0:W-:Y:S01]  /*3f60*/  STS [R58+0x840], R51 ;  /* 0x000840333a007388 */ /* 0x0001e20000000800 */
[----:B------:R-:W-:-:S03]  /*3f70*/  LEA R52, R52, UR4, 0x2 ;  /* 0x0000000434347c11 */ /* 0x000fc6000f8e10ff */
[----:B------:R-:W1:Y:S01]  /*3f80*/  SHFL.UP PT, R139, R15, 0x8, RZ ;  /* 0x050000000f8b7989 */ /* 0x000e6200000e00ff */
[-C--:B------:R-:W-:Y:S02]  /*3f90*/  LEA.HI.SX32 R56, R7, R34.reuse, 0x1b ;  /* 0x0000002207387211 */ /* 0x080fe400078fdaff */
[----:B0-----:R-:W-:Y:S02]  /*3fa0*/  LEA.HI.SX32 R51, R5, R34, 0x1b ;  /* 0x0000002205337211 */ /* 0x001fe400078fdaff */
[----:B------:R-:W0:Y:S04]  /*3fb0*/  SHFL.UP PT, R5, R12, 0x8, RZ ;  /* 0x050000000c057989 */ /* 0x000e2800000e00ff */
[----:B------:R-:W4:Y:S04]  /*3fc0*/  SHFL.UP PT, R7, R138, 0x8, RZ ;  /* 0x050000008a077989 */ /* 0x000f2800000e00ff */
[----:B------:R-:W-:Y:S01]  /*3fd0*/  STS [R57+0x8c0], R54 ;  /* 0x0008c03639007388 */ /* 0x000fe20000000800 */
[----:B------:R-:W-:-:S03]  /*3fe0*/  IADD3 R141, R34, 0xa0, RZ ;  /* 0x000000a0228d7810 */ /* 0x000fc60007ffe0ff */
[----:B------:R5:W-:Y:S01]  /*3ff0*/  STS [R52+0x940], R53 ;  /* 0x0009403534007388 */ /* 0x000be20000000800 */
[C---:B------:R-:W-:Y:S02]  /*4000*/  IADD3 R55, R34.reuse, 0xc0, RZ ;  /* 0x000000c022377810 */ /* 0x040fe40007ffe0ff */
[----:B------:R-:W-:Y:S02]  /*4010*/  LEA.HI.SX32 R141, R141, R34, 0x1b ;  /* 0x000000228d8d7211 */ /* 0x000fe400078fdaff */
[----:B-----5:R-:W-:-:S04]  /*4020*/  IADD3 R53, R34, 0x60, RZ ;  /* 0x0000006022357810 */ /* 0x020fc80007ffe0ff */
[-C--:B------:R-:W-:Y:S02]  /*4030*/  LEA.HI.SX32 R53, R53, R34.reuse, 0x1b ;  /* 0x0000002235357211 */ /* 0x080fe400078fdaff */
[----:B------:R-:W-:Y:S02]  /*4040*/  LEA.HI.SX32 R55, R55, R34, 0x1b ;  /* 0x0000002237377211 */ /* 0x000fe400078fdaff */
[----:B------:R-:W-:Y:S02]  /*4050*/  LEA R53, R53, UR4, 0x2 ;  /* 0x0000000435357c11 */ /* 0x000fe4000f8e10ff */
[----:B------:R-:W-:Y:S02]  /*4060*/  LEA R56, R56, UR4, 0x2 ;  /* 0x0000000438387c11 */ /* 0x000fe4000f8e10ff */
[----:B------:R-:W-:Y:S02]  /*4070*/  ISETP.GE.AND P2, PT, R34, 0x8, PT ;  /* 0x000000082200780c */ /* 0x000fe40003f46270 */
[----:B------:R-:W-:-:S02]  /*4080*/  LEA R54, R141, UR4, 0x2 ;  /* 0x000000048d367c11 */ /* 0x000fc4000f8e10ff */
[----:B------:R-:W-:Y:S01]  /*4090*/  LEA R55, R55, UR4, 0x2 ;  /* 0x0000000437377c11 */ /* 0x000fe2000f8e10ff */
[----:B--2---:R2:W-:Y:S01]  /*40a0*/  STS [R53+0x9c0], R4 ;  /* 0x0009c00435007388 */ /* 0x0045e20000000800 */
[----:B------:R-:W-:-:S03]  /*40b0*/  LEA R51, R51, UR4, 0x2 ;  /* 0x0000000433337c11 */ /* 0x000fc6000f8e10ff */
[----:B------:R-:W-:Y:S01]  /*40c0*/  STS [R56+0xa40], R125 ;  /* 0x000a407d38007388 */ /* 0x000fe20000000800 */
[----:B-1----:R-:W-:-:S03]  /*40d0*/  FMUL.FTZ R141, R138, R139 ;  /* 0x0000008b8a8d7220 */ /* 0x002fc60000410000 */
[----:B------:R-:W-:Y:S01]  /*40e0*/  STS [R54+0xac0], R123 ;  /* 0x000ac07b36007388 */ /* 0x000fe20000000800 */
[----:B--2---:R-:W-:-:S03]  /*40f0*/  FMUL.FTZ R4, R138, R137 ;  /* 0x000000898a047220 */ /* 0x004fc60000410000 */
[----:B------:R-:W-:Y:S01]  /*4100*/  STS [R55+0xb40], R126 ;  /* 0x000b407e37007388 */ /* 0x000fe20000000800 */
[----:B0-----:R-:W-:-:S03]  /*4110*/  FMUL.FTZ R6, R138, R5 ;  /* 0x000000058a067220 */ /* 0x001fc60000410000 */
[----:B------:R0:W-:Y:S01]  /*4120*/  STS [R51+0xbc0], R124 ;  /* 0x000bc07c33007388 */ /* 0x0001e20000000800 */
[----:B------:R-:W-:Y:S01]  /*4130*/  FFMA.FTZ R141, R12, R137, -R141 ;  /* 0x000000890c8d7223 */ /* 0x000fe2000001088d */
[----:B------:R-:W-:Y:S01]  /*4140*/  ISETP.NE.AND P0, PT, R30, RZ, PT ;  /* 0x000000ff1e00720c */ /* 0x000fe20003f05270 */
[----:B0-----:R-:W-:Y:S01]  /*4150*/  FFMA.FTZ R124, R12, R139, R4 ;  /* 0x0000008b0c7c7223 */ /* 0x001fe20000010004 */
[-C--:B----4-:R-:W-:Y:S01]  /*4160*/  FMUL.FTZ R4, R138, R7.reuse ;  /* 0x000000078a047220 */ /* 0x090fe20000410000 */
[C---:B------:R-:W-:Y:S02]  /*4170*/  FFMA.FTZ R7, R12.reuse, R7, R6 ;  /* 0x000000070c077223 */ /* 0x040fe40000010006 */
[----:B------:R-:W-:Y:S01]  /*4180*/  @P2 FADD.FTZ R15, R15, R124 ;  /* 0x0000007c0f0f2221 */ /* 0x000fe20000010000 */
[----:B------:R-:W-:Y:S01]  /*4190*/  @P2 FFMA.FTZ R12, R12, R5, -R4 ;  /* 0x000000050c0c2223 */ /* 0x000fe20000010804 */
[----:B------:R-:W-:Y:S01]  /*41a0*/  @P2 FADD.FTZ R14, R14, R141 ;  /* 0x0000008d0e0e2221 */ /* 0x000fe20000010000 */
[----:B------:R-:W-:Y:S01]  /*41b0*/  STS [R10+0xc40], R127 ;  /* 0x000c407f0a007388 */ /* 0x000fe20000000800 */
[----:B------:R-:W-:-:S03]  /*41c0*/  FSEL R7, R138, R7, !P2 ;  /* 0x000000078a077208 */ /* 0x000fc60005000000 */
[----:B------:R-:W0:Y:S01]  /*41d0*/  SHFL.UP PT, R123, R15, 0x10, RZ ;  /* 0x060000000f7b7989 */ /* 0x000e2200000e00ff */
[----:B------:R-:W-:-:S03]  /*41e0*/  ISETP.EQ.OR P0, PT, R35, RZ, P0 ;  /* 0x000000ff2300720c */ /* 0x000fc60000702670 */
[----:B------:R1:W-:Y:S04]  /*41f0*/  STS [R8+0xcc0], R129 ;  /* 0x000cc08108007388 */ /* 0x0003e80000000800 */
[----:B------:R-:W-:Y:S04]  /*4200*/  STS [R24+0xd40], R131 ;  /* 0x000d408318007388 */ /* 0x000fe80000000800 */
[----:B------:R-:W2:Y:S04]  /*4210*/  SHFL.UP PT, R5, R12, 0x10, RZ ;  /* 0x060000000c057989 */ /* 0x000ea800000e00ff */
[----:B------:R-:W4:Y:S04]  /*4220*/  SHFL.UP PT, R24, R14, 0x10, RZ ;  /* 0x060000000e187989 */ /* 0x000f2800000e00ff */
[----:B------:R-:W5:Y:S01]  /*4230*/  SHFL.UP PT, R6, R7, 0x10, RZ ;  /* 0x0600000007067989 */ /* 0x000f6200000e00ff */
[----:B-1----:R-:W-:-:S03]  /*4240*/  MOV R8, 0x3f800000 ;  /* 0x3f80000000087802 */ /* 0x002fc60000000f00 */
[----:B------:R1:W-:Y:S01]  /*4250*/  STS [R9+0xdc0], R128 ;  /* 0x000dc08009007388 */ /* 0x0003e20000000800 */
[----:B------:R-:W-:-:S03]  /*4260*/  @!P0 LEA R4, R87, UR4, 0x4 ;  /* 0x0000000457048c11 */ /* 0x000fc6000f8e20ff */
[----:B------:R0:W-:Y:S04]  /*4270*/  STS [R11+0xe40], R130 ;  /* 0x000e40820b007388 */ /* 0x0001e80000000800 */
[----:B---3--:R3:W-:Y:S01]  /*4280*/  STS [R25+0xec0], R132 ;  /* 0x000ec08419007388 */ /* 0x0087e20000000800 */
[----:B-1----:R-:W-:Y:S02]  /*4290*/  MOV R9, RZ ;  /* 0x000000ff00097202 */ /* 0x002fe40000000f00 */
[----:B0-----:R-:W-:Y:S01]  /*42a0*/  CS2R R10, SRZ ;  /* 0x00000000000a7805 */ /* 0x001fe2000001ff00 */
[----:B------:R-:W-:Y:S04]  /*42b0*/  STS [R122+0xf40], R133 ;  /* 0x000f40857a007388 */ /* 0x000fe80000000800 */
[----:B------:R2:W-:Y:S01]  /*42c0*/  STS [R13+0xfc0], R134 ;  /* 0x000fc0860d007388 */ /* 0x0005e20000000800 */
[----:B------:R-:W-:-:S03]  /*42d0*/  NOP ;  /* 0x0000000000007918 */ /* 0x000fc60000000000 */
[----:B------:R-:W0:Y:S01]  /*42e0*/  @!P0 LDS.128 R8, [R4+0x10c0] ;  /* 0x0010c00004088984 */ /* 0x000e220000000c00 */
[----:B------:R-:W-:Y:S01]  /*42f0*/  ISETP.GE.AND P0, PT, R34, 0x10, PT ;  /* 0x000000102200780c */ /* 0x000fe20003f06270 */
[C---:B---3--:R-:W-:Y:S01]  /*4300*/  FMUL.FTZ R25, R7.reuse, R123 ;  /* 0x0000007b07197220 */ /* 0x048fe20000410000 */
[C---:B--2---:R-:W-:Y:S01]  /*4310*/  FMUL.FTZ R13, R7.reuse, R5 ;  /* 0x00000005070d7220 */ /* 0x044fe20000410000 */
[CC--:B----4-:R-:W-:Y:S01]  /*4320*/  FMUL.FTZ R122, R7.reuse, R24.reuse ;  /* 0x00000018077a7220 */ /* 0x0d0fe20000410000 */
[----:B------:R-:W-:Y:S01]  /*4330*/  LDS R138, [R88+0x844] ;  /* 0x00084400588a7984 */ /* 0x000fe20000000800 */
[C---:B------:R-:W-:Y:S01]  /*4340*/  FFMA.FTZ R25, R12.reuse, R24, -R25 ;  /* 0x000000180c197223 */ /* 0x040fe20000010819 */
[CC--:B-----5:R-:W-:Y:S01]  /*4350*/  FMUL.FTZ R24, R7.reuse, R6.reuse ;  /* 0x0000000607187220 */ /* 0x0e0fe20000410000 */
[C---:B------:R-:W-:Y:S01]  /*4360*/  FFMA.FTZ R6, R12.reuse, R6, R13 ;  /* 0x000000060c067223 */ /* 0x040fe2000001000d */
[C---:B------:R-:W-:Y:S01]  /*4370*/  FFMA.FTZ R122, R12.reuse, R123, R122 ;  /* 0x0000007b0c7a7223 */ /* 0x040fe2000001007a */
[----:B------:R-:W-:Y:S03]  /*4380*/  LDS R124, [R88+0x84c] ;  /* 0x00084c00587c7984 */ /* 0x000fe60000000800 */
[----:B------:R-:W-:Y:S01]  /*4390*/  FSEL R13, R7, R6, !P0 ;  /* 0x00000006070d7208 */ /* 0x000fe20004000000 */
        /* <DEDUP_REMOVED lines=64> */
[----:B------:R-:W-:Y:S01]  /*47a0*/  FADD.FTZ R113, R113, R14 ;  /* 0x0000000e71717221 */ /* 0x000fe20000010000 */
[C---:B------:R-:W-:Y:S02]  /*47b0*/  FMUL.FTZ R13, R5.reuse, R11 ;  /* 0x0000000b050d7220 */ /* 0x040fe40000410000 */
[C---:B------:R-:W-:Y:S01]  /*47c0*/  FMUL.FTZ R25, R112.reuse, R111 ;  /* 0x0000006f70197220 */ /* 0x040fe20000410000 */
[CC--:B------:R-:W-:Y:S01]  /*47d0*/  FMUL.FTZ R14, R5.reuse, R10.reuse ;  /* 0x0000000a050e7220 */ /* 0x0c0fe20000410000 */
[-C--:B------:R-:W-:Y:S01]  /*47e0*/  FMUL.FTZ R112, R112, R113.reuse ;  /* 0x0000007170707220 */ /* 0x080fe20000410000 */
[----:B------:R-:W-:Y:S01]  /*47f0*/  FFMA.FTZ R15, R4, R10, -R13 ;  /* 0x0000000a040f7223 */ /* 0x000fe2000001080d */
[C---:B------:R-:W-:Y:S01]  /*4800*/  FFMA.FTZ R25, R116.reuse, R113, -R25 ;  /* 0x0000007174197223 */ /* 0x040fe20000010819 */
[CC--:B------:R-:W-:Y:S01]  /*4810*/  FMUL.FTZ R10, R5.reuse, R8.reuse ;  /* 0x00000008050a7220 */ /* 0x0c0fe20000410000 */
[----:B------:R-:W-:Y:S01]  /*4820*/  FMUL.FTZ R13, R5, R9 ;  /* 0x00000009050d7220 */ /* 0x000fe20000410000 */
[----:B------:R-:W-:Y:S01]  /*4830*/  FFMA.FTZ R5, R116, R111, R112 ;  /* 0x0000006f74057223 */ /* 0x000fe20000010070 */
[----:B------:R-:W-:Y:S01]  /*4840*/  FFMA.FTZ R14, R4, R11, R14 ;  /* 0x0000000b040e7223 */ /* 0x000fe2000001000e */
        /* <DEDUP_REMOVED lines=26> */
.L_x_2176:
[----:B------:R-:W-:Y:S05]  /*49f0*/  BSYNC B0 ;  /* 0x0000000000007941 */ /* 0x000fea0003800000 */
.L_x_2175:
        /* <DEDUP_REMOVED lines=43> */
.L_x_2174:
[----:B------:R-:W-:Y:S01]  /*4cb0*/  BAR.SYNC.DEFER_BLOCKING 0x0 ;  /* 0x0000000000007b1d */ /* 0x000fe20000010000 */
[----:B------:R-:W-:-:S07]  /*4cc0*/  ISETP.NE.AND P0, PT, R78, RZ, PT ;  /* 0x000000ff4e00720c */ /* 0x000fce0003f05270 */
[----:B------:R-:W0:Y:S01]  /*4cd0*/  LDC R14, c[0x0][0x218] ;  /* 0x00008600ff0e7b82 */ /* 0x000e220000000800 */
[----:B------:R-:W-:Y:S01]  /*4ce0*/  ULDC.64 UR8, c[0x0][0x2b0] ;  /* 0x0000ac0000087ab9 */ /* 0x000fe20000000a00 */
[----:B------:R-:W-:Y:S01]  /*4cf0*/  BSSY B0, `(.L_x_2178) ;  /* 0x000002c000007945 */ /* 0x000fe20003800000 */
[----:B------:R-:W-:Y:S02]  /*4d00*/  IMAD R6, R135, UR8, RZ ;  /* 0x0000000887067c24 */ /* 0x000fe4000f8e02ff */
[----:B------:R-:W-:-:S03]  /*4d10*/  IMAD.WIDE.U32 R8, R29, UR8, RZ ;  /* 0x000000081d087c25 */ /* 0x000fc6000f8e00ff */
[----:B------:R-:W1:Y:S01]  /*4d20*/  @!P0 LDC R4, c[0x0][0x218] ;  /* 0x00008600ff048b82 */ /* 0x000e620000000800 */
[----:B------:R-:W-:-:S05]  /*4d30*/  IMAD R13, R29, UR9, R6 ;  /* 0x000000091d0d7c24 */ /* 0x000fca000f8e0206 */
[----:B------:R-:W-:Y:S01]  /*4d40*/  IADD3 R21, R9, R13, RZ ;  /* 0x0000000d09157210 */ /* 0x000fe20007ffe0ff */
[----:B------:R-:W-:Y:S04]  /*4d50*/  STS [R50], R61 ;  /* 0x0000003d32007388 */ /* 0x000fe80000000800 */
[----:B------:R-:W-:Y:S04]  /*4d60*/  STS [R50+0x4], R63 ;  /* 0x0000043f32007388 */ /* 0x000fe80000000800 */
[----:B------:R-:W-:Y:S04]  /*4d70*/  STS [R50+0x8], R65 ;  /* 0x0000084132007388 */ /* 0x000fe80000000800 */
[----:B------:R-:W-:Y:S01]  /*4d80*/  STS [R50+0xc], R67 ;  /* 0x00000c4332007388 */ /* 0x000fe20000000800 */
[C---:B-1----:R-:W-:Y:S01]  /*4d90*/  @!P0 IMAD R7, R35.reuse, -0x100, R4 ;  /* 0xffffff0023078824 */ /* 0x042fe200078e0204 */
[----:B------:R-:W-:-:S02]  /*4da0*/  SHF.L.U32 R4, R35, 0x8, RZ ;  /* 0x0000000823047819 */ /* 0x000fc400000006ff */
[----:B------:R-:W-:Y:S02]  /*4db0*/  STS [R50+0x10], R69 ;  /* 0x0000104532007388 */ /* 0x000fe40000000800 */
[----:B------:R-:W-:Y:S02]  /*4dc0*/  SHF.R.S32.HI R5, RZ, 0x1f, R4 ;  /* 0x0000001fff057819 */ /* 0x000fe40000011404 */
[----:B------:R-:W-:Y:S01]  /*4dd0*/  STS [R50+0x14], R71 ;  /* 0x0000144732007388 */ /* 0x000fe20000000800 */
[----:B------:R-:W-:-:S03]  /*4de0*/  IADD3 R6, P2, R32, R4, RZ ;  /* 0x0000000420067210 */ /* 0x000fc60007f5e0ff */
        /* <DEDUP_REMOVED lines=13> */
[----:B-1----:R-:W-:-:S05]  /*4ec0*/  IADD3.X R7, R33, R5, RZ, P2, !PT ;  /* 0x0000000521077210 */ /* 0x002fca00017fe4ff */
        /* <DEDUP_REMOVED lines=14> */
.L_x_2179:
[----:B------:R-:W-:Y:S05]  /*4fb0*/  BSYNC B0 ;  /* 0x0000000000007941 */ /* 0x000fea0003800000 */
.L_x_2178:
[----:B------:R-:W-:Y:S01]  /*4fc0*/  MOV R10, R8 ;  /* 0x00000008000a7202 */ /* 0x000fe20000000f00 */
[----:B------:R-:W-:Y:S01]  /*4fd0*/  IMAD.MOV.U32 R11, RZ, RZ, R21 ;  /* 0x000000ffff0b7224 */ /* 0x000fe200078e0015 */
[----:B------:R-:W-:Y:S01]  /*4fe0*/  ULDC.64 UR8, c[0x0][0x2b8] ;  /* 0x0000ae0000087ab9 */ /* 0x000fe20000000a00 */
[--C-:B------:R-:W-:Y:S01]  /*4ff0*/  LOP3.LUT R8, R31, 0x20, R30.reuse, 0xfe, !PT ;  /* 0x000000201f087812 */ /* 0x100fe200078efe1e */
[----:B------:R-:W-:Y:S01]  /*5000*/  IMAD R9, R27, UR8, RZ ;  /* 0x000000081b097c24 */ /* 0x000fe2000f8e02ff */
[----:B0-----:R-:W-:Y:S01]  /*5010*/  LOP3.LUT R12, R31, 0x80, R30, 0xfe, !PT ;  /* 0x000000801f0c7812 */ /* 0x001fe200078efe1e */
[----:B------:R-:W-:Y:S01]  /*5020*/  IMAD.WIDE.U32 R10, R0, UR8, R10 ;  /* 0x00000008000a7c25 */ /* 0x000fe2000f8e000a */
[-C--:B------:R-:W-:Y:S02]  /*5030*/  ISETP.GE.AND P1, PT, R8, R93.reuse, PT ;  /* 0x0000005d0800720c */ /* 0x080fe40003f26270 */
[----:B------:R-:W-:Y:S01]  /*5040*/  ISETP.GE.AND P4, PT, R12, R93, PT ;  /* 0x0000005d0c00720c */ /* 0x000fe20003f86270 */
[----:B------:R-:W-:Y:S01]  /*5050*/  IMAD R13, R0, UR9, R9 ;  /* 0x00000009000d7c24 */ /* 0x000fe2000f8e0209 */
[----:B------:R-:W-:Y:S01]  /*5060*/  ULDC.64 UR8, c[0x0][0x308] ;  /* 0x0000c20000087ab9 */ /* 0x000fe20000000a00 */
[----:B------:R-:W-:Y:S01]  /*5070*/  IADD3 R9, P3, R4, R10, RZ ;  /* 0x0000000a04097210 */ /* 0x000fe20007f7e0ff */
[----:B------:R-:W-:Y:S01]  /*5080*/  IMAD R21, R35, -0x100, R14 ;  /* 0xffffff0023157824 */ /* 0x000fe200078e020e */
[----:B------:R-:W-:-:S02]  /*5090*/  LEA R22, P2, R32, UR8, 0x2 ;  /* 0x0000000820167c11 */ /* 0x000fc4000f8410ff */
[----:B------:R-:W-:Y:S02]  /*50a0*/  IADD3.X R10, R5, R13, R11, P3, !PT ;  /* 0x0000000d050a7210 */ /* 0x000fe40001ffe40b */
[----:B------:R-:W-:Y:S01]  /*50b0*/  LEA.HI.X R11, R32, UR9, R33, 0x2, P2 ;  /* 0x00000009200b7c11 */ /* 0x000fe200090f1421 */
[----:B------:R-:W-:Y:S01]  /*50c0*/  ULDC.64 UR8, c[0x0][0x2a0] ;  /* 0x0000a80000087ab9 */ /* 0x000fe20000000a00 */
[----:B------:R-:W-:Y:S01]  /*50d0*/  LEA R22, P3, R9, R22, 0x2 ;  /* 0x0000001609167211 */ /* 0x000fe200078610ff */
[----:B------:R-:W-:Y:S01]  /*50e0*/  IMAD.WIDE.U32 R24, R29, UR8, RZ ;  /* 0x000000081d187c25 */ /* 0x000fe2000f8e00ff */
[----:B------:R-:W-:Y:S02]  /*50f0*/  LOP3.LUT R13, R31, 0x40, R30, 0xfe, !PT ;  /* 0x000000401f0d7812 */ /* 0x000fe400078efe1e */
[----:B------:R-:W-:Y:S01]  /*5100*/  LEA.HI.X R23, R9, R11, R10, 0x2, P3 ;  /* 0x0000000b09177211 */ /* 0x000fe200018f140a */
[----:B------:R-:W-:Y:S01]  /*5110*/  IMAD R10, R135, UR8, RZ ;  /* 0x00000008870a7c24 */ /* 0x000fe2000f8e02ff */
[----:B------:R-:W-:-:S02]  /*5120*/  ISETP.GE.AND P3, PT, R13, R93, PT ;  /* 0x0000005d0d00720c */ /* 0x000fc40003f66270 */
[----:B------:R-:W-:Y:S01]  /*5130*/  ISETP.GE.AND P2, PT, R32, R21, PT ;  /* 0x000000152000720c */ /* 0x000fe20003f46270 */
[----:B------:R-:W-:Y:S01]  /*5140*/  IMAD R15, R29, UR9, R10 ;  /* 0x000000091d0f7c24 */ /* 0x000fe2000f8e020a */
[C-C-:B------:R-:W-:Y:S01]  /*5150*/  LOP3.LUT R14, R31.reuse, 0x60, R30.reuse, 0xfe, !PT ;  /* 0x000000601f0e7812 */ /* 0x140fe200078efe1e */
[----:B------:R0:W-:Y:S01]  /*5160*/  @!P1 STG.E desc[UR6][R22.64+0x80], R59 ;  /* 0x0000803b16009986 */ /* 0x0001e2000c101906 */
[C-C-:B------:R-:W-:Y:S02]  /*5170*/  LOP3.LUT R11, R31.reuse, 0xa0, R30.reuse, 0xfe, !PT ;  /* 0x000000a01f0b7812 */ /* 0x140fe400078efe1e */
[C-C-:B------:R-:W-:Y:S01]  /*5180*/  LOP3.LUT R10, R31.reuse, 0xc0, R30.reuse, 0xfe, !PT ;  /* 0x000000c01f0a7812 */ /* 0x140fe200078efe1e */
[----:B------:R-:W-:Y:S01]  /*5190*/  @!P4 STG.E desc[UR6][R22.64+0x200], R85 ;  /* 0x000200551600c986 */ /* 0x000fe2000c101906 */
[----:B------:R-:W-:Y:S02]  /*51a0*/  LOP3.LUT R9, R31, 0xe0, R30, 0xfe, !PT ;  /* 0x000000e01f097812 */ /* 0x000fe400078efe1e */
[-C--:B------:R-:W-:Y:S01]  /*51b0*/  ISETP.GE.AND P1, PT, R14, R93.reuse, PT ;  /* 0x0000005d0e00720c */ /* 0x080fe20003f26270 */
[----:B------:R1:W-:Y:S01]  /*51c0*/  @!P3 STG.E desc[UR6][R22.64+0x100], R79 ;  /* 0x0001004f1600b986 */ /* 0x0003e2000c101906 */
[-C--:B------:R-:W-:Y:S01]  /*51d0*/  ISETP.GE.AND P5, PT, R11, R93.reuse, PT ;  /* 0x0000005d0b00720c */ /* 0x080fe20003fa6270 */
[----:B------:R-:W-:Y:S01]  /*51e0*/  @!P2 IMAD.WIDE.U32 R76, R29, UR8, R4 ;  /* 0x000000081d4cac25 */ /* 0x000fe2000f8e0004 */
[-C--:B------:R-:W-:Y:S01]  /*51f0*/  ISETP.GE.AND P6, PT, R10, R93.reuse, PT ;  /* 0x0000005d0a00720c */ /* 0x080fe20003fc6270 */
[----:B------:R-:W-:Y:S01]  /*5200*/  ULDC.64 UR8, c[0x0][0x2a8] ;  /* 0x0000aa0000087ab9 */ /* 0x000fe20000000a00 */
[----:B------:R-:W-:-:S02]  /*5210*/  ISETP.GE.AND P3, PT, R9, R93, PT ;  /* 0x0000005d0900720c */ /* 0x000fc40003f66270 */
[----:B------:R-:W-:Y:S02]  /*5220*/  @!P2 IADD3 R77, R15, R77, RZ ;  /* 0x0000004d0f4da210 */ /* 0x000fe40007ffe0ff */
[----:B------:R-:W-:Y:S01]  /*5230*/  IADD3 R81, R25, R15, RZ ;  /* 0x0000000f19517210 */ /* 0x000fe20007ffe0ff */
[----:B------:R-:W-:Y:S01]  /*5240*/  IMAD R15, R27, UR8, RZ ;  /* 0x000000081b0f7c24 */ /* 0x000fe2000f8e02ff */
[----:B------:R-:W-:Y:S01]  /*5250*/  MOV R80, R24 ;  /* 0x0000001800507202 */ /* 0x000fe20000000f00 */
[----:B------:R-:W-:Y:S01]  /*5260*/  @!P1 STG.E desc[UR6][R22.64+0x180], R83 ;  /* 0x0001805316009986 */ /* 0x000fe2000c101906 */
[----:B------:R-:W-:Y:S01]  /*5270*/  IADD3 R20, P1, R32, 0x20, RZ ;  /* 0x0000002020147810 */ /* 0x000fe20007f3e0ff */
[C---:B------:R-:W-:Y:S02]  /*5280*/  @!P2 IMAD.WIDE.U32 R24, R0.reuse, UR8, R76 ;  /* 0x000000080018ac25 */ /* 0x040fe4000f8e004c */
[----:B------:R-:W-:Y:S02]  /*5290*/  @!P5 STG.E desc[UR6][R22.64+0x280], R87 ;  /* 0x000280571600d986 */ /* 0x000fe4000c101906 */
[----:B------:R-:W-:Y:S01]  /*52a0*/  IMAD R93, R0, UR9, R15 ;  /* 0x00000009005d7c24 */ /* 0x000fe2000f8e020f */
[----:B------:R-:W-:Y:S01]  /*52b0*/  IADD3.X R15, RZ, R33, RZ, P1, !PT ;  /* 0x00000021ff0f7210 */ /* 0x000fe20000ffe4ff */
[----:B------:R-:W-:Y:S01]  /*52c0*/  @!P6 STG.E desc[UR6][R22.64+0x300], R89 ;  /* 0x000300591600e986 */ /* 0x000fe2000c101906 */
[----:B0-----:R-:W-:Y:S01]  /*52d0*/  @!P2 IADD3 R59, P4, R32, R24, RZ ;  /* 0x00000018203ba210 */ /* 0x001fe20007f9e0ff */
[----:B------:R-:W-:Y:S01]  /*52e0*/  IMAD.WIDE.U32 R76, R0, UR8, R80 ;  /* 0x00000008004c7c25 */ /* 0x000fe2000f8e0050 */
[C---:B------:R-:W-:Y:S01]  /*52f0*/  SHF.L.U64.HI R15, R20.reuse, 0x2, R15 ;  /* 0x00000002140f7819 */ /* 0x040fe2000001020f */
[----:B------:R0:W-:Y:S01]  /*5300*/  @!P3 STG.E desc[UR6][R22.64+0x380], R91 ;  /* 0x0003805b1600b986 */ /* 0x0001e2000c101906 */
[----:B------:R-:W-:Y:S01]  /*5310*/  ULDC.64 UR8, c[0x0][0x318] ;  /* 0x0000c60000087ab9 */ /* 0x000fe20000000a00 */
[----:B------:R-:W-:-:S02]  /*5320*/  SHF.L.U32 R20, R20, 0x2, RZ ;  /* 0x0000000214147819 */ /* 0x000fc400000006ff */
[----:B------:R-:W-:Y:S01]  /*5330*/  @!P2 IADD3.X R60, R33, R25, R93, P4, !PT ;  /* 0x00000019213ca210 */ /* 0x000fe200027fe45d */
[----:B------:R-:W-:Y:S01]  /*5340*/  BAR.SYNC.DEFER_BLOCKING 0x0 ;  /* 0x0000000000007b1d */ /* 0x000fe20000010000 */
[C---:B------:R-:W-:Y:S02]  /*5350*/  @!P2 LEA R24, P1, R59.reuse, UR8, 0x2 ;  /* 0x000000083b18ac11 */ /* 0x040fe4000f8210ff */
[----:B-1----:R-:W-:Y:S02]  /*5360*/  IADD3 R79, P4, R4, R76, RZ ;  /* 0x0000004c044f7210 */ /* 0x002fe40007f9e0ff */
        /* <DEDUP_REMOVED lines=9> */
[-C--:B------:R-:W-:Y:S01]  /*5400*/  ISETP.GE.AND P6, PT, R13, R21.reuse, PT ;  /* 0x000000150d00720c */ /* 0x080fe20003fc6270 */
[----:B------:R1:W2:Y:S01]  /*5410*/  @!P2 LDG.E R59, desc[UR6][R24.64] ;  /* 0x00000006183ba981 */ /* 0x0002a2000c1e1900 */
[-C--:B------:R-:W-:Y:S02]  /*5420*/  ISETP.GE.AND P5, PT, R14, R21.reuse, PT ;  /* 0x000000150e00720c */ /* 0x080fe40003fa6270 */
[-C--:B------:R-:W-:Y:S01]  /*5430*/  ISETP.GE.AND P4, PT, R12, R21.reuse, PT ;  /* 0x000000150c00720c */ /* 0x080fe20003f86270 */
[----:B------:R-:W3:Y:S01]  /*5440*/  @!P1 LDG.E R60, desc[UR6][R76.64] ;  /* 0x000000064c3c9981 */ /* 0x000ee2000c1e1900 */
[-C--:B------:R-:W-:Y:S01]  /*5450*/  ISETP.GE.AND P3, PT, R11, R21.reuse, PT ;  /* 0x000000150b00720c */ /* 0x080fe20003f66270 */
[----:B------:R-:W-:Y:S01]  /*5460*/  HFMA2.MMA R79, -RZ, RZ, 0, 0 ;  /* 0x00000000ff4f7435 */ /* 0x000fe200000001ff */
[----:B------:R-:W-:-:S02]  /*5470*/  ISETP.GE.AND P2, PT, R10, R21, PT ;  /* 0x000000150a00720c */ /* 0x000fc40003f46270 */
[----:B------:R-:W-:Y:S02]  /*5480*/  ISETP.GE.AND P1, PT, R9, R21, PT ;  /* 0x000000150900720c */ /* 0x000fe40003f26270 */
[----:B0-----:R-:W-:Y:S02]  /*5490*/  CS2R R22, SRZ ;  /* 0x0000000000167805 */ /* 0x001fe4000001ff00 */
[----:B-1----:R-:W-:Y:S02]  /*54a0*/  CS2R R24, SRZ ;  /* 0x0000000000187805 */ /* 0x002fe4000001ff00 */
[----:B------:R-:W-:Y:S02]  /*54b0*/  MOV R62, RZ ;  /* 0x000000ff003e7202 */ /* 0x000fe40000000f00 */
        /* <DEDUP_REMOVED lines=19> */
[----:B------:R-:W3:Y:S04]  /*55f0*/  LDS R64, [R50] ;  /* 0x0000000032407984 */ /* 0x000ee80000000800 */
        /* <DEDUP_REMOVED lines=8> */
[----:B---3--:R-:W-:Y:S01]  /*5680*/  FMUL.FTZ R22, R64, -1.4426950216293334961 ;  /* 0xbfb8aa3b40167820 */ /* 0x008fe20000410000 */
[----:B----4-:R-:W-:Y:S01]  /*5690*/  FMUL.FTZ R62, R68, -1.4426950216293334961 ;  /* 0xbfb8aa3b443e7820 */ /* 0x010fe20000410000 */
[----:B-----5:R-:W-:Y:S01]  /*56a0*/  FMUL.FTZ R72, R70, -1.4426950216293334961 ;  /* 0xbfb8aa3b46487820 */ /* 0x020fe20000410000 */
[----:B------:R-:W-:Y:S01]  /*56b0*/  FMUL.FTZ R76, R74, -1.4426950216293334961 ;  /* 0xbfb8aa3b4a4c7820 */ /* 0x000fe20000410000 */
[----:B------:R-:W-:Y:S02]  /*56c0*/  FMUL.FTZ R79, R77, -1.4426950216293334961 ;  /* 0xbfb8aa3b4d4f7820 */ /* 0x000fe40000410000 */
[----:B------:R-:W1:Y:S08]  /*56d0*/  MUFU.EX2 R23, R23 ;  /* 0x0000001700177308 */ /* 0x000e700000000800 */
[----:B------:R-:W2:Y:S08]  /*56e0*/  MUFU.EX2 R25, R25 ;  /* 0x0000001900197308 */ /* 0x000eb00000000800 */
[----:B------:R-:W3:Y:S08]  /*56f0*/  MUFU.EX2 R22, R22 ;  /* 0x0000001600167308 */ /* 0x000ef00000000800 */
[----:B------:R-:W4:Y:S08]  /*5700*/  MUFU.EX2 R62, R62 ;  /* 0x0000003e003e7308 */ /* 0x000f300000000800 */
        /* <DEDUP_REMOVED lines=8> */
[----:B-----5:R-:W-:-:S02]  /*5790*/  FADD.FTZ R72, R72, 1 ;  /* 0x3f80000048487421 */ /* 0x020fc40000010000 */
[----:B------:R-:W0:Y:S01]  /*57a0*/  MUFU.RCP R24, R24 ;  /* 0x0000001800187308 */ /* 0x000e220000001000 */
[----:B------:R-:W-:Y:S01]  /*57b0*/  FADD.FTZ R76, R76, 1 ;  /* 0x3f8000004c4c7421 */ /* 0x000fe20000010000 */
[----:B------:R-:W-:-:S06]  /*57c0*/  FADD.FTZ R79, R79, 1 ;  /* 0x3f8000004f4f7421 */ /* 0x000fcc0000010000 */
[----:B------:R0:W1:Y:S08]  /*57d0*/  MUFU.RCP R81, R22 ;  /* 0x0000001600517308 */ /* 0x0000700000001000 */
[----:B------:R-:W2:Y:S08]  /*57e0*/  MUFU.RCP R23, R23 ;  /* 0x0000001700177308 */ /* 0x000eb00000001000 */
[----:B------:R-:W3:Y:S08]  /*57f0*/  MUFU.RCP R25, R25 ;  /* 0x0000001900197308 */ /* 0x000ef00000001000 */
[----:B------:R-:W4:Y:S08]  /*5800*/  MUFU.RCP R83, R62 ;  /* 0x0000003e00537308 */ /* 0x000f300000001000 */
[----:B------:R-:W5:Y:S08]  /*5810*/  MUFU.RCP R85, R72 ;  /* 0x0000004800557308 */ /* 0x000f700000001000 */
[----:B------:R-:W5:Y:S08]  /*5820*/  MUFU.RCP R87, R76 ;  /* 0x0000004c00577308 */ /* 0x000f700000001000 */
[----:B------:R-:W5:Y:S01]  /*5830*/  MUFU.RCP R80, R79 ;  /* 0x0000004f00507308 */ /* 0x000f620000001000 */
[----:B0-----:R-:W-:Y:S01]  /*5840*/  FMUL.FTZ R22, R59, R24 ;  /* 0x000000183b167220 */ /* 0x001fe20000410000 */
[----:B------:R-:W-:Y:S01]  /*5850*/  BAR.SYNC.DEFER_BLOCKING 0x0 ;  /* 0x0000000000007b1d */ /* 0x000fe20000010000 */
[----:B-1----:R-:W-:Y:S01]  /*5860*/  FMUL.FTZ R64, R64, R81 ;  /* 0x0000005140407220 */ /* 0x002fe20000410000 */
[----:B--2---:R-:W-:Y:S01]  /*5870*/  FMUL.FTZ R66, R66, R23 ;  /* 0x0000001742427220 */ /* 0x004fe20000410000 */
[----:B------:R-:W-:Y:S01]  /*5880*/  FMUL.FTZ R65, R22, R65 ;  /* 0x0000004116417220 */ /* 0x000fe20000410000 */
        /* <DEDUP_REMOVED lines=10> */
[----:B------:R-:W-:-:S02]  /*5930*/  FMUL.FTZ R73, R74, R73 ;  /* 0x000000494a497220 */ /* 0x000fc40000410000 */
        /* <DEDUP_REMOVED lines=39> */
.L_x_2181:
[----:B------:R-:W-:Y:S05]  /*5bb0*/  BSYNC B0 ;  /* 0x0000000000007941 */ /* 0x000fea0003800000 */
.L_x_2180:
[----:B------:R-:W-:Y:S01]  /*5bc0*/  MOV R6, R22 ;  /* 0x0000001600067202 */ /* 0x000fe20000000f00 */
[----:B------:R-:W-:Y:S01]  /*5bd0*/  ULDC.64 UR4, c[0x0][0x2c8] ;  /* 0x0000b20000047ab9 */ /* 0x000fe20000000a00 */
[----:B------:R-:W-:Y:S01]  /*5be0*/  MOV R7, R69 ;  /* 0x0000004500077202 */ /* 0x000fe20000000f00 */
[----:B------:R-:W-:Y:S01]  /*5bf0*/  IMAD R21, R27, UR4, RZ ;  /* 0x000000041b157c24 */ /* 0x000fe2000f8e02ff */
[-C--:B------:R-:W-:Y:S02]  /*5c00*/  ISETP.GE.AND P5, PT, R10, R67.reuse, PT ;  /* 0x000000430a00720c */ /* 0x080fe40003fa6270 */
[-C--:B------:R-:W-:Y:S01]  /*5c10*/  ISETP.GE.AND P0, PT, R8, R67.reuse, PT ;  /* 0x000000430800720c */ /* 0x080fe20003f06270 */
[C---:B------:R-:W-:Y:S01]  /*5c20*/  IMAD.WIDE.U32 R6, R0.reuse, UR4, R6 ;  /* 0x0000000400067c25 */ /* 0x040fe2000f8e0006 */
        /* <DEDUP_REMOVED lines=21> */
[----:B------:R-:W-:-:S03]  /*5d80*/  IADD3.X R62, RZ, R19, RZ, P1, !PT ;  /* 0x00000013ff3e7210 */ /* 0x000fc60000ffe4ff */
        /* <DEDUP_REMOVED lines=11> */
.L_x_2183:
        /* <DEDUP_REMOVED lines=12> */
.L_x_5215:


//--------------------- .text._Z25selective_scan_fwd_kernelI32Selective_Scan_fwd_kernel_traitsILi32ELi8ELi1ELb1ELb0ELb0ELb0EfN3c107complexIfEEEEv13SSMParamsBase --------------------------
	.section	.text._Z25selective_scan_fwd_kernelI32Selective_Scan_fwd_kernel_traitsILi32ELi8ELi1ELb1ELb0ELb0ELb0EfN3c107complexIfEEEEv13SSMParamsBase,"ax",@progbits
	.align	128
        .global         _Z25selective_scan_fwd_kernelI32Selective_Scan_fwd_kernel_traitsILi32ELi8ELi1ELb1ELb0ELb0ELb0EfN3c107complexIfEEEEv13SSMParamsBase
        .type           _Z25selective_scan_fwd_kernelI32Selective_Scan_fwd_kernel_traitsILi32ELi8ELi1ELb1ELb0ELb0ELb0EfN3c107complexIfEEEEv13SSMParamsBase,@function
        .size           _Z25selective_scan_fwd_kernelI32Selective_Scan_fwd_kernel_traitsILi32ELi8ELi1ELb1ELb0ELb0ELb0EfN3c107complexIfEEEEv13SSMParamsBase,(.L_x_5216 - _Z25selective_scan_fwd_kernelI32Selective_Scan_fwd_kernel_traitsILi32ELi8ELi1ELb1ELb0ELb0ELb0EfN3c107complexIfEEEEv13SSMParamsBase)
        .other          _Z25selective_scan_fwd_kernelI32Selective_Scan_fwd_kernel_traitsILi32ELi8ELi1ELb1ELb0ELb0ELb0EfN3c107complexIfEEEEv13SSMParamsBase,@"STO_CUDA_ENTRY STV_DEFAULT"
_Z25selective_scan_fwd_kernelI32Selective_Scan_fwd_kernel_traitsILi32ELi8ELi1ELb1ELb0ELb0ELb0EfN3c107complexIfEEEEv13SSMParamsBase:
.text._Z25selective_scan_fwd_kernelI32Selective_Scan_fwd_kernel_traitsILi32ELi8ELi1ELb1ELb0ELb0ELb0EfN3c107complexIfEEEEv13SSMParamsBase:
[----:B------:R-:W-:Y:S08]  /*0000*/  LDC R1, c[0x0][0x28] ;  /* 0x00000a00ff017b82 */ /* 0x000ff00000000800 */
[----:B------:R-:W0:Y:S01]  /*0010*/  LDC.64 R4, c[0x0][0x300] ;  /* 0x0000c000ff047b82 */ /* 0x000e220000000a00 */
[----:B------:R-:W-:Y:S01]  /*0020*/  MOV R43, RZ ;  /* 0x000000ff002b7202 */ /* 0x000fe20000000f00 */
[----:B------:R-:W-:Y:S01]  /*0030*/  ULDC.64 UR14, c[0x0][0x208] ;  /* 0x00008200000e7ab9 */ /* 0x000fe20000000a00 */
[----:B------:R-:W-:Y:S01]  /*0040*/  HFMA2.MMA R44, -RZ, RZ, 0, 0 ;  /* 0x00000000ff2c7435 */ /* 0x000fe200000001ff */
[----:B------:R-:W-:Y:S01]  /*0050*/  ULDC.64 UR8, c[0x0][0x280] ;  /* 0x0000a00000087ab9 */ /* 0x000fe20000000a00 */
[----:B------:R-:W-:-:S03]  /*0060*/  ULDC.64 UR12, c[0x0][0x290] ;  /* 0x0000a400000c7ab9 */ /* 0x000fc60000000a00 */
        /* <DEDUP_REMOVED lines=33> */
[----:B------:R-:W-:Y:S01]  /*0280*/  UIMAD UR10, UR16, UR13, UR10 ;  /* 0x0000000d100a72a4 */ /* 0x000fe2000f8e020a */
[----:B------:R-:W-:Y:S01]  /*0290*/  IMAD R39, R46, R39, R0 ;  /* 0x000000272e277224 */ /* 0x000fe200078e0200 */
[----:B------:R-:W-:-:S02]  /*02a0*/  UIADD3 UR5, UR5, UR9, URZ ;  /* 0x0000000905057290 */ /* 0x000fc4000fffe03f */
[----:B------:R-:W-:Y:S01]  /*02b0*/  UIADD3 UR7, UR7, UR10, URZ ;  /* 0x0000000a07077290 */ /* 0x000fe2000fffe03f */
[----:B------:R-:W4:Y:S03]  /*02c0*/  LDC.64 R6, c[0x0][0x2f8] ;  /* 0x0000be00ff067b82 */ /* 0x000f260000000a00 */
[----:B------:R-:W-:Y:S01]  /*02d0*/  IMAD.WIDE.U32 R2, R46, R38, UR4 ;  /* 0x000000042e027e25 */ /* 0x000fe2000f8e0026 */
[----:B------:R-:W-:-:S03]  /*02e0*/  UMOV UR4, 0x400 ;  /* 0x0000040000047882 */ /* 0x000fc60000000000 */
        /* <DEDUP_REMOVED lines=14> */
.L_x_2202:
[----:B------:R-:W-:Y:S01]  /*03d0*/  BAR.SYNC.DEFER_BLOCKING 0x0 ;  /* 0x0000000000007b1d */ /* 0x000fe20000010000 */
[----:B0-----:R-:W-:Y:S02]  /*03e0*/  MOV R2, R40 ;  /* 0x0000002800027202 */ /* 0x001fe40000000f00 */
[----:B------:R-:W-:Y:S02]  /*03f0*/  MOV R3, R39 ;  /* 0x0000002700037202 */ /* 0x000fe40000000f00 */
[----:B------:R-:W-:-:S03]  /*0400*/  LEA R18, R63, UR8, 0x5 ;  /* 0x000000083f127c11 */ /* 0x000fc6000f8e28ff */
[----:B------:R-:W0:Y:S01]  /*0410*/  LDC R0, c[0x0][0x21c] ;  /* 0x00008700ff007b82 */ /* 0x000e220000000800 */
[----:B------:R-:W-:-:S05]  /*0420*/  IMAD.WIDE R2, R36, 0x10, R2 ;  /* 0x0000001024027825 */ /* 0x000fca00078e0202 */
[----:B------:R-:W2:Y:S04]  /*0430*/  LDG.E.128 R4, desc[UR14][R2.64] ;  /* 0x0000000e02047981 */ /* 0x000ea8000c1e1d00 */
[----:B------:R1:W3:Y:S02]  /*0440*/  LDG.E.128 R20, desc[UR14][R2.64+0x200] ;  /* 0x0002000e02147981 */ /* 0x0002e4000c1e1d00 */
[----:B-1----:R-:W-:Y:S02]  /*0450*/  MOV R2, R38 ;  /* 0x0000002600027202 */ /* 0x002fe40000000f00 */
[----:B------:R-:W-:-:S03]  /*0460*/  MOV R3, R37 ;  /* 0x0000002500037202 */ /* 0x000fc60000000f00 */
[----:B------:R-:W-:Y:S01]  /*0470*/  IMAD.WIDE R16, R36, 0x10, R2 ;  /* 0x0000001024107825 */ /* 0x000fe200078e0202 */
[----:B--2---:R-:W-:Y:S04]  /*0480*/  STS.128 [R41], R4 ;  /* 0x0000000429007388 */ /* 0x004fe80000000c00 */
[----:B---3--:R-:W-:Y:S01]  /*0490*/  STS.128 [R41+0x200], R20 ;  /* 0x0002001429007388 */ /* 0x008fe20000000c00 */
[----:B------:R-:W-:-:S03]  /*04a0*/  NOP ;  /* 0x0000000000007918 */ /* 0x000fc60000000000 */
[----:B------:R-:W-:Y:S04]  /*04b0*/  LDS.128 R12, [R18+0x10] ;  /* 0x00001000120c7984 */ /* 0x000fe80000000c00 */
[----:B------:R-:W-:Y:S01]  /*04c0*/  LDS.128 R8, [R18] ;  /* 0x0000000012087984 */ /* 0x000fe20000000c00 */
[----:B------:R-:W-:Y:S06]  /*04d0*/  BAR.SYNC.DEFER_BLOCKING 0x0 ;  /* 0x0000000000007b1d */ /* 0x000fec0000010000 */
[----:B------:R-:W2:Y:S04]  /*04e0*/  LDG.E.128 R24, desc[UR14][R16.64] ;  /* 0x0000000e10187981 */ /* 0x000ea8000c1e1d00 */
[----:B------:R-:W3:Y:S01]  /*04f0*/  LDG.E.128 R28, desc[UR14][R16.64+0x200] ;  /* 0x0002000e101c7981 */ /* 0x000ee2000c1e1d00 */
[----:B------:R-:W-:Y:S01]  /*0500*/  ULDC.U8 UR5, c[0x0][0x22e] ;  /* 0x00008b8000057ab9 */ /* 0x000fe20000000000 */
[----:B------:R-:W-:Y:S02]  /*0510*/  BSSY B0, `(.L_x_2184) ;  /* 0x0000036000007945 */ /* 0x000fe40003800000 */
[----:B--2---:R-:W-:Y:S04]  /*0520*/  STS.128 [R41], R24 ;  /* 0x0000001829007388 */ /* 0x004fe80000000c00 */
[----:B---3--:R-:W-:Y:S01]  /*0530*/  STS.128 [R41+0x200], R28 ;  /* 0x0002001c29007388 */ /* 0x008fe20000000c00 */
[----:B------:R-:W-:-:S03]  /*0540*/  NOP ;  /* 0x0000000000007918 */ /* 0x000fc60000000000 */
[----:B------:R-:W1:Y:S04]  /*0550*/  LDS.128 R20, [R18] ;  /* 0x0000000012147984 */ /* 0x000e680000000c00 */
[----:B------:R-:W2:Y:S01]  /*0560*/  LDS.128 R4, [R18+0x10] ;  /* 0x0000100012047984 */ /* 0x000ea20000000c00 */
        /* <DEDUP_REMOVED lines=16> */
[----:B0-----:R-:W-:Y:S10]  /*0670*/  @P4 BRA `(.L_x_2185) ;  /* 0x00000000007c4947 */ /* 0x001ff40003800000 */
        /* <DEDUP_REMOVED lines=31> */
.L_x_2185:
[----:B------:R-:W-:Y:S05]  /*0870*/  BSYNC B0 ;  /* 0x0000000000007941 */ /* 0x000fea0003800000 */
.L_x_2184:
        /* <DEDUP_REMOVED lines=41> */
.L_x_2187:
[----:B------:R-:W-:Y:S05]  /*0b10*/  BSYNC B0 ;  /* 0x0000000000007941 */ /* 0x000fea0003800000 */
.L_x_2186:
        /* <DEDUP_REMOVED lines=33> */
.L_x_2189:
[----:B------:R-:W-:Y:S05]  /*0d30*/  BSYNC B0 ;  /* 0x0000000000007941 */ /* 0x000fea0003800000 */
.L_x_2188:
        /* <DEDUP_REMOVED lines=33> */
.L_x_2191:
[----:B------:R-:W-:Y:S05]  /*0f50*/  BSYNC B0 ;  /* 0x0000000000007941 */ /* 0x000fea0003800000 */
.L_x_2190:
        /* <DEDUP_REMOVED lines=33> */
.L_x_2193:
[----:B------:R-:W-:Y:S05]  /*1170*/  BSYNC B0 ;  /* 0x0000000000007941 */ /* 0x000fea0003800000 */
.L_x_2192:
        /* <DEDUP_REMOVED lines=33> */
.L_x_2195:
[----:B------:R-:W-:Y:S05]  /*1390*/  BSYNC B0 ;  /* 0x0000000000007941 */ /* 0x000fea0003800000 */
.L_x_2194:
        /* <DEDUP_REMOVED lines=33> */
.L_x_2197:
[----:B------:R-:W-:Y:S05]  /*15b0*/  BSYNC B0 ;  /* 0x0000000000007941 */ /* 0x000fea0003800000 */
.L_x_2196:
        /* <DEDUP_REMOVED lines=33> */
.L_x_2199:
[----:B------:R-:W-:Y:S05]  /*17d0*/  BSYNC B0 ;  /* 0x0000000000007941 */ /* 0x000fea0003800000 */
.L_x_2198:
[----:B------:R-:W-:Y:S01]  /*17e0*/  ISETP.GE.AND P0, PT, R0, 0x1, PT ;  /* 0x000000010000780c */ /* 0x000fe20003f06270 */
[----:B------:R-:W-:Y:S01]  /*17f0*/  BAR.SYNC.DEFER_BLOCKING 0x0 ;  /* 0x0000000000007b1d */ /* 0x000fe20000010000 */
        /* <DEDUP_REMOVED lines=18> */
[----:B------:R-:W-:Y:S02]  /*1920*/  IMAD R21, R0, UR4, RZ ;  /* 0x0000000400157c24 */ /* 0x000fe4000f8e02ff */
[----:B------:R-:W-:Y:S01]  /*1930*/  FMUL.FTZ R60, R15, R52 ;  /* 0x000000340f3c7220 */ /* 0x000fe20000410000 */
[----:B------:R-:W-:Y:S01]  /*1940*/  ULDC.64 UR6, c[0x0][0x230] ;  /* 0x00008c0000067ab9 */ /* 0x000fe20000000a00 */
[----:B------:R-:W-:Y:S01]  /*1950*/  ULDC.64 UR10, c[0x0][0x268] ;  /* 0x00009a00000a7ab9 */ /* 0x000fe20000000a00 */
[----:B------:R-:W-:Y:S01]  /*1960*/  ULDC.64 UR12, c[0x0][0x248] ;  /* 0x00009200000c7ab9 */ /* 0x000fe20000000a00 */
[C---:B------:R-:W-:Y:S01]  /*1970*/  IMAD R23, R45.reuse, UR10, RZ ;  /* 0x0000000a2d177c24 */ /* 0x040fe2000f8e02ff */
[----:B------:R-:W-:Y:S01]  /*1980*/  ISETP.NE.AND P0, PT, R62, RZ, PT ;  /* 0x000000ff3e00720c */ /* 0x000fe20003f05270 */
[----:B------:R-:W1:Y:S01]  /*1990*/  LDC R13, c[0x0][0x214] ;  /* 0x00008500ff0d7b82 */ /* 0x000e620000000800 */
[----:B------:R-:W-:Y:S01]  /*19a0*/  IMAD R49, R45, UR12, RZ ;  /* 0x0000000c2d317c24 */ /* 0x000fe2000f8e02ff */
[----:B------:R-:W-:Y:S01]  /*19b0*/  UMOV UR5, URZ ;  /* 0x0000003f00057c82 */ /* 0x000fe20008000000 */
[----:B------:R-:W-:-:S05]  /*19c0*/  ISETP.EQ.OR P0, PT, RZ, UR4, P0 ;  /* 0x00000004ff007c0c */ /* 0x000fca0008702670 */
[----:B------:R-:W2:Y:S08]  /*19d0*/  LDC R17, c[0x0][0x224] ;  /* 0x00008900ff117b82 */ /* 0x000eb00000000800 */
[----:B------:R-:W3:Y:S01]  /*19e0*/  LDC.64 R2, c[0x0][0x310] ;  /* 0x0000c400ff027b82 */ /* 0x000ee20000000a00 */
[----:B0-----:R-:W-:-:S07]  /*19f0*/  IMAD R65, R46, UR11, R23 ;  /* 0x0000000b2e417c24 */ /* 0x001fce000f8e0217 */
[----:B------:R-:W0:Y:S01]  /*1a00*/  LDC.64 R18, c[0x0][0x2d8] ;  /* 0x0000b600ff127b82 */ /* 0x000e220000000a00 */
[----:B-1----:R-:W-:Y:S02]  /*1a10*/  IMAD R12, R13, UR16, R46 ;  /* 0x000000100d0c7c24 */ /* 0x002fe4000f8e022e */
[----:B------:R-:W-:-:S04]  /*1a20*/  IMAD.WIDE.U32 R28, R46, UR6, RZ ;  /* 0x000000062e1c7c25 */ /* 0x000fc8000f8e00ff */
[----:B------:R-:W-:Y:S01]  /*1a30*/  IMAD.WIDE.U32 R22, R46, UR12, RZ ;  /* 0x0000000c2e167c25 */ /* 0x000fe2000f8e00ff */
[----:B------:R-:W1:Y:S03]  /*1a40*/  LDC.64 R24, c[0x0][0x250] ;  /* 0x00009400ff187b82 */ /* 0x000e660000000a00 */
[----:B--2---:R-:W-:Y:S02]  /*1a50*/  IMAD R13, R12, R17, RZ ;  /* 0x000000110c0d7224 */ /* 0x004fe400078e02ff */
[----:B------:R-:W-:Y:S02]  /*1a60*/  IMAD R49, R46, UR13, R49 ;  /* 0x0000000d2e317c24 */ /* 0x000fe4000f8e0231 */
[----:B------:R-:W-:Y:S01]  /*1a70*/  IMAD R17, R13, R0, RZ ;  /* 0x000000000d117224 */ /* 0x000fe200078e02ff */
[----:B------:R-:W2:Y:S02]  /*1a80*/  LDC.64 R26, c[0x0][0x270] ;  /* 0x00009c00ff1a7b82 */ /* 0x000ea40000000a00 */
[----:B------:R-:W-:Y:S01]  /*1a90*/  IADD3 R67, R23, R49, RZ ;  /* 0x0000003117437210 */ /* 0x000fe20007ffe0ff */
[----:B---3--:R-:W-:-:S05]  /*1aa0*/  IMAD.WIDE R2, R17, 0x10, R2 ;  /* 0x0000001011027825 */ /* 0x008fca00078e0202 */
[----:B------:R-:W3:Y:S01]  /*1ab0*/  LDC.64 R12, c[0x0][0x2d0] ;  /* 0x0000b400ff0c7b82 */ /* 0x000ee20000000a00 */
[----:B------:R-:W-:Y:S01]  /*1ac0*/  IMAD.WIDE R14, R21, 0x10, R2 ;  /* 0x00000010150e7825 */ /* 0x000fe200078e0202 */
[----:B0-----:R-:W-:-:S03]  /*1ad0*/  LEA R66, P3, R22, R18, 0x3 ;  /* 0x0000001216427211 */ /* 0x001fc600078618ff */
[----:B------:R-:W-:Y:S01]  /*1ae0*/  IMAD R21, R45, UR6, RZ ;  /* 0x000000062d157c24 */ /* 0x000fe2000f8e02ff */
[----:B------:R-:W-:Y:S01]  /*1af0*/  LEA.HI.X R67, R22, R19, R67, 0x3, P3 ;  /* 0x0000001316437211 */ /* 0x000fe200018f1c43 */
[----:B------:R-:W-:Y:S01]  /*1b00*/  UMOV UR6, UR8 ;  /* 0x0000000800067c82 */ /* 0x000fe20008000000 */
[----:B------:R-:W0:Y:S01]  /*1b10*/  LDC.64 R16, c[0x0][0x2e0] ;  /* 0x0000b800ff107b82 */ /* 0x000e220000000a00 */
[C---:B------:R-:W-:Y:S01]  /*1b20*/  IMAD R31, R46.reuse, UR7, R21 ;  /* 0x000000072e1f7c24 */ /* 0x040fe2000f8e0215 */
[----:B------:R-:W-:Y:S01]  /*1b30*/  MOV R70, R14 ;  /* 0x0000000e00467202 */ /* 0x000fe20000000f00 */
[----:B------:R-:W-:Y:S01]  /*1b40*/  IMAD.WIDE.U32 R20, R46, UR10, RZ ;  /* 0x0000000a2e147c25 */ /* 0x000fe2000f8e00ff */
[----:B------:R-:W-:Y:S02]  /*1b50*/  MOV R71, R15 ;  /* 0x0000000f00477202 */ /* 0x000fe40000000f00 */
[----:B------:R-:W-:Y:S02]  /*1b60*/  IADD3 R68, R29, R31, RZ ;  /* 0x0000001f1d447210 */ /* 0x000fe40007ffe0ff */
[----:B------:R-:W4:Y:S01]  /*1b70*/  LDC.64 R2, c[0x0][0x238] ;  /* 0x00008e00ff027b82 */ /* 0x000f220000000a00 */
[----:B------:R-:W-:-:S02]  /*1b80*/  IADD3 R65, R21, R65, RZ ;  /* 0x0000004115417210 */ /* 0x000fc40007ffe0ff */
[----:B-1----:R-:W-:Y:S02]  /*1b90*/  SHF.L.U64.HI R72, R24, 0x3, R25 ;  /* 0x0000000318487819 */ /* 0x002fe40000010219 */
[----:B--2---:R-:W-:-:S03]  /*1ba0*/  SHF.L.U64.HI R74, R26, 0x3, R27 ;  /* 0x000000031a4a7819 */ /* 0x004fc6000001021b */
[----:B------:R-:W1:Y:S01]  /*1bb0*/  LDC R69, c[0x0][0x21c] ;  /* 0x00008700ff457b82 */ /* 0x000e620000000800 */
[----:B---3--:R-:W-:-:S04]  /*1bc0*/  LEA R61, P1, R28, R12, 0x3 ;  /* 0x0000000c1c3d7211 */ /* 0x008fc800078218ff */
[----:B------:R-:W-:Y:S02]  /*1bd0*/  LEA.HI.X R68, R28, R13, R68, 0x3, P1 ;  /* 0x0000000d1c447211 */ /* 0x000fe400008f1c44 */
[----:B0-----:R-:W-:-:S04]  /*1be0*/  LEA R64, P2, R20, R16, 0x3 ;  /* 0x0000001014407211 */ /* 0x001fc800078418ff */
[----:B------:R-:W-:Y:S02]  /*1bf0*/  LEA.HI.X R65, R20, R17, R65, 0x3, P2 ;  /* 0x0000001114417211 */ /* 0x000fe400010f1c41 */
[----:B----4-:R-:W-:-:S07]  /*1c00*/  SHF.L.U64.HI R3, R2, 0x3, R3 ;  /* 0x0000000302037819 */ /* 0x010fce0000010203 */
.L_x_2201:
[----:B------:R-:W-:Y:S01]  /*1c10*/  MOV R12, R61 ;  /* 0x0000003d000c7202 */ /* 0x000fe20000000f00 */
[----:B------:R-:W2:Y:S01]  /*1c20*/  LDG.E.64 R30, desc[UR14][R64.64] ;  /* 0x0000000e401e7981 */ /* 0x000ea2000c1e1b00 */
[----:B------:R-:W-:-:S06]  /*1c30*/  MOV R13, R68 ;  /* 0x00000044000d7202 */ /* 0x000fcc0000000f00 */
[----:B------:R-:W3:Y:S01]  /*1c40*/  LDG.E.64 R12, desc[UR14][R12.64] ;  /* 0x0000000e0c0c7981 */ /* 0x000ee2000c1e1b00 */
[C---:B------:R-:W-:Y:S01]  /*1c50*/  ISETP.GE.AND P1, PT, R63.reuse, 0x1, PT ;  /* 0x000000013f00780c */ /* 0x040fe20003f26270 */
[----:B------:R-:W0:Y:S01]  /*1c60*/  S2UR UR7, SR_CgaCtaId ;  /* 0x00000000000779c3 */ /* 0x000e220000008800 */
[----:B------:R-:W-:Y:S01]  /*1c70*/  ISETP.NE.AND P2, PT, R63, 0x1f, PT ;  /* 0x0000001f3f00780c */ /* 0x000fe20003f45270 */
[----:B------:R-:W-:Y:S01]  /*1c80*/  UMOV UR8, 0x400 ;  /* 0x0000040000087882 */ /* 0x000fe20000000000 */
[----:B---3--:R-:W-:Y:S01]  /*1c90*/  FMUL.FTZ R18, R12, 1.4426950216293334961 ;  /* 0x3fb8aa3b0c127820 */ /* 0x008fe20000410000 */
[CC--:B------:R-:W-:Y:S01]  /*1ca0*/  FMUL.FTZ R14, R13.reuse, R34.reuse ;  /* 0x000000220d0e7220 */ /* 0x0c0fe20000410000 */
[C---:B------:R-:W-:Y:S01]  /*1cb0*/  FMUL.FTZ R0, R13.reuse, R35 ;  /* 0x000000230d007220 */ /* 0x040fe20000410000 */
[C---:B------:R-:W-:Y:S01]  /*1cc0*/  FMUL.FTZ R12, R13.reuse, R33 ;  /* 0x000000210d0c7220 */ /* 0x040fe20000410000 */
[----:B------:R-:W-:Y:S01]  /*1cd0*/  FMUL.FTZ R19, R18, R34 ;  /* 0x0000002212137220 */ /* 0x000fe20000410000 */
[----:B------:R-:W-:Y:S01]  /*1ce0*/  FMUL.RZ R14, R14, 0.15915493667125701904 ;  /* 0x3e22f9830e0e7820 */ /* 0x000fe2000040c000 */
[----:B------:R-:W-:Y:S01]  /*1cf0*/  FMUL.FTZ R17, R18, R35 ;  /* 0x0000002312117220 */ /* 0x000fe20000410000 */
[----:B------:R-:W-:Y:S01]  /*1d00*/  FMUL.RZ R15, R0, 0.15915493667125701904 ;  /* 0x3e22f983000f7820 */ /* 0x000fe2000040c000 */
[----:B------:R-:W-:Y:S01]  /*1d10*/  FMUL.RZ R20, R12, 0.15915493667125701904 ;  /* 0x3e22f9830c147820 */ /* 0x000fe2000040c000 */
[----:B------:R-:W-:Y:S01]  /*1d20*/  MUFU.SIN R84, R14 ;  /* 0x0000000e00547308 */ /* 0x000fe20000000400 */
[C---:B------:R-:W-:Y:S01]  /*1d30*/  FMUL.FTZ R12, R13.reuse, R32 ;  /* 0x000000200d0c7220 */ /* 0x040fe20000410000 */
[C---:B------:R-:W-:Y:S01]  /*1d40*/  FMUL.FTZ R16, R18.reuse, R33 ;  /* 0x0000002112107220 */ /* 0x040fe20000410000 */
[C---:B------:R-:W-:Y:S01]  /*1d50*/  FMUL.FTZ R25, R18.reuse, R51 ;  /* 0x0000003312197220 */ /* 0x040fe20000410000 */
[----:B------:R-:W-:Y:S01]  /*1d60*/  FMUL.FTZ R73, R18, R52 ;  /* 0x0000003412497220 */ /* 0x000fe20000410000 */
[----:B------:R-:W-:Y:S01]  /*1d70*/  FMUL.RZ R22, R12, 0.15915493667125701904 ;  /* 0x3e22f9830c167820 */ /* 0x000fe2000040c000 */
[----:B------:R-:W-:-:S02]  /*1d80*/  FMUL.FTZ R12, R13, R47 ;  /* 0x0000002f0d0c7220 */ /* 0x000fc40000410000 */
[----:B------:R-:W3:Y:S02]  /*1d90*/  MUFU.EX2 R19, R19 ;  /* 0x0000001300137308 */ /* 0x000ee40000000800 */
[----:B------:R-:W-:Y:S01]  /*1da0*/  FMUL.RZ R23, R12, 0.15915493667125701904 ;  /* 0x3e22f9830c177820 */ /* 0x000fe2000040c000 */
[----:B------:R-:W-:-:S05]  /*1db0*/  FMUL.FTZ R12, R13, R50 ;  /* 0x000000320d0c7220 */ /* 0x000fca0000410000 */
[----:B------:R-:W-:Y:S08]  /*1dc0*/  MUFU.COS R0, R15 ;  /* 0x0000000f00007308 */ /* 0x000ff00000000000 */
[----:B------:R-:W4:Y:S01]  /*1dd0*/  MUFU.EX2 R17, R17 ;  /* 0x0000001100117308 */ /* 0x000f220000000800 */
[----:B---3--:R-:W-:-:S04]  /*1de0*/  FMUL.FTZ R84, R19, R84 ;  /* 0x0000005413547220 */ /* 0x008fc80000410000 */
[----:B------:R-:W-:-:S03]  /*1df0*/  FMUL.FTZ R28, RZ, R84 ;  /* 0x00000054ff1c7220 */ /* 0x000fc60000410000 */
[----:B------:R3:W5:Y:S08]  /*1e00*/  MUFU.COS R83, R14 ;  /* 0x0000000e00537308 */ /* 0x0007700000000000 */
[----:B------:R1:W0:Y:S01]  /*1e10*/  MUFU.SIN R86, R15 ;  /* 0x0000000f00567308 */ /* 0x0002220000000400 */
[----:B---3--:R-:W-:Y:S01]  /*1e20*/  FMUL.FTZ R14, R18, R47 ;  /* 0x0000002f120e7220 */ /* 0x008fe20000410000 */
[----:B----4-:R-:W-:Y:S01]  /*1e30*/  FMUL.FTZ R85, R17, R0 ;  /* 0x0000000011557220 */ /* 0x010fe20000410000 */
[----:B------:R-:W-:-:S05]  /*1e40*/  FMUL.FTZ R0, R53, R84 ;  /* 0x0000005435007220 */ /* 0x000fca0000410000 */
[----:B------:R-:W-:Y:S01]  /*1e50*/  MUFU.SIN R77, R20 ;  /* 0x00000014004d7308 */ /* 0x000fe20000000400 */
[----:B-1----:R-:W-:Y:S01]  /*1e60*/  FMUL.FTZ R15, R18, R32 ;  /* 0x00000020120f7220 */ /* 0x002fe20000410000 */
[----:B-----5:R-:W-:-:S04]  /*1e70*/  FMUL.FTZ R83, R19, R83 ;  /* 0x0000005313537220 */ /* 0x020fc80000410000 */
[----:B------:R-:W-:Y:S02]  /*1e80*/  FFMA.FTZ R0, RZ, R83, R0 ;  /* 0x00000053ff007223 */ /* 0x000fe40000010000 */
[----:B------:R1:W-:Y:S01]  /*1e90*/  MUFU.COS R21, R20 ;  /* 0x0000001400157308 */ /* 0x0003e20000000000 */
[----:B0-----:R-:W-:Y:S01]  /*1ea0*/  FMUL.FTZ R86, R17, R86 ;  /* 0x0000005611567220 */ /* 0x001fe20000410000 */
[----:B------:R-:W-:-:S06]  /*1eb0*/  FADD.FTZ R0, RZ, R0 ;  /* 0x00000000ff007221 */ /* 0x000fcc0000010000 */
[----:B------:R-:W0:Y:S01]  /*1ec0*/  MUFU.EX2 R16, R16 ;  /* 0x0000001000107308 */ /* 0x000e220000000800 */
[----:B-1----:R-:W-:Y:S01]  /*1ed0*/  FMUL.RZ R20, R12, 0.15915493667125701904 ;  /* 0x3e22f9830c147820 */ /* 0x002fe2000040c000 */
[----:B------:R-:W-:Y:S01]  /*1ee0*/  FMUL.FTZ R12, R18, R50 ;  /* 0x00000032120c7220 */ /* 0x000fe20000410000 */
[C---:B------:R-:W-:Y:S01]  /*1ef0*/  FMUL.FTZ R18, R13.reuse, R51 ;  /* 0x000000330d127220 */ /* 0x040fe20000410000 */
[----:B------:R-:W-:-:S04]  /*1f00*/  FMUL.FTZ R13, R13, R52 ;  /* 0x000000340d0d7220 */ /* 0x000fc80000410000 */
[----:B------:R-:W-:Y:S01]  /*1f10*/  MUFU.SIN R82, R23 ;  /* 0x0000001700527308 */ /* 0x000fe20000000400 */
[----:B------:R-:W-:Y:S01]  /*1f20*/  FMUL.RZ R27, R13, 0.15915493667125701904 ;  /* 0x3e22f9830d1b7820 */ /* 0x000fe2000040c000 */
[----:B------:R-:W-:Y:S02]  /*1f30*/  FFMA.FTZ R13, R53, R83, -R28 ;  /* 0x00000053350d7223 */ /* 0x000fe4000001081c */
[----:B------:R-:W2:Y:S02]  /*1f40*/  LDG.E.64 R28, desc[UR14][R66.64] ;  /* 0x0000000e421c7981 */ /* 0x000ea4000c1e1b00 */
[----:B------:R-:W-:Y:S02]  /*1f50*/  FADD.FTZ R13, R54, R13 ;  /* 0x0000000d360d7221 */ /* 0x000fe40000010000 */
[----:B------:R1:W-:Y:S01]  /*1f60*/  MUFU.COS R81, R23 ;  /* 0x0000001700517308 */ /* 0x0003e20000000000 */
[C---:B0-----:R-:W-:Y:S01]  /*1f70*/  FMUL.FTZ R78, R16.reuse, R21 ;  /* 0x00000015104e7220 */ /* 0x041fe20000410000 */
[----:B------:R-:W-:-:S06]  /*1f80*/  FMUL.FTZ R77, R16, R77 ;  /* 0x0000004d104d7220 */ /* 0x000fcc0000410000 */
[----:B------:R-:W0:Y:S01]  /*1f90*/  MUFU.EX2 R14, R14 ;  /* 0x0000000e000e7308 */ /* 0x000e220000000800 */
[----:B-1----:R-:W-:-:S07]  /*1fa0*/  FMUL.RZ R23, R18, 0.15915493667125701904 ;  /* 0x3e22f98312177820 */ /* 0x002fce000040c000 */
[----:B------:R-:W-:Y:S08]  /*1fb0*/  MUFU.SIN R79, R22 ;  /* 0x00000016004f7308 */ /* 0x000ff00000000400 */
[----:B------:R-:W-:Y:S01]  /*1fc0*/  MUFU.COS R80, R22 ;  /* 0x0000001600507308 */ /* 0x000fe20000000000 */
[C---:B0-----:R-:W-:Y:S01]  /*1fd0*/  FMUL.FTZ R81, R14.reuse, R81 ;  /* 0x000000510e517220 */ /* 0x041fe20000410000 */
[----:B------:R-:W-:Y:S01]  /*1fe0*/  FMUL.FTZ R82, R14, R82 ;  /* 0x000000520e527220 */ /* 0x000fe20000410000 */
[----:B------:R-:W-:-:S04]  /*1ff0*/  FMUL.FTZ R14, R77, R0 ;  /* 0x000000004d0e7220 */ /* 0x000fc80000410000 */
[----:B------:R-:W-:Y:S01]  /*2000*/  FFMA.FTZ R14, R78, R13, -R14 ;  /* 0x0000000d4e0e7223 */ /* 0x000fe2000001080e */
[----:B------:R-:W0:Y:S03]  /*2010*/  MUFU.EX2 R15, R15 ;  /* 0x0000000f000f7308 */ /* 0x000e260000000800 */
[----:B------:R-:W-:-:S05]  /*2020*/  FADD.FTZ R14, R55, R14 ;  /* 0x0000000e370e7221 */ /* 0x000fca0000010000 */
[----:B------:R-:W-:Y:S08]  /*2030*/  MUFU.EX2 R73, R73 ;  /* 0x0000004900497308 */ /* 0x000ff00000000800 */
[----:B------:R-:W-:Y:S01]  /*2040*/  MUFU.COS R16, R27 ;  /* 0x0000001b00107308 */ /* 0x000fe20000000000 */
[C---:B0-----:R-:W-:Y:S01]  /*2050*/  FMUL.FTZ R80, R15.reuse, R80 ;  /* 0x000000500f507220 */ /* 0x041fe20000410000 */
[----:B------:R-:W-:Y:S01]  /*2060*/  FMUL.FTZ R79, R15, R79 ;  /* 0x0000004f0f4f7220 */ /* 0x000fe20000410000 */
[----:B------:R-:W-:Y:S01]  /*2070*/  FMUL.FTZ R15, R77, R13 ;  /* 0x0000000d4d0f7220 */ /* 0x000fe20000410000 */
[----:B------:R-:W-:-:S03]  /*2080*/  FMUL.FTZ R13, R85, R84 ;  /* 0x00000054550d7220 */ /* 0x000fc60000410000 */
[----:B------:R-:W-:Y:S01]  /*2090*/  FFMA.FTZ R15, R78, R0, R15 ;  /* 0x000000004e0f7223 */ /* 0x000fe2000001000f */
[----:B------:R-:W-:Y:S01]  /*20a0*/  MUFU.SIN R76, R20 ;  /* 0x00000014004c7308 */ /* 0x000fe20000000400 */
[----:B------:R-:W-:Y:S02]  /*20b0*/  FFMA.FTZ R13, R86, R83, R13 ;  /* 0x00000053560d7223 */ /* 0x000fe4000001000d */
[----:B------:R-:W-:-:S04]  /*20c0*/  FADD.FTZ R15, RZ, R15 ;  /* 0x0000000fff0f7221 */ /* 0x000fc80000010000 */
[----:B------:R-:W-:Y:S01]  /*20d0*/  FMUL.FTZ R17, R79, R15 ;  /* 0x0000000f4f117220 */ /* 0x000fe20000410000 */
[----:B------:R-:W-:Y:S03]  /*20e0*/  MUFU.COS R75, R20 ;  /* 0x00000014004b7308 */ /* 0x000fe60000000000 */
[----:B------:R-:W-:-:S04]  /*20f0*/  FFMA.FTZ R17, R80, R14, -R17 ;  /* 0x0000000e50117223 */ /* 0x000fc80000010811 */
[----:B------:R-:W-:Y:S01]  /*2100*/  FADD.FTZ R17, R56, R17 ;  /* 0x0000001138117221 */ /* 0x000fe20000010000 */
[----:B------:R-:W0:Y:S08]  /*2110*/  MUFU.EX2 R12, R12 ;  /* 0x0000000c000c7308 */ /* 0x000e300000000800 */
[----:B------:R-:W-:Y:S08]  /*2120*/  MUFU.EX2 R25, R25 ;  /* 0x0000001900197308 */ /* 0x000ff00000000800 */
[----:B------:R-:W1:Y:S01]  /*2130*/  MUFU.COS R22, R23 ;  /* 0x0000001700167308 */ /* 0x000e620000000000 */
[C---:B0-----:R-:W-:Y:S01]  /*2140*/  FMUL.FTZ R75, R12.reuse, R75 ;  /* 0x0000004b0c4b7220 */ /* 0x041fe20000410000 */
[----:B------:R-:W-:Y:S01]  /*2150*/  FMUL.FTZ R76, R12, R76 ;  /* 0x0000004c0c4c7220 */ /* 0x000fe20000410000 */
[----:B------:R-:W-:-:S04]  /*2160*/  FMUL.FTZ R12, R86, R84 ;  /* 0x00000054560c7220 */ /* 0x000fc80000410000 */
[----:B------:R-:W-:Y:S01]  /*2170*/  FFMA.FTZ R12, R85, R83, -R12 ;  /* 0x00000053550c7223 */ /* 0x000fe2000001080c */
[----:B------:R-:W0:Y:S08]  /*2180*/  MUFU.SIN R18, R23 ;  /* 0x0000001700127308 */ /* 0x000e300000000400 */
[----:B------:R3:W4:Y:S01]  /*2190*/  MUFU.SIN R20, R27 ;  /* 0x0000001b00147308 */ /* 0x0007220000000400 */
[----:B-1----:R-:W-:Y:S01]  /*21a0*/  FMUL.FTZ R0, R25, R22 ;  /* 0x0000001619007220 */ /* 0x002fe20000410000 */
[----:B---3--:R-:W-:Y:S01]  /*21b0*/  FMUL.FTZ R27, R73, R16 ;  /* 0x00000010491b7220 */ /* 0x008fe20000410000 */
[----:B------:R-:W-:Y:S01]  /*21c0*/  FMUL.FTZ R16, R79, R14 ;  /* 0x0000000e4f107220 */ /* 0x000fe20000410000 */
[----:B0-----:R-:W-:Y:S01]  /*21d0*/  FMUL.FTZ R25, R25, R18 ;  /* 0x0000001219197220 */ /* 0x001fe20000410000 */
[----:B------:R-:W-:-:S02]  /*21e0*/  FMUL.FTZ R14, R77, R12 ;  /* 0x0000000c4d0e7220 */ /* 0x000fc40000410000 */
[----:B------:R-:W-:Y:S01]  /*21f0*/  FFMA.FTZ R16, R80, R15, R16 ;  /* 0x0000000f50107223 */ /* 0x000fe20000010010 */
[-C--:B------:R-:W-:Y:S01]  /*2200*/  FMUL.FTZ R15, R77, R13.reuse ;  /* 0x0000000d4d0f7220 */ /* 0x080fe20000410000 */
[----:B------:R-:W-:Y:S01]  /*2210*/  FFMA.FTZ R14, R78, R13, R14 ;  /* 0x0000000d4e0e7223 */ /* 0x000fe2000001000e */
[----:B----4-:R-:W-:Y:S01]  /*2220*/  FMUL.FTZ R73, R73, R20 ;  /* 0x0000001449497220 */ /* 0x010fe20000410000 */
[----:B------:R-:W-:Y:S01]  /*2230*/  FADD.FTZ R16, RZ, R16 ;  /* 0x00000010ff107221 */ /* 0x000fe20000010000 */
[----:B------:R-:W-:Y:S01]  /*2240*/  FMUL.FTZ R20, R82, R17 ;  /* 0x0000001152147220 */ /* 0x000fe20000410000 */
[----:B------:R-:W-:Y:S01]  /*2250*/  FFMA.FTZ R15, R78, R12, -R15 ;  /* 0x0000000c4e0f7223 */ /* 0x000fe2000001080f */
[----:B------:R-:W-:Y:S01]  /*2260*/  FMUL.FTZ R12, R79, R14 ;  /* 0x0000000e4f0c7220 */ /* 0x000fe20000410000 */
[-C--:B------:R-:W-:Y:S01]  /*2270*/  FMUL.FTZ R18, R82, R16.reuse ;  /* 0x0000001052127220 */ /* 0x080fe20000410000 */
[----:B------:R-:W-:Y:S01]  /*2280*/  FFMA.FTZ R20, R81, R16, R20 ;  /* 0x0000001051147223 */ /* 0x000fe20000010014 */
[-C--:B------:R-:W-:Y:S01]  /*2290*/  FMUL.FTZ R13, R79, R15.reuse ;  /* 0x0000000f4f0d7220 */ /* 0x080fe20000410000 */
[C---:B------:R-:W-:Y:S01]  /*22a0*/  FFMA.FTZ R12, R80.reuse, R15, -R12 ;  /* 0x0000000f500c7223 */ /* 0x040fe2000001080c */
        /* <DEDUP_REMOVED lines=8> */
[CC--:B------:R-:W-:Y:S01]  /*2330*/  FMUL.FTZ R17, R76.reuse, R18.reuse ;  /* 0x000000124c117220 */ /* 0x0c0fe20000410000 */
[----:B------:R-:W-:Y:S01]  /*2340*/  FFMA.FTZ R15, R75, R18, -R22 ;  /* 0x000000124b0f7223 */ /* 0x000fe20000010816 */
[----:B------:R-:W-:Y:S01]  /*2350*/  FFMA.FTZ R14, R81, R12, -R14 ;  /* 0x0000000c510e7223 */ /* 0x000fe2000001080e */
[----:B------:R-:W-:Y:S01]  /*2360*/  FMUL.FTZ R13, R76, R16 ;  /* 0x000000104c0d7220 */ /* 0x000fe20000410000 */
[C---:B------:R-:W-:Y:S01]  /*2370*/  FFMA.FTZ R17, R75.reuse, R20, R17 ;  /* 0x000000144b117223 */ /* 0x040fe20000010011 */
[----:B------:R-:W-:Y:S01]  /*2380*/  FADD.FTZ R15, R58, R15 ;  /* 0x0000000f3a0f7221 */ /* 0x000fe20000010000 */
[-C--:B------:R-:W-:Y:S01]  /*2390*/  FMUL.FTZ R12, R76, R14.reuse ;  /* 0x0000000e4c0c7220 */ /* 0x080fe20000410000 */
[----:B------:R-:W-:Y:S01]  /*23a0*/  FFMA.FTZ R13, R75, R14, -R13 ;  /* 0x0000000e4b0d7223 */ /* 0x000fe2000001080d */
[----:B------:R-:W-:Y:S01]  /*23b0*/  FADD.FTZ R17, RZ, R17 ;  /* 0x00000011ff117221 */ /* 0x000fe20000010000 */
[----:B------:R-:W-:Y:S01]  /*23c0*/  FMUL.FTZ R19, R25, R15 ;  /* 0x0000000f19137220 */ /* 0x000fe20000410000 */
[----:B------:R-:W-:-:S02]  /*23d0*/  FFMA.FTZ R12, R75, R16, R12 ;  /* 0x000000104b0c7223 */ /* 0x000fc4000001000c */
[CC--:B------:R-:W-:Y:S01]  /*23e0*/  FMUL.FTZ R18, R25.reuse, R17.reuse ;  /* 0x0000001119127220 */ /* 0x0c0fe20000410000 */
[C---:B------:R-:W-:Y:S01]  /*23f0*/  FFMA.FTZ R19, R0.reuse, R17, R19 ;  /* 0x0000001100137223 */ /* 0x040fe20000010013 */
[C---:B------:R-:W-:Y:S02]  /*2400*/  FMUL.FTZ R17, R25.reuse, R13 ;  /* 0x0000000d19117220 */ /* 0x040fe40000410000 */
[C---:B------:R-:W-:Y:S01]  /*2410*/  FFMA.FTZ R18, R0.reuse, R15, -R18 ;  /* 0x0000000f00127223 */ /* 0x040fe20000010812 */
[----:B------:R-:W-:Y:S01]  /*2420*/  FADD.FTZ R14, RZ, R19 ;  /* 0x00000013ff0e7221 */ /* 0x000fe20000010000 */
[-C--:B------:R-:W-:Y:S01]  /*2430*/  FMUL.FTZ R15, R25, R12.reuse ;  /* 0x0000000c190f7220 */ /* 0x080fe20000410000 */
[C---:B------:R-:W-:Y:S01]  /*2440*/  FFMA.FTZ R12, R0.reuse, R12, R17 ;  /* 0x0000000c000c7223 */ /* 0x040fe20000010011 */
[----:B------:R-:W-:Y:S01]  /*2450*/  FADD.FTZ R18, R59, R18 ;  /* 0x000000123b127221 */ /* 0x000fe20000010000 */
[C---:B------:R-:W-:Y:S01]  /*2460*/  FMUL.FTZ R16, R73.reuse, R14 ;  /* 0x0000000e49107220 */ /* 0x040fe20000410000 */
[----:B------:R-:W-:Y:S01]  /*2470*/  FFMA.FTZ R20, R0, R13, -R15 ;  /* 0x0000000d00147223 */ /* 0x000fe2000001080f */
[C---:B------:R-:W-:Y:S01]  /*2480*/  FMUL.FTZ R13, R73.reuse, R12 ;  /* 0x0000000c490d7220 */ /* 0x040fe20000410000 */
[-C--:B------:R-:W-:Y:S01]  /*2490*/  FMUL.FTZ R19, R73, R18.reuse ;  /* 0x0000001249137220 */ /* 0x080fe20000410000 */
[----:B------:R-:W-:Y:S01]  /*24a0*/  FFMA.FTZ R17, R27, R18, -R16 ;  /* 0x000000121b117223 */ /* 0x000fe20000010810 */
[-C--:B------:R-:W-:Y:S01]  /*24b0*/  FMUL.FTZ R15, R73, R20.reuse ;  /* 0x00000014490f7220 */ /* 0x080fe20000410000 */
[C---:B------:R-:W-:Y:S01]  /*24c0*/  FFMA.FTZ R20, R27.reuse, R20, -R13 ;  /* 0x000000141b147223 */ /* 0x040fe2000001080d */
[C---:B------:R-:W-:Y:S01]  /*24d0*/  FFMA.FTZ R19, R27.reuse, R14, R19 ;  /* 0x0000000e1b137223 */ /* 0x040fe20000010013 */
[----:B------:R-:W-:Y:S01]  /*24e0*/  FADD.FTZ R22, R60, R17 ;  /* 0x000000113c167221 */ /* 0x000fe20000010000 */
[----:B------:R-:W-:-:S02]  /*24f0*/  FFMA.FTZ R12, R27, R12, R15 ;  /* 0x0000000c1b0c7223 */ /* 0x000fc4000001000f */
[----:B------:R-:W-:Y:S02]  /*2500*/  FADD.FTZ R23, RZ, R19 ;  /* 0x00000013ff177221 */ /* 0x000fe40000010000 */
[----:B------:R-:W0:Y:S04]  /*2510*/  SHFL.UP PT, R17, R22, 0x1, RZ ;  /* 0x0420000016117989 */ /* 0x000e2800000e00ff */
[----:B------:R-:W1:Y:S04]  /*2520*/  SHFL.UP PT, R19, R23, 0x1, RZ ;  /* 0x0420000017137989 */ /* 0x000e6800000e00ff */
[----:B------:R-:W3:Y:S04]  /*2530*/  SHFL.UP PT, R13, R20, 0x1, RZ ;  /* 0x04200000140d7989 */ /* 0x000ee800000e00ff */
[----:B------:R-:W4:Y:S01]  /*2540*/  SHFL.UP PT, R15, R12, 0x1, RZ ;  /* 0x042000000c0f7989 */ /* 0x000f2200000e00ff */
[C---:B0-----:R-:W-:Y:S01]  /*2550*/  FMUL.FTZ R21, R12.reuse, R17 ;  /* 0x000000110c157220 */ /* 0x041fe20000410000 */
[----:B-1----:R-:W-:-:S03]  /*2560*/  FMUL.FTZ R14, R12, R19 ;  /* 0x000000130c0e7220 */ /* 0x002fc60000410000 */
[----:B------:R-:W-:Y:S01]  /*2570*/  FFMA.FTZ R18, R20, R19, R21 ;  /* 0x0000001314127223 */ /* 0x000fe20000010015 */
[----:B---3--:R-:W-:Y:S01]  /*2580*/  FMUL.FTZ R16, R12, R13 ;  /* 0x0000000d0c107220 */ /* 0x008fe20000410000 */
[----:B------:R-:W-:Y:S01]  /*2590*/  FFMA.FTZ R17, R20, R17, -R14 ;  /* 0x0000001114117223 */ /* 0x000fe2000001080e */
[-C--:B----4-:R-:W-:Y:S02]  /*25a0*/  FMUL.FTZ R14, R12, R15.reuse ;  /* 0x0000000f0c0e7220 */ /* 0x090fe40000410000 */
[----:B------:R-:W-:Y:S01]  /*25b0*/  FFMA.FTZ R15, R20, R15, R16 ;  /* 0x0000000f140f7223 */ /* 0x000fe20000010010 */
[----:B------:R-:W-:Y:S01]  /*25c0*/  @P1 FADD.FTZ R23, R23, R18 ;  /* 0x0000001217171221 */ /* 0x000fe20000010000 */
[----:B------:R-:W-:Y:S01]  /*25d0*/  @P1 FADD.FTZ R22, R22, R17 ;  /* 0x0000001116161221 */ /* 0x000fe20000010000 */
[----:B------:R-:W-:Y:S02]  /*25e0*/  @P1 FFMA.FTZ R20, R20, R13, -R14 ;  /* 0x0000000d14141223 */ /* 0x000fe4000001080e */
[----:B------:R-:W-:Y:S01]  /*25f0*/  FSEL R15, R12, R15, !P1 ;  /* 0x0000000f0c0f7208 */ /* 0x000fe20004800000 */
        /* <DEDUP_REMOVED lines=8> */
[C---:B------:R-:W-:Y:S01]  /*2680*/  FFMA.FTZ R17, R20.reuse, R14, -R17 ;  /* 0x0000000e14117223 */ /* 0x040fe20000010811 */
[C---:B------:R-:W-:Y:S01]  /*2690*/  FFMA.FTZ R16, R20.reuse, R16, R19 ;  /* 0x0000001014107223 */ /* 0x040fe20000010013 */
[-C--:B----4-:R-:W-:Y:S01]  /*26a0*/  FFMA.FTZ R18, R20, R13.reuse, R18 ;  /* 0x0000000d14127223 */ /* 0x090fe20000010012 */
        /* <DEDUP_REMOVED lines=11> */
[----:B-1----:R-:W-:-:S03]  /*2760*/  FMUL.FTZ R16, R18, R17 ;  /* 0x0000001112107220 */ /* 0x002fc60000410000 */
[----:B------:R-:W-:Y:S01]  /*2770*/  FFMA.FTZ R21, R20, R17, -R21 ;  /* 0x0000001114157223 */ /* 0x000fe20000010815 */
[----:B---3--:R-:W-:Y:S01]  /*2780*/  FMUL.FTZ R14, R18, R13 ;  /* 0x0000000d120e7220 */ /* 0x008fe20000410000 */
[----:B------:R-:W-:Y:S01]  /*2790*/  FFMA.FTZ R16, R20, R19, R16 ;  /* 0x0000001314107223 */ /* 0x000fe20000010010 */
[-C--:B----4-:R-:W-:Y:S02]  /*27a0*/  FMUL.FTZ R12, R18, R15.reuse ;  /* 0x0000000f120c7220 */ /* 0x090fe40000410000 */
[----:B------:R-:W-:-:S03]  /*27b0*/  FFMA.FTZ R15, R20, R15, R14 ;  /* 0x0000000f140f7223 */ /* 0x000fc6000001000e */
[----:B------:R-:W-:Y:S01]  /*27c0*/  @P1 FADD.FTZ R23, R23, R16 ;  /* 0x0000001017171221 */ /* 0x000fe20000010000 */
[----:B------:R-:W-:Y:S01]  /*27d0*/  @P1 FFMA.FTZ R20, R20, R13, -R12 ;  /* 0x0000000d14141223 */ /* 0x000fe2000001080c */
[----:B------:R-:W-:Y:S01]  /*27e0*/  @P1 FADD.FTZ R22, R22, R21 ;  /* 0x0000001516161221 */ /* 0x000fe20000010000 */
        /* <DEDUP_REMOVED lines=10> */
[CC--:B----4-:R-:W-:Y:S01]  /*2890*/  FFMA.FTZ R18, R20.reuse, R13.reuse, R17 ;  /* 0x0000000d14127223 */ /* 0x0d0fe20000010011 */
        /* <DEDUP_REMOVED lines=10> */
[----:B------:R-:W-:Y:S01]  /*2940*/  HFMA2.MMA R17, -RZ, RZ, 0, 0 ;  /* 0x00000000ff117435 */ /* 0x000fe200000001ff */
[----:B------:R-:W-:-:S02]  /*2950*/  MOV R16, 0x3f800000 ;  /* 0x3f80000000107802 */ /* 0x000fc40000000f00 */
[----:B------:R-:W-:Y:S02]  /*2960*/  CS2R R18, SRZ ;  /* 0x0000000000127805 */ /* 0x000fe4000001ff00 */
[----:B------:R-:W-:Y:S01]  /*2970*/  ISETP.GE.AND P1, PT, R63, 0x10, PT ;  /* 0x000000103f00780c */ /* 0x000fe20003f26270 */
[----:B------:R-:W-:-:S04]  /*2980*/  ULEA UR8, UR7, UR8, 0x18 ;  /* 0x0000000807087291 */ /* 0x000fc8000f8ec03f */
[----:B------:R-:W5:Y:S01]  /*2990*/  @!P0 LDS.128 R16, [UR6+0x470] ;  /* 0x00047006ff108984 */ /* 0x000f620008000c00 */
[C---:B0-----:R-:W-:Y:S01]  /*29a0*/  FMUL.FTZ R88, R21.reuse, R14 ;  /* 0x0000000e15587220 */ /* 0x041fe20000410000 */
[C---:B-1----:R-:W-:Y:S01]  /*29b0*/  FMUL.FTZ R48, R21.reuse, R12 ;  /* 0x0000000c15307220 */ /* 0x042fe20000410000 */
[CC--:B---3--:R-:W-:Y:S02]  /*29c0*/  FMUL.FTZ R49, R21.reuse, R15.reuse ;  /* 0x0000000f15317220 */ /* 0x0c8fe40000410000 */
[C---:B------:R-:W-:Y:S01]  /*29d0*/  FFMA.FTZ R88, R20.reuse, R15, R88 ;  /* 0x0000000f14587223 */ /* 0x040fe20000010058 */
[CC--:B----4-:R-:W-:Y:S01]  /*29e0*/  FFMA.FTZ R48, R20.reuse, R13.reuse, R48 ;  /* 0x0000000d14307223 */ /* 0x0d0fe20000010030 */
[----:B------:R-:W-:Y:S01]  /*29f0*/  FFMA.FTZ R49, R20, R14, -R49 ;  /* 0x0000000e14317223 */ /* 0x000fe20000010831 */
[----:B------:R-:W-:Y:S01]  /*2a00*/  FMUL.FTZ R13, R21, R13 ;  /* 0x0000000d150d7220 */ /* 0x000fe20000410000 */
[----:B------:R-:W-:Y:S02]  /*2a10*/  @P1 FADD.FTZ R23, R23, R88 ;  /* 0x0000005817171221 */ /* 0x000fe40000010000 */
[----:B------:R-:W-:Y:S01]  /*2a20*/  @P1 FADD.FTZ R22, R22, R49 ;  /* 0x0000003116161221 */ /* 0x000fe20000010000 */
[----:B------:R-:W-:Y:S01]  /*2a30*/  @P1 FFMA.FTZ R20, R20, R12, -R13 ;  /* 0x0000000c14141223 */ /* 0x000fe2000001080d */
[----:B------:R-:W-:-:S05]  /*2a40*/  FSEL R21, R21, R48, !P1 ;  /* 0x0000003015157208 */ /* 0x000fca0004800000 */
        /* <DEDUP_REMOVED lines=46> */
[----:B--2---:R-:W-:Y:S02]  /*2d30*/  FMUL.FTZ R79, R29, R31 ;  /* 0x0000001f1d4f7220 */ /* 0x004fe40000410000 */
[----:B------:R-:W-:Y:S01]  /*2d40*/  FMUL.FTZ R84, R82, R77 ;  /* 0x0000004d52547220 */ /* 0x000fe20000410000 */
[----:B------:R-:W-:Y:S01]  /*2d50*/  FMUL.FTZ R80, R28, R31 ;  /* 0x0000001f1c507220 */ /* 0x000fe20000410000 */
[-C--:B------:R-:W-:Y:S01]  /*2d60*/  FMUL.FTZ R82, R82, R78.reuse ;  /* 0x0000004e52527220 */ /* 0x080fe20000410000 */
[----:B------:R-:W-:Y:S01]  /*2d70*/  FMUL.FTZ R31, R13, R19 ;  /* 0x000000130d1f7220 */ /* 0x000fe20000410000 */
[C---:B------:R-:W-:Y:S01]  /*2d80*/  FFMA.FTZ R84, R81.reuse, R78, -R84 ;  /* 0x0000004e51547223 */ /* 0x040fe20000010854 */
[----:B------:R-:W-:Y:S01]  /*2d90*/  FFMA.FTZ R28, R28, R30, -R79 ;  /* 0x0000001e1c1c7223 */ /* 0x000fe2000001084f */
[----:B------:R-:W-:Y:S01]  /*2da0*/  FFMA.FTZ R83, R81, R77, R82 ;  /* 0x0000004d51537223 */ /* 0x000fe20000010052 */
[----:B------:R-:W-:Y:S01]  /*2db0*/  FMUL.FTZ R79, R13, R17 ;  /* 0x000000110d4f7220 */ /* 0x000fe20000410000 */
[CC--:B------:R-:W-:Y:S01]  /*2dc0*/  FFMA.FTZ R81, R12.reuse, R18.reuse, -R31 ;  /* 0x000000120c517223 */ /* 0x0c0fe2000001081f */
[----:B------:R-:W-:Y:S01]  /*2dd0*/  FADD.FTZ R31, R57, R84 ;  /* 0x00000054391f7221 */ /* 0x000fe20000010000 */
[C---:B------:R-:W-:Y:S01]  /*2de0*/  FMUL.FTZ R82, R13.reuse, R18 ;  /* 0x000000120d527220 */ /* 0x040fe20000410000 */
[-C--:B------:R-:W-:Y:S01]  /*2df0*/  FMUL.FTZ R18, R13, R16.reuse ;  /* 0x000000100d127220 */ /* 0x080fe20000410000 */
[----:B------:R-:W-:Y:S01]  /*2e00*/  FFMA.FTZ R16, R12, R16, -R79 ;  /* 0x000000100c107223 */ /* 0x000fe2000001084f */
[----:B------:R-:W-:Y:S01]  /*2e10*/  FADD.FTZ R79, RZ, R83 ;  /* 0x00000053ff4f7221 */ /* 0x000fe20000010000 */
[----:B------:R-:W-:Y:S01]  /*2e20*/  FMUL.FTZ R84, R76, R31 ;  /* 0x0000001f4c547220 */ /* 0x000fe20000410000 */
[----:B------:R-:W-:Y:S01]  /*2e30*/  FFMA.FTZ R82, R12, R19, R82 ;  /* 0x000000130c527223 */ /* 0x000fe20000010052 */
[----:B------:R-:W-:Y:S01]  /*2e40*/  ISETP.NE.AND P1, PT, R42, RZ, PT ;  /* 0x000000ff2a00720c */ /* 0x000fe20003f25270 */
[-C--:B------:R-:W-:Y:S01]  /*2e50*/  FMUL.FTZ R76, R76, R79.reuse ;  /* 0x0000004f4c4c7220 */ /* 0x080fe20000410000 */
[----:B------:R-:W-:Y:S01]  /*2e60*/  FFMA.FTZ R84, R75, R79, R84 ;  /* 0x0000004f4b547223 */ /* 0x000fe20000010054 */
[----:B------:R-:W-:Y:S01]  /*2e70*/  FFMA.FTZ R17, R12, R17, R18 ;  /* 0x000000110c117223 */ /* 0x000fe20000010012 */
[----:B------:R-:W-:Y:S01]  /*2e80*/  FADD.FTZ R18, R14, R81 ;  /* 0x000000510e127221 */ /* 0x000fe20000010000 */
[----:B------:R-:W-:Y:S01]  /*2e90*/  FADD.FTZ R19, R15, R82 ;  /* 0x000000520f137221 */ /* 0x000fe20000010000 */
[----:B------:R-:W-:Y:S01]  /*2ea0*/  FFMA.FTZ R15, R75, R31, -R76 ;  /* 0x0000001f4b0f7223 */ /* 0x000fe2000001084c */
[----:B------:R-:W-:Y:S01]  /*2eb0*/  FADD.FTZ R14, RZ, R84 ;  /* 0x00000054ff0e7221 */ /* 0x000fe20000010000 */
[----:B------:R-:W-:-:S02]  /*2ec0*/  FFMA.FTZ R80, R29, R30, R80 ;  /* 0x0000001e1d507223 */ /* 0x000fc40000010050 */
[----:B------:R-:W-:Y:S01]  /*2ed0*/  FADD.FTZ R15, R58, R15 ;  /* 0x0000000f3a0f7221 */ /* 0x000fe20000010000 */
[----:B------:R-:W-:-:S03]  /*2ee0*/  FMUL.FTZ R29, R25, R14 ;  /* 0x0000000e191d7220 */ /* 0x000fc60000410000 */
[-C--:B------:R-:W-:Y:S01]  /*2ef0*/  FMUL.FTZ R25, R25, R15.reuse ;  /* 0x0000000f19197220 */ /* 0x080fe20000410000 */
[C---:B------:R-:W-:Y:S01]  /*2f00*/  FFMA.FTZ R30, R0.reuse, R15, -R29 ;  /* 0x0000000f001e7223 */ /* 0x040fe2000001081d */
[----:B------:R-:W-:Y:S02]  /*2f10*/  @!P1 MOV R12, R70 ;  /* 0x00000046000c9202 */ /* 0x000fe40000000f00 */
[----:B------:R-:W-:Y:S01]  /*2f20*/  @!P1 MOV R13, R71 ;  /* 0x00000047000d9202 */ /* 0x000fe20000000f00 */
[----:B------:R-:W-:Y:S01]  /*2f30*/  FFMA.FTZ R25, R0, R14, R25 ;  /* 0x0000000e00197223 */ /* 0x000fe20000010019 */
[----:B------:R-:W-:Y:S01]  /*2f40*/  FADD.FTZ R30, R59, R30 ;  /* 0x0000001e3b1e7221 */ /* 0x000fe20000010000 */
[----:B------:R-:W-:Y:S02]  /*2f50*/  UIADD3 UR5, UR5, 0x1, URZ ;  /* 0x0000000105057890 */ /* 0x000fe4000fffe03f */
[----:B------:R0:W-:Y:S01]  /*2f60*/  @!P1 STG.E.128 desc[UR14][R12.64], R16 ;  /* 0x000000100c009986 */ /* 0x0001e2000c101d0e */
[----:B------:R-:W-:-:S03]  /*2f70*/  FADD.FTZ R25, RZ, R25 ;  /* 0x00000019ff197221 */ /* 0x000fc60000010000 */
[----:B------:R1:W-:Y:S01]  /*2f80*/  @!P1 STS.128 [UR6+0x470], R16 ;  /* 0x00047010ff009988 */ /* 0x0003e20008000c06 */
[----:B------:R-:W-:Y:S01]  /*2f90*/  FMUL.FTZ R0, R73, R25 ;  /* 0x0000001949007220 */ /* 0x000fe20000410000 */
[----:B------:R-:W-:Y:S01]  /*2fa0*/  ISETP.LE.AND P1, PT, R69, UR5, PT ;  /* 0x0000000545007c0c */ /* 0x000fe2000bf23270 */
[----:B------:R-:W-:Y:S01]  /*2fb0*/  FMUL.FTZ R29, R80, R20 ;  /* 0x00000014501d7220 */ /* 0x000fe20000410000 */
[----:B0-----:R-:W-:-:S04]  /*2fc0*/  FMUL.FTZ R12, R73, R30 ;  /* 0x0000001e490c7220 */ /* 0x001fc80000410000 */
[C---:B------:R-:W-:Y:S01]  /*2fd0*/  FFMA.FTZ R12, R27.reuse, R25, R12 ;  /* 0x000000191b0c7223 */ /* 0x040fe2000001000c */
[----:B------:R-:W-:-:S03]  /*2fe0*/  FFMA.FTZ R27, R27, R30, -R0 ;  /* 0x0000001e1b1b7223 */ /* 0x000fc60000010800 */
[----:B-1----:R-:W-:Y:S01]  /*2ff0*/  FADD.FTZ R17, RZ, R12 ;  /* 0x0000000cff117221 */ /* 0x002fe20000010000 */
[C---:B------:R-:W-:Y:S01]  /*3000*/  FMUL.FTZ R22, R80.reuse, R22 ;  /* 0x0000001650167220 */ /* 0x040fe20000410000 */
[C---:B------:R-:W-:Y:S01]  /*3010*/  FMUL.FTZ R49, R80.reuse, R49 ;  /* 0x0000003150317220 */ /* 0x040fe20000410000 */
[C---:B------:R-:W-:Y:S01]  /*3020*/  FMUL.FTZ R77, R80.reuse, R77 ;  /* 0x0000004d504d7220 */ /* 0x040fe20000410000 */
        /* <DEDUP_REMOVED lines=13> */
[----:B------:R-:W-:Y:S01]  /*3100*/  LEA R66, P2, R24, R66, 0x3 ;  /* 0x0000004218427211 */ /* 0x000fe200078418ff */
[----:B------:R-:W-:Y:S01]  /*3110*/  UIADD3 UR6, UR6, 0x10, URZ ;  /* 0x0000001006067890 */ /* 0x000fe2000fffe03f */
[----:B------:R-:W-:-:S02]  /*3120*/  LEA R64, P3, R26, R64, 0x3 ;  /* 0x000000401a407211 */ /* 0x000fc400078618ff */
[----:B------:R-:W-:Y:S02]  /*3130*/  LEA R61, P4, R2, R61, 0x3 ;  /* 0x0000003d023d7211 */ /* 0x000fe400078818ff */
[----:B------:R-:W-:Y:S01]  /*3140*/  IADD3 R70, P5, R70, 0x10, RZ ;  /* 0x0000001046467810 */ /* 0x000fe20007fbe0ff */
        /* <DEDUP_REMOVED lines=8> */
[----:B------:R-:W-:-:S02]  /*31d0*/  IADD3.X R67, R67, R72, RZ, P2, !PT ;  /* 0x0000004843437210 */ /* 0x000fc400017fe4ff */
[----:B------:R-:W-:Y:S02]  /*31e0*/  IADD3.X R65, R65, R74, RZ, P3, !PT ;  /* 0x0000004a41417210 */ /* 0x000fe40001ffe4ff */
[----:B------:R-:W-:Y:S02]  /*31f0*/  IADD3.X R68, R68, R3, RZ, P4, !PT ;  /* 0x0000000344447210 */ /* 0x000fe400027fe4ff */
[----:B------:R-:W-:Y:S01]  /*3200*/  IADD3.X R71, RZ, R71, RZ, P5, !PT ;  /* 0x00000047ff477210 */ /* 0x000fe20002ffe4ff */
[----:B------:R-:W-:Y:S06]  /*3210*/  @!P1 BRA `(.L_x_2201) ;  /* 0xffffffe8007c9947 */ /* 0x000fec000383ffff */
.L_x_2200:
        /* <DEDUP_REMOVED lines=16> */
[----:B------:R2:W-:Y:S04]  /*3320*/  STS.128 [R0], R4 ;  /* 0x0000000400007388 */ /* 0x0005e80000000c00 */
[----:B------:R0:W-:Y:S01]  /*3330*/  STS.128 [R0+0x10], R8 ;  /* 0x0000100800007388 */ /* 0x0001e20000000c00 */
[----:B------:R-:W-:-:S03]  /*3340*/  NOP ;  /* 0x0000000000007918 */ /* 0x000fc60000000000 */
[----:B------:R-:W3:Y:S04]  /*3350*/  LDS.128 R12, [R41] ;  /* 0x00000000290c7984 */ /* 0x000ee80000000c00 */
[----:B------:R-:W4:Y:S01]  /*3360*/  LDS.128 R16, [R41+0x200] ;  /* 0x0002000029107984 */ /* 0x000f220000000c00 */
[----:B--2---:R-:W2:Y:S01]  /*3370*/  LDC R6, c[0x0][0x224] ;  /* 0x00008900ff067b82 */ /* 0x004ea20000000800 */
[----:B0-----:R-:W-:-:S04]  /*3380*/  IMAD R0, R45, R2, RZ ;  /* 0x000000022d007224 */ /* 0x001fc800078e02ff */
        /* <DEDUP_REMOVED lines=8> */
[----:B----4-:R0:W-:Y:S03]  /*3410*/  STG.E.128 desc[UR14][R2.64+0x200], R16 ;  /* 0x0002001002007986 */ /* 0x0101e6000c101d0e */
[----:B------:R-:W-:Y:S05]  /*3420*/  @!P0 BRA `(.L_x_2202) ;  /* 0xffffffcc00e88947 */ /* 0x000fea000383ffff */
[----:B------:R-:W-:Y:S05]  /*3430*/  EXIT ;  /* 0x000000000000794d */ /* 0x000fea0003800000 */
.L_x_2203:
        /* <DEDUP_REMOVED lines=12> */
.L_x_5216:


//--------------------- .text._Z25selective_scan_fwd_kernelI32Selective_Scan_fwd_kernel_traitsILi32ELi8ELi1ELb1ELb0ELb0ELb1EfN3c107complexIfEEEEv13SSMParamsBase --------------------------
	.section	.text._Z25selective_scan_fwd_kernelI32Selective_Scan_fwd_kernel_traitsILi32ELi8ELi1ELb1ELb0ELb0ELb1EfN3c107complexIfEEEEv13SSMParamsBase,"ax",@progbits
	.align	128
        .global         _Z25selective_scan_fwd_kernelI32Selective_Scan_fwd_kernel_traitsILi32ELi8ELi1ELb1ELb0ELb0ELb1EfN3c107complexIfEEEEv13SSMParamsBase
        .type           _Z25selective_scan_fwd_kernelI32Selective_Scan_fwd_kernel_traitsILi32ELi8ELi1ELb1ELb0ELb0ELb1EfN3c107complexIfEEEEv13SSMParamsBase,@function
        .size           _Z25selective_scan_fwd_kernelI32Selective_Scan_fwd_kernel_traitsILi32ELi8ELi1ELb1ELb0ELb0ELb1EfN3c107complexIfEEEEv13SSMParamsBase,(.L_x_5217 - _Z25selective_scan_fwd_kernelI32Selective_Scan_fwd_kernel_traitsILi32ELi8ELi1ELb1ELb0ELb0ELb1EfN3c107complexIfEEEEv13SSMParamsBase)
        .other          _Z25selective_scan_fwd_kernelI32Selective_Scan_fwd_kernel_traitsILi32ELi8ELi1ELb1ELb0ELb0ELb1EfN3c107complexIfEEEEv13SSMParamsBase,@"STO_CUDA_ENTRY STV_DEFAULT"
_Z25selective_scan_fwd_kernelI32Selective_Scan_fwd_kernel_traitsILi32ELi8ELi1ELb1ELb0ELb0ELb1EfN3c107complexIfEEEEv13SSMParamsBase:
.text._Z25selective_scan_fwd_kernelI32Selective_Scan_fwd_kernel_traitsILi32ELi8ELi1ELb1ELb0ELb0ELb1EfN3c107complexIfEEEEv13SSMParamsBase:
        /* <DEDUP_REMOVED lines=28> */
[----:B------:R-:W1:Y:S01]  /*01c0*/  S2UR UR12, SR_CgaCtaId ;  /* 0x00000000000c79c3 */ /* 0x000e620000008800 */
[----:B------:R-:W-:Y:S01]  /*01d0*/  USHF.R.S32.HI UR19, URZ, 0x1f, UR18 ;  /* 0x0000001f3f137899 */ /* 0x000fe20008011412 */
[C---:B--2---:R-:W-:Y:S01]  /*01e0*/  IMAD R2, R45.reuse, R36, RZ ;  /* 0x000000242d027224 */ /* 0x044fe200078e02ff */
[----:B------:R-:W2:Y:S01]  /*01f0*/  S2R R63, SR_LANEID ;  /* 0x00000000003f7919 */ /* 0x000ea20000000000 */
[----:B------:R-:W-:Y:S01]  /*0200*/  UIMAD.WIDE.U32 UR4, UR18, UR6, URZ ;  /* 0x00000006120472a5 */ /* 0x000fe2000f8e003f */
[----:B------:R-:W-:Y:S01]  /*0210*/  IMAD R0, R45, R38, RZ ;  /* 0x000000262d007224 */ /* 0x000fe200078e02ff */
[----:B------:R-:W-:Y:S01]  /*0220*/  UIMAD UR6, UR19, UR6, URZ ;  /* 0x00000006130672a4 */ /* 0x000fe2000f8e023f */
[C---:B------:R-:W-:Y:S01]  /*0230*/  IMAD R37, R46.reuse, R37, R2 ;  /* 0x000000252e257224 */ /* 0x040fe200078e0202 */
[----:B------:R-:W3:Y:S01]  /*0240*/  LDC.64 R40, c[0x0][0x2f0] ;  /* 0x0000bc00ff287b82 */ /* 0x000ee20000000a00 */
[----:B------:R-:W-:Y:S01]  /*0250*/  UIMAD UR9, UR19, UR10, URZ ;  /* 0x0000000a130972a4 */ /* 0x000fe2000f8e023f */
[----:B------:R-:W-:Y:S01]  /*0260*/  IMAD R39, R46, R39, R0 ;  /* 0x000000272e277224 */ /* 0x000fe200078e0200 */
[----:B------:R-:W-:-:S02]  /*0270*/  UIMAD UR8, UR18, UR7, UR6 ;  /* 0x00000007120872a4 */ /* 0x000fc4000f8e0206 */
[----:B------:R-:W-:Y:S02]  /*0280*/  UIMAD.WIDE.U32 UR6, UR18, UR10, URZ ;  /* 0x0000000a120672a5 */ /* 0x000fe4000f8e003f */
[----:B------:R-:W-:Y:S01]  /*0290*/  UIMAD UR9, UR18, UR11, UR9 ;  /* 0x0000000b120972a4 */ /* 0x000fe2000f8e0209 */
[----:B------:R-:W4:Y:S01]  /*02a0*/  LDC.64 R6, c[0x0][0x2f8] ;  /* 0x0000be00ff067b82 */ /* 0x000f220000000a00 */
[----:B------:R-:W-:Y:S02]  /*02b0*/  UIADD3 UR5, UR5, UR8, URZ ;  /* 0x0000000805057290 */ /* 0x000fe4000fffe03f */
[----:B------:R-:W-:-:S04]  /*02c0*/  UIADD3 UR7, UR7, UR9, URZ ;  /* 0x0000000907077290 */ /* 0x000fc8000fffe03f */
[C---:B------:R-:W-:Y:S01]  /*02d0*/  IMAD.WIDE.U32 R2, R46.reuse, R38, UR4 ;  /* 0x000000042e027e25 */ /* 0x040fe2000f8e0026 */
[----:B------:R-:W-:Y:S02]  /*02e0*/  UMOV UR4, 0x400 ;  /* 0x0000040000047882 */ /* 0x000fe40000000000 */
[----:B-1----:R-:W-:Y:S01]  /*02f0*/  ULEA UR12, UR12, UR4, 0x18 ;  /* 0x000000040c0c7291 */ /* 0x002fe2000f8ec03f */
[----:B------:R-:W-:Y:S01]  /*0300*/  IMAD.WIDE.U32 R4, R46, R36, UR6 ;  /* 0x000000062e047e25 */ /* 0x000fe2000f8e0024 */
[----:B------:R-:W-:Y:S01]  /*0310*/  IADD3 R39, R3, R39, RZ ;  /* 0x0000002703277210 */ /* 0x000fe20007ffe0ff */
[----:B------:R-:W-:Y:S01]  /*0320*/  UMOV UR4, URZ ;  /* 0x0000003f00047c82 */ /* 0x000fe20008000000 */
[----:B0-----:R-:W-:Y:S02]  /*0330*/  SHF.L.U32 R0, R42, 0x1, RZ ;  /* 0x000000012a007819 */ /* 0x001fe400000006ff */
[----:B---3--:R-:W-:Y:S02]  /*0340*/  LEA R40, P0, R2, R40, 0x2 ;  /* 0x0000002802287211 */ /* 0x008fe400078010ff */
[----:B------:R-:W-:-:S02]  /*0350*/  IADD3 R37, R5, R37, RZ ;  /* 0x0000002505257210 */ /* 0x000fc40007ffe0ff */
[----:B------:R-:W-:Y:S02]  /*0360*/  LOP3.LUT R3, R0, 0xffffffc0, RZ, 0xc0, !PT ;  /* 0xffffffc000037812 */ /* 0x000fe400078ec0ff */
[----:B------:R-:W-:Y:S02]  /*0370*/  LEA.HI.X R39, R2, R41, R39, 0x2, P0 ;  /* 0x0000002902277211 */ /* 0x000fe400000f1427 */
[----:B----4-:R-:W-:Y:S02]  /*0380*/  LEA R38, P1, R4, R6, 0x2 ;  /* 0x0000000604267211 */ /* 0x010fe400078210ff */
[----:B------:R-:W-:Y:S02]  /*0390*/  LOP3.LUT R62, R42, 0x1f, RZ, 0xc0, !PT ;  /* 0x0000001f2a3e7812 */ /* 0x000fe400078ec0ff */
[----:B------:R-:W-:Y:S02]  /*03a0*/  LEA.HI.X R37, R4, R7, R37, 0x2, P1 ;  /* 0x0000000704257211 */ /* 0x000fe400008f1425 */
[----:B--2---:R-:W-:-:S02]  /*03b0*/  LEA R41, R63, UR12, 0x4 ;  /* 0x0000000c3f297c11 */ /* 0x004fc4000f8e20ff */
[----:B------:R-:W-:-:S07]  /*03c0*/  LOP3.LUT R36, R3, 0x1f, R42, 0xf8, !PT ;  /* 0x0000001f03247812 */ /* 0x000fce00078ef82a */
.L_x_2222:
        /* <DEDUP_REMOVED lines=74> */
.L_x_2205:
[----:B------:R-:W-:Y:S05]  /*0870*/  BSYNC B0 ;  /* 0x0000000000007941 */ /* 0x000fea0003800000 */
.L_x_2204:
        /* <DEDUP_REMOVED lines=41> */
.L_x_2207:
[----:B------:R-:W-:Y:S05]  /*0b10*/  BSYNC B0 ;  /* 0x0000000000007941 */ /* 0x000fea0003800000 */
.L_x_2206:
        /* <DEDUP_REMOVED lines=33> */
.L_x_2209:
[----:B------:R-:W-:Y:S05]  /*0d30*/  BSYNC B0 ;  /* 0x0000000000007941 */ /* 0x000fea0003800000 */
.L_x_2208:
        /* <DEDUP_REMOVED lines=33> */
.L_x_2211:
[----:B------:R-:W-:Y:S05]  /*0f50*/  BSYNC B0 ;  /* 0x0000000000007941 */ /* 0x000fea0003800000 */
.L_x_2210:
        /* <DEDUP_REMOVED lines=33> */
.L_x_2213:
[----:B------:R-:W-:Y:S05]  /*1170*/  BSYNC B0 ;  /* 0x0000000000007941 */ /* 0x000fea0003800000 */
.L_x_2212:
        /* <DEDUP_REMOVED lines=33> */
.L_x_2215:
[----:B------:R-:W-:Y:S05]  /*1390*/  BSYNC B0 ;  /* 0x0000000000007941 */ /* 0x000fea0003800000 */
.L_x_2214:
        /* <DEDUP_REMOVED lines=33> */
.L_x_2217:
[----:B------:R-:W-:Y:S05]  /*15b0*/  BSYNC B0 ;  /* 0x0000000000007941 */ /* 0x000fea0003800000 */
.L_x_2216:
        /* <DEDUP_REMOVED lines=33> */
.L_x_2219:
[----:B------:R-:W-:Y:S05]  /*17d0*/  BSYNC B0 ;  /* 0x0000000000007941 */ /* 0x000fea0003800000 */
.L_x_2218:
        /* <DEDUP_REMOVED lines=67> */
.L_x_2221:
        /* <DEDUP_REMOVED lines=353> */
.L_x_2220:
        /* <DEDUP_REMOVED lines=9> */
[----:B------:R-:W-:Y:S02]  /*32b0*/  UIMAD UR10, UR19, UR16, URZ ;  /* 0x00000010130a72a4 */ /* 0x000fe4000f8e023f */
[----:B------:R-:W-:Y:S02]  /*32c0*/  UIMAD UR5, UR18, UR7, UR5 ;  /* 0x00000007120572a4 */ /* 0x000fe4000f8e0205 */
[----:B------:R-:W-:Y:S02]  /*32d0*/  UIMAD.WIDE.U32 UR6, UR18, UR6, UR8 ;  /* 0x00000006120672a5 */ /* 0x000fe4000f8e0008 */
[----:B------:R-:W-:Y:S01]  /*32e0*/  UIMAD UR13, UR18, UR17, UR10 ;  /* 0x00000011120d72a4 */ /* 0x000fe2000f8e020a */
[----:B------:R-:W2:Y:S01]  /*32f0*/  LDC.64 R26, c[0x0][0x308] ;  /* 0x0000c200ff1a7b82 */ /* 0x000ea20000000a00 */
[----:B------:R-:W-:Y:S01]  /*3300*/  UIMAD.WIDE.U32 UR10, UR18, UR16, UR8 ;  /* 0x00000010120a72a5 */ /* 0x000fe2000f8e0008 */
[----:B------:R-:W-:Y:S01]  /*3310*/  STS.128 [R0], R4 ;  /* 0x0000000400007388 */ /* 0x000fe20000000c00 */
[----:B------:R-:W-:-:S02]  /*3320*/  UIADD3 UR7, UR7, UR5, URZ ;  /* 0x0000000507077290 */ /* 0x000fc4000fffe03f */
[----:B------:R-:W-:Y:S01]  /*3330*/  UIADD3 UR11, UR11, UR13, URZ ;  /* 0x0000000d0b0b7290 */ /* 0x000fe2000fffe03f */
[----:B------:R-:W-:Y:S01]  /*3340*/  STS.128 [R0+0x10], R8 ;  /* 0x0000100800007388 */ /* 0x000fe20000000c00 */
[----:B------:R-:W-:-:S03]  /*3350*/  NOP ;  /* 0x0000000000007918 */ /* 0x000fc60000000000 */
[----:B------:R-:W3:Y:S01]  /*3360*/  LDS.128 R16, [R41] ;  /* 0x0000000029107984 */ /* 0x000ee20000000c00 */
[----:B------:R-:W4:Y:S01]  /*3370*/  LDC.64 R28, c[0x0][0x318] ;  /* 0x0000c600ff1c7b82 */ /* 0x000f220000000a00 */
[C---:B0-----:R-:W-:Y:S02]  /*3380*/  IMAD R2, R45.reuse, R22, RZ ;  /* 0x000000162d027224 */ /* 0x041fe400078e02ff */
[----:B------:R-:W0:Y:S01]  /*3390*/  LDS.128 R12, [R41+0x200] ;  /* 0x00020000290c7984 */ /* 0x000e220000000c00 */
[----:B-1----:R-:W-:Y:S02]  /*33a0*/  IMAD R20, R45, R24, RZ ;  /* 0x000000182d147224 */ /* 0x002fe400078e02ff */
[C---:B------:R-:W-:Y:S02]  /*33b0*/  IMAD R21, R46.reuse, R23, R2 ;  /* 0x000000172e157224 */ /* 0x040fe400078e0202 */
[----:B------:R-:W-:Y:S01]  /*33c0*/  IMAD.WIDE.U32 R2, R46, R22, UR6 ;  /* 0x000000062e027e25 */ /* 0x000fe2000f8e0016 */
[----:B------:R-:W-:-:S03]  /*33d0*/  ULDC.64 UR6, c[0x0][0x2c0] ;  /* 0x0000b00000067ab9 */ /* 0x000fc60000000a00 */
[C---:B------:R-:W-:Y:S01]  /*33e0*/  IMAD R25, R46.reuse, R25, R20 ;  /* 0x000000192e197224 */ /* 0x040fe200078e0214 */
[----:B------:R-:W-:Y:S01]  /*33f0*/  IADD3 R21, R3, R21, RZ ;  /* 0x0000001503157210 */ /* 0x000fe20007ffe0ff */
[----:B------:R-:W-:Y:S01]  /*3400*/  IMAD.WIDE.U32 R22, R46, R24, UR10 ;  /* 0x0000000a2e167e25 */ /* 0x000fe2000f8e0018 */
[----:B--2---:R-:W-:-:S04]  /*3410*/  LEA R20, P0, R2, R26, 0x2 ;  /* 0x0000001a02147211 */ /* 0x004fc800078010ff */
[----:B------:R-:W-:Y:S02]  /*3420*/  IADD3 R3, R23, R25, RZ ;  /* 0x0000001917037210 */ /* 0x000fe40007ffe0ff */
[----:B------:R-:W-:Y:S02]  /*3430*/  LEA.HI.X R21, R2, R27, R21, 0x2, P0 ;  /* 0x0000001b02157211 */ /* 0x000fe400000f1415 */
[----:B----4-:R-:W-:-:S04]  /*3440*/  LEA R28, P1, R22, R28, 0x2 ;  /* 0x0000001c161c7211 */ /* 0x010fc800078210ff */
[----:B------:R-:W-:Y:S01]  /*3450*/  LEA.HI.X R29, R22, R29, R3, 0x2, P1 ;  /* 0x0000001d161d7211 */ /* 0x000fe200008f1403 */
[----:B------:R-:W-:-:S04]  /*3460*/  IMAD.WIDE R2, R36, 0x10, R20 ;  /* 0x0000001024027825 */ /* 0x000fc800078e0214 */
[----:B------:R-:W-:Y:S01]  /*3470*/  IMAD.WIDE R28, R36, 0x10, R28 ;  /* 0x00000010241c7825 */ /* 0x000fe200078e021c */
[----:B---3--:R-:W-:Y:S04]  /*3480*/  STG.E.128 desc[UR14][R2.64], R16 ;  /* 0x0000001002007986 */ /* 0x008fe8000c101d0e */
[----:B0-----:R-:W-:Y:S01]  /*3490*/  STG.E.128 desc[UR14][R2.64+0x200], R12 ;  /* 0x0002000c02007986 */ /* 0x001fe2000c101d0e */
[----:B------:R-:W-:Y:S06]  /*34a0*/  BAR.SYNC.DEFER_BLOCKING 0x0 ;  /* 0x0000000000007b1d */ /* 0x000fec0000010000 */
[----:B------:R-:W2:Y:S04]  /*34b0*/  LDG.E.128 R32, desc[UR14][R28.64] ;  /* 0x0000000e1c207981 */ /* 0x000ea8000c1e1d00 */
[----:B------:R-:W3:Y:S01]  /*34c0*/  LDG.E.128 R48, desc[UR14][R28.64+0x200] ;  /* 0x0002000e1c307981 */ /* 0x000ee2000c1e1d00 */
        /* <DEDUP_REMOVED lines=10> */
[----:B---3--:R-:W-:Y:S01]  /*3570*/  STS.128 [R41+0x200], R48 ;  /* 0x0002003029007388 */ /* 0x008fe20000000c00 */
[----:B------:R-:W-:-:S03]  /*3580*/  NOP ;  /* 0x0000000000007918 */ /* 0x000fc60000000000 */
[----:B------:R-:W0:Y:S04]  /*3590*/  LDS.128 R24, [R0] ;  /* 0x0000000000187984 */ /* 0x000e280000000c00 */
[----:B------:R-:W1:Y:S01]  /*35a0*/  LDS.128 R20, [R0+0x10] ;  /* 0x0000100000147984 */ /* 0x000e620000000c00 */
        /* <DEDUP_REMOVED lines=8> */
[----:B------:R-:W-:-:S06]  /*3630*/  FMUL.FTZ R13, R20, -1.4426950216293334961 ;  /* 0xbfb8aa3b140d7820 */ /* 0x000fcc0000410000 */
[----:B------:R-:W1:Y:S08]  /*3640*/  MUFU.EX2 R12, R12 ;  /* 0x0000000c000c7308 */ /* 0x000e700000000800 */
        /* <DEDUP_REMOVED lines=21> */
[----:B------:R-:W-:Y:S02]  /*37a0*/  FMUL.FTZ R5, R2, R5 ;  /* 0x0000000502057220 */ /* 0x000fe40000410000 */
[----:B------:R-:W0:Y:S01]  /*37b0*/  MUFU.RCP R28, R17 ;  /* 0x00000011001c7308 */ /* 0x000e220000001000 */
[----:B-1----:R-:W-:-:S04]  /*37c0*/  FMUL.FTZ R13, R26, R29 ;  /* 0x0000001d1a0d7220 */ /* 0x002fc80000410000 */
[----:B------:R-:W-:-:S03]  /*37d0*/  FMUL.FTZ R6, R13, R6 ;  /* 0x000000060d067220 */ /* 0x000fc60000410000 */
[----:B------:R-:W1:Y:S01]  /*37e0*/  MUFU.RCP R33, R16 ;  /* 0x0000001000217308 */ /* 0x000e620000001000 */
[----:B---3--:R-:W-:-:S04]  /*37f0*/  FMUL.FTZ R12, R27, R12 ;  /* 0x0000000c1b0c7220 */ /* 0x008fc80000410000 */
[----:B------:R-:W-:Y:S01]  /*3800*/  FMUL.FTZ R7, R12, R7 ;  /* 0x000000070c077220 */ /* 0x000fe20000410000 */
[----:B------:R-:W-:Y:S01]  /*3810*/  BAR.SYNC.DEFER_BLOCKING 0x0 ;  /* 0x0000000000007b1d */ /* 0x000fe20000010000 */
[----:B0-----:R-:W-:-:S05]  /*3820*/  FMUL.FTZ R12, R23, R28 ;  /* 0x0000001c170c7220 */ /* 0x001fca0000410000 */
[----:B------:R-:W0:Y:S01]  /*3830*/  MUFU.RCP R18, R15 ;  /* 0x0000000f00127308 */ /* 0x000e220000001000 */
[----:B------:R-:W-:Y:S01]  /*3840*/  FMUL.FTZ R19, R12, R11 ;  /* 0x0000000b0c137220 */ /* 0x000fe20000410000 */
[----:B-1----:R-:W-:Y:S02]  /*3850*/  FMUL.FTZ R13, R22, R33 ;  /* 0x00000021160d7220 */ /* 0x002fe40000410000 */
[----:B------:R-:W1:Y:S04]  /*3860*/  LDC.64 R22, c[0x0][0x320] ;  /* 0x0000c800ff167b82 */ /* 0x000e680000000a00 */
[----:B------:R-:W2:Y:S01]  /*3870*/  MUFU.RCP R31, R14 ;  /* 0x0000000e001f7308 */ /* 0x000ea20000001000 */
[----:B0-----:R-:W-:Y:S01]  /*3880*/  FMUL.FTZ R2, R21, R18 ;  /* 0x0000001215027220 */ /* 0x001fe20000410000 */
[----:B------:R-:W-:Y:S01]  /*3890*/  FMUL.FTZ R18, R13, R10 ;  /* 0x0000000a0d127220 */ /* 0x000fe20000410000 */
[----:B------:R0:W-:Y:S02]  /*38a0*/  STS.128 [R0], R4 ;  /* 0x0000000400007388 */ /* 0x0001e40000000c00 */
[----:B------:R-:W-:Y:S01]  /*38b0*/  FMUL.FTZ R17, R2, R9 ;  /* 0x0000000902117220 */ /* 0x000fe20000410000 */
[----:B--2---:R-:W-:-:S02]  /*38c0*/  FMUL.FTZ R3, R20, R31 ;  /* 0x0000001f14037220 */ /* 0x004fc40000410000 */
[----:B------:R-:W2:Y:S02]  /*38d0*/  LDC.64 R20, c[0x0][0x2c8] ;  /* 0x0000b200ff147b82 */ /* 0x000ea40000000a00 */
[----:B------:R-:W-:-:S05]  /*38e0*/  FMUL.FTZ R16, R3, R8 ;  /* 0x0000000803107220 */ /* 0x000fca0000410000 */
[----:B------:R3:W-:Y:S01]  /*38f0*/  STS.128 [R0+0x10], R16 ;  /* 0x0000101000007388 */ /* 0x0007e20000000c00 */
[----:B------:R-:W-:-:S03]  /*3900*/  NOP ;  /* 0x0000000000007918 */ /* 0x000fc60000000000 */
[----:B------:R-:W4:Y:S01]  /*3910*/  LDS.128 R8, [R41] ;  /* 0x0000000029087984 */ /* 0x000f220000000c00 */
[----:B0-----:R-:W0:Y:S03]  /*3920*/  LDC R6, c[0x0][0x224] ;  /* 0x00008900ff067b82 */ /* 0x001e260000000800 */
[----:B------:R-:W5:Y:S01]  /*3930*/  LDS.128 R12, [R41+0x200] ;  /* 0x00020000290c7984 */ /* 0x000f620000000c00 */
[----:B--2---:R-:W-:-:S04]  /*3940*/  IMAD R2, R45, R20, RZ ;  /* 0x000000142d027224 */ /* 0x004fc800078e02ff */
[C---:B------:R-:W-:Y:S02]  /*3950*/  IMAD R5, R46.reuse, R21, R2 ;  /* 0x000000152e057224 */ /* 0x040fe400078e0202 */
[----:B------:R-:W-:-:S05]  /*3960*/  IMAD.WIDE.U32 R2, R46, R20, UR8 ;  /* 0x000000082e027e25 */ /* 0x000fca000f8e0014 */
[----:B---3--:R-:W-:Y:S02]  /*3970*/  IADD3 R0, R3, R5, RZ ;  /* 0x0000000503007210 */ /* 0x008fe40007ffe0ff */
[----:B-1----:R-:W-:-:S04]  /*3980*/  LEA R4, P0, R2, R22, 0x2 ;  /* 0x0000001602047211 */ /* 0x002fc800078010ff */
[----:B------:R-:W-:Y:S02]  /*3990*/  LEA.HI.X R5, R2, R23, R0, 0x2, P0 ;  /* 0x0000001702057211 */ /* 0x000fe400000f1400 */
[----:B0-----:R-:W-:Y:S01]  /*39a0*/  ISETP.LE.AND P0, PT, R6, UR4, PT ;  /* 0x0000000406007c0c */ /* 0x001fe2000bf03270 */
[----:B------:R-:W-:-:S05]  /*39b0*/  IMAD.WIDE R2, R36, 0x10, R4 ;  /* 0x0000001024027825 */ /* 0x000fca00078e0204 */
[----:B----4-:R0:W-:Y:S04]  /*39c0*/  STG.E.128 desc[UR14][R2.64], R8 ;  /* 0x0000000802007986 */ /* 0x0101e8000c101d0e */
[----:B-----5:R0:W-:Y:S03]  /*39d0*/  STG.E.128 desc[UR14][R2.64+0x200], R12 ;  /* 0x0002000c02007986 */ /* 0x0201e6000c101d0e */
[----:B------:R-:W-:Y:S05]  /*39e0*/  @!P0 BRA `(.L_x_2222) ;  /* 0xffffffc800788947 */ /* 0x000fea000383ffff */
[----:B------:R-:W-:Y:S05]  /*39f0*/  EXIT ;  /* 0x000000000000794d */ /* 0x000fea0003800000 */
.L_x_2223:
        /* <DEDUP_REMOVED lines=16> */
.L_x_5217:


//--------------------- .text._Z25selective_scan_fwd_kernelI32Selective_Scan_fwd_kernel_traitsILi32ELi8ELi1ELb1ELb0ELb1ELb0EfN3c107complexIfEEEEv13SSMParamsBase --------------------------
	.section	.text._Z25selective_scan_fwd_kernelI32Selective_Scan_fwd_kernel_traitsILi32ELi8ELi1ELb1ELb0ELb1ELb0EfN3c107complexIfEEEEv13SSMParamsBase,"ax",@progbits
	.align	128
        .global         _Z25selective_scan_fwd_kernelI32Selective_Scan_fwd_kernel_traitsILi32ELi8ELi1ELb1ELb0ELb1ELb0EfN3c107complexIfEEEEv13SSMParamsBase
        .type           _Z25selective_scan_fwd_kernelI32Selective_Scan_fwd_kernel_traitsILi32ELi8ELi1ELb1ELb0ELb1ELb0EfN3c107complexIfEEEEv13SSMParamsBase,@function
        .size           _Z25selective_scan_fwd_kernelI32Selective_Scan_fwd_kernel_traitsILi32ELi8ELi1ELb1ELb0ELb1ELb0EfN3c107complexIfEEEEv13SSMParamsBase,(.L_x_5218 - _Z25selective_scan_fwd_kernelI32Selective_Scan_fwd_kernel_traitsILi32ELi8ELi1ELb1ELb0ELb1ELb0EfN3c107complexIfEEEEv13SSMParamsBase)
        .other          _Z25selective_scan_fwd_kernelI32Selective_Scan_fwd_kernel_traitsILi32ELi8ELi1ELb1ELb0ELb1ELb0EfN3c107complexIfEEEEv13SSMParamsBase,@"STO_CUDA_ENTRY STV_DEFAULT"
_Z25selective_scan_fwd_kernelI32Selective_Scan_fwd_kernel_traitsILi32ELi8ELi1ELb1ELb0ELb1ELb0EfN3c107complexIfEEEEv13SSMParamsBase:
.text._Z25selective_scan_fwd_kernelI32Selective_Scan_fwd_kernel_traitsILi32ELi8ELi1ELb1ELb0ELb1ELb0EfN3c107complexIfEEEEv13SSMParamsBase:
[----:B------:R-:W-:Y:S08]  /*0000*/  LDC R1, c[0x0][0x28] ;  /* 0x00000a00ff017b82 */ /* 0x000ff00000000800 */
[----:B------:R-:W0:Y:S01]  /*0010*/  LDC R11, c[0x0][0x228] ;  /* 0x00008a00ff0b7b82 */ /* 0x000e220000000800 */
[----:B------:R-:W1:Y:S01]  /*0020*/  S2R R68, SR_CTAID.Y ;  /* 0x0000000000447919 */ /* 0x000e620000002600 */
[----:B------:R-:W-:Y:S01]  /*0030*/  HFMA2.MMA R66, -RZ, RZ, 0, 0 ;  /* 0x00000000ff427435 */ /* 0x000fe200000001ff */
[----:B------:R-:W-:Y:S01]  /*0040*/  ULDC.64 UR16, c[0x0][0x208] ;  /* 0x0000820000107ab9 */ /* 0x000fe20000000a00 */
[----:B------:R-:W-:Y:S01]  /*0050*/  MOV R65, RZ ;  /* 0x000000ff00417202 */ /* 0x000fe20000000f00 */
[----:B------:R-:W-:Y:S01]  /*0060*/  ULDC.64 UR8, c[0x0][0x280] ;  /* 0x0000a00000087ab9 */ /* 0x000fe20000000a00 */
[----:B------:R-:W-:Y:S01]  /*0070*/  ULDC.64 UR12, c[0x0][0x290] ;  /* 0x0000a400000c7ab9 */ /* 0x000fe20000000a00 */
[----:B------:R-:W-:Y:S01]  /*0080*/  ULDC.64 UR14, c[0x0][0x260] ;  /* 0x00009800000e7ab9 */ /* 0x000fe20000000a00 */
        /* <DEDUP_REMOVED lines=13> */
[C---:B------:R-:W-:Y:S01]  /*0160*/  @P0 LEA R2, P2, R68.reuse, R2, 0x2 ;  /* 0x0000000244020211 */ /* 0x040fe200078410ff */
[----:B------:R-:W4:Y:S03]  /*0170*/  LDC.64 R52, c[0x0][0x298] ;  /* 0x0000a600ff347b82 */ /* 0x000f260000000a00 */
[----:B------:R-:W-:-:S03]  /*0180*/  @P0 LEA.HI.X R3, R68, R3, R67, 0x2, P2 ;  /* 0x0000000344030211 */ /* 0x000fc600010f1443 */
[----:B------:R-:W-:Y:S02]  /*0190*/  @P1 LEA R4, P3, R68, R4, 0x2 ;  /* 0x0000000444041211 */ /* 0x000fe400078610ff */
[----:B------:R2:W5:Y:S01]  /*01a0*/  @P0 LDG.E R66, desc[UR16][R2.64] ;  /* 0x0000001002420981 */ /* 0x000562000c1e1900 */
[----:B------:R-:W0:Y:S01]  /*01b0*/  LDC R15, c[0x0][0x214] ;  /* 0x00008500ff0f7b82 */ /* 0x000e220000000800 */
[----:B---3--:R-:W-:Y:S02]  /*01c0*/  IADD3 R6, R0, 0xffffffe, RZ ;  /* 0x0ffffffe00067810 */ /* 0x008fe40007ffe0ff */
[----:B------:R-:W-:Y:S02]  /*01d0*/  @P1 LEA.HI.X R5, R68, R5, R67, 0x2, P3 ;  /* 0x0000000544051211 */ /* 0x000fe400018f1443 */
[----:B------:R3:W2:Y:S03]  /*01e0*/  F2I.FTZ.U32.TRUNC.NTZ R7, R6 ;  /* 0x0000000600077305 */ /* 0x0006a6000021f000 */
[----:B------:R0:W5:Y:S01]  /*01f0*/  @P1 LDG.E R65, desc[UR16][R4.64] ;  /* 0x0000001004411981 */ /* 0x000162000c1e1900 */
[----:B------:R-:W0:Y:S01]  /*0200*/  LDC.64 R12, c[0x0][0x2e0] ;  /* 0x0000b800ff0c7b82 */ /* 0x000e220000000a00 */
[----:B---3--:R-:W-:-:S07]  /*0210*/  HFMA2.MMA R6, -RZ, RZ, 0, 0 ;  /* 0x00000000ff067435 */ /* 0x008fce00000001ff */
[----:B------:R-:W3:Y:S01]  /*0220*/  LDC.64 R56, c[0x0][0x2f0] ;  /* 0x0000bc00ff387b82 */ /* 0x000ee20000000a00 */
[----:B--2---:R-:W-:-:S05]  /*0230*/  IADD3 R8, RZ, -R7, RZ ;  /* 0x80000007ff087210 */ /* 0x004fca0007ffe0ff */
[----:B------:R-:W-:Y:S01]  /*0240*/  IMAD R3, R8, R9, RZ ;  /* 0x0000000908037224 */ /* 0x000fe200078e02ff */
[----:B------:R-:W-:-:S03]  /*0250*/  IABS R2, R68 ;  /* 0x0000004400027213 */ /* 0x000fc60000000000 */
[----:B------:R-:W-:-:S06]  /*0260*/  IMAD.HI.U32 R7, R7, R3, R6 ;  /* 0x0000000307077227 */ /* 0x000fcc00078e0006 */
[----:B------:R-:W-:-:S05]  /*0270*/  IMAD.HI.U32 R7, R7, R2, RZ ;  /* 0x0000000207077227 */ /* 0x000fca00078e00ff */
[----:B------:R-:W-:-:S05]  /*0280*/  IADD3 R0, -R7, RZ, RZ ;  /* 0x000000ff07007210 */ /* 0x000fca0007ffe1ff */
[----:B------:R-:W-:-:S05]  /*0290*/  IMAD R0, R9, R0, R2 ;  /* 0x0000000009007224 */ /* 0x000fca00078e0202 */
[----:B------:R-:W-:-:S13]  /*02a0*/  ISETP.GT.U32.AND P1, PT, R9, R0, PT ;  /* 0x000000000900720c */ /* 0x000fda0003f24070 */
[----:B------:R-:W-:-:S04]  /*02b0*/  @!P1 IADD3 R0, R0, -R9, RZ ;  /* 0x8000000900009210 */ /* 0x000fc80007ffe0ff */
[----:B------:R-:W-:Y:S02]  /*02c0*/  ISETP.GE.U32.AND P0, PT, R0, R9, PT ;  /* 0x000000090000720c */ /* 0x000fe40003f06070 */
[----:B------:R-:W-:Y:S01]  /*02d0*/  LOP3.LUT R0, R68, R11, RZ, 0x3c, !PT ;  /* 0x0000000b44007212 */ /* 0x000fe200078e3cff */
[----:B------:R-:W2:Y:S01]  /*02e0*/  LDC.64 R8, c[0x0][0x278] ;  /* 0x00009e00ff087b82 */ /* 0x000ea20000000a00 */
[----:B------:R-:W-:Y:S02]  /*02f0*/  @!P1 IADD3 R7, R7, 0x1, RZ ;  /* 0x0000000107079810 */ /* 0x000fe40007ffe0ff */
[----:B------:R-:W-:Y:S02]  /*0300*/  ISETP.GE.AND P2, PT, R0, RZ, PT ;  /* 0x000000ff0000720c */ /* 0x000fe40003f46270 */
[----:B------:R-:W-:-:S05]  /*0310*/  ISETP.NE.AND P1, PT, R11, RZ, PT ;  /* 0x000000ff0b00720c */ /* 0x000fca0003f25270 */
[----:B------:R-:W-:-:S06]  /*0320*/  @P0 IADD3 R7, R7, 0x1, RZ ;  /* 0x0000000107070810 */ /* 0x000fcc0007ffe0ff */
[----:B------:R-:W-:Y:S02]  /*0330*/  @!P2 IADD3 R7, -R7, RZ, RZ ;  /* 0x000000ff0707a210 */ /* 0x000fe40007ffe1ff */
[----:B------:R-:W-:Y:S02]  /*0340*/  @!P1 LOP3.LUT R7, RZ, R11, RZ, 0x33, !PT ;  /* 0x0000000bff079212 */ /* 0x000fe400078e33ff */
[----:B------:R-:W1:Y:S01]  /*0350*/  LDC.64 R10, c[0x0][0x2f8] ;  /* 0x0000be00ff0a7b82 */ /* 0x000e620000000a00 */
[----:B0-----:R-:W-:Y:S01]  /*0360*/  ISETP.GE.AND P0, PT, R17, 0x1, PT ;  /* 0x000000011100780c */ /* 0x001fe20003f06270 */
[----:B------:R-:W-:Y:S02]  /*0370*/  USHF.R.S32.HI UR19, URZ, 0x1f, UR18 ;  /* 0x0000001f3f137899 */ /* 0x000fe40008011412 */
[----:B------:R-:W-:Y:S02]  /*0380*/  UIMAD.WIDE.U32 UR4, UR18, UR8, URZ ;  /* 0x00000008120472a5 */ /* 0x000fe4000f8e003f */
[----:B------:R-:W-:-:S02]  /*0390*/  UIMAD UR6, UR19, UR8, URZ ;  /* 0x00000008130672a4 */ /* 0x000fc4000f8e023f */
[----:B------:R-:W-:Y:S01]  /*03a0*/  UIMAD UR8, UR19, UR12, URZ ;  /* 0x0000000c130872a4 */ /* 0x000fe2000f8e023f */
[----:B------:R-:W-:Y:S01]  /*03b0*/  SHF.R.S32.HI R3, RZ, 0x1f, R7 ;  /* 0x0000001fff037819 */ /* 0x000fe20000011407 */
[----:B------:R-:W-:Y:S02]  /*03c0*/  UIMAD UR10, UR18, UR9, UR6 ;  /* 0x00000009120a72a4 */ /* 0x000fe4000f8e0206 */
[----:B------:R-:W-:Y:S02]  /*03d0*/  UIMAD.WIDE.U32 UR6, UR18, UR12, URZ ;  /* 0x0000000c120672a5 */ /* 0x000fe4000f8e003f */
[----:B------:R-:W-:Y:S02]  /*03e0*/  UIMAD UR11, UR18, UR13, UR8 ;  /* 0x0000000d120b72a4 */ /* 0x000fe4000f8e0208 */
[----:B------:R-:W-:Y:S01]  /*03f0*/  UIMAD UR12, UR19, UR14, URZ ;  /* 0x0000000e130c72a4 */ /* 0x000fe2000f8e023f */
[----:B--2---:R-:W-:Y:S01]  /*0400*/  IMAD R0, R3, R8, RZ ;  /* 0x0000000803007224 */ /* 0x004fe200078e02ff */
[----:B---34-:R-:W-:Y:S10]  /*0410*/  @!P0 EXIT ;  /* 0x000000000000894d */ /* 0x018ff40003800000 */
[----:B------:R-:W0:Y:S01]  /*0420*/  S2R R63, SR_TID.X ;  /* 0x00000000003f7919 */ /* 0x000e220000002100 */
[----:B------:R-:W-:Y:S01]  /*0430*/  UIADD3 UR7, UR7, UR11, URZ ;  /* 0x0000000b07077290 */ /* 0x000fe2000fffe03f */
[-C--:B------:R-:W-:Y:S01]  /*0440*/  IMAD R2, R67, R52.reuse, RZ ;  /* 0x0000003443027224 */ /* 0x080fe200078e02ff */
[----:B------:R-:W-:Y:S01]  /*0450*/  UIADD3 UR5, UR5, UR10, URZ ;  /* 0x0000000a05057290 */ /* 0x000fe2000fffe03f */
[----:B------:R-:W-:Y:S01]  /*0460*/  IMAD R9, R7, R9, R0 ;  /* 0x0000000907097224 */ /* 0x000fe200078e0200 */
[----:B------:R-:W2:Y:S01]  /*0470*/  S2R R64, SR_LANEID ;  /* 0x0000000000407919 */ /* 0x000ea20000000000 */
[C---:B------:R-:W-:Y:S01]  /*0480*/  IMAD R53, R68.reuse, R53, R2 ;  /* 0x0000003544357224 */ /* 0x040fe200078e0202 */
[----:B------:R-:W-:Y:S01]  /*0490*/  UIMAD.WIDE.U32 UR8, UR18, UR14, URZ ;  /* 0x0000000e120872a5 */ /* 0x000fe2000f8e003f */
[C---:B------:R-:W-:Y:S01]  /*04a0*/  IMAD.WIDE.U32 R4, R68.reuse, R52, UR6 ;  /* 0x0000000644047e25 */ /* 0x040fe2000f8e0034 */
[----:B------:R-:W-:Y:S01]  /*04b0*/  UIMAD UR12, UR18, UR15, UR12 ;  /* 0x0000000f120c72a4 */ /* 0x000fe2000f8e020c */
[----:B------:R-:W-:Y:S01]  /*04c0*/  MOV R60, RZ ;  /* 0x000000ff003c7202 */ /* 0x000fe20000000f00 */
[----:B------:R-:W-:Y:S01]  /*04d0*/  ULDC.64 UR6, c[0x0][0x248] ;  /* 0x0000920000067ab9 */ /* 0x000fe20000000a00 */
[-C--:B-1----:R-:W-:Y:S01]  /*04e0*/  IMAD R0, R67, R54.reuse, RZ ;  /* 0x0000003643007224 */ /* 0x082fe200078e02ff */
[----:B------:R-:W-:Y:S01]  /*04f0*/  IADD3 R53, R5, R53, RZ ;  /* 0x0000003505357210 */ /* 0x000fe20007ffe0ff */
[----:B------:R-:W-:Y:S01]  /*0500*/  IMAD.WIDE.U32 R2, R68, R54, UR4 ;  /* 0x0000000444027e25 */ /* 0x000fe2000f8e0036 */
[----:B------:R-:W-:Y:S01]  /*0510*/  LEA R54, P1, R4, R10, 0x2 ;  /* 0x0000000a04367211 */ /* 0x000fe200078210ff */
[----:B------:R-:W-:-:S02]  /*0520*/  UIADD3 UR9, UR9, UR12, URZ ;  /* 0x0000000c09097290 */ /* 0x000fc4000fffe03f */
[----:B------:R-:W-:Y:S01]  /*0530*/  IMAD R55, R68, R55, R0 ;  /* 0x0000003744377224 */ /* 0x000fe200078e0200 */
[----:B------:R-:W-:Y:S01]  /*0540*/  LEA.HI.X R53, R4, R11, R53, 0x2, P1 ;  /* 0x0000000b04357211 */ /* 0x000fe200008f1435 */
[----:B------:R-:W-:Y:S01]  /*0550*/  IMAD R5, R67, UR6, RZ ;  /* 0x0000000643057c24 */ /* 0x000fe2000f8e02ff */
[----:B------:R-:W-:Y:S01]  /*0560*/  ULDC.64 UR4, c[0x0][0x230] ;  /* 0x00008c0000047ab9 */ /* 0x000fe20000000a00 */
[----:B------:R-:W-:Y:S01]  /*0570*/  LEA R56, P0, R2, R56, 0x2 ;  /* 0x0000003802387211 */ /* 0x000fe200078010ff */
[----:B------:R-:W-:Y:S01]  /*0580*/  IMAD.WIDE.U32 R40, R68, UR6, RZ ;  /* 0x0000000644287c25 */ /* 0x000fe2000f8e00ff */
[----:B------:R-:W-:-:S03]  /*0590*/  IADD3 R55, R3, R55, RZ ;  /* 0x0000003703377210 */ /* 0x000fc60007ffe0ff */
[----:B------:R-:W-:Y:S01]  /*05a0*/  IMAD R3, R67, UR4, RZ ;  /* 0x0000000443037c24 */ /* 0x000fe2000f8e02ff */
[----:B------:R-:W-:Y:S01]  /*05b0*/  LEA.HI.X R55, R2, R57, R55, 0x2, P0 ;  /* 0x0000003902377211 */ /* 0x000fe200000f1437 */
[----:B------:R-:W-:Y:S02]  /*05c0*/  IMAD R5, R68, UR7, R5 ;  /* 0x0000000744057c24 */ /* 0x000fe4000f8e0205 */
[----:B------:R-:W-:Y:S01]  /*05d0*/  IMAD.WIDE.U32 R6, R7, R8, UR8 ;  /* 0x0000000807067e25 */ /* 0x000fe2000f8e0008 */
[----:B0-----:R-:W-:Y:S02]  /*05e0*/  SHF.L.U32 R4, R63, 0x1, RZ ;  /* 0x000000013f047819 */ /* 0x001fe400000006ff */
[----:B------:R-:W-:Y:S01]  /*05f0*/  IADD3 R57, R41, R5, RZ ;  /* 0x0000000529397210 */ /* 0x000fe20007ffe0ff */
[----:B------:R-:W-:Y:S01]  /*0600*/  IMAD R0, R15, UR18, R68 ;  /* 0x000000120f007c24 */ /* 0x000fe2000f8e0244 */
[----:B------:R-:W-:Y:S01]  /*0610*/  LOP3.LUT R4, R4, 0xffffffc0, RZ, 0xc0, !PT ;  /* 0xffffffc004047812 */ /* 0x000fe200078ec0ff */
[----:B------:R-:W-:Y:S01]  /*0620*/  IMAD R59, R68, UR5, R3 ;  /* 0x00000005443b7c24 */ /* 0x000fe2000f8e0203 */
[----:B------:R-:W-:Y:S01]  /*0630*/  LEA R51, P2, R6, R12, 0x2 ;  /* 0x0000000c06337211 */ /* 0x000fe200078410ff */
[----:B------:R-:W-:Y:S01]  /*0640*/  IMAD.WIDE.U32 R2, R68, UR4, RZ ;  /* 0x0000000444027c25 */ /* 0x000fe2000f8e00ff */
[----:B------:R-:W-:Y:S01]  /*0650*/  LOP3.LUT R62, R4, 0x1f, R63, 0xf8, !PT ;  /* 0x0000001f043e7812 */ /* 0x000fe200078ef83f */
[----:B------:R-:W-:Y:S01]  /*0660*/  ULDC UR4, c[0x0][0x21c] ;  /* 0x0000870000047ab9 */ /* 0x000fe20000000800 */
[----:B------:R-:W-:Y:S01]  /*0670*/  IADD3 R50, R7, R9, RZ ;  /* 0x0000000907327210 */ /* 0x000fe20007ffe0ff */
[----:B------:R-:W-:Y:S01]  /*0680*/  IMAD R0, R0, R17, RZ ;  /* 0x0000001100007224 */ /* 0x000fe200078e02ff */
[----:B------:R-:W-:-:S02]  /*0690*/  IADD3 R58, R4, R62, RZ ;  /* 0x0000003e043a7210 */ /* 0x000fc40007ffe0ff */
[----:B------:R-:W-:Y:S01]  /*06a0*/  LEA.HI.X R50, R6, R13, R50, 0x2, P2 ;  /* 0x0000000d06327211 */ /* 0x000fe200010f1432 */
[----:B------:R-:W-:Y:S01]  /*06b0*/  IMAD R61, R0, UR4, RZ ;  /* 0x00000004003d7c24 */ /* 0x000fe2000f8e02ff */
[----:B------:R-:W-:Y:S02]  /*06c0*/  SHF.R.S32.HI R5, RZ, 0x1f, R58 ;  /* 0x0000001fff057819 */ /* 0x000fe4000001143a */
[----:B------:R-:W-:Y:S02]  /*06d0*/  IADD3 R59, R3, R59, RZ ;  /* 0x0000003b033b7210 */ /* 0x000fe40007ffe0ff */
[----:B------:R-:W-:Y:S02]  /*06e0*/  LOP3.LUT R87, R63, 0x1f, RZ, 0xc0, !PT ;  /* 0x0000001f3f577812 */ /* 0x000fe400078ec0ff */
[----:B--2---:R-:W-:-:S07]  /*06f0*/  SHF.L.U64.HI R52, R58, 0x4, R5 ;  /* 0x000000043a347819 */ /* 0x004fce0000010205 */
.L_x_2244:
[----:B------:R-:W-:Y:S01]  /*0700*/  BAR.SYNC.DEFER_BLOCKING 0x0 ;  /* 0x0000000000007b1d */ /* 0x000fe20000010000 */
[----:B-1----:R-:W-:Y:S02]  /*0710*/  MOV R4, R56 ;  /* 0x0000003800047202 */ /* 0x002fe40000000f00 */
[----:B------:R-:W-:-:S03]  /*0720*/  MOV R5, R55 ;  /* 0x0000003700057202 */ /* 0x000fc60000000f00 */
[----:B------:R-:W-:-:S05]  /*0730*/  IMAD.WIDE R8, R62, 0x10, R4 ;  /* 0x000000103e087825 */ /* 0x000fca00078e0204 */
[----:B------:R-:W2:Y:S04]  /*0740*/  LDG.E.128 R4, desc[UR16][R8.64] ;  /* 0x0000001008047981 */ /* 0x000ea8000c1e1d00 */
[----:B------:R0:W3:Y:S01]  /*0750*/  LDG.E.128 R16, desc[UR16][R8.64+0x200] ;  /* 0x0002001008107981 */ /* 0x0000e2000c1e1d00 */
[----:B------:R-:W-:Y:S01]  /*0760*/  MOV R49, 0x400 ;  /* 0x0000040000317802 */ /* 0x000fe20000000f00 */
[----:B------:R-:W1:Y:S01]  /*0770*/  S2R R0, SR_CgaCtaId ;  /* 0x0000000000007919 */ /* 0x000e620000008800 */
[----:B0-----:R-:W-:Y:S02]  /*0780*/  MOV R8, R54 ;  /* 0x0000003600087202 */ /* 0x001fe40000000f00 */
[----:B------:R-:W-:-:S03]  /*0790*/  MOV R9, R53 ;  /* 0x0000003500097202 */ /* 0x000fc60000000f00 */
[----:B------:R-:W-:Y:S01]  /*07a0*/  IMAD.WIDE R20, R62, 0x10, R8 ;  /* 0x000000103e147825 */ /* 0x000fe200078e0208 */
[----:B-1----:R-:W-:Y:S02]  /*07b0*/  LEA R49, R0, R49, 0x18 ;  /* 0x0000003100317211 */ /* 0x002fe400078ec0ff */
[----:B------:R-:W0:Y:S02]  /*07c0*/  LDC R0, c[0x0][0x21c] ;  /* 0x00008700ff007b82 */ /* 0x000e240000000800 */
[CC--:B------:R-:W-:Y:S02]  /*07d0*/  LEA R48, R64.reuse, R49.reuse, 0x4 ;  /* 0x0000003140307211 */ /* 0x0c0fe400078e20ff */
[----:B------:R-:W-:-:S03]  /*07e0*/  LEA R22, R64, R49, 0x5 ;  /* 0x0000003140167211 */ /* 0x000fc600078e28ff */
        /* <DEDUP_REMOVED lines=63> */
.L_x_2225:
[----:B------:R-:W-:Y:S05]  /*0be0*/  BSYNC B0 ;  /* 0x0000000000007941 */ /* 0x000fea0003800000 */
.L_x_2224:
        /* <DEDUP_REMOVED lines=41> */
.L_x_2227:
[----:B------:R-:W-:Y:S05]  /*0e80*/  BSYNC B0 ;  /* 0x0000000000007941 */ /* 0x000fea0003800000 */
.L_x_2226:
        /* <DEDUP_REMOVED lines=33> */
.L_x_2229:
[----:B------:R-:W-:Y:S05]  /*10a0*/  BSYNC B0 ;  /* 0x0000000000007941 */ /* 0x000fea0003800000 */
.L_x_2228:
        /* <DEDUP_REMOVED lines=33> */
.L_x_2231:
[----:B------:R-:W-:Y:S05]  /*12c0*/  BSYNC B0 ;  /* 0x0000000000007941 */ /* 0x000fea0003800000 */
.L_x_2230:
        /* <DEDUP_REMOVED lines=33> */
.L_x_2233:
[----:B------:R-:W-:Y:S05]  /*14e0*/  BSYNC B0 ;  /* 0x0000000000007941 */ /* 0x000fea0003800000 */
.L_x_2232:
        /* <DEDUP_REMOVED lines=33> */
.L_x_2235:
[----:B------:R-:W-:Y:S05]  /*1700*/  BSYNC B0 ;  /* 0x0000000000007941 */ /* 0x000fea0003800000 */
.L_x_2234:
        /* <DEDUP_REMOVED lines=33> */
.L_x_2237:
[----:B------:R-:W-:Y:S05]  /*1920*/  BSYNC B0 ;  /* 0x0000000000007941 */ /* 0x000fea0003800000 */
.L_x_2236:
        /* <DEDUP_REMOVED lines=33> */
.L_x_2239:
[----:B------:R-:W-:Y:S05]  /*1b40*/  BSYNC B0 ;  /* 0x0000000000007941 */ /* 0x000fea0003800000 */
.L_x_2238:
        /* <DEDUP_REMOVED lines=19> */
[----:B------:R-:W-:Y:S01]  /*1c80*/  ISETP.NE.AND P0, PT, R87, RZ, PT ;  /* 0x000000ff5700720c */ /* 0x000fe20003f05270 */
[----:B------:R-:W-:Y:S01]  /*1c90*/  HFMA2.MMA R92, -RZ, RZ, 0, 0 ;  /* 0x00000000ff5c7435 */ /* 0x000fe200000001ff */
[----:B------:R-:W-:Y:S01]  /*1ca0*/  FMUL.FTZ R90, R15, R80 ;  /* 0x000000500f5a7220 */ /* 0x000fe20000410000 */
[----:B------:R-:W-:Y:S01]  /*1cb0*/  ULDC UR10, c[0x0][0x21c] ;  /* 0x00008700000a7ab9 */ /* 0x000fe20000000800 */
[----:B------:R-:W-:Y:S01]  /*1cc0*/  ISETP.EQ.OR P0, PT, R60, RZ, P0 ;  /* 0x000000ff3c00720c */ /* 0x000fe20000702670 */
[----:B------:R-:W-:Y:S01]  /*1cd0*/  ULDC.64 UR6, c[0x0][0x270] ;  /* 0x00009c0000067ab9 */ /* 0x000fe20000000a00 */
[----:B------:R-:W-:Y:S01]  /*1ce0*/  ULDC.64 UR4, c[0x0][0x238] ;  /* 0x00008e0000047ab9 */ /* 0x000fe20000000a00 */
[----:B------:R-:W1:Y:S01]  /*1cf0*/  LDC.64 R42, c[0x0][0x2d0] ;  /* 0x0000b400ff2a7b82 */ /* 0x000e620000000a00 */
[----:B------:R-:W-:-:S07]  /*1d00*/  ULDC.64 UR8, c[0x0][0x250] ;  /* 0x0000940000087ab9 */ /* 0x000fce0000000a00 */
[----:B------:R-:W2:Y:S08]  /*1d10*/  LDC.64 R44, c[0x0][0x2d8] ;  /* 0x0000b600ff2c7b82 */ /* 0x000eb00000000a00 */
[----:B------:R-:W3:Y:S02]  /*1d20*/  LDC.64 R46, c[0x0][0x310] ;  /* 0x0000c400ff2e7b82 */ /* 0x000ee40000000a00 */
.L_x_2243:
[----:B------:R-:W-:Y:S02]  /*1d30*/  SHF.R.S32.HI R30, RZ, 0x1f, R92 ;  /* 0x0000001fff1e7819 */ /* 0x000fe4000001145c */
[----:B------:R-:W-:Y:S02]  /*1d40*/  MOV R12, R2 ;  /* 0x00000002000c7202 */ /* 0x000fe40000000f00 */
[----:B------:R-:W-:Y:S01]  /*1d50*/  MOV R13, R59 ;  /* 0x0000003b000d7202 */ /* 0x000fe20000000f00 */
[----:B------:R-:W-:Y:S02]  /*1d60*/  IMAD R15, R30, UR4, RZ ;  /* 0x000000041e0f7c24 */ /* 0x000fe4000f8e02ff */
[----:B------:R-:W-:-:S04]  /*1d70*/  IMAD.WIDE.U32 R12, R92, UR4, R12 ;  /* 0x000000045c0c7c25 */ /* 0x000fc8000f8e000c */
[----:B------:R-:W-:Y:S01]  /*1d80*/  IMAD R15, R92, UR5, R15 ;  /* 0x000000055c0f7c24 */ /* 0x000fe2000f8e020f */
[----:B-1----:R-:W-:-:S04]  /*1d90*/  LEA R28, P1, R12, R42, 0x3 ;  /* 0x0000002a0c1c7211 */ /* 0x002fc800078218ff */
[----:B------:R-:W-:-:S04]  /*1da0*/  IADD3 R0, R13, R15, RZ ;  /* 0x0000000f0d007210 */ /* 0x000fc80007ffe0ff */
[----:B------:R-:W-:-:S06]  /*1db0*/  LEA.HI.X R29, R12, R43, R0, 0x3, P1 ;  /* 0x0000002b0c1d7211 */ /* 0x000fcc00008f1c00 */
[----:B------:R-:W4:Y:S01]  /*1dc0*/  LDG.E.64 R28, desc[UR16][R28.64] ;  /* 0x000000101c1c7981 */ /* 0x000f22000c1e1b00 */
[----:B------:R-:W-:Y:S02]  /*1dd0*/  IMAD R15, R30, UR6, RZ ;  /* 0x000000061e0f7c24 */ /* 0x000fe4000f8e02ff */
[----:B------:R-:W-:-:S04]  /*1de0*/  IMAD.WIDE.U32 R12, R92, UR6, RZ ;  /* 0x000000065c0c7c25 */ /* 0x000fc8000f8e00ff */
[----:B------:R-:W-:Y:S01]  /*1df0*/  IMAD R15, R92, UR7, R15 ;  /* 0x000000075c0f7c24 */ /* 0x000fe2000f8e020f */
[----:B------:R-:W-:-:S04]  /*1e00*/  LEA R33, P1, R12, R51, 0x2 ;  /* 0x000000330c217211 */ /* 0x000fc800078210ff */
[----:B------:R-:W-:Y:S02]  /*1e10*/  IADD3 R13, R13, R15, RZ ;  /* 0x0000000f0d0d7210 */ /* 0x000fe40007ffe0ff */
[----:B------:R-:W-:Y:S02]  /*1e20*/  LEA R32, P2, R58, R33, 0x4 ;  /* 0x000000213a207211 */ /* 0x000fe400078420ff */
[----:B------:R-:W-:-:S04]  /*1e30*/  LEA.HI.X R13, R12, R50, R13, 0x2, P1 ;  /* 0x000000320c0d7211 */ /* 0x000fc800008f140d */
[----:B------:R-:W-:-:S05]  /*1e40*/  IADD3.X R33, R13, R52, RZ, P2, !PT ;  /* 0x000000340d217210 */ /* 0x000fca00017fe4ff */
[----:B------:R-:W5:Y:S04]  /*1e50*/  LDG.E.128 R12, desc[UR16][R32.64] ;  /* 0x00000010200c7981 */ /* 0x000f68000c1e1d00 */
[----:B------:R-:W3:Y:S04]  /*1e60*/  LDG.E.128 R16, desc[UR16][R32.64+0x200] ;  /* 0x0002001020107981 */ /* 0x000ee8000c1e1d00 */
[----:B------:R-:W3:Y:S04]  /*1e70*/  LDG.E.128 R20, desc[UR16][R32.64+0x400] ;  /* 0x0004001020147981 */ /* 0x000ee8000c1e1d00 */
[----:B------:R1:W3:Y:S01]  /*1e80*/  LDG.E.128 R24, desc[UR16][R32.64+0x600] ;  /* 0x0006001020187981 */ /* 0x0002e2000c1e1d00 */
[----:B------:R-:W-:Y:S01]  /*1e90*/  IMAD R71, R30, UR8, RZ ;  /* 0x000000081e477c24 */ /* 0x000fe2000f8e02ff */
[----:B------:R-:W-:Y:S01]  /*1ea0*/  MOV R30, R40 ;  /* 0x00000028001e7202 */ /* 0x000fe20000000f00 */
[----:B------:R-:W0:Y:S02]  /*1eb0*/  S2R R93, SR_CgaCtaId ;  /* 0x00000000005d7919 */ /* 0x000e240000008800 */
[----:B------:R-:W-:-:S02]  /*1ec0*/  IMAD R71, R92, UR9, R71 ;  /* 0x000000095c477c24 */ /* 0x000fc4000f8e0247 */
[----:B----4-:R-:W-:Y:S01]  /*1ed0*/  FMUL.FTZ R31, R28, 1.4426950216293334961 ;  /* 0x3fb8aa3b1c1f7820 */ /* 0x010fe20000410000 */
[CC--:B------:R-:W-:Y:S01]  /*1ee0*/  FMUL.FTZ R28, R29.reuse, R74.reuse ;  /* 0x0000004a1d1c7220 */ /* 0x0c0fe20000410000 */
[----:B------:R-:W-:Y:S02]  /*1ef0*/  FMUL.FTZ R0, R29, R69 ;  /* 0x000000451d007220 */ /* 0x000fe40000410000 */
[----:B------:R-:W-:Y:S01]  /*1f00*/  FMUL.FTZ R72, R31, R74 ;  /* 0x0000004a1f487220 */ /* 0x000fe20000410000 */
[----:B------:R-:W-:Y:S01]  /*1f10*/  FMUL.RZ R35, R28, 0.15915493667125701904 ;  /* 0x3e22f9831c237820 */ /* 0x000fe2000040c000 */
[----:B------:R-:W-:Y:S01]  /*1f20*/  FMUL.FTZ R28, R29, R75 ;  /* 0x0000004b1d1c7220 */ /* 0x000fe20000410000 */
[----:B------:R-:W-:Y:S01]  /*1f30*/  FMUL.FTZ R37, R31, R69 ;  /* 0x000000451f257220 */ /* 0x000fe20000410000 */
[----:B------:R-:W-:Y:S01]  /*1f40*/  FMUL.RZ R34, R0, 0.15915493667125701904 ;  /* 0x3e22f98300227820 */ /* 0x000fe2000040c000 */
[----:B------:R-:W-:Y:S01]  /*1f50*/  MUFU.SIN R94, R35 ;  /* 0x00000023005e7308 */ /* 0x000fe20000000400 */
[----:B-1----:R-:W-:Y:S01]  /*1f60*/  FMUL.RZ R32, R28, 0.15915493667125701904 ;  /* 0x3e22f9831c207820 */ /* 0x002fe2000040c000 */
[----:B------:R-:W-:Y:S01]  /*1f70*/  FMUL.FTZ R28, R29, R76 ;  /* 0x0000004c1d1c7220 */ /* 0x000fe20000410000 */
[C---:B------:R-:W-:Y:S01]  /*1f80*/  FMUL.FTZ R39, R31.reuse, R75 ;  /* 0x0000004b1f277220 */ /* 0x040fe20000410000 */
[C---:B------:R-:W-:Y:S01]  /*1f90*/  FMUL.FTZ R33, R31.reuse, R77 ;  /* 0x0000004d1f217220 */ /* 0x040fe20000410000 */
[----:B------:R-:W-:Y:S01]  /*1fa0*/  FMUL.FTZ R101, R31, R79 ;  /* 0x0000004f1f657220 */ /* 0x000fe20000410000 */
[----:B------:R-:W-:Y:S01]  /*1fb0*/  FMUL.RZ R36, R28, 0.15915493667125701904 ;  /* 0x3e22f9831c247820 */ /* 0x000fe2000040c000 */
[----:B------:R-:W-:Y:S01]  /*1fc0*/  FMUL.FTZ R28, R29, R77 ;  /* 0x0000004d1d1c7220 */ /* 0x000fe20000410000 */
[----:B------:R-:W1:Y:S01]  /*1fd0*/  MUFU.EX2 R72, R72 ;  /* 0x0000004800487308 */ /* 0x000e620000000800 */
[----:B------:R-:W-:-:S02]  /*1fe0*/  FMUL.FTZ R103, R31, R80 ;  /* 0x000000501f677220 */ /* 0x000fc40000410000 */
[----:B------:R-:W-:-:S05]  /*1ff0*/  FMUL.RZ R48, R28, 0.15915493667125701904 ;  /* 0x3e22f9831c307820 */ /* 0x000fca000040c000 */
[----:B------:R-:W-:Y:S08]  /*2000*/  MUFU.COS R0, R34 ;  /* 0x0000002200007308 */ /* 0x000ff00000000000 */
[----:B------:R-:W4:Y:S01]  /*2010*/  MUFU.EX2 R37, R37 ;  /* 0x0000002500257308 */ /* 0x000f220000000800 */
[----:B-1----:R-:W-:-:S04]  /*2020*/  FMUL.FTZ R94, R72, R94 ;  /* 0x0000005e485e7220 */ /* 0x002fc80000410000 */
[----:B------:R-:W-:-:S03]  /*2030*/  FMUL.FTZ R100, RZ, R94 ;  /* 0x0000005eff647220 */ /* 0x000fc60000410000 */
[----:B------:R-:W1:Y:S08]  /*2040*/  MUFU.SIN R106, R34 ;  /* 0x00000022006a7308 */ /* 0x000e700000000400 */
[----:B------:R2:W0:Y:S01]  /*2050*/  MUFU.COS R91, R35 ;  /* 0x00000023005b7308 */ /* 0x0004220000000000 */
[----:B----4-:R-:W-:Y:S01]  /*2060*/  FMUL.FTZ R95, R37, R0 ;  /* 0x00000000255f7220 */ /* 0x010fe20000410000 */
[----:B------:R-:W-:-:S06]  /*2070*/  FMUL.FTZ R0, R81, R94 ;  /* 0x0000005e51007220 */ /* 0x000fcc0000410000 */
[----:B------:R-:W-:Y:S01]  /*2080*/  MUFU.SIN R34, R32 ;  /* 0x0000002000227308 */ /* 0x000fe20000000400 */
[----:B--2---:R-:W-:Y:S01]  /*2090*/  FMUL.FTZ R35, R31, R76 ;  /* 0x0000004c1f237220 */ /* 0x004fe20000410000 */
[----:B-1----:R-:W-:-:S06]  /*20a0*/  FMUL.FTZ R106, R37, R106 ;  /* 0x0000006a256a7220 */ /* 0x002fcc0000410000 */
[----:B------:R1:W-:Y:S01]  /*20b0*/  MUFU.COS R38, R32 ;  /* 0x0000002000267308 */ /* 0x0003e20000000000 */
[----:B0-----:R-:W-:-:S07]  /*20c0*/  FMUL.FTZ R91, R72, R91 ;  /* 0x0000005b485b7220 */ /* 0x001fce0000410000 */
[----:B------:R-:W-:Y:S01]  /*20d0*/  MUFU.SIN R104, R48 ;  /* 0x0000003000687308 */ /* 0x000fe20000000400 */
[----:B-1----:R-:W-:-:S04]  /*20e0*/  FMUL.FTZ R32, R29, R78 ;  /* 0x0000004e1d207220 */ /* 0x002fc80000410000 */
[----:B------:R-:W-:Y:S01]  /*20f0*/  FMUL.RZ R49, R32, 0.15915493667125701904 ;  /* 0x3e22f98320317820 */ /* 0x000fe2000040c000 */
[----:B------:R-:W-:Y:S01]  /*2100*/  FMUL.FTZ R32, R31, R78 ;  /* 0x0000004e1f207220 */ /* 0x000fe20000410000 */
[----:B------:R-:W-:Y:S01]  /*2110*/  MOV R31, R57 ;  /* 0x00000039001f7202 */ /* 0x000fe20000000f00 */
[----:B------:R0:W-:Y:S02]  /*2120*/  MUFU.COS R28, R48 ;  /* 0x00000030001c7308 */ /* 0x0001e40000000000 */
[----:B------:R-:W-:-:S06]  /*2130*/  IMAD.WIDE.U32 R30, R92, UR8, R30 ;  /* 0x000000085c1e7c25 */ /* 0x000fcc000f8e001e */
[----:B------:R-:W1:Y:S01]  /*2140*/  MUFU.EX2 R39, R39 ;  /* 0x0000002700277308 */ /* 0x000e620000000800 */
[----:B0-----:R-:W-:Y:S02]  /*2150*/  MOV R48, 0x400 ;  /* 0x0000040000307802 */ /* 0x001fe40000000f00 */
[----:B------:R-:W-:Y:S02]  /*2160*/  LEA R70, P1, R30, R44, 0x3 ;  /* 0x0000002c1e467211 */ /* 0x000fe400078218ff */
[----:B------:R-:W-:-:S03]  /*2170*/  IADD3 R31, R31, R71, RZ ;  /* 0x000000471f1f7210 */ /* 0x000fc60007ffe0ff */
[----:B------:R-:W-:Y:S01]  /*2180*/  MUFU.SIN R105, R49 ;  /* 0x0000003100697308 */ /* 0x000fe20000000400 */
[----:B------:R-:W-:-:S07]  /*2190*/  LEA.HI.X R71, R30, R45, R31, 0x3, P1 ;  /* 0x0000002d1e477211 */ /* 0x000fce00008f1c1f */
[----:B------:R0:W-:Y:S08]  /*21a0*/  MUFU.COS R102, R49 ;  /* 0x0000003100667308 */ /* 0x0001f00000000000 */
[----:B------:R-:W-:Y:S01]  /*21b0*/  MUFU.SIN R98, R36 ;  /* 0x0000002400627308 */ /* 0x000fe20000000400 */
[----:B0-----:R-:W-:Y:S01]  /*21c0*/  LEA R49, R93, R48, 0x18 ;  /* 0x000000305d317211 */ /* 0x001fe200078ec0ff */
[----:B-1----:R-:W-:-:S03]  /*21d0*/  FMUL.FTZ R93, R39, R38 ;  /* 0x00000026275d7220 */ /* 0x002fc60000410000 */
[----:B------:R-:W-:-:S03]  /*21e0*/  LEA R48, R64, R49, 0x4 ;  /* 0x0000003140307211 */ /* 0x000fc600078e20ff */
[----:B------:R-:W0:Y:S02]  /*21f0*/  MUFU.EX2 R35, R35 ;  /* 0x0000002300237308 */ /* 0x000e240000000800 */
[----:B-----5:R1:W-:Y:S04]  /*2200*/  STS.128 [R48], R12 ;  /* 0x0000000c30007388 */ /* 0x0203e80000000c00 */
[----:B---3--:R2:W-:Y:S02]  /*2210*/  STS.128 [R48+0x200], R16 ;  /* 0x0002001030007388 */ /* 0x0085e40000000c00 */
[----:B------:R-:W3:Y:S02]  /*2220*/  MUFU.COS R96, R36 ;  /* 0x0000002400607308 */ /* 0x000ee40000000000 */
[----:B------:R4:W-:Y:S04]  /*2230*/  STS.128 [R48+0x400], R20 ;  /* 0x0004001430007388 */ /* 0x0009e80000000c00 */
[----:B------:R-:W-:Y:S01]  /*2240*/  STS.128 [R48+0x600], R24 ;  /* 0x0006001830007388 */ /* 0x000fe20000000c00 */
[----:B------:R-:W-:Y:S01]  /*2250*/  NOP ;  /* 0x0000000000007918 */ /* 0x000fe20000000000 */
[-C--:B-1----:R-:W-:Y:S01]  /*2260*/  FFMA.FTZ R12, RZ, R91.reuse, R0 ;  /* 0x0000005bff0c7223 */ /* 0x082fe20000010000 */
[----:B------:R-:W-:Y:S01]  /*2270*/  FFMA.FTZ R13, R81, R91, -R100 ;  /* 0x0000005b510d7223 */ /* 0x000fe20000010864 */
[----:B------:R-:W-:Y:S01]  /*2280*/  FMUL.FTZ R0, R39, R34 ;  /* 0x0000002227007220 */ /* 0x000fe20000410000 */
[----:B------:R-:W1:Y:S01]  /*2290*/  MUFU.EX2 R33, R33 ;  /* 0x0000002100217308 */ /* 0x000e620000000800 */
[----:B------:R-:W-:Y:S01]  /*22a0*/  FADD.FTZ R12, RZ, R12 ;  /* 0x0000000cff0c7221 */ /* 0x000fe20000010000 */
[----:B------:R-:W-:Y:S01]  /*22b0*/  FADD.FTZ R13, R82, R13 ;  /* 0x0000000d520d7221 */ /* 0x000fe20000010000 */
[C---:B0-----:R-:W-:Y:S01]  /*22c0*/  FMUL.FTZ R98, R35.reuse, R98 ;  /* 0x0000006223627220 */ /* 0x041fe20000410000 */
[----:B---3--:R-:W-:Y:S01]  /*22d0*/  FMUL.FTZ R96, R35, R96 ;  /* 0x0000006023607220 */ /* 0x008fe20000410000 */
[CC--:B------:R-:W-:Y:S01]  /*22e0*/  FMUL.FTZ R14, R0.reuse, R12.reuse ;  /* 0x0000000c000e7220 */ /* 0x0c0fe20000410000 */
[----:B--2---:R-:W-:Y:S01]  /*22f0*/  FMUL.FTZ R16, R0, R13 ;  /* 0x0000000d00107220 */ /* 0x004fe20000410000 */
[----:B------:R-:W-:Y:S01]  /*2300*/  FMUL.FTZ R36, R29, R79 ;  /* 0x0000004f1d247220 */ /* 0x000fe20000410000 */
[----:B------:R-:W0:Y:S01]  /*2310*/  MUFU.EX2 R32, R32 ;  /* 0x0000002000207308 */ /* 0x000e220000000800 */
[C---:B------:R-:W-:Y:S01]  /*2320*/  FFMA.FTZ R14, R93.reuse, R13, -R14 ;  /* 0x0000000d5d0e7223 */ /* 0x040fe2000001080e */
[----:B------:R-:W-:Y:S01]  /*2330*/  FFMA.FTZ R16, R93, R12, R16 ;  /* 0x0000000c5d107223 */ /* 0x000fe20000010010 */
[----:B------:R-:W-:Y:S01]  /*2340*/  FMUL.RZ R73, R36, 0.15915493667125701904 ;  /* 0x3e22f98324497820 */ /* 0x000fe2000040c000 */
[----:B------:R-:W-:Y:S01]  /*2350*/  FMUL.FTZ R29, R29, R80 ;  /* 0x000000501d1d7220 */ /* 0x000fe20000410000 */
[----:B------:R-:W-:Y:S01]  /*2360*/  FADD.FTZ R13, R83, R14 ;  /* 0x0000000e530d7221 */ /* 0x000fe20000010000 */
[----:B------:R-:W-:Y:S01]  /*2370*/  FADD.FTZ R15, RZ, R16 ;  /* 0x00000010ff0f7221 */ /* 0x000fe20000010000 */
[----:B------:R-:W2:Y:S01]  /*2380*/  LDG.E.64 R70, desc[UR16][R70.64] ;  /* 0x0000001046467981 */ /* 0x000ea2000c1e1b00 */
[----:B------:R-:W-:Y:S01]  /*2390*/  MUFU.EX2 R101, R101 ;  /* 0x0000006500657308 */ /* 0x000fe20000000800 */
[C---:B------:R-:W-:Y:S01]  /*23a0*/  FMUL.FTZ R12, R98.reuse, R13 ;  /* 0x0000000d620c7220 */ /* 0x040fe20000410000 */
[-C--:B------:R-:W-:Y:S01]  /*23b0*/  FMUL.FTZ R17, R98, R15.reuse ;  /* 0x0000000f62117220 */ /* 0x080fe20000410000 */
[C---:B-1----:R-:W-:Y:S01]  /*23c0*/  FMUL.FTZ R104, R33.reuse, R104 ;  /* 0x0000006821687220 */ /* 0x042fe20000410000 */
[----:B------:R-:W-:Y:S01]  /*23d0*/  FMUL.FTZ R99, R33, R28 ;  /* 0x0000001c21637220 */ /* 0x000fe20000410000 */
        /* <DEDUP_REMOVED lines=9> */
[----:B----4-:R-:W-:Y:S01]  /*2470*/  FMUL.FTZ R20, R104, R17 ;  /* 0x0000001168147220 */ /* 0x010fe20000410000 */
[----:B------:R-:W1:Y:S01]  /*2480*/  MUFU.COS R30, R73 ;  /* 0x00000049001e7308 */ /* 0x000e620000000000 */
[C---:B------:R-:W-:Y:S01]  /*2490*/  FMUL.FTZ R14, R0.reuse, R12 ;  /* 0x0000000c000e7220 */ /* 0x040fe20000410000 */
[----:B------:R-:W-:Y:S01]  /*24a0*/  FMUL.FTZ R15, R0, R13 ;  /* 0x0000000d000f7220 */ /* 0x000fe20000410000 */
[C---:B------:R-:W-:Y:S01]  /*24b0*/  FFMA.FTZ R18, R99.reuse, R17, -R18 ;  /* 0x0000001163127223 */ /* 0x040fe20000010812 */
[----:B------:R-:W-:Y:S01]  /*24c0*/  FFMA.FTZ R20, R99, R16, R20 ;  /* 0x0000001063147223 */ /* 0x000fe20000010014 */
[C---:B0-----:R-:W-:Y:S01]  /*24d0*/  FMUL.FTZ R105, R32.reuse, R105 ;  /* 0x0000006920697220 */ /* 0x041fe20000410000 */
[----:B------:R-:W-:-:S02]  /*24e0*/  FMUL.FTZ R102, R32, R102 ;  /* 0x0000006620667220 */ /* 0x000fc40000410000 */
[----:B------:R-:W0:Y:S01]  /*24f0*/  MUFU.SIN R36, R73 ;  /* 0x0000004900247308 */ /* 0x000e220000000400 */
[C---:B------:R-:W-:Y:S01]  /*2500*/  FFMA.FTZ R13, R93.reuse, R13, R14 ;  /* 0x0000000d5d0d7223 */ /* 0x040fe2000001000e */
[----:B------:R-:W-:Y:S01]  /*2510*/  FFMA.FTZ R15, R93, R12, -R15 ;  /* 0x0000000c5d0f7223 */ /* 0x000fe2000001080f */
[----:B------:R-:W-:Y:S01]  /*2520*/  FADD.FTZ R18, R85, R18 ;  /* 0x0000001255127221 */ /* 0x000fe20000010000 */
[----:B------:R-:W-:Y:S01]  /*2530*/  FADD.FTZ R20, RZ, R20 ;  /* 0x00000014ff147221 */ /* 0x000fe20000010000 */
[----:B------:R-:W-:Y:S01]  /*2540*/  FMUL.RZ R29, R29, 0.15915493667125701904 ;  /* 0x3e22f9831d1d7820 */ /* 0x000fe2000040c000 */
[C---:B------:R-:W-:Y:S01]  /*2550*/  FMUL.FTZ R17, R98.reuse, R13 ;  /* 0x0000000d62117220 */ /* 0x040fe20000410000 */
[-C--:B------:R-:W-:Y:S01]  /*2560*/  FMUL.FTZ R12, R98, R15.reuse ;  /* 0x0000000f620c7220 */ /* 0x080fe20000410000 */
[C---:B------:R-:W-:Y:S01]  /*2570*/  FMUL.FTZ R21, R105.reuse, R18 ;  /* 0x0000001269157220 */ /* 0x040fe20000410000 */
[-C--:B------:R-:W-:Y:S01]  /*2580*/  FMUL.FTZ R19, R105, R20.reuse ;  /* 0x0000001469137220 */ /* 0x080fe20000410000 */
[----:B------:R-:W-:Y:S01]  /*2590*/  MUFU.EX2 R103, R103 ;  /* 0x0000006700677308 */ /* 0x000fe20000000800 */
[C---:B------:R-:W-:Y:S01]  /*25a0*/  FFMA.FTZ R17, R96.reuse, R15, -R17 ;  /* 0x0000000f60117223 */ /* 0x040fe20000010811 */
[----:B------:R-:W-:Y:S01]  /*25b0*/  FFMA.FTZ R12, R96, R13, R12 ;  /* 0x0000000d600c7223 */ /* 0x000fe2000001000c */
[C---:B------:R-:W-:Y:S01]  /*25c0*/  FFMA.FTZ R21, R102.reuse, R20, R21 ;  /* 0x0000001466157223 */ /* 0x040fe20000010015 */
[----:B------:R-:W-:Y:S01]  /*25d0*/  FFMA.FTZ R19, R102, R18, -R19 ;  /* 0x0000001266137223 */ /* 0x000fe20000010813 */
[----:B-1----:R-:W-:-:S03]  /*25e0*/  FMUL.FTZ R97, R101, R30 ;  /* 0x0000001e65617220 */ /* 0x002fc60000410000 */
[----:B------:R-:W1:Y:S01]  /*25f0*/  MUFU.COS R100, R29 ;  /* 0x0000001d00647308 */ /* 0x000e620000000000 */
[C---:B------:R-:W-:Y:S01]  /*2600*/  FMUL.FTZ R16, R104.reuse, R17 ;  /* 0x0000001168107220 */ /* 0x040fe20000410000 */
[----:B------:R-:W-:Y:S01]  /*2610*/  FMUL.FTZ R14, R104, R12 ;  /* 0x0000000c680e7220 */ /* 0x000fe20000410000 */
[----:B0-----:R-:W-:-:S05]  /*2620*/  FMUL.FTZ R101, R101, R36 ;  /* 0x0000002465657220 */ /* 0x001fca0000410000 */
[----:B------:R-:W0:Y:S01]  /*2630*/  MUFU.SIN R72, R29 ;  /* 0x0000001d00487308 */ /* 0x000e220000000400 */
        /* <DEDUP_REMOVED lines=10> */
[C---:B-1----:R-:W-:Y:S01]  /*26e0*/  FMUL.FTZ R100, R103.reuse, R100 ;  /* 0x0000006467647220 */ /* 0x042fe20000410000 */
[C---:B------:R-:W-:Y:S01]  /*26f0*/  FFMA.FTZ R14, R102.reuse, R14, -R13 ;  /* 0x0000000e660e7223 */ /* 0x040fe2000001080d */
[----:B------:R-:W-:Y:S01]  /*2700*/  FFMA.FTZ R16, R102, R16, R15 ;  /* 0x0000001066107223 */ /* 0x000fe2000001000f */
[----:B------:R-:W-:Y:S01]  /*2710*/  FADD.FTZ R17, R88, R17 ;  /* 0x0000001158117221 */ /* 0x000fe20000010000 */
[----:B------:R-:W-:Y:S01]  /*2720*/  FADD.FTZ R15, RZ, R12 ;  /* 0x0000000cff0f7221 */ /* 0x000fe20000010000 */
[----:B0-----:R-:W-:Y:S01]  /*2730*/  FMUL.FTZ R103, R103, R72 ;  /* 0x0000004867677220 */ /* 0x001fe20000410000 */
[C---:B------:R-:W-:Y:S01]  /*2740*/  FMUL.FTZ R12, R101.reuse, R14 ;  /* 0x0000000e650c7220 */ /* 0x040fe20000410000 */
[----:B------:R-:W-:-:S02]  /*2750*/  FMUL.FTZ R13, R101, R16 ;  /* 0x00000010650d7220 */ /* 0x000fc40000410000 */
[C---:B------:R-:W-:Y:S01]  /*2760*/  FMUL.FTZ R18, R103.reuse, R17 ;  /* 0x0000001167127220 */ /* 0x040fe20000410000 */
[-C--:B------:R-:W-:Y:S01]  /*2770*/  FMUL.FTZ R19, R103, R15.reuse ;  /* 0x0000000f67137220 */ /* 0x080fe20000410000 */
[C---:B------:R-:W-:Y:S02]  /*2780*/  FFMA.FTZ R12, R97.reuse, R16, R12 ;  /* 0x00000010610c7223 */ /* 0x040fe4000001000c */
        /* <DEDUP_REMOVED lines=34> */
[----:B------:R-:W-:-:S03]  /*29b0*/  FFMA.FTZ R14, R20, R19, R14 ;  /* 0x00000013140e7223 */ /* 0x000fc6000001000e */
[-C--:B----4-:R-:W-:Y:S01]  /*29c0*/  FFMA.FTZ R17, R20, R15.reuse, R12 ;  /* 0x0000000f14117223 */ /* 0x090fe2000001000c */
[----:B------:R-:W-:Y:S02]  /*29d0*/  FMUL.FTZ R15, R16, R15 ;  /* 0x0000000f100f7220 */ /* 0x000fe40000410000 */
[----:B------:R-:W-:Y:S01]  /*29e0*/  @P1 FADD.FTZ R23, R23, R14 ;  /* 0x0000000e17171221 */ /* 0x000fe20000010000 */
[----:B------:R-:W-:Y:S01]  /*29f0*/  @P1 FADD.FTZ R22, R22, R21 ;  /* 0x0000001516161221 */ /* 0x000fe20000010000 */
[----:B------:R-:W-:-:S03]  /*2a00*/  @P1 FFMA.FTZ R20, R20, R13, -R15 ;  /* 0x0000000d14141223 */ /* 0x000fc6000001080f */
[----:B------:R-:W0:Y:S01]  /*2a10*/  SHFL.UP PT, R15, R23, 0x4, RZ ;  /* 0x04800000170f7989 */ /* 0x000e2200000e00ff */
[----:B------:R-:W-:-:S03]  /*2a20*/  FSEL R17, R16, R17, !P1 ;  /* 0x0000001110117208 */ /* 0x000fc60004800000 */
        /* <DEDUP_REMOVED lines=10> */
[-C--:B----4-:R-:W-:Y:S01]  /*2ad0*/  FFMA.FTZ R16, R20, R13.reuse, R16 ;  /* 0x0000000d14107223 */ /* 0x090fe20000010010 */
[----:B------:R-:W-:Y:S01]  /*2ae0*/  FMUL.FTZ R19, R17, R13 ;  /* 0x0000000d11137220 */ /* 0x000fe20000410000 */
[----:B------:R-:W-:-:S03]  /*2af0*/  @P1 FADD.FTZ R23, R23, R18 ;  /* 0x0000001217171221 */ /* 0x000fc60000010000 */
[----:B------:R-:W-:Y:S02]  /*2b00*/  FSEL R16, R17, R16, !P1 ;  /* 0x0000001011107208 */ /* 0x000fe40004800000 */
[----:B------:R-:W0:Y:S01]  /*2b10*/  SHFL.UP PT, R17, R22, 0x8, RZ ;  /* 0x0500000016117989 */ /* 0x000e2200000e00ff */
[----:B------:R-:W-:-:S03]  /*2b20*/  @P1 FFMA.FTZ R20, R20, R12, -R19 ;  /* 0x0000000c14141223 */ /* 0x000fc60000010813 */
        /* <DEDUP_REMOVED lines=10> */
[-C--:B----4-:R-:W-:Y:S01]  /*2bd0*/  FMUL.FTZ R12, R16, R15.reuse ;  /* 0x0000000f100c7220 */ /* 0x090fe20000410000 */
[----:B------:R-:W-:Y:S01]  /*2be0*/  FFMA.FTZ R21, R20, R15, R21 ;  /* 0x0000000f14157223 */ /* 0x000fe20000010015 */
[----:B------:R-:W-:Y:S02]  /*2bf0*/  @P1 FADD.FTZ R22, R22, R17 ;  /* 0x0000001116161221 */ /* 0x000fe40000010000 */
[----:B------:R-:W0:Y:S01]  /*2c00*/  SHFL.UP PT, R24, R23, 0x10, RZ ;  /* 0x0600000017187989 */ /* 0x000e2200000e00ff */
[----:B------:R-:W-:Y:S01]  /*2c10*/  @P1 FFMA.FTZ R20, R20, R13, -R12 ;  /* 0x0000000d14141223 */ /* 0x000fe2000001080c */
[----:B------:R-:W-:Y:S02]  /*2c20*/  FSEL R21, R16, R21, !P1 ;  /* 0x0000001510157208 */ /* 0x000fe40004800000 */
[----:B------:R-:W1:Y:S04]  /*2c30*/  SHFL.UP PT, R15, R22, 0x10, RZ ;  /* 0x06000000160f7989 */ /* 0x000e6800000e00ff */
[----:B------:R-:W3:Y:S04]  /*2c40*/  SHFL.UP PT, R13, R20, 0x10, RZ ;  /* 0x06000000140d7989 */ /* 0x000ee800000e00ff */
[----:B------:R-:W4:Y:S01]  /*2c50*/  SHFL.UP PT, R14, R21, 0x10, RZ ;  /* 0x06000000150e7989 */ /* 0x000f2200000e00ff */
[----:B------:R-:W-:-:S02]  /*2c60*/  MOV R17, RZ ;  /* 0x000000ff00117202 */ /* 0x000fc40000000f00 */
[----:B------:R-:W-:Y:S02]  /*2c70*/  CS2R R18, SRZ ;  /* 0x0000000000127805 */ /* 0x000fe4000001ff00 */
[----:B------:R-:W-:Y:S02]  /*2c80*/  MOV R16, 0x3f800000 ;  /* 0x3f80000000107802 */ /* 0x000fe40000000f00 */
[----:B------:R-:W-:Y:S02]  /*2c90*/  @!P0 LEA R12, R92, R49, 0x4 ;  /* 0x000000315c0c8211 */ /* 0x000fe400078e20ff */
[----:B------:R-:W-:-:S03]  /*2ca0*/  ISETP.GE.AND P1, PT, R64, 0x10, PT ;  /* 0x000000104000780c */ /* 0x000fc60003f26270 */
[----:B------:R-:W5:Y:S01]  /*2cb0*/  @!P0 LDS.128 R16, [R12+0x880] ;  /* 0x000880000c108984 */ /* 0x000f620000000c00 */
[CC--:B0-----:R-:W-:Y:S01]  /*2cc0*/  FMUL.FTZ R25, R21.reuse, R24.reuse ;  /* 0x0000001815197220 */ /* 0x0c1fe20000410000 */
[----:B------:R-:W-:Y:S01]  /*2cd0*/  ISETP.NE.AND P2, PT, R64, 0x1f, PT ;  /* 0x0000001f4000780c */ /* 0x000fe20003f45270 */
[CC--:B-1----:R-:W-:Y:S02]  /*2ce0*/  FMUL.FTZ R27, R21.reuse, R15.reuse ;  /* 0x0000000f151b7220 */ /* 0x0c2fe40000410000 */
[C---:B------:R-:W-:Y:S01]  /*2cf0*/  FFMA.FTZ R25, R20.reuse, R15, -R25 ;  /* 0x0000000f14197223 */ /* 0x040fe20000010819 */
[C---:B---3--:R-:W-:Y:S01]  /*2d00*/  FMUL.FTZ R15, R21.reuse, R13 ;  /* 0x0000000d150f7220 */ /* 0x048fe20000410000 */
[C---:B------:R-:W-:Y:S01]  /*2d10*/  FFMA.FTZ R26, R20.reuse, R24, R27 ;  /* 0x00000018141a7223 */ /* 0x040fe2000001001b */
[-C--:B----4-:R-:W-:Y:S02]  /*2d20*/  FMUL.FTZ R24, R21, R14.reuse ;  /* 0x0000000e15187220 */ /* 0x090fe40000410000 */
[----:B------:R-:W-:Y:S01]  /*2d30*/  FFMA.FTZ R14, R20, R14, R15 ;  /* 0x0000000e140e7223 */ /* 0x000fe2000001000f */
[----:B------:R-:W-:Y:S01]  /*2d40*/  LEA R107, R64, R49, 0x6 ;  /* 0x00000031406b7211 */ /* 0x000fe200078e30ff */
[----:B------:R-:W-:Y:S01]  /*2d50*/  @P1 FADD.FTZ R22, R22, R25 ;  /* 0x0000001916161221 */ /* 0x000fe20000010000 */
[----:B------:R-:W-:Y:S01]  /*2d60*/  @P1 FFMA.FTZ R20, R20, R13, -R24 ;  /* 0x0000000d14141223 */ /* 0x000fe20000010818 */
[----:B------:R-:W-:Y:S01]  /*2d70*/  @P1 FADD.FTZ R23, R23, R26 ;  /* 0x0000001a17171221 */ /* 0x000fe20000010000 */
[----:B------:R-:W-:Y:S01]  /*2d80*/  FSEL R21, R21, R14, !P1 ;  /* 0x0000000e15157208 */ /* 0x000fe20004800000 */
[----:B------:R-:W-:Y:S04]  /*2d90*/  LDS.128 R24, [R107] ;  /* 0x000000006b187984 */ /* 0x000fe80000000c00 */
[----:B------:R-:W-:Y:S04]  /*2da0*/  LDS.128 R28, [R107+0x10] ;  /* 0x000010006b1c7984 */ /* 0x000fe80000000c00 */
[----:B------:R-:W-:Y:S04]  /*2db0*/  LDS.128 R32, [R107+0x20] ;  /* 0x000020006b207984 */ /* 0x000fe80000000c00 */
[----:B------:R-:W-:Y:S04]  /*2dc0*/  LDS.128 R36, [R107+0x30] ;  /* 0x000030006b247984 */ /* 0x000fe80000000c00 */
[----:B------:R-:W-:Y:S01]  /*2dd0*/  @!P2 STS.128 [R49+0x840], R20 ;  /* 0x000840143100a388 */ /* 0x000fe20000000c00 */
[----:B------:R-:W-:Y:S01]  /*2de0*/  BAR.SYNC.DEFER_BLOCKING 0x0 ;  /* 0x0000000000007b1d */ /* 0x000fe20000010000 */
[----:B------:R-:W-:-:S02]  /*2df0*/  ISETP.NE.AND P3, PT, R64, RZ, PT ;  /* 0x000000ff4000720c */ /* 0x000fc40003f65270 */
[----:B------:R-:W-:-:S11]  /*2e00*/  ISETP.NE.AND P4, PT, R63, RZ, PT ;  /* 0x000000ff3f00720c */ /* 0x000fd60003f85270 */
[----:B-----5:R-:W-:Y:S04]  /*2e10*/  @!P3 STS.128 [R49+0x860], R16 ;  /* 0x000860103100b388 */ /* 0x020fe80000000c00 */
[----:B------:R-:W-:Y:S01]  /*2e20*/  LDS.128 R12, [R49+0x840] ;  /* 0x00084000310c7984 */ /* 0x000fe20000000c00 */
[----:B------:R-:W-:Y:S06]  /*2e30*/  BAR.SYNC.DEFER_BLOCKING 0x0 ;  /* 0x0000000000007b1d */ /* 0x000fec0000010000 */
[----:B------:R-:W0:Y:S04]  /*2e40*/  SHFL.UP PT, R110, R21, 0x1, RZ ;  /* 0x04200000156e7989 */ /* 0x000e2800000e00ff */
[----:B------:R-:W-:Y:S04]  /*2e50*/  @P4 LDS.64 R72, [R49+0x868] ;  /* 0x0008680031484984 */ /* 0x000fe80000000a00 */
[----:B------:R-:W1:Y:S04]  /*2e60*/  SHFL.UP PT, R111, R20, 0x1, RZ ;  /* 0x04200000146f7989 */ /* 0x000e6800000e00ff */
[----:B------:R-:W3:Y:S04]  /*2e70*/  SHFL.UP PT, R109, R22, 0x1, RZ ;  /* 0x04200000166d7989 */ /* 0x000ee800000e00ff */
[----:B------:R-:W4:Y:S01]  /*2e80*/  SHFL.UP PT, R108, R23, 0x1, RZ ;  /* 0x04200000176c7989 */ /* 0x000f2200000e00ff */
[----:B0-----:R-:W-:Y:S01]  /*2e90*/  @!P3 MOV R110, R17 ;  /* 0x00000011006eb202 */ /* 0x001fe20000000f00 */
[----:B--2---:R-:W-:Y:S01]  /*2ea0*/  FMUL.FTZ R21, R27, R71 ;  /* 0x000000471b157220 */ /* 0x004fe20000410000 */
[----:B-1----:R-:W-:-:S02]  /*2eb0*/  @!P3 MOV R111, R16 ;  /* 0x00000010006fb202 */ /* 0x002fc40000000f00 */
[----:B---3--:R-:W-:Y:S02]  /*2ec0*/  @!P3 MOV R109, R18 ;  /* 0x00000012006db202 */ /* 0x008fe40000000f00 */
[----:B----4-:R-:W-:Y:S01]  /*2ed0*/  @!P3 MOV R108, R19 ;  /* 0x00000013006cb202 */ /* 0x010fe20000000f00 */
[-C--:B------:R-:W-:Y:S01]  /*2ee0*/  @P4 FMUL.FTZ R107, R73, R110.reuse ;  /* 0x0000006e496b4220 */ /* 0x080fe20000410000 */
[----:B------:R-:W-:-:S03]  /*2ef0*/  @P4 FMUL.FTZ R110, R72, R110 ;  /* 0x0000006e486e4220 */ /* 0x000fc60000410000 */
[-C--:B------:R-:W-:Y:S01]  /*2f00*/  @P4 FFMA.FTZ R72, R72, R111.reuse, -R107 ;  /* 0x0000006f48484223 */ /* 0x080fe2000001086b */
[----:B------:R-:W-:-:S03]  /*2f10*/  @P4 FFMA.FTZ R73, R73, R111, R110 ;  /* 0x0000006f49494223 */ /* 0x000fc6000001006e */
[----:B------:R-:W-:Y:S01]  /*2f20*/  @P4 FADD.FTZ R109, R109, R72 ;  /* 0x000000486d6d4221 */ /* 0x000fe20000010000 */
[----:B------:R-:W-:Y:S01]  /*2f30*/  @P4 FADD.FTZ R108, R108, R73 ;  /* 0x000000496c6c4221 */ /* 0x000fe20000010000 */
[----:B------:R-:W-:Y:S02]  /*2f40*/  FMUL.FTZ R72, R27, R70 ;  /* 0x000000461b487220 */ /* 0x000fe40000410000 */
[C---:B------:R-:W-:Y:S01]  /*2f50*/  FMUL.FTZ R22, R106.reuse, R109 ;  /* 0x0000006d6a167220 */ /* 0x040fe20000410000 */
[----:B------:R-:W-:Y:S01]  /*2f60*/  FMUL.FTZ R106, R106, R108 ;  /* 0x0000006c6a6a7220 */ /* 0x000fe20000410000 */
[C---:B------:R-:W-:Y:S01]  /*2f70*/  FMUL.FTZ R107, R25.reuse, R71 ;  /* 0x00000047196b7220 */ /* 0x040fe20000410000 */
[----:B------:R-:W-:Y:S01]  /*2f80*/  FMUL.FTZ R112, R25, R70 ;  /* 0x0000004619707220 */ /* 0x000fe20000410000 */
[C---:B------:R-:W-:Y:S01]  /*2f90*/  FFMA.FTZ R22, R95.reuse, R108, R22 ;  /* 0x0000006c5f167223 */ /* 0x040fe20000010016 */
[CC--:B------:R-:W-:Y:S01]  /*2fa0*/  FFMA.FTZ R21, R26.reuse, R70.reuse, -R21 ;  /* 0x000000461a157223 */ /* 0x0c0fe20000010815 */
[----:B------:R-:W-:Y:S01]  /*2fb0*/  FFMA.FTZ R106, R95, R109, -R106 ;  /* 0x0000006d5f6a7223 */ /* 0x000fe2000001086a */
        /* <DEDUP_REMOVED lines=8> */
[----:B------:R-:W-:-:S03]  /*3040*/  FMUL.FTZ R94, R94, R23 ;  /* 0x000000175e5e7220 */ /* 0x000fc60000410000 */
[C---:B------:R-:W-:Y:S01]  /*3050*/  FFMA.FTZ R27, R91.reuse, R23, -R72 ;  /* 0x000000175b1b7223 */ /* 0x040fe20000010848 */
[----:B------:R-:W-:Y:S01]  /*3060*/  FFMA.FTZ R94, R91, R29, R94 ;  /* 0x0000001d5b5e7223 */ /* 0x000fe2000001005e */
[C---:B------:R-:W-:Y:S02]  /*3070*/  FMUL.FTZ R25, R31.reuse, R71 ;  /* 0x000000471f197220 */ /* 0x040fe40000410000 */
[----:B------:R-:W-:Y:S01]  /*3080*/  FADD.FTZ R72, R82, R27 ;  /* 0x0000001b52487221 */ /* 0x000fe20000010000 */
[----:B------:R-:W-:Y:S01]  /*3090*/  FADD.FTZ R27, RZ, R94 ;  /* 0x0000005eff1b7221 */ /* 0x000fe20000010000 */
[-C--:B------:R-:W-:Y:S01]  /*30a0*/  FMUL.FTZ R106, R31, R70.reuse ;  /* 0x000000461f6a7220 */ /* 0x080fe20000410000 */
[----:B------:R-:W-:Y:S01]  /*30b0*/  FFMA.FTZ R25, R30, R70, -R25 ;  /* 0x000000461e197223 */ /* 0x000fe20000010819 */
[C---:B------:R-:W-:Y:S01]  /*30c0*/  FMUL.FTZ R94, R0.reuse, R72 ;  /* 0x00000048005e7220 */ /* 0x040fe20000410000 */
[----:B------:R-:W-:Y:S01]  /*30d0*/  FMUL.FTZ R31, R0, R27 ;  /* 0x0000001b001f7220 */ /* 0x000fe20000410000 */
[-C--:B------:R-:W-:Y:S01]  /*30e0*/  FFMA.FTZ R30, R30, R71.reuse, R106 ;  /* 0x000000471e1e7223 */ /* 0x080fe2000001006a */
[C---:B------:R-:W-:Y:S01]  /*30f0*/  FMUL.FTZ R73, R33.reuse, R71 ;  /* 0x0000004721497220 */ /* 0x040fe20000410000 */
[----:B------:R-:W-:Y:S01]  /*3100*/  FMUL.FTZ R106, R33, R70 ;  /* 0x00000046216a7220 */ /* 0x000fe20000410000 */
[C---:B------:R-:W-:Y:S01]  /*3110*/  FFMA.FTZ R33, R93.reuse, R27, R94 ;  /* 0x0000001b5d217223 */ /* 0x040fe2000001005e */
[----:B------:R-:W-:Y:S01]  /*3120*/  FFMA.FTZ R94, R93, R72, -R31 ;  /* 0x000000485d5e7223 */ /* 0x000fe2000001081f */
[CC--:B------:R-:W-:Y:S01]  /*3130*/  FFMA.FTZ R0, R32.reuse, R70.reuse, -R73 ;  /* 0x0000004620007223 */ /* 0x0c0fe20000010849 */
[-C--:B------:R-:W-:Y:S01]  /*3140*/  FMUL.FTZ R73, R35, R71.reuse ;  /* 0x0000004723497220 */ /* 0x080fe20000410000 */
[----:B------:R-:W-:Y:S01]  /*3150*/  FADD.FTZ R31, RZ, R33 ;  /* 0x00000021ff1f7221 */ /* 0x000fe20000010000 */
[----:B------:R-:W-:Y:S01]  /*3160*/  FFMA.FTZ R32, R32, R71, R106 ;  /* 0x0000004720207223 */ /* 0x000fe2000001006a */
[----:B------:R-:W-:Y:S01]  /*3170*/  FADD.FTZ R33, R83, R94 ;  /* 0x0000005e53217221 */ /* 0x000fe20000010000 */
[-C--:B------:R-:W-:Y:S01]  /*3180*/  FMUL.FTZ R106, R35, R70.reuse ;  /* 0x00000046236a7220 */ /* 0x080fe20000410000 */
[----:B------:R-:W-:Y:S01]  /*3190*/  FFMA.FTZ R35, R34, R70, -R73 ;  /* 0x0000004622237223 */ /* 0x000fe20000010849 */
[C---:B------:R-:W-:Y:S01]  /*31a0*/  FMUL.FTZ R73, R98.reuse, R31 ;  /* 0x0000001f62497220 */ /* 0x040fe20000410000 */
[----:B------:R-:W-:-:S03]  /*31b0*/  FMUL.FTZ R98, R98, R33 ;  /* 0x0000002162627220 */ /* 0x000fc60000410000 */
[C---:B------:R-:W-:Y:S01]  /*31c0*/  FFMA.FTZ R91, R96.reuse, R33, -R73 ;  /* 0x00000021605b7223 */ /* 0x040fe20000010849 */
[----:B------:R-:W-:Y:S01]  /*31d0*/  FFMA.FTZ R73, R96, R31, R98 ;  /* 0x0000001f60497223 */ /* 0x000fe20000010062 */
[CC--:B------:R-:W-:Y:S01]  /*31e0*/  FMUL.FTZ R93, R37.reuse, R71.reuse ;  /* 0x00000047255d7220 */ /* 0x0c0fe20000410000 */
[-C--:B------:R-:W-:Y:S02]  /*31f0*/  FMUL.FTZ R94, R37, R70.reuse ;  /* 0x00000046255e7220 */ /* 0x080fe40000410000 */
[----:B------:R-:W-:Y:S01]  /*3200*/  FADD.FTZ R73, RZ, R73 ;  /* 0x00000049ff497221 */ /* 0x000fe20000010000 */
[CC--:B------:R-:W-:Y:S01]  /*3210*/  FFMA.FTZ R37, R36.reuse, R70.reuse, -R93 ;  /* 0x0000004624257223 */ /* 0x0c0fe2000001085d */
[----:B------:R-:W-:Y:S01]  /*3220*/  FFMA.FTZ R36, R36, R71, R94 ;  /* 0x0000004724247223 */ /* 0x000fe2000001005e */
[----:B------:R-:W-:Y:S01]  /*3230*/  FADD.FTZ R94, R84, R91 ;  /* 0x0000005b545e7221 */ /* 0x000fe20000010000 */
[C---:B------:R-:W-:Y:S01]  /*3240*/  FMUL.FTZ R96, R104.reuse, R73 ;  /* 0x0000004968607220 */ /* 0x040fe20000410000 */
[C---:B------:R-:W-:Y:S01]  /*3250*/  FMUL.FTZ R93, R39.reuse, R71 ;  /* 0x00000047275d7220 */ /* 0x040fe20000410000 */
[----:B------:R-:W-:Y:S01]  /*3260*/  FMUL.FTZ R91, R39, R70 ;  /* 0x00000046275b7220 */ /* 0x000fe20000410000 */
[----:B------:R-:W-:Y:S01]  /*3270*/  FMUL.FTZ R39, R13, R19 ;  /* 0x000000130d277220 */ /* 0x000fe20000410000 */
[-C--:B------:R-:W-:Y:S01]  /*3280*/  FMUL.FTZ R104, R104, R94.reuse ;  /* 0x0000005e68687220 */ /* 0x080fe20000410000 */
[C---:B------:R-:W-:Y:S01]  /*3290*/  FFMA.FTZ R96, R99.reuse, R94, -R96 ;  /* 0x0000005e63607223 */ /* 0x040fe20000010860 */
[-C--:B------:R-:W-:Y:S01]  /*32a0*/  FFMA.FTZ R20, R24, R70.reuse, -R107 ;  /* 0x0000004618147223 */ /* 0x080fe2000001086b */
[----:B------:R-:W-:Y:S01]  /*32b0*/  FFMA.FTZ R70, R38, R70, -R93 ;  /* 0x0000004626467223 */ /* 0x000fe2000001085d */
[-C--:B------:R-:W-:Y:S01]  /*32c0*/  FFMA.FTZ R24, R24, R71.reuse, R112 ;  /* 0x0000004718187223 */ /* 0x080fe20000010070 */
[-C--:B------:R-:W-:Y:S01]  /*32d0*/  FFMA.FTZ R34, R34, R71.reuse, R106 ;  /* 0x0000004722227223 */ /* 0x080fe2000001006a */
[----:B------:R-:W-:Y:S01]  /*32e0*/  FFMA.FTZ R38, R38, R71, R91 ;  /* 0x0000004726267223 */ /* 0x000fe2000001005b */
[-C--:B------:R-:W-:Y:S01]  /*32f0*/  FFMA.FTZ R93, R12, R18.reuse, -R39 ;  /* 0x000000120c5d7223 */ /* 0x080fe20000010827 */
[----:B------:R-:W-:Y:S01]  /*3300*/  FFMA.FTZ R71, R99, R73, R104 ;  /* 0x0000004963477223 */ /* 0x000fe20000010068 */
[----:B------:R-:W-:Y:S01]  /*3310*/  FADD.FTZ R39, R85, R96 ;  /* 0x0000006055277221 */ /* 0x000fe20000010000 */
[----:B------:R-:W-:Y:S01]  /*3320*/  ISETP.NE.AND P1, PT, R63, RZ, PT ;  /* 0x000000ff3f00720c */ /* 0x000fe20003f25270 */
[C---:B------:R-:W-:Y:S01]  /*3330*/  FMUL.FTZ R95, R13.reuse, R18 ;  /* 0x000000120d5f7220 */ /* 0x040fe20000410000 */
[C---:B------:R-:W-:Y:S01]  /*3340*/  FMUL.FTZ R91, R13.reuse, R17 ;  /* 0x000000110d5b7220 */ /* 0x040fe20000410000 */
[----:B------:R-:W-:Y:S01]  /*3350*/  FMUL.FTZ R18, R13, R16 ;  /* 0x000000100d127220 */ /* 0x000fe20000410000 */
[----:B------:R-:W-:Y:S01]  /*3360*/  FADD.FTZ R71, RZ, R71 ;  /* 0x00000047ff477221 */ /* 0x000fe20000010000 */
[----:B------:R-:W-:-:S02]  /*3370*/  FMUL.FTZ R13, R105, R39 ;  /* 0x00000027690d7220 */ /* 0x000fc40000410000 */
[----:B------:R-:W-:Y:S01]  /*3380*/  FFMA.FTZ R17, R12, R17, R18 ;  /* 0x000000110c117223 */ /* 0x000fe20000010012 */
[-C--:B------:R-:W-:Y:S01]  /*3390*/  FMUL.FTZ R18, R105, R71.reuse ;  /* 0x0000004769127220 */ /* 0x080fe20000410000 */
[----:B------:R-:W-:Y:S01]  /*33a0*/  FFMA.FTZ R96, R102, R71, R13 ;  /* 0x0000004766607223 */ /* 0x000fe2000001000d */
[C---:B------:R-:W-:Y:S01]  /*33b0*/  FFMA.FTZ R16, R12.reuse, R16, -R91 ;  /* 0x000000100c107223 */ /* 0x040fe2000001085b */
[----:B------:R-:W-:Y:S01]  /*33c0*/  FFMA.FTZ R12, R12, R19, R95 ;  /* 0x000000130c0c7223 */ /* 0x000fe2000001005f */
[----:B------:R-:W-:Y:S01]  /*33d0*/  FFMA.FTZ R13, R102, R39, -R18 ;  /* 0x00000027660d7223 */ /* 0x000fe20000010812 */
[----:B------:R-:W-:Y:S01]  /*33e0*/  FADD.FTZ R96, RZ, R96 ;  /* 0x00000060ff607221 */ /* 0x000fe20000010000 */
[----:B------:R-:W-:Y:S01]  /*33f0*/  BSSY B0, `(.L_x_2241) ;  /* 0x0000010000007945 */ /* 0x000fe20003800000 */
[----:B------:R-:W-:Y:S01]  /*3400*/  FMUL.FTZ R98, R29, R24 ;  /* 0x000000181d627220 */ /* 0x000fe20000410000 */
[----:B------:R-:W-:Y:S01]  /*3410*/  FADD.FTZ R18, R14, R93 ;  /* 0x0000005d0e127221 */ /* 0x000fe20000010000 */
[----:B------:R-:W-:Y:S01]  /*3420*/  FADD.FTZ R14, R86, R13 ;  /* 0x0000000d560e7221 */ /* 0x000fe20000010000 */
[----:B------:R-:W-:Y:S01]  /*3430*/  FMUL.FTZ R24, R101, R96 ;  /* 0x0000006065187220 */ /* 0x000fe20000410000 */
[----:B------:R-:W-:Y:S01]  /*3440*/  FADD.FTZ R19, R15, R12 ;  /* 0x0000000c0f137221 */ /* 0x000fe20000010000 */
[----:B------:R-:W-:Y:S06]  /*3450*/  @P1 BRA `(.L_x_2242) ;  /* 0x0000000000241947 */ /* 0x000fec0003800000 */
[----:B------:R-:W-:Y:S01]  /*3460*/  IMAD R12, R60, R89, R92 ;  /* 0x000000593c0c7224 */ /* 0x000fe200078e025c */
[----:B------:R-:W-:-:S04]  /*3470*/  LEA R15, R92, R49, 0x4 ;  /* 0x000000315c0f7211 */ /* 0x000fc800078e20ff */
[----:B------:R-:W-:Y:S01]  /*3480*/  SHF.R.S32.HI R102, RZ, 0x1f, R12 ;  /* 0x0000001fff667819 */ /* 0x000fe2000001140c */
[----:B------:R0:W-:Y:S01]  /*3490*/  STS.128 [R15+0x880], R16 ;  /* 0x000880100f007388 */ /* 0x0001e20000000c00 */
[----:B------:R-:W-:-:S04]  /*34a0*/  IADD3 R13, P1, R61, R12, RZ ;  /* 0x0000000c3d0d7210 */ /* 0x000fc80007f3e0ff */
[----:B------:R-:W-:Y:S02]  /*34b0*/  LEA.HI.X.SX32 R102, R61, R102, 0x1, P1 ;  /* 0x000000663d667211 */ /* 0x000fe400008f0eff */
[----:B------:R-:W-:-:S04]  /*34c0*/  LEA R12, P1, R13, R46, 0x4 ;  /* 0x0000002e0d0c7211 */ /* 0x000fc800078220ff */
[----:B------:R-:W-:-:S05]  /*34d0*/  LEA.HI.X R13, R13, R47, R102, 0x4, P1 ;  /* 0x0000002f0d0d7211 */ /* 0x000fca00008f2466 */
[----:B------:R0:W-:Y:S04]  /*34e0*/  STG.E.128 desc[UR16][R12.64], R16 ;  /* 0x000000100c007986 */ /* 0x0001e8000c101d10 */
.L_x_2242:
[----:B------:R-:W-:Y:S05]  /*34f0*/  BSYNC B0 ;  /* 0x0000000000007941 */ /* 0x000fea0003800000 */
.L_x_2241:
[-C--:B------:R-:W-:Y:S01]  /*3500*/  FMUL.FTZ R101, R101, R14.reuse ;  /* 0x0000000e65657220 */ /* 0x080fe20000410000 */
[----:B0-----:R-:W-:Y:S01]  /*3510*/  FFMA.FTZ R13, R97, R14, -R24 ;  /* 0x0000000e610d7223 */ /* 0x001fe20000010818 */
[----:B------:R-:W-:Y:S01]  /*3520*/  IADD3 R92, R92, 0x1, RZ ;  /* 0x000000015c5c7810 */ /* 0x000fe20007ffe0ff */
[----:B------:R-:W-:Y:S01]  /*3530*/  FMUL.FTZ R32, R71, R32 ;  /* 0x0000002047207220 */ /* 0x000fe20000410000 */
[----:B------:R-:W-:Y:S01]  /*3540*/  FFMA.FTZ R101, R97, R96, R101 ;  /* 0x0000006061657223 */ /* 0x000fe20000010065 */
[----:B------:R-:W-:Y:S01]  /*3550*/  FADD.FTZ R17, R88, R13 ;  /* 0x0000000d58117221 */ /* 0x000fe20000010000 */
[----:B------:R-:W-:Y:S01]  /*3560*/  ISETP.GE.AND P1, PT, R92, UR10, PT ;  /* 0x0000000a5c007c0c */ /* 0x000fe2000bf26270 */
[----:B------:R-:W-:Y:S01]  /*3570*/  FFMA.FTZ R39, R39, R0, -R32 ;  /* 0x0000000027277223 */ /* 0x000fe20000010820 */
[----:B------:R-:W-:Y:S01]  /*3580*/  FADD.FTZ R101, RZ, R101 ;  /* 0x00000065ff657221 */ /* 0x000fe20000010000 */
        /* <DEDUP_REMOVED lines=8> */
[----:B------:R-:W-:Y:S01]  /*3610*/  FADD.FTZ R15, RZ, R13 ;  /* 0x0000000dff0f7221 */ /* 0x000fe20000010000 */
[----:B------:R-:W-:Y:S01]  /*3620*/  FMUL.FTZ R13, R96, R34 ;  /* 0x00000022600d7220 */ /* 0x000fe20000410000 */
        /* <DEDUP_REMOVED lines=18> */
.L_x_2240:
[----:B------:R-:W-:Y:S01]  /*3750*/  BAR.SYNC.DEFER_BLOCKING 0x0 ;  /* 0x0000000000007b1d */ /* 0x000fe20000010000 */
[----:B------:R-:W-:Y:S02]  /*3760*/  LEA R49, R64, R49, 0x5 ;  /* 0x0000003140317211 */ /* 0x000fe400078e28ff */
[C---:B------:R-:W-:Y:S02]  /*3770*/  SHF.L.U32 R20, R60.reuse, 0x8, RZ ;  /* 0x000000083c147819 */ /* 0x040fe400000006ff */
[----:B------:R-:W-:-:S03]  /*3780*/  IADD3 R60, R60, 0x1, RZ ;  /* 0x000000013c3c7810 */ /* 0x000fc60007ffe0ff */
[----:B------:R-:W0:Y:S01]  /*3790*/  LDC.64 R22, c[0x0][0x2b0] ;  /* 0x0000ac00ff167b82 */ /* 0x000e220000000a00 */
[----:B------:R-:W-:Y:S01]  /*37a0*/  SHF.R.S32.HI R21, RZ, 0x1f, R20 ;  /* 0x0000001fff157819 */ /* 0x000fe20000011414 */
[----:B------:R-:W-:Y:S01]  /*37b0*/  ULDC.64 UR4, c[0x0][0x2b8] ;  /* 0x0000ae0000047ab9 */ /* 0x000fe20000000a00 */
[----:B------:R-:W-:Y:S02]  /*37c0*/  IADD3 R51, P1, R51, 0x800, RZ ;  /* 0x0000080033337810 */ /* 0x000fe40007f3e0ff */
[----:B------:R-:W-:Y:S02]  /*37d0*/  IADD3 R56, P2, R56, 0x400, RZ ;  /* 0x0000040038387810 */ /* 0x000fe40007f5e0ff */
[----:B------:R-:W-:Y:S01]  /*37e0*/  IADD3 R54, P3, R54, 0x400, RZ ;  /* 0x0000040036367810 */ /* 0x000fe20007f7e0ff */
[----:B------:R-:W1:Y:S01]  /*37f0*/  LDC.64 R24, c[0x0][0x308] ;  /* 0x0000c200ff187b82 */ /* 0x000e620000000a00 */
[----:B------:R-:W-:Y:S02]  /*3800*/  IADD3.X R50, RZ, R50, RZ, P1, !PT ;  /* 0x00000032ff327210 */ /* 0x000fe40000ffe4ff */
[----:B------:R-:W-:-:S02]  /*3810*/  IADD3.X R55, RZ, R55, RZ, P2, !PT ;  /* 0x00000037ff377210 */ /* 0x000fc400017fe4ff */
[----:B------:R-:W-:Y:S01]  /*3820*/  IADD3.X R53, RZ, R53, RZ, P3, !PT ;  /* 0x00000035ff357210 */ /* 0x000fe20001ffe4ff */
[----:B------:R2:W-:Y:S04]  /*3830*/  STS.128 [R49], R4 ;  /* 0x0000000431007388 */ /* 0x0005e80000000c00 */
[----:B------:R-:W-:Y:S01]  /*3840*/  STS.128 [R49+0x10], R8 ;  /* 0x0000100831007388 */ /* 0x000fe20000000c00 */
[----:B------:R-:W-:-:S03]  /*3850*/  NOP ;  /* 0x0000000000007918 */ /* 0x000fc60000000000 */
[----:B------:R-:W3:Y:S01]  /*3860*/  LDS.128 R12, [R48] ;  /* 0x00000000300c7984 */ /* 0x000ee20000000c00 */
[C---:B0-----:R-:W-:Y:S02]  /*3870*/  IMAD R0, R22.reuse, UR19, RZ ;  /* 0x0000001316007c24 */ /* 0x041fe4000f8e02ff */
[----:B------:R-:W-:Y:S01]  /*3880*/  IMAD.WIDE.U32 R20, R22, UR18, R20 ;  /* 0x0000001216147c25 */ /* 0x000fe2000f8e0014 */
[----:B------:R-:W0:Y:S03]  /*3890*/  LDS.128 R16, [R48+0x200] ;  /* 0x0002000030107984 */ /* 0x000e260000000c00 */
[----:B------:R-:W-:Y:S02]  /*38a0*/  IMAD R23, R23, UR18, R0 ;  /* 0x0000001217177c24 */ /* 0x000fe4000f8e0200 */
[----:B--2---:R-:W-:-:S03]  /*38b0*/  IMAD R5, R67, UR4, RZ ;  /* 0x0000000443057c24 */ /* 0x004fc6000f8e02ff */
[----:B------:R-:W-:Y:S01]  /*38c0*/  IADD3 R21, R21, R23, RZ ;  /* 0x0000001715157210 */ /* 0x000fe20007ffe0ff */
[C---:B------:R-:W-:Y:S02]  /*38d0*/  IMAD R7, R68.reuse, UR5, R5 ;  /* 0x0000000544077c24 */ /* 0x040fe4000f8e0205 */
[----:B------:R-:W-:Y:S01]  /*38e0*/  IMAD.WIDE.U32 R4, R68, UR4, R20 ;  /* 0x0000000444047c25 */ /* 0x000fe2000f8e0014 */
[----:B------:R-:W-:-:S04]  /*38f0*/  ULDC UR4, c[0x0][0x224] ;  /* 0x0000890000047ab9 */ /* 0x000fc80000000800 */
[----:B------:R-:W-:Y:S02]  /*3900*/  IADD3 R0, R5, R7, RZ ;  /* 0x0000000705007210 */ /* 0x000fe40007ffe0ff */
[----:B-1----:R-:W-:-:S04]  /*3910*/  LEA R6, P0, R4, R24, 0x2 ;  /* 0x0000001804067211 */ /* 0x002fc800078010ff */
[----:B------:R-:W-:Y:S02]  /*3920*/  LEA.HI.X R7, R4, R25, R0, 0x2, P0 ;  /* 0x0000001904077211 */ /* 0x000fe400000f1400 */
[----:B------:R-:W-:Y:S01]  /*3930*/  ISETP.GE.AND P0, PT, R60, UR4, PT ;  /* 0x000000043c007c0c */ /* 0x000fe2000bf06270 */
[----:B------:R-:W-:-:S05]  /*3940*/  IMAD.WIDE R4, R62, 0x10, R6 ;  /* 0x000000103e047825 */ /* 0x000fca00078e0206 */
[----:B---3--:R1:W-:Y:S04]  /*3950*/  STG.E.128 desc[UR16][R4.64], R12 ;  /* 0x0000000c04007986 */ /* 0x0083e8000c101d10 */
[----:B0-----:R1:W-:Y:S03]  /*3960*/  STG.E.128 desc[UR16][R4.64+0x200], R16 ;  /* 0x0002001004007986 */ /* 0x0013e6000c101d10 */
[----:B------:R-:W-:Y:S05]  /*3970*/  @!P0 BRA `(.L_x_2244) ;  /* 0xffffffcc00608947 */ /* 0x000fea000383ffff */
[----:B------:R-:W-:Y:S05]  /*3980*/  EXIT ;  /* 0x000000000000794d */ /* 0x000fea0003800000 */
.L_x_2245:
        /* <DEDUP_REMOVED lines=15> */
.L_x_5218:


//--------------------- .text._Z25selective_scan_fwd_kernelI32Selective_Scan_fwd_kernel_traitsILi32ELi8ELi1ELb1ELb0ELb1ELb1EfN3c107complexIfEEEEv13SSMParamsBase --------------------------
	.section	.text._Z25selective_scan_fwd_kernelI32Selective_Scan_fwd_kernel_traitsILi32ELi8ELi1ELb1ELb0ELb1ELb1EfN3c107complexIfEEEEv13SSMParamsBase,"ax",@progbits
	.align	128
        .global         _Z25selective_scan_fwd_kernelI32Selective_Scan_fwd_kernel_traitsILi32ELi8ELi1ELb1ELb0ELb1ELb1EfN3c107complexIfEEEEv13SSMParamsBase
        .type           _Z25selective_scan_fwd_kernelI32Selective_Scan_fwd_kernel_traitsILi32ELi8ELi1ELb1ELb0ELb1ELb1EfN3c107complexIfEEEEv13SSMParamsBase,@function
        .size           _Z25selective_scan_fwd_kernelI32Selective_Scan_fwd_kernel_traitsILi32ELi8ELi1ELb1ELb0ELb1ELb1EfN3c107complexIfEEEEv13SSMParamsBase,(.L_x_5219 - _Z25selective_scan_fwd_kernelI32Selective_Scan_fwd_kernel_traitsILi32ELi8ELi1ELb1ELb0ELb1ELb1EfN3c107complexIfEEEEv13SSMParamsBase)
        .other          _Z25selective_scan_fwd_kernelI32Selective_Scan_fwd_kernel_traitsILi32ELi8ELi1ELb1ELb0ELb1ELb1EfN3c107complexIfEEEEv13SSMParamsBase,@"STO_CUDA_ENTRY STV_DEFAULT"
_Z25selective_scan_fwd_kernelI32Selective_Scan_fwd_kernel_traitsILi32ELi8ELi1ELb1ELb0ELb1ELb1EfN3c107complexIfEEEEv13SSMParamsBase:
.text._Z25selective_scan_fwd_kernelI32Selective_Scan_fwd_kernel_traitsILi32ELi8ELi1ELb1ELb0ELb1ELb1EfN3c107complexIfEEEEv13SSMParamsBase:
        /* <DEDUP_REMOVED lines=112> */
.L_x_2266:
[----:B------:R-:W-:Y:S01]  /*0700*/  BAR.SYNC.DEFER_BLOCKING 0x0 ;  /* 0x0000000000007b1d */ /* 0x000fe20000010000 */
[----:B0-----:R-:W-:Y:S02]  /*0710*/  MOV R4, R56 ;  /* 0x0000003800047202 */ /* 0x001fe40000000f00 */
        /* <DEDUP_REMOVED lines=76> */
.L_x_2247:
[----:B------:R-:W-:Y:S05]  /*0be0*/  BSYNC B0 ;  /* 0x0000000000007941 */ /* 0x000fea0003800000 */
.L_x_2246:
        /* <DEDUP_REMOVED lines=41> */
.L_x_2249:
[----:B------:R-:W-:Y:S05]  /*0e80*/  BSYNC B0 ;  /* 0x0000000000007941 */ /* 0x000fea0003800000 */
.L_x_2248:
        /* <DEDUP_REMOVED lines=33> */
.L_x_2251:
[----:B------:R-:W-:Y:S05]  /*10a0*/  BSYNC B0 ;  /* 0x0000000000007941 */ /* 0x000fea0003800000 */
.L_x_2250:
        /* <DEDUP_REMOVED lines=33> */
.L_x_2253:
[----:B------:R-:W-:Y:S05]  /*12c0*/  BSYNC B0 ;  /* 0x0000000000007941 */ /* 0x000fea0003800000 */
.L_x_2252:
        /* <DEDUP_REMOVED lines=33> */
.L_x_2255:
[----:B------:R-:W-:Y:S05]  /*14e0*/  BSYNC B0 ;  /* 0x0000000000007941 */ /* 0x000fea0003800000 */
.L_x_2254:
        /* <DEDUP_REMOVED lines=33> */
.L_x_2257:
[----:B------:R-:W-:Y:S05]  /*1700*/  BSYNC B0 ;  /* 0x0000000000007941 */ /* 0x000fea0003800000 */
.L_x_2256:
        /* <DEDUP_REMOVED lines=33> */
.L_x_2259:
[----:B------:R-:W-:Y:S05]  /*1920*/  BSYNC B0 ;  /* 0x0000000000007941 */ /* 0x000fea0003800000 */
.L_x_2258:
        /* <DEDUP_REMOVED lines=33> */
.L_x_2261:
[----:B------:R-:W-:Y:S05]  /*1b40*/  BSYNC B0 ;  /* 0x0000000000007941 */ /* 0x000fea0003800000 */
.L_x_2260:
        /* <DEDUP_REMOVED lines=30> */
.L_x_2265:
        /* <DEDUP_REMOVED lines=380> */
.L_x_2264:
[----:B------:R-:W-:Y:S05]  /*34f0*/  BSYNC B0 ;  /* 0x0000000000007941 */ /* 0x000fea0003800000 */
.L_x_2263:
        /* <DEDUP_REMOVED lines=37> */
.L_x_2262:
[----:B------:R-:W-:Y:S01]  /*3750*/  BAR.SYNC.DEFER_BLOCKING 0x0 ;  /* 0x0000000000007b1d */ /* 0x000fe20000010000 */
[----:B------:R-:W-:Y:S02]  /*3760*/  LEA R49, R64, R49, 0x5 ;  /* 0x0000003140317211 */ /* 0x000fe400078e28ff */
[----:B------:R-:W-:-:S05]  /*3770*/  SHF.L.U32 R28, R60, 0x8, RZ ;  /* 0x000000083c1c7819 */ /* 0x000fca00000006ff */
[----:B------:R-:W0:Y:S01]  /*3780*/  LDC.64 R24, c[0x0][0x2b0] ;  /* 0x0000ac00ff187b82 */ /* 0x000e220000000a00 */
[----:B------:R-:W-:Y:S01]  /*3790*/  SHF.R.S32.HI R29, RZ, 0x1f, R28 ;  /* 0x0000001fff1d7819 */ /* 0x000fe2000001141c */
[----:B------:R-:W-:Y:S01]  /*37a0*/  ULDC.64 UR4, c[0x0][0x2b8] ;  /* 0x0000ae0000047ab9 */ /* 0x000fe20000000a00 */
[----:B------:R-:W-:-:S05]  /*37b0*/  ULDC.64 UR6, c[0x0][0x2a8] ;  /* 0x0000aa0000067ab9 */ /* 0x000fca0000000a00 */
[----:B------:R-:W1:Y:S08]  /*37c0*/  LDC.64 R30, c[0x0][0x308] ;  /* 0x0000c200ff1e7b82 */ /* 0x000e700000000a00 */
[----:B------:R-:W2:Y:S01]  /*37d0*/  LDC.64 R26, c[0x0][0x2a0] ;  /* 0x0000a800ff1a7b82 */ /* 0x000ea20000000a00 */
[----:B------:R-:W-:Y:S04]  /*37e0*/  STS.128 [R49], R4 ;  /* 0x0000000431007388 */ /* 0x000fe80000000c00 */
[----:B------:R-:W-:Y:S01]  /*37f0*/  STS.128 [R49+0x10], R8 ;  /* 0x0000100831007388 */ /* 0x000fe20000000c00 */
[----:B------:R-:W-:-:S03]  /*3800*/  NOP ;  /* 0x0000000000007918 */ /* 0x000fc60000000000 */
[----:B------:R-:W3:Y:S01]  /*3810*/  LDS.128 R16, [R48] ;  /* 0x0000000030107984 */ /* 0x000ee20000000c00 */
[C---:B0-----:R-:W-:Y:S01]  /*3820*/  IMAD R0, R24.reuse, UR19, RZ ;  /* 0x0000001318007c24 */ /* 0x041fe2000f8e02ff */
[----:B------:R-:W0:Y:S01]  /*3830*/  LDC.64 R32, c[0x0][0x318] ;  /* 0x0000c600ff207b82 */ /* 0x000e220000000a00 */
[----:B------:R-:W-:Y:S01]  /*3840*/  IMAD.WIDE.U32 R20, R24, UR18, R28 ;  /* 0x0000001218147c25 */ /* 0x000fe2000f8e001c */
[----:B------:R-:W4:Y:S03]  /*3850*/  LDS.128 R12, [R48+0x200] ;  /* 0x00020000300c7984 */ /* 0x000f260000000c00 */
[----:B------:R-:W-:Y:S02]  /*3860*/  IMAD R25, R25, UR18, R0 ;  /* 0x0000001219197c24 */ /* 0x000fe4000f8e0200 */
[----:B--2---:R-:W-:-:S03]  /*3870*/  IMAD R0, R26, UR19, RZ ;  /* 0x000000131a007c24 */ /* 0x004fc6000f8e02ff */
[----:B------:R-:W-:Y:S01]  /*3880*/  IADD3 R21, R21, R25, RZ ;  /* 0x0000001915157210 */ /* 0x000fe20007ffe0ff */
[----:B------:R-:W-:Y:S02]  /*3890*/  IMAD R25, R67, UR4, RZ ;  /* 0x0000000443197c24 */ /* 0x000fe4000f8e02ff */
[----:B------:R-:W-:Y:S02]  /*38a0*/  IMAD R27, R27, UR18, R0 ;  /* 0x000000121b1b7c24 */ /* 0x000fe4000f8e0200 */
[C---:B------:R-:W-:Y:S02]  /*38b0*/  IMAD R25, R68.reuse, UR5, R25 ;  /* 0x0000000544197c24 */ /* 0x040fe4000f8e0219 */
[----:B------:R-:W-:Y:S01]  /*38c0*/  IMAD.WIDE.U32 R20, R68, UR4, R20 ;  /* 0x0000000444147c25 */ /* 0x000fe2000f8e0014 */
[----:B------:R-:W-:-:S03]  /*38d0*/  ULDC.64 UR4, c[0x0][0x2c8] ;  /* 0x0000b20000047ab9 */ /* 0x000fc60000000a00 */
[----:B------:R-:W-:Y:S01]  /*38e0*/  IMAD.WIDE.U32 R22, R26, UR18, R28 ;  /* 0x000000121a167c25 */ /* 0x000fe2000f8e001c */
[----:B------:R-:W-:Y:S02]  /*38f0*/  IADD3 R21, R21, R25, RZ ;  /* 0x0000001915157210 */ /* 0x000fe40007ffe0ff */
[C---:B-1----:R-:W-:Y:S02]  /*3900*/  LEA R30, P0, R20.reuse, R30, 0x2 ;  /* 0x0000001e141e7211 */ /* 0x042fe400078010ff */
[----:B------:R-:W-:Y:S01]  /*3910*/  IADD3 R23, R23, R27, RZ ;  /* 0x0000001b17177210 */ /* 0x000fe20007ffe0ff */
[----:B------:R-:W-:Y:S01]  /*3920*/  IMAD R27, R67, UR6, RZ ;  /* 0x00000006431b7c24 */ /* 0x000fe2000f8e02ff */
[----:B------:R-:W-:-:S03]  /*3930*/  LEA.HI.X R31, R20, R31, R21, 0x2, P0 ;  /* 0x0000001f141f7211 */ /* 0x000fc600000f1415 */
[----:B------:R-:W-:Y:S02]  /*3940*/  IMAD R27, R68, UR7, R27 ;  /* 0x00000007441b7c24 */ /* 0x000fe4000f8e021b */
[----:B------:R-:W-:-:S04]  /*3950*/  IMAD.WIDE R30, R62, 0x10, R30 ;  /* 0x000000103e1e7825 */ /* 0x000fc800078e021e */
[----:B------:R-:W-:Y:S01]  /*3960*/  IMAD.WIDE.U32 R22, R68, UR6, R22 ;  /* 0x0000000644167c25 */ /* 0x000fe2000f8e0016 */
[----:B---3--:R-:W-:Y:S04]  /*3970*/  STG.E.128 desc[UR16][R30.64], R16 ;  /* 0x000000101e007986 */ /* 0x008fe8000c101d10 */
[----:B----4-:R-:W-:Y:S01]  /*3980*/  STG.E.128 desc[UR16][R30.64+0x200], R12 ;  /* 0x0002000c1e007986 */ /* 0x010fe2000c101d10 */
[----:B------:R-:W-:Y:S01]  /*3990*/  IADD3 R0, R23, R27, RZ ;  /* 0x0000001b17007210 */ /* 0x000fe20007ffe0ff */
[----:B------:R-:W-:Y:S01]  /*39a0*/  BAR.SYNC.DEFER_BLOCKING 0x0 ;  /* 0x0000000000007b1d */ /* 0x000fe20000010000 */
[----:B0-----:R-:W-:-:S04]  /*39b0*/  LEA R32, P1, R22, R32, 0x2 ;  /* 0x0000002016207211 */ /* 0x001fc800078210ff */
[----:B------:R-:W-:-:S03]  /*39c0*/  LEA.HI.X R33, R22, R33, R0, 0x2, P1 ;  /* 0x0000002116217211 */ /* 0x000fc600008f1400 */
[----:B------:R-:W-:-:S05]  /*39d0*/  IMAD.WIDE R32, R62, 0x10, R32 ;  /* 0x000000103e207825 */ /* 0x000fca00078e0220 */
[----:B------:R-:W2:Y:S04]  /*39e0*/  LDG.E.128 R36, desc[UR16][R32.64] ;  /* 0x0000001020247981 */ /* 0x000ea8000c1e1d00 */
[----:B------:R-:W3:Y:S01]  /*39f0*/  LDG.E.128 R44, desc[UR16][R32.64+0x200] ;  /* 0x00020010202c7981 */ /* 0x000ee2000c1e1d00 */
[----:B------:R-:W-:Y:S02]  /*3a00*/  IADD3 R60, R60, 0x1, RZ ;  /* 0x000000013c3c7810 */ /* 0x000fe40007ffe0ff */
[----:B------:R-:W-:Y:S02]  /*3a10*/  IADD3 R51, P1, R51, 0x800, RZ ;  /* 0x0000080033337810 */ /* 0x000fe40007f3e0ff */
[----:B------:R-:W-:Y:S02]  /*3a20*/  IADD3 R56, P2, R56, 0x400, RZ ;  /* 0x0000040038387810 */ /* 0x000fe40007f5e0ff */
[----:B------:R-:W-:-:S02]  /*3a30*/  IADD3 R54, P3, R54, 0x400, RZ ;  /* 0x0000040036367810 */ /* 0x000fc40007f7e0ff */
[----:B------:R-:W-:Y:S02]  /*3a40*/  IADD3.X R50, RZ, R50, RZ, P1, !PT ;  /* 0x00000032ff327210 */ /* 0x000fe40000ffe4ff */
[----:B------:R-:W-:Y:S02]  /*3a50*/  IADD3.X R55, RZ, R55, RZ, P2, !PT ;  /* 0x00000037ff377210 */ /* 0x000fe400017fe4ff */
[----:B------:R-:W-:Y:S01]  /*3a60*/  IADD3.X R53, RZ, R53, RZ, P3, !PT ;  /* 0x00000035ff357210 */ /* 0x000fe20001ffe4ff */
        /* <DEDUP_REMOVED lines=34> */
[----:B0-----:R-:W-:-:S02]  /*3c90*/  FMUL.FTZ R0, R25, R12 ;  /* 0x0000000c19007220 */ /* 0x001fc40000410000 */
[----:B------:R-:W0:Y:S01]  /*3ca0*/  LDC.64 R24, c[0x0][0x2c0] ;  /* 0x0000b000ff187b82 */ /* 0x000e220000000a00 */
[----:B------:R-:W-:Y:S01]  /*3cb0*/  FMUL.FTZ R12, R13, R4 ;  /* 0x000000040d0c7220 */ /* 0x000fe20000410000 */
[----:B------:R-:W-:Y:S02]  /*3cc0*/  FMUL.FTZ R13, R0, R5 ;  /* 0x00000005000d7220 */ /* 0x000fe40000410000 */
[----:B------:R-:W2:Y:S01]  /*3cd0*/  MUFU.RCP R30, R30 ;  /* 0x0000001e001e7308 */ /* 0x000ea20000001000 */
[----:B-1----:R-:W-:-:S07]  /*3ce0*/  FMUL.FTZ R15, R26, R33 ;  /* 0x000000211a0f7220 */ /* 0x002fce0000410000 */
[----:B------:R-:W1:Y:S01]  /*3cf0*/  MUFU.RCP R19, R19 ;  /* 0x0000001300137308 */ /* 0x000e620000001000 */
[----:B---3--:R-:W-:Y:S01]  /*3d00*/  FMUL.FTZ R16, R27, R14 ;  /* 0x0000000e1b107220 */ /* 0x008fe20000410000 */
[----:B------:R-:W-:-:S03]  /*3d10*/  FMUL.FTZ R14, R15, R6 ;  /* 0x000000060f0e7220 */ /* 0x000fc60000410000 */
[----:B------:R-:W-:Y:S01]  /*3d20*/  FMUL.FTZ R15, R16, R7 ;  /* 0x00000007100f7220 */ /* 0x000fe20000410000 */
[----:B------:R-:W-:Y:S01]  /*3d30*/  BAR.SYNC.DEFER_BLOCKING 0x0 ;  /* 0x0000000000007b1d */ /* 0x000fe20000010000 */
[----:B--2---:R-:W-:-:S05]  /*3d40*/  FMUL.FTZ R4, R23, R30 ;  /* 0x0000001e17047220 */ /* 0x004fca0000410000 */
[----:B------:R-:W2:Y:S01]  /*3d50*/  MUFU.RCP R18, R18 ;  /* 0x0000001200127308 */ /* 0x000ea20000001000 */
[----:B0-----:R-:W-:-:S04]  /*3d60*/  IMAD.WIDE.U32 R28, R24, UR18, R28 ;  /* 0x00000012181c7c25 */ /* 0x001fc8000f8e001c */
[----:B-1----:R-:W-:Y:S01]  /*3d70*/  FMUL.FTZ R7, R22, R19 ;  /* 0x0000001316077220 */ /* 0x002fe20000410000 */
[----:B------:R-:W-:Y:S01]  /*3d80*/  FMUL.FTZ R19, R4, R11 ;  /* 0x0000000b04137220 */ /* 0x000fe20000410000 */
[----:B------:R-:W0:Y:S01]  /*3d90*/  LDC.64 R22, c[0x0][0x320] ;  /* 0x0000c800ff167b82 */ /* 0x000e220000000a00 */
[----:B------:R-:W1:Y:S01]  /*3da0*/  MUFU.RCP R17, R17 ;  /* 0x0000001100117308 */ /* 0x000e620000001000 */
[----:B--2---:R-:W-:Y:S01]  /*3db0*/  FMUL.FTZ R0, R21, R18 ;  /* 0x0000001215007220 */ /* 0x004fe20000410000 */
[----:B------:R-:W-:Y:S01]  /*3dc0*/  FMUL.FTZ R18, R7, R10 ;  /* 0x0000000a07127220 */ /* 0x000fe20000410000 */
[----:B------:R2:W-:Y:S01]  /*3dd0*/  STS.128 [R49], R12 ;  /* 0x0000000c31007388 */ /* 0x0005e20000000c00 */
[----:B-1----:R-:W-:Y:S01]  /*3de0*/  FMUL.FTZ R5, R20, R17 ;  /* 0x0000001114057220 */ /* 0x002fe20000410000 */
[----:B------:R-:W-:Y:S01]  /*3df0*/  FMUL.FTZ R17, R0, R9 ;  /* 0x0000000900117220 */ /* 0x000fe20000410000 */
[----:B------:R-:W-:Y:S02]  /*3e00*/  IMAD R0, R24, UR19, RZ ;  /* 0x0000001318007c24 */ /* 0x000fe4000f8e02ff */
[----:B------:R-:W-:-:S02]  /*3e10*/  FMUL.FTZ R16, R5, R8 ;  /* 0x0000000805107220 */ /* 0x000fc40000410000 */
[----:B------:R-:W-:-:S03]  /*3e20*/  IMAD R21, R25, UR18, R0 ;  /* 0x0000001219157c24 */ /* 0x000fc6000f8e0200 */
[----:B------:R-:W-:Y:S01]  /*3e30*/  STS.128 [R49+0x10], R16 ;  /* 0x0000101031007388 */ /* 0x000fe20000000c00 */
[----:B------:R-:W-:-:S03]  /*3e40*/  NOP ;  /* 0x0000000000007918 */ /* 0x000fc60000000000 */
[----:B------:R-:W1:Y:S01]  /*3e50*/  LDS.128 R4, [R48] ;  /* 0x0000000030047984 */ /* 0x000e620000000c00 */
[----:B------:R-:W-:Y:S01]  /*3e60*/  IADD3 R29, R29, R21, RZ ;  /* 0x000000151d1d7210 */ /* 0x000fe20007ffe0ff */
[----:B--2---:R-:W-:Y:S02]  /*3e70*/  IMAD R13, R67, UR4, RZ ;  /* 0x00000004430d7c24 */ /* 0x004fe4000f8e02ff */
[----:B------:R-:W2:Y:S02]  /*3e80*/  LDS.128 R8, [R48+0x200] ;  /* 0x0002000030087984 */ /* 0x000ea40000000c00 */
[C---:B------:R-:W-:Y:S02]  /*3e90*/  IMAD R15, R68.reuse, UR5, R13 ;  /* 0x00000005440f7c24 */ /* 0x040fe4000f8e020d */
[----:B------:R-:W-:Y:S01]  /*3ea0*/  IMAD.WIDE.U32 R12, R68, UR4, R28 ;  /* 0x00000004440c7c25 */ /* 0x000fe2000f8e001c */
[----:B------:R-:W-:-:S04]  /*3eb0*/  ULDC UR4, c[0x0][0x224] ;  /* 0x0000890000047ab9 */ /* 0x000fc80000000800 */
[----:B------:R-:W-:Y:S02]  /*3ec0*/  IADD3 R0, R13, R15, RZ ;  /* 0x0000000f0d007210 */ /* 0x000fe40007ffe0ff */
[----:B0-----:R-:W-:-:S04]  /*3ed0*/  LEA R14, P0, R12, R22, 0x2 ;  /* 0x000000160c0e7211 */ /* 0x001fc800078010ff */
[----:B------:R-:W-:Y:S02]  /*3ee0*/  LEA.HI.X R15, R12, R23, R0, 0x2, P0 ;  /* 0x000000170c0f7211 */ /* 0x000fe400000f1400 */
[----:B------:R-:W-:Y:S01]  /*3ef0*/  ISETP.GE.AND P0, PT, R60, UR4, PT ;  /* 0x000000043c007c0c */ /* 0x000fe2000bf06270 */
[----:B------:R-:W-:-:S05]  /*3f00*/  IMAD.WIDE R12, R62, 0x10, R14 ;  /* 0x000000103e0c7825 */ /* 0x000fca00078e020e */
[----:B-1----:R0:W-:Y:S04]  /*3f10*/  STG.E.128 desc[UR16][R12.64], R4 ;  /* 0x000000040c007986 */ /* 0x0021e8000c101d10 */
[----:B--2---:R0:W-:Y:S03]  /*3f20*/  STG.E.128 desc[UR16][R12.64+0x200], R8 ;  /* 0x000200080c007986 */ /* 0x0041e6000c101d10 */
[----:B------:R-:W-:Y:S05]  /*3f30*/  @!P0 BRA `(.L_x_2266) ;  /* 0xffffffc400f08947 */ /* 0x000fea000383ffff */
[----:B------:R-:W-:Y:S05]  /*3f40*/  EXIT ;  /* 0x000000000000794d */ /* 0x000fea0003800000 */
.L_x_2267:
        /* <DEDUP_REMOVED lines=11> */
.L_x_5219:


//--------------------- .text._Z25selective_scan_fwd_kernelI32Selective_Scan_fwd_kernel_traitsILi32ELi8ELi1ELb1ELb1ELb0ELb0EfN3c107complexIfEEEEv13SSMParamsBase --------------------------
	.section	.text._Z25selective_scan_fwd_kernelI32Selective_Scan_fwd_kernel_traitsILi32ELi8ELi1ELb1ELb1ELb0ELb0EfN3c107complexIfEEEEv13SSMParamsBase,"ax",@progbits
	.align	128
        .global         _Z25selective_scan_fwd_kernelI32Selective_Scan_fwd_kernel_traitsILi32ELi8ELi1ELb1ELb1ELb0ELb0EfN3c107complexIfEEEEv13SSMParamsBase
        .type           _Z25selective_scan_fwd_kernelI32Selective_Scan_fwd_kernel_traitsILi32ELi8ELi1ELb1ELb1ELb0ELb0EfN3c107complexIfEEEEv13SSMParamsBase,@function
        .size           _Z25selective_scan_fwd_kernelI32Selective_Scan_fwd_kernel_traitsILi32ELi8ELi1ELb1ELb1ELb0ELb0EfN3c107complexIfEEEEv13SSMParamsBase,(.L_x_5220 - _Z25selective_scan_fwd_kernelI32Selective_Scan_fwd_kernel_traitsILi32ELi8ELi1ELb1ELb1ELb0ELb0EfN3c107complexIfEEEEv13SSMParamsBase)
        .other          _Z25selective_scan_fwd_kernelI32Selective_Scan_fwd_kernel_traitsILi32ELi8ELi1ELb1ELb1ELb0ELb0EfN3c107complexIfEEEEv13SSMParamsBase,@"STO_CUDA_ENTRY STV_DEFAULT"
_Z25selective_scan_fwd_kernelI32Selective_Scan_fwd_kernel_traitsILi32ELi8ELi1ELb1ELb1ELb0ELb0EfN3c107complexIfEEEEv13SSMParamsBase:
.text._Z25selective_scan_fwd_kernelI32Selective_Scan_fwd_kernel_traitsILi32ELi8ELi1ELb1ELb1ELb0ELb0EfN3c107complexIfEEEEv13SSMParamsBase:
[----:B------:R-:W-:Y:S08]  /*0000*/  LDC R1, c[0x0][0x28] ;  /* 0x00000a00ff017b82 */ /* 0x000ff00000000800 */
[----:B------:R-:W0:Y:S01]  /*0010*/  LDC R11, c[0x0][0x228] ;  /* 0x00008a00ff0b7b82 */ /* 0x000e220000000800 */
[----:B------:R-:W-:Y:S01]  /*0020*/  ULDC.64 UR4, c[0x0][0x2e8] ;  /* 0x0000ba0000047ab9 */ /* 0x000fe20000000a00 */
[----:B------:R-:W-:Y:S01]  /*0030*/  HFMA2.MMA R34, -RZ, RZ, 0, 0 ;  /* 0x00000000ff227435 */ /* 0x000fe200000001ff */
[----:B------:R-:W-:Y:S01]  /*0040*/  ISETP.NE.U32.AND P0, PT, RZ, UR4, PT ;  /* 0x00000004ff007c0c */ /* 0x000fe2000bf05070 */
[----:B------:R-:W-:Y:S01]  /*0050*/  ULDC.64 UR6, c[0x0][0x300] ;  /* 0x0000c00000067ab9 */ /* 0x000fe20000000a00 */
[----:B------:R-:W-:-:S02]  /*0060*/  MOV R36, RZ ;  /* 0x000000ff00247202 */ /* 0x000fc40000000f00 */
[----:B------:R-:W-:Y:S01]  /*0070*/  ISETP.NE.AND.EX P0, PT, RZ, UR5, PT, P0 ;  /* 0x00000005ff007c0c */ /* 0x000fe2000bf05300 */
[----:B------:R-:W1:Y:S01]  /*0080*/  S2UR UR8, SR_CTAID.Y ;  /* 0x00000000000879c3 */ /* 0x000e620000002600 */
[----:B------:R-:W-:-:S04]  /*0090*/  ISETP.NE.U32.AND P1, PT, RZ, UR6, PT ;  /* 0x00000006ff007c0c */ /* 0x000fc8000bf25070 */
        /* <DEDUP_REMOVED lines=44> */
[----:B---3--:R-:W-:Y:S01]  /*0360*/  IMAD R4, R39, UR4, RZ ;  /* 0x0000000427047c24 */ /* 0x008fe2000f8e02ff */
[----:B------:R-:W-:-:S05]  /*0370*/  @!P1 LOP3.LUT R9, RZ, R11, RZ, 0x33, !PT ;  /* 0x0000000bff099212 */ /* 0x000fca00078e33ff */
[----:B------:R-:W-:Y:S05]  /*0380*/  @!P0 EXIT ;  /* 0x000000000000894d */ /* 0x000fea0003800000 */
[----:B------:R-:W0:Y:S01]  /*0390*/  S2R R38, SR_TID.X ;  /* 0x0000000000267919 */ /* 0x000e220000002100 */
[----:B------:R-:W-:Y:S01]  /*03a0*/  IMAD R11, R37, UR5, R4 ;  /* 0x00000005250b7c24 */ /* 0x000fe2000f8e0204 */
[----:B------:R-:W1:Y:S01]  /*03b0*/  S2UR UR5, SR_CgaCtaId ;  /* 0x00000000000579c3 */ /* 0x000e620000008800 */
[----:B------:R-:W-:Y:S01]  /*03c0*/  IADD3 R7, R7, R15, RZ ;  /* 0x0000000f07077210 */ /* 0x000fe20007ffe0ff */
[----:B------:R-:W2:Y:S01]  /*03d0*/  S2R R70, SR_LANEID ;  /* 0x0000000000467919 */ /* 0x000ea20000000000 */
[----:B------:R-:W-:Y:S01]  /*03e0*/  IMAD R8, R39, UR6, RZ ;  /* 0x0000000627087c24 */ /* 0x000fe2000f8e02ff */
[----:B------:R-:W-:Y:S01]  /*03f0*/  ULDC.64 UR12, c[0x0][0x258] ;  /* 0x00009600000c7ab9 */ /* 0x000fe20000000a00 */
[C---:B------:R-:W-:Y:S01]  /*0400*/  IMAD.WIDE.U32 R2, R37.reuse, UR4, RZ ;  /* 0x0000000425027c25 */ /* 0x040fe2000f8e00ff */
[----:B------:R-:W-:Y:S01]  /*0410*/  ULDC.64 UR10, c[0x0][0x298] ;  /* 0x0000a600000a7ab9 */ /* 0x000fe20000000a00 */
[----:B------:R-:W-:Y:S01]  /*0420*/  UMOV UR4, 0x400 ;  /* 0x0000040000047882 */ /* 0x000fe20000000000 */
[----:B------:R-:W3:Y:S01]  /*0430*/  LDC.64 R18, c[0x0][0x2d8] ;  /* 0x0000b600ff127b82 */ /* 0x000ee20000000a00 */
[----:B------:R-:W-:Y:S01]  /*0440*/  IMAD.WIDE.U32 R4, R37, UR6, RZ ;  /* 0x0000000625047c25 */ /* 0x000fe2000f8e00ff */
[----:B------:R-:W-:-:S03]  /*0450*/  IADD3 R3, R3, R11, RZ ;  /* 0x0000000b03037210 */ /* 0x000fc60007ffe0ff */
[----:B------:R-:W-:Y:S01]  /*0460*/  IMAD R13, R37, UR7, R8 ;  /* 0x00000007250d7c24 */ /* 0x000fe2000f8e0208 */
[----:B------:R-:W-:Y:S01]  /*0470*/  SHF.R.S32.HI R8, RZ, 0x1f, R9 ;  /* 0x0000001fff087819 */ /* 0x000fe20000011409 */
[----:B------:R-:W-:Y:S01]  /*0480*/  ULDC.64 UR6, c[0x0][0x288] ;  /* 0x0000a20000067ab9 */ /* 0x000fe20000000a00 */
[----:B------:R-:W4:Y:S01]  /*0490*/  LDC.64 R14, c[0x0][0x2f0] ;  /* 0x0000bc00ff0e7b82 */ /* 0x000f220000000a00 */
[----:B------:R-:W-:Y:S01]  /*04a0*/  IMAD R11, R35, UR6, RZ ;  /* 0x00000006230b7c24 */ /* 0x000fe2000f8e02ff */
[----:B------:R-:W-:Y:S01]  /*04b0*/  IADD3 R5, R5, R13, RZ ;  /* 0x0000000d05057210 */ /* 0x000fe20007ffe0ff */
[----:B------:R-:W-:Y:S02]  /*04c0*/  IMAD R8, R8, UR12, RZ ;  /* 0x0000000c08087c24 */ /* 0x000fe4000f8e02ff */
[----:B------:R-:W-:Y:S02]  /*04d0*/  IMAD R13, R35, UR10, RZ ;  /* 0x0000000a230d7c24 */ /* 0x000fe4000f8e02ff */
[----:B------:R-:W-:Y:S01]  /*04e0*/  IMAD.WIDE.U32 R6, R9, UR12, R6 ;  /* 0x0000000c09067c25 */ /* 0x000fe2000f8e0006 */
[----:B------:R-:W2:Y:S01]  /*04f0*/  LDC.64 R16, c[0x0][0x2f8] ;  /* 0x0000be00ff107b82 */ /* 0x000ea20000000a00 */
[----:B-1----:R-:W-:-:S02]  /*0500*/  ULEA UR5, UR5, UR4, 0x18 ;  /* 0x0000000405057291 */ /* 0x002fc4000f8ec03f */
[----:B------:R-:W-:Y:S01]  /*0510*/  IMAD R9, R9, UR13, R8 ;  /* 0x0000000d09097c24 */ /* 0x000fe2000f8e0208 */
[----:B------:R-:W-:Y:S01]  /*0520*/  UMOV UR4, URZ ;  /* 0x0000003f00047c82 */ /* 0x000fe20008000000 */
[----:B------:R-:W-:Y:S01]  /*0530*/  IMAD R11, R0, UR7, R11 ;  /* 0x00000007000b7c24 */ /* 0x000fe2000f8e020b */
[----:B0-----:R-:W-:Y:S01]  /*0540*/  SHF.L.U32 R41, R38, 0x1, RZ ;  /* 0x0000000126297819 */ /* 0x001fe200000006ff */
[----:B------:R-:W-:Y:S01]  /*0550*/  IMAD.WIDE.U32 R2, R0, UR6, R2 ;  /* 0x0000000600027c25 */ /* 0x000fe2000f8e0002 */
[----:B---3--:R-:W-:Y:S02]  /*0560*/  LEA R43, P2, R6, R18, 0x2 ;  /* 0x00000012062b7211 */ /* 0x008fe400078410ff */
[----:B------:R-:W-:Y:S01]  /*0570*/  IADD3 R48, R7, R9, RZ ;  /* 0x0000000907307210 */ /* 0x000fe20007ffe0ff */
[C---:B------:R-:W-:Y:S01]  /*0580*/  IMAD R13, R0.reuse, UR11, R13 ;  /* 0x0000000b000d7c24 */ /* 0x040fe2000f8e020d */
[----:B------:R-:W-:Y:S01]  /*0590*/  IADD3 R45, R3, R11, RZ ;  /* 0x0000000b032d7210 */ /* 0x000fe20007ffe0ff */
[----:B------:R-:W-:Y:S01]  /*05a0*/  IMAD.WIDE.U32 R4, R0, UR10, R4 ;  /* 0x0000000a00047c25 */ /* 0x000fe2000f8e0004 */
[----:B------:R-:W-:-:S02]  /*05b0*/  LOP3.LUT R41, R41, 0xffffffc0, RZ, 0xc0, !PT ;  /* 0xffffffc029297812 */ /* 0x000fc400078ec0ff */
[----:B----4-:R-:W-:Y:S02]  /*05c0*/  LEA R44, P0, R2, R14, 0x2 ;  /* 0x0000000e022c7211 */ /* 0x010fe400078010ff */
[----:B------:R-:W-:Y:S02]  /*05d0*/  IADD3 R47, R5, R13, RZ ;  /* 0x0000000d052f7210 */ /* 0x000fe40007ffe0ff */
[----:B------:R-:W-:Y:S02]  /*05e0*/  LEA.HI.X R48, R6, R19, R48, 0x2, P2 ;  /* 0x0000001306307211 */ /* 0x000fe400010f1430 */
[----:B------:R-:W-:Y:S02]  /*05f0*/  LEA.HI.X R45, R2, R15, R45, 0x2, P0 ;  /* 0x0000000f022d7211 */ /* 0x000fe400000f142d */
[----:B--2---:R-:W-:Y:S02]  /*0600*/  LEA R46, P1, R4, R16, 0x2 ;  /* 0x00000010042e7211 */ /* 0x004fe400078210ff */
[----:B------:R-:W-:-:S02]  /*0610*/  LOP3.LUT R71, R38, 0x1f, RZ, 0xc0, !PT ;  /* 0x0000001f26477812 */ /* 0x000fc400078ec0ff */
[----:B------:R-:W-:Y:S02]  /*0620*/  LEA.HI.X R47, R4, R17, R47, 0x2, P1 ;  /* 0x00000011042f7211 */ /* 0x000fe400008f142f */
[----:B------:R-:W-:Y:S02]  /*0630*/  LEA R40, R70, UR5, 0x4 ;  /* 0x0000000546287c11 */ /* 0x000fe4000f8e20ff */
[----:B------:R-:W-:-:S07]  /*0640*/  LOP3.LUT R42, R41, 0x1f, R38, 0xf8, !PT ;  /* 0x0000001f292a7812 */ /* 0x000fce00078ef826 */
.L_x_2288:
[----:B------:R-:W-:Y:S01]  /*0650*/  BAR.SYNC.DEFER_BLOCKING 0x0 ;  /* 0x0000000000007b1d */ /* 0x000fe20000010000 */
[----:B-1----:R-:W-:-:S05]  /*0660*/  IMAD.WIDE R2, R42, 0x10, R44 ;  /* 0x000000102a027825 */ /* 0x002fca00078e022c */
[----:B------:R-:W2:Y:S04]  /*0670*/  LDG.E.128 R8, desc[UR8][R2.64] ;  /* 0x0000000802087981 */ /* 0x000ea8000c1e1d00 */
[----:B------:R0:W3:Y:S01]  /*0680*/  LDG.E.128 R20, desc[UR8][R2.64+0x200] ;  /* 0x0002000802147981 */ /* 0x0000e2000c1e1d00 */
[----:B------:R-:W-:Y:S01]  /*0690*/  LEA R6, R70, UR5, 0x5 ;  /* 0x0000000546067c11 */ /* 0x000fe2000f8e28ff */
[----:B------:R-:W-:Y:S01]  /*06a0*/  IMAD.WIDE R4, R42, 0x10, R46 ;  /* 0x000000102a047825 */ /* 0x000fe200078e022e */
[----:B------:R-:W-:Y:S01]  /*06b0*/  ULDC.U8 UR6, c[0x0][0x22e] ;  /* 0x00008b8000067ab9 */ /* 0x000fe20000000000 */
[----:B0-----:R-:W0:Y:S01]  /*06c0*/  LDC R2, c[0x0][0x21c] ;  /* 0x00008700ff027b82 */ /* 0x001e220000000800 */
        /* <DEDUP_REMOVED lines=8> */
[----:B------:R-:W-:Y:S03]  /*0750*/  BSSY B0, `(.L_x_2268) ;  /* 0x0000036000007945 */ /* 0x000fe60003800000 */
        /* <DEDUP_REMOVED lines=53> */
.L_x_2269:
[----:B------:R-:W-:Y:S05]  /*0ab0*/  BSYNC B0 ;  /* 0x0000000000007941 */ /* 0x000fea0003800000 */
.L_x_2268:
        /* <DEDUP_REMOVED lines=41> */
.L_x_2271:
[----:B------:R-:W-:Y:S05]  /*0d50*/  BSYNC B0 ;  /* 0x0000000000007941 */ /* 0x000fea0003800000 */
.L_x_2270:
        /* <DEDUP_REMOVED lines=33> */
.L_x_2273:
[----:B------:R-:W-:Y:S05]  /*0f70*/  BSYNC B0 ;  /* 0x0000000000007941 */ /* 0x000fea0003800000 */
.L_x_2272:
        /* <DEDUP_REMOVED lines=33> */
.L_x_2275:
[----:B------:R-:W-:Y:S05]  /*1190*/  BSYNC B0 ;  /* 0x0000000000007941 */ /* 0x000fea0003800000 */
.L_x_2274:
        /* <DEDUP_REMOVED lines=33> */
.L_x_2277:
[----:B------:R-:W-:Y:S05]  /*13b0*/  BSYNC B0 ;  /* 0x0000000000007941 */ /* 0x000fea0003800000 */
.L_x_2276:
        /* <DEDUP_REMOVED lines=33> */
.L_x_2279:
[----:B------:R-:W-:Y:S05]  /*15d0*/  BSYNC B0 ;  /* 0x0000000000007941 */ /* 0x000fea0003800000 */
.L_x_2278:
        /* <DEDUP_REMOVED lines=33> */
.L_x_2281:
[----:B------:R-:W-:Y:S05]  /*17f0*/  BSYNC B0 ;  /* 0x0000000000007941 */ /* 0x000fea0003800000 */
.L_x_2280:
        /* <DEDUP_REMOVED lines=33> */
.L_x_2283:
[----:B------:R-:W-:Y:S05]  /*1a10*/  BSYNC B0 ;  /* 0x0000000000007941 */ /* 0x000fea0003800000 */
.L_x_2282:
        /* <DEDUP_REMOVED lines=22> */
[----:B------:R-:W-:Y:S01]  /*1b80*/  ULDC UR24, c[0x0][0x21c] ;  /* 0x0000870000187ab9 */ /* 0x000fe20000000800 */
[----:B------:R-:W-:Y:S01]  /*1b90*/  ULDC UR7, c[0x0][0x214] ;  /* 0x0000850000077ab9 */ /* 0x000fe20000000800 */
[----:B------:R-:W-:Y:S01]  /*1ba0*/  ULDC.64 UR16, c[0x0][0x250] ;  /* 0x0000940000107ab9 */ /* 0x000fe20000000a00 */
[----:B------:R-:W-:Y:S01]  /*1bb0*/  ULDC.64 UR14, c[0x0][0x2d0] ;  /* 0x0000b400000e7ab9 */ /* 0x000fe20000000a00 */
[----:B------:R-:W-:Y:S01]  /*1bc0*/  ULDC.64 UR12, c[0x0][0x238] ;  /* 0x00008e00000c7ab9 */ /* 0x000fe20000000a00 */
[----:B------:R-:W2:Y:S01]  /*1bd0*/  LDC.64 R2, c[0x0][0x310] ;  /* 0x0000c400ff027b82 */ /* 0x000ea20000000a00 */
[----:B------:R-:W-:Y:S01]  /*1be0*/  ULDC.64 UR10, c[0x0][0x230] ;  /* 0x00008c00000a7ab9 */ /* 0x000fe20000000a00 */
[----:B------:R-:W-:Y:S01]  /*1bf0*/  ULDC.64 UR18, c[0x0][0x268] ;  /* 0x00009a0000127ab9 */ /* 0x000fe20000000a00 */
[----:B------:R-:W-:Y:S01]  /*1c00*/  ULDC.64 UR20, c[0x0][0x270] ;  /* 0x00009c0000147ab9 */ /* 0x000fe20000000a00 */
[----:B------:R-:W-:-:S05]  /*1c10*/  ULDC.64 UR22, c[0x0][0x2e0] ;  /* 0x0000b80000167ab9 */ /* 0x000fca0000000a00 */
.L_x_2287:
[----:B------:R-:W-:Y:S01]  /*1c20*/  IMAD R15, R35, UR10, RZ ;  /* 0x0000000a230f7c24 */ /* 0x000fe2000f8e02ff */
[----:B------:R-:W-:Y:S01]  /*1c30*/  SHF.R.S32.HI R68, RZ, 0x1f, R67 ;  /* 0x0000001fff447819 */ /* 0x000fe20000011443 */
[----:B------:R-:W-:-:S04]  /*1c40*/  IMAD.WIDE.U32 R12, R0, UR10, RZ ;  /* 0x0000000a000c7c25 */ /* 0x000fc8000f8e00ff */
[----:B------:R-:W-:Y:S02]  /*1c50*/  IMAD R15, R0, UR11, R15 ;  /* 0x0000000b000f7c24 */ /* 0x000fe4000f8e020f */
[----:B------:R-:W-:-:S03]  /*1c60*/  IMAD R14, R68, UR12, RZ ;  /* 0x0000000c440e7c24 */ /* 0x000fc6000f8e02ff */
[----:B------:R-:W-:Y:S01]  /*1c70*/  IADD3 R13, R13, R15, RZ ;  /* 0x0000000f0d0d7210 */ /* 0x000fe20007ffe0ff */
[C---:B------:R-:W-:Y:S02]  /*1c80*/  IMAD R15, R67.reuse, UR13, R14 ;  /* 0x0000000d430f7c24 */ /* 0x040fe4000f8e020e */
[----:B------:R-:W-:-:S04]  /*1c90*/  IMAD.WIDE.U32 R12, R67, UR12, R12 ;  /* 0x0000000c430c7c25 */ /* 0x000fc8000f8e000c */
[----:B------:R-:W-:Y:S01]  /*1ca0*/  IMAD R14, R68, UR16, RZ ;  /* 0x00000010440e7c24 */ /* 0x000fe2000f8e02ff */
[----:B------:R-:W-:Y:S02]  /*1cb0*/  IADD3 R13, R13, R15, RZ ;  /* 0x0000000f0d0d7210 */ /* 0x000fe40007ffe0ff */
[----:B------:R-:W-:Y:S01]  /*1cc0*/  LEA R32, P0, R12, UR14, 0x3 ;  /* 0x0000000e0c207c11 */ /* 0x000fe2000f8018ff */
[----:B------:R-:W-:-:S03]  /*1cd0*/  IMAD R15, R67, UR17, R14 ;  /* 0x00000011430f7c24 */ /* 0x000fc6000f8e020e */
[----:B------:R-:W-:Y:S01]  /*1ce0*/  LEA.HI.X R33, R12, UR15, R13, 0x3, P0 ;  /* 0x0000000f0c217c11 */ /* 0x000fe200080f1c0d */
[----:B------:R-:W-:-:S03]  /*1cf0*/  IMAD.WIDE.U32 R12, R67, UR16, RZ ;  /* 0x00000010430c7c25 */ /* 0x000fc6000f8e00ff */
[----:B------:R-:W-:Y:S02]  /*1d00*/  LEA R28, P0, R12, R43, 0x2 ;  /* 0x0000002b0c1c7211 */ /* 0x000fe400078010ff */
[----:B------:R-:W3:Y:S01]  /*1d10*/  LDG.E.64 R32, desc[UR8][R32.64] ;  /* 0x0000000820207981 */ /* 0x000ee2000c1e1b00 */
[----:B------:R-:W-:-:S04]  /*1d20*/  IADD3 R13, R13, R15, RZ ;  /* 0x0000000f0d0d7210 */ /* 0x000fc80007ffe0ff */
[----:B------:R-:W-:Y:S02]  /*1d30*/  LEA.HI.X R29, R12, R48, R13, 0x2, P0 ;  /* 0x000000300c1d7211 */ /* 0x000fe400000f140d */
[----:B------:R-:W-:-:S05]  /*1d40*/  IADD3 R13, R41, R42, RZ ;  /* 0x0000002a290d7210 */ /* 0x000fca0007ffe0ff */
[----:B------:R-:W-:-:S05]  /*1d50*/  IMAD.WIDE R28, R13, 0x10, R28 ;  /* 0x000000100d1c7825 */ /* 0x000fca00078e021c */
[----:B------:R-:W4:Y:S04]  /*1d60*/  LDG.E.128 R12, desc[UR8][R28.64] ;  /* 0x000000081c0c7981 */ /* 0x000f28000c1e1d00 */
[----:B------:R-:W5:Y:S04]  /*1d70*/  LDG.E.128 R16, desc[UR8][R28.64+0x200] ;  /* 0x000200081c107981 */ /* 0x000f68000c1e1d00 */
[----:B------:R-:W2:Y:S04]  /*1d80*/  LDG.E.128 R20, desc[UR8][R28.64+0x400] ;  /* 0x000400081c147981 */ /* 0x000ea8000c1e1d00 */
[----:B------:R0:W2:Y:S01]  /*1d90*/  LDG.E.128 R24, desc[UR8][R28.64+0x600] ;  /* 0x000600081c187981 */ /* 0x0000a2000c1e1d00 */
[----:B------:R-:W-:Y:S01]  /*1da0*/  LEA R89, R70, UR5, 0x6 ;  /* 0x0000000546597c11 */ /* 0x000fe2000f8e30ff */
[----:B------:R-:W-:Y:S01]  /*1db0*/  IMAD R68, R68, UR20, RZ ;  /* 0x0000001444447c24 */ /* 0x000fe2000f8e02ff */
[----:B------:R-:W-:Y:S01]  /*1dc0*/  ISETP.GE.AND P0, PT, R70, 0x1, PT ;  /* 0x000000014600780c */ /* 0x000fe20003f06270 */
[C---:B---3--:R-:W-:Y:S01]  /*1dd0*/  FMUL.FTZ R30, R33.reuse, R49 ;  /* 0x00000031211e7220 */ /* 0x048fe20000410000 */
[C---:B0-----:R-:W-:Y:S01]  /*1de0*/  FMUL.FTZ R29, R33.reuse, R51 ;  /* 0x00000033211d7220 */ /* 0x041fe20000410000 */
[----:B------:R-:W-:Y:S01]  /*1df0*/  FMUL.FTZ R82, R32, 1.4426950216293334961 ;  /* 0x3fb8aa3b20527820 */ /* 0x000fe20000410000 */
[-C--:B------:R-:W-:Y:S01]  /*1e00*/  FMUL.FTZ R31, R33, R50.reuse ;  /* 0x00000032211f7220 */ /* 0x080fe20000410000 */
[----:B------:R-:W-:Y:S01]  /*1e10*/  FMUL.RZ R76, R30, 0.15915493667125701904 ;  /* 0x3e22f9831e4c7820 */ /* 0x000fe2000040c000 */
[----:B------:R-:W-:Y:S01]  /*1e20*/  FMUL.RZ R78, R29, 0.15915493667125701904 ;  /* 0x3e22f9831d4e7820 */ /* 0x000fe2000040c000 */
[C---:B------:R-:W-:Y:S01]  /*1e30*/  FMUL.FTZ R30, R82.reuse, R49 ;  /* 0x00000031521e7220 */ /* 0x040fe20000410000 */
[----:B------:R-:W-:Y:S01]  /*1e40*/  FMUL.RZ R31, R31, 0.15915493667125701904 ;  /* 0x3e22f9831f1f7820 */ /* 0x000fe2000040c000 */
[C---:B------:R-:W-:Y:S01]  /*1e50*/  FMUL.FTZ R28, R82.reuse, R50 ;  /* 0x00000032521c7220 */ /* 0x040fe20000410000 */
[----:B------:R-:W-:Y:S01]  /*1e60*/  FMUL.FTZ R29, R33, R52 ;  /* 0x00000034211d7220 */ /* 0x000fe20000410000 */
[----:B------:R-:W-:Y:S01]  /*1e70*/  MUFU.EX2 R72, R30 ;  /* 0x0000001e00487308 */ /* 0x000fe20000000800 */
[----:B------:R-:W-:-:S02]  /*1e80*/  FMUL.FTZ R32, R82, R51 ;  /* 0x0000003352207220 */ /* 0x000fc40000410000 */
[----:B------:R-:W-:Y:S01]  /*1e90*/  FMUL.RZ R85, R29, 0.15915493667125701904 ;  /* 0x3e22f9831d557820 */ /* 0x000fe2000040c000 */
[----:B----4-:R0:W-:Y:S04]  /*1ea0*/  STS.128 [R40], R12 ;  /* 0x0000000c28007388 */ /* 0x0101e80000000c00 */
[----:B------:R-:W-:Y:S01]  /*1eb0*/  MUFU.SIN R75, R31 ;  /* 0x0000001f004b7308 */ /* 0x000fe20000000400 */
[----:B-----5:R3:W-:Y:S04]  /*1ec0*/  STS.128 [R40+0x200], R16 ;  /* 0x0002001028007388 */ /* 0x0207e80000000c00 */
[----:B--2---:R-:W-:Y:S03]  /*1ed0*/  STS.128 [R40+0x400], R20 ;  /* 0x0004001428007388 */ /* 0x004fe60000000c00 */
[----:B------:R-:W-:Y:S01]  /*1ee0*/  MUFU.COS R77, R31 ;  /* 0x0000001f004d7308 */ /* 0x000fe20000000000 */
[----:B------:R2:W-:Y:S01]  /*1ef0*/  STS.128 [R40+0x600], R24 ;  /* 0x0006001828007388 */ /* 0x0005e20000000c00 */
[----:B0-----:R-:W-:-:S06]  /*1f00*/  FMUL.FTZ R12, R33, R54 ;  /* 0x00000036210c7220 */ /* 0x001fcc0000410000 */
[----:B------:R0:W-:Y:S01]  /*1f10*/  MUFU.EX2 R74, R28 ;  /* 0x0000001c004a7308 */ /* 0x0001e20000000800 */
[----:B------:R-:W-:Y:S01]  /*1f20*/  NOP ;  /* 0x0000000000007918 */ /* 0x000fe20000000000 */
[----:B---3--:R-:W-:-:S06]  /*1f30*/  FMUL.FTZ R17, R82, R54 ;  /* 0x0000003652117220 */ /* 0x008fcc0000410000 */
[----:B------:R-:W3:Y:S01]  /*1f40*/  MUFU.COS R73, R76 ;  /* 0x0000004c00497308 */ /* 0x000ee20000000000 */
[----:B0-----:R-:W0:Y:S01]  /*1f50*/  LDS.128 R28, [R89] ;  /* 0x00000000591c7984 */ /* 0x001e220000000c00 */
[----:B------:R-:W-:Y:S01]  /*1f60*/  FMUL.FTZ R19, R33, R55 ;  /* 0x0000003721137220 */ /* 0x000fe20000410000 */
[----:B--2---:R-:W-:Y:S01]  /*1f70*/  FMUL.RZ R26, R12, 0.15915493667125701904 ;  /* 0x3e22f9830c1a7820 */ /* 0x004fe2000040c000 */
[C---:B------:R-:W-:Y:S01]  /*1f80*/  FMUL.FTZ R16, R82.reuse, R53 ;  /* 0x0000003552107220 */ /* 0x040fe20000410000 */
[----:B------:R-:W2:Y:S01]  /*1f90*/  LDS.128 R12, [R89+0x10] ;  /* 0x00001000590c7984 */ /* 0x000ea20000000c00 */
[----:B------:R-:W-:Y:S01]  /*1fa0*/  FMUL.RZ R90, R19, 0.15915493667125701904 ;  /* 0x3e22f983135a7820 */ /* 0x000fe2000040c000 */
[----:B------:R-:W-:Y:S01]  /*1fb0*/  FMUL.FTZ R18, R82, R55 ;  /* 0x0000003752127220 */ /* 0x000fe20000410000 */
[----:B------:R4:W5:Y:S08]  /*1fc0*/  MUFU.SIN R69, R76 ;  /* 0x0000004c00457308 */ /* 0x0009700000000400 */
[----:B------:R-:W-:Y:S01]  /*1fd0*/  MUFU.SIN R80, R78 ;  /* 0x0000004e00507308 */ /* 0x000fe20000000400 */
[C---:B----4-:R-:W-:Y:S01]  /*1fe0*/  FMUL.FTZ R76, R33.reuse, R53 ;  /* 0x00000035214c7220 */ /* 0x050fe20000410000 */
[----:B------:R-:W-:-:S03]  /*1ff0*/  FMUL.FTZ R33, R33, R56 ;  /* 0x0000003821217220 */ /* 0x000fc60000410000 */
[----:B------:R-:W-:-:S03]  /*2000*/  FMUL.RZ R76, R76, 0.15915493667125701904 ;  /* 0x3e22f9834c4c7820 */ /* 0x000fc6000040c000 */
[----:B------:R-:W-:Y:S08]  /*2010*/  MUFU.COS R84, R78 ;  /* 0x0000004e00547308 */ /* 0x000ff00000000000 */
[----:B------:R4:W1:Y:S08]  /*2020*/  MUFU.EX2 R79, R32 ;  /* 0x00000020004f7308 */ /* 0x0008700000000800 */
[----:B------:R-:W-:Y:S01]  /*2030*/  MUFU.SIN R83, R76 ;  /* 0x0000004c00537308 */ /* 0x000fe20000000400 */
[C---:B----4-:R-:W-:Y:S01]  /*2040*/  FMUL.FTZ R32, R82.reuse, R52 ;  /* 0x0000003452207220 */ /* 0x050fe20000410000 */
[----:B0-----:R-:W-:Y:S01]  /*2050*/  FMUL.FTZ R78, R59, R29 ;  /* 0x0000001d3b4e7220 */ /* 0x001fe20000410000 */
[----:B------:R-:W-:-:S05]  /*2060*/  FMUL.FTZ R82, R82, R56 ;  /* 0x0000003852527220 */ /* 0x000fca0000410000 */
[----:B------:R3:W-:Y:S08]  /*2070*/  MUFU.EX2 R81, R32 ;  /* 0x0000002000517308 */ /* 0x0007f00000000800 */
[----:B------:R0:W-:Y:S01]  /*2080*/  MUFU.COS R21, R76 ;  /* 0x0000004c00157308 */ /* 0x0001e20000000000 */
[----:B---3--:R-:W-:Y:S01]  /*2090*/  FMUL.FTZ R32, R72, R73 ;  /* 0x0000004948207220 */ /* 0x008fe20000410000 */
[----:B------:R-:W-:Y:S01]  /*20a0*/  FMUL.FTZ R73, R74, R75 ;  /* 0x0000004b4a497220 */ /* 0x000fe20000410000 */
[----:B-----5:R-:W-:Y:S01]  /*20b0*/  FMUL.FTZ R72, R72, R69 ;  /* 0x0000004548487220 */ /* 0x020fe20000410000 */
[----:B------:R-:W-:Y:S01]  /*20c0*/  FMUL.FTZ R69, R74, R77 ;  /* 0x0000004d4a457220 */ /* 0x000fe20000410000 */
[C---:B-1----:R-:W-:Y:S01]  /*20d0*/  FMUL.FTZ R74, R79.reuse, R84 ;  /* 0x000000544f4a7220 */ /* 0x042fe20000410000 */
[----:B------:R-:W-:Y:S01]  /*20e0*/  FMUL.FTZ R75, R79, R80 ;  /* 0x000000504f4b7220 */ /* 0x000fe20000410000 */
[C---:B------:R-:W-:Y:S01]  /*20f0*/  FMUL.FTZ R79, R60.reuse, R30 ;  /* 0x0000001e3c4f7220 */ /* 0x040fe20000410000 */
[----:B------:R1:W-:Y:S01]  /*2100*/  MUFU.EX2 R22, R17 ;  /* 0x0000001100167308 */ /* 0x0003e20000000800 */
[----:B0-----:R-:W-:Y:S01]  /*2110*/  FMUL.FTZ R76, R59, R28 ;  /* 0x0000001c3b4c7220 */ /* 0x001fe20000410000 */
[----:B------:R-:W-:Y:S01]  /*2120*/  FMUL.FTZ R80, R60, R31 ;  /* 0x0000001f3c507220 */ /* 0x000fe20000410000 */
[----:B--2---:R-:W-:-:S02]  /*2130*/  FMUL.FTZ R84, R61, R13 ;  /* 0x0000000d3d547220 */ /* 0x004fc40000410000 */
[----:B------:R-:W-:-:S03]  /*2140*/  FMUL.FTZ R19, R76, R73 ;  /* 0x000000494c137220 */ /* 0x000fc60000410000 */
[----:B------:R0:W2:Y:S01]  /*2150*/  MUFU.EX2 R20, R16 ;  /* 0x0000001000147308 */ /* 0x0000a20000000800 */
[C---:B-1----:R-:W-:Y:S01]  /*2160*/  FMUL.FTZ R17, R78.reuse, R73 ;  /* 0x000000494e117220 */ /* 0x042fe20000410000 */
[----:B------:R-:W-:-:S04]  /*2170*/  FFMA.FTZ R19, R78, R69, R19 ;  /* 0x000000454e137223 */ /* 0x000fc80000010013 */
[----:B------:R-:W-:Y:S02]  /*2180*/  FADD.FTZ R28, R80, R19 ;  /* 0x00000013501c7221 */ /* 0x000fe40000010000 */
[----:B------:R-:W-:Y:S01]  /*2190*/  MUFU.SIN R23, R26 ;  /* 0x0000001a00177308 */ /* 0x000fe20000000400 */
[----:B0-----:R-:W-:-:S07]  /*21a0*/  FFMA.FTZ R16, R76, R69, -R17 ;  /* 0x000000454c107223 */ /* 0x001fce0000010811 */
[----:B------:R0:W1:Y:S01]  /*21b0*/  MUFU.COS R25, R26 ;  /* 0x0000001a00197308 */ /* 0x0000620000000000 */
[C---:B--2---:R-:W-:Y:S01]  /*21c0*/  FMUL.FTZ R30, R20.reuse, R21 ;  /* 0x00000015141e7220 */ /* 0x044fe20000410000 */
[----:B------:R-:W-:Y:S01]  /*21d0*/  FMUL.FTZ R31, R20, R83 ;  /* 0x00000053141f7220 */ /* 0x000fe20000410000 */
[----:B------:R-:W-:-:S04]  /*21e0*/  FMUL.FTZ R21, R72, R73 ;  /* 0x0000004948157220 */ /* 0x000fc80000410000 */
[----:B------:R-:W-:Y:S01]  /*21f0*/  FFMA.FTZ R21, R32, R69, -R21 ;  /* 0x0000004520157223 */ /* 0x000fe20000010815 */
[----:B------:R2:W-:Y:S01]  /*2200*/  MUFU.EX2 R24, R18 ;  /* 0x0000001200187308 */ /* 0x0005e20000000800 */
[----:B0-----:R-:W-:-:S04]  /*2210*/  FADD.FTZ R26, R79, R16 ;  /* 0x000000104f1a7221 */ /* 0x001fc80000010000 */
[----:B------:R-:W-:-:S03]  /*2220*/  FMUL.FTZ R87, R75, R26 ;  /* 0x0000001a4b577220 */ /* 0x000fc60000410000 */
[----:B------:R-:W0:Y:S01]  /*2230*/  MUFU.COS R88, R85 ;  /* 0x0000005500587308 */ /* 0x000e220000000000 */
[----:B--2---:R-:W2:Y:S01]  /*2240*/  LDS.128 R16, [R89+0x20] ;  /* 0x0000200059107984 */ /* 0x004ea20000000c00 */
[----:B------:R-:W-:Y:S01]  /*2250*/  FFMA.FTZ R87, R74, R28, R87 ;  /* 0x0000001c4a577223 */ /* 0x000fe20000010057 */
[----:B-1----:R-:W-:-:S05]  /*2260*/  FMUL.FTZ R83, R22, R25 ;  /* 0x0000001916537220 */ /* 0x002fca0000410000 */
[----:B------:R1:W3:Y:S08]  /*2270*/  MUFU.SIN R86, R85 ;  /* 0x0000005500567308 */ /* 0x0002f00000000400 */
[----:B------:R-:W4:Y:S01]  /*2280*/  MUFU.SIN R27, R90 ;  /* 0x0000005a001b7308 */ /* 0x000f220000000400 */
[----:B-1----:R-:W-:Y:S01]  /*2290*/  FMUL.FTZ R85, R75, R28 ;  /* 0x0000001c4b557220 */ /* 0x002fe20000410000 */
[----:B0-----:R-:W-:Y:S01]  /*22a0*/  FMUL.FTZ R77, R81, R88 ;  /* 0x00000058514d7220 */ /* 0x001fe20000410000 */
[----:B------:R-:W-:-:S02]  /*22b0*/  FMUL.FTZ R88, R62, R14 ;  /* 0x0000000e3e587220 */ /* 0x000fc40000410000 */
[----:B------:R-:W-:Y:S01]  /*22c0*/  FFMA.FTZ R26, R74, R26, -R85 ;  /* 0x0000001a4a1a7223 */ /* 0x000fe20000010855 */
[----:B------:R-:W-:Y:S01]  /*22d0*/  FMUL.FTZ R85, R61, R12 ;  /* 0x0000000c3d557220 */ /* 0x000fe20000410000 */
[----:B------:R-:W-:Y:S01]  /*22e0*/  FADD.FTZ R12, R84, R87 ;  /* 0x00000057540c7221 */ /* 0x000fe20000010000 */
[----:B------:R-:W0:Y:S01]  /*22f0*/  MUFU.COS R29, R90 ;  /* 0x0000005a001d7308 */ /* 0x000e220000000000 */
[----:B---3--:R-:W-:Y:S01]  /*2300*/  FMUL.FTZ R81, R81, R86 ;  /* 0x0000005651517220 */ /* 0x008fe20000410000 */
[----:B------:R-:W-:Y:S01]  /*2310*/  FADD.FTZ R26, R85, R26 ;  /* 0x0000001a551a7221 */ /* 0x000fe20000010000 */
[----:B------:R-:W-:Y:S01]  /*2320*/  FMUL.FTZ R86, R22, R23 ;  /* 0x0000001716567220 */ /* 0x000fe20000410000 */
[----:B------:R-:W-:Y:S01]  /*2330*/  FMUL.FTZ R23, R32, R73 ;  /* 0x0000004920177220 */ /* 0x000fe20000410000 */
[C---:B------:R-:W-:Y:S01]  /*2340*/  FMUL.FTZ R20, R81.reuse, R12 ;  /* 0x0000000c51147220 */ /* 0x040fe20000410000 */
[-C--:B------:R-:W-:Y:S01]  /*2350*/  FMUL.FTZ R13, R81, R26.reuse ;  /* 0x0000001a510d7220 */ /* 0x080fe20000410000 */
[----:B------:R-:W-:Y:S01]  /*2360*/  FMUL.FTZ R87, R62, R15 ;  /* 0x0000000f3e577220 */ /* 0x000fe20000410000 */
[----:B------:R-:W-:Y:S01]  /*2370*/  FFMA.FTZ R23, R72, R69, R23 ;  /* 0x0000004548177223 */ /* 0x000fe20000010017 */
[----:B----4-:R-:W-:Y:S01]  /*2380*/  FMUL.FTZ R28, R24, R27 ;  /* 0x0000001b181c7220 */ /* 0x010fe20000410000 */
[C---:B------:R-:W-:Y:S01]  /*2390*/  FFMA.FTZ R27, R77.reuse, R26, -R20 ;  /* 0x0000001a4d1b7223 */ /* 0x040fe20000010814 */
[----:B------:R-:W-:Y:S01]  /*23a0*/  FFMA.FTZ R20, R77, R12, R13 ;  /* 0x0000000c4d147223 */ /* 0x000fe2000001000d */
[----:B------:R-:W-:Y:S01]  /*23b0*/  FMUL.FTZ R25, R75, R23 ;  /* 0x000000174b197220 */ /* 0x000fe20000410000 */
[----:B------:R1:W3:Y:S01]  /*23c0*/  LDS.128 R12, [R89+0x30] ;  /* 0x00003000590c7984 */ /* 0x0002e20000000c00 */
[----:B------:R-:W-:Y:S01]  /*23d0*/  FADD.FTZ R27, R88, R27 ;  /* 0x0000001b581b7221 */ /* 0x000fe20000010000 */
[----:B------:R-:W-:Y:S01]  /*23e0*/  FADD.FTZ R26, R87, R20 ;  /* 0x00000014571a7221 */ /* 0x000fe20000010000 */
[-C--:B------:R-:W-:Y:S01]  /*23f0*/  FMUL.FTZ R22, R75, R21.reuse ;  /* 0x000000154b167220 */ /* 0x080fe20000410000 */
[----:B------:R-:W-:Y:S01]  /*2400*/  FFMA.FTZ R20, R74, R21, -R25 ;  /* 0x000000154a147223 */ /* 0x000fe20000010819 */
[----:B------:R-:W-:Y:S01]  /*2410*/  FMUL.RZ R25, R33, 0.15915493667125701904 ;  /* 0x3e22f98321197820 */ /* 0x000fe2000040c000 */
[----:B------:R-:W-:Y:S01]  /*2420*/  FMUL.FTZ R91, R31, R26 ;  /* 0x0000001a1f5b7220 */ /* 0x000fe20000410000 */
[----:B--2---:R-:W-:Y:S01]  /*2430*/  FMUL.FTZ R33, R63, R16 ;  /* 0x000000103f217220 */ /* 0x004fe20000410000 */
[----:B0-----:R-:W-:Y:S01]  /*2440*/  FMUL.FTZ R29, R24, R29 ;  /* 0x0000001d181d7220 */ /* 0x001fe20000410000 */
[----:B------:R-:W-:Y:S01]  /*2450*/  FFMA.FTZ R22, R74, R23, R22 ;  /* 0x000000174a167223 */ /* 0x000fe20000010016 */
[CC--:B------:R-:W-:Y:S01]  /*2460*/  FFMA.FTZ R90, R30.reuse, R27.reuse, -R91 ;  /* 0x0000001b1e5a7223 */ /* 0x0c0fe2000001085b */
[----:B------:R-:W-:Y:S01]  /*2470*/  FMUL.FTZ R27, R31, R27 ;  /* 0x0000001b1f1b7220 */ /* 0x000fe20000410000 */
[----:B------:R-:W-:Y:S01]  /*2480*/  FMUL.FTZ R24, R81, R20 ;  /* 0x0000001451187220 */ /* 0x000fe20000410000 */
[----:B------:R0:W-:Y:S01]  /*2490*/  MUFU.EX2 R92, R82 ;  /* 0x00000052005c7308 */ /* 0x0001e20000000800 */
[----:B------:R-:W-:Y:S01]  /*24a0*/  FADD.FTZ R90, R33, R90 ;  /* 0x0000005a215a7221 */ /* 0x000fe20000010000 */
[----:B------:R-:W-:Y:S01]  /*24b0*/  FFMA.FTZ R27, R30, R26, R27 ;  /* 0x0000001a1e1b7223 */ /* 0x000fe2000001001b */
[-C--:B------:R-:W-:Y:S01]  /*24c0*/  FFMA.FTZ R24, R77, R22.reuse, R24 ;  /* 0x000000164d187223 */ /* 0x080fe20000010018 */
[----:B------:R-:W-:Y:S01]  /*24d0*/  FMUL.FTZ R22, R81, R22 ;  /* 0x0000001651167220 */ /* 0x000fe20000410000 */
[----:B------:R-:W-:Y:S01]  /*24e0*/  FMUL.FTZ R16, R86, R90 ;  /* 0x0000005a56107220 */ /* 0x000fe20000410000 */
[C---:B-1----:R-:W-:Y:S01]  /*24f0*/  FMUL.FTZ R89, R64.reuse, R19 ;  /* 0x0000001340597220 */ /* 0x042fe20000410000 */
[----:B------:R-:W-:Y:S01]  /*2500*/  FMUL.FTZ R91, R64, R18 ;  /* 0x00000012405b7220 */ /* 0x000fe20000410000 */
[----:B------:R-:W1:Y:S01]  /*2510*/  MUFU.COS R21, R25 ;  /* 0x0000001900157308 */ /* 0x000e620000000000 */
[----:B0-----:R-:W-:Y:S01]  /*2520*/  FMUL.FTZ R82, R63, R17 ;  /* 0x000000113f527220 */ /* 0x001fe20000410000 */
[----:B------:R-:W-:Y:S01]  /*2530*/  FFMA.FTZ R22, R77, R20, -R22 ;  /* 0x000000144d167223 */ /* 0x000fe20000010816 */
[----:B------:R-:W-:-:S02]  /*2540*/  FMUL.FTZ R23, R31, R24 ;  /* 0x000000181f177220 */ /* 0x000fc40000410000 */
[----:B------:R-:W-:Y:S01]  /*2550*/  FADD.FTZ R27, R82, R27 ;  /* 0x0000001b521b7221 */ /* 0x000fe20000010000 */
[-C--:B------:R-:W-:Y:S01]  /*2560*/  FMUL.FTZ R19, R31, R22.reuse ;  /* 0x000000161f137220 */ /* 0x080fe20000410000 */
[----:B------:R-:W-:Y:S01]  /*2570*/  FFMA.FTZ R23, R30, R22, -R23 ;  /* 0x000000161e177223 */ /* 0x000fe20000010817 */
[----:B------:R-:W0:Y:S01]  /*2580*/  MUFU.SIN R17, R25 ;  /* 0x0000001900117308 */ /* 0x000e220000000400 */
[-C--:B------:R-:W-:Y:S01]  /*2590*/  FFMA.FTZ R20, R83, R27.reuse, R16 ;  /* 0x0000001b53147223 */ /* 0x080fe20000010010 */
[----:B------:R-:W-:Y:S01]  /*25a0*/  FMUL.FTZ R16, R86, R27 ;  /* 0x0000001b56107220 */ /* 0x000fe20000410000 */
[----:B------:R-:W-:Y:S02]  /*25b0*/  FFMA.FTZ R19, R30, R24, R19 ;  /* 0x000000181e137223 */ /* 0x000fe40000010013 */
[----:B------:R-:W-:Y:S01]  /*25c0*/  FADD.FTZ R20, R89, R20 ;  /* 0x0000001459147221 */ /* 0x000fe20000010000 */
[----:B------:R-:W-:Y:S01]  /*25d0*/  FFMA.FTZ R16, R83, R90, -R16 ;  /* 0x0000005a53107223 */ /* 0x000fe20000010810 */
[----:B-1----:R-:W-:-:S03]  /*25e0*/  FMUL.FTZ R90, R92, R21 ;  /* 0x000000155c5a7220 */ /* 0x002fc60000410000 */
[----:B------:R-:W-:Y:S01]  /*25f0*/  FADD.FTZ R18, R91, R16 ;  /* 0x000000105b127221 */ /* 0x000fe20000010000 */
[----:B------:R-:W-:Y:S01]  /*2600*/  FMUL.FTZ R22, R28, R20 ;  /* 0x000000141c167220 */ /* 0x000fe20000410000 */
[----:B------:R-:W-:Y:S01]  /*2610*/  FMUL.FTZ R16, R86, R19 ;  /* 0x0000001356107220 */ /* 0x000fe20000410000 */
[C---:B---3--:R-:W-:Y:S01]  /*2620*/  FMUL.FTZ R93, R65.reuse, R12 ;  /* 0x0000000c415d7220 */ /* 0x048fe20000410000 */
[----:B------:R-:W-:Y:S01]  /*2630*/  FMUL.FTZ R94, R65, R13 ;  /* 0x0000000d415e7220 */ /* 0x000fe20000410000 */
[-C--:B------:R-:W-:Y:S01]  /*2640*/  FFMA.FTZ R22, R29, R18.reuse, -R22 ;  /* 0x000000121d167223 */ /* 0x080fe20000010816 */
[----:B------:R-:W-:Y:S01]  /*2650*/  FFMA.FTZ R16, R83, R23, -R16 ;  /* 0x0000001753107223 */ /* 0x000fe20000010810 */
[----:B0-----:R-:W-:Y:S01]  /*2660*/  FMUL.FTZ R92, R92, R17 ;  /* 0x000000115c5c7220 */ /* 0x001fe20000410000 */
[----:B------:R-:W-:Y:S01]  /*2670*/  FMUL.FTZ R17, R28, R18 ;  /* 0x000000121c117220 */ /* 0x000fe20000410000 */
[----:B------:R-:W-:Y:S01]  /*2680*/  FMUL.FTZ R18, R86, R23 ;  /* 0x0000001756127220 */ /* 0x000fe20000410000 */
[----:B------:R-:W-:Y:S01]  /*2690*/  FMUL.FTZ R12, R28, R16 ;  /* 0x000000101c0c7220 */ /* 0x000fe20000410000 */
[----:B------:R-:W-:Y:S01]  /*26a0*/  FADD.FTZ R13, R93, R22 ;  /* 0x000000165d0d7221 */ /* 0x000fe20000010000 */
[----:B------:R-:W-:Y:S01]  /*26b0*/  FFMA.FTZ R17, R29, R20, R17 ;  /* 0x000000141d117223 */ /* 0x000fe20000010011 */
[----:B------:R-:W-:Y:S01]  /*26c0*/  FFMA.FTZ R18, R83, R19, R18 ;  /* 0x0000001353127223 */ /* 0x000fe20000010012 */
[----:B------:R-:W-:Y:S01]  /*26d0*/  FMUL.FTZ R96, R66, R15 ;  /* 0x0000000f42607220 */ /* 0x000fe20000410000 */
[----:B------:R-:W-:Y:S01]  /*26e0*/  FMUL.FTZ R21, R92, R13 ;  /* 0x0000000d5c157220 */ /* 0x000fe20000410000 */
[----:B------:R-:W-:Y:S01]  /*26f0*/  FADD.FTZ R19, R94, R17 ;  /* 0x000000115e137221 */ /* 0x000fe20000010000 */
[-C--:B------:R-:W-:Y:S01]  /*2700*/  FFMA.FTZ R17, R29, R18.reuse, R12 ;  /* 0x000000121d117223 */ /* 0x080fe2000001000c */
[----:B------:R-:W-:Y:S01]  /*2710*/  FMUL.FTZ R18, R28, R18 ;  /* 0x000000121c127220 */ /* 0x000fe20000410000 */
[----:B------:R-:W-:Y:S01]  /*2720*/  FMUL.FTZ R95, R66, R14 ;  /* 0x0000000e425f7220 */ /* 0x000fe20000410000 */
[-C--:B------:R-:W-:Y:S01]  /*2730*/  FMUL.FTZ R12, R92, R19.reuse ;  /* 0x000000135c0c7220 */ /* 0x080fe20000410000 */
[----:B------:R-:W-:Y:S01]  /*2740*/  FFMA.FTZ R21, R90, R19, R21 ;  /* 0x000000135a157223 */ /* 0x000fe20000010015 */
[----:B------:R-:W-:-:S02]  /*2750*/  FMUL.FTZ R15, R92, R17 ;  /* 0x000000115c0f7220 */ /* 0x000fc40000410000 */
[----:B------:R-:W-:Y:S01]  /*2760*/  FFMA.FTZ R12, R90, R13, -R12 ;  /* 0x0000000d5a0c7223 */ /* 0x000fe2000001080c */
[----:B------:R-:W-:Y:S01]  /*2770*/  FFMA.FTZ R13, R29, R16, -R18 ;  /* 0x000000101d0d7223 */ /* 0x000fe20000010812 */
[----:B------:R-:W-:Y:S01]  /*2780*/  FADD.FTZ R23, R96, R21 ;  /* 0x0000001560177221 */ /* 0x000fe20000010000 */
[----:B------:R-:W-:Y:S02]  /*2790*/  IMAD R21, R35, UR18, RZ ;  /* 0x0000001223157c24 */ /* 0x000fe4000f8e02ff */
[----:B------:R-:W-:Y:S01]  /*27a0*/  FADD.FTZ R22, R95, R12 ;  /* 0x0000000c5f167221 */ /* 0x000fe20000010000 */
[-C--:B------:R-:W-:Y:S01]  /*27b0*/  FFMA.FTZ R20, R90, R13.reuse, -R15 ;  /* 0x0000000d5a147223 */ /* 0x080fe2000001080f */
[----:B------:R-:W-:Y:S01]  /*27c0*/  FMUL.FTZ R15, R92, R13 ;  /* 0x0000000d5c0f7220 */ /* 0x000fe20000410000 */
[----:B------:R-:W0:Y:S01]  /*27d0*/  SHFL.UP PT, R19, R23, 0x1, RZ ;  /* 0x0420000017137989 */ /* 0x000e2200000e00ff */
[----:B------:R-:W-:-:S04]  /*27e0*/  IMAD.WIDE.U32 R12, R0, UR18, RZ ;  /* 0x00000012000c7c25 */ /* 0x000fc8000f8e00ff */
[----:B------:R-:W-:Y:S01]  /*27f0*/  FFMA.FTZ R15, R90, R17, R15 ;  /* 0x000000115a0f7223 */ /* 0x000fe2000001000f */
[----:B------:R-:W1:Y:S01]  /*2800*/  SHFL.UP PT, R18, R22, 0x1, RZ ;  /* 0x0420000016127989 */ /* 0x000e6200000e00ff */
[----:B------:R-:W-:Y:S02]  /*2810*/  IMAD R21, R0, UR19, R21 ;  /* 0x0000001300157c24 */ /* 0x000fe4000f8e0215 */
[----:B------:R-:W-:Y:S01]  /*2820*/  IMAD R17, R67, UR21, R68 ;  /* 0x0000001543117c24 */ /* 0x000fe2000f8e0244 */
[----:B------:R-:W2:Y:S02]  /*2830*/  SHFL.UP PT, R14, R20, 0x1, RZ ;  /* 0x04200000140e7989 */ /* 0x000ea400000e00ff */
[----:B------:R-:W-:Y:S02]  /*2840*/  IADD3 R13, R13, R21, RZ ;  /* 0x000000150d0d7210 */ /* 0x000fe40007ffe0ff */
[----:B------:R-:W3:Y:S01]  /*2850*/  SHFL.UP PT, R16, R15, 0x1, RZ ;  /* 0x042000000f107989 */ /* 0x000ee200000e00ff */
[----:B------:R-:W-:-:S05]  /*2860*/  IMAD.WIDE.U32 R12, R67, UR20, R12 ;  /* 0x00000014430c7c25 */ /* 0x000fca000f8e000c */
[----:B------:R-:W-:Y:S02]  /*2870*/  IADD3 R17, R13, R17, RZ ;  /* 0x000000110d117210 */ /* 0x000fe40007ffe0ff */
[----:B------:R-:W-:Y:S01]  /*2880*/  LEA R24, P1, R12, UR22, 0x3 ;  /* 0x000000160c187c11 */ /* 0x000fe2000f8218ff */
[----:B0-----:R-:W-:-:S03]  /*2890*/  FMUL.FTZ R13, R15, R19 ;  /* 0x000000130f0d7220 */ /* 0x001fc60000410000 */
[----:B------:R-:W-:Y:S01]  /*28a0*/  LEA.HI.X R25, R12, UR23, R17, 0x3, P1 ;  /* 0x000000170c197c11 */ /* 0x000fe200088f1c11 */
[-C--:B-1----:R-:W-:Y:S01]  /*28b0*/  FMUL.FTZ R26, R15, R18.reuse ;  /* 0x000000120f1a7220 */ /* 0x082fe20000410000 */
[----:B------:R-:W-:-:S03]  /*28c0*/  FFMA.FTZ R21, R20, R18, -R13 ;  /* 0x0000001214157223 */ /* 0x000fc6000001080d */
[----:B------:R-:W-:Y:S01]  /*28d0*/  FFMA.FTZ R26, R20, R19, R26 ;  /* 0x00000013141a7223 */ /* 0x000fe2000001001a */
[C---:B--2---:R-:W-:Y:S01]  /*28e0*/  FMUL.FTZ R17, R15.reuse, R14 ;  /* 0x0000000e0f117220 */ /* 0x044fe20000410000 */
[----:B------:R-:W-:Y:S01]  /*28f0*/  @P0 FADD.FTZ R22, R22, R21 ;  /* 0x0000001516160221 */ /* 0x000fe20000010000 */
[----:B------:R-:W2:Y:S01]  /*2900*/  LDG.E.64 R24, desc[UR8][R24.64] ;  /* 0x0000000818187981 */ /* 0x000ea2000c1e1b00 */
[-C--:B---3--:R-:W-:Y:S01]  /*2910*/  FMUL.FTZ R13, R15, R16.reuse ;  /* 0x000000100f0d7220 */ /* 0x088fe20000410000 */
[C---:B------:R-:W-:Y:S01]  /*2920*/  FFMA.FTZ R16, R20.reuse, R16, R17 ;  /* 0x0000001014107223 */ /* 0x040fe20000010011 */
[----:B------:R-:W-:Y:S01]  /*2930*/  @P0 FADD.FTZ R23, R23, R26 ;  /* 0x0000001a17170221 */ /* 0x000fe20000010000 */
[----:B------:R-:W0:Y:S01]  /*2940*/  SHFL.UP PT, R17, R22, 0x2, RZ ;  /* 0x0440000016117989 */ /* 0x000e2200000e00ff */
[----:B------:R-:W-:Y:S01]  /*2950*/  @P0 FFMA.FTZ R20, R20, R14, -R13 ;  /* 0x0000000e14140223 */ /* 0x000fe2000001080d */
[C---:B------:R-:W-:Y:S01]  /*2960*/  ISETP.GE.AND P1, PT, R70.reuse, 0x8, PT ;  /* 0x000000084600780c */ /* 0x040fe20003f26270 */
[----:B------:R-:W1:Y:S01]  /*2970*/  S2UR UR6, SR_CgaCtaId ;  /* 0x00000000000679c3 */ /* 0x000e620000008800 */
[----:B------:R-:W-:Y:S01]  /*2980*/  FSEL R16, R15, R16, !P0 ;  /* 0x000000100f107208 */ /* 0x000fe20004000000 */
[----:B------:R-:W3:Y:S01]  /*2990*/  SHFL.UP PT, R19, R23, 0x2, RZ ;  /* 0x0440000017137989 */ /* 0x000ee200000e00ff */
[C---:B------:R-:W-:Y:S01]  /*29a0*/  ISETP.GE.AND P0, PT, R70.reuse, 0x2, PT ;  /* 0x000000024600780c */ /* 0x040fe20003f06270 */
[----:B------:R-:W-:Y:S01]  /*29b0*/  BSSY B0, `(.L_x_2285) ;  /* 0x000009f000007945 */ /* 0x000fe20003800000 */
[----:B------:R-:W-:Y:S01]  /*29c0*/  ISETP.NE.AND P2, PT, R70, RZ, PT ;  /* 0x000000ff4600720c */ /* 0x000fe20003f45270 */
[----:B------:R-:W4:Y:S01]  /*29d0*/  SHFL.UP PT, R13, R20, 0x2, RZ ;  /* 0x04400000140d7989 */ /* 0x000f2200000e00ff */
[----:B------:R-:W-:-:S03]  /*29e0*/  ISETP.NE.AND P3, PT, R38, RZ, PT ;  /* 0x000000ff2600720c */ /* 0x000fc60003f65270 */
[----:B------:R-:W5:Y:S01]  /*29f0*/  SHFL.UP PT, R15, R16, 0x2, RZ ;  /* 0x04400000100f7989 */ /* 0x000f6200000e00ff */
[C---:B0-----:R-:W-:Y:S01]  /*2a00*/  FMUL.FTZ R14, R16.reuse, R17 ;  /* 0x00000011100e7220 */ /* 0x041fe20000410000 */
[----:B---3--:R-:W-:-:S03]  /*2a10*/  FMUL.FTZ R21, R16, R19 ;  /* 0x0000001310157220 */ /* 0x008fc60000410000 */
[----:B------:R-:W-:Y:S01]  /*2a20*/  FFMA.FTZ R14, R20, R19, R14 ;  /* 0x00000013140e7223 */ /* 0x000fe2000001000e */
[----:B----4-:R-:W-:Y:S01]  /*2a30*/  FMUL.FTZ R12, R16, R13 ;  /* 0x0000000d100c7220 */ /* 0x010fe20000410000 */
[C---:B------:R-:W-:Y:S02]  /*2a40*/  FFMA.FTZ R21, R20.reuse, R17, -R21 ;  /* 0x0000001114157223 */ /* 0x040fe40000010815 */
[----:B------:R-:W-:Y:S01]  /*2a50*/  @P0 FADD.FTZ R23, R23, R14 ;  /* 0x0000000e17170221 */ /* 0x000fe20000010000 */
[-C--:B-----5:R-:W-:Y:S01]  /*2a60*/  FFMA.FTZ R17, R20, R15.reuse, R12 ;  /* 0x0000000f14117223 */ /* 0x0a0fe2000001000c */
[----:B------:R-:W-:Y:S01]  /*2a70*/  FMUL.FTZ R15, R16, R15 ;  /* 0x0000000f100f7220 */ /* 0x000fe20000410000 */
[----:B------:R-:W-:-:S03]  /*2a80*/  @P0 FADD.FTZ R22, R22, R21 ;  /* 0x0000001516160221 */ /* 0x000fc60000010000 */
[----:B------:R-:W-:Y:S01]  /*2a90*/  @P0 FFMA.FTZ R20, R20, R13, -R15 ;  /* 0x0000000d14140223 */ /* 0x000fe2000001080f */
[----:B------:R-:W-:Y:S01]  /*2aa0*/  FSEL R17, R16, R17, !P0 ;  /* 0x0000001110117208 */ /* 0x000fe20004000000 */
[----:B------:R-:W0:Y:S01]  /*2ab0*/  SHFL.UP PT, R15, R23, 0x4, RZ ;  /* 0x04800000170f7989 */ /* 0x000e2200000e00ff */
[----:B------:R-:W-:-:S03]  /*2ac0*/  ISETP.GE.AND P0, PT, R70, 0x4, PT ;  /* 0x000000044600780c */ /* 0x000fc60003f06270 */
[----:B------:R-:W3:Y:S04]  /*2ad0*/  SHFL.UP PT, R14, R22, 0x4, RZ ;  /* 0x04800000160e7989 */ /* 0x000ee800000e00ff */
[----:B------:R-:W4:Y:S04]  /*2ae0*/  SHFL.UP PT, R12, R20, 0x4, RZ ;  /* 0x04800000140c7989 */ /* 0x000f2800000e00ff */
[----:B------:R-:W5:Y:S01]  /*2af0*/  SHFL.UP PT, R13, R17, 0x4, RZ ;  /* 0x04800000110d7989 */ /* 0x000f6200000e00ff */
[C---:B0-----:R-:W-:Y:S01]  /*2b00*/  FMUL.FTZ R21, R17.reuse, R15 ;  /* 0x0000000f11157220 */ /* 0x041fe20000410000 */
[----:B---3--:R-:W-:-:S03]  /*2b10*/  FMUL.FTZ R18, R17, R14 ;  /* 0x0000000e11127220 */ /* 0x008fc60000410000 */
[C---:B------:R-:W-:Y:S01]  /*2b20*/  FFMA.FTZ R21, R20.reuse, R14, -R21 ;  /* 0x0000000e14157223 */ /* 0x040fe20000010815 */
[CC--:B----4-:R-:W-:Y:S01]  /*2b30*/  FMUL.FTZ R16, R17.reuse, R12.reuse ;  /* 0x0000000c11107220 */ /* 0x0d0fe20000410000 */
[----:B------:R-:W-:Y:S02]  /*2b40*/  FFMA.FTZ R18, R20, R15, R18 ;  /* 0x0000000f14127223 */ /* 0x000fe40000010012 */
[----:B------:R-:W-:Y:S01]  /*2b50*/  @P0 FADD.FTZ R22, R22, R21 ;  /* 0x0000001516160221 */ /* 0x000fe20000010000 */
[-C--:B-----5:R-:W-:Y:S01]  /*2b60*/  FMUL.FTZ R19, R17, R13.reuse ;  /* 0x0000000d11137220 */ /* 0x0a0fe20000410000 */
[C---:B------:R-:W-:Y:S01]  /*2b70*/  FFMA.FTZ R16, R20.reuse, R13, R16 ;  /* 0x0000000d14107223 */ /* 0x040fe20000010010 */
[----:B------:R-:W-:Y:S02]  /*2b80*/  @P0 FADD.FTZ R23, R23, R18 ;  /* 0x0000001217170221 */ /* 0x000fe40000010000 */
[----:B------:R-:W-:Y:S02]  /*2b90*/  @P0 FFMA.FTZ R20, R20, R12, -R19 ;  /* 0x0000000c14140223 */ /* 0x000fe40000010813 */
[----:B------:R-:W-:Y:S01]  /*2ba0*/  FSEL R16, R17, R16, !P0 ;  /* 0x0000001011107208 */ /* 0x000fe20004000000 */
[----:B------:R-:W0:Y:S01]  /*2bb0*/  SHFL.UP PT, R19, R23, 0x8, RZ ;  /* 0x0500000017137989 */ /* 0x000e2200000e00ff */
[----:B------:R-:W-:-:S03]  /*2bc0*/  ISETP.NE.AND P0, PT, R71, RZ, PT ;  /* 0x000000ff4700720c */ /* 0x000fc60003f05270 */
[----:B------:R-:W3:Y:S01]  /*2bd0*/  SHFL.UP PT, R17, R22, 0x8, RZ ;  /* 0x0500000016117989 */ /* 0x000ee200000e00ff */
[----:B------:R-:W-:-:S03]  /*2be0*/  ISETP.EQ.OR P0, PT, RZ, UR4, P0 ;  /* 0x00000004ff007c0c */ /* 0x000fc60008702670 */
[----:B------:R-:W4:Y:S04]  /*2bf0*/  SHFL.UP PT, R13, R20, 0x8, RZ ;  /* 0x05000000140d7989 */ /* 0x000f2800000e00ff */
[----:B------:R-:W5:Y:S01]  /*2c00*/  SHFL.UP PT, R15, R16, 0x8, RZ ;  /* 0x05000000100f7989 */ /* 0x000f6200000e00ff */
[C---:B0-----:R-:W-:Y:S01]  /*2c10*/  FMUL.FTZ R14, R16.reuse, R19 ;  /* 0x00000013100e7220 */ /* 0x041fe20000410000 */
[----:B---3--:R-:W-:-:S03]  /*2c20*/  FMUL.FTZ R18, R16, R17 ;  /* 0x0000001110127220 */ /* 0x008fc60000410000 */
[----:B------:R-:W-:Y:S01]  /*2c30*/  FFMA.FTZ R17, R20, R17, -R14 ;  /* 0x0000001114117223 */ /* 0x000fe2000001080e */
[----:B----4-:R-:W-:Y:S01]  /*2c40*/  FMUL.FTZ R21, R16, R13 ;  /* 0x0000000d10157220 */ /* 0x010fe20000410000 */
[----:B------:R-:W-:Y:S02]  /*2c50*/  FFMA.FTZ R18, R20, R19, R18 ;  /* 0x0000001314127223 */ /* 0x000fe40000010012 */
[----:B------:R-:W-:Y:S01]  /*2c60*/  @P1 FADD.FTZ R22, R22, R17 ;  /* 0x0000001116161221 */ /* 0x000fe20000010000 */
[----:B------:R-:W-:Y:S01]  /*2c70*/  MOV R17, RZ ;  /* 0x000000ff00117202 */ /* 0x000fe20000000f00 */
[-C--:B-----5:R-:W-:Y:S01]  /*2c80*/  FMUL.FTZ R12, R16, R15.reuse ;  /* 0x0000000f100c7220 */ /* 0x0a0fe20000410000 */
[C---:B------:R-:W-:Y:S01]  /*2c90*/  FFMA.FTZ R21, R20.reuse, R15, R21 ;  /* 0x0000000f14157223 */ /* 0x040fe20000010015 */
[----:B------:R-:W-:Y:S01]  /*2ca0*/  @P1 FADD.FTZ R23, R23, R18 ;  /* 0x0000001217171221 */ /* 0x000fe20000010000 */
[----:B------:R-:W0:Y:S01]  /*2cb0*/  SHFL.UP PT, R15, R22, 0x10, RZ ;  /* 0x06000000160f7989 */ /* 0x000e2200000e00ff */
[----:B------:R-:W-:Y:S01]  /*2cc0*/  @P1 FFMA.FTZ R20, R20, R13, -R12 ;  /* 0x0000000d14141223 */ /* 0x000fe2000001080c */
[----:B------:R-:W-:-:S02]  /*2cd0*/  CS2R R18, SRZ ;  /* 0x0000000000127805 */ /* 0x000fc4000001ff00 */
[----:B------:R-:W-:Y:S01]  /*2ce0*/  FSEL R21, R16, R21, !P1 ;  /* 0x0000001510157208 */ /* 0x000fe20004800000 */
[----:B------:R-:W3:Y:S01]  /*2cf0*/  SHFL.UP PT, R26, R23, 0x10, RZ ;  /* 0x06000000171a7989 */ /* 0x000ee200000e00ff */
[----:B------:R-:W-:Y:S02]  /*2d00*/  MOV R16, 0x3f800000 ;  /* 0x3f80000000107802 */ /* 0x000fe40000000f00 */
[----:B------:R-:W-:Y:S01]  /*2d10*/  @!P0 LEA R12, R67, UR5, 0x4 ;  /* 0x00000005430c8c11 */ /* 0x000fe2000f8e20ff */
[----:B------:R-:W4:Y:S01]  /*2d20*/  SHFL.UP PT, R13, R20, 0x10, RZ ;  /* 0x06000000140d7989 */ /* 0x000f2200000e00ff */
[----:B------:R-:W-:Y:S01]  /*2d30*/  ISETP.NE.AND P1, PT, R70, 0x1f, PT ;  /* 0x0000001f4600780c */ /* 0x000fe20003f25270 */
[----:B------:R-:W-:Y:S02]  /*2d40*/  UMOV UR5, 0x400 ;  /* 0x0000040000057882 */ /* 0x000fe40000000000 */
[----:B------:R-:W5:Y:S01]  /*2d50*/  SHFL.UP PT, R14, R21, 0x10, RZ ;  /* 0x06000000150e7989 */ /* 0x000f6200000e00ff */
[----:B-1----:R-:W-:-:S03]  /*2d60*/  ULEA UR5, UR6, UR5, 0x18 ;  /* 0x0000000506057291 */ /* 0x002fc6000f8ec03f */
[----:B------:R-:W-:Y:S01]  /*2d70*/  @!P0 LDS.128 R16, [R12+0x880] ;  /* 0x000880000c108984 */ /* 0x000fe20000000c00 */
[----:B------:R-:W-:Y:S01]  /*2d80*/  ISETP.GE.AND P0, PT, R70, 0x10, PT ;  /* 0x000000104600780c */ /* 0x000fe20003f06270 */
[C---:B0-----:R-:W-:Y:S01]  /*2d90*/  FMUL.FTZ R99, R21.reuse, R15 ;  /* 0x0000000f15637220 */ /* 0x041fe20000410000 */
[----:B---3--:R-:W-:-:S03]  /*2da0*/  FMUL.FTZ R97, R21, R26 ;  /* 0x0000001a15617220 */ /* 0x008fc60000410000 */
[C---:B------:R-:W-:Y:S01]  /*2db0*/  FFMA.FTZ R26, R20.reuse, R26, R99 ;  /* 0x0000001a141a7223 */ /* 0x040fe20000010063 */
[----:B----4-:R-:W-:Y:S01]  /*2dc0*/  FMUL.FTZ R27, R21, R13 ;  /* 0x0000000d151b7220 */ /* 0x010fe20000410000 */
[----:B------:R-:W-:-:S06]  /*2dd0*/  FFMA.FTZ R97, R20, R15, -R97 ;  /* 0x0000000f14617223 */ /* 0x000fcc0000010861 */
[----:B------:R-:W-:Y:S01]  /*2de0*/  @P0 FADD.FTZ R23, R23, R26 ;  /* 0x0000001a17170221 */ /* 0x000fe20000010000 */
[-C--:B-----5:R-:W-:Y:S01]  /*2df0*/  FFMA.FTZ R68, R20, R14.reuse, R27 ;  /* 0x0000000e14447223 */ /* 0x0a0fe2000001001b */
[C---:B------:R-:W-:Y:S01]  /*2e00*/  FMUL.FTZ R15, R21.reuse, R14 ;  /* 0x0000000e150f7220 */ /* 0x040fe20000410000 */
[----:B------:R-:W-:Y:S02]  /*2e10*/  @P0 FADD.FTZ R22, R22, R97 ;  /* 0x0000006116160221 */ /* 0x000fe40000010000 */
[----:B------:R-:W0:Y:S01]  /*2e20*/  SHFL.UP PT, R97, R23, 0x1, RZ ;  /* 0x0420000017617989 */ /* 0x000e2200000e00ff */
[----:B------:R-:W-:Y:S01]  /*2e30*/  @P0 FFMA.FTZ R20, R20, R13, -R15 ;  /* 0x0000000d14140223 */ /* 0x000fe2000001080f */
[----:B------:R-:W-:Y:S02]  /*2e40*/  FSEL R21, R21, R68, !P0 ;  /* 0x0000004415157208 */ /* 0x000fe40004000000 */
[----:B------:R-:W1:Y:S01]  /*2e50*/  SHFL.UP PT, R99, R22, 0x1, RZ ;  /* 0x0420000016637989 */ /* 0x000e6200000e00ff */
[----:B------:R-:W-:-:S03]  /*2e60*/  ISETP.NE.AND P0, PT, R38, RZ, PT ;  /* 0x000000ff2600720c */ /* 0x000fc60003f05270 */
[----:B------:R-:W-:Y:S01]  /*2e70*/  @!P1 STS.128 [UR5+0x840], R20 ;  /* 0x00084014ff009988 */ /* 0x000fe20008000c05 */
        /* <DEDUP_REMOVED lines=13> */
[-C--:B------:R-:W-:Y:S01]  /*2f50*/  @P3 FFMA.FTZ R26, R26, R98.reuse, -R101 ;  /* 0x000000621a1a3223 */ /* 0x080fe20000010865 */
[----:B------:R-:W-:-:S03]  /*2f60*/  @P3 FFMA.FTZ R68, R27, R98, R68 ;  /* 0x000000621b443223 */ /* 0x000fc60000010044 */
[----:B------:R-:W-:Y:S01]  /*2f70*/  @P3 FADD.FTZ R99, R99, R26 ;  /* 0x0000001a63633221 */ /* 0x000fe20000010000 */
[----:B------:R-:W-:-:S03]  /*2f80*/  @P3 FADD.FTZ R97, R97, R68 ;  /* 0x0000004461613221 */ /* 0x000fc60000010000 */
        /* <DEDUP_REMOVED lines=28> */
[----:B------:R-:W-:Y:S02]  /*3150*/  FMUL.FTZ R23, R13, R19 ;  /* 0x000000130d177220 */ /* 0x000fe40000410000 */
[----:B------:R-:W-:Y:S01]  /*3160*/  FADD.FTZ R31, R82, R27 ;  /* 0x0000001b521f7221 */ /* 0x000fe20000010000 */
[----:B------:R-:W-:Y:S01]  /*3170*/  FADD.FTZ R32, R33, R26 ;  /* 0x0000001a21207221 */ /* 0x000fe20000010000 */
[CC--:B------:R-:W-:Y:S01]  /*3180*/  FMUL.FTZ R26, R13.reuse, R18.reuse ;  /* 0x000000120d1a7220 */ /* 0x0c0fe20000410000 */
[----:B------:R-:W-:Y:S01]  /*3190*/  FFMA.FTZ R27, R12, R18, -R23 ;  /* 0x000000120c1b7223 */ /* 0x000fe20000010817 */
[C---:B------:R-:W-:Y:S01]  /*31a0*/  FMUL.FTZ R30, R86.reuse, R31 ;  /* 0x0000001f561e7220 */ /* 0x040fe20000410000 */
[----:B------:R-:W-:Y:S01]  /*31b0*/  FMUL.FTZ R86, R86, R32 ;  /* 0x0000002056567220 */ /* 0x000fe20000410000 */
[C---:B------:R-:W-:Y:S01]  /*31c0*/  FMUL.FTZ R18, R13.reuse, R16 ;  /* 0x000000100d127220 */ /* 0x040fe20000410000 */
[----:B------:R-:W-:Y:S01]  /*31d0*/  FMUL.FTZ R23, R13, R17 ;  /* 0x000000110d177220 */ /* 0x000fe20000410000 */
[C---:B------:R-:W-:Y:S01]  /*31e0*/  FFMA.FTZ R30, R83.reuse, R32, -R30 ;  /* 0x00000020531e7223 */ /* 0x040fe2000001081e */
[----:B------:R-:W-:Y:S01]  /*31f0*/  FFMA.FTZ R86, R83, R31, R86 ;  /* 0x0000001f53567223 */ /* 0x000fe20000010056 */
[C---:B------:R-:W-:Y:S01]  /*3200*/  FFMA.FTZ R26, R12.reuse, R19, R26 ;  /* 0x000000130c1a7223 */ /* 0x040fe2000001001a */
[C---:B------:R-:W-:Y:S01]  /*3210*/  FFMA.FTZ R17, R12.reuse, R17, R18 ;  /* 0x000000110c117223 */ /* 0x040fe20000010012 */
[----:B------:R-:W-:Y:S01]  /*3220*/  FFMA.FTZ R16, R12, R16, -R23 ;  /* 0x000000100c107223 */ /* 0x000fe20000010817 */
[----:B------:R-:W-:Y:S01]  /*3230*/  FADD.FTZ R89, R89, R86 ;  /* 0x0000005659597221 */ /* 0x000fe20000010000 */
[----:B------:R-:W-:Y:S01]  /*3240*/  FADD.FTZ R18, R14, R27 ;  /* 0x0000001b0e127221 */ /* 0x000fe20000010000 */
[----:B------:R-:W-:Y:S01]  /*3250*/  FADD.FTZ R91, R91, R30 ;  /* 0x0000001e5b5b7221 */ /* 0x000fe20000010000 */
[----:B--2---:R-:W-:Y:S01]  /*3260*/  FMUL.FTZ R23, R25, R78 ;  /* 0x0000004e19177220 */ /* 0x004fe20000410000 */
        /* <DEDUP_REMOVED lines=19> */
.L_x_2286:
[----:B------:R-:W-:Y:S05]  /*33a0*/  BSYNC B0 ;  /* 0x0000000000007941 */ /* 0x000fea0003800000 */
.L_x_2285:
[-C--:B------:R-:W-:Y:S01]  /*33b0*/  FMUL.FTZ R28, R28, R91.reuse ;  /* 0x0000005b1c1c7220 */ /* 0x080fe20000410000 */
[----:B------:R-:W-:Y:S01]  /*33c0*/  FFMA.FTZ R14, R29, R91, -R14 ;  /* 0x0000005b1d0e7223 */ /* 0x000fe2000001080e */
[C---:B0-----:R-:W-:Y:S01]  /*33d0*/  FMUL.FTZ R15, R25.reuse, R84 ;  /* 0x00000054190f7220 */ /* 0x041fe20000410000 */
[----:B------:R-:W-:Y:S01]  /*33e0*/  FMUL.FTZ R13, R25, R80 ;  /* 0x00000050190d7220 */ /* 0x000fe20000410000 */
[----:B------:R-:W-:Y:S01]  /*33f0*/  FFMA.FTZ R29, R29, R89, R28 ;  /* 0x000000591d1d7223 */ /* 0x000fe2000001001c */
[----:B------:R-:W-:Y:S01]  /*3400*/  FADD.FTZ R18, R93, R14 ;  /* 0x0000000e5d127221 */ /* 0x000fe20000010000 */
[----:B------:R-:W-:Y:S01]  /*3410*/  FFMA.FTZ R17, R24, R20, -R15 ;  /* 0x0000001418117223 */ /* 0x000fe2000001080f */
[----:B------:R-:W-:Y:S01]  /*3420*/  IADD3 R67, R67, 0x1, RZ ;  /* 0x0000000143437810 */ /* 0x000fe20007ffe0ff */
[----:B------:R-:W-:Y:S01]  /*3430*/  FADD.FTZ R29, R94, R29 ;  /* 0x0000001d5e1d7221 */ /* 0x000fe20000010000 */
[----:B------:R-:W-:Y:S01]  /*3440*/  FMUL.FTZ R15, R92, R18 ;  /* 0x000000125c0f7220 */ /* 0x000fe20000410000 */
[----:B------:R-:W-:Y:S01]  /*3450*/  FFMA.FTZ R12, R24, R79, -R13 ;  /* 0x0000004f180c7223 */ /* 0x000fe2000001080d */
[----:B------:R-:W-:Y:S01]  /*3460*/  ISETP.GE.AND P0, PT, R67, UR24, PT ;  /* 0x0000001843007c0c */ /* 0x000fe2000bf06270 */
[-C--:B------:R-:W-:Y:S01]  /*3470*/  FMUL.FTZ R13, R92, R29.reuse ;  /* 0x0000001d5c0d7220 */ /* 0x080fe20000410000 */
[C---:B------:R-:W-:Y:S01]  /*3480*/  FFMA.FTZ R15, R90.reuse, R29, R15 ;  /* 0x0000001d5a0f7223 */ /* 0x040fe2000001000f */
[C---:B------:R-:W-:Y:S01]  /*3490*/  FMUL.FTZ R19, R25.reuse, R22 ;  /* 0x0000001619137220 */ /* 0x040fe20000410000 */
[C---:B------:R-:W-:Y:S01]  /*34a0*/  FMUL.FTZ R27, R25.reuse, R31 ;  /* 0x0000001f191b7220 */ /* 0x040fe20000410000 */
[----:B------:R-:W-:Y:S01]  /*34b0*/  FFMA.FTZ R90, R90, R18, -R13 ;  /* 0x000000125a5a7223 */ /* 0x000fe2000001080d */
[----:B------:R-:W-:Y:S01]  /*34c0*/  FADD.FTZ R96, R96, R15 ;  /* 0x0000000f60607221 */ /* 0x000fe20000010000 */
[C---:B------:R-:W-:Y:S01]  /*34d0*/  FMUL.FTZ R13, R25.reuse, R89 ;  /* 0x00000059190d7220 */ /* 0x040fe20000410000 */
[----:B------:R-:W-:Y:S01]  /*34e0*/  FMUL.FTZ R15, R25, R29 ;  /* 0x0000001d190f7220 */ /* 0x000fe20000410000 */
[----:B------:R-:W-:Y:S01]  /*34f0*/  FADD.FTZ R90, R95, R90 ;  /* 0x0000005a5f5a7221 */ /* 0x000fe20000010000 */
        /* <DEDUP_REMOVED lines=16> */
.L_x_2284:
        /* <DEDUP_REMOVED lines=12> */
[----:B------:R-:W-:Y:S04]  /*36c0*/  STS.128 [R22], R8 ;  /* 0x0000000816007388 */ /* 0x000fe80000000c00 */
[----:B------:R1:W-:Y:S01]  /*36d0*/  STS.128 [R22+0x10], R4 ;  /* 0x0000100416007388 */ /* 0x0003e20000000c00 */
[----:B------:R-:W-:-:S03]  /*36e0*/  NOP ;  /* 0x0000000000007918 */ /* 0x000fc60000000000 */
[----:B------:R-:W2:Y:S01]  /*36f0*/  LDS.128 R12, [R40] ;  /* 0x00000000280c7984 */ /* 0x000ea20000000c00 */
[----:B0-----:R-:W-:-:S03]  /*3700*/  IMAD R2, R39, R20, RZ ;  /* 0x0000001427027224 */ /* 0x001fc600078e02ff */
[----:B------:R-:W0:Y:S01]  /*3710*/  LDS.128 R16, [R40+0x200] ;  /* 0x0002000028107984 */ /* 0x000e220000000c00 */
[C---:B------:R-:W-:Y:S02]  /*3720*/  IMAD R21, R37.reuse, R21, R2 ;  /* 0x0000001525157224 */ /* 0x040fe400078e0202 */
[----:B------:R-:W-:Y:S01]  /*3730*/  IMAD.WIDE.U32 R2, R37, R20, UR6 ;  /* 0x0000000625027e25 */ /* 0x000fe2000f8e0014 */
[----:B------:R-:W-:Y:S01]  /*3740*/  ULDC.64 UR6, c[0x0][0x2b8] ;  /* 0x0000ae0000067ab9 */ /* 0x000fe20000000a00 */
[----:B-1----:R-:W1:Y:S02]  /*3750*/  LDC R6, c[0x0][0x224] ;  /* 0x00008900ff067b82 */ /* 0x002e640000000800 */
[----:B------:R-:W-:Y:S01]  /*3760*/  IMAD R9, R35, UR6, RZ ;  /* 0x0000000623097c24 */ /* 0x000fe2000f8e02ff */
[----:B------:R-:W-:-:S03]  /*3770*/  IADD3 R3, R3, R21, RZ ;  /* 0x0000001503037210 */ /* 0x000fc60007ffe0ff */
[C---:B------:R-:W-:Y:S02]  /*3780*/  IMAD R9, R0.reuse, UR7, R9 ;  /* 0x0000000700097c24 */ /* 0x040fe4000f8e0209 */
[----:B------:R-:W-:Y:S01]  /*3790*/  IMAD.WIDE.U32 R2, R0, UR6, R2 ;  /* 0x0000000600027c25 */ /* 0x000fe2000f8e0002 */
[----:B------:R-:W-:-:S04]  /*37a0*/  ULDC.64 UR6, c[0x0][0x308] ;  /* 0x0000c20000067ab9 */ /* 0x000fc80000000a00 */
[----:B------:R-:W-:Y:S02]  /*37b0*/  IADD3 R3, R3, R9, RZ ;  /* 0x0000000903037210 */ /* 0x000fe40007ffe0ff */
[----:B------:R-:W-:-:S04]  /*37c0*/  LEA R4, P0, R2, UR6, 0x2 ;  /* 0x0000000602047c11 */ /* 0x000fc8000f8010ff */
[----:B------:R-:W-:-:S03]  /*37d0*/  LEA.HI.X R5, R2, UR7, R3, 0x2, P0 ;  /* 0x0000000702057c11 */ /* 0x000fc600080f1403 */
[----:B------:R-:W-:Y:S01]  /*37e0*/  IMAD.WIDE R2, R42, 0x10, R4 ;  /* 0x000000102a027825 */ /* 0x000fe200078e0204 */
[----:B-1----:R-:W-:-:S04]  /*37f0*/  ISETP.LE.AND P0, PT, R6, UR4, PT ;  /* 0x0000000406007c0c */ /* 0x002fc8000bf03270 */
[----:B--2---:R1:W-:Y:S04]  /*3800*/  STG.E.128 desc[UR8][R2.64], R12 ;  /* 0x0000000c02007986 */ /* 0x0043e8000c101d08 */
[----:B0-----:R1:W-:Y:S05]  /*3810*/  STG.E.128 desc[UR8][R2.64+0x200], R16 ;  /* 0x0002001002007986 */ /* 0x0013ea000c101d08 */
[----:B------:R-:W-:Y:S05]  /*3820*/  @!P0 BRA `(.L_x_2288) ;  /* 0xffffffcc00888947 */ /* 0x000fea000383ffff */
[----:B------:R-:W-:Y:S05]  /*3830*/  EXIT ;  /* 0x000000000000794d */ /* 0x000fea0003800000 */
.L_x_2289:
        /* <DEDUP_REMOVED lines=12> */
.L_x_5220:


//--------------------- .text._Z25selective_scan_fwd_kernelI32Selective_Scan_fwd_kernel_traitsILi32ELi8ELi1ELb1ELb1ELb0ELb1EfN3c107complexIfEEEEv13SSMParamsBase --------------------------
	.section	.text._Z25selective_scan_fwd_kernelI32Selective_Scan_fwd_kernel_traitsILi32ELi8ELi1ELb1ELb1ELb0ELb1EfN3c107complexIfEEEEv13SSMParamsBase,"ax",@progbits
	.align	128
        .global         _Z25selective_scan_fwd_kernelI32Selective_Scan_fwd_kernel_traitsILi32ELi8ELi1ELb1ELb1ELb0ELb1EfN3c107complexIfEEEEv13SSMParamsBase
        .type           _Z25selective_scan_fwd_kernelI32Selective_Scan_fwd_kernel_traitsILi32ELi8ELi1ELb1ELb1ELb0ELb1EfN3c107complexIfEEEEv13SSMParamsBase,@function
        .size           _Z25selective_scan_fwd_kernelI32Selective_Scan_fwd_kernel_traitsILi32ELi8ELi1ELb1ELb1ELb0ELb1EfN3c107complexIfEEEEv13SSMParamsBase,(.L_x_5221 - _Z25selective_scan_fwd_kernelI32Selective_Scan_fwd_kernel_traitsILi32ELi8ELi1ELb1ELb1ELb0ELb1EfN3c107complexIfEEEEv13SSMParamsBase)
        .other          _Z25selective_scan_fwd_kernelI32Selective_Scan_fwd_kernel_traitsILi32ELi8ELi1ELb1ELb1ELb0ELb1EfN3c107complexIfEEEEv13SSMParamsBase,@"STO_CUDA_ENTRY STV_DEFAULT"
_Z25selective_scan_fwd_kernelI32Selective_Scan_fwd_kernel_traitsILi32ELi8ELi1ELb1ELb1ELb0ELb1EfN3c107complexIfEEEEv13SSMParamsBase:
.text._Z25selective_scan_fwd_kernelI32Selective_Scan_fwd_kernel_traitsILi32ELi8ELi1ELb1ELb1ELb0ELb1EfN3c107complexIfEEEEv13SSMParamsBase:
        /* <DEDUP_REMOVED lines=101> */
.L_x_2310:
[----:B------:R-:W-:Y:S01]  /*0650*/  BAR.SYNC.DEFER_BLOCKING 0x0 ;  /* 0x0000000000007b1d */ /* 0x000fe20000010000 */
[----:B0-----:R-:W-:-:S05]  /*0660*/  IMAD.WIDE R2, R40, 0x10, R44 ;  /* 0x0000001028027825 */ /* 0x001fca00078e022c */
        /* <DEDUP_REMOVED lines=68> */
.L_x_2291:
[----:B------:R-:W-:Y:S05]  /*0ab0*/  BSYNC B0 ;  /* 0x0000000000007941 */ /* 0x000fea0003800000 */
.L_x_2290:
        /* <DEDUP_REMOVED lines=41> */
.L_x_2293:
[----:B------:R-:W-:Y:S05]  /*0d50*/  BSYNC B0 ;  /* 0x0000000000007941 */ /* 0x000fea0003800000 */
.L_x_2292:
        /* <DEDUP_REMOVED lines=33> */
.L_x_2295:
[----:B------:R-:W-:Y:S05]  /*0f70*/  BSYNC B0 ;  /* 0x0000000000007941 */ /* 0x000fea0003800000 */
.L_x_2294:
        /* <DEDUP_REMOVED lines=33> */
.L_x_2297:
[----:B------:R-:W-:Y:S05]  /*1190*/  BSYNC B0 ;  /* 0x0000000000007941 */ /* 0x000fea0003800000 */
.L_x_2296:
        /* <DEDUP_REMOVED lines=33> */
.L_x_2299:
[----:B------:R-:W-:Y:S05]  /*13b0*/  BSYNC B0 ;  /* 0x0000000000007941 */ /* 0x000fea0003800000 */
.L_x_2298:
        /* <DEDUP_REMOVED lines=33> */
.L_x_2301:
[----:B------:R-:W-:Y:S05]  /*15d0*/  BSYNC B0 ;  /* 0x0000000000007941 */ /* 0x000fea0003800000 */
.L_x_2300:
        /* <DEDUP_REMOVED lines=33> */
.L_x_2303:
[----:B------:R-:W-:Y:S05]  /*17f0*/  BSYNC B0 ;  /* 0x0000000000007941 */ /* 0x000fea0003800000 */
.L_x_2302:
        /* <DEDUP_REMOVED lines=33> */
.L_x_2305:
[----:B------:R-:W-:Y:S05]  /*1a10*/  BSYNC B0 ;  /* 0x0000000000007941 */ /* 0x000fea0003800000 */
.L_x_2304:
        /* <DEDUP_REMOVED lines=32> */
.L_x_2309:
        /* <DEDUP_REMOVED lines=24> */
[C---:B------:R-:W-:Y:S01]  /*1da0*/  LEA R89, R69.reuse, UR5, 0x6 ;  /* 0x0000000545597c11 */ /* 0x040fe2000f8e30ff */
        /* <DEDUP_REMOVED lines=187> */
[----:B------:R-:W-:Y:S01]  /*2960*/  ISETP.GE.AND P1, PT, R69, 0x8, PT ;  /* 0x000000084500780c */ /* 0x000fe20003f26270 */
        /* <DEDUP_REMOVED lines=163> */
.L_x_2308:
[----:B------:R-:W-:Y:S05]  /*33a0*/  BSYNC B0 ;  /* 0x0000000000007941 */ /* 0x000fea0003800000 */
.L_x_2307:
        /* <DEDUP_REMOVED lines=37> */
.L_x_2306:
[----:B------:R-:W-:Y:S01]  /*3600*/  BAR.SYNC.DEFER_BLOCKING 0x0 ;  /* 0x0000000000007b1d */ /* 0x000fe20000010000 */
[----:B------:R-:W-:Y:S01]  /*3610*/  LEA R2, R69, UR5, 0x5 ;  /* 0x0000000545027c11 */ /* 0x000fe2000f8e28ff */
[----:B------:R-:W-:-:S06]  /*3620*/  USHF.L.U32 UR6, UR4, 0x8, URZ ;  /* 0x0000000804067899 */ /* 0x000fcc000800063f */
[----:B------:R-:W0:Y:S01]  /*3630*/  LDC.64 R24, c[0x0][0x2b0] ;  /* 0x0000ac00ff187b82 */ /* 0x000e220000000a00 */
[----:B------:R-:W-:Y:S01]  /*3640*/  USHF.R.S32.HI UR7, URZ, 0x1f, UR6 ;  /* 0x0000001f3f077899 */ /* 0x000fe20008011406 */
[----:B------:R-:W-:Y:S01]  /*3650*/  ULDC.64 UR10, c[0x0][0x2b8] ;  /* 0x0000ae00000a7ab9 */ /* 0x000fe20000000a00 */
[----:B------:R-:W-:-:S05]  /*3660*/  ULDC.64 UR12, c[0x0][0x2a8] ;  /* 0x0000aa00000c7ab9 */ /* 0x000fca0000000a00 */
[----:B------:R-:W1:Y:S01]  /*3670*/  LDC.64 R26, c[0x0][0x2a0] ;  /* 0x0000a800ff1a7b82 */ /* 0x000e620000000a00 */
[----:B------:R-:W-:Y:S04]  /*3680*/  STS.128 [R2], R8 ;  /* 0x0000000802007388 */ /* 0x000fe80000000c00 */
[----:B------:R-:W-:Y:S01]  /*3690*/  STS.128 [R2+0x10], R4 ;  /* 0x0000100402007388 */ /* 0x000fe20000000c00 */
[----:B------:R-:W-:-:S03]  /*36a0*/  NOP ;  /* 0x0000000000007918 */ /* 0x000fc60000000000 */
[----:B------:R-:W2:Y:S01]  /*36b0*/  LDS.128 R16, [R38] ;  /* 0x0000000026107984 */ /* 0x000ea20000000c00 */
[C---:B0-----:R-:W-:Y:S02]  /*36c0*/  IMAD R20, R37.reuse, R24, RZ ;  /* 0x0000001825147224 */ /* 0x041fe400078e02ff */
[----:B-1----:R-:W-:Y:S01]  /*36d0*/  IMAD R22, R37, R26, RZ ;  /* 0x0000001a25167224 */ /* 0x002fe200078e02ff */
[----:B------:R-:W0:Y:S01]  /*36e0*/  LDS.128 R12, [R38+0x200] ;  /* 0x00020000260c7984 */ /* 0x000e220000000c00 */
[C---:B------:R-:W-:Y:S02]  /*36f0*/  IMAD R3, R35.reuse, R25, R20 ;  /* 0x0000001923037224 */ /* 0x040fe400078e0214 */
[----:B------:R-:W-:-:S04]  /*3700*/  IMAD.WIDE.U32 R20, R35, R24, UR6 ;  /* 0x0000000623147e25 */ /* 0x000fc8000f8e0018 */
[----:B------:R-:W-:Y:S01]  /*3710*/  IMAD R25, R35, R27, R22 ;  /* 0x0000001b23197224 */ /* 0x000fe200078e0216 */
[----:B------:R-:W-:Y:S01]  /*3720*/  IADD3 R21, R21, R3, RZ ;  /* 0x0000000315157210 */ /* 0x000fe20007ffe0ff */
[----:B------:R-:W-:Y:S02]  /*3730*/  IMAD R3, R33, UR10, RZ ;  /* 0x0000000a21037c24 */ /* 0x000fe4000f8e02ff */
[----:B------:R-:W-:-:S04]  /*3740*/  IMAD.WIDE.U32 R22, R35, R26, UR6 ;  /* 0x0000000623167e25 */ /* 0x000fc8000f8e001a */
[C---:B------:R-:W-:Y:S01]  /*3750*/  IMAD R3, R0.reuse, UR11, R3 ;  /* 0x0000000b00037c24 */ /* 0x040fe2000f8e0203 */
[----:B------:R-:W-:Y:S01]  /*3760*/  IADD3 R23, R23, R25, RZ ;  /* 0x0000001917177210 */ /* 0x000fe20007ffe0ff */
[----:B------:R-:W-:Y:S01]  /*3770*/  IMAD.WIDE.U32 R20, R0, UR10, R20 ;  /* 0x0000000a00147c25 */ /* 0x000fe2000f8e0014 */
[----:B------:R-:W-:-:S03]  /*3780*/  ULDC.64 UR10, c[0x0][0x308] ;  /* 0x0000c200000a7ab9 */ /* 0x000fc60000000a00 */
[----:B------:R-:W-:Y:S01]  /*3790*/  IMAD R25, R33, UR12, RZ ;  /* 0x0000000c21197c24 */ /* 0x000fe2000f8e02ff */
[----:B------:R-:W-:Y:S01]  /*37a0*/  IADD3 R21, R21, R3, RZ ;  /* 0x0000000315157210 */ /* 0x000fe20007ffe0ff */
[----:B------:R-:W-:Y:S01]  /*37b0*/  IMAD.WIDE.U32 R22, R0, UR12, R22 ;  /* 0x0000000c00167c25 */ /* 0x000fe2000f8e0016 */
[----:B------:R-:W-:-:S03]  /*37c0*/  LEA R28, P0, R20, UR10, 0x2 ;  /* 0x0000000a141c7c11 */ /* 0x000fc6000f8010ff */
[----:B------:R-:W-:Y:S01]  /*37d0*/  IMAD R25, R0, UR13, R25 ;  /* 0x0000000d00197c24 */ /* 0x000fe2000f8e0219 */
[----:B------:R-:W-:Y:S01]  /*37e0*/  LEA.HI.X R29, R20, UR11, R21, 0x2, P0 ;  /* 0x0000000b141d7c11 */ /* 0x000fe200080f1415 */
[----:B------:R-:W-:Y:S02]  /*37f0*/  ULDC.64 UR12, c[0x0][0x318] ;  /* 0x0000c600000c7ab9 */ /* 0x000fe40000000a00 */
[----:B------:R-:W-:Y:S01]  /*3800*/  LEA R30, P1, R22, UR12, 0x2 ;  /* 0x0000000c161e7c11 */ /* 0x000fe2000f8210ff */
[----:B------:R-:W-:Y:S01]  /*3810*/  IMAD.WIDE R28, R40, 0x10, R28 ;  /* 0x00000010281c7825 */ /* 0x000fe200078e021c */
[----:B------:R-:W-:-:S04]  /*3820*/  IADD3 R3, R23, R25, RZ ;  /* 0x0000001917037210 */ /* 0x000fc80007ffe0ff */
[----:B--2---:R-:W-:Y:S01]  /*3830*/  STG.E.128 desc[UR8][R28.64], R16 ;  /* 0x000000101c007986 */ /* 0x004fe2000c101d08 */
[----:B------:R-:W-:-:S03]  /*3840*/  LEA.HI.X R31, R22, UR13, R3, 0x2, P1 ;  /* 0x0000000d161f7c11 */ /* 0x000fc600088f1403 */
[----:B0-----:R-:W-:Y:S01]  /*3850*/  STG.E.128 desc[UR8][R28.64+0x200], R12 ;  /* 0x0002000c1c007986 */ /* 0x001fe2000c101d08 */
[----:B------:R-:W-:Y:S01]  /*3860*/  IMAD.WIDE R30, R40, 0x10, R30 ;  /* 0x00000010281e7825 */ /* 0x000fe200078e021e */
[----:B------:R-:W-:Y:S06]  /*3870*/  BAR.SYNC.DEFER_BLOCKING 0x0 ;  /* 0x0000000000007b1d */ /* 0x000fec0000010000 */
[----:B------:R-:W2:Y:S04]  /*3880*/  LDG.E.128 R48, desc[UR8][R30.64] ;  /* 0x000000081e307981 */ /* 0x000ea8000c1e1d00 */
[----:B------:R-:W3:Y:S01]  /*3890*/  LDG.E.128 R52, desc[UR8][R30.64+0x200] ;  /* 0x000200081e347981 */ /* 0x000ee2000c1e1d00 */
        /* <DEDUP_REMOVED lines=39> */
[----:B--2---:R-:W-:-:S04]  /*3b10*/  FMUL.FTZ R3, R24, R3 ;  /* 0x0000000318037220 */ /* 0x004fc80000410000 */
[----:B------:R-:W-:-:S03]  /*3b20*/  FMUL.FTZ R8, R3, R8 ;  /* 0x0000000803087220 */ /* 0x000fc60000410000 */
[----:B------:R-:W2:Y:S01]  /*3b30*/  MUFU.RCP R14, R14 ;  /* 0x0000000e000e7308 */ /* 0x000ea20000001000 */
[----:B0-----:R-:W-:Y:S02]  /*3b40*/  FMUL.FTZ R12, R25, R12 ;  /* 0x0000000c190c7220 */ /* 0x001fe40000410000 */
[----:B------:R-:W0:Y:S02]  /*3b50*/  LDC.64 R24, c[0x0][0x2c0] ;  /* 0x0000b000ff187b82 */ /* 0x000e240000000a00 */
[----:B------:R-:W-:-:S03]  /*3b60*/  FMUL.FTZ R9, R12, R9 ;  /* 0x000000090c097220 */ /* 0x000fc60000410000 */
[----:B------:R-:W3:Y:S01]  /*3b70*/  MUFU.RCP R18, R18 ;  /* 0x0000001200127308 */ /* 0x000ee20000001000 */
[----:B-1----:R-:W-:-:S04]  /*3b80*/  FMUL.FTZ R13, R26, R13 ;  /* 0x0000000d1a0d7220 */ /* 0x002fc80000410000 */
[----:B------:R-:W-:-:S03]  /*3b90*/  FMUL.FTZ R10, R13, R10 ;  /* 0x0000000a0d0a7220 */ /* 0x000fc60000410000 */
[----:B------:R-:W1:Y:S01]  /*3ba0*/  MUFU.RCP R17, R17 ;  /* 0x0000001100117308 */ /* 0x000e620000001000 */
[----:B--2---:R-:W-:-:S04]  /*3bb0*/  FMUL.FTZ R14, R27, R14 ;  /* 0x0000000e1b0e7220 */ /* 0x004fc80000410000 */
[----:B------:R-:W-:Y:S01]  /*3bc0*/  FMUL.FTZ R11, R14, R11 ;  /* 0x0000000b0e0b7220 */ /* 0x000fe20000410000 */
[----:B------:R-:W-:Y:S01]  /*3bd0*/  BAR.SYNC.DEFER_BLOCKING 0x0 ;  /* 0x0000000000007b1d */ /* 0x000fe20000010000 */
[----:B---3--:R-:W-:-:S05]  /*3be0*/  FMUL.FTZ R14, R23, R18 ;  /* 0x00000012170e7220 */ /* 0x008fca0000410000 */
[----:B------:R-:W2:Y:S01]  /*3bf0*/  MUFU.RCP R16, R16 ;  /* 0x0000001000107308 */ /* 0x000ea20000001000 */
[----:B------:R-:W-:Y:S01]  /*3c00*/  FMUL.FTZ R23, R14, R7 ;  /* 0x000000070e177220 */ /* 0x000fe20000410000 */
[----:B-1----:R-:W-:-:S06]  /*3c10*/  FMUL.FTZ R13, R22, R17 ;  /* 0x00000011160d7220 */ /* 0x002fcc0000410000 */
[----:B------:R-:W1:Y:S01]  /*3c20*/  MUFU.RCP R15, R15 ;  /* 0x0000000f000f7308 */ /* 0x000e620000001000 */
[----:B------:R-:W-:Y:S01]  /*3c30*/  FMUL.FTZ R22, R13, R6 ;  /* 0x000000060d167220 */ /* 0x000fe20000410000 */
[----:B--2---:R-:W-:Y:S01]  /*3c40*/  FMUL.FTZ R12, R21, R16 ;  /* 0x00000010150c7220 */ /* 0x004fe20000410000 */
[----:B------:R2:W-:Y:S01]  /*3c50*/  STS.128 [R2], R8 ;  /* 0x0000000802007388 */ /* 0x0005e20000000c00 */
[----:B0-----:R-:W-:Y:S02]  /*3c60*/  IMAD R16, R37, R24, RZ ;  /* 0x0000001825107224 */ /* 0x001fe400078e02ff */
[----:B------:R-:W-:Y:S01]  /*3c70*/  FMUL.FTZ R21, R12, R5 ;  /* 0x000000050c157220 */ /* 0x000fe20000410000 */
[----:B-1----:R-:W-:-:S04]  /*3c80*/  FMUL.FTZ R3, R20, R15 ;  /* 0x0000000f14037220 */ /* 0x002fc80000410000 */
[----:B------:R-:W-:Y:S01]  /*3c90*/  FMUL.FTZ R20, R3, R4 ;  /* 0x0000000403147220 */ /* 0x000fe20000410000 */
[C---:B------:R-:W-:Y:S02]  /*3ca0*/  IMAD R3, R35.reuse, R25, R16 ;  /* 0x0000001923037224 */ /* 0x040fe400078e0210 */
[----:B------:R-:W-:Y:S01]  /*3cb0*/  IMAD.WIDE.U32 R16, R35, R24, UR6 ;  /* 0x0000000623107e25 */ /* 0x000fe2000f8e0018 */
[----:B------:R-:W-:Y:S01]  /*3cc0*/  ULDC.64 UR6, c[0x0][0x2c8] ;  /* 0x0000b20000067ab9 */ /* 0x000fe20000000a00 */
[----:B------:R0:W-:Y:S01]  /*3cd0*/  STS.128 [R2+0x10], R20 ;  /* 0x0000101402007388 */ /* 0x0001e20000000c00 */
[----:B------:R-:W-:-:S03]  /*3ce0*/  NOP ;  /* 0x0000000000007918 */ /* 0x000fc60000000000 */
[----:B------:R-:W1:Y:S01]  /*3cf0*/  LDS.128 R4, [R38] ;  /* 0x0000000026047984 */ /* 0x000e620000000c00 */
[----:B------:R-:W-:Y:S01]  /*3d00*/  IADD3 R17, R17, R3, RZ ;  /* 0x0000000311117210 */ /* 0x000fe20007ffe0ff */
[----:B------:R-:W-:Y:S01]  /*3d10*/  IMAD R3, R33, UR6, RZ ;  /* 0x0000000621037c24 */ /* 0x000fe2000f8e02ff */
[----:B--2---:R-:W2:Y:S01]  /*3d20*/  LDC R10, c[0x0][0x224] ;  /* 0x00008900ff0a7b82 */ /* 0x004ea20000000800 */
[----:B------:R-:W3:Y:S02]  /*3d30*/  LDS.128 R12, [R38+0x200] ;  /* 0x00020000260c7984 */ /* 0x000ee40000000c00 */
[C---:B------:R-:W-:Y:S02]  /*3d40*/  IMAD R9, R0.reuse, UR7, R3 ;  /* 0x0000000700097c24 */ /* 0x040fe4000f8e0203 */
[----:B0-----:R-:W-:Y:S01]  /*3d50*/  IMAD.WIDE.U32 R2, R0, UR6, R16 ;  /* 0x0000000600027c25 */ /* 0x001fe2000f8e0010 */
[----:B------:R-:W-:-:S04]  /*3d60*/  ULDC.64 UR6, c[0x0][0x320] ;  /* 0x0000c80000067ab9 */ /* 0x000fc80000000a00 */
[----:B------:R-:W-:Y:S02]  /*3d70*/  IADD3 R3, R3, R9, RZ ;  /* 0x0000000903037210 */ /* 0x000fe40007ffe0ff */
[----:B------:R-:W-:-:S04]  /*3d80*/  LEA R8, P0, R2, UR6, 0x2 ;  /* 0x0000000602087c11 */ /* 0x000fc8000f8010ff */
[----:B------:R-:W-:-:S03]  /*3d90*/  LEA.HI.X R9, R2, UR7, R3, 0x2, P0 ;  /* 0x0000000702097c11 */ /* 0x000fc600080f1403 */
[----:B------:R-:W-:Y:S01]  /*3da0*/  IMAD.WIDE R2, R40, 0x10, R8 ;  /* 0x0000001028027825 */ /* 0x000fe200078e0208 */
[----:B--2---:R-:W-:-:S04]  /*3db0*/  ISETP.LE.AND P0, PT, R10, UR4, PT ;  /* 0x000000040a007c0c */ /* 0x004fc8000bf03270 */
[----:B-1----:R0:W-:Y:S04]  /*3dc0*/  STG.E.128 desc[UR8][R2.64], R4 ;  /* 0x0000000402007986 */ /* 0x0021e8000c101d08 */
[----:B---3--:R0:W-:Y:S05]  /*3dd0*/  STG.E.128 desc[UR8][R2.64+0x200], R12 ;  /* 0x0002000c02007986 */ /* 0x0081ea000c101d08 */
[----:B------:R-:W-:Y:S05]  /*3de0*/  @!P0 BRA `(.L_x_2310) ;  /* 0xffffffc800188947 */ /* 0x000fea000383ffff */
[----:B------:R-:W-:Y:S05]  /*3df0*/  EXIT ;  /* 0x000000000000794d */ /* 0x000fea0003800000 */
.L_x_2311:
        /* <DEDUP_REMOVED lines=16> */
.L_x_5221:


//--------------------- .text._Z25selective_scan_fwd_kernelI32Selective_Scan_fwd_kernel_traitsILi32ELi8ELi1ELb1ELb1ELb1ELb0EfN3c107complexIfEEEEv13SSMParamsBase --------------------------
	.section	.text._Z25selective_scan_fwd_kernelI32Selective_Scan_fwd_kernel_traitsILi32ELi8ELi1ELb1ELb1ELb1ELb0EfN3c107complexIfEEEEv13SSMParamsBase,"ax",@progbits
	.align	128
        .global         _Z25selective_scan_fwd_kernelI32Selective_Scan_fwd_kernel_traitsILi32ELi8ELi1ELb1ELb1ELb1ELb0EfN3c107complexIfEEEEv13SSMParamsBase
        .type           _Z25selective_scan_fwd_kernelI32Selective_Scan_fwd_kernel_traitsILi32ELi8ELi1ELb1ELb1ELb1ELb0EfN3c107complexIfEEEEv13SSMParamsBase,@function
        .size           _Z25selective_scan_fwd_kernelI32Selective_Scan_fwd_kernel_traitsILi32ELi8ELi1ELb1ELb1ELb1ELb0EfN3c107complexIfEEEEv13SSMParamsBase,(.L_x_5222 - _Z25selective_scan_fwd_kernelI32Selective_Scan_fwd_kernel_traitsILi32ELi8ELi1ELb1ELb1ELb1ELb0EfN3c107complexIfEEEEv13SSMParamsBase)
        .other          _Z25selective_scan_fwd_kernelI32Selective_Scan_fwd_kernel_traitsILi32ELi8ELi1ELb1ELb1ELb1ELb0EfN3c107complexIfEEEEv13SSMParamsBase,@"STO_CUDA_ENTRY STV_DEFAULT"
_Z25selective_scan_fwd_kernelI32Selective_Scan_fwd_kernel_traitsILi32ELi8ELi1ELb1ELb1ELb1ELb0EfN3c107complexIfEEEEv13SSMParamsBase:
.text._Z25selective_scan_fwd_kernelI32Selective_Scan_fwd_kernel_traitsILi32ELi8ELi1ELb1ELb1ELb1ELb0EfN3c107complexIfEEEEv13SSMParamsBase:
        /* <DEDUP_REMOVED lines=9> */
[----:B------:R-:W2:Y:S01]  /*0090*/  LDC.64 R4, c[0x0][0x2e8] ;  /* 0x0000ba00ff047b82 */ /* 0x000ea20000000a00 */
[----:B------:R-:W-:-:S07]  /*00a0*/  ULDC.64 UR16, c[0x0][0x290] ;  /* 0x0000a40000107ab9 */ /* 0x000fce0000000a00 */
[----:B------:R-:W3:Y:S01]  /*00b0*/  LDC.64 R6, c[0x0][0x300] ;  /* 0x0000c000ff067b82 */ /* 0x000ee20000000a00 */
[----:B0-----:R-:W-:-:S07]  /*00c0*/  IABS R11, R12 ;  /* 0x0000000c000b7213 */ /* 0x001fce0000000000 */
[----:B------:R-:W0:Y:S01]  /*00d0*/  S2UR UR20, SR_CTAID.X ;  /* 0x00000000001479c3 */ /* 0x000e220000002500 */
[----:B------:R-:W4:Y:S01]  /*00e0*/  I2F.RP R10, R11 ;  /* 0x0000000b000a7306 */ /* 0x000f220000209400 */
[----:B--2---:R-:W-:-:S06]  /*00f0*/  ISETP.NE.U32.AND P0, PT, R4, RZ, PT ;  /* 0x000000ff0400720c */ /* 0x004fcc0003f05070 */
[----:B------:R-:W2:Y:S01]  /*0100*/  LDC R67, c[0x0][0x224] ;  /* 0x00008900ff437b82 */ /* 0x000ea20000000800 */
        /* <DEDUP_REMOVED lines=9> */
[C---:B------:R-:W-:Y:S02]  /*01a0*/  @P1 LEA R6, P3, R3.reuse, R6, 0x2 ;  /* 0x0000000603061211 */ /* 0x040fe400078610ff */
[----:B------:R0:W5:Y:S01]  /*01b0*/  @P0 LDG.E R0, desc[UR18][R4.64] ;  /* 0x0000001204000981 */ /* 0x000162000c1e1900 */
[----:B------:R-:W1:Y:S01]  /*01c0*/  LDC.64 R26, c[0x0][0x2d8] ;  /* 0x0000b600ff1a7b82 */ /* 0x000e620000000a00 */
[----:B---3--:R-:W-:Y:S02]  /*01d0*/  IADD3 R8, R10, 0xffffffe, RZ ;  /* 0x0ffffffe0a087810 */ /* 0x008fe40007ffe0ff */
[----:B------:R-:W-:Y:S02]  /*01e0*/  @P1 LEA.HI.X R7, R3, R7, R2, 0x2, P3 ;  /* 0x0000000703071211 */ /* 0x000fe400018f1402 */
[----:B------:R3:W0:Y:S03]  /*01f0*/  F2I.FTZ.U32.TRUNC.NTZ R9, R8 ;  /* 0x0000000800097305 */ /* 0x000626000021f000 */
[----:B------:R1:W5:Y:S01]  /*0200*/  @P1 LDG.E R66, desc[UR18][R6.64] ;  /* 0x0000001206421981 */ /* 0x000362000c1e1900 */
[----:B------:R-:W1:Y:S01]  /*0210*/  LDC.64 R28, c[0x0][0x2e0] ;  /* 0x0000b800ff1c7b82 */ /* 0x000e620000000a00 */
[----:B---3--:R-:W-:-:S07]  /*0220*/  HFMA2.MMA R8, -RZ, RZ, 0, 0 ;  /* 0x00000000ff087435 */ /* 0x008fce00000001ff */
[----:B------:R-:W3:Y:S01]  /*0230*/  LDC.64 R22, c[0x0][0x2f0] ;  /* 0x0000bc00ff167b82 */ /* 0x000ee20000000a00 */
[----:B0-----:R-:W-:-:S05]  /*0240*/  IADD3 R14, RZ, -R9, RZ ;  /* 0x80000009ff0e7210 */ /* 0x001fca0007ffe0ff */
[----:B------:R-:W-:Y:S01]  /*0250*/  IMAD R5, R14, R11, RZ ;  /* 0x0000000b0e057224 */ /* 0x000fe200078e02ff */
[----:B------:R-:W-:Y:S01]  /*0260*/  IABS R4, R3 ;  /* 0x0000000300047213 */ /* 0x000fe20000000000 */
[----:B------:R-:W0:Y:S02]  /*0270*/  LDC.64 R14, c[0x0][0x288] ;  /* 0x0000a200ff0e7b82 */ /* 0x000e240000000a00 */
[----:B------:R-:W-:-:S06]  /*0280*/  IMAD.HI.U32 R9, R9, R5, R8 ;  /* 0x0000000509097227 */ /* 0x000fcc00078e0008 */
[----:B------:R-:W-:Y:S01]  /*0290*/  IMAD.HI.U32 R9, R9, R4, RZ ;  /* 0x0000000409097227 */ /* 0x000fe200078e00ff */
[----:B------:R-:W0:Y:S04]  /*02a0*/  LDC.64 R24, c[0x0][0x298] ;  /* 0x0000a600ff187b82 */ /* 0x000e280000000a00 */
[----:B------:R-:W-:-:S05]  /*02b0*/  IADD3 R5, -R9, RZ, RZ ;  /* 0x000000ff09057210 */ /* 0x000fca0007ffe1ff */
[----:B------:R-:W-:-:S05]  /*02c0*/  IMAD R4, R11, R5, R4 ;  /* 0x000000050b047224 */ /* 0x000fca00078e0204 */
[----:B------:R-:W-:-:S13]  /*02d0*/  ISETP.GT.U32.AND P1, PT, R11, R4, PT ;  /* 0x000000040b00720c */ /* 0x000fda0003f24070 */
[----:B------:R-:W-:-:S04]  /*02e0*/  @!P1 IADD3 R4, R4, -R11, RZ ;  /* 0x8000000b04049210 */ /* 0x000fc80007ffe0ff */
[----:B------:R-:W-:Y:S02]  /*02f0*/  ISETP.GE.U32.AND P0, PT, R4, R11, PT ;  /* 0x0000000b0400720c */ /* 0x000fe40003f06070 */
[----:B------:R-:W-:Y:S02]  /*0300*/  LOP3.LUT R4, R3, R12, RZ, 0x3c, !PT ;  /* 0x0000000c03047212 */ /* 0x000fe400078e3cff */
[----:B------:R-:W-:Y:S02]  /*0310*/  @!P1 IADD3 R9, R9, 0x1, RZ ;  /* 0x0000000109099810 */ /* 0x000fe40007ffe0ff */
[----:B------:R-:W-:Y:S02]  /*0320*/  ISETP.GE.AND P2, PT, R4, RZ, PT ;  /* 0x000000ff0400720c */ /* 0x000fe40003f46270 */
[----:B------:R-:W-:Y:S01]  /*0330*/  ISETP.NE.AND P1, PT, R12, RZ, PT ;  /* 0x000000ff0c00720c */ /* 0x000fe20003f25270 */
[----:B------:R-:W-:-:S04]  /*0340*/  USHF.R.S32.HI UR21, URZ, 0x1f, UR20 ;  /* 0x0000001f3f157899 */ /* 0x000fc80008011414 */
[----:B------:R-:W-:Y:S01]  /*0350*/  @P0 IADD3 R9, R9, 0x1, RZ ;  /* 0x0000000109090810 */ /* 0x000fe20007ffe0ff */
[----:B------:R-:W-:-:S03]  /*0360*/  UIMAD UR6, UR21, UR12, URZ ;  /* 0x0000000c150672a4 */ /* 0x000fc6000f8e023f */
[----:B------:R-:W-:Y:S01]  /*0370*/  MOV R10, R9 ;  /* 0x00000009000a7202 */ /* 0x000fe20000000f00 */
[----:B------:R-:W-:Y:S01]  /*0380*/  UIMAD UR13, UR20, UR13, UR6 ;  /* 0x0000000d140d72a4 */ /* 0x000fe2000f8e0206 */
[----:B--2---:R-:W-:Y:S01]  /*0390*/  ISETP.GE.AND P0, PT, R67, 0x1, PT ;  /* 0x000000014300780c */ /* 0x004fe20003f06270 */
[----:B------:R-:W-:Y:S01]  /*03a0*/  UIMAD UR6, UR21, UR10, URZ ;  /* 0x0000000a150672a4 */ /* 0x000fe2000f8e023f */
[----:B------:R-:W-:Y:S02]  /*03b0*/  @!P2 IADD3 R10, -R10, RZ, RZ ;  /* 0x000000ff0a0aa210 */ /* 0x000fe40007ffe1ff */
[----:B------:R-:W-:Y:S01]  /*03c0*/  @!P1 LOP3.LUT R10, RZ, R12, RZ, 0x33, !PT ;  /* 0x0000000cff0a9212 */ /* 0x000fe200078e33ff */
[----:B------:R-:W-:Y:S02]  /*03d0*/  UIMAD.WIDE.U32 UR4, UR20, UR12, URZ ;  /* 0x0000000c140472a5 */ /* 0x000fe4000f8e003f */
[----:B------:R-:W-:Y:S01]  /*03e0*/  UIMAD UR12, UR20, UR11, UR6 ;  /* 0x0000000b140c72a4 */ /* 0x000fe2000f8e0206 */
[----:B------:R-:W-:Y:S01]  /*03f0*/  SHF.R.S32.HI R5, RZ, 0x1f, R10 ;  /* 0x0000001fff057819 */ /* 0x000fe2000001140a */
[----:B------:R-:W-:-:S02]  /*0400*/  UIMAD UR6, UR21, UR14, URZ ;  /* 0x0000000e150672a4 */ /* 0x000fc4000f8e023f */
[----:B------:R-:W-:Y:S02]  /*0410*/  UIMAD.WIDE.U32 UR8, UR20, UR10, URZ ;  /* 0x0000000a140872a5 */ /* 0x000fe4000f8e003f */
[----:B-1----:R-:W-:Y:S01]  /*0420*/  IMAD R4, R5, R16, RZ ;  /* 0x0000001005047224 */ /* 0x002fe200078e02ff */
[----:B------:R-:W-:Y:S02]  /*0430*/  UIMAD.WIDE.U32 UR10, UR20, UR14, URZ ;  /* 0x0000000e140a72a5 */ /* 0x000fe4000f8e003f */
[----:B------:R-:W-:Y:S02]  /*0440*/  UIMAD UR15, UR20, UR15, UR6 ;  /* 0x0000000f140f72a4 */ /* 0x000fe4000f8e0206 */
[----:B------:R-:W-:Y:S02]  /*0450*/  UIMAD.WIDE.U32 UR6, UR20, UR16, URZ ;  /* 0x00000010140672a5 */ /* 0x000fe4000f8e003f */
[----:B------:R-:W-:Y:S02]  /*0460*/  UIMAD UR14, UR21, UR16, URZ ;  /* 0x00000010150e72a4 */ /* 0x000fe4000f8e023f */
[----:B------:R-:W-:Y:S01]  /*0470*/  UIADD3 UR12, UR9, UR12, URZ ;  /* 0x0000000c090c7290 */ /* 0x000fe2000fffe03f */
[----:B------:R-:W-:-:S02]  /*0480*/  IMAD R13, R10, R17, R4 ;  /* 0x000000110a0d7224 */ /* 0x000fc400078e0204 */
[----:B0-----:R-:W-:Y:S02]  /*0490*/  IMAD R6, R2, R14, RZ ;  /* 0x0000000e02067224 */ /* 0x001fe400078e02ff */
[----:B----4-:R-:W-:Y:S01]  /*04a0*/  IMAD R5, R5, R18, RZ ;  /* 0x0000001205057224 */ /* 0x010fe200078e02ff */
[----:B---3--:R-:W-:Y:S06]  /*04b0*/  @!P0 EXIT ;  /* 0x000000000000894d */ /* 0x008fec0003800000 */
[----:B------:R-:W0:Y:S01]  /*04c0*/  S2R R4, SR_TID.X ;  /* 0x0000000000047919 */ /* 0x000e220000002100 */
[----:B------:R-:W-:Y:S01]  /*04d0*/  UIADD3 UR5, UR5, UR13, URZ ;  /* 0x0000000d05057290 */ /* 0x000fe2000fffe03f */
[----:B------:R-:W1:Y:S01]  /*04e0*/  LDC R30, c[0x0][0x214] ;  /* 0x00008500ff1e7b82 */ /* 0x000e620000000800 */
[C---:B------:R-:W-:Y:S01]  /*04f0*/  IMAD R19, R10.reuse, R19, R5 ;  /* 0x000000130a137224 */ /* 0x040fe200078e0205 */
[----:B------:R-:W-:Y:S01]  /*0500*/  UIADD3 UR11, UR11, UR15, URZ ;  /* 0x0000000f0b0b7290 */ /* 0x000fe2000fffe03f */
[C---:B------:R-:W-:Y:S01]  /*0510*/  IMAD R5, R3.reuse, R15, R6 ;  /* 0x0000000f03057224 */ /* 0x040fe200078e0206 */
[----:B------:R-:W-:Y:S01]  /*0520*/  UMOV UR9, UR12 ;  /* 0x0000000c00097c82 */ /* 0x000fe20008000000 */
[----:B------:R-:W-:Y:S01]  /*0530*/  IMAD.WIDE.U32 R6, R3, R14, UR4 ;  /* 0x0000000403067e25 */ /* 0x000fe2000f8e000e */
[----:B------:R-:W-:Y:S02]  /*0540*/  UIMAD UR14, UR20, UR17, UR14 ;  /* 0x00000011140e72a4 */ /* 0x000fe4000f8e020e */
[----:B------:R-:W2:Y:S01]  /*0550*/  LDC.64 R14, c[0x0][0x2f8] ;  /* 0x0000be00ff0e7b82 */ /* 0x000ea20000000a00 */
[C---:B------:R-:W-:Y:S01]  /*0560*/  IMAD.WIDE.U32 R8, R10.reuse, R16, UR8 ;  /* 0x000000080a087e25 */ /* 0x040fe2000f8e0010 */
[----:B------:R-:W-:Y:S01]  /*0570*/  UIADD3 UR7, UR7, UR14, URZ ;  /* 0x0000000e07077290 */ /* 0x000fe2000fffe03f */
[----:B------:R-:W-:Y:S01]  /*0580*/  IADD3 R20, R7, R5, RZ ;  /* 0x0000000507147210 */ /* 0x000fe20007ffe0ff */
[----:B------:R-:W-:Y:S01]  /*0590*/  ULDC.64 UR4, c[0x0][0x230] ;  /* 0x00008c0000047ab9 */ /* 0x000fe20000000a00 */
[----:B------:R-:W-:Y:S01]  /*05a0*/  IMAD.WIDE.U32 R10, R10, R18, UR10 ;  /* 0x0000000a0a0a7e25 */ /* 0x000fe2000f8e0012 */
[----:B------:R-:W-:Y:S01]  /*05b0*/  LEA R16, P1, R8, R26, 0x2 ;  /* 0x0000001a08107211 */ /* 0x000fe200078210ff */
[----:B------:R-:W3:Y:S01]  /*05c0*/  S2R R5, SR_LANEID ;  /* 0x0000000000057919 */ /* 0x000ee20000000000 */
[----:B------:R-:W-:Y:S01]  /*05d0*/  IADD3 R18, R9, R13, RZ ;  /* 0x0000000d09127210 */ /* 0x000fe20007ffe0ff */
[----:B------:R-:W-:Y:S01]  /*05e0*/  IMAD R12, R2, R24, RZ ;  /* 0x00000018020c7224 */ /* 0x000fe200078e02ff */
[----:B------:R-:W-:Y:S01]  /*05f0*/  IADD3 R19, R11, R19, RZ ;  /* 0x000000130b137210 */ /* 0x000fe20007ffe0ff */
[----:B------:R-:W-:Y:S01]  /*0600*/  IMAD.WIDE.U32 R118, R3, UR4, RZ ;  /* 0x0000000403767c25 */ /* 0x000fe2000f8e00ff */
[----:B------:R-:W-:-:S02]  /*0610*/  LEA.HI.X R18, R8, R27, R18, 0x2, P1 ;  /* 0x0000001b08127211 */ /* 0x000fc400008f1412 */
[----:B------:R-:W-:Y:S01]  /*0620*/  LEA R11, P0, R6, R22, 0x2 ;  /* 0x00000016060b7211 */ /* 0x000fe200078010ff */
[C---:B------:R-:W-:Y:S01]  /*0630*/  IMAD R13, R3.reuse, R25, R12 ;  /* 0x00000019030d7224 */ /* 0x040fe200078e020c */
[----:B------:R-:W-:Y:S01]  /*0640*/  LEA R17, P2, R10, R28, 0x2 ;  /* 0x0000001c0a117211 */ /* 0x000fe200078410ff */
[----:B------:R-:W-:Y:S01]  /*0650*/  IMAD.WIDE.U32 R8, R3, R24, UR6 ;  /* 0x0000000603087e25 */ /* 0x000fe2000f8e0018 */
[----:B------:R-:W-:Y:S02]  /*0660*/  LEA.HI.X R20, R6, R23, R20, 0x2, P0 ;  /* 0x0000001706147211 */ /* 0x000fe400000f1414 */
[----:B------:R-:W-:Y:S01]  /*0670*/  LEA.HI.X R19, R10, R29, R19, 0x2, P2 ;  /* 0x0000001d0a137211 */ /* 0x000fe200010f1413 */
[----:B-1----:R-:W-:Y:S01]  /*0680*/  IMAD R6, R30, UR20, R3 ;  /* 0x000000141e067c24 */ /* 0x002fe2000f8e0203 */
[----:B0-----:R-:W-:Y:S01]  /*0690*/  SHF.L.U32 R7, R4, 0x1, RZ ;  /* 0x0000000104077819 */ /* 0x001fe200000006ff */
[----:B------:R-:W-:Y:S01]  /*06a0*/  IMAD R10, R2, UR4, RZ ;  /* 0x00000004020a7c24 */ /* 0x000fe2000f8e02ff */
[----:B------:R-:W-:Y:S01]  /*06b0*/  IADD3 R13, R9, R13, RZ ;  /* 0x0000000d090d7210 */ /* 0x000fe20007ffe0ff */
[----:B------:R-:W-:Y:S01]  /*06c0*/  IMAD R67, R6, R67, RZ ;  /* 0x0000004306437224 */ /* 0x000fe200078e02ff */
[----:B------:R-:W-:Y:S01]  /*06d0*/  LOP3.LUT R9, R7, 0xffffffc0, RZ, 0xc0, !PT ;  /* 0xffffffc007097812 */ /* 0x000fe200078ec0ff */
[----:B------:R-:W-:Y:S01]  /*06e0*/  IMAD R21, R3, UR5, R10 ;  /* 0x0000000503157c24 */ /* 0x000fe2000f8e020a */
[C---:B--2---:R-:W-:Y:S01]  /*06f0*/  LEA R12, P0, R8.reuse, R14, 0x2 ;  /* 0x0000000e080c7211 */ /* 0x044fe200078010ff */
[----:B------:R-:W-:Y:S01]  /*0700*/  ULDC UR4, c[0x0][0x21c] ;  /* 0x0000870000047ab9 */ /* 0x000fe20000000800 */
[----:B------:R-:W-:Y:S01]  /*0710*/  LOP3.LUT R6, R9, 0x1f, R4, 0xf8, !PT ;  /* 0x0000001f09067812 */ /* 0x000fe200078ef804 */
[----:B------:R-:W-:Y:S01]  /*0720*/  IMAD R67, R67, UR4, RZ ;  /* 0x0000000443437c24 */ /* 0x000fe2000f8e02ff */
[----:B------:R-:W-:-:S02]  /*0730*/  LEA.HI.X R13, R8, R15, R13, 0x2, P0 ;  /* 0x0000000f080d7211 */ /* 0x000fc400000f140d */
[----:B------:R-:W-:Y:S02]  /*0740*/  IADD3 R15, R9, R6, RZ ;  /* 0x00000006090f7210 */ /* 0x000fe40007ffe0ff */
[----:B------:R-:W-:Y:S02]  /*0750*/  MOV R10, R11 ;  /* 0x0000000b000a7202 */ /* 0x000fe40000000f00 */
[----:B------:R-:W-:Y:S02]  /*0760*/  SHF.R.S32.HI R14, RZ, 0x1f, R15 ;  /* 0x0000001fff0e7819 */ /* 0x000fe4000001140f */
[----:B------:R-:W-:Y:S02]  /*0770*/  MOV R7, RZ ;  /* 0x000000ff00077202 */ /* 0x000fe40000000f00 */
[----:B------:R-:W-:Y:S02]  /*0780*/  SHF.L.U64.HI R14, R15, 0x4, R14 ;  /* 0x000000040f0e7819 */ /* 0x000fe4000001020e */
[----:B------:R-:W-:-:S02]  /*0790*/  IADD3 R9, R119, R21, RZ ;  /* 0x0000001577097210 */ /* 0x000fc40007ffe0ff */
[----:B------:R-:W-:Y:S02]  /*07a0*/  LOP3.LUT R8, R4, 0x1f, RZ, 0xc0, !PT ;  /* 0x0000001f04087812 */ /* 0x000fe400078ec0ff */
[----:B------:R-:W-:Y:S02]  /*07b0*/  MOV R11, R20 ;  /* 0x00000014000b7202 */ /* 0x000fe40000000f00 */
[----:B---3--:R-:W-:-:S07]  /*07c0*/  SHF.L.U32 R15, R15, 0x4, RZ ;  /* 0x000000040f0f7819 */ /* 0x008fce00000006ff */
.L_x_2332:
[----:B------:R-:W-:Y:S01]  /*07d0*/  BAR.SYNC.DEFER_BLOCKING 0x0 ;  /* 0x0000000000007b1d */ /* 0x000fe20000010000 */
[----:B-1----:R-:W-:-:S05]  /*07e0*/  IMAD.WIDE R22, R6, 0x10, R10 ;  /* 0x0000001006167825 */ /* 0x002fca00078e020a */
[----:B------:R-:W2:Y:S04]  /*07f0*/  LDG.E.128 R24, desc[UR18][R22.64] ;  /* 0x0000001216187981 */ /* 0x000ea8000c1e1d00 */
[----:B------:R-:W3:Y:S01]  /*0800*/  LDG.E.128 R28, desc[UR18][R22.64+0x200] ;  /* 0x00020012161c7981 */ /* 0x000ee2000c1e1d00 */
[----:B------:R-:W-:Y:S01]  /*0810*/  MOV R84, 0x400 ;  /* 0x0000040000547802 */ /* 0x000fe20000000f00 */
[----:B------:R-:W-:Y:S01]  /*0820*/  IMAD.WIDE R40, R6, 0x10, R12 ;  /* 0x0000001006287825 */ /* 0x000fe200078e020c */
[----:B------:R-:W0:Y:S02]  /*0830*/  S2R R21, SR_CgaCtaId ;  /* 0x0000000000157919 */ /* 0x000e240000008800 */
[----:B0-----:R-:W-:-:S04]  /*0840*/  LEA R84, R21, R84, 0x18 ;  /* 0x0000005415547211 */ /* 0x001fc800078ec0ff */
        /* <DEDUP_REMOVED lines=15> */
[----:B------:R-:W0:Y:S04]  /*0940*/  LDS.128 R28, [R42] ;  /* 0x000000002a1c7984 */ /* 0x000e280000000c00 */
[----:B------:R-:W1:Y:S01]  /*0950*/  LDS.128 R24, [R42+0x10] ;  /* 0x000010002a187984 */ /* 0x000e620000000c00 */
[--C-:B0----5:R-:W-:Y:S01]  /*0960*/  FADD.FTZ R21, R28, R66.reuse ;  /* 0x000000421c157221 */ /* 0x121fe20000010000 */
[--C-:B------:R-:W-:Y:S01]  /*0970*/  FADD.FTZ R22, R29, R66.reuse ;  /* 0x000000421d167221 */ /* 0x100fe20000010000 */
[----:B------:R-:W0:Y:S01]  /*0980*/  LDC R28, c[0x0][0x21c] ;  /* 0x00008700ff1c7b82 */ /* 0x000e220000000800 */
[--C-:B------:R-:W-:Y:S01]  /*0990*/  FADD.FTZ R23, R30, R66.reuse ;  /* 0x000000421e177221 */ /* 0x100fe20000010000 */
[--C-:B------:R-:W-:Y:S01]  /*09a0*/  FADD.FTZ R64, R31, R66.reuse ;  /* 0x000000421f407221 */ /* 0x100fe20000010000 */
[----:B------:R-:W-:Y:S01]  /*09b0*/  FSETP.GTU.FTZ.AND P2, PT, R21, 20, PT ;  /* 0x41a000001500780b */ /* 0x000fe20003f5c000 */
[--C-:B-1----:R-:W-:Y:S01]  /*09c0*/  FADD.FTZ R65, R24, R66.reuse ;  /* 0x0000004218417221 */ /* 0x102fe20000010000 */
[--C-:B------:R-:W-:Y:S01]  /*09d0*/  FADD.FTZ R68, R25, R66.reuse ;  /* 0x0000004219447221 */ /* 0x100fe20000010000 */
[--C-:B------:R-:W-:Y:S01]  /*09e0*/  FADD.FTZ R69, R26, R66.reuse ;  /* 0x000000421a457221 */ /* 0x100fe20000010000 */
[----:B------:R-:W-:Y:S01]  /*09f0*/  ISETP.EQ.OR P4, PT, RZ, UR4, P2 ;  /* 0x00000004ff007c0c */ /* 0x000fe20009782670 */
[----:B------:R-:W-:Y:S01]  /*0a00*/  FADD.FTZ R72, R27, R66 ;  /* 0x000000421b487221 */ /* 0x000fe20000010000 */
[----:B------:R-:W-:-:S02]  /*0a10*/  FSETP.GTU.FTZ.AND P5, PT, R22, 20, PT ;  /* 0x41a000001600780b */ /* 0x000fc40003fbc000 */
[----:B------:R-:W-:Y:S02]  /*0a20*/  FSETP.GTU.FTZ.AND P1, PT, R23, 20, PT ;  /* 0x41a000001700780b */ /* 0x000fe40003f3c000 */
[----:B------:R-:W-:Y:S02]  /*0a30*/  FSETP.GTU.FTZ.AND P0, PT, R64, 20, PT ;  /* 0x41a000004000780b */ /* 0x000fe40003f1c000 */
[----:B------:R-:W-:Y:S02]  /*0a40*/  FSETP.GTU.FTZ.AND P6, PT, R65, 20, PT ;  /* 0x41a000004100780b */ /* 0x000fe40003fdc000 */
[----:B------:R-:W-:Y:S02]  /*0a50*/  FSETP.GTU.FTZ.AND P3, PT, R68, 20, PT ;  /* 0x41a000004400780b */ /* 0x000fe40003f7c000 */
[----:B------:R-:W-:Y:S01]  /*0a60*/  FSETP.GTU.FTZ.AND P2, PT, R69, 20, PT ;  /* 0x41a000004500780b */ /* 0x000fe20003f5c000 */
[----:B------:R-:W-:-:S12]  /*0a70*/  @P4 BRA `(.L_x_2313) ;  /* 0x00000000007c4947 */ /* 0x000fd80003800000 */
[----:B------:R-:W-:Y:S01]  /*0a80*/  FMUL.FTZ R21, R21, 1.4426950216293334961 ;  /* 0x3fb8aa3b15157820 */ /* 0x000fe20000410000 */
[----:B------:R-:W-:Y:S01]  /*0a90*/  HFMA2.MMA R27, -RZ, RZ, 1.625, 0 ;  /* 0x3e800000ff1b7435 */ /* 0x000fe200000001ff */
[----:B------:R-:W-:Y:S02]  /*0aa0*/  MOV R30, 0x3d39bf78 ;  /* 0x3d39bf78001e7802 */ /* 0x000fe40000000f00 */
[----:B------:R-:W1:Y:S02]  /*0ab0*/  MUFU.EX2 R29, R21 ;  /* 0x00000015001d7308 */ /* 0x000e640000000800 */
[C---:B-1----:R-:W-:Y:S01]  /*0ac0*/  FADD.FTZ.RZ R24, R29.reuse, 1 ;  /* 0x3f8000001d187421 */ /* 0x042fe2000001c000 */
        /* <DEDUP_REMOVED lines=26> */
.L_x_2313:
[----:B------:R-:W-:Y:S05]  /*0c70*/  BSYNC B0 ;  /* 0x0000000000007941 */ /* 0x000fea0003800000 */
.L_x_2312:
        /* <DEDUP_REMOVED lines=41> */
.L_x_2315:
[----:B------:R-:W-:Y:S05]  /*0f10*/  BSYNC B0 ;  /* 0x0000000000007941 */ /* 0x000fea0003800000 */
.L_x_2314:
[----:B------:R-:W-:Y:S04]  /*0f20*/  BSSY B0, `(.L_x_2316) ;  /* 0x0000021000007945 */ /* 0x000fe80003800000 */
[----:B------:R-:W-:Y:S05]  /*0f30*/  @P1 BRA `(.L_x_2317) ;  /* 0x00000000007c1947 */ /* 0x000fea0003800000 */
        /* <DEDUP_REMOVED lines=31> */
.L_x_2317:
[----:B------:R-:W-:Y:S05]  /*1130*/  BSYNC B0 ;  /* 0x0000000000007941 */ /* 0x000fea0003800000 */
.L_x_2316:
        /* <DEDUP_REMOVED lines=33> */
.L_x_2319:
[----:B------:R-:W-:Y:S05]  /*1350*/  BSYNC B0 ;  /* 0x0000000000007941 */ /* 0x000fea0003800000 */
.L_x_2318:
        /* <DEDUP_REMOVED lines=33> */
.L_x_2321:
[----:B------:R-:W-:Y:S05]  /*1570*/  BSYNC B0 ;  /* 0x0000000000007941 */ /* 0x000fea0003800000 */
.L_x_2320:
        /* <DEDUP_REMOVED lines=33> */
.L_x_2323:
[----:B------:R-:W-:Y:S05]  /*1790*/  BSYNC B0 ;  /* 0x0000000000007941 */ /* 0x000fea0003800000 */
.L_x_2322:
        /* <DEDUP_REMOVED lines=33> */
.L_x_2325:
[----:B------:R-:W-:Y:S05]  /*19b0*/  BSYNC B0 ;  /* 0x0000000000007941 */ /* 0x000fea0003800000 */
.L_x_2324:
        /* <DEDUP_REMOVED lines=33> */
.L_x_2327:
[----:B------:R-:W-:Y:S05]  /*1bd0*/  BSYNC B0 ;  /* 0x0000000000007941 */ /* 0x000fea0003800000 */
.L_x_2326:
[----:B0-----:R-:W-:Y:S01]  /*1be0*/  ISETP.GE.AND P0, PT, R28, 0x1, PT ;  /* 0x000000011c00780c */ /* 0x001fe20003f06270 */
        /* <DEDUP_REMOVED lines=11> */
[----:B------:R-:W-:Y:S01]  /*1ca0*/  ISETP.NE.AND P0, PT, R8, RZ, PT ;  /* 0x000000ff0800720c */ /* 0x000fe20003f05270 */
[----:B------:R-:W-:Y:S01]  /*1cb0*/  HFMA2.MMA R83, -RZ, RZ, 0, 0 ;  /* 0x00000000ff537435 */ /* 0x000fe200000001ff */
[----:B------:R-:W-:Y:S01]  /*1cc0*/  FMUL.FTZ R71, R32, R21 ;  /* 0x0000001520477220 */ /* 0x000fe20000410000 */
[----:B------:R-:W-:Y:S01]  /*1cd0*/  FMUL.FTZ R73, R33, R22 ;  /* 0x0000001621497220 */ /* 0x000fe20000410000 */
[----:B------:R-:W-:Y:S01]  /*1ce0*/  FMUL.FTZ R74, R34, R23 ;  /* 0x00000017224a7220 */ /* 0x000fe20000410000 */
[----:B------:R-:W-:Y:S01]  /*1cf0*/  FMUL.FTZ R75, R35, R64 ;  /* 0x00000040234b7220 */ /* 0x000fe20000410000 */
[----:B------:R-:W-:Y:S01]  /*1d00*/  FMUL.FTZ R78, R36, R65 ;  /* 0x00000041244e7220 */ /* 0x000fe20000410000 */
[----:B------:R-:W1:Y:S01]  /*1d10*/  LDC.64 R60, c[0x0][0x2d0] ;  /* 0x0000b400ff3c7b82 */ /* 0x000e620000000a00 */
[----:B------:R-:W-:Y:S01]  /*1d20*/  FMUL.FTZ R79, R37, R68 ;  /* 0x00000044254f7220 */ /* 0x000fe20000410000 */
[----:B------:R-:W-:Y:S01]  /*1d30*/  ISETP.EQ.OR P0, PT, R7, RZ, P0 ;  /* 0x000000ff0700720c */ /* 0x000fe20000702670 */
[----:B------:R-:W-:Y:S01]  /*1d40*/  FMUL.FTZ R80, R38, R69 ;  /* 0x0000004526507220 */ /* 0x000fe20000410000 */
[----:B------:R-:W-:Y:S01]  /*1d50*/  FMUL.FTZ R81, R39, R72 ;  /* 0x0000004827517220 */ /* 0x000fe20000410000 */
[----:B------:R-:W-:Y:S01]  /*1d60*/  LEA R82, R5, R84, 0x6 ;  /* 0x0000005405527211 */ /* 0x000fe200078e30ff */
[----:B------:R-:W-:Y:S01]  /*1d70*/  ULDC UR10, c[0x0][0x21c] ;  /* 0x00008700000a7ab9 */ /* 0x000fe20000000800 */
[----:B------:R-:W-:Y:S01]  /*1d80*/  ULDC.64 UR6, c[0x0][0x250] ;  /* 0x0000940000067ab9 */ /* 0x000fe20000000a00 */
[----:B------:R-:W2:Y:S01]  /*1d90*/  LDC.64 R62, c[0x0][0x310] ;  /* 0x0000c400ff3e7b82 */ /* 0x000ea20000000a00 */
[----:B------:R-:W-:Y:S01]  /*1da0*/  ULDC.64 UR4, c[0x0][0x238] ;  /* 0x00008e0000047ab9 */ /* 0x000fe20000000a00 */
[----:B------:R-:W-:-:S05]  /*1db0*/  ULDC.64 UR8, c[0x0][0x270] ;  /* 0x00009c0000087ab9 */ /* 0x000fca0000000a00 */
.L_x_2331:
        /* <DEDUP_REMOVED lines=9> */
[----:B------:R-:W3:Y:S01]  /*1e50*/  LDG.E.64 R76, desc[UR18][R76.64] ;  /* 0x000000124c4c7981 */ /* 0x000ee2000c1e1b00 */
[----:B------:R-:W-:Y:S02]  /*1e60*/  IMAD R34, R39, UR6, RZ ;  /* 0x0000000627227c24 */ /* 0x000fe4000f8e02ff */
[----:B------:R-:W-:-:S04]  /*1e70*/  IMAD.WIDE.U32 R32, R83, UR6, RZ ;  /* 0x0000000653207c25 */ /* 0x000fc8000f8e00ff */
[----:B------:R-:W-:Y:S01]  /*1e80*/  IMAD R35, R83, UR7, R34 ;  /* 0x0000000753237c24 */ /* 0x000fe2000f8e0222 */
[----:B------:R-:W-:-:S04]  /*1e90*/  LEA R36, P1, R32, R16, 0x2 ;  /* 0x0000001020247211 */ /* 0x000fc800078210ff */
[----:B------:R-:W-:Y:S02]  /*1ea0*/  IADD3 R33, R33, R35, RZ ;  /* 0x0000002321217210 */ /* 0x000fe40007ffe0ff */
[----:B------:R-:W-:Y:S02]  /*1eb0*/  IADD3 R36, P2, R36, R15, RZ ;  /* 0x0000000f24247210 */ /* 0x000fe40007f5e0ff */
[----:B------:R-:W-:-:S04]  /*1ec0*/  LEA.HI.X R33, R32, R18, R33, 0x2, P1 ;  /* 0x0000001220217211 */ /* 0x000fc800008f1421 */
[----:B------:R-:W-:-:S05]  /*1ed0*/  IADD3.X R37, R33, R14, RZ, P2, !PT ;  /* 0x0000000e21257210 */ /* 0x000fca00017fe4ff */
[----:B------:R-:W4:Y:S04]  /*1ee0*/  LDG.E.128 R32, desc[UR18][R36.64] ;  /* 0x0000001224207981 */ /* 0x000f28000c1e1d00 */
[----:B------:R-:W5:Y:S04]  /*1ef0*/  LDG.E.128 R44, desc[UR18][R36.64+0x200] ;  /* 0x00020012242c7981 */ /* 0x000f68000c1e1d00 */
[----:B------:R-:W2:Y:S04]  /*1f00*/  LDG.E.128 R48, desc[UR18][R36.64+0x400] ;  /* 0x0004001224307981 */ /* 0x000ea8000c1e1d00 */
[----:B------:R1:W2:Y:S01]  /*1f10*/  LDG.E.128 R56, desc[UR18][R36.64+0x600] ;  /* 0x0006001224387981 */ /* 0x0002a2000c1e1d00 */
[C---:B---3--:R-:W-:Y:S01]  /*1f20*/  FMUL.FTZ R38, R77.reuse, R21 ;  /* 0x000000154d267220 */ /* 0x048fe20000410000 */
[----:B-1----:R-:W-:Y:S01]  /*1f30*/  FMUL.FTZ R36, R77, R23 ;  /* 0x000000174d247220 */ /* 0x002fe20000410000 */
[----:B------:R-:W-:-:S02]  /*1f40*/  FMUL.FTZ R95, R76, 1.4426950216293334961 ;  /* 0x3fb8aa3b4c5f7820 */ /* 0x000fc40000410000 */
[----:B------:R-:W-:Y:S01]  /*1f50*/  FMUL.RZ R40, R38, 0.15915493667125701904 ;  /* 0x3e22f98326287820 */ /* 0x000fe2000040c000 */
[C---:B------:R-:W-:Y:S01]  /*1f60*/  FMUL.FTZ R38, R77.reuse, R22 ;  /* 0x000000164d267220 */ /* 0x040fe20000410000 */
[----:B------:R-:W-:Y:S01]  /*1f70*/  FMUL.RZ R41, R36, 0.15915493667125701904 ;  /* 0x3e22f98324297820 */ /* 0x000fe2000040c000 */
[----:B------:R-:W-:Y:S01]  /*1f80*/  FMUL.FTZ R36, R77, R64 ;  /* 0x000000404d247220 */ /* 0x000fe20000410000 */
[----:B------:R-:W-:Y:S01]  /*1f90*/  MUFU.SIN R92, R40 ;  /* 0x00000028005c7308 */ /* 0x000fe20000000400 */
[----:B------:R-:W-:Y:S01]  /*1fa0*/  FMUL.RZ R38, R38, 0.15915493667125701904 ;  /* 0x3e22f98326267820 */ /* 0x000fe2000040c000 */
[C---:B------:R-:W-:Y:S01]  /*1fb0*/  FMUL.FTZ R94, R95.reuse, R22 ;  /* 0x000000165f5e7220 */ /* 0x040fe20000410000 */
[C---:B------:R-:W-:Y:S01]  /*1fc0*/  FMUL.FTZ R99, R95.reuse, R21 ;  /* 0x000000155f637220 */ /* 0x040fe20000410000 */
[----:B------:R-:W-:Y:S01]  /*1fd0*/  FMUL.FTZ R91, R95, R23 ;  /* 0x000000175f5b7220 */ /* 0x000fe20000410000 */
[----:B----4-:R1:W-:Y:S03]  /*1fe0*/  STS.128 [R20], R32 ;  /* 0x0000002014007388 */ /* 0x0103e60000000c00 */
[----:B------:R-:W-:Y:S01]  /*1ff0*/  MUFU.SIN R89, R38 ;  /* 0x0000002600597308 */ /* 0x000fe20000000400 */
[----:B-----5:R3:W-:Y:S04]  /*2000*/  STS.128 [R20+0x200], R44 ;  /* 0x0002002c14007388 */ /* 0x0207e80000000c00 */
[----:B--2---:R-:W-:Y:S03]  /*2010*/  STS.128 [R20+0x400], R48 ;  /* 0x0004003014007388 */ /* 0x004fe60000000c00 */
[----:B------:R2:W-:Y:S01]  /*2020*/  MUFU.COS R87, R38 ;  /* 0x0000002600577308 */ /* 0x0005e20000000000 */
[----:B------:R4:W-:Y:S01]  /*2030*/  STS.128 [R20+0x600], R56 ;  /* 0x0006003814007388 */ /* 0x0009e20000000c00 */
[----:B------:R-:W-:Y:S01]  /*2040*/  NOP ;  /* 0x0000000000007918 */ /* 0x000fe20000000000 */
[----:B--2---:R-:W-:-:S05]  /*2050*/  IMAD R38, R39, UR8, RZ ;  /* 0x0000000827267c24 */ /* 0x004fca000f8e02ff */
[----:B------:R2:W-:Y:S01]  /*2060*/  MUFU.COS R86, R40 ;  /* 0x0000002800567308 */ /* 0x0005e20000000000 */
[----:B------:R-:W5:Y:S01]  /*2070*/  LDS.128 R48, [R82] ;  /* 0x0000000052307984 */ /* 0x000f620000000c00 */
[----:B------:R-:W-:Y:S01]  /*2080*/  FMUL.FTZ R101, R95, R65 ;  /* 0x000000415f657220 */ /* 0x000fe20000410000 */
[----:B------:R-:W-:Y:S02]  /*2090*/  IMAD R39, R83, UR9, R38 ;  /* 0x0000000953277c24 */ /* 0x000fe4000f8e0226 */
[----:B------:R-:W-:-:S03]  /*20a0*/  FMUL.FTZ R76, R95, R64 ;  /* 0x000000405f4c7220 */ /* 0x000fc60000410000 */
[----:B------:R-:W-:Y:S01]  /*20b0*/  MUFU.SIN R90, R41 ;  /* 0x00000029005a7308 */ /* 0x000fe20000000400 */
[----:B--2---:R-:W-:Y:S01]  /*20c0*/  FMUL.RZ R40, R36, 0.15915493667125701904 ;  /* 0x3e22f98324287820 */ /* 0x004fe2000040c000 */
[----:B------:R-:W-:-:S03]  /*20d0*/  IMAD.WIDE.U32 R36, R83, UR8, RZ ;  /* 0x0000000853247c25 */ /* 0x000fc6000f8e00ff */
[----:B------:R-:W-:-:S03]  /*20e0*/  LEA R84, P1, R36, R17, 0x2 ;  /* 0x0000001124547211 */ /* 0x000fc600078210ff */
[----:B------:R-:W-:Y:S01]  /*20f0*/  MUFU.COS R88, R41 ;  /* 0x0000002900587308 */ /* 0x000fe20000000000 */
[----:B------:R-:W-:-:S04]  /*2100*/  IADD3 R37, R37, R39, RZ ;  /* 0x0000002725257210 */ /* 0x000fc80007ffe0ff */
[----:B------:R-:W-:Y:S01]  /*2110*/  LEA.HI.X R37, R36, R19, R37, 0x2, P1 ;  /* 0x0000001324257211 */ /* 0x000fe200008f1425 */
[----:B------:R-:W-:Y:S01]  /*2120*/  FMUL.FTZ R36, R77, R65 ;  /* 0x000000414d247220 */ /* 0x000fe20000410000 */
[----:B------:R-:W-:Y:S01]  /*2130*/  IADD3 R84, P1, R84, R15, RZ ;  /* 0x0000000f54547210 */ /* 0x000fe20007f3e0ff */
[----:B------:R-:W-:Y:S02]  /*2140*/  MUFU.SIN R97, R40 ;  /* 0x0000002800617308 */ /* 0x000fe40000000400 */
[----:B------:R-:W-:Y:S01]  /*2150*/  FMUL.RZ R98, R36, 0.15915493667125701904 ;  /* 0x3e22f98324627820 */ /* 0x000fe2000040c000 */
[----:B------:R-:W-:-:S05]  /*2160*/  IADD3.X R85, R37, R14, RZ, P1, !PT ;  /* 0x0000000e25557210 */ /* 0x000fca0000ffe4ff */
[----:B-1----:R-:W2:Y:S01]  /*2170*/  LDG.E.128 R32, desc[UR18][R84.64+0x400] ;  /* 0x0004001254207981 */ /* 0x002ea2000c1e1d00 */
[----:B------:R1:W-:Y:S03]  /*2180*/  MUFU.COS R93, R40 ;  /* 0x00000028005d7308 */ /* 0x0003e60000000000 */
[----:B------:R-:W2:Y:S04]  /*2190*/  LDG.E.128 R36, desc[UR18][R84.64+0x200] ;  /* 0x0002001254247981 */ /* 0x000ea8000c1e1d00 */
[----:B------:R-:W2:Y:S01]  /*21a0*/  LDG.E.128 R52, desc[UR18][R84.64+0x600] ;  /* 0x0006001254347981 */ /* 0x000ea2000c1e1d00 */
[----:B---3--:R-:W-:Y:S01]  /*21b0*/  FMUL.FTZ R44, R77, R68 ;  /* 0x000000444d2c7220 */ /* 0x008fe20000410000 */
[----:B------:R-:W3:Y:S02]  /*21c0*/  MUFU.EX2 R94, R94 ;  /* 0x0000005e005e7308 */ /* 0x000ee40000000800 */
[----:B-1----:R1:W2:Y:S01]  /*21d0*/  LDG.E.128 R40, desc[UR18][R84.64] ;  /* 0x0000001254287981 */ /* 0x0022a2000c1e1d00 */
[----:B------:R-:W-:-:S03]  /*21e0*/  FMUL.RZ R103, R44, 0.15915493667125701904 ;  /* 0x3e22f9832c677820 */ /* 0x000fc6000040c000 */
[----:B------:R-:W0:Y:S02]  /*21f0*/  LDS.128 R44, [R82+0x10] ;  /* 0x00001000522c7984 */ /* 0x000e240000000c00 */
[----:B------:R-:W1:Y:S01]  /*2200*/  MUFU.EX2 R99, R99 ;  /* 0x0000006300637308 */ /* 0x000e620000000800 */
[----:B----4-:R-:W-:Y:S01]  /*2210*/  FMUL.FTZ R59, R77, R69 ;  /* 0x000000454d3b7220 */ /* 0x010fe20000410000 */
[----:B------:R-:W-:-:S06]  /*2220*/  FMUL.FTZ R57, R95, R68 ;  /* 0x000000445f397220 */ /* 0x000fcc0000410000 */
[----:B------:R-:W4:Y:S01]  /*2230*/  MUFU.EX2 R91, R91 ;  /* 0x0000005b005b7308 */ /* 0x000f220000000800 */
[C---:B---3--:R-:W-:Y:S01]  /*2240*/  FMUL.FTZ R87, R94.reuse, R87 ;  /* 0x000000575e577220 */ /* 0x048fe20000410000 */
[----:B------:R-:W-:Y:S01]  /*2250*/  FMUL.FTZ R89, R94, R89 ;  /* 0x000000595e597220 */ /* 0x000fe20000410000 */
[----:B-----5:R-:W-:-:S05]  /*2260*/  FMUL.FTZ R94, R71, R49 ;  /* 0x00000031475e7220 */ /* 0x020fca0000410000 */
[----:B------:R-:W-:Y:S01]  /*2270*/  MUFU.SIN R102, R98 ;  /* 0x0000006200667308 */ /* 0x000fe20000000400 */
[----:B------:R-:W-:Y:S01]  /*2280*/  FMUL.FTZ R77, R77, R72 ;  /* 0x000000484d4d7220 */ /* 0x000fe20000410000 */
[----:B------:R-:W-:-:S06]  /*2290*/  FMUL.FTZ R49, R94, R89 ;  /* 0x000000595e317220 */ /* 0x000fcc0000410000 */
[----:B------:R3:W-:Y:S01]  /*22a0*/  MUFU.COS R96, R98 ;  /* 0x0000006200607308 */ /* 0x0007e20000000000 */
[----:B-1----:R-:W-:-:S07]  /*22b0*/  FMUL.FTZ R86, R99, R86 ;  /* 0x0000005663567220 */ /* 0x002fce0000410000 */
[----:B------:R-:W1:Y:S01]  /*22c0*/  MUFU.EX2 R101, R101 ;  /* 0x0000006500657308 */ /* 0x000e620000000800 */
[----:B---3--:R-:W-:Y:S01]  /*22d0*/  FMUL.RZ R98, R59, 0.15915493667125701904 ;  /* 0x3e22f9833b627820 */ /* 0x008fe2000040c000 */
[----:B------:R-:W-:Y:S01]  /*22e0*/  FMUL.FTZ R92, R99, R92 ;  /* 0x0000005c635c7220 */ /* 0x000fe20000410000 */
[----:B------:R-:W-:-:S05]  /*22f0*/  FMUL.RZ R105, R77, 0.15915493667125701904 ;  /* 0x3e22f9834d697820 */ /* 0x000fca000040c000 */
[----:B------:R-:W-:Y:S01]  /*2300*/  MUFU.COS R58, R103 ;  /* 0x00000067003a7308 */ /* 0x000fe20000000000 */
[----:B------:R-:W-:-:S07]  /*2310*/  FMUL.FTZ R99, R73, R50 ;  /* 0x0000003249637220 */ /* 0x000fce0000410000 */
[----:B------:R-:W-:Y:S01]  /*2320*/  MUFU.EX2 R57, R57 ;  /* 0x0000003900397308 */ /* 0x000fe20000000800 */
[----:B------:R-:W-:-:S07]  /*2330*/  FMUL.FTZ R56, R95, R69 ;  /* 0x000000455f387220 */ /* 0x000fce0000410000 */
[----:B------:R-:W-:Y:S08]  /*2340*/  MUFU.SIN R59, R98 ;  /* 0x00000062003b7308 */ /* 0x000ff00000000400 */
[----:B------:R3:W-:Y:S01]  /*2350*/  MUFU.COS R85, R98 ;  /* 0x0000006200557308 */ /* 0x0007e20000000000 */
[----:B----4-:R-:W-:Y:S01]  /*2360*/  FMUL.FTZ R90, R91, R90 ;  /* 0x0000005a5b5a7220 */ /* 0x010fe20000410000 */
[----:B------:R-:W-:-:S06]  /*2370*/  FMUL.FTZ R104, R73, R51 ;  /* 0x0000003349687220 */ /* 0x000fcc0000410000 */
[----:B------:R-:W4:Y:S01]  /*2380*/  MUFU.EX2 R76, R76 ;  /* 0x0000004c004c7308 */ /* 0x000f220000000800 */
[----:B---3--:R-:W-:-:S04]  /*2390*/  FMUL.FTZ R98, R71, R48 ;  /* 0x0000003047627220 */ /* 0x008fc80000410000 */
[C---:B------:R-:W-:Y:S01]  /*23a0*/  FMUL.FTZ R77, R98.reuse, R89 ;  /* 0x00000059624d7220 */ /* 0x040fe20000410000 */
[----:B------:R-:W-:-:S03]  /*23b0*/  FFMA.FTZ R48, R98, R87, -R49 ;  /* 0x0000005762307223 */ /* 0x000fc60000010831 */
[----:B------:R-:W-:Y:S01]  /*23c0*/  FFMA.FTZ R77, R94, R87, R77 ;  /* 0x000000575e4d7223 */ /* 0x000fe2000001004d */
[----:B------:R-:W-:Y:S01]  /*23d0*/  FADD.FTZ R107, R99, R48 ;  /* 0x00000030636b7221 */ /* 0x000fe20000010000 */
[----:B------:R-:W-:Y:S01]  /*23e0*/  FMUL.FTZ R88, R91, R88 ;  /* 0x000000585b587220 */ /* 0x000fe20000410000 */
[----:B------:R-:W3:Y:S01]  /*23f0*/  LDS.128 R48, [R82+0x20] ;  /* 0x0000200052307984 */ /* 0x000ee20000000c00 */
[----:B------:R-:W5:Y:S01]  /*2400*/  MUFU.EX2 R56, R56 ;  /* 0x0000003800387308 */ /* 0x000f620000000800 */
[----:B------:R-:W-:Y:S01]  /*2410*/  FADD.FTZ R77, R104, R77 ;  /* 0x0000004d684d7221 */ /* 0x000fe20000010000 */
[----:B------:R-:W-:Y:S01]  /*2420*/  FMUL.FTZ R91, R90, R107 ;  /* 0x0000006b5a5b7220 */ /* 0x000fe20000410000 */
[----:B-1----:R-:W-:Y:S01]  /*2430*/  FMUL.FTZ R102, R101, R102 ;  /* 0x0000006665667220 */ /* 0x002fe20000410000 */
[----:B------:R-:W-:-:S04]  /*2440*/  FMUL.FTZ R95, R95, R72 ;  /* 0x000000485f5f7220 */ /* 0x000fc80000410000 */
[----:B------:R1:W5:Y:S01]  /*2450*/  MUFU.SIN R100, R103 ;  /* 0x0000006700647308 */ /* 0x0003620000000400 */
[C---:B----4-:R-:W-:Y:S01]  /*2460*/  FMUL.FTZ R93, R76.reuse, R93 ;  /* 0x0000005d4c5d7220 */ /* 0x050fe20000410000 */
[----:B------:R-:W-:Y:S01]  /*2470*/  FMUL.FTZ R97, R76, R97 ;  /* 0x000000614c617220 */ /* 0x000fe20000410000 */
[----:B-1----:R-:W-:Y:S01]  /*2480*/  FMUL.FTZ R103, R101, R96 ;  /* 0x0000006065677220 */ /* 0x002fe20000410000 */
[----:B------:R-:W-:Y:S01]  /*2490*/  FMUL.FTZ R101, R57, R58 ;  /* 0x0000003a39657220 */ /* 0x000fe20000410000 */
[-C--:B------:R-:W-:Y:S01]  /*24a0*/  FFMA.FTZ R58, R88, R77.reuse, R91 ;  /* 0x0000004d583a7223 */ /* 0x080fe2000001005b */
[----:B------:R-:W-:Y:S02]  /*24b0*/  FMUL.FTZ R77, R90, R77 ;  /* 0x0000004d5a4d7220 */ /* 0x000fe40000410000 */
[----:B------:R-:W-:Y:S01]  /*24c0*/  MUFU.SIN R84, R105 ;  /* 0x0000006900547308 */ /* 0x000fe20000000400 */
[----:B0-----:R-:W-:Y:S01]  /*24d0*/  FMUL.FTZ R106, R74, R44 ;  /* 0x0000002c4a6a7220 */ /* 0x001fe20000410000 */
[----:B------:R-:W-:-:S06]  /*24e0*/  FFMA.FTZ R77, R88, R107, -R77 ;  /* 0x0000006b584d7223 */ /* 0x000fcc000001084d */
[----:B------:R0:W-:Y:S01]  /*24f0*/  MUFU.COS R76, R105 ;  /* 0x00000069004c7308 */ /* 0x0001e20000000000 */
[----:B------:R-:W-:-:S07]  /*2500*/  FADD.FTZ R44, R106, R77 ;  /* 0x0000004d6a2c7221 */ /* 0x000fce0000010000 */
[----:B------:R-:W1:Y:S01]  /*2510*/  MUFU.EX2 R95, R95 ;  /* 0x0000005f005f7308 */ /* 0x000e620000000800 */
[----:B0-----:R-:W-:Y:S01]  /*2520*/  FMUL.FTZ R105, R74, R45 ;  /* 0x0000002d4a697220 */ /* 0x001fe20000410000 */
[----:B-----5:R-:W-:-:S03]  /*2530*/  FMUL.FTZ R85, R56, R85 ;  /* 0x0000005538557220 */ /* 0x020fc60000410000 */
[----:B------:R-:W-:Y:S01]  /*2540*/  FADD.FTZ R58, R105, R58 ;  /* 0x0000003a693a7221 */ /* 0x000fe20000010000 */
[----:B------:R-:W-:Y:S01]  /*2550*/  FMUL.FTZ R91, R56, R59 ;  /* 0x0000003b385b7220 */ /* 0x000fe20000410000 */
[C---:B------:R-:W-:Y:S02]  /*2560*/  FMUL.FTZ R45, R97.reuse, R44 ;  /* 0x0000002c612d7220 */ /* 0x040fe40000410000 */
[----:B------:R-:W-:Y:S01]  /*2570*/  FMUL.FTZ R56, R97, R58 ;  /* 0x0000003a61387220 */ /* 0x000fe20000410000 */
[----:B------:R-:W-:Y:S01]  /*2580*/  FMUL.FTZ R100, R57, R100 ;  /* 0x0000006439647220 */ /* 0x000fe20000410000 */
[C---:B------:R-:W-:Y:S01]  /*2590*/  FMUL.FTZ R107, R75.reuse, R46 ;  /* 0x0000002e4b6b7220 */ /* 0x040fe20000410000 */
[----:B------:R-:W-:Y:S01]  /*25a0*/  FMUL.FTZ R108, R75, R47 ;  /* 0x0000002f4b6c7220 */ /* 0x000fe20000410000 */
[C---:B------:R-:W-:Y:S01]  /*25b0*/  FFMA.FTZ R56, R93.reuse, R44, -R56 ;  /* 0x0000002c5d387223 */ /* 0x040fe20000010838 */
[----:B------:R-:W-:Y:S01]  /*25c0*/  FMUL.FTZ R57, R92, R89 ;  /* 0x000000595c397220 */ /* 0x000fe20000410000 */
[----:B------:R-:W-:-:S02]  /*25d0*/  FFMA.FTZ R77, R93, R58, R45 ;  /* 0x0000003a5d4d7223 */ /* 0x000fc4000001002d */
[----:B------:R-:W0:Y:S01]  /*25e0*/  LDS.128 R44, [R82+0x30] ;  /* 0x00003000522c7984 */ /* 0x000e220000000c00 */
[C---:B------:R-:W-:Y:S01]  /*25f0*/  FMUL.FTZ R59, R86.reuse, R89 ;  /* 0x00000059563b7220 */ /* 0x040fe20000410000 */
[-C--:B------:R-:W-:Y:S01]  /*2600*/  FFMA.FTZ R57, R86, R87.reuse, -R57 ;  /* 0x0000005756397223 */ /* 0x080fe20000010839 */
[C---:B-1----:R-:W-:Y:S01]  /*2610*/  FMUL.FTZ R96, R95.reuse, R76 ;  /* 0x0000004c5f607220 */ /* 0x042fe20000410000 */
[----:B------:R-:W-:Y:S01]  /*2620*/  FMUL.FTZ R95, R95, R84 ;  /* 0x000000545f5f7220 */ /* 0x000fe20000410000 */
        /* <DEDUP_REMOVED lines=11> */
[C---:B---3--:R-:W-:Y:S01]  /*26e0*/  FMUL.FTZ R111, R78.reuse, R48 ;  /* 0x000000304e6f7220 */ /* 0x048fe20000410000 */
[----:B------:R-:W-:Y:S01]  /*26f0*/  FFMA.FTZ R109, R103, R84, R109 ;  /* 0x00000054676d7223 */ /* 0x000fe2000001006d */
[-C--:B------:R-:W-:Y:S01]  /*2700*/  FMUL.FTZ R57, R97, R56.reuse ;  /* 0x0000003861397220 */ /* 0x080fe20000410000 */
[----:B------:R-:W-:Y:S01]  /*2710*/  FMUL.FTZ R114, R78, R49 ;  /* 0x000000314e727220 */ /* 0x000fe20000410000 */
[----:B------:R-:W-:Y:S01]  /*2720*/  FFMA.FTZ R76, R93, R56, -R76 ;  /* 0x000000385d4c7223 */ /* 0x000fe2000001084c */
[----:B------:R-:W-:Y:S01]  /*2730*/  FADD.FTZ R56, R111, R110 ;  /* 0x0000006e6f387221 */ /* 0x000fe20000010000 */
[----:B------:R-:W-:Y:S01]  /*2740*/  FMUL.FTZ R110, R79, R50 ;  /* 0x000000324f6e7220 */ /* 0x000fe20000410000 */
[----:B------:R-:W-:-:S02]  /*2750*/  FADD.FTZ R109, R114, R109 ;  /* 0x0000006d726d7221 */ /* 0x000fc40000010000 */
[C---:B------:R-:W-:Y:S01]  /*2760*/  FMUL.FTZ R50, R100.reuse, R56 ;  /* 0x0000003864327220 */ /* 0x040fe20000410000 */
[----:B------:R-:W-:Y:S01]  /*2770*/  FMUL.FTZ R113, R79, R51 ;  /* 0x000000334f717220 */ /* 0x000fe20000410000 */
[----:B------:R-:W-:Y:S01]  /*2780*/  FFMA.FTZ R57, R93, R58, R57 ;  /* 0x0000003a5d397223 */ /* 0x000fe20000010039 */
[-C--:B------:R-:W-:Y:S01]  /*2790*/  FMUL.FTZ R51, R100, R109.reuse ;  /* 0x0000006d64337220 */ /* 0x080fe20000410000 */
[C---:B------:R-:W-:Y:S01]  /*27a0*/  FMUL.FTZ R48, R102.reuse, R76 ;  /* 0x0000004c66307220 */ /* 0x040fe20000410000 */
[C---:B------:R-:W-:Y:S01]  /*27b0*/  FFMA.FTZ R50, R101.reuse, R109, R50 ;  /* 0x0000006d65327223 */ /* 0x040fe20000010032 */
[-C--:B------:R-:W-:Y:S01]  /*27c0*/  FMUL.FTZ R49, R102, R57.reuse ;  /* 0x0000003966317220 */ /* 0x080fe20000410000 */
[----:B------:R-:W-:Y:S01]  /*27d0*/  FFMA.FTZ R51, R101, R56, -R51 ;  /* 0x0000003865337223 */ /* 0x000fe20000010833 */
[----:B------:R-:W-:Y:S01]  /*27e0*/  FFMA.FTZ R48, R103, R57, R48 ;  /* 0x0000003967307223 */ /* 0x000fe20000010030 */
[----:B------:R-:W-:Y:S01]  /*27f0*/  FADD.FTZ R58, R113, R50 ;  /* 0x00000032713a7221 */ /* 0x000fe20000010000 */
[----:B------:R-:W-:Y:S01]  /*2800*/  FFMA.FTZ R49, R103, R76, -R49 ;  /* 0x0000004c67317223 */ /* 0x000fe20000010831 */
[----:B------:R-:W-:Y:S01]  /*2810*/  FADD.FTZ R56, R110, R51 ;  /* 0x000000336e387221 */ /* 0x000fe20000010000 */
[C---:B------:R-:W-:Y:S01]  /*2820*/  FMUL.FTZ R50, R100.reuse, R48 ;  /* 0x0000003064327220 */ /* 0x040fe20000410000 */
[C---:B------:R-:W-:Y:S01]  /*2830*/  FMUL.FTZ R76, R91.reuse, R58 ;  /* 0x0000003a5b4c7220 */ /* 0x040fe20000410000 */
[-C--:B------:R-:W-:Y:S01]  /*2840*/  FMUL.FTZ R51, R100, R49.reuse ;  /* 0x0000003164337220 */ /* 0x080fe20000410000 */
[-C--:B------:R-:W-:Y:S01]  /*2850*/  FMUL.FTZ R57, R91, R56.reuse ;  /* 0x000000385b397220 */ /* 0x080fe20000410000 */
[----:B------:R-:W-:Y:S01]  /*2860*/  FFMA.FTZ R50, R101, R49, -R50 ;  /* 0x0000003165327223 */ /* 0x000fe20000010832 */
[C---:B------:R-:W-:Y:S01]  /*2870*/  FFMA.FTZ R49, R85.reuse, R56, -R76 ;  /* 0x0000003855317223 */ /* 0x040fe2000001084c */
[C---:B0-----:R-:W-:Y:S01]  /*2880*/  FMUL.FTZ R112, R80.reuse, R44 ;  /* 0x0000002c50707220 */ /* 0x041fe20000410000 */
[----:B------:R-:W-:Y:S01]  /*2890*/  FFMA.FTZ R58, R85, R58, R57 ;  /* 0x0000003a553a7223 */ /* 0x000fe20000010039 */
[----:B------:R-:W-:-:S02]  /*28a0*/  FMUL.FTZ R109, R80, R45 ;  /* 0x0000002d506d7220 */ /* 0x000fc40000410000 */
        /* <DEDUP_REMOVED lines=8> */
[----:B------:R-:W-:Y:S01]  /*2930*/  FMUL.FTZ R116, R81, R47 ;  /* 0x0000002f51747220 */ /* 0x000fe20000410000 */
[C---:B------:R-:W-:Y:S01]  /*2940*/  FFMA.FTZ R57, R96.reuse, R58, R57 ;  /* 0x0000003a60397223 */ /* 0x040fe20000010039 */
[----:B------:R-:W-:Y:S01]  /*2950*/  FFMA.FTZ R44, R85, R50, -R44 ;  /* 0x00000032552c7223 */ /* 0x000fe2000001082c */
[----:B------:R-:W-:Y:S01]  /*2960*/  FMUL.FTZ R115, R81, R46 ;  /* 0x0000002e51737220 */ /* 0x000fe20000410000 */
[----:B------:R-:W-:Y:S01]  /*2970*/  FFMA.FTZ R50, R96, R49, -R51 ;  /* 0x0000003160327223 */ /* 0x000fe20000010833 */
[C---:B------:R-:W-:Y:S01]  /*2980*/  FMUL.FTZ R47, R95.reuse, R45 ;  /* 0x0000002d5f2f7220 */ /* 0x040fe20000410000 */
[----:B------:R-:W-:Y:S01]  /*2990*/  FADD.FTZ R51, R116, R57 ;  /* 0x0000003974337221 */ /* 0x000fe20000010000 */
[-C--:B------:R-:W-:Y:S01]  /*29a0*/  FMUL.FTZ R46, R95, R44.reuse ;  /* 0x0000002c5f2e7220 */ /* 0x080fe20000410000 */
[----:B------:R-:W-:Y:S01]  /*29b0*/  FADD.FTZ R50, R115, R50 ;  /* 0x0000003273327221 */ /* 0x000fe20000010000 */
        /* <DEDUP_REMOVED lines=16> */
[----:B------:R-:W-:Y:S02]  /*2ac0*/  @P1 FFMA.FTZ R48, R48, R45, -R44 ;  /* 0x0000002d30301223 */ /* 0x000fe4000001082c */
        /* <DEDUP_REMOVED lines=8> */
[C---:B------:R-:W-:Y:S01]  /*2b50*/  FFMA.FTZ R58, R48.reuse, R49, R58 ;  /* 0x00000031303a7223 */ /* 0x040fe2000001003a */
[----:B---3--:R-:W-:Y:S01]  /*2b60*/  FMUL.FTZ R56, R47, R44 ;  /* 0x0000002c2f387220 */ /* 0x008fe20000410000 */
[----:B------:R-:W-:-:S06]  /*2b70*/  FFMA.FTZ R57, R48, R46, -R57 ;  /* 0x0000002e30397223 */ /* 0x000fcc0000010839 */
[----:B------:R-:W-:Y:S01]  /*2b80*/  @P1 FADD.FTZ R51, R51, R58 ;  /* 0x0000003a33331221 */ /* 0x000fe20000010000 */
[-C--:B----4-:R-:W-:Y:S01]  /*2b90*/  FFMA.FTZ R56, R48, R45.reuse, R56 ;  /* 0x0000002d30387223 */ /* 0x090fe20000010038 */
[C---:B------:R-:W-:Y:S01]  /*2ba0*/  FMUL.FTZ R45, R47.reuse, R45 ;  /* 0x0000002d2f2d7220 */ /* 0x040fe20000410000 */
[----:B------:R-:W-:Y:S02]  /*2bb0*/  @P1 FADD.FTZ R50, R50, R57 ;  /* 0x0000003932321221 */ /* 0x000fe40000010000 */
[----:B------:R-:W0:Y:S01]  /*2bc0*/  SHFL.UP PT, R57, R51, 0x4, RZ ;  /* 0x0480000033397989 */ /* 0x000e2200000e00ff */
[----:B------:R-:W-:Y:S01]  /*2bd0*/  @P1 FFMA.FTZ R48, R48, R44, -R45 ;  /* 0x0000002c30301223 */ /* 0x000fe2000001082d */
[----:B------:R-:W-:Y:S02]  /*2be0*/  FSEL R56, R47, R56, !P1 ;  /* 0x000000382f387208 */ /* 0x000fe40004800000 */
        /* <DEDUP_REMOVED lines=20> */
[----:B------:R-:W5:Y:S01]  /*2d30*/  S2R R77, SR_CgaCtaId ;  /* 0x00000000004d7919 */ /* 0x000f620000008800 */
[C---:B0-----:R-:W-:Y:S01]  /*2d40*/  FMUL.FTZ R56, R47.reuse, R46 ;  /* 0x0000002e2f387220 */ /* 0x041fe20000410000 */
[----:B-1----:R-:W-:-:S03]  /*2d50*/  FMUL.FTZ R59, R47, R49 ;  /* 0x000000312f3b7220 */ /* 0x002fc60000410000 */
[C---:B------:R-:W-:Y:S01]  /*2d60*/  FFMA.FTZ R56, R48.reuse, R49, R56 ;  /* 0x0000003130387223 */ /* 0x040fe20000010038 */
[----:B---3--:R-:W-:Y:S01]  /*2d70*/  FMUL.FTZ R57, R47, R44 ;  /* 0x0000002c2f397220 */ /* 0x008fe20000410000 */
[----:B------:R-:W-:-:S05]  /*2d80*/  FFMA.FTZ R59, R48, R46, -R59 ;  /* 0x0000002e303b7223 */ /* 0x000fca000001083b */
[----:B------:R-:W-:Y:S01]  /*2d90*/  @P1 FADD.FTZ R51, R51, R56 ;  /* 0x0000003833331221 */ /* 0x000fe20000010000 */
[-C--:B----4-:R-:W-:Y:S01]  /*2da0*/  FFMA.FTZ R58, R48, R45.reuse, R57 ;  /* 0x0000002d303a7223 */ /* 0x090fe20000010039 */
[C---:B------:R-:W-:Y:S01]  /*2db0*/  FMUL.FTZ R45, R47.reuse, R45 ;  /* 0x0000002d2f2d7220 */ /* 0x040fe20000410000 */
[----:B--2---:R-:W-:Y:S01]  /*2dc0*/  STS.128 [R20+0xc40], R32 ;  /* 0x000c402014007388 */ /* 0x004fe20000000c00 */
[----:B------:R-:W-:Y:S02]  /*2dd0*/  @P1 FADD.FTZ R50, R50, R59 ;  /* 0x0000003b32321221 */ /* 0x000fe40000010000 */
[----:B------:R-:W-:Y:S01]  /*2de0*/  @P1 FFMA.FTZ R48, R48, R44, -R45 ;  /* 0x0000002c30301223 */ /* 0x000fe2000001082d */
[----:B------:R-:W0:Y:S01]  /*2df0*/  SHFL.UP PT, R34, R51, 0x10, RZ ;  /* 0x0600000033227989 */ /* 0x000e2200000e00ff */
[----:B------:R-:W-:-:S03]  /*2e00*/  FSEL R49, R47, R58, !P1 ;  /* 0x0000003a2f317208 */ /* 0x000fc60004800000 */
[----:B------:R-:W-:Y:S04]  /*2e10*/  STS.128 [R20+0xa40], R36 ;  /* 0x000a402414007388 */ /* 0x000fe80000000c00 */
[----:B------:R-:W1:Y:S04]  /*2e20*/  SHFL.UP PT, R36, R50, 0x10, RZ ;  /* 0x0600000032247989 */ /* 0x000e6800000e00ff */
[----:B------:R-:W2:Y:S04]  /*2e30*/  SHFL.UP PT, R32, R48, 0x10, RZ ;  /* 0x0600000030207989 */ /* 0x000ea800000e00ff */
[----:B------:R-:W3:Y:S01]  /*2e40*/  SHFL.UP PT, R33, R49, 0x10, RZ ;  /* 0x0600000031217989 */ /* 0x000ee200000e00ff */
[----:B------:R-:W-:-:S02]  /*2e50*/  MOV R84, 0x400 ;  /* 0x0000040000547802 */ /* 0x000fc40000000f00 */
[----:B------:R-:W-:Y:S02]  /*2e60*/  CS2R R46, SRZ ;  /* 0x00000000002e7805 */ /* 0x000fe4000001ff00 */
[----:B-----5:R-:W-:Y:S01]  /*2e70*/  LEA R84, R77, R84, 0x18 ;  /* 0x000000544d547211 */ /* 0x020fe200078ec0ff */
[----:B------:R4:W-:Y:S01]  /*2e80*/  STS.128 [R20+0x840], R40 ;  /* 0x0008402814007388 */ /* 0x0009e20000000c00 */
[----:B------:R-:W-:Y:S02]  /*2e90*/  MOV R45, RZ ;  /* 0x000000ff002d7202 */ /* 0x000fe40000000f00 */
[----:B------:R-:W-:Y:S01]  /*2ea0*/  MOV R44, 0x3f800000 ;  /* 0x3f800000002c7802 */ /* 0x000fe20000000f00 */
[----:B0-----:R-:W-:Y:S01]  /*2eb0*/  FMUL.FTZ R35, R49, R34 ;  /* 0x0000002231237220 */ /* 0x001fe20000410000 */
[----:B------:R-:W-:Y:S01]  /*2ec0*/  ISETP.GE.AND P1, PT, R5, 0x10, PT ;  /* 0x000000100500780c */ /* 0x000fe20003f26270 */
[----:B------:R-:W-:Y:S01]  /*2ed0*/  STS.128 [R20+0xe40], R52 ;  /* 0x000e403414007388 */ /* 0x000fe20000000c00 */
[----:B------:R-:W-:Y:S01]  /*2ee0*/  NOP ;  /* 0x0000000000007918 */ /* 0x000fe20000000000 */
[----:B----4-:R-:W-:Y:S01]  /*2ef0*/  @!P0 LEA R40, R83, R84, 0x4 ;  /* 0x0000005453288211 */ /* 0x010fe200078e20ff */
[CC--:B-1----:R-:W-:Y:S01]  /*2f00*/  FFMA.FTZ R37, R48.reuse, R36.reuse, -R35 ;  /* 0x0000002430257223 */ /* 0x0c2fe20000010823 */
[C---:B------:R-:W-:Y:S01]  /*2f10*/  FMUL.FTZ R39, R49.reuse, R36 ;  /* 0x0000002431277220 */ /* 0x040fe20000410000 */
[----:B--2---:R-:W-:Y:S01]  /*2f20*/  FMUL.FTZ R36, R49, R32 ;  /* 0x0000002031247220 */ /* 0x004fe20000410000 */
[----:B------:R-:W-:Y:S01]  /*2f30*/  ISETP.NE.AND P2, PT, R5, 0x1f, PT ;  /* 0x0000001f0500780c */ /* 0x000fe20003f45270 */
[----:B------:R-:W0:Y:S01]  /*2f40*/  @!P0 LDS.128 R44, [R40+0x10c0] ;  /* 0x0010c000282c8984 */ /* 0x000e220000000c00 */
[-C--:B---3--:R-:W-:Y:S01]  /*2f50*/  FMUL.FTZ R35, R49, R33.reuse ;  /* 0x0000002131237220 */ /* 0x088fe20000410000 */
[C---:B------:R-:W-:Y:S01]  /*2f60*/  FFMA.FTZ R36, R48.reuse, R33, R36 ;  /* 0x0000002130247223 */ /* 0x040fe20000010024 */
[----:B------:R-:W-:-:S02]  /*2f70*/  FFMA.FTZ R34, R48, R34, R39 ;  /* 0x0000002230227223 */ /* 0x000fc40000010027 */
[----:B------:R-:W-:Y:S01]  /*2f80*/  @P1 FADD.FTZ R50, R50, R37 ;  /* 0x0000002532321221 */ /* 0x000fe20000010000 */
[----:B------:R-:W-:Y:S01]  /*2f90*/  @P1 FFMA.FTZ R48, R48, R32, -R35 ;  /* 0x0000002030301223 */ /* 0x000fe20000010823 */
[----:B------:R-:W-:Y:S01]  /*2fa0*/  LDS.128 R52, [R82+0x840] ;  /* 0x0008400052347984 */ /* 0x000fe20000000c00 */
[----:B------:R-:W-:Y:S01]  /*2fb0*/  @P1 FADD.FTZ R51, R51, R34 ;  /* 0x0000002233331221 */ /* 0x000fe20000010000 */
[----:B------:R-:W-:Y:S02]  /*2fc0*/  FSEL R49, R49, R36, !P1 ;  /* 0x0000002431317208 */ /* 0x000fe40004800000 */
[----:B------:R-:W-:Y:S04]  /*2fd0*/  LDS.128 R32, [R82+0x850] ;  /* 0x0008500052207984 */ /* 0x000fe80000000c00 */
[----:B------:R-:W-:Y:S04]  /*2fe0*/  LDS.128 R36, [R82+0x860] ;  /* 0x0008600052247984 */ /* 0x000fe80000000c00 */
[----:B------:R-:W-:Y:S04]  /*2ff0*/  LDS.128 R40, [R82+0x870] ;  /* 0x0008700052287984 */ /* 0x000fe80000000c00 */
[----:B------:R-:W-:Y:S01]  /*3000*/  @!P2 STS.128 [R84+0x1080], R48 ;  /* 0x001080305400a388 */ /* 0x000fe20000000c00 */
[----:B------:R-:W-:Y:S01]  /*3010*/  BAR.SYNC.DEFER_BLOCKING 0x0 ;  /* 0x0000000000007b1d */ /* 0x000fe20000010000 */
[----:B------:R-:W-:-:S02]  /*3020*/  ISETP.NE.AND P3, PT, R5, RZ, PT ;  /* 0x000000ff0500720c */ /* 0x000fc40003f65270 */
[----:B------:R-:W-:-:S11]  /*3030*/  ISETP.NE.AND P4, PT, R4, RZ, PT ;  /* 0x000000ff0400720c */ /* 0x000fd60003f85270 */
[----:B0-----:R-:W-:Y:S04]  /*3040*/  @!P3 STS.128 [R84+0x10a0], R44 ;  /* 0x0010a02c5400b388 */ /* 0x001fe80000000c00 */
[----:B------:R-:W-:Y:S01]  /*3050*/  LDS.128 R56, [R84+0x1080] ;  /* 0x0010800054387984 */ /* 0x000fe20000000c00 */
[----:B------:R-:W-:Y:S06]  /*3060*/  BAR.SYNC.DEFER_BLOCKING 0x0 ;  /* 0x0000000000007b1d */ /* 0x000fec0000010000 */
[----:B------:R-:W0:Y:S04]  /*3070*/  SHFL.UP PT, R120, R49, 0x1, RZ ;  /* 0x0420000031787989 */ /* 0x000e2800000e00ff */
[----:B------:R-:W-:Y:S04]  /*3080*/  @P4 LDS.64 R76, [R84+0x10a8] ;  /* 0x0010a800544c4984 */ /* 0x000fe80000000a00 */
        /* <DEDUP_REMOVED lines=44> */
[----:B------:R-:W-:Y:S02]  /*3350*/  ISETP.NE.AND P1, PT, R4, RZ, PT ;  /* 0x000000ff0400720c */ /* 0x000fe40003f25270 */
[C---:B------:R-:W-:Y:S01]  /*3360*/  FMUL.FTZ R76, R100.reuse, R114 ;  /* 0x00000072644c7220 */ /* 0x040fe20000410000 */
[----:B------:R-:W-:Y:S01]  /*3370*/  FMUL.FTZ R87, R100, R111 ;  /* 0x0000006f64577220 */ /* 0x000fe20000410000 */
[CC--:B------:R-:W-:Y:S01]  /*3380*/  FFMA.FTZ R77, R56.reuse, R46.reuse, -R49 ;  /* 0x0000002e384d7223 */ /* 0x0c0fe20000010831 */
[C---:B------:R-:W-:Y:S01]  /*3390*/  FMUL.FTZ R48, R57.reuse, R46 ;  /* 0x0000002e39307220 */ /* 0x040fe20000410000 */
[C---:B------:R-:W-:Y:S01]  /*33a0*/  FMUL.FTZ R49, R57.reuse, R45 ;  /* 0x0000002d39317220 */ /* 0x040fe20000410000 */
[----:B------:R-:W-:Y:S01]  /*33b0*/  FMUL.FTZ R46, R57, R44 ;  /* 0x0000002c392e7220 */ /* 0x000fe20000410000 */
[C---:B------:R-:W-:Y:S01]  /*33c0*/  FFMA.FTZ R57, R101.reuse, R111, -R76 ;  /* 0x0000006f65397223 */ /* 0x040fe2000001084c */
[----:B------:R-:W-:Y:S01]  /*33d0*/  FFMA.FTZ R76, R101, R114, R87 ;  /* 0x00000072654c7223 */ /* 0x000fe20000010057 */
[C---:B------:R-:W-:Y:S01]  /*33e0*/  FFMA.FTZ R44, R56.reuse, R44, -R49 ;  /* 0x0000002c382c7223 */ /* 0x040fe20000010831 */
[C---:B------:R-:W-:Y:S01]  /*33f0*/  FFMA.FTZ R45, R56.reuse, R45, R46 ;  /* 0x0000002d382d7223 */ /* 0x040fe2000001002e */
[----:B------:R-:W-:Y:S01]  /*3400*/  FFMA.FTZ R48, R56, R47, R48 ;  /* 0x0000002f38307223 */ /* 0x000fe20000010030 */
[----:B------:R-:W-:Y:S01]  /*3410*/  FADD.FTZ R56, R113, R76 ;  /* 0x0000004c71387221 */ /* 0x000fe20000010000 */
[----:B------:R-:W-:Y:S01]  /*3420*/  BSSY B0, `(.L_x_2329) ;  /* 0x0000010000007945 */ /* 0x000fe20003800000 */
[----:B------:R-:W-:Y:S01]  /*3430*/  FADD.FTZ R46, R58, R77 ;  /* 0x0000004d3a2e7221 */ /* 0x000fe20000010000 */
[----:B------:R-:W-:Y:S01]  /*3440*/  FMUL.FTZ R53, R53, R94 ;  /* 0x0000005e35357220 */ /* 0x000fe20000410000 */
        /* <DEDUP_REMOVED lines=13> */
.L_x_2330:
[----:B------:R-:W-:Y:S05]  /*3520*/  BSYNC B0 ;  /* 0x0000000000007941 */ /* 0x000fea0003800000 */
.L_x_2329:
[-C--:B------:R-:W-:Y:S01]  /*3530*/  FMUL.FTZ R91, R91, R110.reuse ;  /* 0x0000006e5b5b7220 */ /* 0x080fe20000410000 */
[----:B0-----:R-:W-:Y:S01]  /*3540*/  FFMA.FTZ R45, R85, R110, -R58 ;  /* 0x0000006e552d7223 */ /* 0x001fe2000001083a */
[----:B------:R-:W-:Y:S01]  /*3550*/  FMUL.FTZ R33, R33, R50 ;  /* 0x0000003221217220 */ /* 0x000fe20000410000 */
[----:B------:R-:W-:Y:S01]  /*3560*/  IADD3 R83, R83, 0x1, RZ ;  /* 0x0000000153537810 */ /* 0x000fe20007ffe0ff */
[----:B------:R-:W-:Y:S01]  /*3570*/  FFMA.FTZ R44, R85, R56, R91 ;  /* 0x00000038552c7223 */ /* 0x000fe2000001005b */
[----:B------:R-:W-:Y:S01]  /*3580*/  FADD.FTZ R112, R112, R45 ;  /* 0x0000002d70707221 */ /* 0x000fe20000010000 */
[----:B------:R-:W-:Y:S01]  /*3590*/  FFMA.FTZ R45, R32, R106, -R33 ;  /* 0x0000006a202d7223 */ /* 0x000fe20000010821 */
[----:B------:R-:W-:Y:S01]  /*35a0*/  ISETP.GE.AND P1, PT, R83, UR10, PT ;  /* 0x0000000a53007c0c */ /* 0x000fe2000bf26270 */
        /* <DEDUP_REMOVED lines=29> */
.L_x_2328:
[----:B------:R-:W-:Y:S01]  /*3780*/  BAR.SYNC.DEFER_BLOCKING 0x0 ;  /* 0x0000000000007b1d */ /* 0x000fe20000010000 */
[CC--:B------:R-:W-:Y:S02]  /*3790*/  LEA R44, R5.reuse, R84.reuse, 0x5 ;  /* 0x00000054052c7211 */ /* 0x0c0fe400078e28ff */
[----:B------:R-:W-:Y:S02]  /*37a0*/  LEA R84, R5, R84, 0x4 ;  /* 0x0000005405547211 */ /* 0x000fe400078e20ff */
[----:B------:R-:W-:-:S03]  /*37b0*/  SHF.L.U32 R36, R7, 0x8, RZ ;  /* 0x0000000807247819 */ /* 0x000fc600000006ff */
[----:B------:R-:W0:Y:S01]  /*37c0*/  LDC.64 R40, c[0x0][0x2b0] ;  /* 0x0000ac00ff287b82 */ /* 0x000e220000000a00 */
[----:B------:R-:W-:Y:S01]  /*37d0*/  ULDC.64 UR4, c[0x0][0x2b8] ;  /* 0x0000ae0000047ab9 */ /* 0x000fe20000000a00 */
[----:B------:R-:W-:Y:S02]  /*37e0*/  IADD3 R7, R7, 0x1, RZ ;  /* 0x0000000107077810 */ /* 0x000fe40007ffe0ff */
[----:B------:R-:W-:Y:S02]  /*37f0*/  SHF.R.S32.HI R37, RZ, 0x1f, R36 ;  /* 0x0000001fff257819 */ /* 0x000fe40000011424 */
[----:B------:R-:W-:Y:S02]  /*3800*/  IADD3 R16, P1, R16, 0x800, RZ ;  /* 0x0000080010107810 */ /* 0x000fe40007f3e0ff */
[----:B------:R-:W1:Y:S01]  /*3810*/  LDC.64 R42, c[0x0][0x308] ;  /* 0x0000c200ff2a7b82 */ /* 0x000e620000000a00 */
[----:B------:R-:W-:Y:S02]  /*3820*/  IADD3 R17, P2, R17, 0x800, RZ ;  /* 0x0000080011117810 */ /* 0x000fe40007f5e0ff */
[----:B------:R-:W-:-:S02]  /*3830*/  IADD3 R10, P3, R10, 0x400, RZ ;  /* 0x000004000a0a7810 */ /* 0x000fc40007f7e0ff */
[----:B------:R-:W-:Y:S02]  /*3840*/  IADD3 R12, P4, R12, 0x400, RZ ;  /* 0x000004000c0c7810 */ /* 0x000fe40007f9e0ff */
[----:B------:R-:W-:Y:S02]  /*3850*/  IADD3.X R18, RZ, R18, RZ, P1, !PT ;  /* 0x00000012ff127210 */ /* 0x000fe40000ffe4ff */
[----:B------:R-:W-:Y:S01]  /*3860*/  IADD3.X R19, RZ, R19, RZ, P2, !PT ;  /* 0x00000013ff137210 */ /* 0x000fe200017fe4ff */
[----:B------:R-:W-:Y:S01]  /*3870*/  STS.128 [R44], R28 ;  /* 0x0000001c2c007388 */ /* 0x000fe20000000c00 */
[----:B------:R-:W-:Y:S02]  /*3880*/  IADD3.X R11, RZ, R11, RZ, P3, !PT ;  /* 0x0000000bff0b7210 */ /* 0x000fe40001ffe4ff */
[----:B------:R-:W-:Y:S01]  /*3890*/  IADD3.X R13, RZ, R13, RZ, P4, !PT ;  /* 0x0000000dff0d7210 */ /* 0x000fe200027fe4ff */
[----:B------:R2:W-:Y:S01]  /*38a0*/  STS.128 [R44+0x10], R24 ;  /* 0x000010182c007388 */ /* 0x0005e20000000c00 */
        /* <DEDUP_REMOVED lines=20> */
.L_x_2333:
        /* <DEDUP_REMOVED lines=9> */
.L_x_5222:


//--------------------- .text._Z25selective_scan_fwd_kernelI32Selective_Scan_fwd_kernel_traitsILi32ELi8ELi1ELb1ELb1ELb1ELb1EfN3c107complexIfEEEEv13SSMParamsBase --------------------------
	.section	.text._Z25selective_scan_fwd_kernelI32Selective_Scan_fwd_kernel_traitsILi32ELi8ELi1ELb1ELb1ELb1ELb1EfN3c107complexIfEEEEv13SSMParamsBase,"ax",@progbits
	.align	128
        .global         _Z25selective_scan_fwd_kernelI32Selective_Scan_fwd_kernel_traitsILi32ELi8ELi1ELb1ELb1ELb1ELb1EfN3c107complexIfEEEEv13SSMParamsBase
        .type           _Z25selective_scan_fwd_kernelI32Selective_Scan_fwd_kernel_traitsILi32ELi8ELi1ELb1ELb1ELb1ELb1EfN3c107complexIfEEEEv13SSMParamsBase,@function
        .size           _Z25selective_scan_fwd_kernelI32Selective_Scan_fwd_kernel_traitsILi32ELi8ELi1ELb1ELb1ELb1ELb1EfN3c107complexIfEEEEv13SSMParamsBase,(.L_x_5223 - _Z25selective_scan_fwd_kernelI32Selective_Scan_fwd_kernel_traitsILi32ELi8ELi1ELb1ELb1ELb1ELb1EfN3c107complexIfEEEEv13SSMParamsBase)
        .other          _Z25selective_scan_fwd_kernelI32Selective_Scan_fwd_kernel_traitsILi32ELi8ELi1ELb1ELb1ELb1ELb1EfN3c107complexIfEEEEv13SSMParamsBase,@"STO_CUDA_ENTRY STV_DEFAULT"
_Z25selective_scan_fwd_kernelI32Selective_Scan_fwd_kernel_traitsILi32ELi8ELi1ELb1ELb1ELb1ELb1EfN3c107complexIfEEEEv13SSMParamsBase:
.text._Z25selective_scan_fwd_kernelI32Selective_Scan_fwd_kernel_traitsILi32ELi8ELi1ELb1ELb1ELb1ELb1EfN3c107complexIfEEEEv13SSMParamsBase:
        /* <DEDUP_REMOVED lines=125> */
.L_x_2354:
[----:B------:R-:W-:Y:S01]  /*07d0*/  BAR.SYNC.DEFER_BLOCKING 0x0 ;  /* 0x0000000000007b1d */ /* 0x000fe20000010000 */
[----:B0-----:R-:W-:-:S05]  /*07e0*/  IMAD.WIDE R22, R6, 0x10, R10 ;  /* 0x0000001006167825 */ /* 0x001fca00078e020a */
        /* <DEDUP_REMOVED lines=72> */
.L_x_2335:
[----:B------:R-:W-:Y:S05]  /*0c70*/  BSYNC B0 ;  /* 0x0000000000007941 */ /* 0x000fea0003800000 */
.L_x_2334:
        /* <DEDUP_REMOVED lines=41> */
.L_x_2337:
[----:B------:R-:W-:Y:S05]  /*0f10*/  BSYNC B0 ;  /* 0x0000000000007941 */ /* 0x000fea0003800000 */
.L_x_2336:
        /* <DEDUP_REMOVED lines=33> */
.L_x_2339:
[----:B------:R-:W-:Y:S05]  /*1130*/  BSYNC B0 ;  /* 0x0000000000007941 */ /* 0x000fea0003800000 */
.L_x_2338:
        /* <DEDUP_REMOVED lines=33> */
.L_x_2341:
[----:B------:R-:W-:Y:S05]  /*1350*/  BSYNC B0 ;  /* 0x0000000000007941 */ /* 0x000fea0003800000 */
.L_x_2340:
        /* <DEDUP_REMOVED lines=33> */
.L_x_2343:
[----:B------:R-:W-:Y:S05]  /*1570*/  BSYNC B0 ;  /* 0x0000000000007941 */ /* 0x000fea0003800000 */
.L_x_2342:
        /* <DEDUP_REMOVED lines=33> */
.L_x_2345:
[----:B------:R-:W-:Y:S05]  /*1790*/  BSYNC B0 ;  /* 0x0000000000007941 */ /* 0x000fea0003800000 */
.L_x_2344:
        /* <DEDUP_REMOVED lines=33> */
.L_x_2347:
[----:B------:R-:W-:Y:S05]  /*19b0*/  BSYNC B0 ;  /* 0x0000000000007941 */ /* 0x000fea0003800000 */
.L_x_2346:
        /* <DEDUP_REMOVED lines=33> */
.L_x_2349:
[----:B------:R-:W-:Y:S05]  /*1bd0*/  BSYNC B0 ;  /* 0x0000000000007941 */ /* 0x000fea0003800000 */
.L_x_2348:
        /* <DEDUP_REMOVED lines=30> */
.L_x_2353:
        /* <DEDUP_REMOVED lines=374> */
.L_x_2352:
[----:B------:R-:W-:Y:S05]  /*3520*/  BSYNC B0 ;  /* 0x0000000000007941 */ /* 0x000fea0003800000 */
.L_x_2351:
        /* <DEDUP_REMOVED lines=37> */
.L_x_2350:
[----:B------:R-:W-:Y:S01]  /*3780*/  BAR.SYNC.DEFER_BLOCKING 0x0 ;  /* 0x0000000000007b1d */ /* 0x000fe20000010000 */
[CC--:B------:R-:W-:Y:S02]  /*3790*/  LEA R46, R5.reuse, R84.reuse, 0x5 ;  /* 0x00000054052e7211 */ /* 0x0c0fe400078e28ff */
[----:B------:R-:W-:Y:S02]  /*37a0*/  LEA R84, R5, R84, 0x4 ;  /* 0x0000005405547211 */ /* 0x000fe400078e20ff */
[----:B------:R-:W-:-:S03]  /*37b0*/  SHF.L.U32 R44, R7, 0x8, RZ ;  /* 0x00000008072c7819 */ /* 0x000fc600000006ff */
[----:B------:R-:W0:Y:S01]  /*37c0*/  LDC.64 R40, c[0x0][0x2b0] ;  /* 0x0000ac00ff287b82 */ /* 0x000e220000000a00 */
[----:B------:R-:W-:Y:S01]  /*37d0*/  ULDC.64 UR4, c[0x0][0x2b8] ;  /* 0x0000ae0000047ab9 */ /* 0x000fe20000000a00 */
[----:B------:R-:W-:Y:S01]  /*37e0*/  ULDC.64 UR6, c[0x0][0x2a8] ;  /* 0x0000aa0000067ab9 */ /* 0x000fe20000000a00 */
[----:B------:R-:W-:-:S05]  /*37f0*/  SHF.R.S32.HI R45, RZ, 0x1f, R44 ;  /* 0x0000001fff2d7819 */ /* 0x000fca000001142c */
[----:B------:R-:W1:Y:S08]  /*3800*/  LDC.64 R48, c[0x0][0x308] ;  /* 0x0000c200ff307b82 */ /* 0x000e700000000a00 */
[----:B------:R-:W2:Y:S01]  /*3810*/  LDC.64 R42, c[0x0][0x2a0] ;  /* 0x0000a800ff2a7b82 */ /* 0x000ea20000000a00 */
[----:B------:R-:W-:Y:S04]  /*3820*/  STS.128 [R46], R28 ;  /* 0x0000001c2e007388 */ /* 0x000fe80000000c00 */
[----:B------:R-:W-:Y:S01]  /*3830*/  STS.128 [R46+0x10], R24 ;  /* 0x000010182e007388 */ /* 0x000fe20000000c00 */
[----:B------:R-:W-:-:S03]  /*3840*/  NOP ;  /* 0x0000000000007918 */ /* 0x000fc60000000000 */
[----:B------:R-:W3:Y:S01]  /*3850*/  LDS.128 R32, [R84] ;  /* 0x0000000054207984 */ /* 0x000ee20000000c00 */
[C---:B0-----:R-:W-:Y:S01]  /*3860*/  IMAD R36, R40.reuse, UR21, RZ ;  /* 0x0000001528247c24 */ /* 0x041fe2000f8e02ff */
[----:B------:R-:W0:Y:S02]  /*3870*/  LDC.64 R50, c[0x0][0x318] ;  /* 0x0000c600ff327b82 */ /* 0x000e240000000a00 */
[----:B------:R-:W4:Y:S01]  /*3880*/  LDS.128 R20, [R84+0x200] ;  /* 0x0002000054147984 */ /* 0x000f220000000c00 */
[----:B------:R-:W-:Y:S02]  /*3890*/  IMAD R41, R41, UR20, R36 ;  /* 0x0000001429297c24 */ /* 0x000fe4000f8e0224 */
[----:B------:R-:W-:-:S04]  /*38a0*/  IMAD.WIDE.U32 R36, R40, UR20, R44 ;  /* 0x0000001428247c25 */ /* 0x000fc8000f8e002c */
[----:B------:R-:W-:Y:S01]  /*38b0*/  IMAD R40, R2, UR4, RZ ;  /* 0x0000000402287c24 */ /* 0x000fe2000f8e02ff */
[----:B------:R-:W-:Y:S01]  /*38c0*/  IADD3 R37, R37, R41, RZ ;  /* 0x0000002925257210 */ /* 0x000fe20007ffe0ff */
[----:B--2---:R-:W-:Y:S02]  /*38d0*/  IMAD R38, R42, UR21, RZ ;  /* 0x000000152a267c24 */ /* 0x004fe4000f8e02ff */
[C---:B------:R-:W-:Y:S02]  /*38e0*/  IMAD R41, R3.reuse, UR5, R40 ;  /* 0x0000000503297c24 */ /* 0x040fe4000f8e0228 */
[----:B------:R-:W-:Y:S01]  /*38f0*/  IMAD.WIDE.U32 R36, R3, UR4, R36 ;  /* 0x0000000403247c25 */ /* 0x000fe2000f8e0024 */
[----:B------:R-:W-:-:S03]  /*3900*/  ULDC.64 UR4, c[0x0][0x2c8] ;  /* 0x0000b20000047ab9 */ /* 0x000fc60000000a00 */
[----:B------:R-:W-:Y:S01]  /*3910*/  IMAD R43, R43, UR20, R38 ;  /* 0x000000142b2b7c24 */ /* 0x000fe2000f8e0226 */
[----:B------:R-:W-:Y:S01]  /*3920*/  IADD3 R40, R37, R41, RZ ;  /* 0x0000002925287210 */ /* 0x000fe20007ffe0ff */
[----:B------:R-:W-:Y:S01]  /*3930*/  IMAD.WIDE.U32 R38, R42, UR20, R44 ;  /* 0x000000142a267c25 */ /* 0x000fe2000f8e002c */
[----:B-1----:R-:W-:-:S03]  /*3940*/  LEA R48, P0, R36, R48, 0x2 ;  /* 0x0000003024307211 */ /* 0x002fc600078010ff */
[----:B------:R-:W-:Y:S01]  /*3950*/  IMAD R42, R2, UR6, RZ ;  /* 0x00000006022a7c24 */ /* 0x000fe2000f8e02ff */
[----:B------:R-:W-:Y:S02]  /*3960*/  LEA.HI.X R49, R36, R49, R40, 0x2, P0 ;  /* 0x0000003124317211 */ /* 0x000fe400000f1428 */
[----:B------:R-:W-:Y:S01]  /*3970*/  IADD3 R39, R39, R43, RZ ;  /* 0x0000002b27277210 */ /* 0x000fe20007ffe0ff */
[----:B------:R-:W-:Y:S02]  /*3980*/  IMAD R43, R3, UR7, R42 ;  /* 0x00000007032b7c24 */ /* 0x000fe4000f8e022a */
[----:B------:R-:W-:-:S04]  /*3990*/  IMAD.WIDE R48, R6, 0x10, R48 ;  /* 0x0000001006307825 */ /* 0x000fc800078e0230 */
[----:B------:R-:W-:Y:S01]  /*39a0*/  IMAD.WIDE.U32 R38, R3, UR6, R38 ;  /* 0x0000000603267c25 */ /* 0x000fe2000f8e0026 */
[----:B---3--:R-:W-:Y:S04]  /*39b0*/  STG.E.128 desc[UR18][R48.64], R32 ;  /* 0x0000002030007986 */ /* 0x008fe8000c101d12 */
[----:B------:R-:W-:Y:S01]  /*39c0*/  IADD3 R37, R39, R43, RZ ;  /* 0x0000002b27257210 */ /* 0x000fe20007ffe0ff */
[----:B----4-:R-:W-:Y:S01]  /*39d0*/  STG.E.128 desc[UR18][R48.64+0x200], R20 ;  /* 0x0002001430007986 */ /* 0x010fe2000c101d12 */
        /* <DEDUP_REMOVED lines=10> */
[----:B------:R-:W-:Y:S02]  /*3a80*/  IADD3 R12, P4, R12, 0x400, RZ ;  /* 0x000004000c0c7810 */ /* 0x000fe40007f9e0ff */
[----:B------:R-:W-:Y:S02]  /*3a90*/  IADD3.X R18, RZ, R18, RZ, P1, !PT ;  /* 0x00000012ff127210 */ /* 0x000fe40000ffe4ff */
        /* <DEDUP_REMOVED lines=42> */
[----:B-1----:R-:W-:-:S04]  /*3d40*/  FMUL.FTZ R23, R42, R49 ;  /* 0x000000312a177220 */ /* 0x002fc80000410000 */
[----:B------:R-:W-:-:S03]  /*3d50*/  FMUL.FTZ R30, R23, R30 ;  /* 0x0000001e171e7220 */ /* 0x000fc60000410000 */
[----:B------:R-:W1:Y:S01]  /*3d60*/  MUFU.RCP R53, R34 ;  /* 0x0000002200357308 */ /* 0x000e620000001000 */
[----:B---3--:R-:W-:-:S04]  /*3d70*/  FMUL.FTZ R22, R43, R22 ;  /* 0x000000162b167220 */ /* 0x008fc80000410000 */
[----:B------:R-:W-:Y:S01]  /*3d80*/  FMUL.FTZ R31, R22, R31 ;  /* 0x0000001f161f7220 */ /* 0x000fe20000410000 */
[----:B------:R-:W-:Y:S01]  /*3d90*/  BAR.SYNC.DEFER_BLOCKING 0x0 ;  /* 0x0000000000007b1d */ /* 0x000fe20000010000 */
[----:B--2---:R-:W-:-:S05]  /*3da0*/  FMUL.FTZ R22, R39, R50 ;  /* 0x0000003227167220 */ /* 0x004fca0000410000 */
[----:B------:R-:W2:Y:S01]  /*3db0*/  MUFU.RCP R48, R33 ;  /* 0x0000002100307308 */ /* 0x000ea20000001000 */
[----:B------:R-:W-:Y:S01]  /*3dc0*/  FMUL.FTZ R35, R22, R27 ;  /* 0x0000001b16237220 */ /* 0x000fe20000410000 */
[----:B0-----:R-:W-:-:S04]  /*3dd0*/  IMAD.WIDE.U32 R44, R40, UR20, R44 ;  /* 0x00000014282c7c25 */ /* 0x001fc8000f8e002c */
[----:B-1----:R-:W-:Y:S02]  /*3de0*/  FMUL.FTZ R23, R38, R53 ;  /* 0x0000003526177220 */ /* 0x002fe40000410000 */
[----:B------:R-:W0:Y:S01]  /*3df0*/  LDC.64 R38, c[0x0][0x320] ;  /* 0x0000c800ff267b82 */ /* 0x000e220000000a00 */
[----:B------:R-:W1:Y:S01]  /*3e00*/  MUFU.RCP R51, R32 ;  /* 0x0000002000337308 */ /* 0x000e620000001000 */
[----:B------:R-:W-:Y:S01]  /*3e10*/  FMUL.FTZ R34, R23, R26 ;  /* 0x0000001a17227220 */ /* 0x000fe20000410000 */
[----:B--2---:R-:W-:Y:S01]  /*3e20*/  FMUL.FTZ R20, R37, R48 ;  /* 0x0000003025147220 */ /* 0x004fe20000410000 */
[----:B------:R2:W-:Y:S03]  /*3e30*/  STS.128 [R46], R28 ;  /* 0x0000001c2e007388 */ /* 0x0005e60000000c00 */
[----:B------:R-:W-:Y:S01]  /*3e40*/  FMUL.FTZ R33, R20, R25 ;  /* 0x0000001914217220 */ /* 0x000fe20000410000 */
[----:B-1----:R-:W-:Y:S01]  /*3e50*/  FMUL.FTZ R21, R36, R51 ;  /* 0x0000003324157220 */ /* 0x002fe20000410000 */
[----:B------:R-:W-:-:S03]  /*3e60*/  IMAD R36, R40, UR21, RZ ;  /* 0x0000001528247c24 */ /* 0x000fc6000f8e02ff */
[----:B------:R-:W-:Y:S01]  /*3e70*/  FMUL.FTZ R32, R21, R24 ;  /* 0x0000001815207220 */ /* 0x000fe20000410000 */
[----:B------:R-:W-:-:S04]  /*3e80*/  IMAD R37, R41, UR20, R36 ;  /* 0x0000001429257c24 */ /* 0x000fc8000f8e0224 */
        /* <DEDUP_REMOVED lines=18> */
.L_x_2355:
        /* <DEDUP_REMOVED lines=13> */
.L_x_5223:


//--------------------- .text._Z25selective_scan_fwd_kernelI32Selective_Scan_fwd_kernel_traitsILi32ELi4ELi1ELb0ELb0ELb0ELb0EfN3c107complexIfEEEEv13SSMParamsBase --------------------------
	.section	.text._Z25selective_scan_fwd_kernelI32Selective_Scan_fwd_kernel_traitsILi32ELi4ELi1ELb0ELb0ELb0ELb0EfN3c107complexIfEEEEv13SSMParamsBase,"ax",@progbits
	.align	128
        .global         _Z25selective_scan_fwd_kernelI32Selective_Scan_fwd_kernel_traitsILi32ELi4ELi1ELb0ELb0ELb0ELb0EfN3c107complexIfEEEEv13SSMParamsBase
        .type           _Z25selective_scan_fwd_kernelI32Selective_Scan_fwd_kernel_traitsILi32ELi4ELi1ELb0ELb0ELb0ELb0EfN3c107complexIfEEEEv13SSMParamsBase,@function
        .size           _Z25selective_scan_fwd_kernelI32Selective_Scan_fwd_kernel_traitsILi32ELi4ELi1ELb0ELb0ELb0ELb0EfN3c107complexIfEEEEv13SSMParamsBase,(.L_x_5224 - _Z25selective_scan_fwd_kernelI32Selective_Scan_fwd_kernel_traitsILi32ELi4ELi1ELb0ELb0ELb0ELb0EfN3c107complexIfEEEEv13SSMParamsBase)
        .other          _Z25selective_scan_fwd_kernelI32Selective_Scan_fwd_kernel_traitsILi32ELi4ELi1ELb0ELb0ELb0ELb0EfN3c107complexIfEEEEv13SSMParamsBase,@"STO_CUDA_ENTRY STV_DEFAULT"
_Z25selective_scan_fwd_kernelI32Selective_Scan_fwd_kernel_traitsILi32ELi4ELi1ELb0ELb0ELb0ELb0EfN3c107complexIfEEEEv13SSMParamsBase:
.text._Z25selective_scan_fwd_kernelI32Selective_Scan_fwd_kernel_traitsILi32ELi4ELi1ELb0ELb0ELb0ELb0EfN3c107complexIfEEEEv13SSMParamsBase:
[----:B------:R-:W-:Y:S08]  /*0000*/  LDC R1, c[0x0][0x28] ;  /* 0x00000a00ff017b82 */ /* 0x000ff00000000800 */
[----:B------:R-:W0:Y:S01]  /*0010*/  LDC.64 R4, c[0x0][0x300] ;  /* 0x0000c000ff047b82 */ /* 0x000e220000000a00 */
[----:B------:R-:W-:Y:S01]  /*0020*/  MOV R41, RZ ;  /* 0x000000ff00297202 */ /* 0x000fe20000000f00 */
[----:B------:R-:W-:Y:S01]  /*0030*/  ULDC.64 UR8, c[0x0][0x208] ;  /* 0x0000820000087ab9 */ /* 0x000fe20000000a00 */
[----:B------:R-:W-:-:S05]  /*0040*/  HFMA2.MMA R42, -RZ, RZ, 0, 0 ;  /* 0x00000000ff2a7435 */ /* 0x000fca00000001ff */
        /* <DEDUP_REMOVED lines=8> */
[----:B------:R-:W-:Y:S02]  /*00d0*/  @P1 LEA R4, P3, R43, R4, 0x2 ;  /* 0x000000042b041211 */ /* 0x000fe400078610ff */
        /* <DEDUP_REMOVED lines=15> */
[----:B------:R-:W-:Y:S01]  /*01d0*/  MOV R37, RZ ;  /* 0x000000ff00257202 */ /* 0x000fe20000000f00 */
[C---:B------:R-:W-:Y:S01]  /*01e0*/  IMAD R7, R43.reuse, UR5, R0 ;  /* 0x000000052b077c24 */ /* 0x040fe2000f8e0200 */
[----:B------:R-:W3:Y:S01]  /*01f0*/  LDC.64 R10, c[0x0][0x280] ;  /* 0x0000a000ff0a7b82 */ /* 0x000ee20000000a00 */
[----:B------:R-:W-:Y:S01]  /*0200*/  IMAD.WIDE.U32 R2, R43, UR4, RZ ;  /* 0x000000042b027c25 */ /* 0x000fe2000f8e00ff */
[----:B------:R-:W-:-:S03]  /*0210*/  ULDC.64 UR4, c[0x0][0x2f0] ;  /* 0x0000bc0000047ab9 */ /* 0x000fc60000000a00 */
[----:B------:R-:W-:Y:S01]  /*0220*/  IMAD R9, R43, UR7, R4 ;  /* 0x000000072b097c24 */ /* 0x000fe2000f8e0204 */
[----:B------:R-:W-:Y:S01]  /*0230*/  IADD3 R3, R3, R7, RZ ;  /* 0x0000000703037210 */ /* 0x000fe20007ffe0ff */
[----:B------:R-:W-:Y:S01]  /*0240*/  IMAD.WIDE.U32 R4, R43, UR6, RZ ;  /* 0x000000062b047c25 */ /* 0x000fe2000f8e00ff */
[----:B------:R-:W4:Y:S01]  /*0250*/  LDC.64 R12, c[0x0][0x290] ;  /* 0x0000a400ff0c7b82 */ /* 0x000f220000000a00 */
[----:B------:R-:W-:-:S03]  /*0260*/  ULDC.64 UR6, c[0x0][0x2f8] ;  /* 0x0000be0000067ab9 */ /* 0x000fc60000000a00 */
[----:B------:R-:W-:Y:S01]  /*0270*/  IADD3 R5, R5, R9, RZ ;  /* 0x0000000905057210 */ /* 0x000fe20007ffe0ff */
[----:B-1----:R-:W-:Y:S01]  /*0280*/  USHF.R.S32.HI UR11, URZ, 0x1f, UR10 ;  /* 0x0000001f3f0b7899 */ /* 0x002fe2000801140a */
[C---:B0-----:R-:W-:Y:S01]  /*0290*/  LOP3.LUT R40, R55.reuse, 0x1f, RZ, 0xc0, !PT ;  /* 0x0000001f37287812 */ /* 0x041fe200078ec0ff */
[----:B---3--:R-:W-:Y:S01]  /*02a0*/  IMAD.WIDE.U32 R2, R10, UR10, R2 ;  /* 0x0000000a0a027c25 */ /* 0x008fe2000f8e0002 */
[----:B------:R-:W-:-:S03]  /*02b0*/  SHF.L.U32 R7, R55, 0x2, RZ ;  /* 0x0000000237077819 */ /* 0x000fc600000006ff */
[----:B------:R-:W-:Y:S01]  /*02c0*/  IMAD R0, R10, UR11, RZ ;  /* 0x0000000b0a007c24 */ /* 0x000fe2000f8e02ff */
[----:B------:R-:W-:Y:S02]  /*02d0*/  LOP3.LUT R39, R40, 0xffffff80, R7, 0xf8, !PT ;  /* 0xffffff8028277812 */ /* 0x000fe400078ef807 */
[C---:B------:R-:W-:Y:S01]  /*02e0*/  IADD3 R36, R7.reuse, 0x1, RZ ;  /* 0x0000000107247810 */ /* 0x040fe20007ffe0ff */
[C---:B----4-:R-:W-:Y:S01]  /*02f0*/  IMAD R6, R12.reuse, UR11, RZ ;  /* 0x0000000b0c067c24 */ /* 0x050fe2000f8e02ff */
[----:B------:R-:W-:Y:S01]  /*0300*/  SHF.R.S32.HI R38, RZ, 0x1f, R39 ;  /* 0x0000001fff267819 */ /* 0x000fe20000011427 */
[----:B------:R-:W-:Y:S01]  /*0310*/  IMAD.WIDE.U32 R4, R12, UR10, R4 ;  /* 0x0000000a0c047c25 */ /* 0x000fe2000f8e0004 */
[C---:B------:R-:W-:Y:S02]  /*0320*/  IADD3 R35, R7.reuse, 0x2, RZ ;  /* 0x0000000207237810 */ /* 0x040fe40007ffe0ff */
[----:B------:R-:W-:Y:S01]  /*0330*/  IADD3 R34, R7, 0x3, RZ ;  /* 0x0000000307227810 */ /* 0x000fe20007ffe0ff */
[----:B------:R-:W-:Y:S01]  /*0340*/  IMAD R9, R11, UR10, R0 ;  /* 0x0000000a0b097c24 */ /* 0x000fe2000f8e0200 */
[----:B------:R-:W-:Y:S01]  /*0350*/  IADD3 R0, P0, R39, R2, RZ ;  /* 0x0000000227007210 */ /* 0x000fe20007f1e0ff */
[----:B------:R-:W-:Y:S01]  /*0360*/  IMAD R11, R13, UR10, R6 ;  /* 0x0000000a0d0b7c24 */ /* 0x000fe2000f8e0206 */
[----:B------:R-:W-:-:S02]  /*0370*/  IADD3 R21, P1, R39, R4, RZ ;  /* 0x0000000427157210 */ /* 0x000fc40007f3e0ff */
[C---:B------:R-:W-:Y:S02]  /*0380*/  IADD3.X R3, R38.reuse, R3, R9, P0, !PT ;  /* 0x0000000326037210 */ /* 0x040fe400007fe409 */
[----:B------:R-:W-:Y:S02]  /*0390*/  IADD3.X R4, R38, R5, R11, P1, !PT ;  /* 0x0000000526047210 */ /* 0x000fe40000ffe40b */
[C---:B------:R-:W-:Y:S02]  /*03a0*/  LEA R2, P0, R0.reuse, UR4, 0x2 ;  /* 0x0000000400027c11 */ /* 0x040fe4000f8010ff */
[C---:B------:R-:W-:Y:S02]  /*03b0*/  LEA R20, P1, R21.reuse, UR6, 0x2 ;  /* 0x0000000615147c11 */ /* 0x040fe4000f8210ff */
[----:B------:R-:W-:Y:S02]  /*03c0*/  LEA.HI.X R3, R0, UR5, R3, 0x2, P0 ;  /* 0x0000000500037c11 */ /* 0x000fe400080f1403 */
[----:B------:R-:W-:-:S02]  /*03d0*/  LEA.HI.X R21, R21, UR7, R4, 0x2, P1 ;  /* 0x0000000715157c11 */ /* 0x000fc400088f1404 */
[----:B--2---:R-:W-:-:S07]  /*03e0*/  LOP3.LUT R0, R39, 0x20, RZ, 0xfc, !PT ;  /* 0x0000002027007812 */ /* 0x004fce00078efcff */
.L_x_2368:
[----:B0-----:R-:W0:Y:S01]  /*03f0*/  LDC R4, c[0x0][0x218] ;  /* 0x00008600ff047b82 */ /* 0x001e220000000800 */
[C---:B------:R-:W-:Y:S01]  /*0400*/  LOP3.LUT R6, R39.reuse, 0x40, RZ, 0xfc, !PT ;  /* 0x0000004027067812 */ /* 0x040fe200078efcff */
[----:B------:R-:W-:Y:S01]  /*0410*/  HFMA2.MMA R8, -RZ, RZ, 0, 0 ;  /* 0x00000000ff087435 */ /* 0x000fe200000001ff */
[----:B------:R-:W-:Y:S02]  /*0420*/  LOP3.LUT R10, R39, 0x60, RZ, 0xfc, !PT ;  /* 0x00000060270a7812 */ /* 0x000fe400078efcff */
[----:B------:R-:W-:-:S03]  /*0430*/  MOV R7, RZ ;  /* 0x000000ff00077202 */ /* 0x000fc60000000f00 */
[----:B------:R-:W-:Y:S08]  /*0440*/  BAR.SYNC.DEFER_BLOCKING 0x0 ;  /* 0x0000000000007b1d */ /* 0x000ff00000010000 */
[----:B------:R-:W1:Y:S01]  /*0450*/  S2UR UR5, SR_CgaCtaId ;  /* 0x00000000000579c3 */ /* 0x000e620000008800 */
[----:B------:R-:W-:Y:S01]  /*0460*/  UMOV UR4, 0x400 ;  /* 0x0000040000047882 */ /* 0x000fe20000000000 */
[----:B------:R-:W-:-:S02]  /*0470*/  HFMA2.MMA R23, -RZ, RZ, 0, 0 ;  /* 0x00000000ff177435 */ /* 0x000fc400000001ff */
[----:B------:R-:W-:Y:S01]  /*0480*/  HFMA2.MMA R19, -RZ, RZ, 0, 0 ;  /* 0x00000000ff137435 */ /* 0x000fe200000001ff */
[----:B------:R-:W-:Y:S02]  /*0490*/  MOV R17, RZ ;  /* 0x000000ff00117202 */ /* 0x000fe40000000f00 */
[----:B------:R-:W-:Y:S01]  /*04a0*/  MOV R15, RZ ;  /* 0x000000ff000f7202 */ /* 0x000fe20000000f00 */
[----:B------:R-:W2:Y:S01]  /*04b0*/  LDC R18, c[0x0][0x21c] ;  /* 0x00008700ff127b82 */ /* 0x000ea20000000800 */
[----:B0-----:R-:W-:Y:S01]  /*04c0*/  IMAD R13, R37, -0x80, R4 ;  /* 0xffffff80250d7824 */ /* 0x001fe200078e0204 */
[----:B------:R-:W-:-:S04]  /*04d0*/  CS2R R4, SRZ ;  /* 0x0000000000047805 */ /* 0x000fc8000001ff00 */
[-C--:B------:R-:W-:Y:S02]  /*04e0*/  ISETP.GE.AND P0, PT, R39, R13.reuse, PT ;  /* 0x0000000d2700720c */ /* 0x080fe40003f06270 */
[-C--:B------:R-:W-:Y:S02]  /*04f0*/  ISETP.GE.AND P1, PT, R0, R13.reuse, PT ;  /* 0x0000000d0000720c */ /* 0x080fe40003f26270 */
[-C--:B------:R-:W-:Y:S02]  /*0500*/  ISETP.GE.AND P2, PT, R6, R13.reuse, PT ;  /* 0x0000000d0600720c */ /* 0x080fe40003f46270 */
[----:B------:R-:W-:-:S07]  /*0510*/  ISETP.GE.AND P3, PT, R10, R13, PT ;  /* 0x0000000d0a00720c */ /* 0x000fce0003f66270 */
[----:B------:R-:W3:Y:S04]  /*0520*/  @!P0 LDG.E R5, desc[UR8][R2.64] ;  /* 0x0000000802058981 */ /* 0x000ee8000c1e1900 */
[----:B------:R-:W4:Y:S04]  /*0530*/  @!P1 LDG.E R4, desc[UR8][R2.64+0x80] ;  /* 0x0000800802049981 */ /* 0x000f28000c1e1900 */
[----:B------:R-:W2:Y:S04]  /*0540*/  @!P2 LDG.E R8, desc[UR8][R2.64+0x100] ;  /* 0x000100080208a981 */ /* 0x000ea8000c1e1900 */
[----:B------:R-:W2:Y:S01]  /*0550*/  @!P3 LDG.E R7, desc[UR8][R2.64+0x180] ;  /* 0x000180080207b981 */ /* 0x000ea2000c1e1900 */
[----:B-1----:R-:W-:Y:S01]  /*0560*/  ULEA UR5, UR5, UR4, 0x18 ;  /* 0x0000000405057291 */ /* 0x002fe2000f8ec03f */
[----:B------:R-:W-:-:S02]  /*0570*/  ISETP.GE.AND P3, PT, R10, R13, PT ;  /* 0x0000000d0a00720c */ /* 0x000fc40003f66270 */
[-C--:B------:R-:W-:Y:S02]  /*0580*/  ISETP.GE.AND P2, PT, R6, R13.reuse, PT ;  /* 0x0000000d0600720c */ /* 0x080fe40003f46270 */
[-C--:B------:R-:W-:Y:S02]  /*0590*/  ISETP.GE.AND P0, PT, R39, R13.reuse, PT ;  /* 0x0000000d2700720c */ /* 0x080fe40003f06270 */
[----:B------:R-:W-:Y:S02]  /*05a0*/  LEA R12, R54, UR5, 0x2 ;  /* 0x00000005360c7c11 */ /* 0x000fe4000f8e10ff */
[----:B------:R-:W-:-:S03]  /*05b0*/  ISETP.GE.AND P1, PT, R0, R13, PT ;  /* 0x0000000d0000720c */ /* 0x000fc60003f26270 */
[----:B---3--:R0:W-:Y:S04]  /*05c0*/  STS [R12], R5 ;  /* 0x000000050c007388 */ /* 0x0081e80000000800 */
[----:B----4-:R-:W-:Y:S04]  /*05d0*/  STS [R12+0x80], R4 ;  /* 0x000080040c007388 */ /* 0x010fe80000000800 */
[----:B--2---:R-:W-:Y:S01]  /*05e0*/  STS [R12+0x100], R8 ;  /* 0x000100080c007388 */ /* 0x004fe20000000800 */
[----:B0-----:R-:W-:-:S03]  /*05f0*/  LEA R5, R54, UR5, 0x4 ;  /* 0x0000000536057c11 */ /* 0x001fc6000f8e20ff */
[----:B------:R-:W-:Y:S01]  /*0600*/  STS [R12+0x180], R7 ;  /* 0x000180070c007388 */ /* 0x000fe20000000800 */
[----:B------:R-:W-:-:S03]  /*0610*/  NOP ;  /* 0x0000000000007918 */ /* 0x000fc60000000000 */
[----:B------:R-:W-:Y:S01]  /*0620*/  LDS.128 R8, [R5] ;  /* 0x0000000005087984 */ /* 0x000fe20000000c00 */
[----:B------:R-:W-:Y:S06]  /*0630*/  BAR.SYNC.DEFER_BLOCKING 0x0 ;  /* 0x0000000000007b1d */ /* 0x000fec0000010000 */
[----:B------:R-:W2:Y:S04]  /*0640*/  @!P2 LDG.E R23, desc[UR8][R20.64+0x100] ;  /* 0x000100081417a981 */ /* 0x000ea8000c1e1900 */
[----:B------:R-:W3:Y:S04]  /*0650*/  @!P0 LDG.E R17, desc[UR8][R20.64] ;  /* 0x0000000814118981 */ /* 0x000ee8000c1e1900 */
[----:B------:R-:W4:Y:S04]  /*0660*/  @!P3 LDG.E R19, desc[UR8][R20.64+0x180] ;  /* 0x000180081413b981 */ /* 0x000f28000c1e1900 */
[----:B------:R-:W4:Y:S01]  /*0670*/  @!P1 LDG.E R15, desc[UR8][R20.64+0x80] ;  /* 0x00008008140f9981 */ /* 0x000f22000c1e1900 */
[----:B------:R-:W-:Y:S01]  /*0680*/  ULDC.U8 UR4, c[0x0][0x22e] ;  /* 0x00008b8000047ab9 */ /* 0x000fe20000000000 */
[----:B------:R-:W-:Y:S01]  /*0690*/  UMOV UR6, UR5 ;  /* 0x0000000500067c82 */ /* 0x000fe20008000000 */
[----:B------:R-:W-:Y:S01]  /*06a0*/  BSSY B0, `(.L_x_2356) ;  /* 0x0000038000007945 */ /* 0x000fe20003800000 */
[----:B------:R-:W-:Y:S01]  /*06b0*/  ISETP.GE.AND P4, PT, R18, 0x1, PT ;  /* 0x000000011200780c */ /* 0x000fe20003f86270 */
[----:B--2---:R-:W-:Y:S04]  /*06c0*/  STS [R12+0x100], R23 ;  /* 0x000100170c007388 */ /* 0x004fe80000000800 */
[----:B---3--:R-:W-:Y:S04]  /*06d0*/  STS [R12], R17 ;  /* 0x000000110c007388 */ /* 0x008fe80000000800 */
[----:B----4-:R-:W-:Y:S04]  /*06e0*/  STS [R12+0x180], R19 ;  /* 0x000180130c007388 */ /* 0x010fe80000000800 */
[----:B------:R-:W-:Y:S01]  /*06f0*/  STS [R12+0x80], R15 ;  /* 0x0000800f0c007388 */ /* 0x000fe20000000800 */
[----:B------:R-:W-:-:S03]  /*0700*/  NOP ;  /* 0x0000000000007918 */ /* 0x000fc60000000000 */
[----:B------:R-:W0:Y:S02]  /*0710*/  LDS.128 R4, [R5] ;  /* 0x0000000005047984 */ /* 0x000e240000000c00 */
[--C-:B0----5:R-:W-:Y:S01]  /*0720*/  FADD.FTZ R45, R4, R41.reuse ;  /* 0x00000029042d7221 */ /* 0x121fe20000010000 */
[--C-:B------:R-:W-:Y:S01]  /*0730*/  FADD.FTZ R46, R5, R41.reuse ;  /* 0x00000029052e7221 */ /* 0x100fe20000010000 */
[--C-:B------:R-:W-:Y:S01]  /*0740*/  FADD.FTZ R47, R6, R41.reuse ;  /* 0x00000029062f7221 */ /* 0x100fe20000010000 */
[----:B------:R-:W-:Y:S01]  /*0750*/  FADD.FTZ R48, R7, R41 ;  /* 0x0000002907307221 */ /* 0x000fe20000010000 */
[-C--:B------:R-:W-:Y:S01]  /*0760*/  FMUL.FTZ R4, R8, R42.reuse ;  /* 0x0000002a08047220 */ /* 0x080fe20000410000 */
[----:B------:R-:W-:Y:S01]  /*0770*/  FSETP.GTU.FTZ.AND P1, PT, R45, 20, PT ;  /* 0x41a000002d00780b */ /* 0x000fe20003f3c000 */
[-C--:B------:R-:W-:Y:S01]  /*0780*/  FMUL.FTZ R5, R9, R42.reuse ;  /* 0x0000002a09057220 */ /* 0x080fe20000410000 */
[----:B------:R-:W-:Y:S01]  /*0790*/  FSETP.GTU.FTZ.AND P2, PT, R46, 20, PT ;  /* 0x41a000002e00780b */ /* 0x000fe20003f5c000 */
[-C--:B------:R-:W-:Y:S01]  /*07a0*/  FMUL.FTZ R6, R10, R42.reuse ;  /* 0x0000002a0a067220 */ /* 0x080fe20000410000 */
[----:B------:R-:W-:Y:S01]  /*07b0*/  ISETP.EQ.OR P1, PT, RZ, UR4, P1 ;  /* 0x00000004ff007c0c */ /* 0x000fe20008f22670 */
[----:B------:R-:W-:Y:S01]  /*07c0*/  FMUL.FTZ R7, R11, R42 ;  /* 0x0000002a0b077220 */ /* 0x000fe20000410000 */
[----:B------:R-:W-:-:S02]  /*07d0*/  FSETP.GTU.FTZ.AND P3, PT, R47, 20, PT ;  /* 0x41a000002f00780b */ /* 0x000fc40003f7c000 */
[----:B------:R-:W-:Y:S02]  /*07e0*/  FSETP.GTU.FTZ.AND P0, PT, R48, 20, PT ;  /* 0x41a000003000780b */ /* 0x000fe40003f1c000 */
[----:B------:R-:W-:Y:S02]  /*07f0*/  ISETP.EQ.OR P2, PT, RZ, UR4, P2 ;  /* 0x00000004ff007c0c */ /* 0x000fe40009742670 */
[----:B------:R-:W-:Y:S02]  /*0800*/  ISETP.EQ.OR P3, PT, RZ, UR4, P3 ;  /* 0x00000004ff007c0c */ /* 0x000fe40009f62670 */
[----:B------:R-:W-:-:S03]  /*0810*/  ISETP.EQ.OR P0, PT, RZ, UR4, P0 ;  /* 0x00000004ff007c0c */ /* 0x000fc60008702670 */
[----:B------:R-:W-:Y:S10]  /*0820*/  @P1 BRA `(.L_x_2357) ;  /* 0x00000000007c1947 */ /* 0x000ff40003800000 */
        /* <DEDUP_REMOVED lines=31> */
.L_x_2357:
[----:B------:R-:W-:Y:S05]  /*0a20*/  BSYNC B0 ;  /* 0x0000000000007941 */ /* 0x000fea0003800000 */
.L_x_2356:
        /* <DEDUP_REMOVED lines=33> */
.L_x_2359:
[----:B------:R-:W-:Y:S05]  /*0c40*/  BSYNC B0 ;  /* 0x0000000000007941 */ /* 0x000fea0003800000 */
.L_x_2358:
        /* <DEDUP_REMOVED lines=33> */
.L_x_2361:
[----:B------:R-:W-:Y:S05]  /*0e60*/  BSYNC B0 ;  /* 0x0000000000007941 */ /* 0x000fea0003800000 */
.L_x_2360:
        /* <DEDUP_REMOVED lines=33> */
.L_x_2363:
[----:B------:R-:W-:Y:S05]  /*1080*/  BSYNC B0 ;  /* 0x0000000000007941 */ /* 0x000fea0003800000 */
.L_x_2362:
[----:B------:R-:W-:Y:S06]  /*1090*/  BAR.SYNC.DEFER_BLOCKING 0x0 ;  /* 0x0000000000007b1d */ /* 0x000fec0000010000 */
[----:B------:R-:W-:Y:S05]  /*10a0*/  @!P4 BRA `(.L_x_2364) ;  /* 0x0000001000f0c947 */ /* 0x000fea0003800000 */
[----:B------:R-:W0:Y:S01]  /*10b0*/  S2R R43, SR_CTAID.Y ;  /* 0x00000000002b7919 */ /* 0x000e220000002600 */
[----:B------:R-:W1:Y:S01]  /*10c0*/  S2UR UR10, SR_CTAID.X ;  /* 0x00000000000a79c3 */ /* 0x000e620000002500 */
[----:B------:R-:W-:Y:S01]  /*10d0*/  FMUL.FTZ R51, R11, R48 ;  /* 0x000000300b337220 */ /* 0x000fe20000410000 */
[----:B------:R-:W-:Y:S01]  /*10e0*/  ULDC.64 UR12, c[0x0][0x268] ;  /* 0x00009a00000c7ab9 */ /* 0x000fe20000000a00 */
[----:B------:R-:W2:Y:S01]  /*10f0*/  S2R R55, SR_TID.X ;  /* 0x0000000000377919 */ /* 0x000ea20000002100 */
[----:B------:R-:W-:Y:S01]  /*1100*/  FMUL.FTZ R50, R10, R47 ;  /* 0x0000002f0a327220 */ /* 0x000fe20000410000 */
[----:B------:R-:W-:Y:S01]  /*1110*/  FMUL.FTZ R49, R9, R46 ;  /* 0x0000002e09317220 */ /* 0x000fe20000410000 */
[----:B------:R-:W-:Y:S01]  /*1120*/  FMUL.FTZ R19, R8, R45 ;  /* 0x0000002d08137220 */ /* 0x000fe20000410000 */
[----:B------:R-:W-:Y:S01]  /*1130*/  IMAD R22, R44, UR12, RZ ;  /* 0x0000000c2c167c24 */ /* 0x000fe2000f8e02ff */
[----:B------:R-:W1:Y:S01]  /*1140*/  LDC R12, c[0x0][0x214] ;  /* 0x00008500ff0c7b82 */ /* 0x000e620000000800 */
[----:B------:R-:W-:Y:S01]  /*1150*/  ULDC.64 UR4, c[0x0][0x230] ;  /* 0x00008c0000047ab9 */ /* 0x000fe20000000a00 */
[-C--:B------:R-:W-:Y:S01]  /*1160*/  ISETP.GE.U32.AND P1, PT, R34, R13.reuse, PT ;  /* 0x0000000d2200720c */ /* 0x080fe20003f26070 */
[----:B------:R-:W-:Y:S01]  /*1170*/  IMAD R29, R37, R18, RZ ;  /* 0x00000012251d7224 */ /* 0x000fe200078e02ff */
[----:B------:R-:W-:-:S02]  /*1180*/  ISETP.GE.U32.AND P2, PT, R35, R13, PT ;  /* 0x0000000d2300720c */ /* 0x000fc40003f46070 */
[----:B------:R-:W-:Y:S02]  /*1190*/  ISETP.GE.U32.AND P3, PT, R36, R13, PT ;  /* 0x0000000d2400720c */ /* 0x000fe40003f66070 */
[----:B------:R-:W3:Y:S01]  /*11a0*/  LDC R14, c[0x0][0x224] ;  /* 0x00008900ff0e7b82 */ /* 0x000ee20000000800 */
[----:B------:R-:W-:Y:S02]  /*11b0*/  FSEL R51, R51, RZ, !P1 ;  /* 0x000000ff33337208 */ /* 0x000fe40004800000 */
[----:B------:R-:W-:Y:S02]  /*11c0*/  FSEL R50, R50, RZ, !P2 ;  /* 0x000000ff32327208 */ /* 0x000fe40005000000 */
[----:B------:R-:W-:-:S03]  /*11d0*/  FSEL R49, R49, RZ, !P3 ;  /* 0x000000ff31317208 */ /* 0x000fc60005800000 */
[----:B------:R-:W4:Y:S01]  /*11e0*/  LDC.64 R52, c[0x0][0x310] ;  /* 0x0000c400ff347b82 */ /* 0x000f220000000a00 */
[----:B0-----:R-:W-:-:S07]  /*11f0*/  IMAD R33, R43, UR13, R22 ;  /* 0x0000000d2b217c24 */ /* 0x001fce000f8e0216 */
[----:B------:R-:W0:Y:S01]  /*1200*/  LDC.64 R8, c[0x0][0x2d8] ;  /* 0x0000b600ff087b82 */ /* 0x000e220000000a00 */
[----:B-1----:R-:W-:Y:S01]  /*1210*/  IMAD R11, R12, UR10, R43 ;  /* 0x0000000a0c0b7c24 */ /* 0x002fe2000f8e022b */
[----:B--2---:R-:W-:-:S04]  /*1220*/  SHF.L.U32 R12, R55, 0x2, RZ ;  /* 0x00000002370c7819 */ /* 0x004fc800000006ff */
[----:B------:R-:W-:Y:S01]  /*1230*/  ISETP.GE.U32.AND P4, PT, R12, R13, PT ;  /* 0x0000000d0c00720c */ /* 0x000fe20003f86070 */
[----:B---3--:R-:W-:Y:S01]  /*1240*/  IMAD R17, R11, R14, RZ ;  /* 0x0000000e0b117224 */ /* 0x008fe200078e02ff */
[----:B------:R-:W1:Y:S01]  /*1250*/  LDC.64 R24, c[0x0][0x270] ;  /* 0x00009c00ff187b82 */ /* 0x000e620000000a00 */
[----:B------:R-:W-:Y:S02]  /*1260*/  IMAD R12, R44, UR4, RZ ;  /* 0x000000042c0c7c24 */ /* 0x000fe4000f8e02ff */
[----:B------:R-:W-:Y:S02]  /*1270*/  IMAD R17, R17, R18, RZ ;  /* 0x0000001211117224 */ /* 0x000fe400078e02ff */
[----:B------:R-:W-:Y:S02]  /*1280*/  IMAD R31, R43, UR5, R12 ;  /* 0x000000052b1f7c24 */ /* 0x000fe4000f8e020c */
[----:B----4-:R-:W-:Y:S01]  /*1290*/  IMAD.WIDE R52, R17, 0x10, R52 ;  /* 0x0000001011347825 */ /* 0x010fe200078e0234 */
[----:B------:R-:W2:Y:S03]  /*12a0*/  LDC.64 R14, c[0x0][0x2d0] ;  /* 0x0000b400ff0e7b82 */ /* 0x000ea60000000a00 */
[----:B------:R-:W-:Y:S01]  /*12b0*/  IMAD.WIDE.U32 R16, R43, UR4, RZ ;  /* 0x000000042b107c25 */ /* 0x000fe2000f8e00ff */
[----:B------:R-:W-:-:S03]  /*12c0*/  ULDC.64 UR4, c[0x0][0x248] ;  /* 0x0000920000047ab9 */ /* 0x000fc60000000a00 */
[----:B------:R-:W-:Y:S01]  /*12d0*/  IMAD R28, R44, UR4, RZ ;  /* 0x000000042c1c7c24 */ /* 0x000fe2000f8e02ff */
[----:B------:R-:W3:Y:S01]  /*12e0*/  LDC.64 R10, c[0x0][0x2e0] ;  /* 0x0000b800ff0a7b82 */ /* 0x000ee20000000a00 */
[----:B------:R-:W-:Y:S01]  /*12f0*/  IMAD.WIDE.U32 R12, R43, UR12, RZ ;  /* 0x0000000c2b0c7c25 */ /* 0x000fe2000f8e00ff */
[----:B------:R-:W-:-:S03]  /*1300*/  IADD3 R58, R17, R31, RZ ;  /* 0x0000001f113a7210 */ /* 0x000fc60007ffe0ff */
[C---:B------:R-:W-:Y:S01]  /*1310*/  IMAD.WIDE.U32 R56, R43.reuse, UR4, RZ ;  /* 0x000000042b387c25 */ /* 0x040fe2000f8e00ff */
[----:B------:R-:W-:Y:S02]  /*1320*/  UMOV UR4, URZ ;  /* 0x0000003f00047c82 */ /* 0x000fe40008000000 */
[----:B------:R-:W4:Y:S01]  /*1330*/  LDC.64 R22, c[0x0][0x250] ;  /* 0x00009400ff167b82 */ /* 0x000f220000000a00 */
[----:B------:R-:W-:Y:S01]  /*1340*/  IMAD R63, R43, UR5, R28 ;  /* 0x000000052b3f7c24 */ /* 0x000fe2000f8e021c */
[----:B0-----:R-:W-:Y:S01]  /*1350*/  LEA R59, P6, R56, R8, 0x3 ;  /* 0x00000008383b7211 */ /* 0x001fe200078c18ff */
[----:B------:R-:W-:Y:S01]  /*1360*/  IMAD.WIDE R52, R29, 0x10, R52 ;  /* 0x000000101d347825 */ /* 0x000fe200078e0234 */
[----:B-1----:R-:W-:Y:S02]  /*1370*/  SHF.L.U64.HI R64, R24, 0x3, R25 ;  /* 0x0000000318407819 */ /* 0x002fe40000010219 */
[----:B------:R-:W-:Y:S02]  /*1380*/  IADD3 R8, R57, R63, RZ ;  /* 0x0000003f39087210 */ /* 0x000fe40007ffe0ff */
[----:B------:R-:W0:Y:S01]  /*1390*/  LDC.64 R26, c[0x0][0x238] ;  /* 0x00008e00ff1a7b82 */ /* 0x000e220000000a00 */
[----:B--2---:R-:W-:-:S02]  /*13a0*/  LEA R61, P0, R16, R14, 0x3 ;  /* 0x0000000e103d7211 */ /* 0x004fc400078018ff */
[----:B------:R-:W-:Y:S02]  /*13b0*/  LEA.HI.X R56, R56, R9, R8, 0x3, P6 ;  /* 0x0000000938387211 */ /* 0x000fe400030f1c08 */
[----:B------:R-:W-:Y:S02]  /*13c0*/  LEA.HI.X R58, R16, R15, R58, 0x3, P0 ;  /* 0x0000000f103a7211 */ /* 0x000fe400000f1c3a */
[----:B------:R-:W-:Y:S01]  /*13d0*/  ISETP.NE.AND P0, PT, R40, RZ, PT ;  /* 0x000000ff2800720c */ /* 0x000fe20003f05270 */
[----:B------:R-:W1:Y:S01]  /*13e0*/  LDC R62, c[0x0][0x21c] ;  /* 0x00008700ff3e7b82 */ /* 0x000e620000000800 */
[----:B---3--:R-:W-:Y:S02]  /*13f0*/  LEA R60, P5, R12, R10, 0x3 ;  /* 0x0000000a0c3c7211 */ /* 0x008fe400078a18ff */
[----:B------:R-:W-:Y:S02]  /*1400*/  IADD3 R10, R13, R33, RZ ;  /* 0x000000210d0a7210 */ /* 0x000fe40007ffe0ff */
[----:B------:R-:W-:-:S02]  /*1410*/  ISETP.EQ.OR P0, PT, R37, RZ, P0 ;  /* 0x000000ff2500720c */ /* 0x000fc40000702670 */
[----:B------:R-:W-:Y:S02]  /*1420*/  LEA.HI.X R57, R12, R11, R10, 0x3, P5 ;  /* 0x0000000b0c397211 */ /* 0x000fe400028f1c0a */
[----:B----4-:R-:W-:Y:S02]  /*1430*/  SHF.L.U64.HI R23, R22, 0x3, R23 ;  /* 0x0000000316177819 */ /* 0x010fe40000010217 */
[----:B------:R-:W-:Y:S02]  /*1440*/  FSEL R25, R19, RZ, !P4 ;  /* 0x000000ff13197208 */ /* 0x000fe40006000000 */
[----:B0-----:R-:W-:-:S07]  /*1450*/  SHF.L.U64.HI R27, R26, 0x3, R27 ;  /* 0x000000031a1b7819 */ /* 0x001fce000001021b */
.L_x_2365:
[----:B------:R-:W-:Y:S02]  /*1460*/  MOV R8, R61 ;  /* 0x0000003d00087202 */ /* 0x000fe40000000f00 */
[----:B------:R-:W-:-:S06]  /*1470*/  MOV R9, R58 ;  /* 0x0000003a00097202 */ /* 0x000fcc0000000f00 */
[----:B------:R-:W2:Y:S01]  /*1480*/  LDG.E.64 R8, desc[UR8][R8.64] ;  /* 0x0000000808087981 */ /* 0x000ea2000c1e1b00 */
[C---:B------:R-:W-:Y:S01]  /*1490*/  ISETP.GE.AND P5, PT, R54.reuse, 0x1, PT ;  /* 0x000000013600780c */ /* 0x040fe20003fa6270 */
[----:B------:R-:W0:Y:S01]  /*14a0*/  S2UR UR7, SR_CgaCtaId ;  /* 0x00000000000779c3 */ /* 0x000e220000008800 */
[----:B------:R-:W-:Y:S01]  /*14b0*/  ISETP.GE.AND P6, PT, R54, 0x10, PT ;  /* 0x000000103600780c */ /* 0x000fe20003fc6270 */
[----:B------:R-:W-:Y:S02]  /*14c0*/  UMOV UR5, 0x400 ;  /* 0x0000040000057882 */ /* 0x000fe40000000000 */
[----:B0-----:R-:W-:Y:S01]  /*14d0*/  ULEA UR5, UR7, UR5, 0x18 ;  /* 0x0000000507057291 */ /* 0x001fe2000f8ec03f */
[C---:B--2---:R-:W-:Y:S01]  /*14e0*/  FMUL.FTZ R10, R9.reuse, R45 ;  /* 0x0000002d090a7220 */ /* 0x044fe20000410000 */
[----:B------:R-:W-:-:S03]  /*14f0*/  FMUL.FTZ R13, R9, R46 ;  /* 0x0000002e090d7220 */ /* 0x000fc60000410000 */
[----:B------:R-:W-:Y:S01]  /*1500*/  FMUL.RZ R14, R10, 0.15915493667125701904 ;  /* 0x3e22f9830a0e7820 */ /* 0x000fe2000040c000 */
[----:B------:R-:W-:Y:S01]  /*1510*/  FMUL.FTZ R10, R8, 1.4426950216293334961 ;  /* 0x3fb8aa3b080a7820 */ /* 0x000fe20000410000 */
[----:B------:R-:W-:Y:S02]  /*1520*/  FMUL.RZ R18, R13, 0.15915493667125701904 ;  /* 0x3e22f9830d127820 */ /* 0x000fe4000040c000 */
[----:B------:R-:W-:Y:S01]  /*1530*/  MUFU.COS R12, R14 ;  /* 0x0000000e000c7308 */ /* 0x000fe20000000000 */
[C---:B------:R-:W-:Y:S01]  /*1540*/  FMUL.FTZ R8, R10.reuse, R46 ;  /* 0x0000002e0a087220 */ /* 0x040fe20000410000 */
[C---:B------:R-:W-:Y:S01]  /*1550*/  FMUL.FTZ R11, R10.reuse, R45 ;  /* 0x0000002d0a0b7220 */ /* 0x040fe20000410000 */
[CC--:B------:R-:W-:Y:S01]  /*1560*/  FMUL.FTZ R16, R10.reuse, R47.reuse ;  /* 0x0000002f0a107220 */ /* 0x0c0fe20000410000 */
[----:B------:R-:W-:Y:S01]  /*1570*/  FMUL.FTZ R13, R10, R48 ;  /* 0x000000300a0d7220 */ /* 0x000fe20000410000 */
[----:B------:R-:W-:-:S03]  /*1580*/  FMUL.FTZ R10, R9, R47 ;  /* 0x0000002f090a7220 */ /* 0x000fc60000410000 */
[----:B------:R-:W-:Y:S01]  /*1590*/  MUFU.SIN R15, R18 ;  /* 0x00000012000f7308 */ /* 0x000fe20000000400 */
[----:B------:R-:W-:Y:S01]  /*15a0*/  FMUL.RZ R28, R10, 0.15915493667125701904 ;  /* 0x3e22f9830a1c7820 */ /* 0x000fe2000040c000 */
[----:B------:R-:W-:-:S04]  /*15b0*/  FMUL.FTZ R10, R9, R48 ;  /* 0x00000030090a7220 */ /* 0x000fc80000410000 */
[----:B------:R-:W-:Y:S02]  /*15c0*/  FMUL.RZ R10, R10, 0.15915493667125701904 ;  /* 0x3e22f9830a0a7820 */ /* 0x000fe4000040c000 */
[----:B------:R-:W0:Y:S08]  /*15d0*/  MUFU.EX2 R8, R8 ;  /* 0x0000000800087308 */ /* 0x000e300000000800 */
[----:B------:R-:W2:Y:S08]  /*15e0*/  MUFU.COS R17, R18 ;  /* 0x0000001200117308 */ /* 0x000eb00000000000 */
[----:B------:R-:W3:Y:S01]  /*15f0*/  MUFU.EX2 R11, R11 ;  /* 0x0000000b000b7308 */ /* 0x000ee20000000800 */
[----:B0-----:R-:W-:-:S05]  /*1600*/  FMUL.FTZ R15, R8, R15 ;  /* 0x0000000f080f7220 */ /* 0x001fca0000410000 */
[----:B------:R-:W-:Y:S02]  /*1610*/  FSEL R66, R15, RZ, !P3 ;  /* 0x000000ff0f427208 */ /* 0x000fe40005800000 */
[----:B------:R-:W-:Y:S01]  /*1620*/  MUFU.EX2 R16, R16 ;  /* 0x0000001000107308 */ /* 0x000fe20000000800 */
[----:B--2---:R-:W-:Y:S01]  /*1630*/  FMUL.FTZ R17, R8, R17 ;  /* 0x0000001108117220 */ /* 0x004fe20000410000 */
[----:B------:R-:W-:-:S04]  /*1640*/  MOV R8, R60 ;  /* 0x0000003c00087202 */ /* 0x000fc80000000f00 */
[----:B------:R-:W-:Y:S02]  /*1650*/  FSEL R63, R17, 1, !P3 ;  /* 0x3f800000113f7808 */ /* 0x000fe40005800000 */
[----:B------:R-:W0:Y:S01]  /*1660*/  MUFU.SIN R9, R28 ;  /* 0x0000001c00097308 */ /* 0x000e220000000400 */
[----:B---3--:R-:W-:Y:S01]  /*1670*/  FMUL.FTZ R71, R11, R12 ;  /* 0x0000000c0b477220 */ /* 0x008fe20000410000 */
[----:B------:R-:W-:-:S04]  /*1680*/  FMUL.FTZ R12, R25, R66 ;  /* 0x00000042190c7220 */ /* 0x000fc80000410000 */
[----:B------:R-:W-:Y:S02]  /*1690*/  FFMA.FTZ R12, RZ, R63, R12 ;  /* 0x0000003fff0c7223 */ /* 0x000fe4000001000c */
[----:B------:R-:W2:Y:S08]  /*16a0*/  MUFU.COS R19, R28 ;  /* 0x0000001c00137308 */ /* 0x000eb00000000000 */
[----:B------:R-:W3:Y:S01]  /*16b0*/  MUFU.SIN R70, R14 ;  /* 0x0000000e00467308 */ /* 0x000ee20000000400 */
[----:B0-----:R-:W-:-:S07]  /*16c0*/  FMUL.FTZ R65, R16, R9 ;  /* 0x0000000910417220 */ /* 0x001fce0000410000 */
[----:B------:R-:W-:Y:S01]  /*16d0*/  MUFU.EX2 R13, R13 ;  /* 0x0000000d000d7308 */ /* 0x000fe20000000800 */
[----:B--2---:R-:W-:Y:S01]  /*16e0*/  FMUL.FTZ R19, R16, R19 ;  /* 0x0000001310137220 */ /* 0x004fe20000410000 */
[----:B------:R-:W-:-:S06]  /*16f0*/  FMUL.FTZ R16, RZ, R66 ;  /* 0x00000042ff107220 */ /* 0x000fcc0000410000 */
[----:B------:R-:W0:Y:S08]  /*1700*/  MUFU.SIN R14, R10 ;  /* 0x0000000a000e7308 */ /* 0x000e300000000400 */
[----:B------:R2:W4:Y:S01]  /*1710*/  MUFU.COS R18, R10 ;  /* 0x0000000a00127308 */ /* 0x0005220000000000 */
[----:B------:R-:W-:Y:S01]  /*1720*/  FSEL R65, R65, RZ, !P2 ;  /* 0x000000ff41417208 */ /* 0x000fe20005000000 */
[----:B------:R-:W-:Y:S01]  /*1730*/  FFMA.FTZ R16, R25, R63, -R16 ;  /* 0x0000003f19107223 */ /* 0x000fe20000010810 */
[----:B------:R-:W-:Y:S01]  /*1740*/  FADD.FTZ R12, RZ, R12 ;  /* 0x0000000cff0c7221 */ /* 0x000fe20000010000 */
[----:B---3--:R-:W-:Y:S01]  /*1750*/  FMUL.FTZ R70, R11, R70 ;  /* 0x000000460b467220 */ /* 0x008fe20000410000 */
[----:B------:R-:W-:Y:S01]  /*1760*/  MOV R11, R56 ;  /* 0x00000038000b7202 */ /* 0x000fe20000000f00 */
[----:B------:R-:W-:Y:S01]  /*1770*/  FADD.FTZ R16, R49, R16 ;  /* 0x0000001031107221 */ /* 0x000fe20000010000 */
[----:B------:R-:W-:-:S02]  /*1780*/  FSEL R67, R19, 1, !P2 ;  /* 0x3f80000013437808 */ /* 0x000fc40005000000 */
[----:B--2---:R-:W-:Y:S01]  /*1790*/  MOV R10, R59 ;  /* 0x0000003b000a7202 */ /* 0x004fe20000000f00 */
[----:B------:R-:W-:Y:S01]  /*17a0*/  FMUL.FTZ R32, R65, R12 ;  /* 0x0000000c41207220 */ /* 0x000fe20000410000 */
[----:B------:R-:W-:Y:S01]  /*17b0*/  MOV R9, R57 ;  /* 0x0000003900097202 */ /* 0x000fe20000000f00 */
[C---:B0-----:R-:W-:Y:S01]  /*17c0*/  FMUL.FTZ R14, R13.reuse, R14 ;  /* 0x0000000e0d0e7220 */ /* 0x041fe20000410000 */
[----:B------:R-:W-:Y:S01]  /*17d0*/  FSEL R70, R70, RZ, !P4 ;  /* 0x000000ff46467208 */ /* 0x000fe20006000000 */
[----:B------:R0:W2:Y:S01]  /*17e0*/  LDG.E.64 R28, desc[UR8][R10.64] ;  /* 0x000000080a1c7981 */ /* 0x0000a2000c1e1b00 */
[----:B----4-:R-:W-:Y:S01]  /*17f0*/  FMUL.FTZ R18, R13, R18 ;  /* 0x000000120d127220 */ /* 0x010fe20000410000 */
[----:B------:R-:W-:Y:S02]  /*1800*/  FMUL.FTZ R13, R65, R16 ;  /* 0x00000010410d7220 */ /* 0x000fe40000410000 */
[----:B------:R3:W2:Y:S01]  /*1810*/  LDG.E.64 R30, desc[UR8][R8.64] ;  /* 0x00000008081e7981 */ /* 0x0006a2000c1e1b00 */
[----:B------:R-:W-:Y:S01]  /*1820*/  FSEL R71, R71, 1, !P4 ;  /* 0x3f80000047477808 */ /* 0x000fe20006000000 */
[----:B------:R-:W-:Y:S01]  /*1830*/  UIADD3 UR4, UR4, 0x1, URZ ;  /* 0x0000000104047890 */ /* 0x000fe2000fffe03f */
[----:B------:R-:W-:Y:S01]  /*1840*/  FSEL R68, R14, RZ, !P1 ;  /* 0x000000ff0e447208 */ /* 0x000fe20004800000 */
[C---:B------:R-:W-:Y:S01]  /*1850*/  FFMA.FTZ R13, R67.reuse, R12, R13 ;  /* 0x0000000c430d7223 */ /* 0x040fe2000001000d */
[----:B0-----:R-:W-:Y:S01]  /*1860*/  FFMA.FTZ R11, R67, R16, -R32 ;  /* 0x00000010430b7223 */ /* 0x001fe20000010820 */
[----:B------:R-:W-:-:S02]  /*1870*/  FSEL R69, R18, 1, !P1 ;  /* 0x3f80000012457808 */ /* 0x000fc40004800000 */
[----:B------:R-:W-:Y:S01]  /*1880*/  FADD.FTZ R13, RZ, R13 ;  /* 0x0000000dff0d7221 */ /* 0x000fe20000010000 */
[----:B------:R-:W-:Y:S01]  /*1890*/  FADD.FTZ R11, R50, R11 ;  /* 0x0000000b320b7221 */ /* 0x000fe20000010000 */
[-C--:B---3--:R-:W-:Y:S01]  /*18a0*/  FMUL.FTZ R8, R70, R66.reuse ;  /* 0x0000004246087220 */ /* 0x088fe20000410000 */
[C---:B------:R-:W-:Y:S01]  /*18b0*/  FMUL.FTZ R9, R71.reuse, R66 ;  /* 0x0000004247097220 */ /* 0x040fe20000410000 */
[C---:B------:R-:W-:Y:S01]  /*18c0*/  FMUL.FTZ R14, R68.reuse, R13 ;  /* 0x0000000d440e7220 */ /* 0x040fe20000410000 */
[----:B------:R-:W-:Y:S01]  /*18d0*/  FMUL.FTZ R16, R68, R11 ;  /* 0x0000000b44107220 */ /* 0x000fe20000410000 */
[-C--:B------:R-:W-:Y:S01]  /*18e0*/  FFMA.FTZ R8, R71, R63.reuse, -R8 ;  /* 0x0000003f47087223 */ /* 0x080fe20000010808 */
[----:B------:R-:W-:Y:S01]  /*18f0*/  FFMA.FTZ R10, R70, R63, R9 ;  /* 0x0000003f460a7223 */ /* 0x000fe20000010009 */
[C---:B------:R-:W-:Y:S01]  /*1900*/  FFMA.FTZ R14, R69.reuse, R11, -R14 ;  /* 0x0000000b450e7223 */ /* 0x040fe2000001080e */
[----:B------:R-:W-:Y:S01]  /*1910*/  FFMA.FTZ R16, R69, R13, R16 ;  /* 0x0000000d45107223 */ /* 0x000fe20000010010 */
[----:B------:R-:W-:-:S02]  /*1920*/  FMUL.FTZ R12, R65, R8 ;  /* 0x00000008410c7220 */ /* 0x000fc40000410000 */
[----:B------:R-:W-:Y:S01]  /*1930*/  FADD.FTZ R18, R51, R14 ;  /* 0x0000000e33127221 */ /* 0x000fe20000010000 */
[----:B------:R-:W-:Y:S01]  /*1940*/  FADD.FTZ R19, RZ, R16 ;  /* 0x00000010ff137221 */ /* 0x000fe20000010000 */
[-C--:B------:R-:W-:Y:S01]  /*1950*/  FFMA.FTZ R12, R67, R10.reuse, R12 ;  /* 0x0000000a430c7223 */ /* 0x080fe2000001000c */
[----:B------:R-:W-:Y:S02]  /*1960*/  FMUL.FTZ R10, R65, R10 ;  /* 0x0000000a410a7220 */ /* 0x000fe40000410000 */
[----:B------:R-:W0:Y:S01]  /*1970*/  SHFL.UP PT, R11, R18, 0x1, RZ ;  /* 0x04200000120b7989 */ /* 0x000e2200000e00ff */
[C---:B------:R-:W-:Y:S01]  /*1980*/  FMUL.FTZ R16, R68.reuse, R12 ;  /* 0x0000000c44107220 */ /* 0x040fe20000410000 */
[----:B------:R-:W-:Y:S02]  /*1990*/  FFMA.FTZ R10, R67, R8, -R10 ;  /* 0x00000008430a7223 */ /* 0x000fe4000001080a */
[----:B------:R-:W3:Y:S02]  /*19a0*/  SHFL.UP PT, R13, R19, 0x1, RZ ;  /* 0x04200000130d7989 */ /* 0x000ee400000e00ff */
[-C--:B------:R-:W-:Y:S01]  /*19b0*/  FMUL.FTZ R9, R68, R10.reuse ;  /* 0x0000000a44097220 */ /* 0x080fe20000410000 */
[----:B------:R-:W-:-:S03]  /*19c0*/  FFMA.FTZ R16, R69, R10, -R16 ;  /* 0x0000000a45107223 */ /* 0x000fc60000010810 */
[----:B------:R-:W-:Y:S02]  /*19d0*/  FFMA.FTZ R9, R69, R12, R9 ;  /* 0x0000000c45097223 */ /* 0x000fe40000010009 */
[----:B------:R-:W4:Y:S04]  /*19e0*/  SHFL.UP PT, R8, R16, 0x1, RZ ;  /* 0x0420000010087989 */ /* 0x000f2800000e00ff */
[----:B------:R-:W5:Y:S01]  /*19f0*/  SHFL.UP PT, R10, R9, 0x1, RZ ;  /* 0x04200000090a7989 */ /* 0x000f6200000e00ff */
[C---:B0-----:R-:W-:Y:S01]  /*1a00*/  FMUL.FTZ R12, R9.reuse, R11 ;  /* 0x0000000b090c7220 */ /* 0x041fe20000410000 */
[----:B---3--:R-:W-:-:S03]  /*1a10*/  FMUL.FTZ R15, R9, R13 ;  /* 0x0000000d090f7220 */ /* 0x008fc60000410000 */
[C---:B------:R-:W-:Y:S01]  /*1a20*/  FFMA.FTZ R12, R16.reuse, R13, R12 ;  /* 0x0000000d100c7223 */ /* 0x040fe2000001000c */
[----:B------:R-:W-:-:S03]  /*1a30*/  FFMA.FTZ R15, R16, R11, -R15 ;  /* 0x0000000b100f7223 */ /* 0x000fc6000001080f */
[----:B------:R-:W-:Y:S01]  /*1a40*/  @P5 FADD.FTZ R19, R19, R12 ;  /* 0x0000000c13135221 */ /* 0x000fe20000010000 */
[----:B------:R-:W-:Y:S01]  /*1a50*/  @P5 FADD.FTZ R18, R18, R15 ;  /* 0x0000000f12125221 */ /* 0x000fe20000010000 */
[C---:B----4-:R-:W-:Y:S01]  /*1a60*/  FMUL.FTZ R13, R9.reuse, R8 ;  /* 0x00000008090d7220 */ /* 0x050fe20000410000 */
[----:B-----5:R-:W-:-:S03]  /*1a70*/  FMUL.FTZ R11, R9, R10 ;  /* 0x0000000a090b7220 */ /* 0x020fc60000410000 */
[----:B------:R-:W0:Y:S01]  /*1a80*/  SHFL.UP PT, R15, R18, 0x2, RZ ;  /* 0x04400000120f7989 */ /* 0x000e2200000e00ff */
[C---:B------:R-:W-:Y:S01]  /*1a90*/  FFMA.FTZ R10, R16.reuse, R10, R13 ;  /* 0x0000000a100a7223 */ /* 0x040fe2000001000d */
[----:B------:R-:W-:Y:S02]  /*1aa0*/  @P5 FFMA.FTZ R16, R16, R8, -R11 ;  /* 0x0000000810105223 */ /* 0x000fe4000001080b */
[----:B------:R-:W3:Y:S02]  /*1ab0*/  SHFL.UP PT, R13, R19, 0x2, RZ ;  /* 0x04400000130d7989 */ /* 0x000ee400000e00ff */
[----:B------:R-:W-:Y:S02]  /*1ac0*/  FSEL R10, R9, R10, !P5 ;  /* 0x0000000a090a7208 */ /* 0x000fe40006800000 */
[----:B------:R-:W4:Y:S01]  /*1ad0*/  SHFL.UP PT, R9, R16, 0x2, RZ ;  /* 0x0440000010097989 */ /* 0x000f2200000e00ff */
[----:B------:R-:W-:-:S03]  /*1ae0*/  ISETP.GE.AND P5, PT, R54, 0x2, PT ;  /* 0x000000023600780c */ /* 0x000fc60003fa6270 */
[----:B------:R-:W5:Y:S01]  /*1af0*/  SHFL.UP PT, R11, R10, 0x2, RZ ;  /* 0x044000000a0b7989 */ /* 0x000f6200000e00ff */
[C---:B0-----:R-:W-:Y:S01]  /*1b00*/  FMUL.FTZ R17, R10.reuse, R15 ;  /* 0x0000000f0a117220 */ /* 0x041fe20000410000 */
[----:B---3--:R-:W-:-:S03]  /*1b10*/  FMUL.FTZ R8, R10, R13 ;  /* 0x0000000d0a087220 */ /* 0x008fc60000410000 */
[C---:B------:R-:W-:Y:S01]  /*1b20*/  FFMA.FTZ R12, R16.reuse, R13, R17 ;  /* 0x0000000d100c7223 */ /* 0x040fe20000010011 */
[----:B------:R-:W-:-:S04]  /*1b30*/  FFMA.FTZ R15, R16, R15, -R8 ;  /* 0x0000000f100f7223 */ /* 0x000fc80000010808 */
[----:B------:R-:W-:Y:S01]  /*1b40*/  @P5 FADD.FTZ R19, R19, R12 ;  /* 0x0000000c13135221 */ /* 0x000fe20000010000 */
[C---:B----4-:R-:W-:Y:S01]  /*1b50*/  FMUL.FTZ R13, R10.reuse, R9 ;  /* 0x000000090a0d7220 */ /* 0x050fe20000410000 */
[-C--:B-----5:R-:W-:Y:S01]  /*1b60*/  FMUL.FTZ R8, R10, R11.reuse ;  /* 0x0000000b0a087220 */ /* 0x0a0fe20000410000 */
[----:B------:R-:W-:Y:S02]  /*1b70*/  @P5 FADD.FTZ R18, R18, R15 ;  /* 0x0000000f12125221 */ /* 0x000fe40000010000 */
[----:B------:R-:W0:Y:S01]  /*1b80*/  SHFL.UP PT, R12, R19, 0x4, RZ ;  /* 0x04800000130c7989 */ /* 0x000e2200000e00ff */
[C---:B------:R-:W-:Y:S01]  /*1b90*/  FFMA.FTZ R13, R16.reuse, R11, R13 ;  /* 0x0000000b100d7223 */ /* 0x040fe2000001000d */
[----:B------:R-:W-:Y:S02]  /*1ba0*/  @P5 FFMA.FTZ R16, R16, R9, -R8 ;  /* 0x0000000910105223 */ /* 0x000fe40000010808 */
[----:B------:R-:W3:Y:S02]  /*1bb0*/  SHFL.UP PT, R11, R18, 0x4, RZ ;  /* 0x04800000120b7989 */ /* 0x000ee400000e00ff */
[----:B------:R-:W-:-:S02]  /*1bc0*/  FSEL R13, R10, R13, !P5 ;  /* 0x0000000d0a0d7208 */ /* 0x000fc40006800000 */
[----:B------:R-:W4:Y:S01]  /*1bd0*/  SHFL.UP PT, R8, R16, 0x4, RZ ;  /* 0x0480000010087989 */ /* 0x000f2200000e00ff */
[----:B------:R-:W-:-:S03]  /*1be0*/  ISETP.GE.AND P5, PT, R54, 0x4, PT ;  /* 0x000000043600780c */ /* 0x000fc60003fa6270 */
[----:B------:R-:W5:Y:S01]  /*1bf0*/  SHFL.UP PT, R9, R13, 0x4, RZ ;  /* 0x048000000d097989 */ /* 0x000f6200000e00ff */
[C---:B0-----:R-:W-:Y:S01]  /*1c00*/  FMUL.FTZ R15, R13.reuse, R12 ;  /* 0x0000000c0d0f7220 */ /* 0x041fe20000410000 */
[----:B---3--:R-:W-:-:S03]  /*1c10*/  FMUL.FTZ R17, R13, R11 ;  /* 0x0000000b0d117220 */ /* 0x008fc60000410000 */
[C---:B------:R-:W-:Y:S01]  /*1c20*/  FFMA.FTZ R15, R16.reuse, R11, -R15 ;  /* 0x0000000b100f7223 */ /* 0x040fe2000001080f */
[----:B----4-:R-:W-:Y:S01]  /*1c30*/  FMUL.FTZ R11, R13, R8 ;  /* 0x000000080d0b7220 */ /* 0x010fe20000410000 */
[----:B------:R-:W-:-:S03]  /*1c40*/  FFMA.FTZ R12, R16, R12, R17 ;  /* 0x0000000c100c7223 */ /* 0x000fc60000010011 */
[----:B------:R-:W-:Y:S01]  /*1c50*/  @P5 FADD.FTZ R18, R18, R15 ;  /* 0x0000000f12125221 */ /* 0x000fe20000010000 */
[CC--:B-----5:R-:W-:Y:S01]  /*1c60*/  FFMA.FTZ R10, R16.reuse, R9.reuse, R11 ;  /* 0x00000009100a7223 */ /* 0x0e0fe2000001000b */
[----:B------:R-:W-:Y:S01]  /*1c70*/  @P5 FADD.FTZ R19, R19, R12 ;  /* 0x0000000c13135221 */ /* 0x000fe20000010000 */
[C---:B------:R-:W-:Y:S02]  /*1c80*/  FMUL.FTZ R9, R13.reuse, R9 ;  /* 0x000000090d097220 */ /* 0x040fe40000410000 */
[----:B------:R-:W0:Y:S01]  /*1c90*/  SHFL.UP PT, R15, R18, 0x8, RZ ;  /* 0x05000000120f7989 */ /* 0x000e2200000e00ff */
[----:B------:R-:W-:Y:S01]  /*1ca0*/  FSEL R10, R13, R10, !P5 ;  /* 0x0000000a0d0a7208 */ /* 0x000fe20006800000 */
[----:B------:R-:W-:Y:S02]  /*1cb0*/  @P5 FFMA.FTZ R16, R16, R8, -R9 ;  /* 0x0000000810105223 */ /* 0x000fe40000010809 */
[----:B------:R-:W3:Y:S01]  /*1cc0*/  SHFL.UP PT, R17, R19, 0x8, RZ ;  /* 0x0500000013117989 */ /* 0x000ee200000e00ff */
[----:B------:R-:W-:-:S03]  /*1cd0*/  ISETP.GE.AND P5, PT, R54, 0x8, PT ;  /* 0x000000083600780c */ /* 0x000fc60003fa6270 */
[----:B------:R-:W4:Y:S04]  /*1ce0*/  SHFL.UP PT, R9, R16, 0x8, RZ ;  /* 0x0500000010097989 */ /* 0x000f2800000e00ff */
[----:B------:R-:W5:Y:S01]  /*1cf0*/  SHFL.UP PT, R11, R10, 0x8, RZ ;  /* 0x050000000a0b7989 */ /* 0x000f6200000e00ff */
[C---:B0-----:R-:W-:Y:S01]  /*1d00*/  FMUL.FTZ R13, R10.reuse, R15 ;  /* 0x0000000f0a0d7220 */ /* 0x041fe20000410000 */
[----:B---3--:R-:W-:-:S03]  /*1d10*/  FMUL.FTZ R8, R10, R17 ;  /* 0x000000110a087220 */ /* 0x008fc60000410000 */
[C---:B------:R-:W-:Y:S01]  /*1d20*/  FFMA.FTZ R12, R16.reuse, R17, R13 ;  /* 0x00000011100c7223 */ /* 0x040fe2000001000d */
[----:B------:R-:W-:-:S03]  /*1d30*/  FFMA.FTZ R15, R16, R15, -R8 ;  /* 0x0000000f100f7223 */ /* 0x000fc60000010808 */
[----:B------:R-:W-:Y:S01]  /*1d40*/  @P5 FADD.FTZ R19, R19, R12 ;  /* 0x0000000c13135221 */ /* 0x000fe20000010000 */
[C---:B----4-:R-:W-:Y:S01]  /*1d50*/  FMUL.FTZ R13, R10.reuse, R9 ;  /* 0x000000090a0d7220 */ /* 0x050fe20000410000 */
[----:B------:R-:W-:Y:S01]  /*1d60*/  MOV R12, 0x3f800000 ;  /* 0x3f800000000c7802 */ /* 0x000fe20000000f00 */
[-C--:B-----5:R-:W-:Y:S01]  /*1d70*/  FMUL.FTZ R8, R10, R11.reuse ;  /* 0x0000000b0a087220 */ /* 0x0a0fe20000410000 */
[----:B------:R-:W-:Y:S01]  /*1d80*/  @P5 FADD.FTZ R18, R18, R15 ;  /* 0x0000000f12125221 */ /* 0x000fe20000010000 */
[C---:B------:R-:W-:Y:S01]  /*1d90*/  FFMA.FTZ R13, R16.reuse, R11, R13 ;  /* 0x0000000b100d7223 */ /* 0x040fe2000001000d */
[----:B------:R-:W0:Y:S01]  /*1da0*/  SHFL.UP PT, R33, R19, 0x10, RZ ;  /* 0x0600000013217989 */ /* 0x000e2200000e00ff */
[----:B------:R-:W-:Y:S01]  /*1db0*/  @P5 FFMA.FTZ R16, R16, R9, -R8 ;  /* 0x0000000910105223 */ /* 0x000fe20000010808 */
[----:B------:R-:W-:Y:S02]  /*1dc0*/  CS2R R14, SRZ ;  /* 0x00000000000e7805 */ /* 0x000fe4000001ff00 */
[----:B------:R-:W3:Y:S01]  /*1dd0*/  SHFL.UP PT, R17, R18, 0x10, RZ ;  /* 0x0600000012117989 */ /* 0x000ee200000e00ff */
[----:B------:R-:W-:Y:S01]  /*1de0*/  FSEL R10, R10, R13, !P5 ;  /* 0x0000000d0a0a7208 */ /* 0x000fe20006800000 */
[----:B------:R-:W-:Y:S01]  /*1df0*/  HFMA2.MMA R13, -RZ, RZ, 0, 0 ;  /* 0x00000000ff0d7435 */ /* 0x000fe200000001ff */
[----:B------:R-:W-:Y:S01]  /*1e00*/  ISETP.NE.AND P5, PT, R54, 0x1f, PT ;  /* 0x0000001f3600780c */ /* 0x000fe20003fa5270 */
[----:B------:R-:W4:Y:S04]  /*1e10*/  SHFL.UP PT, R9, R16, 0x10, RZ ;  /* 0x0600000010097989 */ /* 0x000f2800000e00ff */
[----:B------:R-:W5:Y:S04]  /*1e20*/  SHFL.UP PT, R11, R10, 0x10, RZ ;  /* 0x060000000a0b7989 */ /* 0x000f6800000e00ff */
[----:B------:R-:W-:Y:S01]  /*1e30*/  @!P0 LDS.128 R12, [UR6+0x250] ;  /* 0x00025006ff0c8984 */ /* 0x000fe20008000c00 */
[C---:B0-----:R-:W-:Y:S01]  /*1e40*/  FMUL.FTZ R73, R10.reuse, R33 ;  /* 0x000000210a497220 */ /* 0x041fe20000410000 */
[----:B---3--:R-:W-:-:S03]  /*1e50*/  FMUL.FTZ R8, R10, R17 ;  /* 0x000000110a087220 */ /* 0x008fc60000410000 */
[----:B------:R-:W-:Y:S01]  /*1e60*/  FFMA.FTZ R73, R16, R17, -R73 ;  /* 0x0000001110497223 */ /* 0x000fe20000010849 */
[----:B----4-:R-:W-:Y:S01]  /*1e70*/  FMUL.FTZ R17, R10, R9 ;  /* 0x000000090a117220 */ /* 0x010fe20000410000 */
[----:B------:R-:W-:Y:S02]  /*1e80*/  FFMA.FTZ R32, R16, R33, R8 ;  /* 0x0000002110207223 */ /* 0x000fe40000010008 */
[----:B------:R-:W-:Y:S01]  /*1e90*/  @P6 FADD.FTZ R18, R18, R73 ;  /* 0x0000004912126221 */ /* 0x000fe20000010000 */
[-C--:B-----5:R-:W-:Y:S01]  /*1ea0*/  FFMA.FTZ R17, R16, R11.reuse, R17 ;  /* 0x0000000b10117223 */ /* 0x0a0fe20000010011 */
[----:B------:R-:W-:Y:S01]  /*1eb0*/  FMUL.FTZ R8, R10, R11 ;  /* 0x0000000b0a087220 */ /* 0x000fe20000410000 */
[----:B------:R-:W-:Y:S02]  /*1ec0*/  @P6 FADD.FTZ R19, R19, R32 ;  /* 0x0000002013136221 */ /* 0x000fe40000010000 */
[----:B------:R-:W0:Y:S01]  /*1ed0*/  SHFL.UP PT, R72, R18, 0x1, RZ ;  /* 0x0420000012487989 */ /* 0x000e2200000e00ff */
[----:B------:R-:W-:Y:S01]  /*1ee0*/  @P6 FFMA.FTZ R16, R16, R9, -R8 ;  /* 0x0000000910106223 */ /* 0x000fe20000010808 */
[----:B------:R-:W-:-:S02]  /*1ef0*/  FSEL R17, R10, R17, !P6 ;  /* 0x000000110a117208 */ /* 0x000fc40007000000 */
[----:B------:R-:W3:Y:S01]  /*1f00*/  SHFL.UP PT, R73, R19, 0x1, RZ ;  /* 0x0420000013497989 */ /* 0x000ee200000e00ff */
[----:B------:R-:W-:-:S03]  /*1f10*/  ISETP.NE.AND P6, PT, R54, RZ, PT ;  /* 0x000000ff3600720c */ /* 0x000fc60003fc5270 */
[----:B------:R-:W-:Y:S01]  /*1f20*/  @!P5 STS.128 [UR5+0x210], R16 ;  /* 0x00021010ff00d988 */ /* 0x000fe20008000c05 */
[----:B------:R-:W-:Y:S01]  /*1f30*/  BAR.SYNC.DEFER_BLOCKING 0x0 ;  /* 0x0000000000007b1d */ /* 0x000fe20000010000 */
[----:B------:R-:W-:-:S05]  /*1f40*/  ISETP.NE.AND P5, PT, R55, RZ, PT ;  /* 0x000000ff3700720c */ /* 0x000fca0003fa5270 */
[----:B------:R-:W4:Y:S04]  /*1f50*/  SHFL.UP PT, R74, R17, 0x1, RZ ;  /* 0x04200000114a7989 */ /* 0x000f2800000e00ff */
[----:B------:R-:W5:Y:S01]  /*1f60*/  SHFL.UP PT, R75, R16, 0x1, RZ ;  /* 0x04200000104b7989 */ /* 0x000f6200000e00ff */
[----:B0-----:R-:W-:Y:S02]  /*1f70*/  @!P6 MOV R72, R14 ;  /* 0x0000000e0048e202 */ /* 0x001fe40000000f00 */
[----:B---3--:R-:W-:Y:S01]  /*1f80*/  @!P6 MOV R73, R15 ;  /* 0x0000000f0049e202 */ /* 0x008fe20000000f00 */
[----:B------:R-:W-:Y:S04]  /*1f90*/  @!P6 STS.128 [UR5+0x230], R12 ;  /* 0x0002300cff00e988 */ /* 0x000fe80008000c05 */
[----:B------:R-:W0:Y:S01]  /*1fa0*/  LDS.128 R8, [UR5+0x210] ;  /* 0x00021005ff087984 */ /* 0x000e220008000c00 */
[----:B------:R-:W-:Y:S01]  /*1fb0*/  BAR.SYNC.DEFER_BLOCKING 0x0 ;  /* 0x0000000000007b1d */ /* 0x000fe20000010000 */
[----:B----4-:R-:W-:-:S02]  /*1fc0*/  @!P6 MOV R74, R13 ;  /* 0x0000000d004ae202 */ /* 0x010fc40000000f00 */
[----:B-----5:R-:W-:Y:S02]  /*1fd0*/  @!P6 MOV R75, R12 ;  /* 0x0000000c004be202 */ /* 0x020fe40000000f00 */
[----:B------:R-:W-:-:S04]  /*1fe0*/  LEA R60, P6, R24, R60, 0x3 ;  /* 0x0000003c183c7211 */ /* 0x000fc800078c18ff */
[----:B------:R-:W-:Y:S02]  /*1ff0*/  IADD3.X R57, R57, R64, RZ, P6, !PT ;  /* 0x0000004039397210 */ /* 0x000fe400037fe4ff */
[----:B-1----:R-:W-:Y:S01]  /*2000*/  ISETP.LE.AND P6, PT, R62, UR4, PT ;  /* 0x000000043e007c0c */ /* 0x002fe2000bfc3270 */
[----:B------:R-:W1:Y:S01]  /*2010*/  @P5 LDS.64 R32, [UR5+0x238] ;  /* 0x00023805ff205984 */ /* 0x000e620008000a00 */
[-C--:B--2---:R-:W-:Y:S01]  /*2020*/  FMUL.FTZ R19, R29, R31.reuse ;  /* 0x0000001f1d137220 */ /* 0x084fe20000410000 */
[C---:B------:R-:W-:Y:S01]  /*2030*/  FMUL.FTZ R18, R28.reuse, R31 ;  /* 0x0000001f1c127220 */ /* 0x040fe20000410000 */
[----:B0-----:R-:W-:Y:S02]  /*2040*/  FMUL.FTZ R31, R9, R15 ;  /* 0x0000000f091f7220 */ /* 0x001fe40000410000 */
[-C--:B------:R-:W-:Y:S01]  /*2050*/  FFMA.FTZ R28, R28, R30.reuse, -R19 ;  /* 0x0000001e1c1c7223 */ /* 0x080fe20000010813 */
[----:B------:R-:W-:Y:S01]  /*2060*/  FFMA.FTZ R29, R29, R30, R18 ;  /* 0x0000001e1d1d7223 */ /* 0x000fe20000010012 */
[----:B------:R-:W-:Y:S01]  /*2070*/  FFMA.FTZ R31, R8, R14, -R31 ;  /* 0x0000000e081f7223 */ /* 0x000fe2000001081f */
[-C--:B-1----:R-:W-:Y:S01]  /*2080*/  @P5 FMUL.FTZ R77, R33, R74.reuse ;  /* 0x0000004a214d5220 */ /* 0x082fe20000410000 */
        /* <DEDUP_REMOVED lines=15> */
[----:B------:R-:W-:Y:S01]  /*2180*/  FFMA.FTZ R18, R63, R16, R19 ;  /* 0x000000103f127223 */ /* 0x000fe20000010013 */
[C---:B------:R-:W-:Y:S01]  /*2190*/  FMUL.FTZ R32, R9.reuse, R14 ;  /* 0x0000000e09207220 */ /* 0x040fe20000410000 */
[----:B------:R-:W-:Y:S01]  /*21a0*/  FMUL.FTZ R14, R9, R12 ;  /* 0x0000000c090e7220 */ /* 0x000fe20000410000 */
[----:B------:R-:W-:Y:S01]  /*21b0*/  FADD.FTZ R30, R49, R30 ;  /* 0x0000001e311e7221 */ /* 0x000fe20000010000 */
[----:B------:R-:W-:Y:S01]  /*21c0*/  FADD.FTZ R18, RZ, R18 ;  /* 0x00000012ff127221 */ /* 0x000fe20000010000 */
[-C--:B------:R-:W-:Y:S01]  /*21d0*/  FMUL.FTZ R19, R9, R13.reuse ;  /* 0x0000000d09137220 */ /* 0x080fe20000410000 */
[----:B------:R-:W-:Y:S01]  /*21e0*/  FFMA.FTZ R13, R8, R13, R14 ;  /* 0x0000000d080d7223 */ /* 0x000fe2000001000e */
[----:B------:R-:W-:Y:S01]  /*21f0*/  FADD.FTZ R14, R10, R31 ;  /* 0x0000001f0a0e7221 */ /* 0x000fe20000010000 */
[C---:B------:R-:W-:Y:S01]  /*2200*/  FMUL.FTZ R66, R65.reuse, R18 ;  /* 0x0000001241427220 */ /* 0x040fe20000410000 */
[----:B------:R-:W-:Y:S01]  /*2210*/  FMUL.FTZ R65, R65, R30 ;  /* 0x0000001e41417220 */ /* 0x000fe20000410000 */
[C---:B------:R-:W-:Y:S01]  /*2220*/  FFMA.FTZ R32, R8.reuse, R15, R32 ;  /* 0x0000000f08207223 */ /* 0x040fe20000010020 */
[----:B------:R-:W-:Y:S01]  /*2230*/  FFMA.FTZ R12, R8, R12, -R19 ;  /* 0x0000000c080c7223 */ /* 0x000fe20000010813 */
[C---:B------:R-:W-:Y:S01]  /*2240*/  FFMA.FTZ R9, R67.reuse, R30, -R66 ;  /* 0x0000001e43097223 */ /* 0x040fe20000010842 */
[----:B------:R-:W-:Y:S01]  /*2250*/  FFMA.FTZ R65, R67, R18, R65 ;  /* 0x0000001243417223 */ /* 0x000fe20000010041 */
[----:B------:R-:W-:Y:S01]  /*2260*/  FADD.FTZ R15, R11, R32 ;  /* 0x000000200b0f7221 */ /* 0x000fe20000010000 */
[----:B------:R-:W-:Y:S01]  /*2270*/  @!P5 MOV R8, R52 ;  /* 0x000000340008d202 */ /* 0x000fe20000000f00 */
[----:B------:R-:W-:Y:S01]  /*2280*/  FADD.FTZ R31, R50, R9 ;  /* 0x00000009321f7221 */ /* 0x000fe20000010000 */
[----:B------:R-:W-:Y:S01]  /*2290*/  @!P5 MOV R9, R53 ;  /* 0x000000350009d202 */ /* 0x000fe20000000f00 */
[----:B------:R-:W-:Y:S01]  /*22a0*/  FADD.FTZ R65, RZ, R65 ;  /* 0x00000041ff417221 */ /* 0x000fe20000010000 */
[----:B------:R0:W-:Y:S01]  /*22b0*/  @!P5 STS.128 [UR6+0x250], R12 ;  /* 0x0002500cff00d988 */ /* 0x0001e20008000c06 */
[C---:B------:R-:W-:Y:S01]  /*22c0*/  FMUL.FTZ R10, R68.reuse, R31 ;  /* 0x0000001f440a7220 */ /* 0x040fe20000410000 */
[----:B------:R-:W-:Y:S01]  /*22d0*/  FMUL.FTZ R11, R29, R16 ;  /* 0x000000101d0b7220 */ /* 0x000fe20000410000 */
[-C--:B------:R-:W-:Y:S01]  /*22e0*/  FMUL.FTZ R68, R68, R65.reuse ;  /* 0x0000004144447220 */ /* 0x080fe20000410000 */
[----:B------:R0:W-:Y:S01]  /*22f0*/  @!P5 STG.E.128 desc[UR8][R8.64], R12 ;  /* 0x0000000c0800d986 */ /* 0x0001e2000c101d08 */
[C---:B------:R-:W-:Y:S01]  /*2300*/  FFMA.FTZ R10, R69.reuse, R65, R10 ;  /* 0x00000041450a7223 */ /* 0x040fe2000001000a */
[----:B------:R-:W-:Y:S01]  /*2310*/  LEA R59, P5, R22, R59, 0x3 ;  /* 0x0000003b163b7211 */ /* 0x000fe200078a18ff */
[----:B------:R-:W-:Y:S01]  /*2320*/  FFMA.FTZ R68, R69, R31, -R68 ;  /* 0x0000001f45447223 */ /* 0x000fe20000010844 */
[----:B------:R-:W-:Y:S01]  /*2330*/  FFMA.FTZ R11, R28, R17, -R11 ;  /* 0x000000111c0b7223 */ /* 0x000fe2000001080b */
[----:B------:R-:W-:Y:S01]  /*2340*/  FADD.FTZ R10, RZ, R10 ;  /* 0x0000000aff0a7221 */ /* 0x000fe20000010000 */
[----:B------:R-:W-:Y:S01]  /*2350*/  IADD3.X R56, R56, R23, RZ, P5, !PT ;  /* 0x0000001738387210 */ /* 0x000fe20002ffe4ff */
[C---:B------:R-:W-:Y:S01]  /*2360*/  FMUL.FTZ R17, R29.reuse, R18 ;  /* 0x000000121d117220 */ /* 0x040fe20000410000 */
[C---:B------:R-:W-:Y:S01]  /*2370*/  FMUL.FTZ R19, R29.reuse, R65 ;  /* 0x000000411d137220 */ /* 0x040fe20000410000 */
[----:B------:R-:W-:Y:S01]  /*2380*/  LEA R61, P5, R26, R61, 0x3 ;  /* 0x0000003d1a3d7211 */ /* 0x000fe200078a18ff */
[----:B------:R-:W-:Y:S01]  /*2390*/  FMUL.FTZ R29, R29, R10 ;  /* 0x0000000a1d1d7220 */ /* 0x000fe20000410000 */
[----:B------:R-:W-:Y:S01]  /*23a0*/  FADD.FTZ R68, R51, R68 ;  /* 0x0000004433447221 */ /* 0x000fe20000010000 */
[C---:B------:R-:W-:Y:S01]  /*23b0*/  FFMA.FTZ R30, R28.reuse, R30, -R17 ;  /* 0x0000001e1c1e7223 */ /* 0x040fe20000010811 */
[----:B------:R-:W-:Y:S01]  /*23c0*/  FFMA.FTZ R19, R28, R31, -R19 ;  /* 0x0000001f1c137223 */ /* 0x000fe20000010813 */
[----:B------:R-:W-:Y:S01]  /*23d0*/  IADD3.X R58, R58, R27, RZ, P5, !PT ;  /* 0x0000001b3a3a7210 */ /* 0x000fe20002ffe4ff */
[----:B------:R-:W-:Y:S01]  /*23e0*/  FFMA.FTZ R28, R28, R68, -R29 ;  /* 0x000000441c1c7223 */ /* 0x000fe2000001081d */
[----:B------:R-:W-:Y:S01]  /*23f0*/  IADD3 R52, P5, R52, 0x10, RZ ;  /* 0x0000001034347810 */ /* 0x000fe20007fbe0ff */
[----:B------:R-:W-:Y:S01]  /*2400*/  UIADD3 UR6, UR6, 0x10, URZ ;  /* 0x0000001006067890 */ /* 0x000fe2000fffe03f */
[----:B------:R-:W-:Y:S01]  /*2410*/  FFMA.FTZ R4, R11, 2, R4 ;  /* 0x400000000b047823 */ /* 0x000fe20000010004 */
[----:B------:R-:W-:Y:S01]  /*2420*/  FFMA.FTZ R5, R30, 2, R5 ;  /* 0x400000001e057823 */ /* 0x000fe20000010005 */
[----:B------:R-:W-:Y:S01]  /*2430*/  FFMA.FTZ R6, R19, 2, R6 ;  /* 0x4000000013067823 */ /* 0x000fe20000010006 */
[----:B------:R-:W-:Y:S01]  /*2440*/  FFMA.FTZ R7, R28, 2, R7 ;  /* 0x400000001c077823 */ /* 0x000fe20000010007 */
[----:B------:R-:W-:Y:S01]  /*2450*/  IADD3.X R53, RZ, R53, RZ, P5, !PT ;  /* 0x00000035ff357210 */ /* 0x000fe20002ffe4ff */
[----:B0-----:R-:W-:Y:S06]  /*2460*/  @!P6 BRA `(.L_x_2365) ;  /* 0xffffffec00fce947 */ /* 0x001fec000383ffff */
.L_x_2364:
[----:B------:R-:W-:Y:S01]  /*2470*/  BAR.SYNC.DEFER_BLOCKING 0x0 ;  /* 0x0000000000007b1d */ /* 0x000fe20000010000 */
[----:B------:R-:W-:Y:S02]  /*2480*/  ISETP.NE.AND P0, PT, R55, RZ, PT ;  /* 0x000000ff3700720c */ /* 0x000fe40003f05270 */
[C---:B------:R-:W-:Y:S02]  /*2490*/  LEA R12, R54.reuse, UR5, 0x4 ;  /* 0x00000005360c7c11 */ /* 0x040fe4000f8e20ff */
[----:B------:R-:W-:Y:S01]  /*24a0*/  LEA R14, R54, UR5, 0x2 ;  /* 0x00000005360e7c11 */ /* 0x000fe2000f8e10ff */
[----:B------:R-:W-:Y:S08]  /*24b0*/  BSSY B0, `(.L_x_2366) ;  /* 0x0000021000007945 */ /* 0x000ff00003800000 */
[----:B------:R-:W0:Y:S01]  /*24c0*/  @!P0 LDC R8, c[0x0][0x218] ;  /* 0x00008600ff088b82 */ /* 0x000e220000000800 */
[----:B------:R1:W-:Y:S01]  /*24d0*/  STS.128 [R12], R4 ;  /* 0x000000040c007388 */ /* 0x0003e20000000c00 */
[----:B------:R-:W-:-:S03]  /*24e0*/  NOP ;  /* 0x0000000000007918 */ /* 0x000fc60000000000 */
[----:B------:R-:W-:Y:S04]  /*24f0*/  LDS R11, [R14] ;  /* 0x000000000e0b7984 */ /* 0x000fe80000000800 */
[----:B------:R-:W-:Y:S01]  /*2500*/  LDS R13, [R14+0x80] ;  /* 0x000080000e0d7984 */ /* 0x000fe20000000800 */
[----:B0-----:R-:W-:-:S03]  /*2510*/  @!P0 IMAD R16, R37, -0x80, R8 ;  /* 0xffffff8025108824 */ /* 0x001fc600078e0208 */
[----:B------:R-:W-:Y:S01]  /*2520*/  LDS R15, [R14+0x100] ;  /* 0x000100000e0f7984 */ /* 0x000fe20000000800 */
[----:B------:R-:W1:Y:S03]  /*2530*/  LDC.64 R8, c[0x0][0x2b0] ;  /* 0x0000ac00ff087b82 */ /* 0x000e660000000a00 */
[----:B------:R-:W-:Y:S04]  /*2540*/  LDS R17, [R14+0x180] ;  /* 0x000180000e117984 */ /* 0x000fe80000000800 */
[----:B------:R-:W-:Y:S01]  /*2550*/  @!P0 STS [UR5+0x200], R16 ;  /* 0x00020010ff008988 */ /* 0x000fe20008000805 */
[----:B------:R-:W-:Y:S01]  /*2560*/  BAR.SYNC.DEFER_BLOCKING 0x0 ;  /* 0x0000000000007b1d */ /* 0x000fe20000010000 */
[----:B-1----:R-:W-:-:S04]  /*2570*/  IMAD R4, R8, UR11, RZ ;  /* 0x0000000b08047c24 */ /* 0x002fc8000f8e02ff */
[----:B------:R-:W-:Y:S02]  /*2580*/  IMAD R9, R9, UR10, R4 ;  /* 0x0000000a09097c24 */ /* 0x000fe4000f8e0204 */
[----:B------:R-:W-:Y:S01]  /*2590*/  IMAD.WIDE.U32 R4, R8, UR10, RZ ;  /* 0x0000000a08047c25 */ /* 0x000fe2000f8e00ff */
[----:B------:R-:W0:Y:S04]  /*25a0*/  LDS R10, [UR5+0x200] ;  /* 0x00020005ff0a7984 */ /* 0x000e280008000800 */
[----:B------:R-:W-:Y:S02]  /*25b0*/  IADD3 R19, R5, R9, RZ ;  /* 0x0000000905137210 */ /* 0x000fe40007ffe0ff */
        /* <DEDUP_REMOVED lines=16> */
.L_x_2367:
[----:B------:R-:W-:Y:S05]  /*26c0*/  BSYNC B0 ;  /* 0x0000000000007941 */ /* 0x000fea0003800000 */
.L_x_2366:
[----:B------:R-:W-:Y:S01]  /*26d0*/  MOV R5, R19 ;  /* 0x0000001300057202 */ /* 0x000fe20000000f00 */
[----:B------:R-:W-:Y:S01]  /*26e0*/  ULDC.64 UR4, c[0x0][0x2b8] ;  /* 0x0000ae0000047ab9 */ /* 0x000fe20000000a00 */
[----:B------:R-:W-:Y:S01]  /*26f0*/  LOP3.LUT R7, R39, 0x40, RZ, 0xfc, !PT ;  /* 0x0000004027077812 */ /* 0x000fe200078efcff */
[----:B------:R-:W-:Y:S01]  /*2700*/  IMAD R6, R44, UR4, RZ ;  /* 0x000000042c067c24 */ /* 0x000fe2000f8e02ff */
[-C--:B------:R-:W-:Y:S01]  /*2710*/  ISETP.GE.AND P0, PT, R0, R10.reuse, PT ;  /* 0x0000000a0000720c */ /* 0x080fe20003f06270 */
[----:B------:R-:W-:Y:S01]  /*2720*/  IMAD.WIDE.U32 R4, R43, UR4, R4 ;  /* 0x000000042b047c25 */ /* 0x000fe2000f8e0004 */
[----:B------:R-:W-:Y:S02]  /*2730*/  ISETP.GE.AND P1, PT, R7, R10, PT ;  /* 0x0000000a0700720c */ /* 0x000fe40003f26270 */
[----:B------:R-:W-:Y:S01]  /*2740*/  SHF.L.U32 R7, R37, 0x7, RZ ;  /* 0x0000000725077819 */ /* 0x000fe200000006ff */
[----:B0-----:R-:W-:Y:S01]  /*2750*/  IMAD R8, R43, UR5, R6 ;  /* 0x000000052b087c24 */ /* 0x001fe2000f8e0206 */
[----:B------:R-:W-:Y:S01]  /*2760*/  ULDC.64 UR4, c[0x0][0x308] ;  /* 0x0000c20000047ab9 */ /* 0x000fe20000000a00 */
[----:B------:R-:W-:-:S02]  /*2770*/  LOP3.LUT R11, R39, 0x60, RZ, 0xfc, !PT ;  /* 0x00000060270b7812 */ /* 0x000fc400078efcff */
[----:B------:R-:W-:Y:S02]  /*2780*/  SHF.R.S32.HI R9, RZ, 0x1f, R7 ;  /* 0x0000001fff097819 */ /* 0x000fe40000011407 */
[----:B------:R-:W-:Y:S02]  /*2790*/  IADD3 R6, P4, R7, R4, RZ ;  /* 0x0000000407067210 */ /* 0x000fe40007f9e0ff */
[----:B------:R-:W-:Y:S01]  /*27a0*/  LEA R7, P3, R39, UR4, 0x2 ;  /* 0x0000000427077c11 */ /* 0x000fe2000f8610ff */
[----:B------:R-:W-:Y:S01]  /*27b0*/  ULDC UR4, c[0x0][0x224] ;  /* 0x0000890000047ab9 */ /* 0x000fe20000000800 */
[----:B------:R-:W-:Y:S02]  /*27c0*/  IADD3.X R5, R9, R8, R5, P4, !PT ;  /* 0x0000000809057210 */ /* 0x000fe400027fe405 */
[----:B------:R-:W-:Y:S02]  /*27d0*/  LEA.HI.X R8, R39, UR5, R38, 0x2, P3 ;  /* 0x0000000527087c11 */ /* 0x000fe400098f1426 */
[----:B------:R-:W-:-:S02]  /*27e0*/  LEA R4, P3, R6, R7, 0x2 ;  /* 0x0000000706047211 */ /* 0x000fc400078610ff */
[----:B------:R-:W-:Y:S02]  /*27f0*/  IADD3 R37, R37, 0x1, RZ ;  /* 0x0000000125257810 */ /* 0x000fe40007ffe0ff */
[----:B------:R-:W-:Y:S02]  /*2800*/  LEA.HI.X R5, R6, R8, R5, 0x2, P3 ;  /* 0x0000000806057211 */ /* 0x000fe400018f1405 */
[----:B------:R-:W-:-:S03]  /*2810*/  ISETP.GE.AND P2, PT, R11, R10, PT ;  /* 0x0000000a0b00720c */ /* 0x000fc60003f46270 */
[----:B------:R0:W-:Y:S01]  /*2820*/  @!P0 STG.E desc[UR8][R4.64+0x80], R13 ;  /* 0x0000800d04008986 */ /* 0x0001e2000c101908 */
[----:B------:R-:W-:-:S03]  /*2830*/  ISETP.GE.AND P0, PT, R37, UR4, PT ;  /* 0x0000000425007c0c */ /* 0x000fc6000bf06270 */
[----:B------:R0:W-:Y:S01]  /*2840*/  @!P1 STG.E desc[UR8][R4.64+0x100], R15 ;  /* 0x0001000f04009986 */ /* 0x0001e2000c101908 */
[----:B------:R-:W-:-:S04]  /*2850*/  IADD3 R20, P1, R20, 0x200, RZ ;  /* 0x0000020014147810 */ /* 0x000fc80007f3e0ff */
[----:B------:R-:W-:Y:S01]  /*2860*/  IADD3.X R21, RZ, R21, RZ, P1, !PT ;  /* 0x00000015ff157210 */ /* 0x000fe20000ffe4ff */
[----:B------:R0:W-:Y:S01]  /*2870*/  @!P2 STG.E desc[UR8][R4.64+0x180], R17 ;  /* 0x000180110400a986 */ /* 0x0001e2000c101908 */
[----:B------:R-:W-:-:S04]  /*2880*/  IADD3 R2, P2, R2, 0x200, RZ ;  /* 0x0000020002027810 */ /* 0x000fc80007f5e0ff */
[----:B------:R-:W-:Y:S01]  /*2890*/  IADD3.X R3, RZ, R3, RZ, P2, !PT ;  /* 0x00000003ff037210 */ /* 0x000fe200017fe4ff */
[----:B------:R-:W-:Y:S08]  /*28a0*/  @!P0 BRA `(.L_x_2368) ;  /* 0xffffffd800d08947 */ /* 0x000ff0000383ffff */
[----:B------:R-:W-:Y:S05]  /*28b0*/  EXIT ;  /* 0x000000000000794d */ /* 0x000fea0003800000 */
.L_x_2369:
        /* <DEDUP_REMOVED lines=12> */
.L_x_5224:


//--------------------- .text._Z25selective_scan_fwd_kernelI32Selective_Scan_fwd_kernel_traitsILi32ELi4ELi1ELb0ELb0ELb0ELb1EfN3c107complexIfEEEEv13SSMParamsBase --------------------------
	.section	.text._Z25selective_scan_fwd_kernelI32Selective_Scan_fwd_kernel_traitsILi32ELi4ELi1ELb0ELb0ELb0ELb1EfN3c107complexIfEEEEv13SSMParamsBase,"ax",@progbits
	.align	128
        .global         _Z25selective_scan_fwd_kernelI32Selective_Scan_fwd_kernel_traitsILi32ELi4ELi1ELb0ELb0ELb0ELb1EfN3c107complexIfEEEEv13SSMParamsBase
        .type           _Z25selective_scan_fwd_kernelI32Selective_Scan_fwd_kernel_traitsILi32ELi4ELi1ELb0ELb0ELb0ELb1EfN3c107complexIfEEEEv13SSMParamsBase,@function
        .size           _Z25selective_scan_fwd_kernelI32Selective_Scan_fwd_kernel_traitsILi32ELi4ELi1ELb0ELb0ELb0ELb1EfN3c107complexIfEEEEv13SSMParamsBase,(.L_x_5225 - _Z25selective_scan_fwd_kernelI32Selective_Scan_fwd_kernel_traitsILi32ELi4ELi1ELb0ELb0ELb0ELb1EfN3c107complexIfEEEEv13SSMParamsBase)
        .other          _Z25selective_scan_fwd_kernelI32Selective_Scan_fwd_kernel_traitsILi32ELi4ELi1ELb0ELb0ELb0ELb1EfN3c107complexIfEEEEv13SSMParamsBase,@"STO_CUDA_ENTRY STV_DEFAULT"
_Z25selective_scan_fwd_kernelI32Selective_Scan_fwd_kernel_traitsILi32ELi4ELi1ELb0ELb0ELb0ELb1EfN3c107complexIfEEEEv13SSMParamsBase:
.text._Z25selective_scan_fwd_kernelI32Selective_Scan_fwd_kernel_traitsILi32ELi4ELi1ELb0ELb0ELb0ELb1EfN3c107complexIfEEEEv13SSMParamsBase:
        /* <DEDUP_REMOVED lines=40> */
[C---:B0-----:R-:W-:Y:S01]  /*0280*/  LOP3.LUT R38, R57.reuse, 0x1f, RZ, 0xc0, !PT ;  /* 0x0000001f39267812 */ /* 0x041fe200078ec0ff */
[----:B---3--:R-:W-:Y:S01]  /*0290*/  IMAD.WIDE.U32 R2, R10, UR10, R2 ;  /* 0x0000000a0a027c25 */ /* 0x008fe2000f8e0002 */
[----:B------:R-:W-:-:S03]  /*02a0*/  SHF.L.U32 R39, R57, 0x2, RZ ;  /* 0x0000000239277819 */ /* 0x000fc600000006ff */
[----:B------:R-:W-:Y:S01]  /*02b0*/  IMAD R0, R10, UR11, RZ ;  /* 0x0000000b0a007c24 */ /* 0x000fe2000f8e02ff */
[----:B------:R-:W-:Y:S01]  /*02c0*/  LOP3.LUT R39, R38, 0xffffff80, R39, 0xf8, !PT ;  /* 0xffffff8026277812 */ /* 0x000fe200078ef827 */
[----:B----4-:R-:W-:-:S03]  /*02d0*/  IMAD R6, R12, UR11, RZ ;  /* 0x0000000b0c067c24 */ /* 0x010fc6000f8e02ff */
[----:B------:R-:W-:Y:S01]  /*02e0*/  SHF.R.S32.HI R40, RZ, 0x1f, R39 ;  /* 0x0000001fff287819 */ /* 0x000fe20000011427 */
[----:B------:R-:W-:Y:S01]  /*02f0*/  IMAD.WIDE.U32 R4, R12, UR10, R4 ;  /* 0x0000000a0c047c25 */ /* 0x000fe2000f8e0004 */
[C---:B------:R-:W-:Y:S02]  /*0300*/  LOP3.LUT R43, R39.reuse, 0x20, RZ, 0xfc, !PT ;  /* 0x00000020272b7812 */ /* 0x040fe400078efcff */
[----:B------:R-:W-:Y:S01]  /*0310*/  LOP3.LUT R42, R39, 0x40, RZ, 0xfc, !PT ;  /* 0x00000040272a7812 */ /* 0x000fe200078efcff */
[----:B------:R-:W-:Y:S01]  /*0320*/  IMAD R7, R11, UR10, R0 ;  /* 0x0000000a0b077c24 */ /* 0x000fe2000f8e0200 */
[----:B------:R-:W-:Y:S01]  /*0330*/  IADD3 R0, P0, R39, R2, RZ ;  /* 0x0000000227007210 */ /* 0x000fe20007f1e0ff */
[----:B------:R-:W-:Y:S01]  /*0340*/  IMAD R9, R13, UR10, R6 ;  /* 0x0000000a0d097c24 */ /* 0x000fe2000f8e0206 */
[----:B------:R-:W-:Y:S02]  /*0350*/  IADD3 R21, P1, R39, R4, RZ ;  /* 0x0000000427157210 */ /* 0x000fe40007f3e0ff */
[----:B------:R-:W-:-:S02]  /*0360*/  IADD3.X R3, R40, R3, R7, P0, !PT ;  /* 0x0000000328037210 */ /* 0x000fc400007fe407 */
[----:B------:R-:W-:Y:S02]  /*0370*/  IADD3.X R4, R40, R5, R9, P1, !PT ;  /* 0x0000000528047210 */ /* 0x000fe40000ffe409 */
[C---:B------:R-:W-:Y:S02]  /*0380*/  LEA R2, P0, R0.reuse, UR4, 0x2 ;  /* 0x0000000400027c11 */ /* 0x040fe4000f8010ff */
[C---:B------:R-:W-:Y:S02]  /*0390*/  LEA R20, P1, R21.reuse, UR6, 0x2 ;  /* 0x0000000615147c11 */ /* 0x040fe4000f8210ff */
[----:B------:R-:W-:Y:S02]  /*03a0*/  LEA.HI.X R3, R0, UR5, R3, 0x2, P0 ;  /* 0x0000000500037c11 */ /* 0x000fe400080f1403 */
[----:B------:R-:W-:Y:S02]  /*03b0*/  LEA.HI.X R21, R21, UR7, R4, 0x2, P1 ;  /* 0x0000000715157c11 */ /* 0x000fe400088f1404 */
[----:B--2---:R-:W-:-:S07]  /*03c0*/  LOP3.LUT R44, R39, 0x60, RZ, 0xfc, !PT ;  /* 0x00000060272c7812 */ /* 0x004fce00078efcff */
.L_x_2384:
[----:B0-----:R-:W0:Y:S01]  /*03d0*/  LDC R0, c[0x0][0x218] ;  /* 0x00008600ff007b82 */ /* 0x001e220000000800 */
[----:B-1----:R-:W-:Y:S02]  /*03e0*/  CS2R R4, SRZ ;  /* 0x0000000000047805 */ /* 0x002fe4000001ff00 */
[----:B------:R-:W-:-:S05]  /*03f0*/  CS2R R6, SRZ ;  /* 0x0000000000067805 */ /* 0x000fca000001ff00 */
[----:B------:R-:W-:Y:S08]  /*0400*/  BAR.SYNC.DEFER_BLOCKING 0x0 ;  /* 0x0000000000007b1d */ /* 0x000ff00000010000 */
[----:B------:R-:W1:Y:S01]  /*0410*/  S2UR UR5, SR_CgaCtaId ;  /* 0x00000000000579c3 */ /* 0x000e620000008800 */
[----:B------:R-:W-:Y:S01]  /*0420*/  UMOV UR4, 0x400 ;  /* 0x0000040000047882 */ /* 0x000fe20000000000 */
[----:B------:R-:W-:-:S02]  /*0430*/  MOV R16, RZ ;  /* 0x000000ff00107202 */ /* 0x000fc40000000f00 */
[----:B------:R-:W-:Y:S02]  /*0440*/  MOV R14, RZ ;  /* 0x000000ff000e7202 */ /* 0x000fe40000000f00 */
[----:B------:R-:W-:Y:S02]  /*0450*/  MOV R22, RZ ;  /* 0x000000ff00167202 */ /* 0x000fe40000000f00 */
[----:B------:R-:W-:Y:S01]  /*0460*/  MOV R18, RZ ;  /* 0x000000ff00127202 */ /* 0x000fe20000000f00 */
[----:B------:R-:W2:Y:S01]  /*0470*/  LDC R12, c[0x0][0x21c] ;  /* 0x00008700ff0c7b82 */ /* 0x000ea20000000800 */
[----:B0-----:R-:W-:-:S05]  /*0480*/  IMAD R0, R41, -0x80, R0 ;  /* 0xffffff8029007824 */ /* 0x001fca00078e0200 */
        /* <DEDUP_REMOVED lines=8> */
[----:B-1----:R-:W-:-:S06]  /*0510*/  ULEA UR5, UR5, UR4, 0x18 ;  /* 0x0000000405057291 */ /* 0x002fcc000f8ec03f */
[----:B------:R-:W-:Y:S02]  /*0520*/  LEA R13, R58, UR5, 0x2 ;  /* 0x000000053a0d7c11 */ /* 0x000fe4000f8e10ff */
[-C--:B------:R-:W-:Y:S02]  /*0530*/  ISETP.GE.AND P0, PT, R39, R0.reuse, PT ;  /* 0x000000002700720c */ /* 0x080fe40003f06270 */
[-C--:B------:R-:W-:Y:S02]  /*0540*/  ISETP.GE.AND P1, PT, R43, R0.reuse, PT ;  /* 0x000000002b00720c */ /* 0x080fe40003f26270 */
[-C--:B------:R-:W-:Y:S02]  /*0550*/  ISETP.GE.AND P2, PT, R42, R0.reuse, PT ;  /* 0x000000002a00720c */ /* 0x080fe40003f46270 */
[----:B------:R-:W-:Y:S01]  /*0560*/  ISETP.GE.AND P3, PT, R44, R0, PT ;  /* 0x000000002c00720c */ /* 0x000fe20003f66270 */
[----:B---3--:R0:W-:Y:S04]  /*0570*/  STS [R13+0x80], R4 ;  /* 0x000080040d007388 */ /* 0x0081e80000000800 */
[----:B----4-:R-:W-:Y:S01]  /*0580*/  STS [R13], R5 ;  /* 0x000000050d007388 */ /* 0x010fe20000000800 */
[----:B0-----:R-:W-:-:S03]  /*0590*/  LEA R4, R58, UR5, 0x4 ;  /* 0x000000053a047c11 */ /* 0x001fc6000f8e20ff */
[----:B--2---:R-:W-:Y:S04]  /*05a0*/  STS [R13+0x100], R7 ;  /* 0x000100070d007388 */ /* 0x004fe80000000800 */
        /* <DEDUP_REMOVED lines=12> */
[----:B--2---:R-:W-:Y:S04]  /*0670*/  STS [R13], R16 ;  /* 0x000000100d007388 */ /* 0x004fe80000000800 */
[----:B---3--:R-:W-:Y:S04]  /*0680*/  STS [R13+0x80], R14 ;  /* 0x0000800e0d007388 */ /* 0x008fe80000000800 */
[----:B----4-:R-:W-:Y:S04]  /*0690*/  STS [R13+0x100], R22 ;  /* 0x000100160d007388 */ /* 0x010fe80000000800 */
[----:B------:R-:W-:Y:S01]  /*06a0*/  STS [R13+0x180], R18 ;  /* 0x000180120d007388 */ /* 0x000fe20000000800 */
[----:B------:R-:W-:-:S03]  /*06b0*/  NOP ;  /* 0x0000000000007918 */ /* 0x000fc60000000000 */
[----:B------:R-:W0:Y:S02]  /*06c0*/  LDS.128 R4, [R4] ;  /* 0x0000000004047984 */ /* 0x000e240000000c00 */
[----:B0----5:R-:W-:-:S05]  /*06d0*/  FADD.FTZ R45, R4, R37 ;  /* 0x00000025042d7221 */ /* 0x021fca0000010000 */
[----:B------:R-:W-:-:S04]  /*06e0*/  FSETP.GTU.FTZ.AND P1, PT, R45, 20, PT ;  /* 0x41a000002d00780b */ /* 0x000fc80003f3c000 */
[----:B------:R-:W-:Y:S01]  /*06f0*/  ISETP.EQ.OR P1, PT, RZ, UR4, P1 ;  /* 0x00000004ff007c0c */ /* 0x000fe20008f22670 */
[--C-:B------:R-:W-:Y:S01]  /*0700*/  FADD.FTZ R46, R5, R37.reuse ;  /* 0x00000025052e7221 */ /* 0x100fe20000010000 */
[--C-:B------:R-:W-:Y:S01]  /*0710*/  FADD.FTZ R47, R6, R37.reuse ;  /* 0x00000025062f7221 */ /* 0x100fe20000010000 */
[----:B------:R-:W-:-:S03]  /*0720*/  FADD.FTZ R48, R7, R37 ;  /* 0x0000002507307221 */ /* 0x000fc60000010000 */
[----:B------:R-:W-:Y:S02]  /*0730*/  FSETP.GTU.FTZ.AND P2, PT, R46, 20, PT ;  /* 0x41a000002e00780b */ /* 0x000fe40003f5c000 */
[----:B------:R-:W-:Y:S02]  /*0740*/  FSETP.GTU.FTZ.AND P3, PT, R47, 20, PT ;  /* 0x41a000002f00780b */ /* 0x000fe40003f7c000 */
[----:B------:R-:W-:Y:S01]  /*0750*/  FSETP.GTU.FTZ.AND P0, PT, R48, 20, PT ;  /* 0x41a000003000780b */ /* 0x000fe20003f1c000 */
[-C--:B------:R-:W-:Y:S01]  /*0760*/  FMUL.FTZ R4, R8, R36.reuse ;  /* 0x0000002408047220 */ /* 0x080fe20000410000 */
[----:B------:R-:W-:Y:S01]  /*0770*/  ISETP.EQ.OR P2, PT, RZ, UR4, P2 ;  /* 0x00000004ff007c0c */ /* 0x000fe20009742670 */
[-C--:B------:R-:W-:Y:S01]  /*0780*/  FMUL.FTZ R5, R9, R36.reuse ;  /* 0x0000002409057220 */ /* 0x080fe20000410000 */
[----:B------:R-:W-:Y:S01]  /*0790*/  ISETP.EQ.OR P3, PT, RZ, UR4, P3 ;  /* 0x00000004ff007c0c */ /* 0x000fe20009f62670 */
[-C--:B------:R-:W-:Y:S01]  /*07a0*/  FMUL.FTZ R6, R10, R36.reuse ;  /* 0x000000240a067220 */ /* 0x080fe20000410000 */
[----:B------:R-:W-:Y:S01]  /*07b0*/  ISETP.EQ.OR P0, PT, RZ, UR4, P0 ;  /* 0x00000004ff007c0c */ /* 0x000fe20008702670 */
[----:B------:R-:W-:Y:S01]  /*07c0*/  FMUL.FTZ R7, R11, R36 ;  /* 0x000000240b077220 */ /* 0x000fe20000410000 */
[----:B------:R-:W-:Y:S11]  /*07d0*/  @P1 BRA `(.L_x_2371) ;  /* 0x00000000007c1947 */ /* 0x000ff60003800000 */
        /* <DEDUP_REMOVED lines=31> */
.L_x_2371:
[----:B------:R-:W-:Y:S05]  /*09d0*/  BSYNC B0 ;  /* 0x0000000000007941 */ /* 0x000fea0003800000 */
.L_x_2370:
        /* <DEDUP_REMOVED lines=33> */
.L_x_2373:
[----:B------:R-:W-:Y:S05]  /*0bf0*/  BSYNC B0 ;  /* 0x0000000000007941 */ /* 0x000fea0003800000 */
.L_x_2372:
        /* <DEDUP_REMOVED lines=33> */
.L_x_2375:
[----:B------:R-:W-:Y:S05]  /*0e10*/  BSYNC B0 ;  /* 0x0000000000007941 */ /* 0x000fea0003800000 */
.L_x_2374:
        /* <DEDUP_REMOVED lines=33> */
.L_x_2377:
[----:B------:R-:W-:Y:S05]  /*1030*/  BSYNC B0 ;  /* 0x0000000000007941 */ /* 0x000fea0003800000 */
.L_x_2376:
[----:B------:R-:W-:Y:S06]  /*1040*/  BAR.SYNC.DEFER_BLOCKING 0x0 ;  /* 0x0000000000007b1d */ /* 0x000fec0000010000 */
[----:B------:R-:W-:Y:S05]  /*1050*/  @!P4 BRA `(.L_x_2378) ;  /* 0x000000140004c947 */ /* 0x000fea0003800000 */
[----:B------:R-:W0:Y:S01]  /*1060*/  S2R R57, SR_TID.X ;  /* 0x0000000000397919 */ /* 0x000e220000002100 */
[----:B------:R-:W1:Y:S01]  /*1070*/  S2UR UR10, SR_CTAID.X ;  /* 0x00000000000a79c3 */ /* 0x000e620000002500 */
[----:B------:R-:W-:Y:S01]  /*1080*/  FMUL.FTZ R61, R11, R48 ;  /* 0x000000300b3d7220 */ /* 0x000fe20000410000 */
[----:B------:R-:W-:Y:S01]  /*1090*/  FMUL.FTZ R63, R10, R47 ;  /* 0x0000002f0a3f7220 */ /* 0x000fe20000410000 */
[----:B------:R-:W1:Y:S01]  /*10a0*/  S2R R34, SR_CTAID.Y ;  /* 0x0000000000227919 */ /* 0x000e620000002600 */
[----:B------:R-:W-:Y:S01]  /*10b0*/  FMUL.FTZ R18, R9, R46 ;  /* 0x0000002e09127220 */ /* 0x000fe20000410000 */
[----:B------:R-:W-:Y:S01]  /*10c0*/  FMUL.FTZ R19, R8, R45 ;  /* 0x0000002d08137220 */ /* 0x000fe20000410000 */
[----:B------:R-:W-:Y:S01]  /*10d0*/  ULDC.64 UR4, c[0x0][0x230] ;  /* 0x00008c0000047ab9 */ /* 0x000fe20000000a00 */
[----:B------:R-:W-:Y:S01]  /*10e0*/  ULDC.64 UR12, c[0x0][0x268] ;  /* 0x00009a00000c7ab9 */ /* 0x000fe20000000a00 */
[----:B------:R-:W1:Y:S01]  /*10f0*/  LDC R13, c[0x0][0x214] ;  /* 0x00008500ff0d7b82 */ /* 0x000e620000000800 */
[----:B------:R-:W-:Y:S01]  /*1100*/  ULDC.64 UR14, c[0x0][0x248] ;  /* 0x00009200000e7ab9 */ /* 0x000fe20000000a00 */
[----:B------:R-:W-:-:S02]  /*1110*/  IMAD R31, R35, UR12, RZ ;  /* 0x0000000c231f7c24 */ /* 0x000fc4000f8e02ff */
[----:B------:R-:W-:-:S04]  /*1120*/  IMAD R33, R35, UR14, RZ ;  /* 0x0000000e23217c24 */ /* 0x000fc8000f8e02ff */
[----:B------:R-:W2:Y:S08]  /*1130*/  LDC R16, c[0x0][0x224] ;  /* 0x00008900ff107b82 */ /* 0x000eb00000000800 */
[----:B------:R-:W3:Y:S01]  /*1140*/  LDC.64 R14, c[0x0][0x310] ;  /* 0x0000c400ff0e7b82 */ /* 0x000ee20000000a00 */
[----:B0-----:R-:W-:-:S07]  /*1150*/  SHF.L.U32 R17, R57, 0x2, RZ ;  /* 0x0000000239117819 */ /* 0x001fce00000006ff */
[----:B------:R-:W0:Y:S01]  /*1160*/  LDC.64 R52, c[0x0][0x2d0] ;  /* 0x0000b400ff347b82 */ /* 0x000e220000000a00 */
[----:B------:R-:W-:Y:S01]  /*1170*/  IADD3 R11, R17, 0x3, RZ ;  /* 0x00000003110b7810 */ /* 0x000fe20007ffe0ff */
[----:B-1----:R-:W-:Y:S01]  /*1180*/  IMAD R13, R13, UR10, R34 ;  /* 0x0000000a0d0d7c24 */ /* 0x002fe2000f8e0222 */
[-C--:B------:R-:W-:Y:S01]  /*1190*/  ISETP.GE.U32.AND P2, PT, R17, R0.reuse, PT ;  /* 0x000000001100720c */ /* 0x080fe20003f46070 */
[C---:B------:R-:W-:Y:S01]  /*11a0*/  IMAD R31, R34.reuse, UR13, R31 ;  /* 0x0000000d221f7c24 */ /* 0x040fe2000f8e021f */
[----:B------:R-:W-:Y:S01]  /*11b0*/  ISETP.GE.U32.AND P1, PT, R11, R0, PT ;  /* 0x000000000b00720c */ /* 0x000fe20003f26070 */
[----:B--2---:R-:W-:Y:S02]  /*11c0*/  IMAD R13, R13, R16, RZ ;  /* 0x000000100d0d7224 */ /* 0x004fe400078e02ff */
[----:B------:R-:W1:Y:S01]  /*11d0*/  LDC.64 R10, c[0x0][0x2e0] ;  /* 0x0000b800ff0a7b82 */ /* 0x000e620000000a00 */
[----:B------:R-:W-:Y:S01]  /*11e0*/  IMAD R33, R34, UR15, R33 ;  /* 0x0000000f22217c24 */ /* 0x000fe2000f8e0221 */
[----:B------:R-:W-:Y:S01]  /*11f0*/  FSEL R61, R61, RZ, !P1 ;  /* 0x000000ff3d3d7208 */ /* 0x000fe20004800000 */
[----:B------:R-:W-:-:S04]  /*1200*/  IMAD R13, R13, R12, RZ ;  /* 0x0000000c0d0d7224 */ /* 0x000fc800078e02ff */
[----:B---3--:R-:W-:Y:S01]  /*1210*/  IMAD.WIDE R8, R13, 0x10, R14 ;  /* 0x000000100d087825 */ /* 0x008fe200078e020e */
[----:B------:R-:W2:Y:S01]  /*1220*/  LDC.64 R50, c[0x0][0x2d8] ;  /* 0x0000b600ff327b82 */ /* 0x000ea20000000a00 */
[----:B------:R-:W-:Y:S02]  /*1230*/  IADD3 R15, R17, 0x2, RZ ;  /* 0x00000002110f7810 */ /* 0x000fe40007ffe0ff */
[----:B------:R-:W-:Y:S01]  /*1240*/  IMAD R13, R41, R12, RZ ;  /* 0x0000000c290d7224 */ /* 0x000fe200078e02ff */
[----:B------:R-:W-:Y:S02]  /*1250*/  IADD3 R17, R17, 0x1, RZ ;  /* 0x0000000111117810 */ /* 0x000fe40007ffe0ff */
[-C--:B------:R-:W-:Y:S01]  /*1260*/  ISETP.GE.U32.AND P3, PT, R15, R0.reuse, PT ;  /* 0x000000000f00720c */ /* 0x080fe20003f66070 */
[----:B------:R-:W-:Y:S01]  /*1270*/  IMAD.WIDE R8, R13, 0x10, R8 ;  /* 0x000000100d087825 */ /* 0x000fe200078e0208 */
[----:B------:R-:W3:Y:S01]  /*1280*/  LDC.64 R22, c[0x0][0x250] ;  /* 0x00009400ff167b82 */ /* 0x000ee20000000a00 */
[----:B------:R-:W-:-:S02]  /*1290*/  ISETP.GE.U32.AND P4, PT, R17, R0, PT ;  /* 0x000000001100720c */ /* 0x000fc40003f86070 */
[----:B------:R-:W-:Y:S01]  /*12a0*/  IMAD R13, R35, UR4, RZ ;  /* 0x00000004230d7c24 */ /* 0x000fe2000f8e02ff */
[----:B------:R-:W-:Y:S01]  /*12b0*/  MOV R49, R9 ;  /* 0x0000000900317202 */ /* 0x000fe20000000f00 */
[C---:B------:R-:W-:Y:S01]  /*12c0*/  IMAD.WIDE.U32 R14, R34.reuse, UR12, RZ ;  /* 0x0000000c220e7c25 */ /* 0x040fe2000f8e00ff */
[----:B------:R-:W-:Y:S02]  /*12d0*/  FSEL R63, R63, RZ, !P3 ;  /* 0x000000ff3f3f7208 */ /* 0x000fe40005800000 */
[----:B------:R-:W4:Y:S01]  /*12e0*/  LDC.64 R26, c[0x0][0x238] ;  /* 0x00008e00ff1a7b82 */ /* 0x000f220000000a00 */
[----:B------:R-:W-:Y:S01]  /*12f0*/  IMAD.WIDE.U32 R16, R34, UR4, RZ ;  /* 0x0000000422107c25 */ /* 0x000fe2000f8e00ff */
[----:B-1----:R-:W-:Y:S01]  /*1300*/  LEA R55, P6, R14, R10, 0x3 ;  /* 0x0000000a0e377211 */ /* 0x002fe200078c18ff */
[----:B------:R-:W-:Y:S02]  /*1310*/  UMOV UR4, URZ ;  /* 0x0000003f00047c82 */ /* 0x000fe40008000000 */
[----:B------:R-:W-:Y:S01]  /*1320*/  IMAD R29, R34, UR5, R13 ;  /* 0x00000005221d7c24 */ /* 0x000fe2000f8e020d */
[----:B0-----:R-:W-:Y:S01]  /*1330*/  LEA R56, P0, R16, R52, 0x3 ;  /* 0x0000003410387211 */ /* 0x001fe200078018ff */
[----:B------:R-:W-:Y:S01]  /*1340*/  IMAD.WIDE.U32 R12, R34, UR14, RZ ;  /* 0x0000000e220c7c25 */ /* 0x000fe2000f8e00ff */
[----:B------:R-:W0:Y:S01]  /*1350*/  LDC.64 R24, c[0x0][0x270] ;  /* 0x00009c00ff187b82 */ /* 0x000e220000000a00 */
[----:B------:R-:W-:-:S02]  /*1360*/  IADD3 R52, R15, R31, RZ ;  /* 0x0000001f0f347210 */ /* 0x000fc40007ffe0ff */
[----:B------:R-:W-:Y:S02]  /*1370*/  IADD3 R10, R17, R29, RZ ;  /* 0x0000001d110a7210 */ /* 0x000fe40007ffe0ff */
[----:B--2---:R-:W-:Y:S02]  /*1380*/  LEA R54, P5, R12, R50, 0x3 ;  /* 0x000000320c367211 */ /* 0x004fe400078a18ff */
[----:B------:R-:W-:Y:S01]  /*1390*/  LEA.HI.X R53, R16, R53, R10, 0x3, P0 ;  /* 0x0000003510357211 */ /* 0x000fe200000f1c0a */
[----:B------:R-:W1:Y:S01]  /*13a0*/  LDC R59, c[0x0][0x21c] ;  /* 0x00008700ff3b7b82 */ /* 0x000e620000000800 */
[----:B------:R-:W-:Y:S02]  /*13b0*/  IADD3 R0, R13, R33, RZ ;  /* 0x000000210d007210 */ /* 0x000fe40007ffe0ff */
[----:B------:R-:W-:Y:S02]  /*13c0*/  ISETP.NE.AND P0, PT, R38, RZ, PT ;  /* 0x000000ff2600720c */ /* 0x000fe40003f05270 */
[----:B---3--:R-:W-:-:S02]  /*13d0*/  SHF.L.U64.HI R60, R22, 0x3, R23 ;  /* 0x00000003163c7819 */ /* 0x008fc40000010217 */
[----:B------:R-:W-:Y:S02]  /*13e0*/  LEA.HI.X R52, R14, R11, R52, 0x3, P6 ;  /* 0x0000000b0e347211 */ /* 0x000fe400030f1c34 */
[----:B----4-:R-:W-:Y:S02]  /*13f0*/  SHF.L.U64.HI R62, R26, 0x3, R27 ;  /* 0x000000031a3e7819 */ /* 0x010fe4000001021b */
[----:B------:R-:W-:Y:S02]  /*1400*/  LEA.HI.X R51, R12, R51, R0, 0x3, P5 ;  /* 0x000000330c337211 */ /* 0x000fe400028f1c00 */
[----:B------:R-:W-:Y:S02]  /*1410*/  MOV R50, R8 ;  /* 0x0000000800327202 */ /* 0x000fe40000000f00 */
[----:B------:R-:W-:Y:S02]  /*1420*/  ISETP.EQ.OR P0, PT, R41, RZ, P0 ;  /* 0x000000ff2900720c */ /* 0x000fe40000702670 */
[----:B0-----:R-:W-:-:S02]  /*1430*/  SHF.L.U64.HI R25, R24, 0x3, R25 ;  /* 0x0000000318197819 */ /* 0x001fc40000010219 */
[----:B------:R-:W-:Y:S02]  /*1440*/  FSEL R27, R19, RZ, !P2 ;  /* 0x000000ff131b7208 */ /* 0x000fe40005000000 */
[----:B------:R-:W-:-:S07]  /*1450*/  FSEL R23, R18, RZ, !P4 ;  /* 0x000000ff12177208 */ /* 0x000fce0006000000 */
.L_x_2379:
        /* <DEDUP_REMOVED lines=13> */
[----:B------:R-:W-:Y:S01]  /*1530*/  MUFU.SIN R69, R13 ;  /* 0x0000000d00457308 */ /* 0x000fe20000000400 */
        /* <DEDUP_REMOVED lines=11> */
[----:B------:R-:W-:Y:S01]  /*15f0*/  MUFU.EX2 R16, R14 ;  /* 0x0000000e00107308 */ /* 0x000fe20000000800 */
[----:B0-----:R-:W-:-:S05]  /*1600*/  FMUL.FTZ R15, R8, R15 ;  /* 0x0000000f080f7220 */ /* 0x001fca0000410000 */
[----:B------:R-:W-:Y:S02]  /*1610*/  FSEL R64, R15, RZ, !P4 ;  /* 0x000000ff0f407208 */ /* 0x000fe40006000000 */
[----:B------:R-:W0:Y:S01]  /*1620*/  MUFU.COS R19, R28 ;  /* 0x0000001c00137308 */ /* 0x000e220000000000 */
[----:B--2---:R-:W-:Y:S01]  /*1630*/  FMUL.FTZ R17, R8, R17 ;  /* 0x0000001108117220 */ /* 0x004fe20000410000 */
[----:B------:R-:W-:Y:S01]  /*1640*/  MOV R8, R55 ;  /* 0x0000003700087202 */ /* 0x000fe20000000f00 */
[-C--:B------:R-:W-:Y:S01]  /*1650*/  FMUL.FTZ R0, R27, R64.reuse ;  /* 0x000000401b007220 */ /* 0x080fe20000410000 */
[----:B------:R-:W-:Y:S02]  /*1660*/  FMUL.FTZ R18, RZ, R64 ;  /* 0x00000040ff127220 */ /* 0x000fe40000410000 */
[----:B------:R-:W-:Y:S02]  /*1670*/  FSEL R65, R17, 1, !P4 ;  /* 0x3f80000011417808 */ /* 0x000fe40006000000 */
[----:B------:R-:W2:Y:S03]  /*1680*/  MUFU.SIN R9, R28 ;  /* 0x0000001c00097308 */ /* 0x000ea60000000400 */
[----:B------:R-:W-:-:S05]  /*1690*/  FFMA.FTZ R17, RZ, R65, R0 ;  /* 0x00000041ff117223 */ /* 0x000fca0000010000 */
[----:B------:R-:W-:Y:S01]  /*16a0*/  MUFU.COS R11, R13 ;  /* 0x0000000d000b7308 */ /* 0x000fe20000000000 */
[----:B0-----:R-:W-:-:S07]  /*16b0*/  FMUL.FTZ R19, R16, R19 ;  /* 0x0000001310137220 */ /* 0x001fce0000410000 */
[----:B------:R-:W0:Y:S01]  /*16c0*/  MUFU.EX2 R10, R10 ;  /* 0x0000000a000a7308 */ /* 0x000e220000000800 */
[----:B--2---:R-:W-:-:S07]  /*16d0*/  FMUL.FTZ R16, R16, R9 ;  /* 0x0000000910107220 */ /* 0x004fce0000410000 */
[----:B------:R-:W-:Y:S08]  /*16e0*/  MUFU.EX2 R12, R12 ;  /* 0x0000000c000c7308 */ /* 0x000ff00000000800 */
[----:B------:R-:W2:Y:S08]  /*16f0*/  MUFU.SIN R13, R30 ;  /* 0x0000001e000d7308 */ /* 0x000eb00000000400 */
[----:B------:R-:W3:Y:S01]  /*1700*/  MUFU.COS R15, R30 ;  /* 0x0000001e000f7308 */ /* 0x000ee20000000000 */
[----:B------:R-:W-:Y:S01]  /*1710*/  FFMA.FTZ R18, R27, R65, -R18 ;  /* 0x000000411b127223 */ /* 0x000fe20000010812 */
[----:B------:R-:W-:Y:S01]  /*1720*/  FSEL R0, R16, RZ, !P3 ;  /* 0x000000ff10007208 */ /* 0x000fe20005800000 */
[----:B------:R-:W-:Y:S01]  /*1730*/  FADD.FTZ R33, RZ, R17 ;  /* 0x00000011ff217221 */ /* 0x000fe20000010000 */
[C---:B0-----:R-:W-:Y:S01]  /*1740*/  FMUL.FTZ R14, R10.reuse, R11 ;  /* 0x0000000b0a0e7220 */ /* 0x041fe20000410000 */
[----:B------:R-:W-:Y:S01]  /*1750*/  FMUL.FTZ R69, R10, R69 ;  /* 0x000000450a457220 */ /* 0x000fe20000410000 */
[----:B------:R-:W-:Y:S01]  /*1760*/  MOV R10, R54 ;  /* 0x00000036000a7202 */ /* 0x000fe20000000f00 */
[----:B------:R-:W-:Y:S01]  /*1770*/  FADD.FTZ R17, R23, R18 ;  /* 0x0000001217117221 */ /* 0x000fe20000010000 */
[----:B------:R-:W-:-:S02]  /*1780*/  MOV R11, R51 ;  /* 0x00000033000b7202 */ /* 0x000fc40000000f00 */
[----:B------:R-:W-:Y:S01]  /*1790*/  FSEL R66, R19, 1, !P3 ;  /* 0x3f80000013427808 */ /* 0x000fe20005800000 */
[----:B------:R-:W-:Y:S01]  /*17a0*/  FMUL.FTZ R19, R0, R33 ;  /* 0x0000002100137220 */ /* 0x000fe20000410000 */
[C---:B--2---:R-:W-:Y:S01]  /*17b0*/  FMUL.FTZ R13, R12.reuse, R13 ;  /* 0x0000000d0c0d7220 */ /* 0x044fe20000410000 */
[----:B------:R-:W-:Y:S01]  /*17c0*/  MOV R9, R52 ;  /* 0x0000003400097202 */ /* 0x000fe20000000f00 */
[----:B------:R0:W2:Y:S01]  /*17d0*/  LDG.E.64 R28, desc[UR8][R10.64] ;  /* 0x000000080a1c7981 */ /* 0x0000a2000c1e1b00 */
[----:B------:R-:W-:Y:S01]  /*17e0*/  FSEL R69, R69, RZ, !P2 ;  /* 0x000000ff45457208 */ /* 0x000fe20005000000 */
[----:B---3--:R-:W-:Y:S01]  /*17f0*/  FMUL.FTZ R15, R12, R15 ;  /* 0x0000000f0c0f7220 */ /* 0x008fe20000410000 */
[----:B------:R-:W-:Y:S01]  /*1800*/  FMUL.FTZ R12, R0, R17 ;  /* 0x00000011000c7220 */ /* 0x000fe20000410000 */
[----:B------:R3:W2:Y:S01]  /*1810*/  LDG.E.64 R30, desc[UR8][R8.64] ;  /* 0x00000008081e7981 */ /* 0x0006a2000c1e1b00 */
[----:B------:R-:W-:Y:S01]  /*1820*/  FSEL R70, R14, 1, !P2 ;  /* 0x3f8000000e467808 */ /* 0x000fe20005000000 */
[----:B------:R-:W-:Y:S01]  /*1830*/  UIADD3 UR4, UR4, 0x1, URZ ;  /* 0x0000000104047890 */ /* 0x000fe2000fffe03f */
[C---:B------:R-:W-:Y:S01]  /*1840*/  FFMA.FTZ R12, R66.reuse, R33, R12 ;  /* 0x00000021420c7223 */ /* 0x040fe2000001000c */
[----:B------:R-:W-:Y:S01]  /*1850*/  FSEL R67, R13, RZ, !P1 ;  /* 0x000000ff0d437208 */ /* 0x000fe20004800000 */
[----:B0-----:R-:W-:Y:S01]  /*1860*/  FFMA.FTZ R10, R66, R17, -R19 ;  /* 0x00000011420a7223 */ /* 0x001fe20000010813 */
[----:B------:R-:W-:Y:S01]  /*1870*/  FSEL R68, R15, 1, !P1 ;  /* 0x3f8000000f447808 */ /* 0x000fe20004800000 */
[----:B------:R-:W-:-:S02]  /*1880*/  FADD.FTZ R12, RZ, R12 ;  /* 0x0000000cff0c7221 */ /* 0x000fc40000010000 */
[----:B------:R-:W-:Y:S01]  /*1890*/  FADD.FTZ R10, R63, R10 ;  /* 0x0000000a3f0a7221 */ /* 0x000fe20000010000 */
[-C--:B---3--:R-:W-:Y:S01]  /*18a0*/  FMUL.FTZ R9, R69, R64.reuse ;  /* 0x0000004045097220 */ /* 0x088fe20000410000 */
[C---:B------:R-:W-:Y:S01]  /*18b0*/  FMUL.FTZ R8, R70.reuse, R64 ;  /* 0x0000004046087220 */ /* 0x040fe20000410000 */
[C---:B------:R-:W-:Y:S01]  /*18c0*/  FMUL.FTZ R15, R67.reuse, R12 ;  /* 0x0000000c430f7220 */ /* 0x040fe20000410000 */
[-C--:B------:R-:W-:Y:S01]  /*18d0*/  FMUL.FTZ R17, R67, R10.reuse ;  /* 0x0000000a43117220 */ /* 0x080fe20000410000 */
[-C--:B------:R-:W-:Y:S01]  /*18e0*/  FFMA.FTZ R9, R70, R65.reuse, -R9 ;  /* 0x0000004146097223 */ /* 0x080fe20000010809 */
[----:B------:R-:W-:Y:S01]  /*18f0*/  FFMA.FTZ R11, R69, R65, R8 ;  /* 0x00000041450b7223 */ /* 0x000fe20000010008 */
[C---:B------:R-:W-:Y:S01]  /*1900*/  FFMA.FTZ R10, R68.reuse, R10, -R15 ;  /* 0x0000000a440a7223 */ /* 0x040fe2000001080f */
[----:B------:R-:W-:Y:S01]  /*1910*/  FFMA.FTZ R17, R68, R12, R17 ;  /* 0x0000000c44117223 */ /* 0x000fe20000010011 */
[----:B------:R-:W-:Y:S02]  /*1920*/  FMUL.FTZ R13, R0, R9 ;  /* 0x00000009000d7220 */ /* 0x000fe40000410000 */
[----:B------:R-:W-:Y:S01]  /*1930*/  FADD.FTZ R18, R61, R10 ;  /* 0x0000000a3d127221 */ /* 0x000fe20000010000 */
[----:B------:R-:W-:Y:S01]  /*1940*/  FADD.FTZ R19, RZ, R17 ;  /* 0x00000011ff137221 */ /* 0x000fe20000010000 */
[-C--:B------:R-:W-:Y:S01]  /*1950*/  FFMA.FTZ R13, R66, R11.reuse, R13 ;  /* 0x0000000b420d7223 */ /* 0x080fe2000001000d */
[----:B------:R-:W-:-:S02]  /*1960*/  FMUL.FTZ R11, R0, R11 ;  /* 0x0000000b000b7220 */ /* 0x000fc40000410000 */
[----:B------:R-:W0:Y:S02]  /*1970*/  SHFL.UP PT, R15, R18, 0x1, RZ ;  /* 0x04200000120f7989 */ /* 0x000e2400000e00ff */
[----:B------:R-:W-:Y:S01]  /*1980*/  FFMA.FTZ R11, R66, R9, -R11 ;  /* 0x00000009420b7223 */ /* 0x000fe2000001080b */
[C---:B------:R-:W-:Y:S01]  /*1990*/  FMUL.FTZ R9, R67.reuse, R13 ;  /* 0x0000000d43097220 */ /* 0x040fe20000410000 */
        /* <DEDUP_REMOVED lines=27> */
[CC--:B----4-:R-:W-:Y:S01]  /*1b50*/  FMUL.FTZ R15, R13.reuse, R8.reuse ;  /* 0x000000080d0f7220 */ /* 0x0d0fe20000410000 */
[----:B------:R-:W-:Y:S01]  /*1b60*/  @P5 FADD.FTZ R18, R18, R11 ;  /* 0x0000000b12125221 */ /* 0x000fe20000010000 */
[CC--:B-----5:R-:W-:Y:S02]  /*1b70*/  FMUL.FTZ R11, R13.reuse, R9.reuse ;  /* 0x000000090d0b7220 */ /* 0x0e0fe40000410000 */
        /* <DEDUP_REMOVED lines=11> */
[----:B------:R-:W-:Y:S01]  /*1c30*/  FFMA.FTZ R8, R16, R17, R8 ;  /* 0x0000001110087223 */ /* 0x000fe20000010008 */
[----:B----4-:R-:W-:-:S03]  /*1c40*/  FMUL.FTZ R13, R10, R9 ;  /* 0x000000090a0d7220 */ /* 0x010fc60000410000 */
[----:B------:R-:W-:Y:S01]  /*1c50*/  @P5 FADD.FTZ R18, R18, R15 ;  /* 0x0000000f12125221 */ /* 0x000fe20000010000 */
[----:B------:R-:W-:Y:S01]  /*1c60*/  @P5 FADD.FTZ R19, R19, R8 ;  /* 0x0000000813135221 */ /* 0x000fe20000010000 */
[-C--:B-----5:R-:W-:Y:S01]  /*1c70*/  FFMA.FTZ R13, R16, R11.reuse, R13 ;  /* 0x0000000b100d7223 */ /* 0x0a0fe2000001000d */
[----:B------:R-:W-:Y:S02]  /*1c80*/  FMUL.FTZ R11, R10, R11 ;  /* 0x0000000b0a0b7220 */ /* 0x000fe40000410000 */
[----:B------:R-:W0:Y:S02]  /*1c90*/  SHFL.UP PT, R12, R18, 0x8, RZ ;  /* 0x05000000120c7989 */ /* 0x000e2400000e00ff */
[----:B------:R-:W-:Y:S02]  /*1ca0*/  @P5 FFMA.FTZ R16, R16, R9, -R11 ;  /* 0x0000000910105223 */ /* 0x000fe4000001080b */
[----:B------:R-:W3:Y:S01]  /*1cb0*/  SHFL.UP PT, R14, R19, 0x8, RZ ;  /* 0x05000000130e7989 */ /* 0x000ee200000e00ff */
[----:B------:R-:W-:-:S02]  /*1cc0*/  FSEL R13, R10, R13, !P5 ;  /* 0x0000000d0a0d7208 */ /* 0x000fc40006800000 */
[----:B------:R-:W-:Y:S01]  /*1cd0*/  ISETP.GE.AND P5, PT, R58, 0x8, PT ;  /* 0x000000083a00780c */ /* 0x000fe20003fa6270 */
[----:B------:R-:W4:Y:S04]  /*1ce0*/  SHFL.UP PT, R8, R16, 0x8, RZ ;  /* 0x0500000010087989 */ /* 0x000f2800000e00ff */
[----:B------:R-:W5:Y:S01]  /*1cf0*/  SHFL.UP PT, R9, R13, 0x8, RZ ;  /* 0x050000000d097989 */ /* 0x000f6200000e00ff */
[C---:B0-----:R-:W-:Y:S01]  /*1d00*/  FMUL.FTZ R15, R13.reuse, R12 ;  /* 0x0000000c0d0f7220 */ /* 0x041fe20000410000 */
[----:B---3--:R-:W-:-:S03]  /*1d10*/  FMUL.FTZ R11, R13, R14 ;  /* 0x0000000e0d0b7220 */ /* 0x008fc60000410000 */
[C---:B------:R-:W-:Y:S01]  /*1d20*/  FFMA.FTZ R14, R16.reuse, R14, R15 ;  /* 0x0000000e100e7223 */ /* 0x040fe2000001000f */
[----:B------:R-:W-:-:S03]  /*1d30*/  FFMA.FTZ R17, R16, R12, -R11 ;  /* 0x0000000c10117223 */ /* 0x000fc6000001080b */
[----:B------:R-:W-:Y:S01]  /*1d40*/  @P5 FADD.FTZ R19, R19, R14 ;  /* 0x0000000e13135221 */ /* 0x000fe20000010000 */
[CC--:B----4-:R-:W-:Y:S01]  /*1d50*/  FMUL.FTZ R15, R13.reuse, R8.reuse ;  /* 0x000000080d0f7220 */ /* 0x0d0fe20000410000 */
[----:B------:R-:W-:Y:S01]  /*1d60*/  MOV R12, 0x3f800000 ;  /* 0x3f800000000c7802 */ /* 0x000fe20000000f00 */
[CC--:B-----5:R-:W-:Y:S01]  /*1d70*/  FMUL.FTZ R11, R13.reuse, R9.reuse ;  /* 0x000000090d0b7220 */ /* 0x0e0fe20000410000 */
        /* <DEDUP_REMOVED lines=43> */
[----:B------:R-:W-:-:S03]  /*2030*/  FMUL.FTZ R18, R28, R31 ;  /* 0x0000001f1c127220 */ /* 0x000fc60000410000 */
[-C--:B------:R-:W-:Y:S01]  /*2040*/  FFMA.FTZ R28, R28, R30.reuse, -R19 ;  /* 0x0000001e1c1c7223 */ /* 0x080fe20000010813 */
[----:B0-----:R-:W-:Y:S01]  /*2050*/  FMUL.FTZ R19, R9, R15 ;  /* 0x0000000f09137220 */ /* 0x001fe20000410000 */
[----:B------:R-:W-:Y:S01]  /*2060*/  FFMA.FTZ R29, R29, R30, R18 ;  /* 0x0000001e1d1d7223 */ /* 0x000fe20000010012 */
[----:B------:R-:W-:-:S04]  /*2070*/  FMUL.FTZ R18, R9, R14 ;  /* 0x0000000e09127220 */ /* 0x000fc80000410000 */
[----:B------:R-:W-:-:S04]  /*2080*/  FFMA.FTZ R18, R8, R15, R18 ;  /* 0x0000000f08127223 */ /* 0x000fc80000010012 */
[----:B------:R-:W-:Y:S01]  /*2090*/  FADD.FTZ R15, R11, R18 ;  /* 0x000000120b0f7221 */ /* 0x000fe20000010000 */
[-C--:B-1----:R-:W-:Y:S01]  /*20a0*/  @P5 FMUL.FTZ R75, R33, R73.reuse ;  /* 0x00000049214b5220 */ /* 0x082fe20000410000 */
[----:B------:R-:W-:-:S03]  /*20b0*/  @P5 FMUL.FTZ R76, R32, R73 ;  /* 0x00000049204c5220 */ /* 0x000fc60000410000 */
[-C--:B------:R-:W-:Y:S01]  /*20c0*/  @P5 FFMA.FTZ R32, R32, R74.reuse, -R75 ;  /* 0x0000004a20205223 */ /* 0x080fe2000001084b */
[----:B------:R-:W-:-:S03]  /*20d0*/  @P5 FFMA.FTZ R33, R33, R74, R76 ;  /* 0x0000004a21215223 */ /* 0x000fc6000001004c */
[----:B------:R-:W-:Y:S01]  /*20e0*/  @P5 FADD.FTZ R71, R71, R32 ;  /* 0x0000002047475221 */ /* 0x000fe20000010000 */
[----:B------:R-:W-:Y:S01]  /*20f0*/  @P5 FADD.FTZ R72, R72, R33 ;  /* 0x0000002148485221 */ /* 0x000fe20000010000 */
[----:B------:R-:W-:Y:S01]  /*2100*/  FFMA.FTZ R33, R8, R14, -R19 ;  /* 0x0000000e08217223 */ /* 0x000fe20000010813 */
[----:B------:R-:W-:Y:S01]  /*2110*/  FMUL.FTZ R14, R9, R12 ;  /* 0x0000000c090e7220 */ /* 0x000fe20000410000 */
[CC--:B------:R-:W-:Y:S01]  /*2120*/  FMUL.FTZ R17, R69.reuse, R71.reuse ;  /* 0x0000004745117220 */ /* 0x0c0fe20000410000 */
[-C--:B------:R-:W-:Y:S01]  /*2130*/  FMUL.FTZ R16, R69, R72.reuse ;  /* 0x0000004845107220 */ /* 0x080fe20000410000 */
[----:B------:R-:W-:Y:S02]  /*2140*/  ISETP.NE.AND P5, PT, R57, RZ, PT ;  /* 0x000000ff3900720c */ /* 0x000fe40003fa5270 */
        /* <DEDUP_REMOVED lines=8> */
[-C--:B------:R-:W-:Y:S01]  /*21d0*/  FMUL.FTZ R31, R9, R13.reuse ;  /* 0x0000000d091f7220 */ /* 0x080fe20000410000 */
[----:B------:R-:W-:Y:S01]  /*21e0*/  FFMA.FTZ R13, R8, R13, R14 ;  /* 0x0000000d080d7223 */ /* 0x000fe2000001000e */
[----:B------:R-:W-:Y:S01]  /*21f0*/  FADD.FTZ R14, R10, R33 ;  /* 0x000000210a0e7221 */ /* 0x000fe20000010000 */
[----:B------:R-:W-:Y:S01]  /*2200*/  FADD.FTZ R19, RZ, R65 ;  /* 0x00000041ff137221 */ /* 0x000fe20000010000 */
[----:B------:R-:W-:Y:S01]  /*2210*/  FFMA.FTZ R12, R8, R12, -R31 ;  /* 0x0000000c080c7223 */ /* 0x000fe2000001081f */
[----:B------:R-:W-:Y:S01]  /*2220*/  FADD.FTZ R31, R23, R32 ;  /* 0x00000020171f7221 */ /* 0x000fe20000010000 */
[----:B------:R-:W-:Y:S01]  /*2230*/  FMUL.FTZ R33, R29, R16 ;  /* 0x000000101d217220 */ /* 0x000fe20000410000 */
[C---:B------:R-:W-:Y:S02]  /*2240*/  FMUL.FTZ R9, R0.reuse, R19 ;  /* 0x0000001300097220 */ /* 0x040fe40000410000 */
[-C--:B------:R-:W-:Y:S01]  /*2250*/  FMUL.FTZ R8, R0, R31.reuse ;  /* 0x0000001f00087220 */ /* 0x080fe20000410000 */
[----:B------:R0:W-:Y:S01]  /*2260*/  @!P5 STS.128 [UR6+0x250], R12 ;  /* 0x0002500cff00d988 */ /* 0x0001e20008000c06 */
[C---:B------:R-:W-:Y:S01]  /*2270*/  FFMA.FTZ R0, R66.reuse, R31, -R9 ;  /* 0x0000001f42007223 */ /* 0x040fe20000010809 */
[----:B------:R-:W-:Y:S01]  /*2280*/  @!P5 MOV R9, R49 ;  /* 0x000000310009d202 */ /* 0x000fe20000000f00 */
[-C--:B------:R-:W-:Y:S01]  /*2290*/  FFMA.FTZ R66, R66, R19.reuse, R8 ;  /* 0x0000001342427223 */ /* 0x080fe20000010008 */
[----:B------:R-:W-:Y:S01]  /*22a0*/  @!P5 MOV R8, R50 ;  /* 0x000000320008d202 */ /* 0x000fe20000000f00 */
[----:B------:R-:W-:Y:S01]  /*22b0*/  FADD.FTZ R18, R63, R0 ;  /* 0x000000003f127221 */ /* 0x000fe20000010000 */
[----:B------:R-:W-:Y:S01]  /*22c0*/  FMUL.FTZ R19, R29, R19 ;  /* 0x000000131d137220 */ /* 0x000fe20000410000 */
[----:B------:R-:W-:Y:S01]  /*22d0*/  FADD.FTZ R66, RZ, R66 ;  /* 0x00000042ff427221 */ /* 0x000fe20000010000 */
[----:B------:R-:W-:Y:S01]  /*22e0*/  FFMA.FTZ R33, R28, R17, -R33 ;  /* 0x000000111c217223 */ /* 0x000fe20000010821 */
[C---:B------:R-:W-:Y:S01]  /*22f0*/  FMUL.FTZ R11, R67.reuse, R18 ;  /* 0x00000012430b7220 */ /* 0x040fe20000410000 */
[----:B------:R0:W-:Y:S01]  /*2300*/  @!P5 STG.E.128 desc[UR8][R8.64], R12 ;  /* 0x0000000c0800d986 */ /* 0x0001e2000c101d08 */
[----:B------:R-:W-:Y:S01]  /*2310*/  FMUL.FTZ R67, R67, R66 ;  /* 0x0000004243437220 */ /* 0x000fe20000410000 */
[----:B------:R-:W-:Y:S01]  /*2320*/  LEA R54, P5, R22, R54, 0x3 ;  /* 0x0000003616367211 */ /* 0x000fe200078a18ff */
[CC--:B------:R-:W-:Y:S01]  /*2330*/  FFMA.FTZ R10, R68.reuse, R66.reuse, R11 ;  /* 0x00000042440a7223 */ /* 0x0c0fe2000001000b */
[----:B------:R-:W-:Y:S01]  /*2340*/  FMUL.FTZ R11, R29, R66 ;  /* 0x000000421d0b7220 */ /* 0x000fe20000410000 */
[----:B------:R-:W-:Y:S01]  /*2350*/  FFMA.FTZ R68, R68, R18, -R67 ;  /* 0x0000001244447223 */ /* 0x000fe20000010843 */
[----:B------:R-:W-:Y:S01]  /*2360*/  IADD3.X R51, R51, R60, RZ, P5, !PT ;  /* 0x0000003c33337210 */ /* 0x000fe20002ffe4ff */
[----:B------:R-:W-:Y:S01]  /*2370*/  FADD.FTZ R10, RZ, R10 ;  /* 0x0000000aff0a7221 */ /* 0x000fe20000010000 */
[----:B------:R-:W-:Y:S01]  /*2380*/  LEA R56, P5, R26, R56, 0x3 ;  /* 0x000000381a387211 */ /* 0x000fe200078a18ff */
[----:B------:R-:W-:Y:S01]  /*2390*/  FADD.FTZ R68, R61, R68 ;  /* 0x000000443d447221 */ /* 0x000fe20000010000 */
[C---:B------:R-:W-:Y:S01]  /*23a0*/  FFMA.FTZ R0, R28.reuse, R31, -R19 ;  /* 0x0000001f1c007223 */ /* 0x040fe20000010813 */
[----:B------:R-:W-:Y:S01]  /*23b0*/  FMUL.FTZ R29, R29, R10 ;  /* 0x0000000a1d1d7220 */ /* 0x000fe20000410000 */
[C---:B------:R-:W-:Y:S01]  /*23c0*/  FFMA.FTZ R11, R28.reuse, R18, -R11 ;  /* 0x000000121c0b7223 */ /* 0x040fe2000001080b */
[----:B------:R-:W-:Y:S01]  /*23d0*/  IADD3.X R53, R53, R62, RZ, P5, !PT ;  /* 0x0000003e35357210 */ /* 0x000fe20002ffe4ff */
[----:B------:R-:W-:Y:S01]  /*23e0*/  UIADD3 UR6, UR6, 0x10, URZ ;  /* 0x0000001006067890 */ /* 0x000fe2000fffe03f */
[----:B------:R-:W-:Y:S01]  /*23f0*/  FFMA.FTZ R28, R28, R68, -R29 ;  /* 0x000000441c1c7223 */ /* 0x000fe2000001081d */
[----:B------:R-:W-:Y:S01]  /*2400*/  IADD3 R50, P5, R50, 0x10, RZ ;  /* 0x0000001032327810 */ /* 0x000fe20007fbe0ff */
[----:B------:R-:W-:Y:S01]  /*2410*/  FFMA.FTZ R4, R33, 2, R4 ;  /* 0x4000000021047823 */ /* 0x000fe20000010004 */
[----:B------:R-:W-:Y:S01]  /*2420*/  FFMA.FTZ R5, R0, 2, R5 ;  /* 0x4000000000057823 */ /* 0x000fe20000010005 */
[----:B------:R-:W-:Y:S01]  /*2430*/  FFMA.FTZ R6, R11, 2, R6 ;  /* 0x400000000b067823 */ /* 0x000fe20000010006 */
[----:B------:R-:W-:Y:S01]  /*2440*/  FFMA.FTZ R7, R28, 2, R7 ;  /* 0x400000001c077823 */ /* 0x000fe20000010007 */
[----:B------:R-:W-:Y:S01]  /*2450*/  IADD3.X R49, RZ, R49, RZ, P5, !PT ;  /* 0x00000031ff317210 */ /* 0x000fe20002ffe4ff */
[----:B0-----:R-:W-:Y:S07]  /*2460*/  @!P6 BRA `(.L_x_2379) ;  /* 0xffffffec00fce947 */ /* 0x001fee000383ffff */
.L_x_2378:
[----:B------:R-:W-:Y:S01]  /*2470*/  ISETP.NE.AND P0, PT, R57, RZ, PT ;  /* 0x000000ff3900720c */ /* 0x000fe20003f05270 */
[----:B------:R-:W-:Y:S01]  /*2480*/  BAR.SYNC.DEFER_BLOCKING 0x0 ;  /* 0x0000000000007b1d */ /* 0x000fe20000010000 */
[C---:B------:R-:W-:Y:S02]  /*2490*/  LEA R16, R58.reuse, UR5, 0x4 ;  /* 0x000000053a107c11 */ /* 0x040fe4000f8e20ff */
[----:B------:R-:W-:Y:S02]  /*24a0*/  LEA R0, R58, UR5, 0x2 ;  /* 0x000000053a007c11 */ /* 0x000fe4000f8e10ff */
[----:B------:R-:W-:-:S03]  /*24b0*/  SHF.L.U32 R12, R41, 0x7, RZ ;  /* 0x00000007290c7819 */ /* 0x000fc600000006ff */
[----:B------:R-:W0:Y:S01]  /*24c0*/  LDC.64 R26, c[0x0][0x2b0] ;  /* 0x0000ac00ff1a7b82 */ /* 0x000e220000000a00 */
[----:B------:R-:W-:Y:S01]  /*24d0*/  BSSY B0, `(.L_x_2380) ;  /* 0x0000023000007945 */ /* 0x000fe20003800000 */
[----:B------:R-:W-:-:S06]  /*24e0*/  SHF.R.S32.HI R13, RZ, 0x1f, R12 ;  /* 0x0000001fff0d7819 */ /* 0x000fcc000001140c */
[----:B------:R-:W1:Y:S08]  /*24f0*/  @!P0 LDC R8, c[0x0][0x218] ;  /* 0x00008600ff088b82 */ /* 0x000e700000000800 */
[----:B------:R-:W2:Y:S01]  /*2500*/  LDC R30, c[0x0][0x218] ;  /* 0x00008600ff1e7b82 */ /* 0x000ea20000000800 */
[----:B------:R-:W-:Y:S01]  /*2510*/  STS.128 [R16], R4 ;  /* 0x0000000410007388 */ /* 0x000fe20000000c00 */
[----:B------:R-:W-:-:S03]  /*2520*/  NOP ;  /* 0x0000000000007918 */ /* 0x000fc60000000000 */
[----:B------:R-:W-:Y:S03]  /*2530*/  LDS R17, [R0] ;  /* 0x0000000000117984 */ /* 0x000fe60000000800 */
[----:B------:R-:W3:Y:S01]  /*2540*/  LDC.64 R10, c[0x0][0x308] ;  /* 0x0000c200ff0a7b82 */ /* 0x000ee20000000a00 */
[C---:B0-----:R-:W-:Y:S01]  /*2550*/  IMAD R14, R26.reuse, UR11, RZ ;  /* 0x0000000b1a0e7c24 */ /* 0x041fe2000f8e02ff */
[----:B------:R-:W-:Y:S01]  /*2560*/  LDS R29, [R0+0x80] ;  /* 0x00008000001d7984 */ /* 0x000fe20000000800 */
[----:B------:R-:W-:-:S03]  /*2570*/  IMAD.WIDE.U32 R18, R26, UR10, RZ ;  /* 0x0000000a1a127c25 */ /* 0x000fc6000f8e00ff */
[----:B------:R-:W-:Y:S01]  /*2580*/  LDS R22, [R0+0x100] ;  /* 0x0001000000167984 */ /* 0x000fe20000000800 */
[----:B-1----:R-:W-:Y:S02]  /*2590*/  @!P0 IMAD R15, R41, -0x80, R8 ;  /* 0xffffff80290f8824 */ /* 0x002fe400078e0208 */
[----:B------:R-:W0:Y:S01]  /*25a0*/  LDC.64 R8, c[0x0][0x2a0] ;  /* 0x0000a800ff087b82 */ /* 0x000e220000000a00 */
[----:B------:R-:W-:Y:S01]  /*25b0*/  LDS R23, [R0+0x180] ;  /* 0x0001800000177984 */ /* 0x000fe20000000800 */
[----:B------:R-:W-:Y:S01]  /*25c0*/  IMAD R27, R27, UR10, R14 ;  /* 0x0000000a1b1b7c24 */ /* 0x000fe2000f8e020e */
[----:B------:R-:W-:Y:S02]  /*25d0*/  IADD3 R14, P2, R39, R12, RZ ;  /* 0x0000000c270e7210 */ /* 0x000fe40007f5e0ff */
[----:B------:R1:W-:Y:S02]  /*25e0*/  @!P0 STS [UR5+0x200], R15 ;  /* 0x0002000fff008988 */ /* 0x0003e40008000805 */
[----:B------:R-:W-:Y:S01]  /*25f0*/  IADD3 R31, R19, R27, RZ ;  /* 0x0000001b131f7210 */ /* 0x000fe20007ffe0ff */
[----:B------:R-:W-:Y:S01]  /*2600*/  BAR.SYNC.DEFER_BLOCKING 0x0 ;  /* 0x0000000000007b1d */ /* 0x000fe20000010000 */
[----:B-1----:R-:W-:-:S05]  /*2610*/  IADD3.X R15, R40, R13, RZ, P2, !PT ;  /* 0x0000000d280f7210 */ /* 0x002fca00017fe4ff */
        /* <DEDUP_REMOVED lines=14> */
.L_x_2381:
[----:B------:R-:W-:Y:S05]  /*2700*/  BSYNC B0 ;  /* 0x0000000000007941 */ /* 0x000fea0003800000 */
.L_x_2380:
[----:B0-----:R-:W-:Y:S01]  /*2710*/  IMAD R17, R41, -0x80, R30 ;  /* 0xffffff8029117824 */ /* 0x001fe200078e021e */
[----:B------:R-:W-:Y:S01]  /*2720*/  MOV R19, R31 ;  /* 0x0000001f00137202 */ /* 0x000fe20000000f00 */
[----:B------:R-:W-:Y:S01]  /*2730*/  ULDC.64 UR6, c[0x0][0x2b8] ;  /* 0x0000ae0000067ab9 */ /* 0x000fe20000000a00 */
[----:B------:R-:W-:Y:S01]  /*2740*/  IMAD.WIDE R10, R39, 0x4, R10 ;  /* 0x00000004270a7825 */ /* 0x000fe200078e020a */
[-C--:B------:R-:W-:Y:S01]  /*2750*/  ISETP.GE.AND P2, PT, R43, R28.reuse, PT ;  /* 0x0000001c2b00720c */ /* 0x080fe20003f46270 */
[----:B------:R-:W-:Y:S01]  /*2760*/  HFMA2.MMA R33, -RZ, RZ, 0, 0 ;  /* 0x00000000ff217435 */ /* 0x000fe200000001ff */
[----:B------:R-:W-:Y:S01]  /*2770*/  ISETP.GE.AND P1, PT, R39, R17, PT ;  /* 0x000000112700720c */ /* 0x000fe20003f26270 */
[----:B------:R-:W-:Y:S01]  /*2780*/  IMAD R25, R35, UR6, RZ ;  /* 0x0000000623197c24 */ /* 0x000fe2000f8e02ff */
[-C--:B------:R-:W-:Y:S01]  /*2790*/  ISETP.GE.AND P3, PT, R42, R28.reuse, PT ;  /* 0x0000001c2a00720c */ /* 0x080fe20003f66270 */
[----:B------:R-:W-:Y:S01]  /*27a0*/  IMAD.WIDE.U32 R18, R34, UR6, R18 ;  /* 0x0000000622127c25 */ /* 0x000fe2000f8e0012 */
[----:B------:R-:W-:-:S02]  /*27b0*/  ISETP.GE.AND P4, PT, R44, R28, PT ;  /* 0x0000001c2c00720c */ /* 0x000fc40003f86270 */
[----:B------:R-:W-:Y:S01]  /*27c0*/  LOP3.LUT R43, R39, 0x20, RZ, 0xfc, !PT ;  /* 0x00000020272b7812 */ /* 0x000fe200078efcff */
[----:B------:R-:W-:Y:S01]  /*27d0*/  IMAD R27, R34, UR7, R25 ;  /* 0x00000007221b7c24 */ /* 0x000fe2000f8e0219 */
[----:B------:R-:W-:Y:S01]  /*27e0*/  IADD3 R25, P5, R12, R18, RZ ;  /* 0x000000120c197210 */ /* 0x000fe20007fbe0ff */
[C---:B------:R-:W-:Y:S01]  /*27f0*/  IMAD R18, R8.reuse, UR11, RZ ;  /* 0x0000000b08127c24 */ /* 0x040fe2000f8e02ff */
[----:B------:R-:W-:Y:S01]  /*2800*/  ULDC.64 UR6, c[0x0][0x2a8] ;  /* 0x0000aa0000067ab9 */ /* 0x000fe20000000a00 */
[----:B------:R-:W-:Y:S02]  /*2810*/  MOV R31, RZ ;  /* 0x000000ff001f7202 */ /* 0x000fe40000000f00 */
[----:B------:R-:W-:Y:S01]  /*2820*/  IADD3.X R26, R13, R27, R19, P5, !PT ;  /* 0x0000001b0d1a7210 */ /* 0x000fe20002ffe413 */
[----:B------:R-:W-:Y:S01]  /*2830*/  IMAD R27, R9, UR10, R18 ;  /* 0x0000000a091b7c24 */ /* 0x000fe2000f8e0212 */
[----:B------:R-:W-:Y:S01]  /*2840*/  LEA R24, P5, R25, R10, 0x2 ;  /* 0x0000000a19187211 */ /* 0x000fe200078a10ff */
[----:B------:R-:W-:-:S03]  /*2850*/  IMAD.WIDE.U32 R18, R8, UR10, RZ ;  /* 0x0000000a08127c25 */ /* 0x000fc6000f8e00ff */
[----:B------:R-:W-:Y:S01]  /*2860*/  LEA.HI.X R25, R25, R11, R26, 0x2, P5 ;  /* 0x0000000b19197211 */ /* 0x000fe200028f141a */
[----:B------:R-:W-:Y:S01]  /*2870*/  @!P1 IMAD.WIDE.U32 R8, R8, UR10, R12 ;  /* 0x0000000a08089c25 */ /* 0x000fe2000f8e000c */
[----:B------:R-:W-:-:S03]  /*2880*/  IADD3 R19, R19, R27, RZ ;  /* 0x0000001b13137210 */ /* 0x000fc60007ffe0ff */
[----:B------:R0:W-:Y:S01]  /*2890*/  @!P2 STG.E desc[UR8][R24.64+0x80], R29 ;  /* 0x0000801d1800a986 */ /* 0x0001e2000c101908 */
[----:B------:R-:W-:Y:S01]  /*28a0*/  @!P1 IADD3 R9, R27, R9, RZ ;  /* 0x000000091b099210 */ /* 0x000fe20007ffe0ff */
[----:B------:R-:W-:Y:S02]  /*28b0*/  IMAD R27, R35, UR6, RZ ;  /* 0x00000006231b7c24 */ /* 0x000fe4000f8e02ff */
[----:B------:R-:W-:Y:S01]  /*28c0*/  @!P3 STG.E desc[UR8][R24.64+0x100], R22 ;  /* 0x000100161800b986 */ /* 0x000fe2000c101908 */
[C---:B------:R-:W-:Y:S01]  /*28d0*/  IMAD.WIDE.U32 R10, R34.reuse, UR6, R18 ;  /* 0x00000006220a7c25 */ /* 0x040fe2000f8e0012 */
[C---:B------:R-:W-:Y:S02]  /*28e0*/  SHF.L.U32 R18, R43.reuse, 0x2, RZ ;  /* 0x000000022b127819 */ /* 0x040fe400000006ff */
[----:B------:R1:W-:Y:S01]  /*28f0*/  @!P4 STG.E desc[UR8][R24.64+0x180], R23 ;  /* 0x000180171800c986 */ /* 0x0003e2000c101908 */
[----:B------:R-:W-:Y:S01]  /*2900*/  @!P1 IMAD.WIDE.U32 R8, R34, UR6, R8 ;  /* 0x0000000622089c25 */ /* 0x000fe2000f8e0008 */
[----:B------:R-:W-:Y:S01]  /*2910*/  SHF.L.U64.HI R19, R43, 0x2, R40 ;  /* 0x000000022b137819 */ /* 0x000fe20000010228 */
[----:B0-----:R-:W-:-:S02]  /*2920*/  HFMA2.MMA R29, -RZ, RZ, 0, 0 ;  /* 0x00000000ff1d7435 */ /* 0x001fc400000001ff */
[----:B------:R-:W-:Y:S01]  /*2930*/  IMAD R27, R34, UR7, R27 ;  /* 0x00000007221b7c24 */ /* 0x000fe2000f8e021b */
[----:B------:R-:W-:Y:S01]  /*2940*/  ULDC.64 UR6, c[0x0][0x318] ;  /* 0x0000c60000067ab9 */ /* 0x000fe20000000a00 */
[----:B------:R-:W-:Y:S01]  /*2950*/  BAR.SYNC.DEFER_BLOCKING 0x0 ;  /* 0x0000000000007b1d */ /* 0x000fe20000010000 */
[----:B------:R-:W-:Y:S02]  /*2960*/  @!P1 IADD3 R26, P2, R39, R8, RZ ;  /* 0x00000008271a9210 */ /* 0x000fe40007f5e0ff */
[----:B-1----:R-:W-:Y:S02]  /*2970*/  IADD3 R23, P3, R12, R10, RZ ;  /* 0x0000000a0c177210 */ /* 0x002fe40007f7e0ff */
[----:B------:R-:W-:Y:S02]  /*2980*/  IADD3 R24, P4, R18, UR6, RZ ;  /* 0x0000000612187c10 */ /* 0x000fe4000ff9e0ff */
[----:B------:R-:W-:Y:S02]  /*2990*/  IADD3.X R10, R13, R27, R11, P3, !PT ;  /* 0x0000001b0d0a7210 */ /* 0x000fe40001ffe40b */
[----:B------:R-:W-:-:S02]  /*29a0*/  @!P1 IADD3.X R9, R40, R9, R27, P2, !PT ;  /* 0x0000000928099210 */ /* 0x000fc400017fe41b */
[----:B------:R-:W-:Y:S02]  /*29b0*/  IADD3.X R8, R19, UR7, RZ, P4, !PT ;  /* 0x0000000713087c10 */ /* 0x000fe4000a7fe4ff */
[-C--:B------:R-:W-:Y:S02]  /*29c0*/  ISETP.GE.AND P2, PT, R43, R17.reuse, PT ;  /* 0x000000112b00720c */ /* 0x080fe40003f46270 */
[-C--:B------:R-:W-:Y:S02]  /*29d0*/  ISETP.GE.AND P3, PT, R42, R17.reuse, PT ;  /* 0x000000112a00720c */ /* 0x080fe40003f66270 */
[----:B------:R-:W-:Y:S02]  /*29e0*/  ISETP.GE.AND P4, PT, R44, R17, PT ;  /* 0x000000112c00720c */ /* 0x000fe40003f86270 */
[----:B------:R-:W-:Y:S02]  /*29f0*/  LEA R24, P6, R23, R24, 0x2 ;  /* 0x0000001817187211 */ /* 0x000fe400078c10ff */
[----:B------:R-:W-:-:S02]  /*2a00*/  @!P1 LEA R22, P5, R26, UR6, 0x2 ;  /* 0x000000061a169c11 */ /* 0x000fc4000f8a10ff */
[----:B------:R-:W-:Y:S02]  /*2a10*/  LEA.HI.X R25, R23, R8, R10, 0x2, P6 ;  /* 0x0000000817197211 */ /* 0x000fe400030f140a */
[----:B------:R-:W-:Y:S02]  /*2a20*/  MOV R27, RZ ;  /* 0x000000ff001b7202 */ /* 0x000fe40000000f00 */
[----:B------:R-:W-:Y:S01]  /*2a30*/  @!P1 LEA.HI.X R23, R26, UR7, R9, 0x2, P5 ;  /* 0x000000071a179c11 */ /* 0x000fe2000a8f1409 */
[----:B------:R-:W2:Y:S04]  /*2a40*/  @!P3 LDG.E R33, desc[UR8][R24.64+0x80] ;  /* 0x000080081821b981 */ /* 0x000ea8000c1e1900 */
[----:B------:R-:W3:Y:S04]  /*2a50*/  @!P1 LDG.E R29, desc[UR8][R22.64] ;  /* 0x00000008161d9981 */ /* 0x000ee8000c1e1900 */
[----:B------:R-:W4:Y:S04]  /*2a60*/  @!P2 LDG.E R27, desc[UR8][R24.64] ;  /* 0x00000008181ba981 */ /* 0x000f28000c1e1900 */
[----:B------:R-:W5:Y:S01]  /*2a70*/  @!P4 LDG.E R31, desc[UR8][R24.64+0x100] ;  /* 0x00010008181fc981 */ /* 0x000f62000c1e1900 */
[----:B------:R-:W-:Y:S03]  /*2a80*/  BSSY B0, `(.L_x_2382) ;  /* 0x000003d000007945 */ /* 0x000fe60003800000 */
[----:B--2---:R-:W-:Y:S04]  /*2a90*/  STS [R0+0x100], R33 ;  /* 0x0001002100007388 */ /* 0x004fe80000000800 */
[----:B---3--:R-:W-:Y:S04]  /*2aa0*/  STS [R0], R29 ;  /* 0x0000001d00007388 */ /* 0x008fe80000000800 */
[----:B----4-:R-:W-:Y:S04]  /*2ab0*/  STS [R0+0x80], R27 ;  /* 0x0000801b00007388 */ /* 0x010fe80000000800 */
[----:B-----5:R-:W-:Y:S01]  /*2ac0*/  STS [R0+0x180], R31 ;  /* 0x0001801f00007388 */ /* 0x020fe20000000800 */
[----:B------:R-:W-:-:S03]  /*2ad0*/  NOP ;  /* 0x0000000000007918 */ /* 0x000fc60000000000 */
[----:B------:R-:W0:Y:S02]  /*2ae0*/  LDS.128 R8, [R16] ;  /* 0x0000000010087984 */ /* 0x000e240000000c00 */
[----:B0-----:R-:W-:Y:S01]  /*2af0*/  FMUL.FTZ R23, R9, -1.4426950216293334961 ;  /* 0xbfb8aa3b09177820 */ /* 0x001fe20000410000 */
[----:B------:R-:W-:Y:S01]  /*2b00*/  FMUL.FTZ R26, R8, -1.4426950216293334961 ;  /* 0xbfb8aa3b081a7820 */ /* 0x000fe20000410000 */
[----:B------:R-:W-:Y:S01]  /*2b10*/  FMUL.FTZ R27, R11, -1.4426950216293334961 ;  /* 0xbfb8aa3b0b1b7820 */ /* 0x000fe20000410000 */
[----:B------:R-:W-:-:S03]  /*2b20*/  FMUL.FTZ R25, R10, -1.4426950216293334961 ;  /* 0xbfb8aa3b0a197820 */ /* 0x000fc60000410000 */
[----:B------:R-:W0:Y:S08]  /*2b30*/  MUFU.EX2 R23, R23 ;  /* 0x0000001700177308 */ /* 0x000e300000000800 */
[----:B------:R-:W1:Y:S08]  /*2b40*/  MUFU.EX2 R26, R26 ;  /* 0x0000001a001a7308 */ /* 0x000e700000000800 */
[----:B------:R-:W2:Y:S08]  /*2b50*/  MUFU.EX2 R27, R27 ;  /* 0x0000001b001b7308 */ /* 0x000eb00000000800 */
[----:B------:R-:W3:Y:S01]  /*2b60*/  MUFU.EX2 R25, R25 ;  /* 0x0000001900197308 */ /* 0x000ee20000000800 */
[----:B0-----:R-:W-:Y:S01]  /*2b70*/  FADD.FTZ R24, R23, 1 ;  /* 0x3f80000017187421 */ /* 0x001fe20000010000 */
[----:B-1----:R-:W-:Y:S01]  /*2b80*/  FADD.FTZ R22, R26, 1 ;  /* 0x3f8000001a167421 */ /* 0x002fe20000010000 */
[----:B--2---:R-:W-:-:S05]  /*2b90*/  FADD.FTZ R28, R27, 1 ;  /* 0x3f8000001b1c7421 */ /* 0x004fca0000010000 */
[----:B------:R-:W0:Y:S01]  /*2ba0*/  MUFU.RCP R29, R22 ;  /* 0x00000016001d7308 */ /* 0x000e220000001000 */
[----:B------:R-:W-:Y:S01]  /*2bb0*/  BAR.SYNC.DEFER_BLOCKING 0x0 ;  /* 0x0000000000007b1d */ /* 0x000fe20000010000 */
[----:B---3--:R-:W-:-:S06]  /*2bc0*/  FADD.FTZ R26, R25, 1 ;  /* 0x3f800000191a7421 */ /* 0x008fcc0000010000 */
[----:B------:R-:W1:Y:S08]  /*2bd0*/  MUFU.RCP R24, R24 ;  /* 0x0000001800187308 */ /* 0x000e700000001000 */
[----:B------:R-:W2:Y:S08]  /*2be0*/  MUFU.RCP R31, R26 ;  /* 0x0000001a001f7308 */ /* 0x000eb00000001000 */
[----:B------:R-:W3:Y:S01]  /*2bf0*/  MUFU.RCP R28, R28 ;  /* 0x0000001c001c7308 */ /* 0x000ee20000001000 */
[----:B0-----:R-:W-:Y:S01]  /*2c00*/  FMUL.FTZ R23, R8, R29 ;  /* 0x0000001d08177220 */ /* 0x001fe20000410000 */
[----:B-1----:R-:W-:Y:S01]  /*2c10*/  FMUL.FTZ R8, R9, R24 ;  /* 0x0000001809087220 */ /* 0x002fe20000410000 */
[----:B--2---:R-:W-:-:S02]  /*2c20*/  FMUL.FTZ R9, R10, R31 ;  /* 0x0000001f0a097220 */ /* 0x004fc40000410000 */
[----:B------:R-:W-:Y:S01]  /*2c30*/  FMUL.FTZ R4, R23, R4 ;  /* 0x0000000417047220 */ /* 0x000fe20000410000 */
[----:B------:R-:W-:Y:S01]  /*2c40*/  FMUL.FTZ R5, R8, R5 ;  /* 0x0000000508057220 */ /* 0x000fe20000410000 */
[----:B------:R-:W-:Y:S01]  /*2c50*/  FMUL.FTZ R6, R9, R6 ;  /* 0x0000000609067220 */ /* 0x000fe20000410000 */
[----:B---3--:R-:W-:Y:S02]  /*2c60*/  FMUL.FTZ R10, R11, R28 ;  /* 0x0000001c0b0a7220 */ /* 0x008fe40000410000 */
[----:B------:R-:W0:Y:S02]  /*2c70*/  LDC.64 R28, c[0x0][0x2c0] ;  /* 0x0000b000ff1c7b82 */ /* 0x000e240000000a00 */
[----:B------:R-:W-:-:S05]  /*2c80*/  FMUL.FTZ R7, R10, R7 ;  /* 0x000000070a077220 */ /* 0x000fca0000410000 */
[----:B------:R1:W-:Y:S01]  /*2c90*/  STS.128 [R16], R4 ;  /* 0x0000000410007388 */ /* 0x0003e20000000c00 */
[----:B------:R-:W-:-:S03]  /*2ca0*/  NOP ;  /* 0x0000000000007918 */ /* 0x000fc60000000000 */
[----:B------:R-:W-:Y:S04]  /*2cb0*/  LDS R11, [R0] ;  /* 0x00000000000b7984 */ /* 0x000fe80000000800 */
[----:B------:R-:W-:Y:S04]  /*2cc0*/  LDS R23, [R0+0x80] ;  /* 0x0000800000177984 */ /* 0x000fe80000000800 */
[----:B------:R-:W-:Y:S04]  /*2cd0*/  LDS R25, [R0+0x100] ;  /* 0x0001000000197984 */ /* 0x000fe80000000800 */
[----:B------:R-:W-:Y:S04]  /*2ce0*/  LDS R27, [R0+0x180] ;  /* 0x00018000001b7984 */ /* 0x000fe80000000800 */
[----:B------:R-:W-:Y:S01]  /*2cf0*/  @!P0 STS [UR5+0x200], R17 ;  /* 0x00020011ff008988 */ /* 0x000fe20008000805 */
[----:B------:R-:W-:Y:S06]  /*2d00*/  BAR.SYNC.DEFER_BLOCKING 0x0 ;  /* 0x0000000000007b1d */ /* 0x000fec0000010000 */
[----:B------:R-:W2:Y:S01]  /*2d10*/  LDS R10, [UR5+0x200] ;  /* 0x00020005ff0a7984 */ /* 0x000ea20008000800 */
[----:B0-----:R-:W-:-:S02]  /*2d20*/  IMAD R8, R28, UR11, RZ ;  /* 0x0000000b1c087c24 */ /* 0x001fc4000f8e02ff */
[----:B-1----:R-:W-:-:S04]  /*2d30*/  IMAD.WIDE.U32 R4, R28, UR10, RZ ;  /* 0x0000000a1c047c25 */ /* 0x002fc8000f8e00ff */
[----:B------:R-:W-:-:S05]  /*2d40*/  IMAD R9, R29, UR10, R8 ;  /* 0x0000000a1d097c24 */ /* 0x000fca000f8e0208 */
[----:B------:R-:W-:Y:S02]  /*2d50*/  IADD3 R29, R5, R9, RZ ;  /* 0x00000009051d7210 */ /* 0x000fe40007ffe0ff */
[----:B--2---:R-:W-:-:S13]  /*2d60*/  ISETP.GE.AND P0, PT, R39, R10, PT ;  /* 0x0000000a2700720c */ /* 0x004fda0003f06270 */
        /* <DEDUP_REMOVED lines=14> */
.L_x_2383:
[----:B------:R-:W-:Y:S05]  /*2e50*/  BSYNC B0 ;  /* 0x0000000000007941 */ /* 0x000fea0003800000 */
.L_x_2382:
[----:B------:R-:W-:Y:S01]  /*2e60*/  MOV R5, R29 ;  /* 0x0000001d00057202 */ /* 0x000fe20000000f00 */
[----:B------:R-:W-:Y:S01]  /*2e70*/  ULDC.64 UR4, c[0x0][0x2c8] ;  /* 0x0000b20000047ab9 */ /* 0x000fe20000000a00 */
[-C--:B------:R-:W-:Y:S01]  /*2e80*/  ISETP.GE.AND P0, PT, R43, R10.reuse, PT ;  /* 0x0000000a2b00720c */ /* 0x080fe20003f06270 */
[----:B------:R-:W-:Y:S01]  /*2e90*/  IMAD R7, R35, UR4, RZ ;  /* 0x0000000423077c24 */ /* 0x000fe2000f8e02ff */
[----:B------:R-:W-:Y:S01]  /*2ea0*/  IADD3 R41, R41, 0x1, RZ ;  /* 0x0000000129297810 */ /* 0x000fe20007ffe0ff */
[----:B------:R-:W-:Y:S01]  /*2eb0*/  IMAD.WIDE.U32 R4, R34, UR4, R4 ;  /* 0x0000000422047c25 */ /* 0x000fe2000f8e0004 */
[-C--:B------:R-:W-:Y:S02]  /*2ec0*/  ISETP.GE.AND P1, PT, R42, R10.reuse, PT ;  /* 0x0000000a2a00720c */ /* 0x080fe40003f26270 */
        /* <DEDUP_REMOVED lines=8> */
[----:B------:R-:W-:-:S04]  /*2f50*/  LEA R4, P3, R0, R4, 0x2 ;  /* 0x0000000400047211 */ /* 0x000fc800078610ff */
[----:B------:R-:W-:-:S05]  /*2f60*/  LEA.HI.X R5, R0, R19, R5, 0x2, P3 ;  /* 0x0000001300057211 */ /* 0x000fca00018f1405 */
        /* <DEDUP_REMOVED lines=10> */
.L_x_2385:
        /* <DEDUP_REMOVED lines=15> */
.L_x_5225:


//--------------------- .text._Z25selective_scan_fwd_kernelI32Selective_Scan_fwd_kernel_traitsILi32ELi4ELi1ELb0ELb0ELb1ELb0EfN3c107complexIfEEEEv13SSMParamsBase --------------------------
	.section	.text._Z25selective_scan_fwd_kernelI32Selective_Scan_fwd_kernel_traitsILi32ELi4ELi1ELb0ELb0ELb1ELb0EfN3c107complexIfEEEEv13SSMParamsBase,"ax",@progbits
	.align	128
        .global         _Z25selective_scan_fwd_kernelI32Selective_Scan_fwd_kernel_traitsILi32ELi4ELi1ELb0ELb0ELb1ELb0EfN3c107complexIfEEEEv13SSMParamsBase
        .type           _Z25selective_scan_fwd_kernelI32Selective_Scan_fwd_kernel_traitsILi32ELi4ELi1ELb0ELb0ELb1ELb0EfN3c107complexIfEEEEv13SSMParamsBase,@function
        .size           _Z25selective_scan_fwd_kernelI32Selective_Scan_fwd_kernel_traitsILi32ELi4ELi1ELb0ELb0ELb1ELb0EfN3c107complexIfEEEEv13SSMParamsBase,(.L_x_5226 - _Z25selective_scan_fwd_kernelI32Selective_Scan_fwd_kernel_traitsILi32ELi4ELi1ELb0ELb0ELb1ELb0EfN3c107complexIfEEEEv13SSMParamsBase)
        .other          _Z25selective_scan_fwd_kernelI32Selective_Scan_fwd_kernel_traitsILi32ELi4ELi1ELb0ELb0ELb1ELb0EfN3c107complexIfEEEEv13SSMParamsBase,@"STO_CUDA_ENTRY STV_DEFAULT"
_Z25selective_scan_fwd_kernelI32Selective_Scan_fwd_kernel_traitsILi32ELi4ELi1ELb0ELb0ELb1ELb0EfN3c107complexIfEEEEv13SSMParamsBase:
.text._Z25selective_scan_fwd_kernelI32Selective_Scan_fwd_kernel_traitsILi32ELi4ELi1ELb0ELb0ELb1ELb0EfN3c107complexIfEEEEv13SSMParamsBase:
        /* <DEDUP_REMOVED lines=11> */
[----:B--2---:R-:W-:-:S06]  /*00b0*/  ISETP.NE.U32.AND P0, PT, R6, RZ, PT ;  /* 0x000000ff0600720c */ /* 0x004fcc0003f05070 */
[----:B------:R-:W2:Y:S01]  /*00c0*/  LDC.64 R40, c[0x0][0x278] ;  /* 0x00009e00ff287b82 */ /* 0x000ea20000000a00 */
[----:B-1----:R-:W-:Y:S02]  /*00d0*/  SHF.R.S32.HI R2, RZ, 0x1f, R0 ;  /* 0x0000001fff027819 */ /* 0x002fe40000011400 */
[----:B------:R-:W-:Y:S02]  /*00e0*/  ISETP.NE.AND.EX P0, PT, R7, RZ, PT, P0 ;  /* 0x000000ff0700720c */ /* 0x000fe40003f05300 */
[----:B---3--:R-:W-:Y:S01]  /*00f0*/  ISETP.NE.U32.AND P1, PT, R8, RZ, PT ;  /* 0x000000ff0800720c */ /* 0x008fe20003f25070 */
[----:B----4-:R-:W1:Y:S03]  /*0100*/  MUFU.RCP R5, R5 ;  /* 0x0000000500057308 */ /* 0x010e660000001000 */
[----:B------:R-:W-:-:S07]  /*0110*/  ISETP.NE.AND.EX P1, PT, R9, RZ, PT, P1 ;  /* 0x000000ff0900720c */ /* 0x000fce0003f25310 */
[----:B------:R-:W-:-:S04]  /*0120*/  @P0 LEA R6, P2, R0, R6, 0x2 ;  /* 0x0000000600060211 */ /* 0x000fc800078410ff */
[C---:B------:R-:W-:Y:S02]  /*0130*/  @P0 LEA.HI.X R7, R0.reuse, R7, R2, 0x2, P2 ;  /* 0x0000000700070211 */ /* 0x040fe400010f1402 */
[----:B------:R-:W-:-:S03]  /*0140*/  @P1 LEA R8, P3, R0, R8, 0x2 ;  /* 0x0000000800081211 */ /* 0x000fc600078610ff */
[----:B------:R3:W5:Y:S01]  /*0150*/  @P0 LDG.E R3, desc[UR10][R6.64] ;  /* 0x0000000a06030981 */ /* 0x000762000c1e1900 */
[----:B-1----:R-:W-:Y:S02]  /*0160*/  IADD3 R10, R5, 0xffffffe, RZ ;  /* 0x0ffffffe050a7810 */ /* 0x002fe40007ffe0ff */
[----:B------:R-:W-:Y:S02]  /*0170*/  @P1 LEA.HI.X R9, R0, R9, R2, 0x2, P3 ;  /* 0x0000000900091211 */ /* 0x000fe400018f1402 */
[----:B------:R1:W4:Y:S03]  /*0180*/  F2I.FTZ.U32.TRUNC.NTZ R11, R10 ;  /* 0x0000000a000b7305 */ /* 0x000326000021f000 */
[----:B------:R0:W5:Y:S01]  /*0190*/  @P1 LDG.E R4, desc[UR10][R8.64] ;  /* 0x0000000a08041981 */ /* 0x000162000c1e1900 */
[----:B-1----:R-:W-:Y:S01]  /*01a0*/  HFMA2.MMA R10, -RZ, RZ, 0, 0 ;  /* 0x00000000ff0a7435 */ /* 0x002fe200000001ff */
[----:B----4-:R-:W-:-:S05]  /*01b0*/  IADD3 R15, RZ, -R11, RZ ;  /* 0x8000000bff0f7210 */ /* 0x010fca0007ffe0ff */
[----:B---3--:R-:W-:Y:S01]  /*01c0*/  IMAD R7, R15, R12, RZ ;  /* 0x0000000c0f077224 */ /* 0x008fe200078e02ff */
[----:B------:R-:W-:-:S03]  /*01d0*/  IABS R6, R0 ;  /* 0x0000000000067213 */ /* 0x000fc60000000000 */
[----:B------:R-:W-:-:S06]  /*01e0*/  IMAD.HI.U32 R11, R11, R7, R10 ;  /* 0x000000070b0b7227 */ /* 0x000fcc00078e000a */
[----:B------:R-:W-:-:S05]  /*01f0*/  IMAD.HI.U32 R11, R11, R6, RZ ;  /* 0x000000060b0b7227 */ /* 0x000fca00078e00ff */
[----:B------:R-:W-:-:S05]  /*0200*/  IADD3 R5, -R11, RZ, RZ ;  /* 0x000000ff0b057210 */ /* 0x000fca0007ffe1ff */
[----:B------:R-:W-:-:S05]  /*0210*/  IMAD R5, R12, R5, R6 ;  /* 0x000000050c057224 */ /* 0x000fca00078e0206 */
[----:B------:R-:W-:Y:S02]  /*0220*/  ISETP.GT.U32.AND P1, PT, R12, R5, PT ;  /* 0x000000050c00720c */ /* 0x000fe40003f24070 */
[----:B0-----:R-:W-:-:S11]  /*0230*/  ISETP.GE.AND P3, PT, R25, 0x1, PT ;  /* 0x000000011900780c */ /* 0x001fd60003f66270 */
[----:B------:R-:W-:-:S04]  /*0240*/  @!P1 IADD3 R5, R5, -R12, RZ ;  /* 0x8000000c05059210 */ /* 0x000fc80007ffe0ff */
[----:B------:R-:W-:Y:S01]  /*0250*/  ISETP.GE.U32.AND P0, PT, R5, R12, PT ;  /* 0x0000000c0500720c */ /* 0x000fe20003f06070 */
[----:B------:R-:W0:Y:S01]  /*0260*/  S2UR UR7, SR_CTAID.X ;  /* 0x00000000000779c3 */ /* 0x000e220000002500 */
[----:B------:R-:W-:Y:S02]  /*0270*/  LOP3.LUT R5, R0, R13, RZ, 0x3c, !PT ;  /* 0x0000000d00057212 */ /* 0x000fe400078e3cff */
[----:B------:R-:W-:Y:S02]  /*0280*/  @!P1 IADD3 R11, R11, 0x1, RZ ;  /* 0x000000010b0b9810 */ /* 0x000fe40007ffe0ff */
[----:B------:R-:W-:Y:S02]  /*0290*/  ISETP.GE.AND P2, PT, R5, RZ, PT ;  /* 0x000000ff0500720c */ /* 0x000fe40003f46270 */
[----:B------:R-:W-:-:S05]  /*02a0*/  ISETP.NE.AND P1, PT, R13, RZ, PT ;  /* 0x000000ff0d00720c */ /* 0x000fca0003f25270 */
[----:B------:R-:W-:Y:S01]  /*02b0*/  @P0 IADD3 R11, R11, 0x1, RZ ;  /* 0x000000010b0b0810 */ /* 0x000fe20007ffe0ff */
[----:B0-2---:R-:W-:Y:S07]  /*02c0*/  @!P3 EXIT ;  /* 0x000000000000b94d */ /* 0x005fee0003800000 */
[----:B------:R-:W0:Y:S01]  /*02d0*/  S2R R5, SR_TID.X ;  /* 0x0000000000057919 */ /* 0x000e220000002100 */
[----:B------:R-:W1:Y:S01]  /*02e0*/  LDC.64 R18, c[0x0][0x280] ;  /* 0x0000a000ff127b82 */ /* 0x000e620000000a00 */
[----:B------:R-:W-:Y:S01]  /*02f0*/  @!P2 IADD3 R11, -R11, RZ, RZ ;  /* 0x000000ff0b0ba210 */ /* 0x000fe20007ffe1ff */
[----:B------:R-:W-:Y:S01]  /*0300*/  ULDC.64 UR14, c[0x0][0x298] ;  /* 0x0000a600000e7ab9 */ /* 0x000fe20000000a00 */
[----:B------:R-:W-:Y:S01]  /*0310*/  @!P1 LOP3.LUT R11, RZ, R13, RZ, 0x33, !PT ;  /* 0x0000000dff0b9212 */ /* 0x000fe200078e33ff */
[----:B------:R-:W-:Y:S01]  /*0320*/  ULDC.64 UR4, c[0x0][0x288] ;  /* 0x0000a20000047ab9 */ /* 0x000fe20000000a00 */
[----:B------:R-:W-:Y:S01]  /*0330*/  USHF.R.S32.HI UR12, URZ, 0x1f, UR7 ;  /* 0x0000001f3f0c7899 */ /* 0x000fe20008011407 */
[C---:B------:R-:W-:Y:S01]  /*0340*/  IMAD R15, R2.reuse, UR14, RZ ;  /* 0x0000000e020f7c24 */ /* 0x040fe2000f8e02ff */
[----:B------:R-:W-:Y:S01]  /*0350*/  SHF.R.S32.HI R9, RZ, 0x1f, R11 ;  /* 0x0000001fff097819 */ /* 0x000fe2000001140b */
[----:B------:R-:W2:Y:S01]  /*0360*/  LDC.64 R26, c[0x0][0x290] ;  /* 0x0000a400ff1a7b82 */ /* 0x000ea20000000a00 */
[----:B------:R-:W-:Y:S01]  /*0370*/  IMAD R7, R2, UR4, RZ ;  /* 0x0000000402077c24 */ /* 0x000fe2000f8e02ff */
[----:B------:R-:W-:Y:S01]  /*0380*/  ULDC.64 UR8, c[0x0][0x260] ;  /* 0x0000980000087ab9 */ /* 0x000fe20000000a00 */
[----:B------:R-:W-:Y:S01]  /*0390*/  IMAD R15, R0, UR15, R15 ;  /* 0x0000000f000f7c24 */ /* 0x000fe2000f8e020f */
[----:B------:R-:W-:Y:S01]  /*03a0*/  UIMAD UR6, UR12, UR8, URZ ;  /* 0x000000080c0672a4 */ /* 0x000fe2000f8e023f */
[----:B------:R-:W-:-:S02]  /*03b0*/  IMAD R10, R9, R40, RZ ;  /* 0x00000028090a7224 */ /* 0x000fc400078e02ff */
[C---:B------:R-:W-:Y:S01]  /*03c0*/  IMAD.WIDE.U32 R8, R0.reuse, UR14, RZ ;  /* 0x0000000e00087c25 */ /* 0x040fe2000f8e00ff */
[----:B------:R-:W3:Y:S01]  /*03d0*/  LDC.64 R20, c[0x0][0x2e0] ;  /* 0x0000b800ff147b82 */ /* 0x000ee20000000a00 */
[----:B------:R-:W-:Y:S02]  /*03e0*/  UIMAD UR6, UR7, UR9, UR6 ;  /* 0x00000009070672a4 */ /* 0x000fe4000f8e0206 */
[C---:B------:R-:W-:Y:S01]  /*03f0*/  IMAD R13, R0.reuse, UR5, R7 ;  /* 0x00000005000d7c24 */ /* 0x040fe2000f8e0207 */
[----:B------:R-:W-:Y:S01]  /*0400*/  IADD3 R9, R9, R15, RZ ;  /* 0x0000000f09097210 */ /* 0x000fe20007ffe0ff */
[----:B------:R-:W-:Y:S01]  /*0410*/  IMAD.WIDE.U32 R6, R0, UR4, RZ ;  /* 0x0000000400067c25 */ /* 0x000fe2000f8e00ff */
[----:B------:R-:W-:Y:S02]  /*0420*/  UIMAD.WIDE.U32 UR4, UR7, UR8, URZ ;  /* 0x00000008070472a5 */ /* 0x000fe4000f8e003f */
[----:B------:R-:W4:Y:S01]  /*0430*/  LDC R23, c[0x0][0x214] ;  /* 0x00008500ff177b82 */ /* 0x000f220000000800 */
[----:B------:R-:W-:Y:S01]  /*0440*/  IMAD R41, R11, R41, R10 ;  /* 0x000000290b297224 */ /* 0x000fe200078e020a */
[----:B------:R-:W-:Y:S01]  /*0450*/  UIADD3 UR5, UR5, UR6, URZ ;  /* 0x0000000605057290 */ /* 0x000fe2000fffe03f */
[----:B-1----:R-:W-:Y:S01]  /*0460*/  IMAD R10, R18, UR12, RZ ;  /* 0x0000000c120a7c24 */ /* 0x002fe2000f8e02ff */
[----:B------:R-:W-:Y:S01]  /*0470*/  IADD3 R13, R7, R13, RZ ;  /* 0x0000000d070d7210 */ /* 0x000fe20007ffe0ff */
[----:B------:R-:W-:Y:S01]  /*0480*/  ULDC.64 UR8, c[0x0][0x2f8] ;  /* 0x0000be0000087ab9 */ /* 0x000fe20000000a00 */
[----:B------:R-:W-:Y:S01]  /*0490*/  MOV R12, R6 ;  /* 0x00000006000c7202 */ /* 0x000fe20000000f00 */
[----:B------:R-:W-:Y:S01]  /*04a0*/  IMAD R19, R19, UR7, R10 ;  /* 0x0000000713137c24 */ /* 0x000fe2000f8e020a */
[C---:B0-----:R-:W-:Y:S01]  /*04b0*/  LOP3.LUT R6, R5.reuse, 0x1f, RZ, 0xc0, !PT ;  /* 0x0000001f05067812 */ /* 0x041fe200078ec0ff */
[----:B--2---:R-:W-:Y:S01]  /*04c0*/  IMAD.WIDE.U32 R14, R26, UR7, R8 ;  /* 0x000000071a0e7c25 */ /* 0x004fe2000f8e0008 */
[----:B------:R-:W-:Y:S01]  /*04d0*/  SHF.L.U32 R17, R5, 0x2, RZ ;  /* 0x0000000205117819 */ /* 0x000fe200000006ff */
[----:B------:R-:W0:Y:S02]  /*04e0*/  S2R R9, SR_LANEID ;  /* 0x0000000000097919 */ /* 0x000e240000000000 */
[----:B------:R-:W-:Y:S01]  /*04f0*/  IMAD.WIDE.U32 R10, R11, R40, UR4 ;  /* 0x000000040b0a7e25 */ /* 0x000fe2000f8e0028 */
[----:B------:R-:W-:Y:S01]  /*0500*/  LOP3.LUT R7, R6, 0xffffff80, R17, 0xf8, !PT ;  /* 0xffffff8006077812 */ /* 0x000fe200078ef811 */
[----:B------:R-:W-:Y:S01]  /*0510*/  ULDC.64 UR4, c[0x0][0x2f0] ;  /* 0x0000bc0000047ab9 */ /* 0x000fe20000000a00 */
[----:B------:R-:W-:Y:S01]  /*0520*/  LOP3.LUT R54, R17, 0xffffff80, RZ, 0xc0, !PT ;  /* 0xffffff8011367812 */ /* 0x000fe200078ec0ff */
[----:B------:R-:W-:Y:S01]  /*0530*/  IMAD.WIDE.U32 R12, R18, UR7, R12 ;  /* 0x00000007120c7c25 */ /* 0x000fe2000f8e000c */
[----:B---3--:R-:W-:-:S02]  /*0540*/  LEA R40, P0, R10, R20, 0x2 ;  /* 0x000000140a287211 */ /* 0x008fc400078010ff */
[----:B------:R-:W-:Y:S01]  /*0550*/  IADD3 R41, R11, R41, RZ ;  /* 0x000000290b297210 */ /* 0x000fe20007ffe0ff */
[----:B------:R-:W-:Y:S01]  /*0560*/  IMAD R16, R26, UR12, RZ ;  /* 0x0000000c1a107c24 */ /* 0x000fe2000f8e02ff */
[----:B------:R-:W-:Y:S02]  /*0570*/  SHF.R.S32.HI R8, RZ, 0x1f, R7 ;  /* 0x0000001fff087819 */ /* 0x000fe40000011407 */
[----:B------:R-:W-:Y:S01]  /*0580*/  IADD3 R53, P1, R7, R12, RZ ;  /* 0x0000000c07357210 */ /* 0x000fe20007f3e0ff */
[----:B------:R-:W-:Y:S01]  /*0590*/  IMAD R11, R27, UR7, R16 ;  /* 0x000000071b0b7c24 */ /* 0x000fe2000f8e0210 */
[----:B------:R-:W-:Y:S02]  /*05a0*/  IADD3 R51, P2, R7, R14, RZ ;  /* 0x0000000e07337210 */ /* 0x000fe40007f5e0ff */
[----:B------:R-:W-:Y:S01]  /*05b0*/  LEA.HI.X R41, R10, R21, R41, 0x2, P0 ;  /* 0x000000150a297211 */ /* 0x000fe200000f1429 */
[----:B----4-:R-:W-:Y:S01]  /*05c0*/  IMAD R10, R23, UR7, R0 ;  /* 0x00000007170a7c24 */ /* 0x010fe2000f8e0200 */
[----:B------:R-:W-:-:S02]  /*05d0*/  IADD3.X R12, R8, R13, R19, P1, !PT ;  /* 0x0000000d080c7210 */ /* 0x000fc40000ffe413 */
[----:B------:R-:W-:Y:S01]  /*05e0*/  LEA R52, P0, R53, UR4, 0x2 ;  /* 0x0000000435347c11 */ /* 0x000fe2000f8010ff */
[----:B------:R-:W-:Y:S01]  /*05f0*/  IMAD R10, R10, R25, RZ ;  /* 0x000000190a0a7224 */ /* 0x000fe200078e02ff */
[----:B------:R-:W-:Y:S01]  /*0600*/  IADD3.X R14, R8, R15, R11, P2, !PT ;  /* 0x0000000f080e7210 */ /* 0x000fe200017fe40b */
[----:B------:R-:W-:Y:S01]  /*0610*/  ULDC UR4, c[0x0][0x21c] ;  /* 0x0000870000047ab9 */ /* 0x000fe20000000800 */
[----:B------:R-:W-:Y:S01]  /*0620*/  LEA R50, P1, R51, UR8, 0x2 ;  /* 0x0000000833327c11 */ /* 0x000fe2000f8210ff */
[----:B------:R-:W-:Y:S01]  /*0630*/  IMAD R10, R10, UR4, RZ ;  /* 0x000000040a0a7c24 */ /* 0x000fe2000f8e02ff */
[----:B------:R-:W-:Y:S02]  /*0640*/  IADD3 R54, R54, R7, RZ ;  /* 0x0000000736367210 */ /* 0x000fe40007ffe0ff */
[----:B------:R-:W-:Y:S02]  /*0650*/  LEA.HI.X R53, R53, UR5, R12, 0x2, P0 ;  /* 0x0000000535357c11 */ /* 0x000fe400080f140c */
[----:B------:R-:W-:-:S02]  /*0660*/  LEA.HI.X R51, R51, UR9, R14, 0x2, P1 ;  /* 0x0000000933337c11 */ /* 0x000fc400088f140e */
[----:B------:R-:W-:Y:S02]  /*0670*/  IADD3 R12, R17, 0x1, RZ ;  /* 0x00000001110c7810 */ /* 0x000fe40007ffe0ff */
[----:B------:R-:W-:Y:S02]  /*0680*/  MOV R11, RZ ;  /* 0x000000ff000b7202 */ /* 0x000fe40000000f00 */
[----:B------:R-:W-:Y:S02]  /*0690*/  SHF.R.S32.HI R55, RZ, 0x1f, R54 ;  /* 0x0000001fff377819 */ /* 0x000fe40000011436 */
[C---:B------:R-:W-:Y:S02]  /*06a0*/  IADD3 R13, R54.reuse, 0x20, RZ ;  /* 0x00000020360d7810 */ /* 0x040fe40007ffe0ff */
[C---:B------:R-:W-:Y:S02]  /*06b0*/  IADD3 R14, R54.reuse, 0x40, RZ ;  /* 0x00000040360e7810 */ /* 0x040fe40007ffe0ff */
[----:B------:R-:W-:-:S02]  /*06c0*/  IADD3 R15, R54, 0x60, RZ ;  /* 0x00000060360f7810 */ /* 0x000fc40007ffe0ff */
[C---:B------:R-:W-:Y:S02]  /*06d0*/  IADD3 R16, R54.reuse, 0x80, RZ ;  /* 0x0000008036107810 */ /* 0x040fe40007ffe0ff */
[C---:B------:R-:W-:Y:S02]  /*06e0*/  IADD3 R17, R54.reuse, 0xa0, RZ ;  /* 0x000000a036117810 */ /* 0x040fe40007ffe0ff */
[C---:B------:R-:W-:Y:S02]  /*06f0*/  IADD3 R18, R54.reuse, 0xc0, RZ ;  /* 0x000000c036127810 */ /* 0x040fe40007ffe0ff */
[----:B0-----:R-:W-:-:S07]  /*0700*/  IADD3 R19, R54, 0xe0, RZ ;  /* 0x000000e036137810 */ /* 0x001fce0007ffe0ff */
.L_x_2400:
[----:B0-----:R-:W0:Y:S01]  /*0710*/  LDC R42, c[0x0][0x218] ;  /* 0x00008600ff2a7b82 */ /* 0x001e220000000800 */
[C---:B------:R-:W-:Y:S01]  /*0720*/  LOP3.LUT R23, R7.reuse, 0x20, RZ, 0xfc, !PT ;  /* 0x0000002007177812 */ /* 0x040fe200078efcff */
[----:B------:R-:W-:Y:S01]  /*0730*/  HFMA2.MMA R22, -RZ, RZ, 0, 0 ;  /* 0x00000000ff167435 */ /* 0x000fe200000001ff */
[C---:B------:R-:W-:Y:S02]  /*0740*/  LOP3.LUT R25, R7.reuse, 0x40, RZ, 0xfc, !PT ;  /* 0x0000004007197812 */ /* 0x040fe400078efcff */
[----:B------:R-:W-:Y:S02]  /*0750*/  CS2R R20, SRZ ;  /* 0x0000000000147805 */ /* 0x000fe4000001ff00 */
[----:B------:R-:W-:Y:S02]  /*0760*/  LOP3.LUT R27, R7, 0x60, RZ, 0xfc, !PT ;  /* 0x00000060071b7812 */ /* 0x000fe400078efcff */
[----:B------:R-:W-:Y:S01]  /*0770*/  MOV R28, RZ ;  /* 0x000000ff001c7202 */ /* 0x000fe20000000f00 */
[----:B0-----:R-:W-:-:S05]  /*0780*/  IMAD R42, R11, -0x80, R42 ;  /* 0xffffff800b2a7824 */ /* 0x001fca00078e022a */
[-C--:B------:R-:W-:Y:S01]  /*0790*/  ISETP.GE.AND P0, PT, R7, R42.reuse, PT ;  /* 0x0000002a0700720c */ /* 0x080fe20003f06270 */
[----:B------:R-:W-:Y:S01]  /*07a0*/  BAR.SYNC.DEFER_BLOCKING 0x0 ;  /* 0x0000000000007b1d */ /* 0x000fe20000010000 */
[-C--:B------:R-:W-:Y:S02]  /*07b0*/  ISETP.GE.AND P1, PT, R23, R42.reuse, PT ;  /* 0x0000002a1700720c */ /* 0x080fe40003f26270 */
[-C--:B------:R-:W-:Y:S02]  /*07c0*/  ISETP.GE.AND P2, PT, R25, R42.reuse, PT ;  /* 0x0000002a1900720c */ /* 0x080fe40003f46270 */
[----:B------:R-:W-:-:S07]  /*07d0*/  ISETP.GE.AND P3, PT, R27, R42, PT ;  /* 0x0000002a1b00720c */ /* 0x000fce0003f66270 */
[----:B------:R-:W2:Y:S04]  /*07e0*/  @!P0 LDG.E R21, desc[UR10][R52.64] ;  /* 0x0000000a34158981 */ /* 0x000ea8000c1e1900 */
[----:B------:R-:W3:Y:S04]  /*07f0*/  @!P1 LDG.E R20, desc[UR10][R52.64+0x80] ;  /* 0x0000800a34149981 */ /* 0x000ee8000c1e1900 */
[----:B------:R-:W4:Y:S04]  /*0800*/  @!P2 LDG.E R28, desc[UR10][R52.64+0x100] ;  /* 0x0001000a341ca981 */ /* 0x000f28000c1e1900 */
[----:B------:R-:W4:Y:S01]  /*0810*/  @!P3 LDG.E R22, desc[UR10][R52.64+0x180] ;  /* 0x0001800a3416b981 */ /* 0x000f22000c1e1900 */
[----:B------:R-:W-:Y:S01]  /*0820*/  MOV R44, 0x400 ;  /* 0x00000400002c7802 */ /* 0x000fe20000000f00 */
[----:B------:R-:W-:Y:S01]  /*0830*/  HFMA2.MMA R36, -RZ, RZ, 0, 0 ;  /* 0x00000000ff247435 */ /* 0x000fe200000001ff */
[-C--:B------:R-:W-:Y:S01]  /*0840*/  ISETP.GE.AND P1, PT, R23, R42.reuse, PT ;  /* 0x0000002a1700720c */ /* 0x080fe20003f26270 */
[----:B------:R-:W0:Y:S01]  /*0850*/  S2R R29, SR_CgaCtaId ;  /* 0x00000000001d7919 */ /* 0x000e220000008800 */
[-C--:B------:R-:W-:Y:S01]  /*0860*/  ISETP.GE.AND P2, PT, R25, R42.reuse, PT ;  /* 0x0000002a1900720c */ /* 0x080fe20003f46270 */
[----:B------:R-:W-:Y:S01]  /*0870*/  HFMA2.MMA R32, -RZ, RZ, 0, 0 ;  /* 0x00000000ff207435 */ /* 0x000fe200000001ff */
[----:B------:R-:W-:-:S02]  /*0880*/  ISETP.GE.AND P3, PT, R27, R42, PT ;  /* 0x0000002a1b00720c */ /* 0x000fc40003f66270 */
[----:B------:R-:W-:Y:S02]  /*0890*/  ISETP.GE.AND P0, PT, R7, R42, PT ;  /* 0x0000002a0700720c */ /* 0x000fe40003f06270 */
[----:B------:R-:W-:Y:S02]  /*08a0*/  MOV R30, RZ ;  /* 0x000000ff001e7202 */ /* 0x000fe40000000f00 */
[----:B------:R-:W-:Y:S02]  /*08b0*/  MOV R34, RZ ;  /* 0x000000ff00227202 */ /* 0x000fe40000000f00 */
[----:B0-----:R-:W-:-:S04]  /*08c0*/  LEA R44, R29, R44, 0x18 ;  /* 0x0000002c1d2c7211 */ /* 0x001fc800078ec0ff */
[CC--:B------:R-:W-:Y:S02]  /*08d0*/  LEA R29, R9.reuse, R44.reuse, 0x2 ;  /* 0x0000002c091d7211 */ /* 0x0c0fe400078e10ff */
[----:B------:R-:W-:-:S03]  /*08e0*/  LEA R23, R9, R44, 0x4 ;  /* 0x0000002c09177211 */ /* 0x000fc600078e20ff */
[----:B--2---:R-:W-:Y:S04]  /*08f0*/  STS [R29], R21 ;  /* 0x000000151d007388 */ /* 0x004fe80000000800 */
[----:B---3--:R-:W-:Y:S04]  /*0900*/  STS [R29+0x80], R20 ;  /* 0x000080141d007388 */ /* 0x008fe80000000800 */
[----:B----4-:R0:W-:Y:S04]  /*0910*/  STS [R29+0x100], R28 ;  /* 0x0001001c1d007388 */ /* 0x0101e80000000800 */
[----:B------:R-:W-:Y:S01]  /*0920*/  STS [R29+0x180], R22 ;  /* 0x000180161d007388 */ /* 0x000fe20000000800 */
[----:B------:R-:W-:-:S03]  /*0930*/  NOP ;  /* 0x0000000000007918 */ /* 0x000fc60000000000 */
[----:B------:R-:W-:Y:S01]  /*0940*/  LDS.128 R24, [R23] ;  /* 0x0000000017187984 */ /* 0x000fe20000000c00 */
[----:B0-----:R-:W0:Y:S08]  /*0950*/  LDC R28, c[0x0][0x21c] ;  /* 0x00008700ff1c7b82 */ /* 0x001e300000000800 */
[----:B------:R-:W-:Y:S06]  /*0960*/  BAR.SYNC.DEFER_BLOCKING 0x0 ;  /* 0x0000000000007b1d */ /* 0x000fec0000010000 */
[----:B------:R-:W2:Y:S04]  /*0970*/  @!P1 LDG.E R30, desc[UR10][R50.64+0x80] ;  /* 0x0000800a321e9981 */ /* 0x000ea8000c1e1900 */
[----:B------:R-:W3:Y:S04]  /*0980*/  @!P2 LDG.E R36, desc[UR10][R50.64+0x100] ;  /* 0x0001000a3224a981 */ /* 0x000ee8000c1e1900 */
[----:B------:R-:W4:Y:S04]  /*0990*/  @!P3 LDG.E R34, desc[UR10][R50.64+0x180] ;  /* 0x0001800a3222b981 */ /* 0x000f28000c1e1900 */
[----:B------:R-:W4:Y:S01]  /*09a0*/  @!P0 LDG.E R32, desc[UR10][R50.64] ;  /* 0x0000000a32208981 */ /* 0x000f22000c1e1900 */
[----:B------:R-:W-:Y:S01]  /*09b0*/  ULDC.U8 UR4, c[0x0][0x22e] ;  /* 0x00008b8000047ab9 */ /* 0x000fe20000000000 */
[----:B------:R-:W-:Y:S02]  /*09c0*/  BSSY B0, `(.L_x_2386) ;  /* 0x0000033000007945 */ /* 0x000fe40003800000 */
[----:B--2---:R-:W-:Y:S04]  /*09d0*/  STS [R29+0x80], R30 ;  /* 0x0000801e1d007388 */ /* 0x004fe80000000800 */
[----:B---3--:R-:W-:Y:S04]  /*09e0*/  STS [R29+0x100], R36 ;  /* 0x000100241d007388 */ /* 0x008fe80000000800 */
[----:B----4-:R-:W-:Y:S04]  /*09f0*/  STS [R29+0x180], R34 ;  /* 0x000180221d007388 */ /* 0x010fe80000000800 */
[----:B------:R-:W-:Y:S01]  /*0a00*/  STS [R29], R32 ;  /* 0x000000201d007388 */ /* 0x000fe20000000800 */
[----:B------:R-:W-:-:S03]  /*0a10*/  NOP ;  /* 0x0000000000007918 */ /* 0x000fc60000000000 */
[----:B------:R-:W1:Y:S02]  /*0a20*/  LDS.128 R20, [R23] ;  /* 0x0000000017147984 */ /* 0x000e640000000c00 */
[--C-:B-1---5:R-:W-:Y:S01]  /*0a30*/  FADD.FTZ R43, R20, R4.reuse ;  /* 0x00000004142b7221 */ /* 0x122fe20000010000 */
[--C-:B------:R-:W-:Y:S01]  /*0a40*/  FADD.FTZ R46, R21, R4.reuse ;  /* 0x00000004152e7221 */ /* 0x100fe20000010000 */
[--C-:B------:R-:W-:Y:S01]  /*0a50*/  FADD.FTZ R45, R22, R4.reuse ;  /* 0x00000004162d7221 */ /* 0x100fe20000010000 */
[----:B------:R-:W-:Y:S02]  /*0a60*/  FADD.FTZ R48, R23, R4 ;  /* 0x0000000417307221 */ /* 0x000fe40000010000 */
[----:B------:R-:W-:Y:S02]  /*0a70*/  FSETP.GTU.FTZ.AND P0, PT, R43, 20, PT ;  /* 0x41a000002b00780b */ /* 0x000fe40003f1c000 */
[----:B------:R-:W-:Y:S02]  /*0a80*/  FSETP.GTU.FTZ.AND P1, PT, R46, 20, PT ;  /* 0x41a000002e00780b */ /* 0x000fe40003f3c000 */
[----:B------:R-:W-:-:S02]  /*0a90*/  ISETP.EQ.OR P3, PT, RZ, UR4, P0 ;  /* 0x00000004ff007c0c */ /* 0x000fc40008762670 */
[----:B------:R-:W-:Y:S02]  /*0aa0*/  FSETP.GTU.FTZ.AND P2, PT, R45, 20, PT ;  /* 0x41a000002d00780b */ /* 0x000fe40003f5c000 */
[----:B------:R-:W-:Y:S02]  /*0ab0*/  FSETP.GTU.FTZ.AND P4, PT, R48, 20, PT ;  /* 0x41a000003000780b */ /* 0x000fe40003f9c000 */
[----:B------:R-:W-:Y:S02]  /*0ac0*/  ISETP.EQ.OR P0, PT, RZ, UR4, P1 ;  /* 0x00000004ff007c0c */ /* 0x000fe40008f02670 */
[----:B------:R-:W-:Y:S02]  /*0ad0*/  ISETP.EQ.OR P1, PT, RZ, UR4, P2 ;  /* 0x00000004ff007c0c */ /* 0x000fe40009722670 */
[----:B------:R-:W-:-:S03]  /*0ae0*/  ISETP.EQ.OR P2, PT, RZ, UR4, P4 ;  /* 0x00000004ff007c0c */ /* 0x000fc6000a742670 */
[----:B0-----:R-:W-:Y:S10]  /*0af0*/  @P3 BRA `(.L_x_2387) ;  /* 0x00000000007c3947 */ /* 0x001ff40003800000 */
        /* <DEDUP_REMOVED lines=31> */
.L_x_2387:
[----:B------:R-:W-:Y:S05]  /*0cf0*/  BSYNC B0 ;  /* 0x0000000000007941 */ /* 0x000fea0003800000 */
.L_x_2386:
        /* <DEDUP_REMOVED lines=33> */
.L_x_2389:
[----:B------:R-:W-:Y:S05]  /*0f10*/  BSYNC B0 ;  /* 0x0000000000007941 */ /* 0x000fea0003800000 */
.L_x_2388:
        /* <DEDUP_REMOVED lines=33> */
.L_x_2391:
[----:B------:R-:W-:Y:S05]  /*1130*/  BSYNC B0 ;  /* 0x0000000000007941 */ /* 0x000fea0003800000 */
.L_x_2390:
        /* <DEDUP_REMOVED lines=33> */
.L_x_2393:
[----:B------:R-:W-:Y:S05]  /*1350*/  BSYNC B0 ;  /* 0x0000000000007941 */ /* 0x000fea0003800000 */
.L_x_2392:
[----:B------:R-:W-:Y:S01]  /*1360*/  BAR.SYNC.DEFER_BLOCKING 0x0 ;  /* 0x0000000000007b1d */ /* 0x000fe20000010000 */
[----:B------:R-:W-:Y:S01]  /*1370*/  ISETP.GE.AND P0, PT, R28, 0x1, PT ;  /* 0x000000011c00780c */ /* 0x000fe20003f06270 */
[-C--:B------:R-:W-:Y:S01]  /*1380*/  FMUL.FTZ R20, R24, R3.reuse ;  /* 0x0000000318147220 */ /* 0x080fe20000410000 */
[-C--:B------:R-:W-:Y:S01]  /*1390*/  FMUL.FTZ R21, R25, R3.reuse ;  /* 0x0000000319157220 */ /* 0x080fe20000410000 */
[-C--:B------:R-:W-:Y:S01]  /*13a0*/  FMUL.FTZ R22, R26, R3.reuse ;  /* 0x000000031a167220 */ /* 0x080fe20000410000 */
[----:B------:R-:W-:-:S09]  /*13b0*/  FMUL.FTZ R23, R27, R3 ;  /* 0x000000031b177220 */ /* 0x000fd20000410000 */
[----:B------:R-:W-:Y:S05]  /*13c0*/  @!P0 BRA `(.L_x_2394) ;  /* 0x0000001800248947 */ /* 0x000fea0003800000 */
[----:B------:R-:W0:Y:S01]  /*13d0*/  LDC R66, c[0x0][0x21c] ;  /* 0x00008700ff427b82 */ /* 0x000e220000000800 */
[----:B------:R-:W-:Y:S01]  /*13e0*/  ULDC.64 UR4, c[0x0][0x230] ;  /* 0x00008c0000047ab9 */ /* 0x000fe20000000a00 */
[----:B------:R-:W-:Y:S01]  /*13f0*/  ISETP.NE.AND P0, PT, R6, RZ, PT ;  /* 0x000000ff0600720c */ /* 0x000fe20003f05270 */
[----:B------:R-:W-:Y:S01]  /*1400*/  IMAD R5, R2, UR4, RZ ;  /* 0x0000000402057c24 */ /* 0x000fe2000f8e02ff */
[----:B------:R-:W-:Y:S01]  /*1410*/  HFMA2.MMA R47, -RZ, RZ, 0, 0 ;  /* 0x00000000ff2f7435 */ /* 0x000fe200000001ff */
[C---:B------:R-:W-:Y:S01]  /*1420*/  IMAD.WIDE.U32 R56, R0.reuse, UR4, RZ ;  /* 0x0000000400387c25 */ /* 0x040fe2000f8e00ff */
[----:B------:R-:W-:Y:S01]  /*1430*/  ISETP.EQ.OR P0, PT, R11, RZ, P0 ;  /* 0x000000ff0b00720c */ /* 0x000fe20000702670 */
[----:B------:R-:W-:Y:S01]  /*1440*/  ULDC UR6, c[0x0][0x21c] ;  /* 0x0000870000067ab9 */ /* 0x000fe20000000800 */
[----:B------:R-:W1:Y:S01]  /*1450*/  LDC.64 R58, c[0x0][0x2d0] ;  /* 0x0000b400ff3a7b82 */ /* 0x000e620000000a00 */
[----:B------:R-:W-:Y:S01]  /*1460*/  IMAD R69, R0, UR5, R5 ;  /* 0x0000000500457c24 */ /* 0x000fe2000f8e0205 */
[----:B------:R-:W-:Y:S01]  /*1470*/  SHF.L.U32 R5, R42, 0x1, RZ ;  /* 0x000000012a057819 */ /* 0x000fe200000006ff */
[----:B------:R-:W-:Y:S01]  /*1480*/  ULDC.64 UR4, c[0x0][0x238] ;  /* 0x00008e0000047ab9 */ /* 0x000fe20000000a00 */
[----:B------:R-:W-:Y:S01]  /*1490*/  P2R R49, PR, RZ, 0x1 ;  /* 0x00000001ff317803 */ /* 0x000fe20000000000 */
[----:B------:R-:W-:Y:S01]  /*14a0*/  ULDC.64 UR8, c[0x0][0x270] ;  /* 0x00009c0000087ab9 */ /* 0x000fe20000000a00 */
[-C--:B------:R-:W-:Y:S01]  /*14b0*/  ISETP.GE.AND P1, PT, R54, R5.reuse, PT ;  /* 0x000000053600720c */ /* 0x080fe20003f26270 */
[----:B------:R-:W-:Y:S01]  /*14c0*/  ULDC.64 UR14, c[0x0][0x248] ;  /* 0x00009200000e7ab9 */ /* 0x000fe20000000a00 */
[----:B------:R-:W2:Y:S01]  /*14d0*/  LDC.64 R60, c[0x0][0x2d8] ;  /* 0x0000b600ff3c7b82 */ /* 0x000ea20000000a00 */
[----:B------:R-:W-:Y:S01]  /*14e0*/  ISETP.GE.AND P2, PT, R13, R5, PT ;  /* 0x000000050d00720c */ /* 0x000fe20003f46270 */
[----:B------:R-:W-:Y:S01]  /*14f0*/  ULDC.64 UR16, c[0x0][0x250] ;  /* 0x0000940000107ab9 */ /* 0x000fe20000000a00 */
[----:B------:R-:W-:-:S02]  /*1500*/  P2R R67, PR, RZ, 0x2 ;  /* 0x00000002ff437803 */ /* 0x000fc40000000000 */
[----:B------:R-:W-:Y:S02]  /*1510*/  P2R R68, PR, RZ, 0x4 ;  /* 0x00000004ff447803 */ /* 0x000fe40000000000 */
[-C--:B------:R-:W-:Y:S01]  /*1520*/  ISETP.GE.AND P0, PT, R14, R5.reuse, PT ;  /* 0x000000050e00720c */ /* 0x080fe20003f06270 */
[----:B------:R-:W3:Y:S01]  /*1530*/  LDC.64 R62, c[0x0][0x310] ;  /* 0x0000c400ff3e7b82 */ /* 0x000ee20000000a00 */
[-C--:B------:R-:W-:Y:S02]  /*1540*/  ISETP.GE.AND P1, PT, R15, R5.reuse, PT ;  /* 0x000000050f00720c */ /* 0x080fe40003f26270 */
[-C--:B------:R-:W-:Y:S02]  /*1550*/  ISETP.GE.AND P2, PT, R16, R5.reuse, PT ;  /* 0x000000051000720c */ /* 0x080fe40003f46270 */
[----:B------:R-:W-:Y:S02]  /*1560*/  ISETP.GE.AND P3, PT, R17, R5, PT ;  /* 0x000000051100720c */ /* 0x000fe40003f66270 */
[----:B------:R-:W-:-:S02]  /*1570*/  IADD3 R69, R57, R69, RZ ;  /* 0x0000004539457210 */ /* 0x000fc40007ffe0ff */
[-C--:B------:R-:W-:Y:S02]  /*1580*/  ISETP.GE.AND P4, PT, R18, R5.reuse, PT ;  /* 0x000000051200720c */ /* 0x080fe40003f86270 */
[----:B------:R-:W-:-:S13]  /*1590*/  ISETP.GE.AND P5, PT, R19, R5, PT ;  /* 0x000000051300720c */ /* 0x000fda0003fa6270 */
.L_x_2397:
[----:B------:R-:W-:Y:S01]  /*15a0*/  SHF.R.S32.HI R5, RZ, 0x1f, R47 ;  /* 0x0000001fff057819 */ /* 0x000fe2000001142f */
[----:B------:R-:W-:Y:S01]  /*15b0*/  IMAD.WIDE.U32 R28, R47, UR8, R54 ;  /* 0x000000082f1c7c25 */ /* 0x000fe2000f8e0036 */
[----:B------:R-:W-:-:S03]  /*15c0*/  P2R R34, PR, RZ, 0x20 ;  /* 0x00000020ff227803 */ /* 0x000fc60000000000 */
[----:B------:R-:W-:Y:S02]  /*15d0*/  IMAD R35, R2, UR14, RZ ;  /* 0x0000000e02237c24 */ /* 0x000fe4000f8e02ff */
[----:B------:R-:W-:Y:S01]  /*15e0*/  FMUL.FTZ R74, R24, R43 ;  /* 0x0000002b184a7220 */ /* 0x000fe20000410000 */
[----:B------:R-:W-:Y:S02]  /*15f0*/  IMAD R30, R5, UR8, RZ ;  /* 0x00000008051e7c24 */ /* 0x000fe4000f8e02ff */
[----:B------:R-:W-:Y:S01]  /*1600*/  FMUL.FTZ R77, R25, R46 ;  /* 0x0000002e194d7220 */ /* 0x000fe20000410000 */
[----:B------:R-:W-:Y:S02]  /*1610*/  IMAD R36, R5, UR4, RZ ;  /* 0x0000000405247c24 */ /* 0x000fe4000f8e02ff */
[----:B------:R-:W-:Y:S01]  /*1620*/  FMUL.FTZ R78, R26, R45 ;  /* 0x0000002d1a4e7220 */ /* 0x000fe20000410000 */
[----:B------:R-:W-:Y:S01]  /*1630*/  IMAD R31, R47, UR9, R30 ;  /* 0x000000092f1f7c24 */ /* 0x000fe2000f8e021e */
[----:B------:R-:W-:Y:S01]  /*1640*/  LEA R30, P6, R28, R40, 0x2 ;  /* 0x000000281c1e7211 */ /* 0x000fe200078c10ff */
[----:B------:R-:W-:-:S02]  /*1650*/  IMAD R35, R0, UR15, R35 ;  /* 0x0000000f00237c24 */ /* 0x000fc4000f8e0223 */
[----:B------:R-:W-:Y:S01]  /*1660*/  FMUL.FTZ R70, R27, R48 ;  /* 0x000000301b467220 */ /* 0x000fe20000410000 */
[----:B------:R-:W-:Y:S02]  /*1670*/  ISETP.NE.AND P5, PT, R67, RZ, PT ;  /* 0x000000ff4300720c */ /* 0x000fe40003fa5270 */
[----:B------:R-:W-:-:S04]  /*1680*/  IADD3 R29, R29, R31, RZ ;  /* 0x0000001f1d1d7210 */ /* 0x000fc80007ffe0ff */
[----:B------:R-:W-:Y:S02]  /*1690*/  LEA.HI.X R31, R28, R41, R29, 0x2, P6 ;  /* 0x000000291c1f7211 */ /* 0x000fe400030f141d */
[----:B------:R-:W-:Y:S02]  /*16a0*/  MOV R28, R56 ;  /* 0x00000038001c7202 */ /* 0x000fe40000000f00 */
[----:B------:R-:W-:-:S03]  /*16b0*/  MOV R29, R69 ;  /* 0x00000045001d7202 */ /* 0x000fc60000000f00 */
[----:B------:R-:W-:-:S04]  /*16c0*/  IMAD.WIDE.U32 R32, R47, UR4, R28 ;  /* 0x000000042f207c25 */ /* 0x000fc8000f8e001c */
[----:B------:R-:W-:Y:S01]  /*16d0*/  IMAD R29, R47, UR5, R36 ;  /* 0x000000052f1d7c24 */ /* 0x000fe2000f8e0224 */
[----:B-1----:R-:W-:Y:S01]  /*16e0*/  LEA R28, P6, R32, R58, 0x3 ;  /* 0x0000003a201c7211 */ /* 0x002fe200078c18ff */
[----:B------:R-:W-:-:S03]  /*16f0*/  IMAD R36, R5, UR16, RZ ;  /* 0x0000001005247c24 */ /* 0x000fc6000f8e02ff */
[----:B------:R-:W-:Y:S01]  /*1700*/  IADD3 R29, R33, R29, RZ ;  /* 0x0000001d211d7210 */ /* 0x000fe20007ffe0ff */
[----:B------:R-:W-:-:S03]  /*1710*/  IMAD R5, R47, UR17, R36 ;  /* 0x000000112f057c24 */ /* 0x000fc6000f8e0224 */
[----:B------:R-:W-:Y:S01]  /*1720*/  LEA.HI.X R29, R32, R59, R29, 0x3, P6 ;  /* 0x0000003b201d7211 */ /* 0x000fe200030f1c1d */
[----:B------:R-:W-:-:S05]  /*1730*/  IMAD.WIDE.U32 R32, R0, UR14, RZ ;  /* 0x0000000e00207c25 */ /* 0x000fca000f8e00ff */
[----:B------:R-:W4:Y:S01]  /*1740*/  LDG.E.64 R28, desc[UR10][R28.64] ;  /* 0x0000000a1c1c7981 */ /* 0x000f22000c1e1b00 */
[----:B------:R-:W-:-:S03]  /*1750*/  IADD3 R33, R33, R35, RZ ;  /* 0x0000002321217210 */ /* 0x000fc60007ffe0ff */
[----:B------:R-:W-:-:S05]  /*1760*/  IMAD.WIDE.U32 R32, R47, UR16, R32 ;  /* 0x000000102f207c25 */ /* 0x000fca000f8e0020 */
[----:B------:R-:W-:Y:S02]  /*1770*/  IADD3 R5, R33, R5, RZ ;  /* 0x0000000521057210 */ /* 0x000fe40007ffe0ff */
[----:B--2---:R-:W-:-:S04]  /*1780*/  LEA R64, P6, R32, R60, 0x3 ;  /* 0x0000003c20407211 */ /* 0x004fc800078c18ff */
[----:B------:R-:W-:Y:S02]  /*1790*/  LEA.HI.X R65, R32, R61, R5, 0x3, P6 ;  /* 0x0000003d20417211 */ /* 0x000fe400030f1c05 */
[----:B------:R-:W1:Y:S01]  /*17a0*/  S2R R5, SR_TID.X ;  /* 0x0000000000057919 */ /* 0x000e620000002100 */
[----:B----4-:R-:W-:Y:S01]  /*17b0*/  FMUL.FTZ R32, R28, 1.4426950216293334961 ;  /* 0x3fb8aa3b1c207820 */ /* 0x010fe20000410000 */
[----:B------:R-:W-:-:S03]  /*17c0*/  FMUL.FTZ R33, R29, R43 ;  /* 0x0000002b1d217220 */ /* 0x000fc60000410000 */
[----:B------:R-:W-:Y:S01]  /*17d0*/  FMUL.FTZ R35, R32, R43 ;  /* 0x0000002b20237220 */ /* 0x000fe20000410000 */
[----:B------:R-:W-:-:S04]  /*17e0*/  FMUL.RZ R37, R33, 0.15915493667125701904 ;  /* 0x3e22f98321257820 */ /* 0x000fc8000040c000 */
[----:B------:R-:W-:Y:S08]  /*17f0*/  MUFU.SIN R36, R37 ;  /* 0x0000002500247308 */ /* 0x000ff00000000400 */
[----:B------:R-:W2:Y:S08]  /*1800*/  MUFU.EX2 R35, R35 ;  /* 0x0000002300237308 */ /* 0x000eb00000000800 */
[----:B------:R-:W4:Y:S01]  /*1810*/  MUFU.COS R38, R37 ;  /* 0x0000002500267308 */ /* 0x000f220000000000 */
[----:B-1----:R-:W-:Y:S01]  /*1820*/  SHF.L.U32 R33, R5, 0x2, RZ ;  /* 0x0000000205217819 */ /* 0x002fe200000006ff */
[----:B------:R-:W-:-:S03]  /*1830*/  FMUL.FTZ R28, R32, R46 ;  /* 0x0000002e201c7220 */ /* 0x000fc60000410000 */
[----:B------:R-:W-:Y:S01]  /*1840*/  ISETP.GE.U32.AND P6, PT, R33, R42, PT ;  /* 0x0000002a2100720c */ /* 0x000fe20003fc6070 */
[C---:B--2---:R-:W-:Y:S01]  /*1850*/  FMUL.FTZ R36, R35.reuse, R36 ;  /* 0x0000002423247220 */ /* 0x044fe20000410000 */
[----:B----4-:R-:W-:Y:S01]  /*1860*/  FMUL.FTZ R38, R35, R38 ;  /* 0x0000002623267220 */ /* 0x010fe20000410000 */
[----:B------:R-:W-:-:S03]  /*1870*/  FMUL.FTZ R35, R29, R46 ;  /* 0x0000002e1d237220 */ /* 0x000fc60000410000 */
[----:B------:R-:W-:Y:S01]  /*1880*/  FSEL R75, R36, RZ, !P6 ;  /* 0x000000ff244b7208 */ /* 0x000fe20007000000 */
[----:B------:R-:W-:Y:S01]  /*1890*/  FMUL.RZ R36, R35, 0.15915493667125701904 ;  /* 0x3e22f98323247820 */ /* 0x000fe2000040c000 */
[----:B------:R-:W-:Y:S08]  /*18a0*/  MUFU.EX2 R28, R28 ;  /* 0x0000001c001c7308 */ /* 0x000ff00000000800 */
[----:B------:R-:W1:Y:S08]  /*18b0*/  MUFU.SIN R35, R36 ;  /* 0x0000002400237308 */ /* 0x000e700000000400 */
[----:B------:R-:W2:Y:S01]  /*18c0*/  MUFU.COS R37, R36 ;  /* 0x0000002400257308 */ /* 0x000ea20000000000 */
[----:B------:R-:W-:-:S02]  /*18d0*/  FSEL R74, R74, RZ, !P6 ;  /* 0x000000ff4a4a7208 */ /* 0x000fc40007000000 */
[----:B------:R-:W-:Y:S02]  /*18e0*/  FSEL R76, R38, 1, !P6 ;  /* 0x3f800000264c7808 */ /* 0x000fe40007000000 */
[----:B------:R-:W-:Y:S01]  /*18f0*/  ISETP.GE.U32.AND P6, PT, R12, R42, PT ;  /* 0x0000002a0c00720c */ /* 0x000fe20003fc6070 */
[----:B-1----:R-:W-:-:S05]  /*1900*/  FMUL.FTZ R35, R28, R35 ;  /* 0x000000231c237220 */ /* 0x002fca0000410000 */
[----:B------:R-:W-:Y:S01]  /*1910*/  FSEL R79, R35, RZ, !P6 ;  /* 0x000000ff234f7208 */ /* 0x000fe20007000000 */
[----:B------:R-:W-:Y:S01]  /*1920*/  FMUL.FTZ R35, R29, R45 ;  /* 0x0000002d1d237220 */ /* 0x000fe20000410000 */
[----:B--2---:R-:W-:Y:S01]  /*1930*/  FMUL.FTZ R37, R28, R37 ;  /* 0x000000251c257220 */ /* 0x004fe20000410000 */
[----:B------:R-:W-:Y:S02]  /*1940*/  FMUL.FTZ R28, R32, R45 ;  /* 0x0000002d201c7220 */ /* 0x000fe40000410000 */
[----:B------:R-:W-:-:S04]  /*1950*/  FMUL.RZ R36, R35, 0.15915493667125701904 ;  /* 0x3e22f98323247820 */ /* 0x000fc8000040c000 */
[----:B------:R-:W-:Y:S01]  /*1960*/  MUFU.SIN R35, R36 ;  /* 0x0000002400237308 */ /* 0x000fe20000000400 */
[----:B------:R-:W-:-:S07]  /*1970*/  FMUL.FTZ R29, R29, R48 ;  /* 0x000000301d1d7220 */ /* 0x000fce0000410000 */
[----:B------:R-:W1:Y:S01]  /*1980*/  MUFU.EX2 R28, R28 ;  /* 0x0000001c001c7308 */ /* 0x000e620000000800 */
[----:B------:R-:W-:Y:S01]  /*1990*/  FSEL R81, R37, 1, !P6 ;  /* 0x3f80000025517808 */ /* 0x000fe20007000000 */
[----:B------:R-:W-:Y:S01]  /*19a0*/  FMUL.FTZ R32, R32, R48 ;  /* 0x0000003020207220 */ /* 0x000fe20000410000 */
[----:B------:R-:W-:-:S05]  /*19b0*/  IADD3 R39, R33, 0x2, RZ ;  /* 0x0000000221277810 */ /* 0x000fca0007ffe0ff */
[----:B------:R2:W4:Y:S01]  /*19c0*/  MUFU.COS R37, R36 ;  /* 0x0000002400257308 */ /* 0x0005220000000000 */
[----:B------:R-:W-:Y:S01]  /*19d0*/  FSEL R77, R77, RZ, !P6 ;  /* 0x000000ff4d4d7208 */ /* 0x000fe20007000000 */
[----:B--2---:R-:W-:-:S06]  /*19e0*/  FMUL.RZ R36, R29, 0.15915493667125701904 ;  /* 0x3e22f9831d247820 */ /* 0x004fcc000040c000 */
[----:B------:R-:W-:Y:S01]  /*19f0*/  MUFU.EX2 R32, R32 ;  /* 0x0000002000207308 */ /* 0x000fe20000000800 */
[----:B-1----:R-:W-:Y:S01]  /*1a00*/  FMUL.FTZ R35, R28, R35 ;  /* 0x000000231c237220 */ /* 0x002fe20000410000 */
[----:B------:R-:W-:-:S06]  /*1a10*/  ISETP.GE.U32.AND P6, PT, R39, R42, PT ;  /* 0x0000002a2700720c */ /* 0x000fcc0003fc6070 */
[----:B------:R-:W1:Y:S01]  /*1a20*/  MUFU.SIN R29, R36 ;  /* 0x00000024001d7308 */ /* 0x000e620000000400 */
[----:B------:R-:W-:Y:S01]  /*1a30*/  FSEL R80, R35, RZ, !P6 ;  /* 0x000000ff23507208 */ /* 0x000fe20007000000 */
[----:B----4-:R-:W-:-:S06]  /*1a40*/  FMUL.FTZ R37, R28, R37 ;  /* 0x000000251c257220 */ /* 0x010fcc0000410000 */
[----:B------:R-:W2:Y:S01]  /*1a50*/  MUFU.COS R35, R36 ;  /* 0x0000002400237308 */ /* 0x000ea20000000000 */
[----:B------:R-:W-:Y:S02]  /*1a60*/  IADD3 R33, R33, 0x3, RZ ;  /* 0x0000000321217810 */ /* 0x000fe40007ffe0ff */
[----:B------:R-:W-:Y:S02]  /*1a70*/  FSEL R78, R78, RZ, !P6 ;  /* 0x000000ff4e4e7208 */ /* 0x000fe40007000000 */
[----:B------:R-:W-:Y:S02]  /*1a80*/  FSEL R82, R37, 1, !P6 ;  /* 0x3f80000025527808 */ /* 0x000fe40007000000 */
[----:B------:R-:W-:Y:S01]  /*1a90*/  ISETP.GE.U32.AND P6, PT, R33, R42, PT ;  /* 0x0000002a2100720c */ /* 0x000fe20003fc6070 */
[----:B-1----:R-:W-:Y:S01]  /*1aa0*/  FMUL.FTZ R29, R32, R29 ;  /* 0x0000001d201d7220 */ /* 0x002fe20000410000 */
[----:B------:R-:W-:-:S04]  /*1ab0*/  FMUL.FTZ R28, R74, R79 ;  /* 0x0000004f4a1c7220 */ /* 0x000fc80000410000 */
[----:B------:R-:W-:Y:S01]  /*1ac0*/  FSEL R73, R29, RZ, !P6 ;  /* 0x000000ff1d497208 */ /* 0x000fe20007000000 */
[----:B------:R-:W-:Y:S01]  /*1ad0*/  FMUL.FTZ R29, RZ, R79 ;  /* 0x0000004fff1d7220 */ /* 0x000fe20000410000 */
[----:B--2---:R-:W-:Y:S01]  /*1ae0*/  FMUL.FTZ R35, R32, R35 ;  /* 0x0000002320237220 */ /* 0x004fe20000410000 */
[-C--:B------:R-:W-:Y:S02]  /*1af0*/  FFMA.FTZ R32, RZ, R81.reuse, R28 ;  /* 0x00000051ff207223 */ /* 0x080fe4000001001c */
[----:B------:R-:W-:Y:S02]  /*1b00*/  FFMA.FTZ R28, R74, R81, -R29 ;  /* 0x000000514a1c7223 */ /* 0x000fe4000001081d */
[----:B------:R-:W-:Y:S01]  /*1b10*/  FSEL R71, R35, 1, !P6 ;  /* 0x3f80000023477808 */ /* 0x000fe20007000000 */
[----:B------:R-:W-:Y:S01]  /*1b20*/  FADD.FTZ R35, RZ, R32 ;  /* 0x00000020ff237221 */ /* 0x000fe20000010000 */
[----:B------:R-:W-:-:S03]  /*1b30*/  FADD.FTZ R33, R77, R28 ;  /* 0x0000001c4d217221 */ /* 0x000fc60000010000 */
[C---:B------:R-:W-:Y:S01]  /*1b40*/  FMUL.FTZ R37, R80.reuse, R35 ;  /* 0x0000002350257220 */ /* 0x040fe20000410000 */
[----:B------:R-:W-:Y:S01]  /*1b50*/  FMUL.FTZ R32, R80, R33 ;  /* 0x0000002150207220 */ /* 0x000fe20000410000 */
[CC--:B------:R-:W-:Y:S01]  /*1b60*/  FMUL.FTZ R29, R75.reuse, R79.reuse ;  /* 0x0000004f4b1d7220 */ /* 0x0c0fe20000410000 */
[----:B------:R-:W-:Y:S01]  /*1b70*/  FMUL.FTZ R28, R76, R79 ;  /* 0x0000004f4c1c7220 */ /* 0x000fe20000410000 */
[C---:B------:R-:W-:Y:S01]  /*1b80*/  FFMA.FTZ R37, R82.reuse, R33, -R37 ;  /* 0x0000002152257223 */ /* 0x040fe20000010825 */
[----:B------:R-:W-:Y:S01]  /*1b90*/  FFMA.FTZ R32, R82, R35, R32 ;  /* 0x0000002352207223 */ /* 0x000fe20000010020 */
[-C--:B------:R-:W-:Y:S01]  /*1ba0*/  FFMA.FTZ R29, R76, R81.reuse, -R29 ;  /* 0x000000514c1d7223 */ /* 0x080fe2000001081d */
[----:B------:R-:W-:Y:S01]  /*1bb0*/  FFMA.FTZ R33, R75, R81, R28 ;  /* 0x000000514b217223 */ /* 0x000fe2000001001c */
[----:B------:R-:W-:Y:S01]  /*1bc0*/  FADD.FTZ R36, R78, R37 ;  /* 0x000000254e247221 */ /* 0x000fe20000010000 */
[----:B------:R-:W-:Y:S01]  /*1bd0*/  FADD.FTZ R38, RZ, R32 ;  /* 0x00000020ff267221 */ /* 0x000fe20000010000 */
[C---:B------:R-:W-:Y:S01]  /*1be0*/  FMUL.FTZ R35, R80.reuse, R29 ;  /* 0x0000001d50237220 */ /* 0x040fe20000410000 */
[-C--:B------:R-:W-:Y:S01]  /*1bf0*/  FMUL.FTZ R28, R80, R33.reuse ;  /* 0x00000021501c7220 */ /* 0x080fe20000410000 */
[C---:B------:R-:W-:Y:S01]  /*1c00*/  FMUL.FTZ R44, R73.reuse, R36 ;  /* 0x00000024492c7220 */ /* 0x040fe20000410000 */
[-C--:B------:R-:W-:Y:S01]  /*1c10*/  FMUL.FTZ R37, R73, R38.reuse ;  /* 0x0000002649257220 */ /* 0x080fe20000410000 */
[----:B------:R-:W-:Y:S01]  /*1c20*/  FSEL R70, R70, RZ, !P6 ;  /* 0x000000ff46467208 */ /* 0x000fe20007000000 */
        /* <DEDUP_REMOVED lines=9> */
[----:B------:R-:W1:Y:S01]  /*1cc0*/  SHFL.UP PT, R35, R39, 0x1, RZ ;  /* 0x0420000027237989 */ /* 0x000e6200000e00ff */
[----:B------:R-:W-:-:S03]  /*1cd0*/  FFMA.FTZ R29, R71, R32, R29 ;  /* 0x00000020471d7223 */ /* 0x000fc6000001001d */
[----:B------:R-:W2:Y:S04]  /*1ce0*/  SHFL.UP PT, R33, R38, 0x1, RZ ;  /* 0x0420000026217989 */ /* 0x000ea800000e00ff */
[----:B------:R-:W4:Y:S04]  /*1cf0*/  SHFL.UP PT, R28, R36, 0x1, RZ ;  /* 0x04200000241c7989 */ /* 0x000f2800000e00ff */
[----:B------:R-:W5:Y:S01]  /*1d00*/  SHFL.UP PT, R32, R29, 0x1, RZ ;  /* 0x042000001d207989 */ /* 0x000f6200000e00ff */
[----:B------:R-:W-:Y:S01]  /*1d10*/  ISETP.GE.AND P6, PT, R9, 0x1, PT ;  /* 0x000000010900780c */ /* 0x000fe20003fc6270 */
[C---:B-1----:R-:W-:Y:S01]  /*1d20*/  FMUL.FTZ R83, R29.reuse, R35 ;  /* 0x000000231d537220 */ /* 0x042fe20000410000 */
[----:B--2---:R-:W-:-:S03]  /*1d30*/  FMUL.FTZ R44, R29, R33 ;  /* 0x000000211d2c7220 */ /* 0x004fc60000410000 */
[C---:B------:R-:W-:Y:S01]  /*1d40*/  FFMA.FTZ R83, R36.reuse, R33, -R83 ;  /* 0x0000002124537223 */ /* 0x040fe20000010853 */
[C---:B----4-:R-:W-:Y:S01]  /*1d50*/  FMUL.FTZ R37, R29.reuse, R28 ;  /* 0x0000001c1d257220 */ /* 0x050fe20000410000 */
[C---:B------:R-:W-:Y:S01]  /*1d60*/  FFMA.FTZ R44, R36.reuse, R35, R44 ;  /* 0x00000023242c7223 */ /* 0x040fe2000001002c */
[-C--:B-----5:R-:W-:Y:S02]  /*1d70*/  FMUL.FTZ R33, R29, R32.reuse ;  /* 0x000000201d217220 */ /* 0x0a0fe40000410000 */
[----:B------:R-:W-:-:S03]  /*1d80*/  FFMA.FTZ R72, R36, R32, R37 ;  /* 0x0000002024487223 */ /* 0x000fc60000010025 */
[----:B------:R-:W-:Y:S01]  /*1d90*/  @P6 FADD.FTZ R39, R39, R44 ;  /* 0x0000002c27276221 */ /* 0x000fe20000010000 */
[----:B------:R-:W-:Y:S01]  /*1da0*/  @P6 FFMA.FTZ R36, R36, R28, -R33 ;  /* 0x0000001c24246223 */ /* 0x000fe20000010821 */
[----:B------:R-:W-:Y:S01]  /*1db0*/  @P6 FADD.FTZ R38, R38, R83 ;  /* 0x0000005326266221 */ /* 0x000fe20000010000 */
[----:B------:R-:W-:Y:S02]  /*1dc0*/  FSEL R72, R29, R72, !P6 ;  /* 0x000000481d487208 */ /* 0x000fe40007000000 */
[----:B------:R-:W1:Y:S04]  /*1dd0*/  SHFL.UP PT, R37, R39, 0x2, RZ ;  /* 0x0440000027257989 */ /* 0x000e6800000e00ff */
[----:B------:R-:W2:Y:S04]  /*1de0*/  SHFL.UP PT, R29, R36, 0x2, RZ ;  /* 0x04400000241d7989 */ /* 0x000ea800000e00ff */
[----:B------:R-:W4:Y:S04]  /*1df0*/  SHFL.UP PT, R35, R38, 0x2, RZ ;  /* 0x0440000026237989 */ /* 0x000f2800000e00ff */
[----:B------:R-:W5:Y:S01]  /*1e00*/  SHFL.UP PT, R33, R72, 0x2, RZ ;  /* 0x0440000048217989 */ /* 0x000f6200000e00ff */
[----:B------:R-:W-:Y:S01]  /*1e10*/  ISETP.GE.AND P6, PT, R9, 0x2, PT ;  /* 0x000000020900780c */ /* 0x000fe20003fc6270 */
[C---:B-1----:R-:W-:Y:S01]  /*1e20*/  FMUL.FTZ R83, R72.reuse, R37 ;  /* 0x0000002548537220 */ /* 0x042fe20000410000 */
[C---:B--2---:R-:W-:Y:S01]  /*1e30*/  FMUL.FTZ R28, R72.reuse, R29 ;  /* 0x0000001d481c7220 */ /* 0x044fe20000410000 */
[----:B----4-:R-:W-:-:S02]  /*1e40*/  FMUL.FTZ R32, R72, R35 ;  /* 0x0000002348207220 */ /* 0x010fc40000410000 */
[C---:B------:R-:W-:Y:S01]  /*1e50*/  FFMA.FTZ R83, R36.reuse, R35, -R83 ;  /* 0x0000002324537223 */ /* 0x040fe20000010853 */
[-C--:B-----5:R-:W-:Y:S01]  /*1e60*/  FFMA.FTZ R35, R36, R33.reuse, R28 ;  /* 0x0000002124237223 */ /* 0x0a0fe2000001001c */
[----:B------:R-:W-:Y:S01]  /*1e70*/  FMUL.FTZ R33, R72, R33 ;  /* 0x0000002148217220 */ /* 0x000fe20000410000 */
[----:B------:R-:W-:-:S05]  /*1e80*/  FFMA.FTZ R32, R36, R37, R32 ;  /* 0x0000002524207223 */ /* 0x000fca0000010020 */
        /* <DEDUP_REMOVED lines=12> */
[C---:B------:R-:W-:Y:S01]  /*1f50*/  FFMA.FTZ R72, R36.reuse, R33, R72 ;  /* 0x0000002124487223 */ /* 0x040fe20000010048 */
[CC--:B-----5:R-:W-:Y:S01]  /*1f60*/  FFMA.FTZ R44, R36.reuse, R29.reuse, R44 ;  /* 0x0000001d242c7223 */ /* 0x0e0fe2000001002c */
[----:B------:R-:W-:Y:S01]  /*1f70*/  FMUL.FTZ R29, R35, R29 ;  /* 0x0000001d231d7220 */ /* 0x000fe20000410000 */
[----:B------:R-:W-:-:S05]  /*1f80*/  FFMA.FTZ R37, R36, R32, -R37 ;  /* 0x0000002024257223 */ /* 0x000fca0000010825 */
        /* <DEDUP_REMOVED lines=27> */
[----:B----4-:R-:W-:-:S03]  /*2140*/  FMUL.FTZ R44, R35, R28 ;  /* 0x0000001c232c7220 */ /* 0x010fc60000410000 */
[C---:B------:R-:W-:Y:S01]  /*2150*/  FFMA.FTZ R37, R36.reuse, R32, -R37 ;  /* 0x0000002024257223 */ /* 0x040fe20000010825 */
[C---:B------:R-:W-:Y:S01]  /*2160*/  FFMA.FTZ R72, R36.reuse, R33, R72 ;  /* 0x0000002124487223 */ /* 0x040fe20000010048 */
[-C--:B-----5:R-:W-:Y:S01]  /*2170*/  FFMA.FTZ R44, R36, R29.reuse, R44 ;  /* 0x0000001d242c7223 */ /* 0x0a0fe2000001002c */
[----:B------:R-:W-:-:S04]  /*2180*/  FMUL.FTZ R29, R35, R29 ;  /* 0x0000001d231d7220 */ /* 0x000fc80000410000 */
[----:B------:R-:W-:Y:S01]  /*2190*/  @P6 FADD.FTZ R38, R38, R37 ;  /* 0x0000002526266221 */ /* 0x000fe20000010000 */
[----:B------:R-:W-:Y:S01]  /*21a0*/  @P6 FADD.FTZ R39, R39, R72 ;  /* 0x0000004827276221 */ /* 0x000fe20000010000 */
[----:B------:R-:W-:Y:S01]  /*21b0*/  @P6 FFMA.FTZ R36, R36, R28, -R29 ;  /* 0x0000001c24246223 */ /* 0x000fe2000001081d */
[----:B------:R-:W-:Y:S02]  /*21c0*/  FSEL R37, R35, R44, !P6 ;  /* 0x0000002c23257208 */ /* 0x000fe40007000000 */
[----:B------:R-:W-:Y:S02]  /*21d0*/  ISETP.NE.AND P6, PT, R68, RZ, PT ;  /* 0x000000ff4400720c */ /* 0x000fe40003fc5270 */
[----:B------:R-:W-:Y:S02]  /*21e0*/  CS2R R32, SRZ ;  /* 0x0000000000207805 */ /* 0x000fe4000001ff00 */
[----:B------:R-:W-:-:S04]  /*21f0*/  MOV R35, RZ ;  /* 0x000000ff00237202 */ /* 0x000fc80000000f00 */
[----:B------:R-:W2:Y:S01]  /*2200*/  @!P5 LDG.E R32, desc[UR10][R30.64] ;  /* 0x0000000a1e20d981 */ /* 0x000ea2000c1e1900 */
[----:B------:R-:W-:Y:S02]  /*2210*/  ISETP.NE.AND P5, PT, R34, RZ, PT ;  /* 0x000000ff2200720c */ /* 0x000fe40003fa5270 */
[----:B------:R-:W-:Y:S01]  /*2220*/  MOV R34, RZ ;  /* 0x000000ff00227202 */ /* 0x000fe20000000f00 */
[----:B------:R-:W4:Y:S01]  /*2230*/  @!P0 LDG.E R33, desc[UR10][R30.64+0x100] ;  /* 0x0001000a1e218981 */ /* 0x000f22000c1e1900 */
[----:B------:R-:W-:-:S03]  /*2240*/  MOV R72, RZ ;  /* 0x000000ff00487202 */ /* 0x000fc60000000f00 */
[----:B------:R-:W5:Y:S01]  /*2250*/  @!P6 LDG.E R35, desc[UR10][R30.64+0x80] ;  /* 0x0000800a1e23e981 */ /* 0x000f62000c1e1900 */
[----:B------:R-:W-:Y:S02]  /*2260*/  MOV R83, RZ ;  /* 0x000000ff00537202 */ /* 0x000fe40000000f00 */
[----:B------:R-:W-:Y:S01]  /*2270*/  CS2R R28, SRZ ;  /* 0x00000000001c7805 */ /* 0x000fe2000001ff00 */
[----:B------:R-:W3:Y:S04]  /*2280*/  @!P1 LDG.E R34, desc[UR10][R30.64+0x180] ;  /* 0x0001800a1e229981 */ /* 0x000ee8000c1e1900 */
[----:B------:R-:W3:Y:S04]  /*2290*/  @!P2 LDG.E R72, desc[UR10][R30.64+0x200] ;  /* 0x0002000a1e48a981 */ /* 0x000ee8000c1e1900 */
[----:B------:R-:W3:Y:S04]  /*22a0*/  @!P3 LDG.E R83, desc[UR10][R30.64+0x280] ;  /* 0x0002800a1e53b981 */ /* 0x000ee8000c1e1900 */
[----:B------:R-:W3:Y:S04]  /*22b0*/  @!P4 LDG.E R29, desc[UR10][R30.64+0x300] ;  /* 0x0003000a1e1dc981 */ /* 0x000ee8000c1e1900 */
[----:B------:R1:W3:Y:S01]  /*22c0*/  @!P5 LDG.E R28, desc[UR10][R30.64+0x380] ;  /* 0x0003800a1e1cd981 */ /* 0x0002e2000c1e1900 */
[----:B------:R-:W0:Y:S01]  /*22d0*/  S2R R85, SR_CgaCtaId ;  /* 0x0000000000557919 */ /* 0x000e220000008800 */
[----:B------:R-:W-:-:S02]  /*22e0*/  MOV R44, 0x400 ;  /* 0x00000400002c7802 */ /* 0x000fc40000000f00 */
[C---:B------:R-:W-:Y:S02]  /*22f0*/  IADD3 R84, R9.reuse, 0x20, RZ ;  /* 0x0000002009547810 */ /* 0x040fe40007ffe0ff */
[C---:B------:R-:W-:Y:S02]  /*2300*/  IADD3 R86, R9.reuse, 0x40, RZ ;  /* 0x0000004009567810 */ /* 0x040fe40007ffe0ff */
[-C--:B------:R-:W-:Y:S02]  /*2310*/  LEA.HI.SX32 R87, R84, R9.reuse, 0x1b ;  /* 0x0000000954577211 */ /* 0x080fe400078fdaff */
[----:B------:R-:W-:Y:S02]  /*2320*/  LEA.HI.SX32 R89, R86, R9, 0x1b ;  /* 0x0000000956597211 */ /* 0x000fe400078fdaff */
[C---:B------:R-:W-:Y:S02]  /*2330*/  IADD3 R86, R9.reuse, 0x60, RZ ;  /* 0x0000006009567810 */ /* 0x040fe40007ffe0ff */
[----:B------:R-:W-:-:S02]  /*2340*/  IADD3 R88, R9, 0x80, RZ ;  /* 0x0000008009587810 */ /* 0x000fc40007ffe0ff */
[C---:B------:R-:W-:Y:S02]  /*2350*/  IADD3 R90, R9.reuse, 0xa0, RZ ;  /* 0x000000a0095a7810 */ /* 0x040fe40007ffe0ff */
[C---:B------:R-:W-:Y:S02]  /*2360*/  IADD3 R92, R9.reuse, 0xc0, RZ ;  /* 0x000000c0095c7810 */ /* 0x040fe40007ffe0ff */
[-C--:B-1----:R-:W-:Y:S02]  /*2370*/  LEA.HI.SX32 R31, R86, R9.reuse, 0x1b ;  /* 0x00000009561f7211 */ /* 0x082fe400078fdaff */
[----:B------:R-:W-:Y:S02]  /*2380*/  IADD3 R86, R9, 0xe0, RZ ;  /* 0x000000e009567810 */ /* 0x000fe40007ffe0ff */
[----:B0-----:R-:W-:Y:S02]  /*2390*/  LEA R44, R85, R44, 0x18 ;  /* 0x0000002c552c7211 */ /* 0x001fe400078ec0ff */
[----:B------:R-:W-:-:S02]  /*23a0*/  LEA.HI.SX32 R85, R9, R9, 0x1b ;  /* 0x0000000909557211 */ /* 0x000fc400078fdaff */
[-C--:B------:R-:W-:Y:S02]  /*23b0*/  LEA R84, R87, R44.reuse, 0x2 ;  /* 0x0000002c57547211 */ /* 0x080fe400078e10ff */
[-C--:B------:R-:W-:Y:S02]  /*23c0*/  LEA R85, R85, R44.reuse, 0x2 ;  /* 0x0000002c55557211 */ /* 0x080fe400078e10ff */
[-C--:B------:R-:W-:Y:S02]  /*23d0*/  LEA R30, R89, R44.reuse, 0x2 ;  /* 0x0000002c591e7211 */ /* 0x080fe400078e10ff */
[-C--:B------:R-:W-:Y:S02]  /*23e0*/  LEA.HI.SX32 R87, R88, R9.reuse, 0x1b ;  /* 0x0000000958577211 */ /* 0x080fe400078fdaff */
[----:B------:R-:W-:Y:S02]  /*23f0*/  LEA.HI.SX32 R89, R90, R9, 0x1b ;  /* 0x000000095a597211 */ /* 0x000fe400078fdaff */
[----:B------:R-:W-:-:S02]  /*2400*/  LEA R31, R31, R44, 0x2 ;  /* 0x0000002c1f1f7211 */ /* 0x000fc400078e10ff */
[----:B------:R-:W-:Y:S02]  /*2410*/  LEA R87, R87, R44, 0x2 ;  /* 0x0000002c57577211 */ /* 0x000fe400078e10ff */
[----:B------:R-:W-:Y:S01]  /*2420*/  ISETP.NE.AND P6, PT, R49, RZ, PT ;  /* 0x000000ff3100720c */ /* 0x000fe20003fc5270 */
[----:B--2---:R-:W-:Y:S04]  /*2430*/  STS [R85], R32 ;  /* 0x0000002055007388 */ /* 0x004fe80000000800 */
[----:B-----5:R0:W-:Y:S04]  /*2440*/  STS [R84+0x80], R35 ;  /* 0x0000802354007388 */ /* 0x0201e80000000800 */
[----:B----4-:R1:W-:Y:S01]  /*2450*/  STS [R30+0x100], R33 ;  /* 0x000100211e007388 */ /* 0x0103e20000000800 */
[----:B0-----:R-:W-:-:S02]  /*2460*/  LEA.HI.SX32 R35, R92, R9, 0x1b ;  /* 0x000000095c237211 */ /* 0x001fc400078fdaff */
[----:B-1----:R-:W-:Y:S02]  /*2470*/  LEA.HI.SX32 R33, R86, R9, 0x1b ;  /* 0x0000000956217211 */ /* 0x002fe400078fdaff */
[-C--:B------:R-:W-:Y:S02]  /*2480*/  LEA R30, R89, R44.reuse, 0x2 ;  /* 0x0000002c591e7211 */ /* 0x080fe400078e10ff */
[-C--:B------:R-:W-:Y:S01]  /*2490*/  LEA R84, R35, R44.reuse, 0x2 ;  /* 0x0000002c23547211 */ /* 0x080fe200078e10ff */
[----:B---3--:R0:W-:Y:S01]  /*24a0*/  STS [R31+0x180], R34 ;  /* 0x000180221f007388 */ /* 0x0081e20000000800 */
[----:B------:R-:W-:-:S03]  /*24b0*/  LEA R85, R33, R44, 0x2 ;  /* 0x0000002c21557211 */ /* 0x000fc600078e10ff */
[----:B------:R1:W-:Y:S04]  /*24c0*/  STS [R87+0x200], R72 ;  /* 0x0002004857007388 */ /* 0x0003e80000000800 */
[----:B------:R-:W-:Y:S04]  /*24d0*/  STS [R30+0x280], R83 ;  /* 0x000280531e007388 */ /* 0x000fe80000000800 */
[----:B------:R-:W-:Y:S04]  /*24e0*/  STS [R84+0x300], R29 ;  /* 0x0003001d54007388 */ /* 0x000fe80000000800 */
[----:B------:R-:W-:Y:S01]  /*24f0*/  STS [R85+0x380], R28 ;  /* 0x0003801c55007388 */ /* 0x000fe20000000800 */
[----:B------:R-:W-:-:S03]  /*2500*/  NOP ;  /* 0x0000000000007918 */ /* 0x000fc60000000000 */
[----:B------:R-:W2:Y:S01]  /*2510*/  LDG.E.64 R64, desc[UR10][R64.64] ;  /* 0x0000000a40407981 */ /* 0x000ea2000c1e1b00 */
[----:B------:R-:W-:Y:S02]  /*2520*/  SHF.L.U32 R32, R9, 0x3, RZ ;  /* 0x0000000309207819 */ /* 0x000fe400000006ff */
[----:B0-----:R-:W-:Y:S02]  /*2530*/  CS2R R34, SRZ ;  /* 0x0000000000227805 */ /* 0x001fe4000001ff00 */
[----:B------:R-:W-:Y:S02]  /*2540*/  MOV R33, RZ ;  /* 0x000000ff00217202 */ /* 0x000fe40000000f00 */
[----:B------:R-:W-:Y:S02]  /*2550*/  LEA.HI.SX32 R89, R32, R32, 0x1b ;  /* 0x0000002020597211 */ /* 0x000fe400078fdaff */
[----:B------:R-:W-:Y:S02]  /*2560*/  MOV R32, 0x3f800000 ;  /* 0x3f80000000207802 */ /* 0x000fe40000000f00 */
[----:B-1----:R-:W-:-:S05]  /*2570*/  LEA R72, R47, R44, 0x4 ;  /* 0x0000002c2f487211 */ /* 0x002fca00078e20ff */
[----:B------:R-:W0:Y:S01]  /*2580*/  @!P6 LDS.128 R32, [R72+0x460] ;  /* 0x000460004820e984 */ /* 0x000e220000000c00 */
[----:B------:R-:W-:Y:S02]  /*2590*/  ISETP.NE.AND P6, PT, R9, 0x1f, PT ;  /* 0x0000001f0900780c */ /* 0x000fe40003fc5270 */
[----:B------:R-:W-:-:S05]  /*25a0*/  LEA R31, R89, R44, 0x2 ;  /* 0x0000002c591f7211 */ /* 0x000fca00078e10ff */
        /* <DEDUP_REMOVED lines=8> */
[----:B------:R-:W-:Y:S01]  /*2630*/  @!P6 STS.128 [R44+0x420], R36 ;  /* 0x000420242c00e388 */ /* 0x000fe20000000c00 */
[----:B------:R-:W-:Y:S01]  /*2640*/  BAR.SYNC.DEFER_BLOCKING 0x0 ;  /* 0x0000000000007b1d */ /* 0x000fe20000010000 */
[----:B------:R-:W-:-:S05]  /*2650*/  ISETP.NE.AND P6, PT, R9, RZ, PT ;  /* 0x000000ff0900720c */ /* 0x000fca0003fc5270 */
[----:B------:R-:W1:Y:S04]  /*2660*/  SHFL.UP PT, R91, R36, 0x1, RZ ;  /* 0x04200000245b7989 */ /* 0x000e6800000e00ff */
[----:B------:R-:W3:Y:S04]  /*2670*/  SHFL.UP PT, R93, R37, 0x1, RZ ;  /* 0x04200000255d7989 */ /* 0x000ee800000e00ff */
[----:B------:R-:W4:Y:S04]  /*2680*/  SHFL.UP PT, R92, R38, 0x1, RZ ;  /* 0x04200000265c7989 */ /* 0x000f2800000e00ff */
[----:B------:R-:W5:Y:S04]  /*2690*/  SHFL.UP PT, R39, R39, 0x1, RZ ;  /* 0x0420000027277989 */ /* 0x000f6800000e00ff */
[----:B0-----:R-:W-:Y:S04]  /*26a0*/  @!P6 STS.128 [R44+0x440], R32 ;  /* 0x000440202c00e388 */ /* 0x001fe80000000c00 */
[----:B------:R-:W-:Y:S01]  /*26b0*/  LDS.128 R28, [R44+0x420] ;  /* 0x000420002c1c7984 */ /* 0x000fe20000000c00 */
[----:B-1----:R-:W-:-:S02]  /*26c0*/  @!P6 MOV R91, R32 ;  /* 0x00000020005be202 */ /* 0x002fc40000000f00 */
[----:B---3--:R-:W-:Y:S02]  /*26d0*/  @!P6 MOV R93, R33 ;  /* 0x00000021005de202 */ /* 0x008fe40000000f00 */
[----:B----4-:R-:W-:Y:S02]  /*26e0*/  @!P6 MOV R92, R34 ;  /* 0x00000022005ce202 */ /* 0x010fe40000000f00 */
[----:B-----5:R-:W-:Y:S01]  /*26f0*/  @!P6 MOV R39, R35 ;  /* 0x000000230027e202 */ /* 0x020fe20000000f00 */
[----:B------:R-:W-:Y:S01]  /*2700*/  BAR.SYNC.DEFER_BLOCKING 0x0 ;  /* 0x0000000000007b1d */ /* 0x000fe20000010000 */
[----:B------:R-:W-:-:S13]  /*2710*/  ISETP.NE.AND P6, PT, R5, RZ, PT ;  /* 0x000000ff0500720c */ /* 0x000fda0003fc5270 */
[----:B------:R-:W0:Y:S02]  /*2720*/  @P6 LDS.64 R36, [R44+0x448] ;  /* 0x000448002c246984 */ /* 0x000e240000000a00 */
[-C--:B0-----:R-:W-:Y:S01]  /*2730*/  @P6 FMUL.FTZ R38, R37, R93.reuse ;  /* 0x0000005d25266220 */ /* 0x081fe20000410000 */
[----:B------:R-:W-:-:S03]  /*2740*/  @P6 FMUL.FTZ R93, R36, R93 ;  /* 0x0000005d245d6220 */ /* 0x000fc60000410000 */
[-C--:B------:R-:W-:Y:S01]  /*2750*/  @P6 FFMA.FTZ R38, R36, R91.reuse, -R38 ;  /* 0x0000005b24266223 */ /* 0x080fe20000010826 */
[----:B------:R-:W-:-:S04]  /*2760*/  @P6 FFMA.FTZ R36, R37, R91, R93 ;  /* 0x0000005b25246223 */ /* 0x000fc8000001005d */
[----:B------:R-:W-:Y:S01]  /*2770*/  @P6 FADD.FTZ R39, R39, R36 ;  /* 0x0000002427276221 */ /* 0x000fe20000010000 */
[----:B------:R-:W-:-:S03]  /*2780*/  @P6 FADD.FTZ R92, R92, R38 ;  /* 0x000000265c5c6221 */ /* 0x000fc60000010000 */
[C---:B------:R-:W-:Y:S01]  /*2790*/  FMUL.FTZ R37, R75.reuse, R39 ;  /* 0x000000274b257220 */ /* 0x040fe20000410000 */
[----:B------:R-:W-:-:S03]  /*27a0*/  FMUL.FTZ R75, R75, R92 ;  /* 0x0000005c4b4b7220 */ /* 0x000fc60000410000 */
[----:B------:R-:W-:-:S04]  /*27b0*/  FFMA.FTZ R91, R76, R92, -R37 ;  /* 0x0000005c4c5b7223 */ /* 0x000fc80000010825 */
[----:B------:R-:W-:Y:S01]  /*27c0*/  FADD.FTZ R74, R74, R91 ;  /* 0x0000005b4a4a7221 */ /* 0x000fe20000010000 */
[----:B------:R-:W-:Y:S01]  /*27d0*/  ISETP.NE.AND P6, PT, R5, RZ, PT ;  /* 0x000000ff0500720c */ /* 0x000fe20003fc5270 */
[----:B------:R-:W-:Y:S01]  /*27e0*/  BSSY B0, `(.L_x_2395) ;  /* 0x0000035000007945 */ /* 0x000fe20003800000 */
[----:B--2---:R-:W-:-:S04]  /*27f0*/  FMUL.FTZ R38, R86, R65 ;  /* 0x0000004156267220 */ /* 0x004fc80000410000 */
[-C--:B------:R-:W-:Y:S01]  /*2800*/  FFMA.FTZ R37, R85, R64.reuse, -R38 ;  /* 0x0000004055257223 */ /* 0x080fe20000010826 */
[----:B------:R-:W-:Y:S01]  /*2810*/  FFMA.FTZ R38, R76, R39, R75 ;  /* 0x000000274c267223 */ /* 0x000fe2000001004b */
[CC--:B------:R-:W-:Y:S01]  /*2820*/  FMUL.FTZ R36, R84.reuse, R65.reuse ;  /* 0x0000004154247220 */ /* 0x0c0fe20000410000 */
[----:B------:R-:W-:Y:S01]  /*2830*/  FMUL.FTZ R84, R84, R64 ;  /* 0x0000004054547220 */ /* 0x000fe20000410000 */
[----:B------:R-:W-:Y:S01]  /*2840*/  FMUL.FTZ R76, R79, R74 ;  /* 0x0000004a4f4c7220 */ /* 0x000fe20000410000 */
[----:B------:R-:W-:Y:S01]  /*2850*/  FADD.FTZ R38, RZ, R38 ;  /* 0x00000026ff267221 */ /* 0x000fe20000010000 */
[C---:B------:R-:W-:Y:S01]  /*2860*/  FFMA.FTZ R36, R83.reuse, R64, -R36 ;  /* 0x0000004053247223 */ /* 0x040fe20000010824 */
[-C--:B------:R-:W-:Y:S02]  /*2870*/  FFMA.FTZ R83, R83, R65.reuse, R84 ;  /* 0x0000004153537223 */ /* 0x080fe40000010054 */
[-C--:B------:R-:W-:Y:S01]  /*2880*/  FMUL.FTZ R79, R79, R38.reuse ;  /* 0x000000264f4f7220 */ /* 0x080fe20000410000 */
[----:B------:R-:W-:Y:S01]  /*2890*/  FFMA.FTZ R75, R81, R38, R76 ;  /* 0x00000026514b7223 */ /* 0x000fe2000001004c */
[----:B------:R-:W-:-:S02]  /*28a0*/  FMUL.FTZ R84, R88, R65 ;  /* 0x0000004158547220 */ /* 0x000fc40000410000 */
[----:B------:R-:W-:Y:S01]  /*28b0*/  FFMA.FTZ R76, R81, R74, -R79 ;  /* 0x0000004a514c7223 */ /* 0x000fe2000001084f */
[----:B------:R-:W-:Y:S01]  /*28c0*/  FADD.FTZ R75, RZ, R75 ;  /* 0x0000004bff4b7221 */ /* 0x000fe20000010000 */
[-C--:B------:R-:W-:Y:S01]  /*28d0*/  FFMA.FTZ R39, R87, R64.reuse, -R84 ;  /* 0x0000004057277223 */ /* 0x080fe20000010854 */
[-C--:B------:R-:W-:Y:S01]  /*28e0*/  FMUL.FTZ R86, R86, R64.reuse ;  /* 0x0000004056567220 */ /* 0x080fe20000410000 */
[-C--:B------:R-:W-:Y:S01]  /*28f0*/  FMUL.FTZ R88, R88, R64.reuse ;  /* 0x0000004058587220 */ /* 0x080fe20000410000 */
[C---:B------:R-:W-:Y:S01]  /*2900*/  FMUL.FTZ R84, R90.reuse, R65 ;  /* 0x000000415a547220 */ /* 0x040fe20000410000 */
[-C--:B------:R-:W-:Y:S01]  /*2910*/  FMUL.FTZ R90, R90, R64.reuse ;  /* 0x000000405a5a7220 */ /* 0x080fe20000410000 */
[----:B------:R-:W-:Y:S01]  /*2920*/  FADD.FTZ R77, R77, R76 ;  /* 0x0000004c4d4d7221 */ /* 0x000fe20000010000 */
[----:B------:R-:W-:Y:S01]  /*2930*/  FMUL.FTZ R79, R29, R35 ;  /* 0x000000231d4f7220 */ /* 0x000fe20000410000 */
[C---:B------:R-:W-:Y:S01]  /*2940*/  FMUL.FTZ R81, R80.reuse, R75 ;  /* 0x0000004b50517220 */ /* 0x040fe20000410000 */
[-C--:B------:R-:W-:Y:S01]  /*2950*/  FFMA.FTZ R85, R85, R65.reuse, R86 ;  /* 0x0000004155557223 */ /* 0x080fe20000010056 */
[-C--:B------:R-:W-:Y:S01]  /*2960*/  FFMA.FTZ R87, R87, R65.reuse, R88 ;  /* 0x0000004157577223 */ /* 0x080fe20000010058 */
[C---:B------:R-:W-:Y:S01]  /*2970*/  FFMA.FTZ R64, R89.reuse, R64, -R84 ;  /* 0x0000004059407223 */ /* 0x040fe20000010854 */
[----:B------:R-:W-:Y:S01]  /*2980*/  FFMA.FTZ R65, R89, R65, R90 ;  /* 0x0000004159417223 */ /* 0x000fe2000001005a */
[-C--:B------:R-:W-:Y:S01]  /*2990*/  FMUL.FTZ R80, R80, R77.reuse ;  /* 0x0000004d50507220 */ /* 0x080fe20000410000 */
[-C--:B------:R-:W-:Y:S01]  /*29a0*/  FFMA.FTZ R79, R28, R34.reuse, -R79 ;  /* 0x000000221c4f7223 */ /* 0x080fe2000001084f */
[C---:B------:R-:W-:Y:S01]  /*29b0*/  FMUL.FTZ R76, R29.reuse, R34 ;  /* 0x000000221d4c7220 */ /* 0x040fe20000410000 */
[C---:B------:R-:W-:Y:S01]  /*29c0*/  FFMA.FTZ R89, R82.reuse, R77, -R81 ;  /* 0x0000004d52597223 */ /* 0x040fe20000010851 */
[C---:B------:R-:W-:Y:S01]  /*29d0*/  FMUL.FTZ R81, R29.reuse, R33 ;  /* 0x000000211d517220 */ /* 0x040fe20000410000 */
[-C--:B------:R-:W-:Y:S01]  /*29e0*/  FMUL.FTZ R34, R29, R32.reuse ;  /* 0x000000201d227220 */ /* 0x080fe20000410000 */
[----:B------:R-:W-:Y:S01]  /*29f0*/  FFMA.FTZ R80, R82, R75, R80 ;  /* 0x0000004b52507223 */ /* 0x000fe20000010050 */
[----:B------:R-:W-:Y:S01]  /*2a00*/  FADD.FTZ R78, R78, R89 ;  /* 0x000000594e4e7221 */ /* 0x000fe20000010000 */
[C---:B------:R-:W-:Y:S01]  /*2a10*/  FFMA.FTZ R32, R28.reuse, R32, -R81 ;  /* 0x000000201c207223 */ /* 0x040fe20000010851 */
[C---:B------:R-:W-:Y:S01]  /*2a20*/  FFMA.FTZ R33, R28.reuse, R33, R34 ;  /* 0x000000211c217223 */ /* 0x040fe20000010022 */
[----:B------:R-:W-:Y:S01]  /*2a30*/  FFMA.FTZ R28, R28, R35, R76 ;  /* 0x000000231c1c7223 */ /* 0x000fe2000001004c */
[----:B------:R-:W-:Y:S01]  /*2a40*/  FADD.FTZ R76, RZ, R80 ;  /* 0x00000050ff4c7221 */ /* 0x000fe20000010000 */
[----:B------:R-:W-:Y:S01]  /*2a50*/  FMUL.FTZ R80, R73, R78 ;  /* 0x0000004e49507220 */ /* 0x000fe20000410000 */
[----:B------:R-:W-:Y:S01]  /*2a60*/  FADD.FTZ R34, R30, R79 ;  /* 0x0000004f1e227221 */ /* 0x000fe20000010000 */
[----:B------:R-:W-:Y:S01]  /*2a70*/  FADD.FTZ R35, R31, R28 ;  /* 0x0000001c1f237221 */ /* 0x000fe20000010000 */
[-C--:B------:R-:W-:Y:S01]  /*2a80*/  FMUL.FTZ R30, R73, R76.reuse ;  /* 0x0000004c491e7220 */ /* 0x080fe20000410000 */
[----:B------:R-:W-:Y:S01]  /*2a90*/  FFMA.FTZ R73, R71, R76, R80 ;  /* 0x0000004c47497223 */ /* 0x000fe20000010050 */
        /* <DEDUP_REMOVED lines=9> */
.L_x_2396:
[----:B------:R-:W-:Y:S05]  /*2b30*/  BSYNC B0 ;  /* 0x0000000000007941 */ /* 0x000fea0003800000 */
.L_x_2395:
[----:B------:R-:W-:Y:S01]  /*2b40*/  IADD3 R47, R47, 0x1, RZ ;  /* 0x000000012f2f7810 */ /* 0x000fe20007ffe0ff */
[----:B------:R-:W-:Y:S01]  /*2b50*/  FFMA.FTZ R71, R71, R78, -R30 ;  /* 0x0000004e47477223 */ /* 0x000fe2000001081e */
[----:B------:R-:W-:Y:S01]  /*2b60*/  FADD.FTZ R30, RZ, R73 ;  /* 0x00000049ff1e7221 */ /* 0x000fe20000010000 */
[----:B------:R-:W-:Y:S01]  /*2b70*/  FMUL.FTZ R83, R38, R83 ;  /* 0x0000005326537220 */ /* 0x000fe20000410000 */
[----:B------:R-:W-:Y:S01]  /*2b80*/  ISETP.GE.AND P6, PT, R47, UR6, PT ;  /* 0x000000062f007c0c */ /* 0x000fe2000bfc6270 */
[----:B0-----:R-:W-:Y:S01]  /*2b90*/  FMUL.FTZ R28, R75, R85 ;  /* 0x000000554b1c7220 */ /* 0x001fe20000410000 */
[----:B------:R-:W-:Y:S01]  /*2ba0*/  FMUL.FTZ R87, R76, R87 ;  /* 0x000000574c577220 */ /* 0x000fe20000410000 */
[----:B------:R-:W-:Y:S01]  /*2bb0*/  FADD.FTZ R70, R70, R71 ;  /* 0x0000004746467221 */ /* 0x000fe20000010000 */
[----:B------:R-:W-:Y:S01]  /*2bc0*/  FMUL.FTZ R65, R65, R30 ;  /* 0x0000001e41417220 */ /* 0x000fe20000410000 */
        /* <DEDUP_REMOVED lines=8> */
[----:B------:R-:W-:Y:S06]  /*2c50*/  @!P6 BRA `(.L_x_2397) ;  /* 0xffffffe80050e947 */ /* 0x000fec000383ffff */
.L_x_2394:
[----:B------:R-:W-:Y:S01]  /*2c60*/  BAR.SYNC.DEFER_BLOCKING 0x0 ;  /* 0x0000000000007b1d */ /* 0x000fe20000010000 */
[----:B------:R-:W-:Y:S02]  /*2c70*/  ISETP.NE.AND P0, PT, R5, RZ, PT ;  /* 0x000000ff0500720c */ /* 0x000fe40003f05270 */
[CC--:B------:R-:W-:Y:S02]  /*2c80*/  LEA R28, R9.reuse, R44.reuse, 0x4 ;  /* 0x0000002c091c7211 */ /* 0x0c0fe400078e20ff */
[----:B------:R-:W-:Y:S01]  /*2c90*/  LEA R30, R9, R44, 0x2 ;  /* 0x0000002c091e7211 */ /* 0x000fe200078e10ff */
        /* <DEDUP_REMOVED lines=10> */
[----:B------:R-:W-:Y:S01]  /*2d40*/  @!P0 STS [R44+0x200], R37 ;  /* 0x000200252c008388 */ /* 0x000fe20000000800 */
[----:B------:R-:W-:Y:S01]  /*2d50*/  BAR.SYNC.DEFER_BLOCKING 0x0 ;  /* 0x0000000000007b1d */ /* 0x000fe20000010000 */
[----:B-1----:R-:W-:-:S02]  /*2d60*/  IMAD R22, R24, UR12, RZ ;  /* 0x0000000c18167c24 */ /* 0x002fc4000f8e02ff */
[----:B------:R-:W-:-:S04]  /*2d70*/  IMAD.WIDE.U32 R20, R24, UR7, RZ ;  /* 0x0000000718147c25 */ /* 0x000fc8000f8e00ff */
[----:B------:R-:W-:Y:S01]  /*2d80*/  IMAD R25, R25, UR7, R22 ;  /* 0x0000000719197c24 */ /* 0x000fe2000f8e0216 */
[----:B------:R-:W0:Y:S04]  /*2d90*/  LDS R26, [R44+0x200] ;  /* 0x000200002c1a7984 */ /* 0x000e280000000800 */
        /* <DEDUP_REMOVED lines=17> */
.L_x_2399:
[----:B------:R-:W-:Y:S05]  /*2eb0*/  BSYNC B0 ;  /* 0x0000000000007941 */ /* 0x000fea0003800000 */
.L_x_2398:
[----:B------:R-:W-:Y:S01]  /*2ec0*/  MOV R21, R35 ;  /* 0x0000002300157202 */ /* 0x000fe20000000f00 */
[----:B------:R-:W-:Y:S01]  /*2ed0*/  ULDC.64 UR4, c[0x0][0x2b8] ;  /* 0x0000ae0000047ab9 */ /* 0x000fe20000000a00 */
[C---:B------:R-:W-:Y:S01]  /*2ee0*/  LOP3.LUT R23, R7.reuse, 0x20, RZ, 0xfc, !PT ;  /* 0x0000002007177812 */ /* 0x040fe200078efcff */
[----:B0-----:R-:W-:Y:S01]  /*2ef0*/  IMAD R25, R2, UR4, RZ ;  /* 0x0000000402197c24 */ /* 0x001fe2000f8e02ff */
[----:B------:R-:W-:Y:S01]  /*2f00*/  LOP3.LUT R27, R7, 0x40, RZ, 0xfc, !PT ;  /* 0x00000040071b7812 */ /* 0x000fe200078efcff */
[C---:B------:R-:W-:Y:S01]  /*2f10*/  IMAD.WIDE.U32 R20, R0.reuse, UR4, R20 ;  /* 0x0000000400147c25 */ /* 0x040fe2000f8e0014 */
[----:B------:R-:W-:Y:S02]  /*2f20*/  ISETP.GE.AND P0, PT, R23, R26, PT ;  /* 0x0000001a1700720c */ /* 0x000fe40003f06270 */
[----:B------:R-:W-:Y:S01]  /*2f30*/  SHF.L.U32 R23, R11, 0x7, RZ ;  /* 0x000000070b177819 */ /* 0x000fe200000006ff */
[----:B------:R-:W-:Y:S01]  /*2f40*/  IMAD R24, R0, UR5, R25 ;  /* 0x0000000500187c24 */ /* 0x000fe2000f8e0219 */
        /* <DEDUP_REMOVED lines=11> */
[-C--:B------:R-:W-:Y:S02]  /*3000*/  ISETP.GE.AND P1, PT, R27, R26.reuse, PT ;  /* 0x0000001a1b00720c */ /* 0x080fe40003f26270 */
[----:B------:R-:W-:Y:S01]  /*3010*/  ISETP.GE.AND P2, PT, R35, R26, PT ;  /* 0x0000001a2300720c */ /* 0x000fe20003f46270 */
[----:B------:R0:W-:Y:S01]  /*3020*/  @!P0 STG.E desc[UR10][R20.64+0x80], R29 ;  /* 0x0000801d14008986 */ /* 0x0001e2000c10190a */
[----:B------:R-:W-:Y:S02]  /*3030*/  ISETP.GE.AND P0, PT, R11, UR4, PT ;  /* 0x000000040b007c0c */ /* 0x000fe4000bf06270 */
[----:B------:R-:W-:-:S04]  /*3040*/  IADD3 R40, P3, R40, 0x400, RZ ;  /* 0x0000040028287810 */ /* 0x000fc80007f7e0ff */
[----:B------:R-:W-:-:S03]  /*3050*/  IADD3.X R41, RZ, R41, RZ, P3, !PT ;  /* 0x00000029ff297210 */ /* 0x000fc60001ffe4ff */
        /* <DEDUP_REMOVED lines=8> */
.L_x_2401:
        /* <DEDUP_REMOVED lines=10> */
.L_x_5226:


//--------------------- .text._Z25selective_scan_fwd_kernelI32Selective_Scan_fwd_kernel_traitsILi32ELi4ELi1ELb0ELb0ELb1ELb1EfN3c107complexIfEEEEv13SSMParamsBase --------------------------
	.section	.text._Z25selective_scan_fwd_kernelI32Selective_Scan_fwd_kernel_traitsILi32ELi4ELi1ELb0ELb0ELb1ELb1EfN3c107complexIfEEEEv13SSMParamsBase,"ax",@progbits
	.align	128
        .global         _Z25selective_scan_fwd_kernelI32Selective_Scan_fwd_kernel_traitsILi32ELi4ELi1ELb0ELb0ELb1ELb1EfN3c107complexIfEEEEv13SSMParamsBase
        .type           _Z25selective_scan_fwd_kernelI32Selective_Scan_fwd_kernel_traitsILi32ELi4ELi1ELb0ELb0ELb1ELb1EfN3c107complexIfEEEEv13SSMParamsBase,@function
        .size           _Z25selective_scan_fwd_kernelI32Selective_Scan_fwd_kernel_traitsILi32ELi4ELi1ELb0ELb0ELb1ELb1EfN3c107complexIfEEEEv13SSMParamsBase,(.L_x_5227 - _Z25selective_scan_fwd_kernelI32Selective_Scan_fwd_kernel_traitsILi32ELi4ELi1ELb0ELb0ELb1ELb1EfN3c107complexIfEEEEv13SSMParamsBase)
        .other          _Z25selective_scan_fwd_kernelI32Selective_Scan_fwd_kernel_traitsILi32ELi4ELi1ELb0ELb0ELb1ELb1EfN3c107complexIfEEEEv13SSMParamsBase,@"STO_CUDA_ENTRY STV_DEFAULT"
_Z25selective_scan_fwd_kernelI32Selective_Scan_fwd_kernel_traitsILi32ELi4ELi1ELb0ELb0ELb1ELb1EfN3c107complexIfEEEEv13SSMParamsBase:
.text._Z25selective_scan_fwd_kernelI32Selective_Scan_fwd_kernel_traitsILi32ELi4ELi1ELb0ELb0ELb1ELb1EfN3c107complexIfEEEEv13SSMParamsBase:
        /* <DEDUP_REMOVED lines=70> */
[C---:B------:R-:W-:Y:S01]  /*0460*/  IMAD R5, R85.reuse, UR4, RZ ;  /* 0x0000000455057c24 */ /* 0x040fe2000f8e02ff */
[----:B------:R-:W-:Y:S01]  /*0470*/  MOV R8, R4 ;  /* 0x0000000400087202 */ /* 0x000fe20000000f00 */
[----:B------:R-:W-:Y:S01]  /*0480*/  IMAD R11, R85, UR6, RZ ;  /* 0x00000006550b7c24 */ /* 0x000fe2000f8e02ff */
[C---:B0-----:R-:W-:Y:S01]  /*0490*/  SHF.L.U32 R55, R57.reuse, 0x2, RZ ;  /* 0x0000000239377819 */ /* 0x041fe200000006ff */
[C---:B------:R-:W-:Y:S01]  /*04a0*/  IMAD R10, R58.reuse, UR5, R5 ;  /* 0x000000053a0a7c24 */ /* 0x040fe2000f8e0205 */
[----:B------:R-:W-:Y:S01]  /*04b0*/  LOP3.LUT R56, R57, 0x1f, RZ, 0xc0, !PT ;  /* 0x0000001f39387812 */ /* 0x000fe200078ec0ff */
[C---:B------:R-:W-:Y:S01]  /*04c0*/  IMAD.WIDE.U32 R4, R58.reuse, UR4, R2 ;  /* 0x000000043a047c25 */ /* 0x040fe2000f8e0002 */
[----:B------:R-:W-:Y:S01]  /*04d0*/  LOP3.LUT R55, R55, 0xffffff80, RZ, 0xc0, !PT ;  /* 0xffffff8037377812 */ /* 0x000fe200078ec0ff */
[----:B------:R-:W-:Y:S01]  /*04e0*/  ULDC.64 UR4, c[0x0][0x278] ;  /* 0x00009e0000047ab9 */ /* 0x000fe20000000a00 */
[----:B------:R-:W-:Y:S01]  /*04f0*/  SHF.R.S32.HI R2, RZ, 0x1f, R0 ;  /* 0x0000001fff027819 */ /* 0x000fe20000011400 */
[C---:B------:R-:W-:Y:S01]  /*0500*/  IMAD R12, R58.reuse, UR7, R11 ;  /* 0x000000073a0c7c24 */ /* 0x040fe2000f8e020b */
[C---:B------:R-:W-:Y:S01]  /*0510*/  LOP3.LUT R54, R55.reuse, R56, RZ, 0xfc, !PT ;  /* 0x0000003837367212 */ /* 0x040fe200078efcff */
[----:B------:R-:W-:Y:S01]  /*0520*/  IMAD.WIDE.U32 R8, R58, UR6, R8 ;  /* 0x000000063a087c25 */ /* 0x000fe2000f8e0008 */
[----:B------:R-:W-:Y:S01]  /*0530*/  ULDC.64 UR6, c[0x0][0x2f8] ;  /* 0x0000be0000067ab9 */ /* 0x000fe20000000a00 */
[----:B------:R-:W-:-:S02]  /*0540*/  LOP3.LUT R50, R55, 0x40, R56, 0xfe, !PT ;  /* 0x0000004037327812 */ /* 0x000fc400078efe38 */
[----:B------:R-:W-:Y:S01]  /*0550*/  IMAD R11, R2, UR4, RZ ;  /* 0x00000004020b7c24 */ /* 0x000fe2000f8e02ff */
[----:B------:R-:W-:Y:S01]  /*0560*/  IADD3 R25, P0, R54, R4, RZ ;  /* 0x0000000436197210 */ /* 0x000fe20007f1e0ff */
[----:B------:R-:W-:Y:S01]  /*0570*/  IMAD.WIDE.U32 R2, R0, UR4, R6 ;  /* 0x0000000400027c25 */ /* 0x000fe2000f8e0006 */
[----:B------:R-:W-:Y:S02]  /*0580*/  SHF.R.S32.HI R53, RZ, 0x1f, R54 ;  /* 0x0000001fff357819 */ /* 0x000fe40000011436 */
[----:B------:R-:W-:Y:S01]  /*0590*/  IADD3 R4, P1, R54, R8, RZ ;  /* 0x0000000836047210 */ /* 0x000fe20007f3e0ff */
[----:B------:R-:W-:Y:S01]  /*05a0*/  IMAD R11, R0, UR5, R11 ;  /* 0x00000005000b7c24 */ /* 0x000fe2000f8e020b */
[----:B------:R-:W-:Y:S01]  /*05b0*/  ULDC.64 UR4, c[0x0][0x2f0] ;  /* 0x0000bc0000047ab9 */ /* 0x000fe20000000a00 */
[C---:B------:R-:W-:Y:S02]  /*05c0*/  IADD3.X R0, R53.reuse, R5, R10, P0, !PT ;  /* 0x0000000535007210 */ /* 0x040fe400007fe40a */
[----:B------:R-:W-:-:S02]  /*05d0*/  IADD3.X R7, R53, R9, R12, P1, !PT ;  /* 0x0000000935077210 */ /* 0x000fc40000ffe40c */
[----:B--2---:R-:W-:Y:S02]  /*05e0*/  LEA R41, P0, R2, R14, 0x2 ;  /* 0x0000000e02297211 */ /* 0x004fe400078010ff */
[----:B------:R-:W-:Y:S02]  /*05f0*/  IADD3 R40, R3, R11, RZ ;  /* 0x0000000b03287210 */ /* 0x000fe40007ffe0ff */
[----:B------:R-:W-:Y:S02]  /*0600*/  LEA R24, P1, R25, UR4, 0x2 ;  /* 0x0000000419187c11 */ /* 0x000fe4000f8210ff */
[----:B------:R-:W-:Y:S02]  /*0610*/  LEA R6, P2, R4, UR6, 0x2 ;  /* 0x0000000604067c11 */ /* 0x000fe4000f8410ff */
[----:B------:R-:W-:Y:S02]  /*0620*/  IADD3 R26, R55, R54, RZ ;  /* 0x00000036371a7210 */ /* 0x000fe40007ffe0ff */
[----:B------:R-:W-:-:S02]  /*0630*/  LEA.HI.X R40, R2, R15, R40, 0x2, P0 ;  /* 0x0000000f02287211 */ /* 0x000fc400000f1428 */
[----:B------:R-:W-:Y:S02]  /*0640*/  LEA.HI.X R25, R25, UR5, R0, 0x2, P1 ;  /* 0x0000000519197c11 */ /* 0x000fe400088f1400 */
[----:B------:R-:W-:Y:S02]  /*0650*/  LEA.HI.X R7, R4, UR7, R7, 0x2, P2 ;  /* 0x0000000704077c11 */ /* 0x000fe400090f1407 */
[----:B------:R-:W-:Y:S02]  /*0660*/  LOP3.LUT R49, R55, 0x60, R56, 0xfe, !PT ;  /* 0x0000006037317812 */ /* 0x000fe400078efe38 */
[----:B------:R-:W-:Y:S02]  /*0670*/  SHF.R.S32.HI R27, RZ, 0x1f, R26 ;  /* 0x0000001fff1b7819 */ /* 0x000fe4000001141a */
[C---:B------:R-:W-:Y:S02]  /*0680*/  IADD3 R48, R26.reuse, 0x20, RZ ;  /* 0x000000201a307810 */ /* 0x040fe40007ffe0ff */
[----:B------:R-:W-:-:S02]  /*0690*/  IADD3 R47, R26, 0x40, RZ ;  /* 0x000000401a2f7810 */ /* 0x000fc40007ffe0ff */
[C---:B------:R-:W-:Y:S02]  /*06a0*/  IADD3 R46, R26.reuse, 0x60, RZ ;  /* 0x000000601a2e7810 */ /* 0x040fe40007ffe0ff */
[C---:B------:R-:W-:Y:S02]  /*06b0*/  IADD3 R45, R26.reuse, 0x80, RZ ;  /* 0x000000801a2d7810 */ /* 0x040fe40007ffe0ff */
[C---:B------:R-:W-:Y:S02]  /*06c0*/  IADD3 R44, R26.reuse, 0xa0, RZ ;  /* 0x000000a01a2c7810 */ /* 0x040fe40007ffe0ff */
[C---:B------:R-:W-:Y:S02]  /*06d0*/  IADD3 R43, R26.reuse, 0xc0, RZ ;  /* 0x000000c01a2b7810 */ /* 0x040fe40007ffe0ff */
[----:B-1----:R-:W-:-:S07]  /*06e0*/  IADD3 R42, R26, 0xe0, RZ ;  /* 0x000000e01a2a7810 */ /* 0x002fce0007ffe0ff */
.L_x_2418:
[----:B0-----:R-:W0:Y:S01]  /*06f0*/  LDC R0, c[0x0][0x218] ;  /* 0x00008600ff007b82 */ /* 0x001e220000000800 */
[----:B------:R-:W-:Y:S01]  /*0700*/  LOP3.LUT R4, R55, 0x20, R56, 0xfe, !PT ;  /* 0x0000002037047812 */ /* 0x000fe200078efe38 */
[----:B------:R-:W-:Y:S01]  /*0710*/  HFMA2.MMA R5, -RZ, RZ, 0, 0 ;  /* 0x00000000ff057435 */ /* 0x000fe200000001ff */
[----:B------:R-:W-:Y:S01]  /*0720*/  CS2R R2, SRZ ;  /* 0x0000000000027805 */ /* 0x000fe2000001ff00 */
[----:B0-----:R-:W-:Y:S01]  /*0730*/  IMAD R63, R51, -0x80, R0 ;  /* 0xffffff80333f7824 */ /* 0x001fe200078e0200 */
[----:B------:R-:W-:-:S04]  /*0740*/  MOV R0, RZ ;  /* 0x000000ff00007202 */ /* 0x000fc80000000f00 */
        /* <DEDUP_REMOVED lines=9> */
[----:B------:R-:W0:Y:S01]  /*07e0*/  S2UR UR5, SR_CgaCtaId ;  /* 0x00000000000579c3 */ /* 0x000e220000008800 */
[----:B------:R-:W-:Y:S01]  /*07f0*/  UMOV UR4, 0x400 ;  /* 0x0000040000047882 */ /* 0x000fe20000000000 */
[-C--:B------:R-:W-:Y:S01]  /*0800*/  ISETP.GE.AND P1, PT, R4, R63.reuse, PT ;  /* 0x0000003f0400720c */ /* 0x080fe20003f26270 */
[----:B------:R-:W-:Y:S01]  /*0810*/  HFMA2.MMA R13, -RZ, RZ, 0, 0 ;  /* 0x00000000ff0d7435 */ /* 0x000fe200000001ff */
[-C--:B------:R-:W-:Y:S01]  /*0820*/  ISETP.GE.AND P0, PT, R54, R63.reuse, PT ;  /* 0x0000003f3600720c */ /* 0x080fe20003f06270 */
[----:B------:R-:W-:Y:S01]  /*0830*/  HFMA2.MMA R19, -RZ, RZ, 0, 0 ;  /* 0x00000000ff137435 */ /* 0x000fe200000001ff */
[----:B------:R-:W-:-:S02]  /*0840*/  ISETP.GE.AND P2, PT, R50, R63, PT ;  /* 0x0000003f3200720c */ /* 0x000fc40003f46270 */
[----:B------:R-:W-:Y:S02]  /*0850*/  ISETP.GE.AND P3, PT, R49, R63, PT ;  /* 0x0000003f3100720c */ /* 0x000fe40003f66270 */
[----:B------:R-:W-:Y:S02]  /*0860*/  MOV R15, RZ ;  /* 0x000000ff000f7202 */ /* 0x000fe40000000f00 */
[----:B------:R-:W-:Y:S01]  /*0870*/  MOV R17, RZ ;  /* 0x000000ff00117202 */ /* 0x000fe20000000f00 */
[----:B0-----:R-:W-:-:S06]  /*0880*/  ULEA UR5, UR5, UR4, 0x18 ;  /* 0x0000000405057291 */ /* 0x001fcc000f8ec03f */
[C---:B------:R-:W-:Y:S02]  /*0890*/  LEA R12, R52.reuse, UR5, 0x2 ;  /* 0x00000005340c7c11 */ /* 0x040fe4000f8e10ff */
[----:B------:R-:W-:-:S03]  /*08a0*/  LEA R8, R52, UR5, 0x4 ;  /* 0x0000000534087c11 */ /* 0x000fc6000f8e20ff */
[----:B--2---:R0:W-:Y:S04]  /*08b0*/  STS [R12], R2 ;  /* 0x000000020c007388 */ /* 0x0041e80000000800 */
[----:B---3--:R1:W-:Y:S04]  /*08c0*/  STS [R12+0x80], R0 ;  /* 0x000080000c007388 */ /* 0x0083e80000000800 */
[----:B----4-:R-:W-:Y:S01]  /*08d0*/  STS [R12+0x100], R5 ;  /* 0x000100050c007388 */ /* 0x010fe20000000800 */
[----:B0-----:R-:W-:-:S03]  /*08e0*/  MOV R2, R6 ;  /* 0x0000000600027202 */ /* 0x001fc60000000f00 */
[----:B------:R0:W-:Y:S01]  /*08f0*/  STS [R12+0x180], R3 ;  /* 0x000180030c007388 */ /* 0x0001e20000000800 */
[----:B-1----:R-:W1:Y:S01]  /*0900*/  LDC R0, c[0x0][0x21c] ;  /* 0x00008700ff007b82 */ /* 0x002e620000000800 */
[----:B0-----:R-:W-:Y:S01]  /*0910*/  MOV R3, R7 ;  /* 0x0000000700037202 */ /* 0x001fe20000000f00 */
[----:B------:R-:W-:Y:S01]  /*0920*/  NOP ;  /* 0x0000000000007918 */ /* 0x000fe20000000000 */
[----:B------:R-:W-:Y:S05]  /*0930*/  LDS.128 R4, [R8] ;  /* 0x0000000008047984 */ /* 0x000fea0000000c00 */
        /* <DEDUP_REMOVED lines=25> */
[----:B-1----:R-:W-:Y:S10]  /*0ad0*/  @P3 BRA `(.L_x_2403) ;  /* 0x00000000007c3947 */ /* 0x002ff40003800000 */
        /* <DEDUP_REMOVED lines=31> */
.L_x_2403:
[----:B------:R-:W-:Y:S05]  /*0cd0*/  BSYNC B0 ;  /* 0x0000000000007941 */ /* 0x000fea0003800000 */
.L_x_2402:
        /* <DEDUP_REMOVED lines=33> */
.L_x_2405:
[----:B------:R-:W-:Y:S05]  /*0ef0*/  BSYNC B0 ;  /* 0x0000000000007941 */ /* 0x000fea0003800000 */
.L_x_2404:
        /* <DEDUP_REMOVED lines=33> */
.L_x_2407:
[----:B------:R-:W-:Y:S05]  /*1110*/  BSYNC B0 ;  /* 0x0000000000007941 */ /* 0x000fea0003800000 */
.L_x_2406:
        /* <DEDUP_REMOVED lines=33> */
.L_x_2409:
[----:B------:R-:W-:Y:S05]  /*1330*/  BSYNC B0 ;  /* 0x0000000000007941 */ /* 0x000fea0003800000 */
.L_x_2408:
        /* <DEDUP_REMOVED lines=11> */
[----:B------:R-:W-:Y:S01]  /*13f0*/  UMOV UR4, URZ ;  /* 0x0000003f00047c82 */ /* 0x000fe20008000000 */
[C---:B------:R-:W-:Y:S01]  /*1400*/  IMAD.WIDE.U32 R28, R62.reuse, UR6, RZ ;  /* 0x000000063e1c7c25 */ /* 0x040fe2000f8e00ff */
[----:B------:R-:W-:Y:S01]  /*1410*/  ISETP.EQ.OR P0, PT, R51, RZ, P0 ;  /* 0x000000ff3300720c */ /* 0x000fe20000702670 */
[----:B------:R-:W-:Y:S01]  /*1420*/  ULDC.64 UR10, c[0x0][0x2d0] ;  /* 0x0000b400000a7ab9 */ /* 0x000fe20000000a00 */
[----:B------:R-:W1:Y:S01]  /*1430*/  LDC R70, c[0x0][0x21c] ;  /* 0x00008700ff467b82 */ /* 0x000e620000000800 */
[----:B------:R-:W-:Y:S01]  /*1440*/  IMAD R69, R62, UR7, R13 ;  /* 0x000000073e457c24 */ /* 0x000fe2000f8e020d */
[----:B------:R-:W-:Y:S01]  /*1450*/  SHF.L.U32 R13, R63, 0x1, RZ ;  /* 0x000000013f0d7819 */ /* 0x000fe200000006ff */
[----:B------:R-:W-:Y:S01]  /*1460*/  ULDC UR7, c[0x0][0x214] ;  /* 0x0000850000077ab9 */ /* 0x000fe20000000800 */
[----:B------:R-:W-:Y:S01]  /*1470*/  P2R R86, PR, RZ, 0x1 ;  /* 0x00000001ff567803 */ /* 0x000fe20000000000 */
[----:B------:R-:W-:Y:S01]  /*1480*/  ULDC.64 UR12, c[0x0][0x248] ;  /* 0x00009200000c7ab9 */ /* 0x000fe20000000a00 */
[-C--:B------:R-:W-:Y:S01]  /*1490*/  ISETP.GE.AND P1, PT, R26, R13.reuse, PT ;  /* 0x0000000d1a00720c */ /* 0x080fe20003f26270 */
[----:B------:R-:W-:Y:S01]  /*14a0*/  ULDC.64 UR14, c[0x0][0x2d8] ;  /* 0x0000b600000e7ab9 */ /* 0x000fe20000000a00 */
[----:B------:R-:W2:Y:S01]  /*14b0*/  LDC.64 R30, c[0x0][0x238] ;  /* 0x00008e00ff1e7b82 */ /* 0x000ea20000000a00 */
[----:B------:R-:W-:-:S02]  /*14c0*/  ISETP.GE.AND P2, PT, R48, R13, PT ;  /* 0x0000000d3000720c */ /* 0x000fc40003f46270 */
[----:B------:R-:W-:Y:S02]  /*14d0*/  P2R R87, PR, RZ, 0x2 ;  /* 0x00000002ff577803 */ /* 0x000fe40000000000 */
[----:B------:R-:W-:Y:S02]  /*14e0*/  P2R R88, PR, RZ, 0x4 ;  /* 0x00000004ff587803 */ /* 0x000fe40000000000 */
[-C--:B------:R-:W-:Y:S01]  /*14f0*/  ISETP.GE.AND P0, PT, R47, R13.reuse, PT ;  /* 0x0000000d2f00720c */ /* 0x080fe20003f06270 */
[----:B------:R-:W3:Y:S01]  /*1500*/  LDC.64 R32, c[0x0][0x270] ;  /* 0x00009c00ff207b82 */ /* 0x000ee20000000a00 */
[-C--:B------:R-:W-:Y:S02]  /*1510*/  ISETP.GE.AND P1, PT, R46, R13.reuse, PT ;  /* 0x0000000d2e00720c */ /* 0x080fe40003f26270 */
[-C--:B------:R-:W-:Y:S02]  /*1520*/  ISETP.GE.AND P2, PT, R45, R13.reuse, PT ;  /* 0x0000000d2d00720c */ /* 0x080fe40003f46270 */
[----:B------:R-:W-:-:S02]  /*1530*/  ISETP.GE.AND P3, PT, R44, R13, PT ;  /* 0x0000000d2c00720c */ /* 0x000fc40003f66270 */
[----:B------:R-:W-:Y:S01]  /*1540*/  IADD3 R69, R29, R69, RZ ;  /* 0x000000451d457210 */ /* 0x000fe20007ffe0ff */
[----:B------:R-:W4:Y:S01]  /*1550*/  LDC.64 R34, c[0x0][0x250] ;  /* 0x00009400ff227b82 */ /* 0x000f220000000a00 */
[-C--:B------:R-:W-:Y:S02]  /*1560*/  ISETP.GE.AND P4, PT, R43, R13.reuse, PT ;  /* 0x0000000d2b00720c */ /* 0x080fe40003f86270 */
[----:B------:R-:W-:-:S05]  /*1570*/  ISETP.GE.AND P5, PT, R42, R13, PT ;  /* 0x0000000d2a00720c */ /* 0x000fca0003fa6270 */
[----:B------:R-:W0:Y:S08]  /*1580*/  LDC.64 R36, c[0x0][0x310] ;  /* 0x0000c400ff247b82 */ /* 0x000e300000000a00 */
.L_x_2413:
[----:B------:R-:W-:Y:S02]  /*1590*/  USHF.R.S32.HI UR5, URZ, 0x1f, UR4 ;  /* 0x0000001f3f057899 */ /* 0x000fe40008011404 */
[----:B---3--:R-:W-:Y:S01]  /*15a0*/  IMAD.WIDE.U32 R14, R32, UR4, R26 ;  /* 0x00000004200e7c25 */ /* 0x008fe2000f8e001a */
[----:B------:R-:W-:-:S03]  /*15b0*/  P2R R81, PR, RZ, 0x20 ;  /* 0x00000020ff517803 */ /* 0x000fc60000000000 */
[----:B------:R-:W-:Y:S01]  /*15c0*/  IMAD R19, R61, UR12, RZ ;  /* 0x0000000c3d137c24 */ /* 0x000fe2000f8e02ff */
[----:B------:R-:W-:Y:S01]  /*15d0*/  LEA R12, P6, R14, R41, 0x2 ;  /* 0x000000290e0c7211 */ /* 0x000fe200078c10ff */
[----:B------:R-:W-:Y:S01]  /*15e0*/  IMAD R0, R32, UR5, RZ ;  /* 0x0000000520007c24 */ /* 0x000fe2000f8e02ff */
[----:B------:R-:W3:Y:S01]  /*15f0*/  S2R R57, SR_TID.X ;  /* 0x0000000000397919 */ /* 0x000ee20000002100 */
[----:B------:R-:W-:Y:S02]  /*1600*/  IMAD R19, R62, UR13, R19 ;  /* 0x0000000d3e137c24 */ /* 0x000fe4000f8e0213 */
[----:B------:R-:W-:Y:S01]  /*1610*/  FMUL.FTZ R80, R4, R67 ;  /* 0x0000004304507220 */ /* 0x000fe20000410000 */
[----:B------:R-:W-:Y:S02]  /*1620*/  IMAD R13, R33, UR4, R0 ;  /* 0x00000004210d7c24 */ /* 0x000fe4000f8e0200 */
[----:B------:R-:W-:Y:S01]  /*1630*/  FMUL.FTZ R74, R5, R64 ;  /* 0x00000040054a7220 */ /* 0x000fe20000410000 */
[----:B--2---:R-:W-:-:S02]  /*1640*/  IMAD R0, R30, UR5, RZ ;  /* 0x000000051e007c24 */ /* 0x004fc4000f8e02ff */
[----:B------:R-:W-:Y:S01]  /*1650*/  FMUL.FTZ R76, R6, R65 ;  /* 0x00000041064c7220 */ /* 0x000fe20000410000 */
[----:B------:R-:W-:Y:S01]  /*1660*/  FMUL.FTZ R71, R7, R66 ;  /* 0x0000004207477220 */ /* 0x000fe20000410000 */
[----:B------:R-:W-:Y:S01]  /*1670*/  IADD3 R13, R15, R13, RZ ;  /* 0x0000000d0f0d7210 */ /* 0x000fe20007ffe0ff */
[----:B------:R-:W-:Y:S01]  /*1680*/  IMAD R17, R31, UR4, R0 ;  /* 0x000000041f117c24 */ /* 0x000fe2000f8e0200 */
[----:B------:R-:W-:Y:S01]  /*1690*/  MOV R15, R69 ;  /* 0x00000045000f7202 */ /* 0x000fe20000000f00 */
[----:B----4-:R-:W-:Y:S01]  /*16a0*/  IMAD R0, R34, UR5, RZ ;  /* 0x0000000522007c24 */ /* 0x010fe2000f8e02ff */
[----:B------:R-:W-:Y:S02]  /*16b0*/  LEA.HI.X R13, R14, R40, R13, 0x2, P6 ;  /* 0x000000280e0d7211 */ /* 0x000fe400030f140d */
[----:B------:R-:W-:Y:S02]  /*16c0*/  MOV R14, R28 ;  /* 0x0000001c000e7202 */ /* 0x000fe40000000f00 */
[----:B------:R-:W-:-:S03]  /*16d0*/  ISETP.NE.AND P5, PT, R87, RZ, PT ;  /* 0x000000ff5700720c */ /* 0x000fc60003fa5270 */
[----:B------:R-:W-:-:S05]  /*16e0*/  IMAD.WIDE.U32 R14, R30, UR4, R14 ;  /* 0x000000041e0e7c25 */ /* 0x000fca000f8e000e */
[----:B------:R-:W-:Y:S02]  /*16f0*/  IADD3 R15, R15, R17, RZ ;  /* 0x000000110f0f7210 */ /* 0x000fe40007ffe0ff */
[----:B------:R-:W-:-:S04]  /*1700*/  LEA R16, P6, R14, UR10, 0x3 ;  /* 0x0000000a0e107c11 */ /* 0x000fc8000f8c18ff */
[----:B------:R-:W-:Y:S01]  /*1710*/  LEA.HI.X R17, R14, UR11, R15, 0x3, P6 ;  /* 0x0000000b0e117c11 */ /* 0x000fe2000b0f1c0f */
[----:B------:R-:W-:-:S05]  /*1720*/  IMAD.WIDE.U32 R14, R62, UR12, RZ ;  /* 0x0000000c3e0e7c25 */ /* 0x000fca000f8e00ff */
[----:B------:R-:W-:Y:S01]  /*1730*/  IADD3 R15, R15, R19, RZ ;  /* 0x000000130f0f7210 */ /* 0x000fe20007ffe0ff */
[----:B------:R-:W-:Y:S02]  /*1740*/  IMAD R19, R35, UR4, R0 ;  /* 0x0000000423137c24 */ /* 0x000fe4000f8e0200 */
[----:B------:R-:W-:-:S05]  /*1750*/  IMAD.WIDE.U32 R14, R34, UR4, R14 ;  /* 0x00000004220e7c25 */ /* 0x000fca000f8e000e */
[----:B------:R-:W-:Y:S02]  /*1760*/  IADD3 R15, R15, R19, RZ ;  /* 0x000000130f0f7210 */ /* 0x000fe40007ffe0ff */
[----:B------:R-:W-:-:S04]  /*1770*/  LEA R38, P6, R14, UR14, 0x3 ;  /* 0x0000000e0e267c11 */ /* 0x000fc8000f8c18ff */
[----:B------:R-:W-:Y:S02]  /*1780*/  LEA.HI.X R39, R14, UR15, R15, 0x3, P6 ;  /* 0x0000000f0e277c11 */ /* 0x000fe4000b0f1c0f */
[----:B------:R-:W2:Y:S01]  /*1790*/  LDG.E.64 R14, desc[UR8][R16.64] ;  /* 0x00000008100e7981 */ /* 0x000ea2000c1e1b00 */
[----:B---3--:R-:W-:-:S04]  /*17a0*/  SHF.L.U32 R20, R57, 0x2, RZ ;  /* 0x0000000239147819 */ /* 0x008fc800000006ff */
[----:B------:R-:W-:-:S04]  /*17b0*/  ISETP.GE.U32.AND P6, PT, R20, R63, PT ;  /* 0x0000003f1400720c */ /* 0x000fc80003fc6070 */
[----:B------:R-:W-:Y:S01]  /*17c0*/  FSEL R80, R80, RZ, !P6 ;  /* 0x000000ff50507208 */ /* 0x000fe20007000000 */
[----:B--2---:R-:W-:Y:S01]  /*17d0*/  FMUL.FTZ R14, R14, 1.4426950216293334961 ;  /* 0x3fb8aa3b0e0e7820 */ /* 0x004fe20000410000 */
[CC--:B------:R-:W-:Y:S01]  /*17e0*/  FMUL.FTZ R18, R15.reuse, R67.reuse ;  /* 0x000000430f127220 */ /* 0x0c0fe20000410000 */
[----:B------:R-:W-:Y:S02]  /*17f0*/  FMUL.FTZ R16, R15, R64 ;  /* 0x000000400f107220 */ /* 0x000fe40000410000 */
[----:B------:R-:W-:Y:S01]  /*1800*/  FMUL.FTZ R0, R14, R67 ;  /* 0x000000430e007220 */ /* 0x000fe20000410000 */
[----:B------:R-:W-:-:S04]  /*1810*/  FMUL.RZ R18, R18, 0.15915493667125701904 ;  /* 0x3e22f98312127820 */ /* 0x000fc8000040c000 */
[----:B------:R-:W-:Y:S08]  /*1820*/  MUFU.COS R21, R18 ;  /* 0x0000001200157308 */ /* 0x000ff00000000000 */
[----:B------:R-:W2:Y:S08]  /*1830*/  MUFU.EX2 R0, R0 ;  /* 0x0000000000007308 */ /* 0x000eb00000000800 */
[----:B------:R3:W4:Y:S01]  /*1840*/  MUFU.SIN R19, R18 ;  /* 0x0000001200137308 */ /* 0x0007220000000400 */
[----:B--2---:R-:W-:Y:S01]  /*1850*/  FMUL.FTZ R21, R0, R21 ;  /* 0x0000001500157220 */ /* 0x004fe20000410000 */
[----:B---3--:R-:W-:Y:S01]  /*1860*/  FMUL.RZ R18, R16, 0.15915493667125701904 ;  /* 0x3e22f98310127820 */ /* 0x008fe2000040c000 */
[----:B------:R-:W-:-:S05]  /*1870*/  IADD3 R16, R20, 0x1, RZ ;  /* 0x0000000114107810 */ /* 0x000fca0007ffe0ff */
[----:B------:R-:W-:Y:S01]  /*1880*/  MUFU.SIN R17, R18 ;  /* 0x0000001200117308 */ /* 0x000fe20000000400 */
[----:B------:R-:W-:Y:S01]  /*1890*/  FSEL R82, R21, 1, !P6 ;  /* 0x3f80000015527808 */ /* 0x000fe20007000000 */
[----:B----4-:R-:W-:Y:S01]  /*18a0*/  FMUL.FTZ R19, R0, R19 ;  /* 0x0000001300137220 */ /* 0x010fe20000410000 */
[----:B------:R-:W-:-:S04]  /*18b0*/  FMUL.FTZ R0, R14, R64 ;  /* 0x000000400e007220 */ /* 0x000fc80000410000 */
[----:B------:R-:W-:Y:S02]  /*18c0*/  FSEL R84, R19, RZ, !P6 ;  /* 0x000000ff13547208 */ /* 0x000fe40007000000 */
[----:B------:R-:W2:Y:S01]  /*18d0*/  MUFU.EX2 R0, R0 ;  /* 0x0000000000007308 */ /* 0x000ea20000000800 */
[----:B------:R-:W-:Y:S01]  /*18e0*/  ISETP.GE.U32.AND P6, PT, R16, R63, PT ;  /* 0x0000003f1000720c */ /* 0x000fe20003fc6070 */
[C---:B------:R-:W-:Y:S01]  /*18f0*/  FMUL.FTZ R16, R15.reuse, R65 ;  /* 0x000000410f107220 */ /* 0x040fe20000410000 */
[----:B------:R-:W-:Y:S02]  /*1900*/  FMUL.FTZ R15, R15, R66 ;  /* 0x000000420f0f7220 */ /* 0x000fe40000410000 */
[----:B------:R-:W-:-:S03]  /*1910*/  FSEL R74, R74, RZ, !P6 ;  /* 0x000000ff4a4a7208 */ /* 0x000fc60007000000 */
[----:B------:R3:W4:Y:S01]  /*1920*/  MUFU.COS R19, R18 ;  /* 0x0000001200137308 */ /* 0x0007220000000000 */
[----:B--2---:R-:W-:Y:S01]  /*1930*/  FMUL.FTZ R17, R0, R17 ;  /* 0x0000001100117220 */ /* 0x004fe20000410000 */
[----:B---3--:R-:W-:Y:S01]  /*1940*/  FMUL.RZ R18, R16, 0.15915493667125701904 ;  /* 0x3e22f98310127820 */ /* 0x008fe2000040c000 */
[----:B------:R-:W-:-:S03]  /*1950*/  IADD3 R16, R20, 0x2, RZ ;  /* 0x0000000214107810 */ /* 0x000fc60007ffe0ff */
[----:B------:R-:W-:Y:S02]  /*1960*/  FSEL R77, R17, RZ, !P6 ;  /* 0x000000ff114d7208 */ /* 0x000fe40007000000 */
[----:B------:R-:W-:Y:S01]  /*1970*/  MUFU.SIN R17, R18 ;  /* 0x0000001200117308 */ /* 0x000fe20000000400 */
[----:B----4-:R-:W-:Y:S01]  /*1980*/  FMUL.FTZ R19, R0, R19 ;  /* 0x0000001300137220 */ /* 0x010fe20000410000 */
[C---:B------:R-:W-:Y:S01]  /*1990*/  FMUL.FTZ R0, R14.reuse, R65 ;  /* 0x000000410e007220 */ /* 0x040fe20000410000 */
[----:B------:R-:W-:-:S03]  /*19a0*/  FMUL.FTZ R14, R14, R66 ;  /* 0x000000420e0e7220 */ /* 0x000fc60000410000 */
[----:B------:R-:W-:Y:S02]  /*19b0*/  FSEL R75, R19, 1, !P6 ;  /* 0x3f800000134b7808 */ /* 0x000fe40007000000 */
[----:B------:R-:W2:Y:S01]  /*19c0*/  MUFU.EX2 R0, R0 ;  /* 0x0000000000007308 */ /* 0x000ea20000000800 */
[----:B------:R-:W-:Y:S01]  /*19d0*/  ISETP.GE.U32.AND P6, PT, R16, R63, PT ;  /* 0x0000003f1000720c */ /* 0x000fe20003fc6070 */
[----:B------:R-:W-:-:S03]  /*19e0*/  FMUL.RZ R16, R15, 0.15915493667125701904 ;  /* 0x3e22f9830f107820 */ /* 0x000fc6000040c000 */
[----:B------:R-:W-:-:S03]  /*19f0*/  FSEL R76, R76, RZ, !P6 ;  /* 0x000000ff4c4c7208 */ /* 0x000fc60007000000 */
[----:B------:R-:W3:Y:S08]  /*1a00*/  MUFU.COS R19, R18 ;  /* 0x0000001200137308 */ /* 0x000ef00000000000 */
[----:B------:R-:W-:Y:S01]  /*1a10*/  MUFU.EX2 R14, R14 ;  /* 0x0000000e000e7308 */ /* 0x000fe20000000800 */
[----:B--2---:R-:W-:-:S05]  /*1a20*/  FMUL.FTZ R17, R0, R17 ;  /* 0x0000001100117220 */ /* 0x004fca0000410000 */
[----:B------:R-:W-:Y:S02]  /*1a30*/  FSEL R78, R17, RZ, !P6 ;  /* 0x000000ff114e7208 */ /* 0x000fe40007000000 */
[----:B------:R-:W2:Y:S01]  /*1a40*/  MUFU.SIN R15, R16 ;  /* 0x00000010000f7308 */ /* 0x000ea20000000400 */
[----:B---3--:R-:W-:Y:S01]  /*1a50*/  FMUL.FTZ R19, R0, R19 ;  /* 0x0000001300137220 */ /* 0x008fe20000410000 */
[----:B------:R-:W-:-:S04]  /*1a60*/  IADD3 R0, R20, 0x3, RZ ;  /* 0x0000000314007810 */ /* 0x000fc80007ffe0ff */
[----:B------:R-:W-:Y:S02]  /*1a70*/  FSEL R79, R19, 1, !P6 ;  /* 0x3f800000134f7808 */ /* 0x000fe40007000000 */
[----:B------:R-:W3:Y:S01]  /*1a80*/  MUFU.COS R17, R16 ;  /* 0x0000001000117308 */ /* 0x000ee20000000000 */
[----:B------:R-:W-:Y:S01]  /*1a90*/  ISETP.GE.U32.AND P6, PT, R0, R63, PT ;  /* 0x0000003f0000720c */ /* 0x000fe20003fc6070 */
[----:B------:R-:W-:-:S03]  /*1aa0*/  FMUL.FTZ R0, R80, R77 ;  /* 0x0000004d50007220 */ /* 0x000fc60000410000 */
[----:B------:R-:W-:Y:S01]  /*1ab0*/  FSEL R71, R71, RZ, !P6 ;  /* 0x000000ff47477208 */ /* 0x000fe20007000000 */
[----:B------:R-:W-:Y:S01]  /*1ac0*/  FFMA.FTZ R0, RZ, R75, R0 ;  /* 0x0000004bff007223 */ /* 0x000fe20000010000 */
[----:B--2---:R-:W-:-:S05]  /*1ad0*/  FMUL.FTZ R15, R14, R15 ;  /* 0x0000000f0e0f7220 */ /* 0x004fca0000410000 */
[----:B------:R-:W-:Y:S01]  /*1ae0*/  FSEL R73, R15, RZ, !P6 ;  /* 0x000000ff0f497208 */ /* 0x000fe20007000000 */
[----:B------:R-:W-:Y:S01]  /*1af0*/  FMUL.FTZ R15, RZ, R77 ;  /* 0x0000004dff0f7220 */ /* 0x000fe20000410000 */
[----:B---3--:R-:W-:Y:S01]  /*1b00*/  FMUL.FTZ R17, R14, R17 ;  /* 0x000000110e117220 */ /* 0x008fe20000410000 */
[----:B------:R-:W-:Y:S02]  /*1b10*/  FADD.FTZ R14, RZ, R0 ;  /* 0x00000000ff0e7221 */ /* 0x000fe40000010000 */
[----:B------:R-:W-:Y:S02]  /*1b20*/  FFMA.FTZ R15, R80, R75, -R15 ;  /* 0x0000004b500f7223 */ /* 0x000fe4000001080f */
[----:B------:R-:W-:Y:S02]  /*1b30*/  FMUL.FTZ R16, R78, R14 ;  /* 0x0000000e4e107220 */ /* 0x000fe40000410000 */
[----:B------:R-:W-:Y:S01]  /*1b40*/  FADD.FTZ R0, R74, R15 ;  /* 0x0000000f4a007221 */ /* 0x000fe20000010000 */
[-C--:B------:R-:W-:Y:S01]  /*1b50*/  FMUL.FTZ R15, R84, R77.reuse ;  /* 0x0000004d540f7220 */ /* 0x080fe20000410000 */
[----:B------:R-:W-:Y:S01]  /*1b60*/  FSEL R72, R17, 1, !P6 ;  /* 0x3f80000011487808 */ /* 0x000fe20007000000 */
[----:B------:R-:W-:Y:S01]  /*1b70*/  FMUL.FTZ R17, R82, R77 ;  /* 0x0000004d52117220 */ /* 0x000fe20000410000 */
[-C--:B------:R-:W-:Y:S01]  /*1b80*/  FMUL.FTZ R21, R78, R0.reuse ;  /* 0x000000004e157220 */ /* 0x080fe20000410000 */
[C---:B------:R-:W-:Y:S01]  /*1b90*/  FFMA.FTZ R19, R79.reuse, R0, -R16 ;  /* 0x000000004f137223 */ /* 0x040fe20000010810 */
[-C--:B------:R-:W-:Y:S01]  /*1ba0*/  FFMA.FTZ R15, R82, R75.reuse, -R15 ;  /* 0x0000004b520f7223 */ /* 0x080fe2000001080f */
[----:B------:R-:W-:Y:S01]  /*1bb0*/  FFMA.FTZ R17, R84, R75, R17 ;  /* 0x0000004b54117223 */ /* 0x000fe20000010011 */
[----:B------:R-:W-:Y:S01]  /*1bc0*/  FFMA.FTZ R21, R79, R14, R21 ;  /* 0x0000000e4f157223 */ /* 0x000fe20000010015 */
[----:B------:R-:W-:Y:S01]  /*1bd0*/  FADD.FTZ R19, R76, R19 ;  /* 0x000000134c137221 */ /* 0x000fe20000010000 */
[C---:B------:R-:W-:Y:S01]  /*1be0*/  FMUL.FTZ R14, R78.reuse, R15 ;  /* 0x0000000f4e0e7220 */ /* 0x040fe20000410000 */
[----:B------:R-:W-:Y:S01]  /*1bf0*/  FMUL.FTZ R0, R78, R17 ;  /* 0x000000114e007220 */ /* 0x000fe20000410000 */
[----:B------:R-:W-:Y:S01]  /*1c00*/  FADD.FTZ R21, RZ, R21 ;  /* 0x00000015ff157221 */ /* 0x000fe20000010000 */
[----:B------:R-:W-:Y:S01]  /*1c10*/  FMUL.FTZ R23, R73, R19 ;  /* 0x0000001349177220 */ /* 0x000fe20000410000 */
[C---:B------:R-:W-:Y:S01]  /*1c20*/  FFMA.FTZ R14, R79.reuse, R17, R14 ;  /* 0x000000114f0e7223 */ /* 0x040fe2000001000e */
[----:B------:R-:W-:Y:S01]  /*1c30*/  FFMA.FTZ R0, R79, R15, -R0 ;  /* 0x0000000f4f007223 */ /* 0x000fe20000010800 */
[CC--:B------:R-:W-:Y:S01]  /*1c40*/  FMUL.FTZ R16, R73.reuse, R21.reuse ;  /* 0x0000001549107220 */ /* 0x0c0fe20000410000 */
[C---:B------:R-:W-:Y:S01]  /*1c50*/  FFMA.FTZ R23, R72.reuse, R21, R23 ;  /* 0x0000001548177223 */ /* 0x040fe20000010017 */
[C---:B------:R-:W-:Y:S01]  /*1c60*/  FMUL.FTZ R15, R73.reuse, R14 ;  /* 0x0000000e490f7220 */ /* 0x040fe20000410000 */
[-C--:B------:R-:W-:Y:S01]  /*1c70*/  FMUL.FTZ R17, R73, R0.reuse ;  /* 0x0000000049117220 */ /* 0x080fe20000410000 */
[C---:B------:R-:W-:Y:S01]  /*1c80*/  FFMA.FTZ R16, R72.reuse, R19, -R16 ;  /* 0x0000001348107223 */ /* 0x040fe20000010810 */
[----:B------:R-:W-:Y:S01]  /*1c90*/  FADD.FTZ R23, RZ, R23 ;  /* 0x00000017ff177221 */ /* 0x000fe20000010000 */
[C---:B------:R-:W-:Y:S01]  /*1ca0*/  FFMA.FTZ R20, R72.reuse, R0, -R15 ;  /* 0x0000000048147223 */ /* 0x040fe2000001080f */
[----:B------:R-:W-:Y:S01]  /*1cb0*/  FFMA.FTZ R17, R72, R14, R17 ;  /* 0x0000000e48117223 */ /* 0x000fe20000010011 */
[----:B------:R-:W-:Y:S01]  /*1cc0*/  FADD.FTZ R22, R71, R16 ;  /* 0x0000001047167221 */ /* 0x000fe20000010000 */
[----:B------:R-:W-:Y:S01]  /*1cd0*/  ISETP.GE.AND P6, PT, R52, 0x1, PT ;  /* 0x000000013400780c */ /* 0x000fe20003fc6270 */
[----:B------:R-:W2:Y:S04]  /*1ce0*/  SHFL.UP PT, R16, R23, 0x1, RZ ;  /* 0x0420000017107989 */ /* 0x000ea800000e00ff */
[----:B------:R-:W3:Y:S04]  /*1cf0*/  SHFL.UP PT, R15, R22, 0x1, RZ ;  /* 0x04200000160f7989 */ /* 0x000ee800000e00ff */
[----:B------:R-:W4:Y:S04]  /*1d00*/  SHFL.UP PT, R0, R20, 0x1, RZ ;  /* 0x0420000014007989 */ /* 0x000f2800000e00ff */
[----:B------:R-:W5:Y:S01]  /*1d10*/  SHFL.UP PT, R14, R17, 0x1, RZ ;  /* 0x04200000110e7989 */ /* 0x000f6200000e00ff */
[C---:B--2---:R-:W-:Y:S01]  /*1d20*/  FMUL.FTZ R21, R17.reuse, R16 ;  /* 0x0000001011157220 */ /* 0x044fe20000410000 */
[----:B---3--:R-:W-:-:S03]  /*1d30*/  FMUL.FTZ R83, R17, R15 ;  /* 0x0000000f11537220 */ /* 0x008fc60000410000 */
[C---:B------:R-:W-:Y:S01]  /*1d40*/  FFMA.FTZ R21, R20.reuse, R15, -R21 ;  /* 0x0000000f14157223 */ /* 0x040fe20000010815 */
[----:B------:R-:W-:Y:S01]  /*1d50*/  FFMA.FTZ R16, R20, R16, R83 ;  /* 0x0000001014107223 */ /* 0x000fe20000010053 */
[C---:B----4-:R-:W-:Y:S02]  /*1d60*/  FMUL.FTZ R19, R17.reuse, R0 ;  /* 0x0000000011137220 */ /* 0x050fe40000410000 */
[----:B------:R-:W-:Y:S01]  /*1d70*/  @P6 FADD.FTZ R22, R22, R21 ;  /* 0x0000001516166221 */ /* 0x000fe20000010000 */
[-C--:B-----5:R-:W-:Y:S01]  /*1d80*/  FMUL.FTZ R15, R17, R14.reuse ;  /* 0x0000000e110f7220 */ /* 0x0a0fe20000410000 */
[----:B------:R-:W-:Y:S01]  /*1d90*/  @P6 FADD.FTZ R23, R23, R16 ;  /* 0x0000001017176221 */ /* 0x000fe20000010000 */
[C---:B------:R-:W-:Y:S02]  /*1da0*/  FFMA.FTZ R18, R20.reuse, R14, R19 ;  /* 0x0000000e14127223 */ /* 0x040fe40000010013 */
[----:B------:R-:W-:Y:S01]  /*1db0*/  @P6 FFMA.FTZ R20, R20, R0, -R15 ;  /* 0x0000000014146223 */ /* 0x000fe2000001080f */
[----:B------:R-:W2:Y:S02]  /*1dc0*/  SHFL.UP PT, R19, R22, 0x2, RZ ;  /* 0x0440000016137989 */ /* 0x000ea400000e00ff */
[----:B------:R-:W-:-:S02]  /*1dd0*/  FSEL R18, R17, R18, !P6 ;  /* 0x0000001211127208 */ /* 0x000fc40007000000 */
[----:B------:R-:W3:Y:S01]  /*1de0*/  SHFL.UP PT, R21, R23, 0x2, RZ ;  /* 0x0440000017157989 */ /* 0x000ee200000e00ff */
[----:B------:R-:W-:-:S03]  /*1df0*/  ISETP.GE.AND P6, PT, R52, 0x2, PT ;  /* 0x000000023400780c */ /* 0x000fc60003fc6270 */
[----:B------:R-:W4:Y:S04]  /*1e00*/  SHFL.UP PT, R15, R20, 0x2, RZ ;  /* 0x04400000140f7989 */ /* 0x000f2800000e00ff */
[----:B------:R-:W5:Y:S01]  /*1e10*/  SHFL.UP PT, R17, R18, 0x2, RZ ;  /* 0x0440000012117989 */ /* 0x000f6200000e00ff */
[C---:B--2---:R-:W-:Y:S01]  /*1e20*/  FMUL.FTZ R14, R18.reuse, R19 ;  /* 0x00000013120e7220 */ /* 0x044fe20000410000 */
[----:B---3--:R-:W-:-:S03]  /*1e30*/  FMUL.FTZ R83, R18, R21 ;  /* 0x0000001512537220 */ /* 0x008fc60000410000 */
[----:B------:R-:W-:Y:S01]  /*1e40*/  FFMA.FTZ R14, R20, R21, R14 ;  /* 0x00000015140e7223 */ /* 0x000fe2000001000e */
[----:B----4-:R-:W-:Y:S01]  /*1e50*/  FMUL.FTZ R0, R18, R15 ;  /* 0x0000000f12007220 */ /* 0x010fe20000410000 */
[C---:B------:R-:W-:Y:S02]  /*1e60*/  FFMA.FTZ R83, R20.reuse, R19, -R83 ;  /* 0x0000001314537223 */ /* 0x040fe40000010853 */
[----:B------:R-:W-:Y:S01]  /*1e70*/  @P6 FADD.FTZ R23, R23, R14 ;  /* 0x0000000e17176221 */ /* 0x000fe20000010000 */
[-C--:B-----5:R-:W-:Y:S01]  /*1e80*/  FFMA.FTZ R19, R20, R17.reuse, R0 ;  /* 0x0000001114137223 */ /* 0x0a0fe20000010000 */
[----:B------:R-:W-:Y:S01]  /*1e90*/  FMUL.FTZ R17, R18, R17 ;  /* 0x0000001112117220 */ /* 0x000fe20000410000 */
[----:B------:R-:W-:Y:S02]  /*1ea0*/  @P6 FADD.FTZ R22, R22, R83 ;  /* 0x0000005316166221 */ /* 0x000fe40000010000 */
[----:B------:R-:W2:Y:S01]  /*1eb0*/  SHFL.UP PT, R16, R23, 0x4, RZ ;  /* 0x0480000017107989 */ /* 0x000ea200000e00ff */
[----:B------:R-:W-:Y:S01]  /*1ec0*/  @P6 FFMA.FTZ R20, R20, R15, -R17 ;  /* 0x0000000f14146223 */ /* 0x000fe20000010811 */
[----:B------:R-:W-:-:S02]  /*1ed0*/  FSEL R19, R18, R19, !P6 ;  /* 0x0000001312137208 */ /* 0x000fc40007000000 */
[----:B------:R-:W3:Y:S01]  /*1ee0*/  SHFL.UP PT, R15, R22, 0x4, RZ ;  /* 0x04800000160f7989 */ /* 0x000ee200000e00ff */
[----:B------:R-:W-:-:S03]  /*1ef0*/  ISETP.GE.AND P6, PT, R52, 0x4, PT ;  /* 0x000000043400780c */ /* 0x000fc60003fc6270 */
[----:B------:R-:W4:Y:S04]  /*1f00*/  SHFL.UP PT, R0, R20, 0x4, RZ ;  /* 0x0480000014007989 */ /* 0x000f2800000e00ff */
[----:B------:R-:W5:Y:S01]  /*1f10*/  SHFL.UP PT, R14, R19, 0x4, RZ ;  /* 0x04800000130e7989 */ /* 0x000f6200000e00ff */
[C---:B--2---:R-:W-:Y:S01]  /*1f20*/  FMUL.FTZ R21, R19.reuse, R16 ;  /* 0x0000001013157220 */ /* 0x044fe20000410000 */
[----:B---3--:R-:W-:-:S03]  /*1f30*/  FMUL.FTZ R83, R19, R15 ;  /* 0x0000000f13537220 */ /* 0x008fc60000410000 */
[C---:B------:R-:W-:Y:S01]  /*1f40*/  FFMA.FTZ R21, R20.reuse, R15, -R21 ;  /* 0x0000000f14157223 */ /* 0x040fe20000010815 */
[C---:B----4-:R-:W-:Y:S01]  /*1f50*/  FMUL.FTZ R17, R19.reuse, R0 ;  /* 0x0000000013117220 */ /* 0x050fe20000410000 */
[----:B------:R-:W-:Y:S02]  /*1f60*/  FFMA.FTZ R16, R20, R16, R83 ;  /* 0x0000001014107223 */ /* 0x000fe40000010053 */
[----:B------:R-:W-:Y:S01]  /*1f70*/  @P6 FADD.FTZ R22, R22, R21 ;  /* 0x0000001516166221 */ /* 0x000fe20000010000 */
[-C--:B-----5:R-:W-:Y:S01]  /*1f80*/  FMUL.FTZ R15, R19, R14.reuse ;  /* 0x0000000e130f7220 */ /* 0x0a0fe20000410000 */
[C---:B------:R-:W-:Y:S01]  /*1f90*/  FFMA.FTZ R18, R20.reuse, R14, R17 ;  /* 0x0000000e14127223 */ /* 0x040fe20000010011 */
[----:B------:R-:W-:Y:S02]  /*1fa0*/  @P6 FADD.FTZ R23, R23, R16 ;  /* 0x0000001017176221 */ /* 0x000fe40000010000 */
[----:B------:R-:W-:Y:S02]  /*1fb0*/  @P6 FFMA.FTZ R20, R20, R0, -R15 ;  /* 0x0000000014146223 */ /* 0x000fe4000001080f */
[----:B------:R-:W-:Y:S01]  /*1fc0*/  FSEL R18, R19, R18, !P6 ;  /* 0x0000001213127208 */ /* 0x000fe20007000000 */
[----:B------:R-:W2:Y:S01]  /*1fd0*/  SHFL.UP PT, R21, R23, 0x8, RZ ;  /* 0x0500000017157989 */ /* 0x000ea200000e00ff */
[----:B------:R-:W-:-:S03]  /*1fe0*/  ISETP.GE.AND P6, PT, R52, 0x8, PT ;  /* 0x000000083400780c */ /* 0x000fc60003fc6270 */
[----:B------:R-:W3:Y:S04]  /*1ff0*/  SHFL.UP PT, R15, R20, 0x8, RZ ;  /* 0x05000000140f7989 */ /* 0x000ee800000e00ff */
[----:B------:R-:W4:Y:S04]  /*2000*/  SHFL.UP PT, R19, R22, 0x8, RZ ;  /* 0x0500000016137989 */ /* 0x000f2800000e00ff */
[----:B------:R-:W5:Y:S01]  /*2010*/  SHFL.UP PT, R17, R18, 0x8, RZ ;  /* 0x0500000012117989 */ /* 0x000f6200000e00ff */
[C---:B--2---:R-:W-:Y:S01]  /*2020*/  FMUL.FTZ R83, R18.reuse, R21 ;  /* 0x0000001512537220 */ /* 0x044fe20000410000 */
[C---:B---3--:R-:W-:Y:S01]  /*2030*/  FMUL.FTZ R0, R18.reuse, R15 ;  /* 0x0000000f12007220 */ /* 0x048fe20000410000 */
[----:B----4-:R-:W-:-:S02]  /*2040*/  FMUL.FTZ R14, R18, R19 ;  /* 0x00000013120e7220 */ /* 0x010fc40000410000 */
[C---:B------:R-:W-:Y:S01]  /*2050*/  FFMA.FTZ R83, R20.reuse, R19, -R83 ;  /* 0x0000001314537223 */ /* 0x040fe20000010853 */
[C---:B-----5:R-:W-:Y:S01]  /*2060*/  FFMA.FTZ R19, R20.reuse, R17, R0 ;  /* 0x0000001114137223 */ /* 0x060fe20000010000 */
[----:B------:R-:W-:Y:S01]  /*2070*/  FFMA.FTZ R14, R20, R21, R14 ;  /* 0x00000015140e7223 */ /* 0x000fe2000001000e */
[----:B------:R-:W-:Y:S01]  /*2080*/  FMUL.FTZ R17, R18, R17 ;  /* 0x0000001112117220 */ /* 0x000fe20000410000 */
[----:B------:R-:W-:Y:S02]  /*2090*/  @P6 FADD.FTZ R22, R22, R83 ;  /* 0x0000005316166221 */ /* 0x000fe40000010000 */
[----:B------:R-:W-:Y:S01]  /*20a0*/  @P6 FADD.FTZ R23, R23, R14 ;  /* 0x0000000e17176221 */ /* 0x000fe20000010000 */
[----:B------:R-:W-:Y:S01]  /*20b0*/  @P6 FFMA.FTZ R20, R20, R15, -R17 ;  /* 0x0000000f14146223 */ /* 0x000fe20000010811 */
[----:B------:R-:W-:Y:S01]  /*20c0*/  FSEL R19, R18, R19, !P6 ;  /* 0x0000001312137208 */ /* 0x000fe20007000000 */
[----:B------:R-:W2:Y:S01]  /*20d0*/  SHFL.UP PT, R15, R22, 0x10, RZ ;  /* 0x06000000160f7989 */ /* 0x000ea200000e00ff */
[----:B------:R-:W-:-:S03]  /*20e0*/  ISETP.GE.AND P6, PT, R52, 0x10, PT ;  /* 0x000000103400780c */ /* 0x000fc60003fc6270 */
[----:B------:R-:W3:Y:S04]  /*20f0*/  SHFL.UP PT, R16, R23, 0x10, RZ ;  /* 0x0600000017107989 */ /* 0x000ee800000e00ff */
[----:B------:R-:W4:Y:S04]  /*2100*/  SHFL.UP PT, R0, R20, 0x10, RZ ;  /* 0x0600000014007989 */ /* 0x000f2800000e00ff */
[----:B------:R-:W5:Y:S01]  /*2110*/  SHFL.UP PT, R14, R19, 0x10, RZ ;  /* 0x06000000130e7989 */ /* 0x000f6200000e00ff */
[C---:B--2---:R-:W-:Y:S01]  /*2120*/  FMUL.FTZ R83, R19.reuse, R15 ;  /* 0x0000000f13537220 */ /* 0x044fe20000410000 */
[----:B---3--:R-:W-:-:S03]  /*2130*/  FMUL.FTZ R21, R19, R16 ;  /* 0x0000001013157220 */ /* 0x008fc60000410000 */
[C---:B------:R-:W-:Y:S01]  /*2140*/  FFMA.FTZ R16, R20.reuse, R16, R83 ;  /* 0x0000001014107223 */ /* 0x040fe20000010053 */
[----:B----4-:R-:W-:Y:S01]  /*2150*/  FMUL.FTZ R17, R19, R0 ;  /* 0x0000000013117220 */ /* 0x010fe20000410000 */
[C---:B------:R-:W-:Y:S02]  /*2160*/  FFMA.FTZ R21, R20.reuse, R15, -R21 ;  /* 0x0000000f14157223 */ /* 0x040fe40000010815 */
[----:B------:R-:W-:Y:S01]  /*2170*/  @P6 FADD.FTZ R23, R23, R16 ;  /* 0x0000001017176221 */ /* 0x000fe20000010000 */
[-C--:B-----5:R-:W-:Y:S01]  /*2180*/  FFMA.FTZ R18, R20, R14.reuse, R17 ;  /* 0x0000000e14127223 */ /* 0x0a0fe20000010011 */
[C---:B------:R-:W-:Y:S01]  /*2190*/  FMUL.FTZ R15, R19.reuse, R14 ;  /* 0x0000000e130f7220 */ /* 0x040fe20000410000 */
[----:B------:R-:W-:Y:S01]  /*21a0*/  @P6 FADD.FTZ R22, R22, R21 ;  /* 0x0000001516166221 */ /* 0x000fe20000010000 */
[----:B------:R-:W-:Y:S02]  /*21b0*/  CS2R R16, SRZ ;  /* 0x0000000000107805 */ /* 0x000fe4000001ff00 */
[----:B------:R-:W-:Y:S01]  /*21c0*/  @P6 FFMA.FTZ R20, R20, R0, -R15 ;  /* 0x0000000014146223 */ /* 0x000fe2000001080f */
[----:B------:R-:W-:-:S02]  /*21d0*/  FSEL R21, R19, R18, !P6 ;  /* 0x0000001213157208 */ /* 0x000fc40007000000 */
[----:B------:R-:W-:Y:S02]  /*21e0*/  CS2R R14, SRZ ;  /* 0x00000000000e7805 */ /* 0x000fe4000001ff00 */
[----:B------:R-:W-:Y:S01]  /*21f0*/  ISETP.NE.AND P6, PT, R88, RZ, PT ;  /* 0x000000ff5800720c */ /* 0x000fe20003fc5270 */
[----:B------:R-:W-:Y:S01]  /*2200*/  HFMA2.MMA R0, -RZ, RZ, 0, 0 ;  /* 0x00000000ff007435 */ /* 0x000fe200000001ff */
[----:B------:R-:W2:Y:S04]  /*2210*/  @!P0 LDG.E R16, desc[UR8][R12.64+0x100] ;  /* 0x000100080c108981 */ /* 0x000ea8000c1e1900 */
[----:B------:R-:W3:Y:S01]  /*2220*/  @!P5 LDG.E R14, desc[UR8][R12.64] ;  /* 0x000000080c0ed981 */ /* 0x000ee2000c1e1900 */
[----:B------:R-:W-:Y:S02]  /*2230*/  ISETP.NE.AND P5, PT, R81, RZ, PT ;  /* 0x000000ff5100720c */ /* 0x000fe40003fa5270 */
[----:B------:R-:W-:-:S02]  /*2240*/  CS2R R18, SRZ ;  /* 0x0000000000127805 */ /* 0x000fc4000001ff00 */
[----:B------:R-:W-:Y:S01]  /*2250*/  MOV R81, RZ ;  /* 0x000000ff00517202 */ /* 0x000fe20000000f00 */
[----:B------:R-:W4:Y:S04]  /*2260*/  @!P1 LDG.E R15, desc[UR8][R12.64+0x180] ;  /* 0x000180080c0f9981 */ /* 0x000f28000c1e1900 */
[----:B------:R-:W5:Y:S01]  /*2270*/  @!P6 LDG.E R0, desc[UR8][R12.64+0x80] ;  /* 0x000080080c00e981 */ /* 0x000f62000c1e1900 */
[----:B------:R-:W1:Y:S01]  /*2280*/  S2UR UR6, SR_CgaCtaId ;  /* 0x00000000000679c3 */ /* 0x000e620000008800 */
[----:B------:R-:W-:Y:S01]  /*2290*/  UMOV UR5, 0x400 ;  /* 0x0000040000057882 */ /* 0x000fe20000000000 */
[C---:B------:R-:W-:Y:S01]  /*22a0*/  IADD3 R89, R52.reuse, 0x20, RZ ;  /* 0x0000002034597810 */ /* 0x040fe20007ffe0ff */
[----:B------:R-:W4:Y:S01]  /*22b0*/  @!P2 LDG.E R18, desc[UR8][R12.64+0x200] ;  /* 0x000200080c12a981 */ /* 0x000f22000c1e1900 */
[----:B------:R-:W-:-:S03]  /*22c0*/  IADD3 R91, R52, 0x40, RZ ;  /* 0x00000040345b7810 */ /* 0x000fc60007ffe0ff */
[----:B------:R-:W4:Y:S04]  /*22d0*/  @!P3 LDG.E R17, desc[UR8][R12.64+0x280] ;  /* 0x000280080c11b981 */ /* 0x000f28000c1e1900 */
[----:B------:R-:W4:Y:S04]  /*22e0*/  @!P4 LDG.E R81, desc[UR8][R12.64+0x300] ;  /* 0x000300080c51c981 */ /* 0x000f28000c1e1900 */
[----:B------:R0:W4:Y:S01]  /*22f0*/  @!P5 LDG.E R19, desc[UR8][R12.64+0x380] ;  /* 0x000380080c13d981 */ /* 0x000122000c1e1900 */
[-C--:B------:R-:W-:Y:S02]  /*2300*/  LEA.HI.SX32 R83, R52, R52.reuse, 0x1b ;  /* 0x0000003434537211 */ /* 0x080fe400078fdaff */
[----:B------:R-:W-:-:S02]  /*2310*/  LEA.HI.SX32 R89, R89, R52, 0x1b ;  /* 0x0000003459597211 */ /* 0x000fc400078fdaff */
[C---:B------:R-:W-:Y:S02]  /*2320*/  IADD3 R93, R52.reuse, 0x80, RZ ;  /* 0x00000080345d7810 */ /* 0x040fe40007ffe0ff */
[C---:B------:R-:W-:Y:S01]  /*2330*/  IADD3 R95, R52.reuse, 0xa0, RZ ;  /* 0x000000a0345f7810 */ /* 0x040fe20007ffe0ff */
[----:B-1----:R-:W-:Y:S01]  /*2340*/  ULEA UR5, UR6, UR5, 0x18 ;  /* 0x0000000506057291 */ /* 0x002fe2000f8ec03f */
[----:B------:R-:W-:Y:S02]  /*2350*/  LEA.HI.SX32 R91, R91, R52, 0x1b ;  /* 0x000000345b5b7211 */ /* 0x000fe400078fdaff */
[C---:B0-----:R-:W-:Y:S02]  /*2360*/  IADD3 R13, R52.reuse, 0x60, RZ ;  /* 0x00000060340d7810 */ /* 0x041fe40007ffe0ff */
[----:B------:R-:W-:Y:S02]  /*2370*/  IADD3 R97, R52, 0xc0, RZ ;  /* 0x000000c034617810 */ /* 0x000fe40007ffe0ff */
[----:B------:R-:W-:-:S02]  /*2380*/  LEA R83, R83, UR5, 0x2 ;  /* 0x0000000553537c11 */ /* 0x000fc4000f8e10ff */
[----:B------:R-:W-:Y:S02]  /*2390*/  LEA R89, R89, UR5, 0x2 ;  /* 0x0000000559597c11 */ /* 0x000fe4000f8e10ff */
[----:B------:R-:W-:Y:S02]  /*23a0*/  LEA R91, R91, UR5, 0x2 ;  /* 0x000000055b5b7c11 */ /* 0x000fe4000f8e10ff */
[----:B------:R-:W-:Y:S02]  /*23b0*/  IADD3 R99, R52, 0xe0, RZ ;  /* 0x000000e034637810 */ /* 0x000fe40007ffe0ff */
[-C--:B------:R-:W-:Y:S02]  /*23c0*/  LEA.HI.SX32 R13, R13, R52.reuse, 0x1b ;  /* 0x000000340d0d7211 */ /* 0x080fe400078fdaff */
[-C--:B------:R-:W-:Y:S02]  /*23d0*/  LEA.HI.SX32 R93, R93, R52.reuse, 0x1b ;  /* 0x000000345d5d7211 */ /* 0x080fe400078fdaff */
[----:B------:R-:W-:-:S02]  /*23e0*/  LEA.HI.SX32 R95, R95, R52, 0x1b ;  /* 0x000000345f5f7211 */ /* 0x000fc400078fdaff */
[-C--:B------:R-:W-:Y:S02]  /*23f0*/  LEA.HI.SX32 R97, R97, R52.reuse, 0x1b ;  /* 0x0000003461617211 */ /* 0x080fe400078fdaff */
[----:B------:R-:W-:Y:S02]  /*2400*/  LEA.HI.SX32 R99, R99, R52, 0x1b ;  /* 0x0000003463637211 */ /* 0x000fe400078fdaff */
[----:B------:R-:W-:Y:S02]  /*2410*/  LEA R93, R93, UR5, 0x2 ;  /* 0x000000055d5d7c11 */ /* 0x000fe4000f8e10ff */
[----:B------:R-:W-:Y:S02]  /*2420*/  LEA R90, R97, UR5, 0x2 ;  /* 0x00000005615a7c11 */ /* 0x000fe4000f8e10ff */
[----:B------:R-:W-:Y:S02]  /*2430*/  LEA R92, R99, UR5, 0x2 ;  /* 0x00000005635c7c11 */ /* 0x000fe4000f8e10ff */
[----:B------:R-:W-:Y:S01]  /*2440*/  ISETP.NE.AND P6, PT, R86, RZ, PT ;  /* 0x000000ff5600720c */ /* 0x000fe20003fc5270 */
[----:B------:R-:W-:Y:S01]  /*2450*/  ULEA UR6, UR4, UR5, 0x4 ;  /* 0x0000000504067291 */ /* 0x000fe2000f8e203f */
[----:B------:R-:W-:Y:S01]  /*2460*/  MOV R12, 0x3f800000 ;  /* 0x3f800000000c7802 */ /* 0x000fe20000000f00 */
[----:B------:R-:W-:Y:S04]  /*2470*/  SHFL.UP PT, R98, R20, 0x1, RZ ;  /* 0x0420000014627989 */ /* 0x000fe800000e00ff */
[----:B------:R-:W-:Y:S04]  /*2480*/  SHFL.UP PT, R96, R21, 0x1, RZ ;  /* 0x0420000015607989 */ /* 0x000fe800000e00ff */
[----:B------:R-:W-:Y:S04]  /*2490*/  SHFL.UP PT, R97, R22, 0x1, RZ ;  /* 0x0420000016617989 */ /* 0x000fe800000e00ff */
[----:B---3--:R-:W-:Y:S04]  /*24a0*/  STS [R83], R14 ;  /* 0x0000000e53007388 */ /* 0x008fe80000000800 */
[----:B-----5:R0:W-:Y:S04]  /*24b0*/  STS [R89+0x80], R0 ;  /* 0x0000800059007388 */ /* 0x0201e80000000800 */
[----:B--2---:R1:W-:Y:S01]  /*24c0*/  STS [R91+0x100], R16 ;  /* 0x000100105b007388 */ /* 0x0043e20000000800 */
[----:B0-----:R-:W-:-:S02]  /*24d0*/  LEA R0, R13, UR5, 0x2 ;  /* 0x000000050d007c11 */ /* 0x001fc4000f8e10ff */
[----:B-1----:R-:W-:-:S03]  /*24e0*/  LEA R16, R95, UR5, 0x2 ;  /* 0x000000055f107c11 */ /* 0x002fc6000f8e10ff */
[----:B----4-:R0:W-:Y:S04]  /*24f0*/  STS [R0+0x180], R15 ;  /* 0x0001800f00007388 */ /* 0x0101e80000000800 */
[----:B------:R-:W-:Y:S04]  /*2500*/  STS [R93+0x200], R18 ;  /* 0x000200125d007388 */ /* 0x000fe80000000800 */
[----:B------:R-:W-:Y:S04]  /*2510*/  STS [R16+0x280], R17 ;  /* 0x0002801110007388 */ /* 0x000fe80000000800 */
[----:B------:R-:W-:Y:S04]  /*2520*/  STS [R90+0x300], R81 ;  /* 0x000300515a007388 */ /* 0x000fe80000000800 */
[----:B------:R-:W-:Y:S01]  /*2530*/  STS [R92+0x380], R19 ;  /* 0x000380135c007388 */ /* 0x000fe20000000800 */
[----:B------:R-:W-:-:S03]  /*2540*/  NOP ;  /* 0x0000000000007918 */ /* 0x000fc60000000000 */
[----:B------:R-:W2:Y:S01]  /*2550*/  LDG.E.64 R38, desc[UR8][R38.64] ;  /* 0x0000000826267981 */ /* 0x000ea2000c1e1b00 */
[----:B------:R-:W-:Y:S01]  /*2560*/  SHF.L.U32 R14, R52, 0x3, RZ ;  /* 0x00000003340e7819 */ /* 0x000fe200000006ff */
[----:B------:R-:W-:-:S03]  /*2570*/  HFMA2.MMA R13, -RZ, RZ, 0, 0 ;  /* 0x00000000ff0d7435 */ /* 0x000fc600000001ff */
[----:B------:R-:W-:Y:S02]  /*2580*/  LEA.HI.SX32 R83, R14, R14, 0x1b ;  /* 0x0000000e0e537211 */ /* 0x000fe400078fdaff */
[----:B0-----:R-:W-:-:S06]  /*2590*/  CS2R R14, SRZ ;  /* 0x00000000000e7805 */ /* 0x001fcc000001ff00 */
[----:B------:R-:W0:Y:S01]  /*25a0*/  @!P6 LDS.128 R12, [UR6+0x460] ;  /* 0x00046006ff0ce984 */ /* 0x000e220008000c00 */
        /* <DEDUP_REMOVED lines=13> */
[----:B------:R-:W1:Y:S08]  /*2680*/  SHFL.UP PT, R95, R23, 0x1, RZ ;  /* 0x04200000175f7989 */ /* 0x000e7000000e00ff */
[----:B0-----:R-:W-:Y:S04]  /*2690*/  @!P6 STS.128 [UR5+0x440], R12 ;  /* 0x0004400cff00e988 */ /* 0x001fe80008000c05 */
[----:B------:R-:W-:Y:S01]  /*26a0*/  LDS.128 R16, [UR5+0x420] ;  /* 0x00042005ff107984 */ /* 0x000fe20008000c00 */
[----:B------:R-:W-:-:S02]  /*26b0*/  @!P6 MOV R98, R12 ;  /* 0x0000000c0062e202 */ /* 0x000fc40000000f00 */
[----:B------:R-:W-:Y:S02]  /*26c0*/  @!P6 MOV R96, R13 ;  /* 0x0000000d0060e202 */ /* 0x000fe40000000f00 */
[----:B------:R-:W-:Y:S02]  /*26d0*/  @!P6 MOV R97, R14 ;  /* 0x0000000e0061e202 */ /* 0x000fe40000000f00 */
[----:B-1----:R-:W-:Y:S01]  /*26e0*/  @!P6 MOV R95, R15 ;  /* 0x0000000f005fe202 */ /* 0x002fe20000000f00 */
        /* <DEDUP_REMOVED lines=14> */
[----:B------:R-:W-:Y:S01]  /*27d0*/  ISETP.NE.AND P6, PT, R57, RZ, PT ;  /* 0x000000ff3900720c */ /* 0x000fe20003fc5270 */
[----:B------:R-:W-:Y:S01]  /*27e0*/  BSSY B0, `(.L_x_2411) ;  /* 0x000003c000007945 */ /* 0x000fe20003800000 */
[CC--:B--2---:R-:W-:Y:S01]  /*27f0*/  FMUL.FTZ R0, R90.reuse, R39.reuse ;  /* 0x000000275a007220 */ /* 0x0c4fe20000410000 */
[-C--:B------:R-:W-:Y:S01]  /*2800*/  FMUL.FTZ R22, R90, R38.reuse ;  /* 0x000000265a167220 */ /* 0x080fe20000410000 */
[-C--:B------:R-:W-:Y:S02]  /*2810*/  FMUL.FTZ R84, R94, R39.reuse ;  /* 0x000000275e547220 */ /* 0x080fe40000410000 */
[CC--:B------:R-:W-:Y:S01]  /*2820*/  FFMA.FTZ R0, R89.reuse, R38.reuse, -R0 ;  /* 0x0000002659007223 */ /* 0x0c0fe20000010800 */
[-C--:B------:R-:W-:Y:S01]  /*2830*/  FFMA.FTZ R22, R89, R39.reuse, R22 ;  /* 0x0000002759167223 */ /* 0x080fe20000010016 */
[----:B------:R-:W-:Y:S01]  /*2840*/  FFMA.FTZ R23, R93, R38, -R84 ;  /* 0x000000265d177223 */ /* 0x000fe20000010854 */
[----:B------:R-:W-:Y:S01]  /*2850*/  FADD.FTZ R89, RZ, R82 ;  /* 0x00000052ff597221 */ /* 0x000fe20000010000 */
[C---:B------:R-:W-:Y:S01]  /*2860*/  FMUL.FTZ R84, R77.reuse, R80 ;  /* 0x000000504d547220 */ /* 0x040fe20000410000 */
[C---:B------:R-:W-:Y:S01]  /*2870*/  FMUL.FTZ R20, R92.reuse, R39 ;  /* 0x000000275c147220 */ /* 0x040fe20000410000 */
[-C--:B------:R-:W-:Y:S01]  /*2880*/  FMUL.FTZ R92, R92, R38.reuse ;  /* 0x000000265c5c7220 */ /* 0x080fe20000410000 */
[-C--:B------:R-:W-:Y:S01]  /*2890*/  FMUL.FTZ R77, R77, R89.reuse ;  /* 0x000000594d4d7220 */ /* 0x080fe20000410000 */
[----:B------:R-:W-:Y:S01]  /*28a0*/  FFMA.FTZ R84, R75, R89, R84 ;  /* 0x000000594b547223 */ /* 0x000fe20000010054 */
[-C--:B------:R-:W-:Y:S01]  /*28b0*/  FMUL.FTZ R90, R83, R39.reuse ;  /* 0x00000027535a7220 */ /* 0x080fe20000410000 */
[----:B------:R-:W-:Y:S01]  /*28c0*/  FFMA.FTZ R21, R91, R39, R92 ;  /* 0x000000275b157223 */ /* 0x000fe2000001005c */
[----:B------:R-:W-:Y:S01]  /*28d0*/  FMUL.FTZ R92, R83, R38 ;  /* 0x00000026535c7220 */ /* 0x000fe20000410000 */
[----:B------:R-:W-:Y:S01]  /*28e0*/  FFMA.FTZ R77, R75, R80, -R77 ;  /* 0x000000504b4d7223 */ /* 0x000fe2000001084d */
[----:B------:R-:W-:Y:S01]  /*28f0*/  FADD.FTZ R83, RZ, R84 ;  /* 0x00000054ff537221 */ /* 0x000fe20000010000 */
[-C--:B------:R-:W-:Y:S01]  /*2900*/  FFMA.FTZ R20, R91, R38.reuse, -R20 ;  /* 0x000000265b147223 */ /* 0x080fe20000010814 */
[-C--:B------:R-:W-:Y:S01]  /*2910*/  FMUL.FTZ R94, R94, R38.reuse ;  /* 0x000000265e5e7220 */ /* 0x080fe20000410000 */
[----:B------:R-:W-:Y:S01]  /*2920*/  FFMA.FTZ R38, R81, R38, -R90 ;  /* 0x0000002651267223 */ /* 0x000fe2000001085a */
[----:B------:R-:W-:Y:S01]  /*2930*/  FADD.FTZ R90, R74, R77 ;  /* 0x0000004d4a5a7221 */ /* 0x000fe20000010000 */
[----:B------:R-:W-:Y:S01]  /*2940*/  FMUL.FTZ R84, R78, R83 ;  /* 0x000000534e547220 */ /* 0x000fe20000410000 */
[----:B------:R-:W-:-:S02]  /*2950*/  FMUL.FTZ R75, R17, R15 ;  /* 0x0000000f114b7220 */ /* 0x000fc40000410000 */
[-C--:B------:R-:W-:Y:S01]  /*2960*/  FMUL.FTZ R78, R78, R90.reuse ;  /* 0x0000005a4e4e7220 */ /* 0x080fe20000410000 */
[----:B------:R-:W-:Y:S01]  /*2970*/  FFMA.FTZ R77, R79, R90, -R84 ;  /* 0x0000005a4f4d7223 */ /* 0x000fe20000010854 */
[-C--:B------:R-:W-:Y:S02]  /*2980*/  FMUL.FTZ R74, R17, R14.reuse ;  /* 0x0000000e114a7220 */ /* 0x080fe40000410000 */
[----:B------:R-:W-:Y:S01]  /*2990*/  FFMA.FTZ R78, R79, R83, R78 ;  /* 0x000000534f4e7223 */ /* 0x000fe2000001004e */
[----:B------:R-:W-:Y:S01]  /*29a0*/  FADD.FTZ R77, R76, R77 ;  /* 0x0000004d4c4d7221 */ /* 0x000fe20000010000 */
[-C--:B------:R-:W-:Y:S01]  /*29b0*/  FFMA.FTZ R82, R93, R39.reuse, R94 ;  /* 0x000000275d527223 */ /* 0x080fe2000001005e */
[----:B------:R-:W-:Y:S01]  /*29c0*/  FFMA.FTZ R92, R81, R39, R92 ;  /* 0x00000027515c7223 */ /* 0x000fe2000001005c */
[C---:B------:R-:W-:Y:S01]  /*29d0*/  FFMA.FTZ R75, R16.reuse, R14, -R75 ;  /* 0x0000000e104b7223 */ /* 0x040fe2000001084b */
[C---:B------:R-:W-:Y:S01]  /*29e0*/  FFMA.FTZ R74, R16.reuse, R15, R74 ;  /* 0x0000000f104a7223 */ /* 0x040fe2000001004a */
[C---:B------:R-:W-:Y:S01]  /*29f0*/  FMUL.FTZ R39, R17.reuse, R13 ;  /* 0x0000000d11277220 */ /* 0x040fe20000410000 */
[----:B------:R-:W-:Y:S01]  /*2a00*/  FMUL.FTZ R14, R17, R12 ;  /* 0x0000000c110e7220 */ /* 0x000fe20000410000 */
[----:B------:R-:W-:Y:S01]  /*2a10*/  FADD.FTZ R78, RZ, R78 ;  /* 0x0000004eff4e7221 */ /* 0x000fe20000010000 */
[----:B------:R-:W-:Y:S01]  /*2a20*/  FMUL.FTZ R17, R73, R77 ;  /* 0x0000004d49117220 */ /* 0x000fe20000410000 */
[----:B------:R-:W-:Y:S01]  /*2a30*/  FADD.FTZ R15, R19, R74 ;  /* 0x0000004a130f7221 */ /* 0x000fe20000010000 */
[C---:B------:R-:W-:Y:S01]  /*2a40*/  FFMA.FTZ R13, R16.reuse, R13, R14 ;  /* 0x0000000d100d7223 */ /* 0x040fe2000001000e */
[----:B------:R-:W-:Y:S01]  /*2a50*/  FMUL.FTZ R19, R89, R22 ;  /* 0x0000001659137220 */ /* 0x000fe20000410000 */
[----:B------:R-:W-:Y:S01]  /*2a60*/  FFMA.FTZ R12, R16, R12, -R39 ;  /* 0x0000000c100c7223 */ /* 0x000fe20000010827 */
[----:B------:R-:W-:Y:S01]  /*2a70*/  FADD.FTZ R14, R18, R75 ;  /* 0x0000004b120e7221 */ /* 0x000fe20000010000 */
[-C--:B------:R-:W-:Y:S01]  /*2a80*/  FMUL.FTZ R73, R73, R78.reuse ;  /* 0x0000004e49497220 */ /* 0x080fe20000410000 */
[----:B------:R-:W-:Y:S01]  /*2a90*/  FFMA.FTZ R22, R72, R78, R17 ;  /* 0x0000004e48167223 */ /* 0x000fe20000010011 */
[----:B------:R-:W-:Y:S06]  /*2aa0*/  @P6 BRA `(.L_x_2412) ;  /* 0x00000000003c6947 */ /* 0x000fec0003800000 */
[----:B------:R-:W0:Y:S01]  /*2ab0*/  S2UR UR16, SR_CTAID.Y ;  /* 0x00000000001079c3 */ /* 0x000e220000002600 */
[----:B------:R-:W-:Y:S01]  /*2ac0*/  IMAD R16, R51, R70, UR4 ;  /* 0x0000000433107e24 */ /* 0x000fe2000f8e0246 */
[----:B------:R1:W-:Y:S06]  /*2ad0*/  STS.128 [UR6+0x460], R12 ;  /* 0x0004600cff007988 */ /* 0x0003ec0008000c06 */
[----:B------:R-:W2:Y:S01]  /*2ae0*/  S2UR UR17, SR_CTAID.X ;  /* 0x00000000001179c3 */ /* 0x000ea20000002500 */
[----:B0-----:R-:W-:Y:S02]  /*2af0*/  MOV R62, UR16 ;  /* 0x00000010003e7c02 */ /* 0x001fe40008000f00 */
[----:B--2---:R-:W-:-:S05]  /*2b00*/  MOV R58, UR17 ;  /* 0x00000011003a7c02 */ /* 0x004fca0008000f00 */
[----:B------:R-:W-:-:S04]  /*2b10*/  IMAD R17, R58, UR7, R62 ;  /* 0x000000073a117c24 */ /* 0x000fc8000f8e023e */
[----:B------:R-:W-:-:S04]  /*2b20*/  IMAD R17, R17, R68, RZ ;  /* 0x0000004411117224 */ /* 0x000fc800078e02ff */
[----:B------:R-:W-:-:S05]  /*2b30*/  IMAD R17, R17, R70, RZ ;  /* 0x0000004611117224 */ /* 0x000fca00078e02ff */
[----:B------:R-:W-:Y:S02]  /*2b40*/  SHF.R.S32.HI R39, RZ, 0x1f, R17 ;  /* 0x0000001fff277819 */ /* 0x000fe40000011411 */
[----:B------:R-:W-:-:S04]  /*2b50*/  IADD3 R17, P6, R16, R17, RZ ;  /* 0x0000001110117210 */ /* 0x000fc80007fde0ff */
[----:B------:R-:W-:Y:S02]  /*2b60*/  LEA.HI.X.SX32 R18, R16, R39, 0x1, P6 ;  /* 0x0000002710127211 */ /* 0x000fe400030f0eff */
[----:B------:R-:W-:-:S04]  /*2b70*/  LEA R16, P6, R17, R36, 0x4 ;  /* 0x0000002411107211 */ /* 0x000fc800078c20ff */
[----:B------:R-:W-:-:S05]  /*2b80*/  LEA.HI.X R17, R17, R37, R18, 0x4, P6 ;  /* 0x0000002511117211 */ /* 0x000fca00030f2412 */
[----:B------:R1:W-:Y:S04]  /*2b90*/  STG.E.128 desc[UR8][R16.64], R12 ;  /* 0x0000000c10007986 */ /* 0x0003e8000c101d08 */
.L_x_2412:
[----:B------:R-:W-:Y:S05]  /*2ba0*/  BSYNC B0 ;  /* 0x0000000000007941 */ /* 0x000fea0003800000 */
.L_x_2411:
[----:B------:R-:W-:Y:S01]  /*2bb0*/  UIADD3 UR4, UR4, 0x1, URZ ;  /* 0x0000000104047890 */ /* 0x000fe2000fffe03f */
[----:B------:R-:W-:Y:S01]  /*2bc0*/  FFMA.FTZ R72, R72, R77, -R73 ;  /* 0x0000004d48487223 */ /* 0x000fe20000010849 */
[----:B-1----:R-:W-:Y:S01]  /*2bd0*/  FADD.FTZ R13, RZ, R22 ;  /* 0x00000016ff0d7221 */ /* 0x002fe20000010000 */
[----:B------:R-:W-:Y:S01]  /*2be0*/  FMUL.FTZ R21, R83, R21 ;  /* 0x0000001553157220 */ /* 0x000fe20000410000 */
[----:B------:R-:W-:Y:S01]  /*2bf0*/  FMUL.FTZ R82, R78, R82 ;  /* 0x000000524e527220 */ /* 0x000fe20000410000 */
[----:B------:R-:W-:Y:S01]  /*2c00*/  FADD.FTZ R72, R71, R72 ;  /* 0x0000004847487221 */ /* 0x000fe20000010000 */
[----:B------:R-:W-:Y:S01]  /*2c10*/  ISETP.LE.AND P6, PT, R70, UR4, PT ;  /* 0x0000000446007c0c */ /* 0x000fe2000bfc3270 */
        /* <DEDUP_REMOVED lines=8> */
[----:B------:R-:W-:-:S04]  /*2ca0*/  FFMA.FTZ R11, R38, 2, R11 ;  /* 0x40000000260b7823 */ /* 0x000fc8000001000b */
[----:B------:R-:W-:Y:S05]  /*2cb0*/  @!P6 BRA `(.L_x_2413) ;  /* 0xffffffe80034e947 */ /* 0x000fea000383ffff */
.L_x_2410:
[----:B------:R-:W-:Y:S01]  /*2cc0*/  BAR.SYNC.DEFER_BLOCKING 0x0 ;  /* 0x0000000000007b1d */ /* 0x000fe20000010000 */
[----:B------:R-:W-:Y:S02]  /*2cd0*/  ISETP.NE.AND P0, PT, R57, RZ, PT ;  /* 0x000000ff3900720c */ /* 0x000fe40003f05270 */
[C---:B------:R-:W-:Y:S02]  /*2ce0*/  LEA R17, R52.reuse, UR5, 0x4 ;  /* 0x0000000534117c11 */ /* 0x040fe4000f8e20ff */
[----:B------:R-:W-:-:S03]  /*2cf0*/  LEA R16, R52, UR5, 0x2 ;  /* 0x0000000534107c11 */ /* 0x000fc6000f8e10ff */
[----:B------:R-:W0:Y:S01]  /*2d00*/  LDC R20, c[0x0][0x218] ;  /* 0x00008600ff147b82 */ /* 0x000e220000000800 */
[----:B------:R-:W-:Y:S01]  /*2d10*/  ULDC.64 UR6, c[0x0][0x2b0] ;  /* 0x0000ac0000067ab9 */ /* 0x000fe20000000a00 */
[----:B------:R-:W-:Y:S01]  /*2d20*/  SHF.L.U32 R12, R51, 0x7, RZ ;  /* 0x00000007330c7819 */ /* 0x000fe200000006ff */
[----:B------:R-:W-:Y:S01]  /*2d30*/  IMAD R7, R85, UR6, RZ ;  /* 0x0000000655077c24 */ /* 0x000fe2000f8e02ff */
[----:B------:R-:W-:Y:S01]  /*2d40*/  BSSY B0, `(.L_x_2414) ;  /* 0x000001f000007945 */ /* 0x000fe20003800000 */
[C---:B------:R-:W-:Y:S01]  /*2d50*/  IMAD.WIDE.U32 R4, R58.reuse, UR6, RZ ;  /* 0x000000063a047c25 */ /* 0x040fe2000f8e00ff */
[----:B------:R-:W-:Y:S02]  /*2d60*/  SHF.R.S32.HI R13, RZ, 0x1f, R12 ;  /* 0x0000001fff0d7819 */ /* 0x000fe4000001140c */
[----:B------:R-:W1:Y:S01]  /*2d70*/  @!P0 LDC R0, c[0x0][0x218] ;  /* 0x00008600ff008b82 */ /* 0x000e620000000800 */
[----:B------:R-:W-:Y:S01]  /*2d80*/  IMAD R19, R58, UR7, R7 ;  /* 0x000000073a137c24 */ /* 0x000fe2000f8e0207 */
[----:B------:R-:W-:-:S04]  /*2d90*/  IADD3 R14, P2, R54, R12, RZ ;  /* 0x0000000c360e7210 */ /* 0x000fc80007f5e0ff */
[----:B------:R-:W-:Y:S02]  /*2da0*/  IADD3 R23, R5, R19, RZ ;  /* 0x0000001305177210 */ /* 0x000fe40007ffe0ff */
[----:B------:R-:W-:Y:S01]  /*2db0*/  IADD3.X R15, R53, R13, RZ, P2, !PT ;  /* 0x0000000d350f7210 */ /* 0x000fe200017fe4ff */
[----:B------:R-:W-:Y:S01]  /*2dc0*/  STS.128 [R17], R8 ;  /* 0x0000000811007388 */ /* 0x000fe20000000c00 */
[----:B------:R-:W-:-:S03]  /*2dd0*/  NOP ;  /* 0x0000000000007918 */ /* 0x000fc60000000000 */
[----:B------:R-:W-:Y:S04]  /*2de0*/  LDS R21, [R16] ;  /* 0x0000000010157984 */ /* 0x000fe80000000800 */
[----:B------:R-:W-:Y:S01]  /*2df0*/  LDS R29, [R16+0x80] ;  /* 0x00008000101d7984 */ /* 0x000fe20000000800 */
[----:B-1----:R-:W-:-:S03]  /*2e00*/  @!P0 IMAD R0, R51, -0x80, R0 ;  /* 0xffffff8033008824 */ /* 0x002fc600078e0200 */
        /* <DEDUP_REMOVED lines=18> */
.L_x_2415:
[----:B------:R-:W-:Y:S05]  /*2f30*/  BSYNC B0 ;  /* 0x0000000000007941 */ /* 0x000fea0003800000 */
.L_x_2414:
[----:B------:R-:W-:Y:S01]  /*2f40*/  MOV R5, R23 ;  /* 0x0000001700057202 */ /* 0x000fe20000000f00 */
[----:B------:R-:W-:Y:S01]  /*2f50*/  ULDC.64 UR6, c[0x0][0x2b8] ;  /* 0x0000ae0000067ab9 */ /* 0x000fe20000000a00 */
[----:B------:R-:W-:Y:S01]  /*2f60*/  IMAD R37, R51, -0x80, R20 ;  /* 0xffffff8033257824 */ /* 0x000fe200078e0214 */
[----:B------:R-:W-:Y:S01]  /*2f70*/  ULDC.64 UR10, c[0x0][0x308] ;  /* 0x0000c200000a7ab9 */ /* 0x000fe20000000a00 */
[----:B------:R-:W-:Y:S01]  /*2f80*/  IMAD R7, R61, UR6, RZ ;  /* 0x000000063d077c24 */ /* 0x000fe2000f8e02ff */
[----:B------:R-:W-:Y:S01]  /*2f90*/  LOP3.LUT R0, R55, 0x20, R56, 0xfe, !PT ;  /* 0x0000002037007812 */ /* 0x000fe200078efe38 */
[----:B------:R-:W-:Y:S01]  /*2fa0*/  IMAD.WIDE.U32 R4, R62, UR6, R4 ;  /* 0x000000063e047c25 */ /* 0x000fe2000f8e0004 */
[----:B------:R-:W-:Y:S02]  /*2fb0*/  ISETP.GE.AND P1, PT, R54, R37, PT ;  /* 0x000000253600720c */ /* 0x000fe40003f26270 */
[-C--:B------:R-:W-:Y:S01]  /*2fc0*/  ISETP.GE.AND P4, PT, R50, R35.reuse, PT ;  /* 0x000000233200720c */ /* 0x080fe20003f86270 */
[----:B------:R-:W-:Y:S01]  /*2fd0*/  IMAD R7, R62, UR7, R7 ;  /* 0x000000073e077c24 */ /* 0x000fe2000f8e0207 */
[----:B------:R-:W-:Y:S01]  /*2fe0*/  IADD3 R6, P2, R12, R4, RZ ;  /* 0x000000040c067210 */ /* 0x000fe20007f5e0ff */
[----:B------:R-:W-:Y:S01]  /*2ff0*/  ULDC.64 UR6, c[0x0][0x2a0] ;  /* 0x0000a80000067ab9 */ /* 0x000fe20000000a00 */
[----:B------:R-:W-:Y:S01]  /*3000*/  ISETP.GE.AND P3, PT, R0, R35, PT ;  /* 0x000000230000720c */ /* 0x000fe20003f66270 */
[----:B0-----:R-:W-:Y:S01]  /*3010*/  IMAD R19, R85, UR6, RZ ;  /* 0x0000000655137c24 */ /* 0x001fe2000f8e02ff */
[----:B------:R-:W-:Y:S01]  /*3020*/  IADD3.X R7, R13, R7, R5, P2, !PT ;  /* 0x000000070d077210 */ /* 0x000fe200017fe405 */
[----:B------:R-:W-:Y:S01]  /*3030*/  IMAD.WIDE.U32 R4, R58, UR6, RZ ;  /* 0x000000063a047c25 */ /* 0x000fe2000f8e00ff */
[----:B------:R-:W-:-:S03]  /*3040*/  LEA R23, P2, R54, UR10, 0x2 ;  /* 0x0000000a36177c11 */ /* 0x000fc6000f8410ff */
[----:B------:R-:W-:Y:S01]  /*3050*/  IMAD R19, R58, UR7, R19 ;  /* 0x000000073a137c24 */ /* 0x000fe2000f8e0213 */
[----:B------:R-:W-:Y:S02]  /*3060*/  LEA.HI.X R18, R54, UR11, R53, 0x2, P2 ;  /* 0x0000000b36127c11 */ /* 0x000fe400090f1435 */
[C---:B------:R-:W-:Y:S02]  /*3070*/  LEA R22, P2, R6.reuse, R23, 0x2 ;  /* 0x0000001706167211 */ /* 0x040fe400078410ff */
[----:B------:R-:W-:Y:S02]  /*3080*/  IADD3 R5, R5, R19, RZ ;  /* 0x0000001305057210 */ /* 0x000fe40007ffe0ff */
[----:B------:R-:W-:Y:S01]  /*3090*/  LEA.HI.X R23, R6, R18, R7, 0x2, P2 ;  /* 0x0000001206177211 */ /* 0x000fe200010f1407 */
[----:B------:R-:W-:Y:S01]  /*30a0*/  @!P1 IMAD.WIDE.U32 R6, R58, UR6, R12 ;  /* 0x000000063a069c25 */ /* 0x000fe2000f8e000c */
[----:B------:R-:W-:Y:S01]  /*30b0*/  ISETP.GE.AND P2, PT, R49, R35, PT ;  /* 0x000000233100720c */ /* 0x000fe20003f46270 */
[----:B------:R-:W-:-:S02]  /*30c0*/  ULDC.64 UR6, c[0x0][0x2a8] ;  /* 0x0000aa0000067ab9 */ /* 0x000fc40000000a00 */
[----:B------:R-:W-:Y:S01]  /*30d0*/  IMAD R21, R61, UR6, RZ ;  /* 0x000000063d157c24 */ /* 0x000fe2000f8e02ff */
[----:B------:R-:W-:Y:S01]  /*30e0*/  @!P4 STG.E desc[UR8][R22.64+0x100], R31 ;  /* 0x0001001f1600c986 */ /* 0x000fe2000c101908 */
[----:B------:R-:W-:Y:S02]  /*30f0*/  @!P1 IADD3 R7, R19, R7, RZ ;  /* 0x0000000713079210 */ /* 0x000fe40007ffe0ff */
[----:B------:R-:W-:Y:S01]  /*3100*/  IADD3 R32, P4, R54, 0x20, RZ ;  /* 0x0000002036207810 */ /* 0x000fe20007f9e0ff */
[----:B------:R-:W-:Y:S01]  /*3110*/  @!P3 STG.E desc[UR8][R22.64+0x80], R29 ;  /* 0x0000801d1600b986 */ /* 0x000fe2000c101908 */
[C---:B------:R-:W-:Y:S02]  /*3120*/  IMAD R35, R62.reuse, UR7, R21 ;  /* 0x000000073e237c24 */ /* 0x040fe4000f8e0215 */
[C---:B------:R-:W-:Y:S01]  /*3130*/  IMAD.WIDE.U32 R20, R62.reuse, UR6, R4 ;  /* 0x000000063e147c25 */ /* 0x040fe2000f8e0004 */
[----:B------:R-:W-:Y:S01]  /*3140*/  IADD3.X R19, RZ, R53, RZ, P4, !PT ;  /* 0x00000035ff137210 */ /* 0x000fe200027fe4ff */
[----:B------:R0:W-:Y:S01]  /*3150*/  @!P2 STG.E desc[UR8][R22.64+0x180], R33 ;  /* 0x000180211600a986 */ /* 0x0001e2000c101908 */
[----:B------:R-:W-:Y:S01]  /*3160*/  BAR.SYNC.DEFER_BLOCKING 0x0 ;  /* 0x0000000000007b1d */ /* 0x000fe20000010000 */
[----:B------:R-:W-:Y:S01]  /*3170*/  @!P1 IMAD.WIDE.U32 R4, R62, UR6, R6 ;  /* 0x000000063e049c25 */ /* 0x000fe2000f8e0006 */
[----:B------:R-:W-:-:S02]  /*3180*/  SHF.L.U64.HI R18, R32, 0x2, R19 ;  /* 0x0000000220127819 */ /* 0x000fc40000010213 */
[----:B------:R-:W-:Y:S02]  /*3190*/  SHF.L.U32 R32, R32, 0x2, RZ ;  /* 0x0000000220207819 */ /* 0x000fe400000006ff */
[----:B------:R-:W-:Y:S01]  /*31a0*/  IADD3 R7, P4, R12, R20, RZ ;  /* 0x000000140c077210 */ /* 0x000fe20007f9e0ff */
[----:B------:R-:W-:Y:S01]  /*31b0*/  ULDC.64 UR6, c[0x0][0x318] ;  /* 0x0000c60000067ab9 */ /* 0x000fe20000000a00 */
[----:B------:R-:W-:Y:S01]  /*31c0*/  @!P1 IADD3 R6, P3, R54, R4, RZ ;  /* 0x0000000436069210 */ /* 0x000fe20007f7e0ff */
[----:B0-----:R-:W-:Y:S01]  /*31d0*/  HFMA2.MMA R23, -RZ, RZ, 0, 0 ;  /* 0x00000000ff177435 */ /* 0x001fe200000001ff */
[----:B------:R-:W-:Y:S01]  /*31e0*/  IADD3 R28, P5, R32, UR6, RZ ;  /* 0x00000006201c7c10 */ /* 0x000fe2000ffbe0ff */
[----:B------:R-:W-:Y:S01]  /*31f0*/  HFMA2.MMA R33, -RZ, RZ, 0, 0 ;  /* 0x00000000ff217435 */ /* 0x000fe200000001ff */
[----:B------:R-:W-:Y:S02]  /*3200*/  IADD3.X R21, R13, R35, R21, P4, !PT ;  /* 0x000000230d157210 */ /* 0x000fe400027fe415 */
[----:B------:R-:W-:-:S02]  /*3210*/  @!P1 IADD3.X R5, R53, R5, R35, P3, !PT ;  /* 0x0000000535059210 */ /* 0x000fc40001ffe423 */
[-C--:B------:R-:W-:Y:S02]  /*3220*/  ISETP.GE.AND P2, PT, R0, R37.reuse, PT ;  /* 0x000000250000720c */ /* 0x080fe40003f46270 */
[-C--:B------:R-:W-:Y:S02]  /*3230*/  ISETP.GE.AND P3, PT, R50, R37.reuse, PT ;  /* 0x000000253200720c */ /* 0x080fe40003f66270 */
[----:B------:R-:W-:Y:S02]  /*3240*/  ISETP.GE.AND P4, PT, R49, R37, PT ;  /* 0x000000253100720c */ /* 0x000fe40003f86270 */
[----:B------:R-:W-:Y:S02]  /*3250*/  IADD3.X R4, R18, UR7, RZ, P5, !PT ;  /* 0x0000000712047c10 */ /* 0x000fe4000affe4ff */
[----:B------:R-:W-:Y:S02]  /*3260*/  LEA R28, P6, R7, R28, 0x2 ;  /* 0x0000001c071c7211 */ /* 0x000fe400078c10ff */
[----:B------:R-:W-:-:S02]  /*3270*/  @!P1 LEA R20, P5, R6, UR6, 0x2 ;  /* 0x0000000606149c11 */ /* 0x000fc4000f8a10ff */
[----:B------:R-:W-:Y:S02]  /*3280*/  LEA.HI.X R29, R7, R4, R21, 0x2, P6 ;  /* 0x00000004071d7211 */ /* 0x000fe400030f1415 */
[----:B------:R-:W-:Y:S02]  /*3290*/  MOV R19, RZ ;  /* 0x000000ff00137202 */ /* 0x000fe40000000f00 */
[----:B------:R-:W-:Y:S01]  /*32a0*/  MOV R31, RZ ;  /* 0x000000ff001f7202 */ /* 0x000fe20000000f00 */
[----:B------:R-:W2:Y:S01]  /*32b0*/  @!P3 LDG.E R33, desc[UR8][R28.64+0x80] ;  /* 0x000080081c21b981 */ /* 0x000ea2000c1e1900 */
[----:B------:R-:W-:-:S03]  /*32c0*/  @!P1 LEA.HI.X R21, R6, UR7, R5, 0x2, P5 ;  /* 0x0000000706159c11 */ /* 0x000fc6000a8f1405 */
[----:B------:R-:W3:Y:S04]  /*32d0*/  @!P2 LDG.E R19, desc[UR8][R28.64] ;  /* 0x000000081c13a981 */ /* 0x000ee8000c1e1900 */
[----:B------:R-:W4:Y:S04]  /*32e0*/  @!P1 LDG.E R23, desc[UR8][R20.64] ;  /* 0x0000000814179981 */ /* 0x000f28000c1e1900 */
[----:B------:R-:W5:Y:S01]  /*32f0*/  @!P4 LDG.E R31, desc[UR8][R28.64+0x100] ;  /* 0x000100081c1fc981 */ /* 0x000f62000c1e1900 */
[----:B------:R-:W-:Y:S03]  /*3300*/  BSSY B0, `(.L_x_2416) ;  /* 0x000003d000007945 */ /* 0x000fe60003800000 */
[----:B--2---:R-:W-:Y:S04]  /*3310*/  STS [R16+0x100], R33 ;  /* 0x0001002110007388 */ /* 0x004fe80000000800 */
[----:B---3--:R-:W-:Y:S04]  /*3320*/  STS [R16+0x80], R19 ;  /* 0x0000801310007388 */ /* 0x008fe80000000800 */
[----:B----4-:R-:W-:Y:S04]  /*3330*/  STS [R16], R23 ;  /* 0x0000001710007388 */ /* 0x010fe80000000800 */
        /* <DEDUP_REMOVED lines=15> */
[----:B---3--:R-:W-:-:S07]  /*3430*/  FADD.FTZ R22, R21, 1 ;  /* 0x3f80000015167421 */ /* 0x008fce0000010000 */
[----:B------:R-:W1:Y:S01]  /*3440*/  MUFU.RCP R30, R23 ;  /* 0x00000017001e7308 */ /* 0x000e620000001000 */
[----:B------:R-:W-:Y:S07]  /*3450*/  BAR.SYNC.DEFER_BLOCKING 0x0 ;  /* 0x0000000000007b1d */ /* 0x000fee0000010000 */
        /* <DEDUP_REMOVED lines=8> */
[----:B---3--:R-:W-:-:S04]  /*34e0*/  FMUL.FTZ R6, R7, R20 ;  /* 0x0000001407067220 */ /* 0x008fc80000410000 */
        /* <DEDUP_REMOVED lines=13> */
[----:B0-----:R-:W-:-:S05]  /*35c0*/  IMAD R9, R58, UR5, R7 ;  /* 0x000000053a097c24 */ /* 0x001fca000f8e0207 */
[----:B------:R-:W-:Y:S02]  /*35d0*/  IADD3 R11, R5, R9, RZ ;  /* 0x00000009050b7210 */ /* 0x000fe40007ffe0ff */
[----:B-1----:R-:W-:-:S13]  /*35e0*/  ISETP.GE.AND P0, PT, R54, R31, PT ;  /* 0x0000001f3600720c */ /* 0x002fda0003f06270 */
        /* <DEDUP_REMOVED lines=14> */
.L_x_2417:
[----:B------:R-:W-:Y:S05]  /*36d0*/  BSYNC B0 ;  /* 0x0000000000007941 */ /* 0x000fea0003800000 */
.L_x_2416:
        /* <DEDUP_REMOVED lines=8> */
[----:B0-----:R-:W-:Y:S01]  /*3760*/  IMAD R9, R62, UR5, R7 ;  /* 0x000000053e097c24 */ /* 0x001fe2000f8e0207 */
[----:B------:R-:W-:Y:S01]  /*3770*/  ULDC.64 UR4, c[0x0][0x320] ;  /* 0x0000c80000047ab9 */ /* 0x000fe20000000a00 */
[----:B------:R-:W-:-:S02]  /*3780*/  IADD3 R7, P3, R12, R4, RZ ;  /* 0x000000040c077210 */ /* 0x000fc40007f7e0ff */
[----:B------:R-:W-:Y:S01]  /*3790*/  IADD3 R4, P4, R32, UR4, RZ ;  /* 0x0000000420047c10 */ /* 0x000fe2000ff9e0ff */
[----:B------:R-:W-:Y:S01]  /*37a0*/  ULDC UR4, c[0x0][0x224] ;  /* 0x0000890000047ab9 */ /* 0x000fe20000000800 */
[----:B------:R-:W-:Y:S02]  /*37b0*/  IADD3.X R5, R13, R9, R5, P3, !PT ;  /* 0x000000090d057210 */ /* 0x000fe40001ffe405 */
[----:B------:R-:W-:Y:S02]  /*37c0*/  IADD3.X R18, R18, UR5, RZ, P4, !PT ;  /* 0x0000000512127c10 */ /* 0x000fe4000a7fe4ff */
[----:B------:R-:W-:-:S04]  /*37d0*/  LEA R4, P3, R7, R4, 0x2 ;  /* 0x0000000407047211 */ /* 0x000fc800078610ff */
[----:B------:R-:W-:Y:S02]  /*37e0*/  LEA.HI.X R5, R7, R18, R5, 0x2, P3 ;  /* 0x0000001207057211 */ /* 0x000fe400018f1405 */
[----:B------:R-:W-:-:S03]  /*37f0*/  IADD3 R41, P3, R41, 0x400, RZ ;  /* 0x0000040029297810 */ /* 0x000fc60007f7e0ff */
[----:B------:R0:W-:Y:S01]  /*3800*/  @!P0 STG.E desc[UR8][R4.64], R21 ;  /* 0x0000001504008986 */ /* 0x0001e2000c101908 */
[----:B------:R-:W-:Y:S02]  /*3810*/  ISETP.GE.AND P0, PT, R51, UR4, PT ;  /* 0x0000000433007c0c */ /* 0x000fe4000bf06270 */
        /* <DEDUP_REMOVED lines=9> */
.L_x_2419:
        /* <DEDUP_REMOVED lines=13> */
.L_x_5227:


//--------------------- .text._Z25selective_scan_fwd_kernelI32Selective_Scan_fwd_kernel_traitsILi32ELi4ELi1ELb0ELb1ELb0ELb0EfN3c107complexIfEEEEv13SSMParamsBase --------------------------
	.section	.text._Z25selective_scan_fwd_kernelI32Selective_Scan_fwd_kernel_traitsILi32ELi4ELi1ELb0ELb1ELb0ELb0EfN3c107complexIfEEEEv13SSMParamsBase,"ax",@progbits
	.align	128
        .global         _Z25selective_scan_fwd_kernelI32Selective_Scan_fwd_kernel_traitsILi32ELi4ELi1ELb0ELb1ELb0ELb0EfN3c107complexIfEEEEv13SSMParamsBase
        .type           _Z25selective_scan_fwd_kernelI32Selective_Scan_fwd_kernel_traitsILi32ELi4ELi1ELb0ELb1ELb0ELb0EfN3c107complexIfEEEEv13SSMParamsBase,@function
        .size           _Z25selective_scan_fwd_kernelI32Selective_Scan_fwd_kernel_traitsILi32ELi4ELi1ELb0ELb1ELb0ELb0EfN3c107complexIfEEEEv13SSMParamsBase,(.L_x_5228 - _Z25selective_scan_fwd_kernelI32Selective_Scan_fwd_kernel_traitsILi32ELi4ELi1ELb0ELb1ELb0ELb0EfN3c107complexIfEEEEv13SSMParamsBase)
        .other          _Z25selective_scan_fwd_kernelI32Selective_Scan_fwd_kernel_traitsILi32ELi4ELi1ELb0ELb1ELb0ELb0EfN3c107complexIfEEEEv13SSMParamsBase,@"STO_CUDA_ENTRY STV_DEFAULT"
_Z25selective_scan_fwd_kernelI32Selective_Scan_fwd_kernel_traitsILi32ELi4ELi1ELb0ELb1ELb0ELb0EfN3c107complexIfEEEEv13SSMParamsBase:
.text._Z25selective_scan_fwd_kernelI32Selective_Scan_fwd_kernel_traitsILi32ELi4ELi1ELb0ELb1ELb0ELb0EfN3c107complexIfEEEEv13SSMParamsBase:
        /* <DEDUP_REMOVED lines=23> */
[----:B------:R1:W3:Y:S03]  /*0170*/  F2I.FTZ.U32.TRUNC.NTZ R7, R6 ;  /* 0x0000000600077305 */ /* 0x0002e6000021f000 */
[----:B------:R4:W5:Y:S01]  /*0180*/  @P1 LDG.E R38, desc[UR10][R4.64] ;  /* 0x0000000a04261981 */ /* 0x000962000c1e1900 */
[----:B-1----:R-:W-:Y:S01]  /*0190*/  HFMA2.MMA R6, -RZ, RZ, 0, 0 ;  /* 0x00000000ff067435 */ /* 0x002fe200000001ff */
[----:B---3--:R-:W-:-:S05]  /*01a0*/  IADD3 R10, RZ, -R7, RZ ;  /* 0x80000007ff0a7210 */ /* 0x008fca0007ffe0ff */
[----:B--2---:R-:W-:Y:S01]  /*01b0*/  IMAD R3, R10, R9, RZ ;  /* 0x000000090a037224 */ /* 0x004fe200078e02ff */
        /* <DEDUP_REMOVED lines=15> */
[----:B0---4-:R-:W-:Y:S07]  /*02b0*/  @!P3 EXIT ;  /* 0x000000000000b94d */ /* 0x011fee0003800000 */
[----:B------:R-:W0:Y:S01]  /*02c0*/  S2R R42, SR_TID.X ;  /* 0x00000000002a7919 */ /* 0x000e220000002100 */
[----:B------:R-:W1:Y:S01]  /*02d0*/  LDC.64 R58, c[0x0][0x258] ;  /* 0x00009600ff3a7b82 */ /* 0x000e620000000a00 */
[----:B------:R-:W-:Y:S01]  /*02e0*/  USHF.R.S32.HI UR12, URZ, 0x1f, UR7 ;  /* 0x0000001f3f0c7899 */ /* 0x000fe20008011407 */
[----:B------:R-:W-:Y:S01]  /*02f0*/  MOV R8, R7 ;  /* 0x0000000700087202 */ /* 0x000fe20000000f00 */
[----:B------:R-:W-:Y:S01]  /*0300*/  ULDC.64 UR8, c[0x0][0x240] ;  /* 0x0000900000087ab9 */ /* 0x000fe20000000a00 */
[----:B------:R-:W-:Y:S01]  /*0310*/  ULDC.64 UR14, c[0x0][0x288] ;  /* 0x0000a200000e7ab9 */ /* 0x000fe20000000a00 */
[----:B------:R-:W-:Y:S01]  /*0320*/  UIMAD UR6, UR12, UR8, URZ ;  /* 0x000000080c0672a4 */ /* 0x000fe2000f8e023f */
[----:B------:R-:W-:Y:S01]  /*0330*/  @!P2 IADD3 R8, -R8, RZ, RZ ;  /* 0x000000ff0808a210 */ /* 0x000fe20007ffe1ff */
[----:B------:R-:W-:Y:S01]  /*0340*/  IMAD R3, R36, UR14, RZ ;  /* 0x0000000e24037c24 */ /* 0x000fe2000f8e02ff */
[----:B------:R-:W2:Y:S01]  /*0350*/  LDC.64 R18, c[0x0][0x280] ;  /* 0x0000a000ff127b82 */ /* 0x000ea20000000a00 */
[----:B------:R-:W-:Y:S01]  /*0360*/  @!P1 LOP3.LUT R8, RZ, R11, RZ, 0x33, !PT ;  /* 0x0000000bff089212 */ /* 0x000fe200078e33ff */
[----:B------:R-:W-:Y:S01]  /*0370*/  UIMAD.WIDE.U32 UR4, UR7, UR8, URZ ;  /* 0x00000008070472a5 */ /* 0x000fe2000f8e003f */
[C---:B------:R-:W-:Y:S01]  /*0380*/  IMAD R7, R0.reuse, UR15, R3 ;  /* 0x0000000f00077c24 */ /* 0x040fe2000f8e0203 */
[----:B------:R-:W-:Y:S01]  /*0390*/  UIMAD UR6, UR7, UR9, UR6 ;  /* 0x00000009070672a4 */ /* 0x000fe2000f8e0206 */
[----:B------:R-:W-:Y:S01]  /*03a0*/  SHF.R.S32.HI R9, RZ, 0x1f, R8 ;  /* 0x0000001fff097819 */ /* 0x000fe20000011408 */
[----:B------:R-:W-:Y:S01]  /*03b0*/  IMAD.WIDE.U32 R2, R0, UR14, RZ ;  /* 0x0000000e00027c25 */ /* 0x000fe2000f8e00ff */
[----:B------:R-:W-:Y:S01]  /*03c0*/  ULDC.64 UR8, c[0x0][0x298] ;  /* 0x0000a60000087ab9 */ /* 0x000fe20000000a00 */
[----:B------:R-:W3:Y:S01]  /*03d0*/  LDC.64 R12, c[0x0][0x2d8] ;  /* 0x0000b600ff0c7b82 */ /* 0x000ee20000000a00 */
[----:B------:R-:W-:Y:S01]  /*03e0*/  UIADD3 UR5, UR5, UR6, URZ ;  /* 0x0000000605057290 */ /* 0x000fe2000fffe03f */
[----:B------:R-:W-:Y:S01]  /*03f0*/  IMAD R5, R36, UR8, RZ ;  /* 0x0000000824057c24 */ /* 0x000fe2000f8e02ff */
[----:B------:R-:W-:Y:S01]  /*0400*/  IADD3 R7, R3, R7, RZ ;  /* 0x0000000703077210 */ /* 0x000fe20007ffe0ff */
[----:B------:R-:W4:Y:S01]  /*0410*/  S2R R43, SR_LANEID ;  /* 0x00000000002b7919 */ /* 0x000f220000000000 */
[----:B------:R-:W-:Y:S01]  /*0420*/  MOV R6, R2 ;  /* 0x0000000200067202 */ /* 0x000fe20000000f00 */
[C---:B------:R-:W-:Y:S01]  /*0430*/  IMAD R11, R0.reuse, UR9, R5 ;  /* 0x00000009000b7c24 */ /* 0x040fe2000f8e0205 */
[----:B------:R-:W-:Y:S01]  /*0440*/  MOV R45, RZ ;  /* 0x000000ff002d7202 */ /* 0x000fe20000000f00 */
[----:B------:R-:W4:Y:S01]  /*0450*/  LDC.64 R22, c[0x0][0x290] ;  /* 0x0000a400ff167b82 */ /* 0x000f220000000a00 */
[----:B------:R-:W-:Y:S01]  /*0460*/  IMAD.WIDE.U32 R4, R0, UR8, RZ ;  /* 0x0000000800047c25 */ /* 0x000fe2000f8e00ff */
[----:B------:R-:W-:-:S03]  /*0470*/  ULDC.64 UR8, c[0x0][0x2f8] ;  /* 0x0000be0000087ab9 */ /* 0x000fc60000000a00 */
[-C--:B-1----:R-:W-:Y:S01]  /*0480*/  IMAD R9, R9, R58.reuse, RZ ;  /* 0x0000003a09097224 */ /* 0x082fe200078e02ff */
[----:B0-----:R-:W-:Y:S01]  /*0490*/  LOP3.LUT R39, R42, 0x1f, RZ, 0xc0, !PT ;  /* 0x0000001f2a277812 */ /* 0x001fe200078ec0ff */
[----:B------:R-:W-:Y:S01]  /*04a0*/  IMAD.WIDE.U32 R2, R8, R58, UR4 ;  /* 0x0000000408027e25 */ /* 0x000fe2000f8e003a */
[----:B------:R-:W-:Y:S01]  /*04b0*/  SHF.L.U32 R50, R42, 0x2, RZ ;  /* 0x000000022a327819 */ /* 0x000fe200000006ff */
[----:B------:R-:W0:Y:S01]  /*04c0*/  LDC R15, c[0x0][0x214] ;  /* 0x00008500ff0f7b82 */ /* 0x000e220000000800 */
[----:B------:R-:W-:Y:S01]  /*04d0*/  ULDC.64 UR4, c[0x0][0x2f0] ;  /* 0x0000bc0000047ab9 */ /* 0x000fe20000000a00 */
[----:B------:R-:W-:Y:S01]  /*04e0*/  IMAD R59, R8, R59, R9 ;  /* 0x0000003b083b7224 */ /* 0x000fe200078e0209 */
[----:B------:R-:W-:Y:S01]  /*04f0*/  IADD3 R9, R5, R11, RZ ;  /* 0x0000000b05097210 */ /* 0x000fe20007ffe0ff */
[C---:B--2---:R-:W-:Y:S01]  /*0500*/  IMAD R10, R18.reuse, UR12, RZ ;  /* 0x0000000c120a7c24 */ /* 0x044fe2000f8e02ff */
[----:B------:R-:W-:Y:S01]  /*0510*/  MOV R8, R4 ;  /* 0x0000000400087202 */ /* 0x000fe20000000f00 */
[----:B------:R-:W-:Y:S01]  /*0520*/  IMAD.WIDE.U32 R4, R18, UR7, R6 ;  /* 0x0000000712047c25 */ /* 0x000fe2000f8e0006 */
[----:B------:R-:W-:-:S02]  /*0530*/  LOP3.LUT R40, R39, 0xffffff80, R50, 0xf8, !PT ;  /* 0xffffff8027287812 */ /* 0x000fc400078ef832 */
[----:B---3--:R-:W-:Y:S01]  /*0540*/  LEA R58, P0, R2, R12, 0x2 ;  /* 0x0000000c023a7211 */ /* 0x008fe200078010ff */
[----:B------:R-:W-:Y:S01]  /*0550*/  IMAD R10, R19, UR7, R10 ;  /* 0x00000007130a7c24 */ /* 0x000fe2000f8e020a */
[----:B------:R-:W-:Y:S02]  /*0560*/  SHF.R.S32.HI R41, RZ, 0x1f, R40 ;  /* 0x0000001fff297819 */ /* 0x000fe40000011428 */
[----:B------:R-:W-:Y:S01]  /*0570*/  IADD3 R21, P1, R40, R4, RZ ;  /* 0x0000000428157210 */ /* 0x000fe20007f3e0ff */
[C---:B----4-:R-:W-:Y:S01]  /*0580*/  IMAD R12, R22.reuse, UR12, RZ ;  /* 0x0000000c160c7c24 */ /* 0x050fe2000f8e02ff */
[----:B------:R-:W-:Y:S01]  /*0590*/  IADD3 R59, R3, R59, RZ ;  /* 0x0000003b033b7210 */ /* 0x000fe20007ffe0ff */
[----:B------:R-:W-:Y:S01]  /*05a0*/  IMAD.WIDE.U32 R6, R22, UR7, R8 ;  /* 0x0000000716067c25 */ /* 0x000fe2000f8e0008 */
[----:B------:R-:W-:Y:S02]  /*05b0*/  IADD3.X R4, R41, R5, R10, P1, !PT ;  /* 0x0000000529047210 */ /* 0x000fe40000ffe40a */
[----:B------:R-:W-:Y:S01]  /*05c0*/  LEA.HI.X R59, R2, R13, R59, 0x2, P0 ;  /* 0x0000000d023b7211 */ /* 0x000fe200000f143b */
[----:B------:R-:W-:Y:S01]  /*05d0*/  IMAD R12, R23, UR7, R12 ;  /* 0x00000007170c7c24 */ /* 0x000fe2000f8e020c */
[----:B------:R-:W-:-:S02]  /*05e0*/  IADD3 R11, P1, R40, R6, RZ ;  /* 0x00000006280b7210 */ /* 0x000fc40007f3e0ff */
[----:B------:R-:W-:Y:S01]  /*05f0*/  LEA R20, P0, R21, UR4, 0x2 ;  /* 0x0000000415147c11 */ /* 0x000fe2000f8010ff */
[----:B0-----:R-:W-:Y:S01]  /*0600*/  IMAD R2, R15, UR7, R0 ;  /* 0x000000070f027c24 */ /* 0x001fe2000f8e0200 */
[----:B------:R-:W-:Y:S02]  /*0610*/  IADD3.X R6, R41, R7, R12, P1, !PT ;  /* 0x0000000729067210 */ /* 0x000fe40000ffe40c */
[----:B------:R-:W-:Y:S01]  /*0620*/  LEA R10, P1, R11, UR8, 0x2 ;  /* 0x000000080b0a7c11 */ /* 0x000fe2000f8210ff */
[----:B------:R-:W-:Y:S01]  /*0630*/  IMAD R2, R2, R17, RZ ;  /* 0x0000001102027224 */ /* 0x000fe200078e02ff */
[----:B------:R-:W-:Y:S01]  /*0640*/  LEA.HI.X R21, R21, UR5, R4, 0x2, P0 ;  /* 0x0000000515157c11 */ /* 0x000fe200080f1404 */
[----:B------:R-:W-:Y:S01]  /*0650*/  ULDC.64 UR4, c[0x0][0x230] ;  /* 0x00008c0000047ab9 */ /* 0x000fe20000000a00 */
[----:B------:R-:W-:Y:S01]  /*0660*/  LEA.HI.X R11, R11, UR9, R6, 0x2, P1 ;  /* 0x000000090b0b7c11 */ /* 0x000fe200088f1406 */
[----:B------:R-:W-:Y:S01]  /*0670*/  ULDC.64 UR8, c[0x0][0x268] ;  /* 0x00009a0000087ab9 */ /* 0x000fe20000000a00 */
[----:B------:R-:W-:Y:S01]  /*0680*/  IMAD R3, R36, UR4, RZ ;  /* 0x0000000424037c24 */ /* 0x000fe2000f8e02ff */
[----:B------:R-:W-:Y:S01]  /*0690*/  LOP3.LUT R23, R50, 0xffffff80, RZ, 0xc0, !PT ;  /* 0xffffff8032177812 */ /* 0x000fe200078ec0ff */
[----:B------:R-:W-:Y:S01]  /*06a0*/  IMAD R5, R36, UR8, RZ ;  /* 0x0000000824057c24 */ /* 0x000fe2000f8e02ff */
[----:B------:R-:W-:Y:S01]  /*06b0*/  IADD3 R46, R50, 0x1, RZ ;  /* 0x00000001322e7810 */ /* 0x000fe20007ffe0ff */
[C---:B------:R-:W-:Y:S01]  /*06c0*/  IMAD R3, R0.reuse, UR5, R3 ;  /* 0x0000000500037c24 */ /* 0x040fe2000f8e0203 */
[----:B------:R-:W-:Y:S01]  /*06d0*/  IADD3 R22, R23, R40, RZ ;  /* 0x0000002817167210 */ /* 0x000fe20007ffe0ff */
[----:B------:R-:W-:Y:S01]  /*06e0*/  IMAD.WIDE.U32 R26, R0, UR4, RZ ;  /* 0x00000004001a7c25 */ /* 0x000fe2000f8e00ff */
[----:B------:R-:W-:Y:S01]  /*06f0*/  ULDC UR4, c[0x0][0x21c] ;  /* 0x0000870000047ab9 */ /* 0x000fe20000000800 */
[----:B------:R-:W-:-:S02]  /*0700*/  IADD3 R48, R50, 0x2, RZ ;  /* 0x0000000232307810 */ /* 0x000fc40007ffe0ff */
[C---:B------:R-:W-:Y:S01]  /*0710*/  IMAD R5, R0.reuse, UR9, R5 ;  /* 0x0000000900057c24 */ /* 0x040fe2000f8e0205 */
[----:B------:R-:W-:Y:S01]  /*0720*/  IADD3 R47, R27, R3, RZ ;  /* 0x000000031b2f7210 */ /* 0x000fe20007ffe0ff */
[----:B------:R-:W-:Y:S01]  /*0730*/  IMAD.WIDE.U32 R24, R0, UR8, RZ ;  /* 0x0000000800187c25 */ /* 0x000fe2000f8e00ff */
[----:B------:R-:W-:Y:S02]  /*0740*/  IADD3 R50, R50, 0x3, RZ ;  /* 0x0000000332327810 */ /* 0x000fe40007ffe0ff */
[----:B------:R-:W-:Y:S01]  /*0750*/  SHF.R.S32.HI R23, RZ, 0x1f, R22 ;  /* 0x0000001fff177819 */ /* 0x000fe20000011416 */
[----:B------:R-:W-:Y:S01]  /*0760*/  IMAD R44, R2, UR4, RZ ;  /* 0x00000004022c7c24 */ /* 0x000fe2000f8e02ff */
[----:B------:R-:W-:Y:S02]  /*0770*/  IADD3 R49, R25, R5, RZ ;  /* 0x0000000519317210 */ /* 0x000fe40007ffe0ff */
[C---:B------:R-:W-:Y:S02]  /*0780*/  IADD3 R51, R22.reuse, 0x20, RZ ;  /* 0x0000002016337810 */ /* 0x040fe40007ffe0ff */
[----:B------:R-:W-:-:S02]  /*0790*/  IADD3 R52, R22, 0x40, RZ ;  /* 0x0000004016347810 */ /* 0x000fc40007ffe0ff */
[C---:B------:R-:W-:Y:S02]  /*07a0*/  IADD3 R53, R22.reuse, 0x60, RZ ;  /* 0x0000006016357810 */ /* 0x040fe40007ffe0ff */
[C---:B------:R-:W-:Y:S02]  /*07b0*/  IADD3 R54, R22.reuse, 0x80, RZ ;  /* 0x0000008016367810 */ /* 0x040fe40007ffe0ff */
[C---:B------:R-:W-:Y:S02]  /*07c0*/  IADD3 R55, R22.reuse, 0xa0, RZ ;  /* 0x000000a016377810 */ /* 0x040fe40007ffe0ff */
[C---:B------:R-:W-:Y:S02]  /*07d0*/  IADD3 R56, R22.reuse, 0xc0, RZ ;  /* 0x000000c016387810 */ /* 0x040fe40007ffe0ff */
[----:B------:R-:W-:-:S07]  /*07e0*/  IADD3 R57, R22, 0xe0, RZ ;  /* 0x000000e016397810 */ /* 0x000fce0007ffe0ff */
.L_x_2434:
[----:B0-----:R-:W0:Y:S01]  /*07f0*/  LDC R2, c[0x0][0x218] ;  /* 0x00008600ff027b82 */ /* 0x001e220000000800 */
[C---:B------:R-:W-:Y:S01]  /*0800*/  LOP3.LUT R4, R40.reuse, 0x20, RZ, 0xfc, !PT ;  /* 0x0000002028047812 */ /* 0x040fe200078efcff */
[----:B------:R-:W-:Y:S01]  /*0810*/  HFMA2.MMA R5, -RZ, RZ, 0, 0 ;  /* 0x00000000ff057435 */ /* 0x000fe200000001ff */
[C---:B------:R-:W-:Y:S02]  /*0820*/  LOP3.LUT R6, R40.reuse, 0x40, RZ, 0xfc, !PT ;  /* 0x0000004028067812 */ /* 0x040fe400078efcff */
[----:B------:R-:W-:Y:S02]  /*0830*/  LOP3.LUT R8, R40, 0x60, RZ, 0xfc, !PT ;  /* 0x0000006028087812 */ /* 0x000fe400078efcff */
[----:B------:R-:W-:Y:S01]  /*0840*/  MOV R7, RZ ;  /* 0x000000ff00077202 */ /* 0x000fe20000000f00 */
[----:B------:R-:W-:Y:S06]  /*0850*/  BAR.SYNC.DEFER_BLOCKING 0x0 ;  /* 0x0000000000007b1d */ /* 0x000fec0000010000 */
[----:B------:R-:W1:Y:S01]  /*0860*/  S2R R9, SR_CgaCtaId ;  /* 0x0000000000097919 */ /* 0x000e620000008800 */
[----:B------:R-:W-:Y:S01]  /*0870*/  MOV R60, 0x400 ;  /* 0x00000400003c7802 */ /* 0x000fe20000000f00 */
[----:B------:R-:W-:-:S02]  /*0880*/  HFMA2.MMA R13, -RZ, RZ, 0, 0 ;  /* 0x00000000ff0d7435 */ /* 0x000fc400000001ff */
[----:B------:R-:W-:Y:S01]  /*0890*/  HFMA2.MMA R17, -RZ, RZ, 0, 0 ;  /* 0x00000000ff117435 */ /* 0x000fe200000001ff */
        /* <DEDUP_REMOVED lines=12> */
[----:B-1----:R-:W-:-:S02]  /*0960*/  LEA R60, R9, R60, 0x18 ;  /* 0x0000003c093c7211 */ /* 0x002fc400078ec0ff */
[-C--:B------:R-:W-:Y:S02]  /*0970*/  ISETP.GE.AND P1, PT, R4, R61.reuse, PT ;  /* 0x0000003d0400720c */ /* 0x080fe40003f26270 */
[CC--:B------:R-:W-:Y:S02]  /*0980*/  LEA R14, R43.reuse, R60.reuse, 0x2 ;  /* 0x0000003c2b0e7211 */ /* 0x0c0fe400078e10ff */
[----:B------:R-:W-:Y:S02]  /*0990*/  LEA R4, R43, R60, 0x4 ;  /* 0x0000003c2b047211 */ /* 0x000fe400078e20ff */
[-C--:B------:R-:W-:Y:S02]  /*09a0*/  ISETP.GE.AND P3, PT, R8, R61.reuse, PT ;  /* 0x0000003d0800720c */ /* 0x080fe40003f66270 */
[-C--:B------:R-:W-:Y:S02]  /*09b0*/  ISETP.GE.AND P2, PT, R6, R61.reuse, PT ;  /* 0x0000003d0600720c */ /* 0x080fe40003f46270 */
[----:B------:R-:W-:-:S02]  /*09c0*/  ISETP.GE.AND P0, PT, R40, R61, PT ;  /* 0x0000003d2800720c */ /* 0x000fc40003f06270 */
[----:B------:R-:W-:Y:S01]  /*09d0*/  MOV R15, RZ ;  /* 0x000000ff000f7202 */ /* 0x000fe20000000f00 */
[----:B---3--:R0:W-:Y:S04]  /*09e0*/  STS [R14], R3 ;  /* 0x000000030e007388 */ /* 0x0081e80000000800 */
[----:B----4-:R1:W-:Y:S04]  /*09f0*/  STS [R14+0x80], R2 ;  /* 0x000080020e007388 */ /* 0x0103e80000000800 */
[----:B--2---:R-:W-:Y:S01]  /*0a00*/  STS [R14+0x100], R7 ;  /* 0x000100070e007388 */ /* 0x004fe20000000800 */
[----:B0-----:R-:W-:-:S03]  /*0a10*/  IMAD.MOV.U32 R3, RZ, RZ, R11 ;  /* 0x000000ffff037224 */ /* 0x001fc600078e000b */
[----:B------:R-:W-:Y:S01]  /*0a20*/  STS [R14+0x180], R5 ;  /* 0x000180050e007388 */ /* 0x000fe20000000800 */
[----:B-1----:R-:W-:Y:S01]  /*0a30*/  MOV R2, R10 ;  /* 0x0000000a00027202 */ /* 0x002fe20000000f00 */
[----:B------:R-:W-:Y:S02]  /*0a40*/  NOP ;  /* 0x0000000000007918 */ /* 0x000fe40000000000 */
[----:B------:R-:W-:Y:S01]  /*0a50*/  LDS.128 R8, [R4] ;  /* 0x0000000004087984 */ /* 0x000fe20000000c00 */
        /* <DEDUP_REMOVED lines=57> */
.L_x_2421:
[----:B------:R-:W-:Y:S05]  /*0df0*/  BSYNC B0 ;  /* 0x0000000000007941 */ /* 0x000fea0003800000 */
.L_x_2420:
        /* <DEDUP_REMOVED lines=33> */
.L_x_2423:
[----:B------:R-:W-:Y:S05]  /*1010*/  BSYNC B0 ;  /* 0x0000000000007941 */ /* 0x000fea0003800000 */
.L_x_2422:
        /* <DEDUP_REMOVED lines=33> */
.L_x_2425:
[----:B------:R-:W-:Y:S05]  /*1230*/  BSYNC B0 ;  /* 0x0000000000007941 */ /* 0x000fea0003800000 */
.L_x_2424:
        /* <DEDUP_REMOVED lines=33> */
.L_x_2427:
[----:B------:R-:W-:Y:S05]  /*1450*/  BSYNC B0 ;  /* 0x0000000000007941 */ /* 0x000fea0003800000 */
.L_x_2426:
        /* <DEDUP_REMOVED lines=8> */
[----:B------:R-:W-:Y:S01]  /*14e0*/  FMUL.FTZ R66, R8, R65 ;  /* 0x0000004108427220 */ /* 0x000fe20000410000 */
[----:B------:R-:W-:Y:S01]  /*14f0*/  ISETP.NE.AND P0, PT, R39, RZ, PT ;  /* 0x000000ff2700720c */ /* 0x000fe20003f05270 */
[----:B------:R-:W-:Y:S01]  /*1500*/  FMUL.FTZ R67, R9, R62 ;  /* 0x0000003e09437220 */ /* 0x000fe20000410000 */
[----:B------:R-:W-:Y:S01]  /*1510*/  SHF.L.U32 R8, R61, 0x1, RZ ;  /* 0x000000013d087819 */ /* 0x000fe200000006ff */
[----:B------:R-:W-:Y:S01]  /*1520*/  FMUL.FTZ R68, R10, R63 ;  /* 0x0000003f0a447220 */ /* 0x000fe20000410000 */
[----:B------:R-:W-:Y:S01]  /*1530*/  ISETP.EQ.OR P0, PT, R45, RZ, P0 ;  /* 0x000000ff2d00720c */ /* 0x000fe20000702670 */
[----:B------:R-:W-:Y:S01]  /*1540*/  FMUL.FTZ R69, R11, R64 ;  /* 0x000000400b457220 */ /* 0x000fe20000410000 */
[----:B------:R-:W1:Y:S01]  /*1550*/  LDC.64 R28, c[0x0][0x2d0] ;  /* 0x0000b400ff1c7b82 */ /* 0x000e620000000a00 */
[-C--:B------:R-:W-:Y:S01]  /*1560*/  ISETP.GE.AND P1, PT, R22, R8.reuse, PT ;  /* 0x000000081600720c */ /* 0x080fe20003f26270 */
[----:B------:R-:W-:Y:S01]  /*1570*/  ULDC UR6, c[0x0][0x21c] ;  /* 0x0000870000067ab9 */ /* 0x000fe20000000800 */
[----:B------:R-:W-:Y:S01]  /*1580*/  ISETP.GE.AND P2, PT, R51, R8, PT ;  /* 0x000000083300720c */ /* 0x000fe20003f46270 */
[----:B------:R-:W-:Y:S01]  /*1590*/  ULDC.64 UR4, c[0x0][0x238] ;  /* 0x00008e0000047ab9 */ /* 0x000fe20000000a00 */
[----:B------:R-:W-:Y:S01]  /*15a0*/  P2R R89, PR, RZ, 0x1 ;  /* 0x00000001ff597803 */ /* 0x000fe20000000000 */
[----:B------:R-:W-:Y:S01]  /*15b0*/  ULDC.64 UR8, c[0x0][0x250] ;  /* 0x0000940000087ab9 */ /* 0x000fe20000000a00 */
[----:B------:R-:W-:Y:S01]  /*15c0*/  P2R R90, PR, RZ, 0x2 ;  /* 0x00000002ff5a7803 */ /* 0x000fe20000000000 */
[----:B------:R-:W2:Y:S01]  /*15d0*/  LDC.64 R30, c[0x0][0x2e0] ;  /* 0x0000b800ff1e7b82 */ /* 0x000ea20000000a00 */
[----:B------:R-:W-:Y:S01]  /*15e0*/  P2R R91, PR, RZ, 0x4 ;  /* 0x00000004ff5b7803 */ /* 0x000fe20000000000 */
[----:B------:R-:W-:Y:S01]  /*15f0*/  ULDC.64 UR14, c[0x0][0x270] ;  /* 0x00009c00000e7ab9 */ /* 0x000fe20000000a00 */
[----:B------:R-:W-:-:S02]  /*1600*/  MOV R71, RZ ;  /* 0x000000ff00477202 */ /* 0x000fc40000000f00 */
[-C--:B------:R-:W-:Y:S02]  /*1610*/  ISETP.GE.AND P0, PT, R52, R8.reuse, PT ;  /* 0x000000083400720c */ /* 0x080fe40003f06270 */
[-C--:B------:R-:W-:Y:S01]  /*1620*/  ISETP.GE.AND P1, PT, R53, R8.reuse, PT ;  /* 0x000000083500720c */ /* 0x080fe20003f26270 */
[----:B------:R-:W3:Y:S01]  /*1630*/  LDC.64 R32, c[0x0][0x310] ;  /* 0x0000c400ff207b82 */ /* 0x000ee20000000a00 */
[-C--:B------:R-:W-:Y:S02]  /*1640*/  ISETP.GE.AND P2, PT, R54, R8.reuse, PT ;  /* 0x000000083600720c */ /* 0x080fe40003f46270 */
[-C--:B------:R-:W-:Y:S02]  /*1650*/  ISETP.GE.AND P3, PT, R55, R8.reuse, PT ;  /* 0x000000083700720c */ /* 0x080fe40003f66270 */
[-C--:B------:R-:W-:Y:S02]  /*1660*/  ISETP.GE.AND P4, PT, R56, R8.reuse, PT ;  /* 0x000000083800720c */ /* 0x080fe40003f86270 */
[----:B------:R-:W-:-:S13]  /*1670*/  ISETP.GE.AND P5, PT, R57, R8, PT ;  /* 0x000000083900720c */ /* 0x000fda0003fa6270 */
.L_x_2431:
[----:B------:R-:W-:Y:S01]  /*1680*/  SHF.R.S32.HI R14, RZ, 0x1f, R71 ;  /* 0x0000001fff0e7819 */ /* 0x000fe20000011447 */
[C---:B------:R-:W-:Y:S01]  /*1690*/  IMAD.WIDE.U32 R8, R71.reuse, UR8, R22 ;  /* 0x0000000847087c25 */ /* 0x040fe2000f8e0016 */
[----:B------:R-:W-:Y:S02]  /*16a0*/  P2R R17, PR, RZ, 0x20 ;  /* 0x00000020ff117803 */ /* 0x000fe40000000000 */
[----:B------:R-:W-:Y:S01]  /*16b0*/  ISETP.NE.AND P5, PT, R90, RZ, PT ;  /* 0x000000ff5a00720c */ /* 0x000fe20003fa5270 */
[C---:B------:R-:W-:Y:S02]  /*16c0*/  IMAD R10, R14.reuse, UR8, RZ ;  /* 0x000000080e0a7c24 */ /* 0x040fe4000f8e02ff */
[----:B------:R-:W-:Y:S02]  /*16d0*/  IMAD R16, R14, UR4, RZ ;  /* 0x000000040e107c24 */ /* 0x000fe4000f8e02ff */
[----:B------:R-:W-:Y:S01]  /*16e0*/  IMAD R11, R71, UR9, R10 ;  /* 0x00000009470b7c24 */ /* 0x000fe2000f8e020a */
[----:B------:R-:W-:Y:S01]  /*16f0*/  LEA R10, P6, R8, R58, 0x2 ;  /* 0x0000003a080a7211 */ /* 0x000fe200078c10ff */
[----:B------:R-:W-:-:S03]  /*1700*/  IMAD R14, R14, UR14, RZ ;  /* 0x0000000e0e0e7c24 */ /* 0x000fc6000f8e02ff */
[----:B------:R-:W-:Y:S01]  /*1710*/  IADD3 R9, R9, R11, RZ ;  /* 0x0000000b09097210 */ /* 0x000fe20007ffe0ff */
[----:B------:R-:W-:-:S03]  /*1720*/  IMAD R15, R71, UR15, R14 ;  /* 0x0000000f470f7c24 */ /* 0x000fc6000f8e020e */
[----:B------:R-:W-:Y:S02]  /*1730*/  LEA.HI.X R11, R8, R59, R9, 0x2, P6 ;  /* 0x0000003b080b7211 */ /* 0x000fe400030f1409 */
[----:B------:R-:W-:Y:S02]  /*1740*/  MOV R8, R26 ;  /* 0x0000001a00087202 */ /* 0x000fe40000000f00 */
[----:B------:R-:W-:-:S03]  /*1750*/  MOV R9, R47 ;  /* 0x0000002f00097202 */ /* 0x000fc60000000f00 */
[----:B------:R-:W-:-:S04]  /*1760*/  IMAD.WIDE.U32 R12, R71, UR4, R8 ;  /* 0x00000004470c7c25 */ /* 0x000fc8000f8e0008 */
[----:B------:R-:W-:Y:S01]  /*1770*/  IMAD R9, R71, UR5, R16 ;  /* 0x0000000547097c24 */ /* 0x000fe2000f8e0210 */
[----:B-1----:R-:W-:-:S04]  /*1780*/  LEA R8, P6, R12, R28, 0x3 ;  /* 0x0000001c0c087211 */ /* 0x002fc800078c18ff */
[----:B------:R-:W-:Y:S02]  /*1790*/  IADD3 R9, R13, R9, RZ ;  /* 0x000000090d097210 */ /* 0x000fe40007ffe0ff */
[----:B------:R-:W-:Y:S02]  /*17a0*/  MOV R13, R49 ;  /* 0x00000031000d7202 */ /* 0x000fe40000000f00 */
[----:B------:R-:W-:Y:S02]  /*17b0*/  LEA.HI.X R9, R12, R29, R9, 0x3, P6 ;  /* 0x0000001d0c097211 */ /* 0x000fe400030f1c09 */
[----:B------:R-:W-:Y:S02]  /*17c0*/  MOV R12, R24 ;  /* 0x00000018000c7202 */ /* 0x000fe40000000f00 */
[----:B------:R-:W-:Y:S02]  /*17d0*/  CS2R R18, SRZ ;  /* 0x0000000000127805 */ /* 0x000fe4000001ff00 */
[----:B------:R-:W4:Y:S01]  /*17e0*/  LDG.E.64 R8, desc[UR10][R8.64] ;  /* 0x0000000a08087981 */ /* 0x000f22000c1e1b00 */
[----:B------:R-:W-:-:S03]  /*17f0*/  IMAD.WIDE.U32 R12, R71, UR14, R12 ;  /* 0x0000000e470c7c25 */ /* 0x000fc6000f8e000c */
[----:B------:R-:W3:Y:S02]  /*1800*/  @!P4 LDG.E R19, desc[UR10][R10.64+0x300] ;  /* 0x0003000a0a13c981 */ /* 0x000ee4000c1e1900 */
[----:B------:R-:W-:Y:S02]  /*1810*/  IADD3 R13, R13, R15, RZ ;  /* 0x0000000f0d0d7210 */ /* 0x000fe40007ffe0ff */
[----:B------:R-:W-:Y:S02]  /*1820*/  CS2R R14, SRZ ;  /* 0x00000000000e7805 */ /* 0x000fe4000001ff00 */
[----:B--2---:R-:W-:-:S04]  /*1830*/  LEA R34, P6, R12, R30, 0x3 ;  /* 0x0000001e0c227211 */ /* 0x004fc800078c18ff */
[----:B------:R-:W-:Y:S02]  /*1840*/  LEA.HI.X R35, R12, R31, R13, 0x3, P6 ;  /* 0x0000001f0c237211 */ /* 0x000fe400030f1c0d */
[----:B------:R-:W-:Y:S02]  /*1850*/  CS2R R12, SRZ ;  /* 0x00000000000c7805 */ /* 0x000fe4000001ff00 */
[----:B------:R-:W-:Y:S01]  /*1860*/  ISETP.NE.AND P6, PT, R91, RZ, PT ;  /* 0x000000ff5b00720c */ /* 0x000fe20003fc5270 */
[----:B------:R-:W2:Y:S04]  /*1870*/  @!P0 LDG.E R15, desc[UR10][R10.64+0x100] ;  /* 0x0001000a0a0f8981 */ /* 0x000ea8000c1e1900 */
[----:B------:R-:W3:Y:S01]  /*1880*/  @!P5 LDG.E R13, desc[UR10][R10.64] ;  /* 0x0000000a0a0dd981 */ /* 0x000ee2000c1e1900 */
[----:B------:R-:W-:-:S02]  /*1890*/  ISETP.NE.AND P5, PT, R17, RZ, PT ;  /* 0x000000ff1100720c */ /* 0x000fc40003fa5270 */
[----:B------:R-:W-:Y:S01]  /*18a0*/  CS2R R16, SRZ ;  /* 0x0000000000107805 */ /* 0x000fe2000001ff00 */
[----:B------:R-:W2:Y:S04]  /*18b0*/  @!P1 LDG.E R14, desc[UR10][R10.64+0x180] ;  /* 0x0001800a0a0e9981 */ /* 0x000ea8000c1e1900 */
[----:B------:R-:W2:Y:S04]  /*18c0*/  @!P6 LDG.E R12, desc[UR10][R10.64+0x80] ;  /* 0x0000800a0a0ce981 */ /* 0x000ea8000c1e1900 */
[----:B------:R-:W2:Y:S04]  /*18d0*/  @!P2 LDG.E R17, desc[UR10][R10.64+0x200] ;  /* 0x0002000a0a11a981 */ /* 0x000ea8000c1e1900 */
[----:B------:R-:W2:Y:S04]  /*18e0*/  @!P3 LDG.E R16, desc[UR10][R10.64+0x280] ;  /* 0x0002800a0a10b981 */ /* 0x000ea8000c1e1900 */
[----:B------:R1:W2:Y:S01]  /*18f0*/  @!P5 LDG.E R18, desc[UR10][R10.64+0x380] ;  /* 0x0003800a0a12d981 */ /* 0x0002a2000c1e1900 */
[----:B------:R-:W0:Y:S01]  /*1900*/  S2R R73, SR_CgaCtaId ;  /* 0x0000000000497919 */ /* 0x000e220000008800 */
[----:B------:R-:W-:-:S02]  /*1910*/  MOV R60, 0x400 ;  /* 0x00000400003c7802 */ /* 0x000fc40000000f00 */
[C---:B------:R-:W-:Y:S02]  /*1920*/  IADD3 R42, R43.reuse, 0x20, RZ ;  /* 0x000000202b2a7810 */ /* 0x040fe40007ffe0ff */
[C---:B------:R-:W-:Y:S02]  /*1930*/  IADD3 R72, R43.reuse, 0x40, RZ ;  /* 0x000000402b487810 */ /* 0x040fe40007ffe0ff */
[-C--:B------:R-:W-:Y:S02]  /*1940*/  LEA.HI.SX32 R75, R42, R43.reuse, 0x1b ;  /* 0x0000002b2a4b7211 */ /* 0x080fe400078fdaff */
[----:B------:R-:W-:Y:S02]  /*1950*/  IADD3 R74, R43, 0x60, RZ ;  /* 0x000000602b4a7810 */ /* 0x000fe40007ffe0ff */
[-C--:B------:R-:W-:Y:S02]  /*1960*/  LEA.HI.SX32 R77, R72, R43.reuse, 0x1b ;  /* 0x0000002b484d7211 */ /* 0x080fe400078fdaff */
[----:B-1----:R-:W-:-:S02]  /*1970*/  LEA.HI.SX32 R11, R74, R43, 0x1b ;  /* 0x0000002b4a0b7211 */ /* 0x002fc400078fdaff */
[C---:B------:R-:W-:Y:S02]  /*1980*/  IADD3 R72, R43.reuse, 0x80, RZ ;  /* 0x000000802b487810 */ /* 0x040fe40007ffe0ff */
[C---:B------:R-:W-:Y:S02]  /*1990*/  IADD3 R74, R43.reuse, 0xa0, RZ ;  /* 0x000000a02b4a7810 */ /* 0x040fe40007ffe0ff */
[C---:B------:R-:W-:Y:S02]  /*19a0*/  IADD3 R76, R43.reuse, 0xc0, RZ ;  /* 0x000000c02b4c7810 */ /* 0x040fe40007ffe0ff */
[----:B------:R-:W-:Y:S02]  /*19b0*/  IADD3 R78, R43, 0xe0, RZ ;  /* 0x000000e02b4e7810 */ /* 0x000fe40007ffe0ff */
[----:B0-----:R-:W-:Y:S02]  /*19c0*/  LEA R60, R73, R60, 0x18 ;  /* 0x0000003c493c7211 */ /* 0x001fe400078ec0ff */
[----:B------:R-:W-:-:S02]  /*19d0*/  LEA.HI.SX32 R73, R43, R43, 0x1b ;  /* 0x0000002b2b497211 */ /* 0x000fc400078fdaff */
[-C--:B------:R-:W-:Y:S02]  /*19e0*/  LEA R75, R75, R60.reuse, 0x2 ;  /* 0x0000003c4b4b7211 */ /* 0x080fe400078e10ff */
[-C--:B------:R-:W-:Y:S02]  /*19f0*/  LEA R10, R73, R60.reuse, 0x2 ;  /* 0x0000003c490a7211 */ /* 0x080fe400078e10ff */
[----:B------:R-:W-:Y:S02]  /*1a00*/  LEA R42, R77, R60, 0x2 ;  /* 0x0000003c4d2a7211 */ /* 0x000fe400078e10ff */
[-C--:B------:R-:W-:Y:S02]  /*1a10*/  LEA.HI.SX32 R73, R72, R43.reuse, 0x1b ;  /* 0x0000002b48497211 */ /* 0x080fe400078fdaff */
[-C--:B------:R-:W-:Y:S02]  /*1a20*/  LEA.HI.SX32 R77, R74, R43.reuse, 0x1b ;  /* 0x0000002b4a4d7211 */ /* 0x080fe400078fdaff */
[----:B------:R-:W-:-:S02]  /*1a30*/  LEA.HI.SX32 R79, R76, R43, 0x1b ;  /* 0x0000002b4c4f7211 */ /* 0x000fc400078fdaff */
[----:B------:R-:W-:Y:S01]  /*1a40*/  LEA R11, R11, R60, 0x2 ;  /* 0x0000003c0b0b7211 */ /* 0x000fe200078e10ff */
[----:B------:R-:W-:Y:S02]  /*1a50*/  IMAD R77, R77, 0x4, R60 ;  /* 0x000000044d4d7824 */ /* 0x000fe400078e023c */
[----:B----4-:R-:W-:Y:S01]  /*1a60*/  FMUL.FTZ R8, R8, 1.4426950216293334961 ;  /* 0x3fb8aa3b08087820 */ /* 0x010fe20000410000 */
[----:B---3--:R0:W-:Y:S04]  /*1a70*/  STS [R10], R13 ;  /* 0x0000000d0a007388 */ /* 0x0081e80000000800 */
[----:B--2---:R-:W-:Y:S04]  /*1a80*/  STS [R75+0x80], R12 ;  /* 0x0000800c4b007388 */ /* 0x004fe80000000800 */
[----:B------:R1:W-:Y:S01]  /*1a90*/  STS [R42+0x100], R15 ;  /* 0x0001000f2a007388 */ /* 0x0003e20000000800 */
[----:B0-----:R-:W-:-:S02]  /*1aa0*/  LEA.HI.SX32 R13, R78, R43, 0x1b ;  /* 0x0000002b4e0d7211 */ /* 0x001fc400078fdaff */
[-C--:B------:R-:W-:Y:S02]  /*1ab0*/  LEA R10, R73, R60.reuse, 0x2 ;  /* 0x0000003c490a7211 */ /* 0x080fe400078e10ff */
[----:B-1----:R-:W-:Y:S01]  /*1ac0*/  SHF.L.U32 R15, R43, 0x3, RZ ;  /* 0x000000032b0f7819 */ /* 0x002fe200000006ff */
[----:B------:R-:W0:Y:S01]  /*1ad0*/  S2R R42, SR_TID.X ;  /* 0x00000000002a7919 */ /* 0x000e220000002100 */
[-C--:B------:R-:W-:Y:S02]  /*1ae0*/  LEA R12, R79, R60.reuse, 0x2 ;  /* 0x0000003c4f0c7211 */ /* 0x080fe400078e10ff */
[----:B------:R-:W-:Y:S01]  /*1af0*/  LEA.HI.SX32 R15, R15, R15, 0x1b ;  /* 0x0000000f0f0f7211 */ /* 0x000fe200078fdaff */
[----:B------:R1:W-:Y:S01]  /*1b00*/  STS [R11+0x180], R14 ;  /* 0x0001800e0b007388 */ /* 0x0003e20000000800 */
[-C--:B------:R-:W-:Y:S02]  /*1b10*/  LEA R13, R13, R60.reuse, 0x2 ;  /* 0x0000003c0d0d7211 */ /* 0x080fe400078e10ff */
[----:B------:R-:W-:Y:S01]  /*1b20*/  LEA R15, R15, R60, 0x2 ;  /* 0x0000003c0f0f7211 */ /* 0x000fe200078e10ff */
[----:B------:R2:W-:Y:S04]  /*1b30*/  STS [R10+0x200], R17 ;  /* 0x000200110a007388 */ /* 0x0005e80000000800 */
[----:B------:R-:W-:Y:S01]  /*1b40*/  STS [R77+0x280], R16 ;  /* 0x000280104d007388 */ /* 0x000fe20000000800 */
[----:B-1----:R-:W-:-:S03]  /*1b50*/  FMUL.FTZ R11, R9, R65 ;  /* 0x00000041090b7220 */ /* 0x002fc60000410000 */
[----:B------:R1:W-:Y:S01]  /*1b60*/  STS [R12+0x300], R19 ;  /* 0x000300130c007388 */ /* 0x0003e20000000800 */
[----:B--2---:R-:W-:-:S03]  /*1b70*/  FMUL.FTZ R10, R8, R65 ;  /* 0x00000041080a7220 */ /* 0x004fc60000410000 */
[----:B------:R2:W-:Y:S01]  /*1b80*/  STS [R13+0x380], R18 ;  /* 0x000380120d007388 */ /* 0x0005e20000000800 */
[----:B------:R-:W-:-:S03]  /*1b90*/  NOP ;  /* 0x0000000000007918 */ /* 0x000fc60000000000 */
[----:B------:R-:W3:Y:S01]  /*1ba0*/  LDS R75, [R15+0x4] ;  /* 0x000004000f4b7984 */ /* 0x000ee20000000800 */
[----:B-1----:R-:W-:-:S03]  /*1bb0*/  FMUL.RZ R12, R11, 0.15915493667125701904 ;  /* 0x3e22f9830b0c7820 */ /* 0x002fc6000040c000 */
[----:B------:R-:W1:Y:S01]  /*1bc0*/  LDS R73, [R15] ;  /* 0x000000000f497984 */ /* 0x000e620000000800 */
[----:B------:R-:W-:Y:S01]  /*1bd0*/  MUFU.EX2 R10, R10 ;  /* 0x0000000a000a7308 */ /* 0x000fe20000000800 */
[----:B0-----:R-:W-:Y:S02]  /*1be0*/  SHF.L.U32 R14, R42, 0x2, RZ ;  /* 0x000000022a0e7819 */ /* 0x001fe400000006ff */
[----:B------:R-:W-:Y:S04]  /*1bf0*/  LDS R19, [R15+0x14] ;  /* 0x000014000f137984 */ /* 0x000fe80000000800 */
[----:B------:R-:W-:Y:S01]  /*1c00*/  LDS R17, [R15+0x10] ;  /* 0x000010000f117984 */ /* 0x000fe20000000800 */
[----:B------:R-:W0:Y:S01]  /*1c10*/  MUFU.SIN R11, R12 ;  /* 0x0000000c000b7308 */ /* 0x000e220000000400 */
[----:B------:R-:W-:-:S02]  /*1c20*/  LEA R88, R71, R60, 0x4 ;  /* 0x0000003c47587211 */ /* 0x000fc400078e20ff */
[----:B------:R-:W5:Y:S05]  /*1c30*/  LDG.E.64 R34, desc[UR10][R34.64] ;  /* 0x0000000a22227981 */ /* 0x000f6a000c1e1b00 */
[----:B--2---:R2:W4:Y:S01]  /*1c40*/  MUFU.COS R13, R12 ;  /* 0x0000000c000d7308 */ /* 0x0045220000000000 */
[----:B------:R-:W-:Y:S02]  /*1c50*/  ISETP.GE.U32.AND P6, PT, R14, R61, PT ;  /* 0x0000003d0e00720c */ /* 0x000fe40003fc6070 */
[----:B------:R-:W-:Y:S04]  /*1c60*/  LDS R14, [R15+0xc] ;  /* 0x00000c000f0e7984 */ /* 0x000fe80000000800 */
[----:B--2---:R-:W2:Y:S01]  /*1c70*/  LDS R12, [R15+0x8] ;  /* 0x000008000f0c7984 */ /* 0x004ea20000000800 */
[----:B0-----:R-:W-:-:S05]  /*1c80*/  FMUL.FTZ R11, R10, R11 ;  /* 0x0000000b0a0b7220 */ /* 0x001fca0000410000 */
[----:B------:R-:W-:Y:S01]  /*1c90*/  FSEL R72, R11, RZ, !P6 ;  /* 0x000000ff0b487208 */ /* 0x000fe20007000000 */
[-C--:B------:R-:W-:Y:S01]  /*1ca0*/  FMUL.FTZ R11, R9, R62.reuse ;  /* 0x0000003e090b7220 */ /* 0x080fe20000410000 */
[----:B----4-:R-:W-:Y:S01]  /*1cb0*/  FMUL.FTZ R13, R10, R13 ;  /* 0x0000000d0a0d7220 */ /* 0x010fe20000410000 */
[----:B------:R-:W-:Y:S02]  /*1cc0*/  FMUL.FTZ R10, R8, R62 ;  /* 0x0000003e080a7220 */ /* 0x000fe40000410000 */
[----:B------:R-:W-:-:S04]  /*1cd0*/  FMUL.RZ R16, R11, 0.15915493667125701904 ;  /* 0x3e22f9830b107820 */ /* 0x000fc8000040c000 */
[----:B------:R-:W-:Y:S01]  /*1ce0*/  MUFU.EX2 R10, R10 ;  /* 0x0000000a000a7308 */ /* 0x000fe20000000800 */
[C---:B---3--:R-:W-:Y:S01]  /*1cf0*/  FMUL.FTZ R74, R66.reuse, R75 ;  /* 0x0000004b424a7220 */ /* 0x048fe20000410000 */
[----:B-1----:R-:W-:-:S06]  /*1d00*/  FMUL.FTZ R75, R66, R73 ;  /* 0x00000049424b7220 */ /* 0x002fcc0000410000 */
[----:B------:R-:W0:Y:S01]  /*1d10*/  MUFU.SIN R11, R16 ;  /* 0x00000010000b7308 */ /* 0x000e220000000400 */
[----:B------:R-:W-:-:S07]  /*1d20*/  FSEL R73, R13, 1, !P6 ;  /* 0x3f8000000d497808 */ /* 0x000fce0007000000 */
[----:B------:R-:W1:Y:S01]  /*1d30*/  MUFU.COS R13, R16 ;  /* 0x00000010000d7308 */ /* 0x000e620000000000 */
[----:B------:R-:W-:Y:S02]  /*1d40*/  FSEL R74, R74, RZ, !P6 ;  /* 0x000000ff4a4a7208 */ /* 0x000fe40007000000 */
[----:B------:R-:W-:Y:S02]  /*1d50*/  FSEL R75, R75, RZ, !P6 ;  /* 0x000000ff4b4b7208 */ /* 0x000fe40007000000 */
[----:B------:R-:W-:Y:S01]  /*1d60*/  ISETP.GE.U32.AND P6, PT, R46, R61, PT ;  /* 0x0000003d2e00720c */ /* 0x000fe20003fc6070 */
[----:B0-----:R-:W-:Y:S01]  /*1d70*/  FMUL.FTZ R11, R10, R11 ;  /* 0x0000000b0a0b7220 */ /* 0x001fe20000410000 */
[----:B--2---:R-:W-:-:S04]  /*1d80*/  FMUL.FTZ R12, R67, R12 ;  /* 0x0000000c430c7220 */ /* 0x004fc80000410000 */
[----:B------:R-:W-:Y:S01]  /*1d90*/  FSEL R76, R11, RZ, !P6 ;  /* 0x000000ff0b4c7208 */ /* 0x000fe20007000000 */
[----:B------:R-:W-:Y:S01]  /*1da0*/  FMUL.FTZ R11, R9, R63 ;  /* 0x0000003f090b7220 */ /* 0x000fe20000410000 */
[----:B-1----:R-:W-:Y:S01]  /*1db0*/  FMUL.FTZ R13, R10, R13 ;  /* 0x0000000d0a0d7220 */ /* 0x002fe20000410000 */
[----:B------:R-:W-:Y:S01]  /*1dc0*/  FMUL.FTZ R10, R8, R63 ;  /* 0x0000003f080a7220 */ /* 0x000fe20000410000 */
[----:B------:R-:W-:Y:S01]  /*1dd0*/  FSEL R79, R12, RZ, !P6 ;  /* 0x000000ff0c4f7208 */ /* 0x000fe20007000000 */
[----:B------:R-:W-:Y:S02]  /*1de0*/  FMUL.RZ R12, R11, 0.15915493667125701904 ;  /* 0x3e22f9830b0c7820 */ /* 0x000fe4000040c000 */
[----:B------:R-:W-:Y:S02]  /*1df0*/  FSEL R77, R13, 1, !P6 ;  /* 0x3f8000000d4d7808 */ /* 0x000fe40007000000 */
[----:B------:R-:W-:Y:S08]  /*1e00*/  MUFU.EX2 R10, R10 ;  /* 0x0000000a000a7308 */ /* 0x000ff00000000800 */
[----:B------:R-:W0:Y:S08]  /*1e10*/  MUFU.COS R13, R12 ;  /* 0x0000000c000d7308 */ /* 0x000e300000000000 */
[----:B------:R1:W2:Y:S01]  /*1e20*/  MUFU.SIN R11, R12 ;  /* 0x0000000c000b7308 */ /* 0x0002a20000000400 */
[----:B------:R-:W-:Y:S01]  /*1e30*/  FMUL.FTZ R14, R67, R14 ;  /* 0x0000000e430e7220 */ /* 0x000fe20000410000 */
[C---:B0-----:R-:W-:Y:S01]  /*1e40*/  FMUL.FTZ R13, R10.reuse, R13 ;  /* 0x0000000d0a0d7220 */ /* 0x041fe20000410000 */
[----:B-1----:R-:W-:Y:S01]  /*1e50*/  LDS R12, [R15+0x1c] ;  /* 0x00001c000f0c7984 */ /* 0x002fe20000000800 */
[----:B--2---:R-:W-:-:S03]  /*1e60*/  FMUL.FTZ R11, R10, R11 ;  /* 0x0000000b0a0b7220 */ /* 0x004fc60000410000 */
[----:B------:R-:W0:Y:S01]  /*1e70*/  LDS R10, [R15+0x18] ;  /* 0x000018000f0a7984 */ /* 0x000e220000000800 */
[----:B------:R-:W-:Y:S01]  /*1e80*/  FSEL R78, R14, RZ, !P6 ;  /* 0x000000ff0e4e7208 */ /* 0x000fe20007000000 */
[-C--:B------:R-:W-:Y:S01]  /*1e90*/  FMUL.FTZ R9, R9, R64.reuse ;  /* 0x0000004009097220 */ /* 0x080fe20000410000 */
[----:B------:R-:W-:Y:S01]  /*1ea0*/  ISETP.GE.U32.AND P6, PT, R48, R61, PT ;  /* 0x0000003d3000720c */ /* 0x000fe20003fc6070 */
[----:B------:R-:W-:-:S03]  /*1eb0*/  FMUL.FTZ R8, R8, R64 ;  /* 0x0000004008087220 */ /* 0x000fc60000410000 */
[----:B------:R-:W-:Y:S01]  /*1ec0*/  FSEL R81, R13, 1, !P6 ;  /* 0x3f8000000d517808 */ /* 0x000fe20007000000 */
[----:B------:R-:W-:Y:S01]  /*1ed0*/  FMUL.RZ R13, R9, 0.15915493667125701904 ;  /* 0x3e22f983090d7820 */ /* 0x000fe2000040c000 */
[----:B------:R-:W-:Y:S01]  /*1ee0*/  FSEL R80, R11, RZ, !P6 ;  /* 0x000000ff0b507208 */ /* 0x000fe20007000000 */
[----:B------:R-:W-:Y:S08]  /*1ef0*/  MUFU.EX2 R8, R8 ;  /* 0x0000000800087308 */ /* 0x000ff00000000800 */
[----:B------:R-:W1:Y:S08]  /*1f00*/  MUFU.SIN R9, R13 ;  /* 0x0000000d00097308 */ /* 0x000e700000000400 */
[----:B------:R-:W2:Y:S01]  /*1f10*/  MUFU.COS R11, R13 ;  /* 0x0000000d000b7308 */ /* 0x000ea20000000000 */
[C---:B------:R-:W-:Y:S01]  /*1f20*/  FMUL.FTZ R19, R68.reuse, R19 ;  /* 0x0000001344137220 */ /* 0x040fe20000410000 */
[----:B------:R-:W-:-:S04]  /*1f30*/  FMUL.FTZ R17, R68, R17 ;  /* 0x0000001144117220 */ /* 0x000fc80000410000 */
[----:B------:R-:W-:Y:S02]  /*1f40*/  FSEL R82, R19, RZ, !P6 ;  /* 0x000000ff13527208 */ /* 0x000fe40007000000 */
[----:B------:R-:W-:Y:S01]  /*1f50*/  FSEL R83, R17, RZ, !P6 ;  /* 0x000000ff11537208 */ /* 0x000fe20007000000 */
[----:B-1----:R-:W-:Y:S01]  /*1f60*/  FMUL.FTZ R9, R8, R9 ;  /* 0x0000000908097220 */ /* 0x002fe20000410000 */
[----:B------:R-:W-:Y:S01]  /*1f70*/  ISETP.GE.U32.AND P6, PT, R50, R61, PT ;  /* 0x0000003d3200720c */ /* 0x000fe20003fc6070 */
[----:B0-----:R-:W-:Y:S01]  /*1f80*/  FMUL.FTZ R10, R69, R10 ;  /* 0x0000000a450a7220 */ /* 0x001fe20000410000 */
[----:B--2---:R-:W-:Y:S01]  /*1f90*/  FMUL.FTZ R11, R8, R11 ;  /* 0x0000000b080b7220 */ /* 0x004fe20000410000 */
[-C--:B------:R-:W-:Y:S01]  /*1fa0*/  FMUL.FTZ R8, R74, R76.reuse ;  /* 0x0000004c4a087220 */ /* 0x080fe20000410000 */
[----:B------:R-:W-:Y:S01]  /*1fb0*/  FSEL R87, R9, RZ, !P6 ;  /* 0x000000ff09577208 */ /* 0x000fe20007000000 */
[C---:B------:R-:W-:Y:S02]  /*1fc0*/  FMUL.FTZ R9, R75.reuse, R76 ;  /* 0x0000004c4b097220 */ /* 0x040fe40000410000 */
[-C--:B------:R-:W-:Y:S01]  /*1fd0*/  FFMA.FTZ R8, R75, R77.reuse, -R8 ;  /* 0x0000004d4b087223 */ /* 0x080fe20000010808 */
[----:B------:R-:W-:Y:S01]  /*1fe0*/  FSEL R84, R10, RZ, !P6 ;  /* 0x000000ff0a547208 */ /* 0x000fe20007000000 */
[----:B------:R-:W-:Y:S01]  /*1ff0*/  FFMA.FTZ R9, R74, R77, R9 ;  /* 0x0000004d4a097223 */ /* 0x000fe20000010009 */
[----:B------:R-:W-:Y:S01]  /*2000*/  FMUL.FTZ R12, R69, R12 ;  /* 0x0000000c450c7220 */ /* 0x000fe20000410000 */
[----:B------:R-:W-:Y:S01]  /*2010*/  FADD.FTZ R10, R79, R8 ;  /* 0x000000084f0a7221 */ /* 0x000fe20000010000 */
[----:B------:R-:W-:Y:S01]  /*2020*/  FSEL R86, R11, 1, !P6 ;  /* 0x3f8000000b567808 */ /* 0x000fe20007000000 */
[----:B------:R-:W-:Y:S01]  /*2030*/  FADD.FTZ R11, R78, R9 ;  /* 0x000000094e0b7221 */ /* 0x000fe20000010000 */
[----:B------:R-:W-:Y:S01]  /*2040*/  FMUL.FTZ R8, R72, R76 ;  /* 0x0000004c48087220 */ /* 0x000fe20000410000 */
[----:B------:R-:W-:Y:S01]  /*2050*/  FMUL.FTZ R14, R80, R10 ;  /* 0x0000000a500e7220 */ /* 0x000fe20000410000 */
[----:B------:R-:W-:Y:S01]  /*2060*/  FSEL R85, R12, RZ, !P6 ;  /* 0x000000ff0c557208 */ /* 0x000fe20007000000 */
[-C--:B------:R-:W-:Y:S01]  /*2070*/  FMUL.FTZ R12, R80, R11.reuse ;  /* 0x0000000b500c7220 */ /* 0x080fe20000410000 */
[----:B------:R-:W-:Y:S01]  /*2080*/  FMUL.FTZ R9, R73, R76 ;  /* 0x0000004c49097220 */ /* 0x000fe20000410000 */
[----:B------:R-:W-:Y:S01]  /*2090*/  FFMA.FTZ R11, R81, R11, R14 ;  /* 0x0000000b510b7223 */ /* 0x000fe2000001000e */
[-C--:B------:R-:W-:Y:S01]  /*20a0*/  FFMA.FTZ R8, R73, R77.reuse, -R8 ;  /* 0x0000004d49087223 */ /* 0x080fe20000010808 */
[----:B------:R-:W-:Y:S01]  /*20b0*/  FFMA.FTZ R12, R81, R10, -R12 ;  /* 0x0000000a510c7223 */ /* 0x000fe2000001080c */
[----:B------:R-:W-:Y:S01]  /*20c0*/  FFMA.FTZ R9, R72, R77, R9 ;  /* 0x0000004d48097223 */ /* 0x000fe20000010009 */
[----:B------:R-:W-:Y:S01]  /*20d0*/  FADD.FTZ R13, R82, R11 ;  /* 0x0000000b520d7221 */ /* 0x000fe20000010000 */
[C---:B------:R-:W-:Y:S01]  /*20e0*/  FMUL.FTZ R10, R80.reuse, R8 ;  /* 0x00000008500a7220 */ /* 0x040fe20000410000 */
[----:B------:R-:W-:Y:S01]  /*20f0*/  FADD.FTZ R12, R83, R12 ;  /* 0x0000000c530c7221 */ /* 0x000fe20000010000 */
[----:B------:R-:W-:Y:S01]  /*2100*/  FMUL.FTZ R11, R80, R9 ;  /* 0x00000009500b7220 */ /* 0x000fe20000410000 */
[----:B------:R-:W-:Y:S01]  /*2110*/  FMUL.FTZ R15, R87, R13 ;  /* 0x0000000d570f7220 */ /* 0x000fe20000410000 */
[----:B------:R-:W-:Y:S01]  /*2120*/  FFMA.FTZ R10, R81, R9, R10 ;  /* 0x00000009510a7223 */ /* 0x000fe2000001000a */
[----:B------:R-:W-:Y:S01]  /*2130*/  FMUL.FTZ R17, R87, R12 ;  /* 0x0000000c57117220 */ /* 0x000fe20000410000 */
[----:B------:R-:W-:Y:S01]  /*2140*/  FFMA.FTZ R11, R81, R8, -R11 ;  /* 0x00000008510b7223 */ /* 0x000fe2000001080b */
[C---:B------:R-:W-:Y:S01]  /*2150*/  FFMA.FTZ R15, R86.reuse, R12, -R15 ;  /* 0x0000000c560f7223 */ /* 0x040fe2000001080f */
[CC--:B------:R-:W-:Y:S01]  /*2160*/  FMUL.FTZ R9, R87.reuse, R10.reuse ;  /* 0x0000000a57097220 */ /* 0x0c0fe20000410000 */
[----:B------:R-:W-:Y:S01]  /*2170*/  FFMA.FTZ R8, R86, R13, R17 ;  /* 0x0000000d56087223 */ /* 0x000fe20000010011 */
        /* <DEDUP_REMOVED lines=85> */
[----:B------:R-:W-:Y:S01]  /*26d0*/  ISETP.NE.AND P6, PT, R89, RZ, PT ;  /* 0x000000ff5900720c */ /* 0x000fe20003fc5270 */
[----:B------:R-:W-:Y:S01]  /*26e0*/  HFMA2.MMA R9, -RZ, RZ, 0, 0 ;  /* 0x00000000ff097435 */ /* 0x000fe200000001ff */
[----:B------:R-:W-:Y:S02]  /*26f0*/  MOV R8, 0x3f800000 ;  /* 0x3f80000000087802 */ /* 0x000fe40000000f00 */
[----:B------:R-:W-:-:S09]  /*2700*/  CS2R R10, SRZ ;  /* 0x00000000000a7805 */ /* 0x000fd2000001ff00 */
        /* <DEDUP_REMOVED lines=36> */
[CC--:B------:R-:W-:Y:S01]  /*2950*/  FMUL.FTZ R16, R80.reuse, R73.reuse ;  /* 0x0000004950107220 */ /* 0x0c0fe20000410000 */
[-C--:B------:R-:W-:Y:S01]  /*2960*/  FMUL.FTZ R80, R80, R76.reuse ;  /* 0x0000004c50507220 */ /* 0x080fe20000410000 */
[----:B------:R-:W-:Y:S02]  /*2970*/  ISETP.NE.AND P6, PT, R42, RZ, PT ;  /* 0x000000ff2a00720c */ /* 0x000fe40003fc5270 */
[C---:B------:R-:W-:Y:S01]  /*2980*/  FFMA.FTZ R18, R81.reuse, R76, -R16 ;  /* 0x0000004c51127223 */ /* 0x040fe20000010810 */
[----:B------:R-:W-:Y:S01]  /*2990*/  FFMA.FTZ R81, R81, R73, R80 ;  /* 0x0000004951517223 */ /* 0x000fe20000010050 */
[C---:B------:R-:W-:Y:S01]  /*29a0*/  FMUL.FTZ R17, R13.reuse, R11 ;  /* 0x0000000b0d117220 */ /* 0x040fe20000410000 */
[-C--:B------:R-:W-:Y:S01]  /*29b0*/  FMUL.FTZ R16, R13, R10.reuse ;  /* 0x0000000a0d107220 */ /* 0x080fe20000410000 */
[----:B------:R-:W-:Y:S01]  /*29c0*/  FADD.FTZ R18, R83, R18 ;  /* 0x0000001253127221 */ /* 0x000fe20000010000 */
[----:B------:R-:W-:Y:S01]  /*29d0*/  FADD.FTZ R82, R82, R81 ;  /* 0x0000005152527221 */ /* 0x000fe20000010000 */
[C---:B------:R-:W-:Y:S01]  /*29e0*/  FFMA.FTZ R19, R12.reuse, R10, -R17 ;  /* 0x0000000a0c137223 */ /* 0x040fe20000010811 */
[C---:B------:R-:W-:Y:S01]  /*29f0*/  FMUL.FTZ R17, R13.reuse, R9 ;  /* 0x000000090d117220 */ /* 0x040fe20000410000 */
[----:B------:R-:W-:Y:S01]  /*2a00*/  FMUL.FTZ R10, R13, R8 ;  /* 0x000000080d0a7220 */ /* 0x000fe20000410000 */
[C---:B------:R-:W-:Y:S01]  /*2a10*/  FFMA.FTZ R16, R12.reuse, R11, R16 ;  /* 0x0000000b0c107223 */ /* 0x040fe20000010010 */
[C---:B------:R-:W-:Y:S01]  /*2a20*/  FMUL.FTZ R13, R87.reuse, R82 ;  /* 0x00000052570d7220 */ /* 0x040fe20000410000 */
[-C--:B------:R-:W-:Y:S01]  /*2a30*/  FMUL.FTZ R87, R87, R18.reuse ;  /* 0x0000001257577220 */ /* 0x080fe20000410000 */
[----:B------:R-:W-:Y:S01]  /*2a40*/  BSSY B0, `(.L_x_2429) ;  /* 0x0000010000007945 */ /* 0x000fe20003800000 */
[----:B------:R-:W-:Y:S01]  /*2a50*/  FADD.FTZ R11, R15, R16 ;  /* 0x000000100f0b7221 */ /* 0x000fe20000010000 */
[----:B------:R-:W-:Y:S01]  /*2a60*/  FFMA.FTZ R9, R12, R9, R10 ;  /* 0x000000090c097223 */ /* 0x000fe2000001000a */
[----:B------:R-:W-:Y:S01]  /*2a70*/  FFMA.FTZ R15, R86, R18, -R13 ;  /* 0x00000012560f7223 */ /* 0x000fe2000001080d */
[----:B------:R-:W-:Y:S01]  /*2a80*/  FFMA.FTZ R8, R12, R8, -R17 ;  /* 0x000000080c087223 */ /* 0x000fe20000010811 */
[----:B------:R-:W-:Y:S01]  /*2a90*/  FADD.FTZ R10, R14, R19 ;  /* 0x000000130e0a7221 */ /* 0x000fe20000010000 */
        /* <DEDUP_REMOVED lines=10> */
.L_x_2430:
[----:B------:R-:W-:Y:S05]  /*2b40*/  BSYNC B0 ;  /* 0x0000000000007941 */ /* 0x000fea0003800000 */
.L_x_2429:
[----:B------:R-:W-:Y:S01]  /*2b50*/  IADD3 R71, R71, 0x1, RZ ;  /* 0x0000000147477810 */ /* 0x000fe20007ffe0ff */
[----:B------:R-:W-:Y:S01]  /*2b60*/  FADD.FTZ R86, R85, R86 ;  /* 0x0000005655567221 */ /* 0x000fe20000010000 */
[C---:B0----5:R-:W-:Y:S01]  /*2b70*/  FMUL.FTZ R9, R35.reuse, R74 ;  /* 0x0000004a23097220 */ /* 0x061fe20000410000 */
[----:B------:R-:W-:Y:S01]  /*2b80*/  FMUL.FTZ R11, R35, R73 ;  /* 0x00000049230b7220 */ /* 0x000fe20000410000 */
[----:B------:R-:W-:Y:S01]  /*2b90*/  ISETP.GE.AND P6, PT, R71, UR6, PT ;  /* 0x0000000647007c0c */ /* 0x000fe2000bfc6270 */
[C---:B------:R-:W-:Y:S01]  /*2ba0*/  FMUL.FTZ R13, R35.reuse, R82 ;  /* 0x00000052230d7220 */ /* 0x040fe20000410000 */
        /* <DEDUP_REMOVED lines=9> */
[----:B------:R-:W-:-:S02]  /*2c40*/  FFMA.FTZ R7, R34, 2, R7 ;  /* 0x4000000022077823 */ /* 0x000fc40000010007 */
[----:B------:R-:W-:Y:S05]  /*2c50*/  @!P6 BRA `(.L_x_2431) ;  /* 0xffffffe80088e947 */ /* 0x000fea000383ffff */
.L_x_2428:
        /* <DEDUP_REMOVED lines=37> */
.L_x_2433:
[----:B------:R-:W-:Y:S05]  /*2eb0*/  BSYNC B0 ;  /* 0x0000000000007941 */ /* 0x000fea0003800000 */
.L_x_2432:
[----:B------:R-:W-:Y:S01]  /*2ec0*/  ULDC.64 UR4, c[0x0][0x2b8] ;  /* 0x0000ae0000047ab9 */ /* 0x000fe20000000a00 */
[----:B------:R-:W-:Y:S01]  /*2ed0*/  MOV R5, R29 ;  /* 0x0000001d00057202 */ /* 0x000fe20000000f00 */
[----:B------:R-:W-:Y:S01]  /*2ee0*/  IMAD R7, R36, UR4, RZ ;  /* 0x0000000424077c24 */ /* 0x000fe2000f8e02ff */
[C---:B------:R-:W-:Y:S02]  /*2ef0*/  LOP3.LUT R6, R40.reuse, 0x20, RZ, 0xfc, !PT ;  /* 0x0000002028067812 */ /* 0x040fe400078efcff */
[----:B------:R-:W-:Y:S01]  /*2f00*/  LOP3.LUT R10, R40, 0x40, RZ, 0xfc, !PT ;  /* 0x00000040280a7812 */ /* 0x000fe200078efcff */
[----:B------:R-:W-:Y:S01]  /*2f10*/  IMAD.WIDE.U32 R4, R0, UR4, R4 ;  /* 0x0000000400047c25 */ /* 0x000fe2000f8e0004 */
[----:B------:R-:W-:Y:S02]  /*2f20*/  ISETP.GE.AND P0, PT, R6, R19, PT ;  /* 0x000000130600720c */ /* 0x000fe40003f06270 */
[----:B------:R-:W-:Y:S01]  /*2f30*/  LOP3.LUT R12, R40, 0x60, RZ, 0xfc, !PT ;  /* 0x00000060280c7812 */ /* 0x000fe200078efcff */
[----:B0-----:R-:W-:Y:S01]  /*2f40*/  IMAD R8, R0, UR5, R7 ;  /* 0x0000000500087c24 */ /* 0x001fe2000f8e0207 */
[C---:B------:R-:W-:Y:S01]  /*2f50*/  SHF.L.U32 R7, R45.reuse, 0x7, RZ ;  /* 0x000000072d077819 */ /* 0x040fe200000006ff */
[----:B------:R-:W-:Y:S01]  /*2f60*/  ULDC.64 UR4, c[0x0][0x308] ;  /* 0x0000c20000047ab9 */ /* 0x000fe20000000a00 */
[----:B------:R-:W-:-:S02]  /*2f70*/  IADD3 R45, R45, 0x1, RZ ;  /* 0x000000012d2d7810 */ /* 0x000fc40007ffe0ff */
[----:B------:R-:W-:Y:S02]  /*2f80*/  SHF.R.S32.HI R9, RZ, 0x1f, R7 ;  /* 0x0000001fff097819 */ /* 0x000fe40000011407 */
[----:B------:R-:W-:Y:S02]  /*2f90*/  IADD3 R6, P4, R7, R4, RZ ;  /* 0x0000000407067210 */ /* 0x000fe40007f9e0ff */
[C---:B------:R-:W-:Y:S01]  /*2fa0*/  LEA R7, P3, R40.reuse, UR4, 0x2 ;  /* 0x0000000428077c11 */ /* 0x040fe2000f8610ff */
[----:B------:R-:W-:Y:S01]  /*2fb0*/  ULDC UR4, c[0x0][0x224] ;  /* 0x0000890000047ab9 */ /* 0x000fe20000000800 */
[----:B------:R-:W-:Y:S02]  /*2fc0*/  IADD3.X R5, R9, R8, R5, P4, !PT ;  /* 0x0000000809057210 */ /* 0x000fe400027fe405 */
[----:B------:R-:W-:Y:S02]  /*2fd0*/  LEA.HI.X R8, R40, UR5, R41, 0x2, P3 ;  /* 0x0000000528087c11 */ /* 0x000fe400098f1429 */
[----:B------:R-:W-:-:S02]  /*2fe0*/  LEA R4, P3, R6, R7, 0x2 ;  /* 0x0000000706047211 */ /* 0x000fc400078610ff */
[-C--:B------:R-:W-:Y:S02]  /*2ff0*/  ISETP.GE.AND P1, PT, R10, R19.reuse, PT ;  /* 0x000000130a00720c */ /* 0x080fe40003f26270 */
[----:B------:R-:W-:Y:S02]  /*3000*/  LEA.HI.X R5, R6, R8, R5, 0x2, P3 ;  /* 0x0000000806057211 */ /* 0x000fe400018f1405 */
[----:B------:R-:W-:Y:S02]  /*3010*/  ISETP.GE.AND P2, PT, R12, R19, PT ;  /* 0x000000130c00720c */ /* 0x000fe40003f46270 */
[----:B------:R-:W-:Y:S01]  /*3020*/  IADD3 R58, P3, R58, 0x400, RZ ;  /* 0x000004003a3a7810 */ /* 0x000fe20007f7e0ff */
[----:B------:R0:W-:Y:S01]  /*3030*/  @!P0 STG.E desc[UR10][R4.64+0x80], R13 ;  /* 0x0000800d04008986 */ /* 0x0001e2000c10190a */
[----:B------:R-:W-:Y:S02]  /*3040*/  ISETP.GE.AND P0, PT, R45, UR4, PT ;  /* 0x000000042d007c0c */ /* 0x000fe4000bf06270 */
        /* <DEDUP_REMOVED lines=9> */
.L_x_2435:
        /* <DEDUP_REMOVED lines=10> */
.L_x_5228:


//--------------------- .text._Z25selective_scan_fwd_kernelI32Selective_Scan_fwd_kernel_traitsILi32ELi4ELi1ELb0ELb1ELb0ELb1EfN3c107complexIfEEEEv13SSMParamsBase --------------------------
	.section	.text._Z25selective_scan_fwd_kernelI32Selective_Scan_fwd_kernel_traitsILi32ELi4ELi1ELb0ELb1ELb0ELb1EfN3c107complexIfEEEEv13SSMParamsBase,"ax",@progbits
	.align	128
        .global         _Z25selective_scan_fwd_kernelI32Selective_Scan_fwd_kernel_traitsILi32ELi4ELi1ELb0ELb1ELb0ELb1EfN3c107complexIfEEEEv13SSMParamsBase
        .type           _Z25selective_scan_fwd_kernelI32Selective_Scan_fwd_kernel_traitsILi32ELi4ELi1ELb0ELb1ELb0ELb1EfN3c107complexIfEEEEv13SSMParamsBase,@function
        .size           _Z25selective_scan_fwd_kernelI32Selective_Scan_fwd_kernel_traitsILi32ELi4ELi1ELb0ELb1ELb0ELb1EfN3c107complexIfEEEEv13SSMParamsBase,(.L_x_5229 - _Z25selective_scan_fwd_kernelI32Selective_Scan_fwd_kernel_traitsILi32ELi4ELi1ELb0ELb1ELb0ELb1EfN3c107complexIfEEEEv13SSMParamsBase)
        .other          _Z25selective_scan_fwd_kernelI32Selective_Scan_fwd_kernel_traitsILi32ELi4ELi1ELb0ELb1ELb0ELb1EfN3c107complexIfEEEEv13SSMParamsBase,@"STO_CUDA_ENTRY STV_DEFAULT"
_Z25selective_scan_fwd_kernelI32Selective_Scan_fwd_kernel_traitsILi32ELi4ELi1ELb0ELb1ELb0ELb1EfN3c107complexIfEEEEv13SSMParamsBase:
.text._Z25selective_scan_fwd_kernelI32Selective_Scan_fwd_kernel_traitsILi32ELi4ELi1ELb0ELb1ELb0ELb1EfN3c107complexIfEEEEv13SSMParamsBase:
[----:B------:R-:W-:Y:S08]  /*0000*/  LDC R1, c[0x0][0x28] ;  /* 0x00000a00ff017b82 */ /* 0x000ff00000000800 */
[----:B------:R-:W0:Y:S01]  /*0010*/  LDC R8, c[0x0][0x228] ;  /* 0x00008a00ff087b82 */ /* 0x000e220000000800 */
[----:B------:R-:W1:Y:S01]  /*0020*/  S2R R41, SR_CTAID.Y ;  /* 0x0000000000297919 */ /* 0x000e620000002600 */
[----:B------:R-:W-:Y:S01]  /*0030*/  CS2R R38, SRZ ;  /* 0x0000000000267805 */ /* 0x000fe2000001ff00 */
[----:B------:R-:W-:-:S05]  /*0040*/  ULDC.64 UR10, c[0x0][0x208] ;  /* 0x00008200000a7ab9 */ /* 0x000fca0000000a00 */
        /* <DEDUP_REMOVED lines=26> */
[----:B------:R-:W-:Y:S01]  /*01f0*/  IMAD R0, R9, R0, R2 ;  /* 0x0000000009007224 */ /* 0x000fe200078e0202 */
[----:B0-----:R-:W-:-:S04]  /*0200*/  ISETP.GE.AND P3, PT, R23, 0x1, PT ;  /* 0x000000011700780c */ /* 0x001fc80003f66270 */
[----:B------:R-:W-:Y:S01]  /*0210*/  ISETP.GT.U32.AND P1, PT, R9, R0, PT ;  /* 0x000000000900720c */ /* 0x000fe20003f24070 */
[----:B------:R-:W0:Y:S01]  /*0220*/  S2UR UR7, SR_CTAID.X ;  /* 0x00000000000779c3 */ /* 0x000e220000002500 */
[----:B------:R-:W-:-:S04]  /*0230*/  LOP3.LUT R2, R41, R8, RZ, 0x3c, !PT ;  /* 0x0000000829027212 */ /* 0x000fc800078e3cff */
[----:B------:R-:W-:-:S07]  /*0240*/  ISETP.GE.AND P2, PT, R2, RZ, PT ;  /* 0x000000ff0200720c */ /* 0x000fce0003f46270 */
[----:B------:R-:W-:-:S04]  /*0250*/  @!P1 IADD3 R0, R0, -R9, RZ ;  /* 0x8000000900009210 */ /* 0x000fc80007ffe0ff */
[----:B------:R-:W-:Y:S01]  /*0260*/  ISETP.GE.U32.AND P0, PT, R0, R9, PT ;  /* 0x000000090000720c */ /* 0x000fe20003f06070 */
[----:B0---4-:R-:W-:-:S12]  /*0270*/  @!P3 EXIT ;  /* 0x000000000000b94d */ /* 0x011fd80003800000 */
[----:B------:R-:W0:Y:S01]  /*0280*/  S2R R37, SR_TID.X ;  /* 0x0000000000257919 */ /* 0x000e220000002100 */
[----:B------:R-:W1:Y:S01]  /*0290*/  LDC.64 R12, c[0x0][0x280] ;  /* 0x0000a000ff0c7b82 */ /* 0x000e620000000a00 */
[----:B------:R-:W-:Y:S01]  /*02a0*/  @!P1 IADD3 R7, R7, 0x1, RZ ;  /* 0x0000000107079810 */ /* 0x000fe20007ffe0ff */
[----:B------:R-:W-:Y:S01]  /*02b0*/  ULDC.64 UR8, c[0x0][0x298] ;  /* 0x0000a60000087ab9 */ /* 0x000fe20000000a00 */
[----:B------:R-:W-:Y:S01]  /*02c0*/  ISETP.NE.AND P1, PT, R8, RZ, PT ;  /* 0x000000ff0800720c */ /* 0x000fe20003f25270 */
[----:B------:R-:W-:Y:S01]  /*02d0*/  IMAD R4, R40, UR8, RZ ;  /* 0x0000000828047c24 */ /* 0x000fe2000f8e02ff */
[----:B------:R-:W-:Y:S01]  /*02e0*/  @P0 IADD3 R7, R7, 0x1, RZ ;  /* 0x0000000107070810 */ /* 0x000fe20007ffe0ff */
[----:B------:R-:W-:Y:S01]  /*02f0*/  ULDC.64 UR4, c[0x0][0x288] ;  /* 0x0000a20000047ab9 */ /* 0x000fe20000000a00 */
[----:B------:R-:W-:Y:S01]  /*0300*/  USHF.R.S32.HI UR12, URZ, 0x1f, UR7 ;  /* 0x0000001f3f0c7899 */ /* 0x000fe20008011407 */
[----:B------:R-:W2:Y:S01]  /*0310*/  LDC.64 R14, c[0x0][0x258] ;  /* 0x00009600ff0e7b82 */ /* 0x000ea20000000a00 */
[----:B------:R-:W-:Y:S01]  /*0320*/  IMAD R11, R41, UR9, R4 ;  /* 0x00000009290b7c24 */ /* 0x000fe2000f8e0204 */
[----:B------:R-:W-:Y:S01]  /*0330*/  @!P2 IADD3 R7, -R7, RZ, RZ ;  /* 0x000000ff0707a210 */ /* 0x000fe20007ffe1ff */
[----:B------:R-:W-:Y:S01]  /*0340*/  IMAD.WIDE.U32 R4, R41, UR8, RZ ;  /* 0x0000000829047c25 */ /* 0x000fe2000f8e00ff */
[----:B------:R-:W-:-:S02]  /*0350*/  ULDC.64 UR8, c[0x0][0x240] ;  /* 0x0000900000087ab9 */ /* 0x000fc40000000a00 */
[----:B------:R-:W-:Y:S01]  /*0360*/  UIMAD UR6, UR12, UR8, URZ ;  /* 0x000000080c0672a4 */ /* 0x000fe2000f8e023f */
[----:B------:R-:W-:Y:S01]  /*0370*/  IMAD R0, R40, UR4, RZ ;  /* 0x0000000428007c24 */ /* 0x000fe2000f8e02ff */
[----:B------:R-:W3:Y:S01]  /*0380*/  LDC.64 R16, c[0x0][0x290] ;  /* 0x0000a400ff107b82 */ /* 0x000ee20000000a00 */
[----:B------:R-:W-:Y:S01]  /*0390*/  @!P1 LOP3.LUT R7, RZ, R8, RZ, 0x33, !PT ;  /* 0x00000008ff079212 */ /* 0x000fe200078e33ff */
[----:B------:R-:W-:Y:S01]  /*03a0*/  IMAD.WIDE.U32 R2, R41, UR4, RZ ;  /* 0x0000000429027c25 */ /* 0x000fe2000f8e00ff */
[----:B------:R-:W-:Y:S01]  /*03b0*/  IADD3 R5, R5, R11, RZ ;  /* 0x0000000b05057210 */ /* 0x000fe20007ffe0ff */
[----:B------:R-:W-:Y:S01]  /*03c0*/  UIMAD UR6, UR7, UR9, UR6 ;  /* 0x00000009070672a4 */ /* 0x000fe2000f8e0206 */
[----:B------:R-:W-:Y:S01]  /*03d0*/  SHF.R.S32.HI R11, RZ, 0x1f, R7 ;  /* 0x0000001fff0b7819 */ /* 0x000fe20000011407 */
[----:B------:R-:W-:Y:S01]  /*03e0*/  IMAD R9, R41, UR5, R0 ;  /* 0x0000000529097c24 */ /* 0x000fe2000f8e0200 */
[----:B------:R-:W-:Y:S01]  /*03f0*/  UIMAD.WIDE.U32 UR4, UR7, UR8, URZ ;  /* 0x00000008070472a5 */ /* 0x000fe2000f8e003f */
[----:B------:R-:W4:Y:S01]  /*0400*/  LDC R8, c[0x0][0x214] ;  /* 0x00008500ff087b82 */ /* 0x000f220000000800 */
[----:B-1----:R-:W-:Y:S01]  /*0410*/  IMAD R0, R12, UR12, RZ ;  /* 0x0000000c0c007c24 */ /* 0x002fe2000f8e02ff */
[----:B------:R-:W-:Y:S01]  /*0420*/  ULDC.64 UR8, c[0x0][0x2f8] ;  /* 0x0000be0000087ab9 */ /* 0x000fe20000000a00 */
[----:B------:R-:W-:Y:S01]  /*0430*/  IADD3 R3, R3, R9, RZ ;  /* 0x0000000903037210 */ /* 0x000fe20007ffe0ff */
[----:B------:R-:W-:Y:S01]  /*0440*/  UIADD3 UR5, UR5, UR6, URZ ;  /* 0x0000000605057290 */ /* 0x000fe2000fffe03f */
[----:B------:R-:W-:Y:S01]  /*0450*/  IMAD R13, R13, UR7, R0 ;  /* 0x000000070d0d7c24 */ /* 0x000fe2000f8e0200 */
[----:B0-----:R-:W-:-:S02]  /*0460*/  LOP3.LUT R36, R37, 0x1f, RZ, 0xc0, !PT ;  /* 0x0000001f25247812 */ /* 0x001fc400078ec0ff */
[----:B------:R-:W0:Y:S01]  /*0470*/  LDC.64 R20, c[0x0][0x2d8] ;  /* 0x0000b600ff147b82 */ /* 0x000e220000000a00 */
[----:B--2---:R-:W-:Y:S01]  /*0480*/  IMAD R0, R11, R14, RZ ;  /* 0x0000000e0b007224 */ /* 0x004fe200078e02ff */
[----:B------:R-:W-:Y:S01]  /*0490*/  SHF.L.U32 R9, R37, 0x2, RZ ;  /* 0x0000000225097819 */ /* 0x000fe200000006ff */
[----:B------:R-:W-:-:S03]  /*04a0*/  IMAD.WIDE.U32 R2, R12, UR7, R2 ;  /* 0x000000070c027c25 */ /* 0x000fc6000f8e0002 */
[----:B------:R-:W-:Y:S01]  /*04b0*/  LOP3.LUT R19, R36, 0xffffff80, R9, 0xf8, !PT ;  /* 0xffffff8024137812 */ /* 0x000fe200078ef809 */
[----:B------:R-:W-:Y:S01]  /*04c0*/  IMAD R11, R7, R15, R0 ;  /* 0x0000000f070b7224 */ /* 0x000fe200078e0200 */
[----:B------:R-:W-:Y:S01]  /*04d0*/  LOP3.LUT R42, R9, 0xffffff80, RZ, 0xc0, !PT ;  /* 0xffffff80092a7812 */ /* 0x000fe200078ec0ff */
[C---:B---3--:R-:W-:Y:S01]  /*04e0*/  IMAD R6, R16.reuse, UR12, RZ ;  /* 0x0000000c10067c24 */ /* 0x048fe2000f8e02ff */
[----:B------:R-:W-:Y:S01]  /*04f0*/  SHF.R.S32.HI R18, RZ, 0x1f, R19 ;  /* 0x0000001fff127819 */ /* 0x000fe20000011413 */
[----:B------:R-:W-:Y:S01]  /*0500*/  IMAD.WIDE.U32 R4, R16, UR7, R4 ;  /* 0x0000000710047c25 */ /* 0x000fe2000f8e0004 */
[----:B------:R-:W-:Y:S02]  /*0510*/  IADD3 R45, P0, R19, R2, RZ ;  /* 0x00000002132d7210 */ /* 0x000fe40007f1e0ff */
[----:B------:R-:W-:Y:S01]  /*0520*/  IADD3 R42, R42, R19, RZ ;  /* 0x000000132a2a7210 */ /* 0x000fe20007ffe0ff */
[----:B------:R-:W-:Y:S01]  /*0530*/  IMAD R15, R17, UR7, R6 ;  /* 0x00000007110f7c24 */ /* 0x000fe2000f8e0206 */
[----:B------:R-:W-:Y:S01]  /*0540*/  IADD3.X R6, R18, R3, R13, P0, !PT ;  /* 0x0000000312067210 */ /* 0x000fe200007fe40d */
[----:B------:R-:W1:Y:S01]  /*0550*/  S2R R17, SR_LANEID ;  /* 0x0000000000117919 */ /* 0x000e620000000000 */
[----:B------:R-:W-:Y:S01]  /*0560*/  IADD3 R47, P1, R19, R4, RZ ;  /* 0x00000004132f7210 */ /* 0x000fe20007f3e0ff */
[----:B------:R-:W-:Y:S01]  /*0570*/  IMAD.WIDE.U32 R2, R7, R14, UR4 ;  /* 0x0000000407027e25 */ /* 0x000fe2000f8e000e */
[----:B------:R-:W-:Y:S01]  /*0580*/  ULDC.64 UR4, c[0x0][0x2f0] ;  /* 0x0000bc0000047ab9 */ /* 0x000fe20000000a00 */
[----:B------:R-:W-:-:S02]  /*0590*/  IADD3 R14, R9, 0x1, RZ ;  /* 0x00000001090e7810 */ /* 0x000fc40007ffe0ff */
[----:B----4-:R-:W-:Y:S01]  /*05a0*/  IMAD R0, R8, UR7, R41 ;  /* 0x0000000708007c24 */ /* 0x010fe2000f8e0229 */
[----:B------:R-:W-:Y:S02]  /*05b0*/  IADD3.X R4, R18, R5, R15, P1, !PT ;  /* 0x0000000512047210 */ /* 0x000fe40000ffe40f */
[----:B0-----:R-:W-:Y:S01]  /*05c0*/  LEA R20, P0, R2, R20, 0x2 ;  /* 0x0000001402147211 */ /* 0x001fe200078010ff */
[----:B------:R-:W-:Y:S01]  /*05d0*/  IMAD R0, R0, R23, RZ ;  /* 0x0000001700007224 */ /* 0x000fe200078e02ff */
[----:B------:R-:W-:Y:S02]  /*05e0*/  IADD3 R3, R3, R11, RZ ;  /* 0x0000000b03037210 */ /* 0x000fe40007ffe0ff */
[----:B------:R-:W-:Y:S01]  /*05f0*/  LEA R44, P1, R45, UR4, 0x2 ;  /* 0x000000042d2c7c11 */ /* 0x000fe2000f8210ff */
[----:B------:R-:W-:Y:S01]  /*0600*/  ULDC UR4, c[0x0][0x21c] ;  /* 0x0000870000047ab9 */ /* 0x000fe20000000800 */
[----:B------:R-:W-:Y:S01]  /*0610*/  LEA R46, P2, R47, UR8, 0x2 ;  /* 0x000000082f2e7c11 */ /* 0x000fe2000f8410ff */
[----:B------:R-:W-:Y:S01]  /*0620*/  IMAD R16, R0, UR4, RZ ;  /* 0x0000000400107c24 */ /* 0x000fe2000f8e02ff */
[----:B------:R-:W-:-:S02]  /*0630*/  LEA.HI.X R2, R2, R21, R3, 0x2, P0 ;  /* 0x0000001502027211 */ /* 0x000fc400000f1403 */
[----:B------:R-:W-:Y:S02]  /*0640*/  LEA.HI.X R45, R45, UR5, R6, 0x2, P1 ;  /* 0x000000052d2d7c11 */ /* 0x000fe400088f1406 */
[----:B------:R-:W-:Y:S02]  /*0650*/  LEA.HI.X R47, R47, UR9, R4, 0x2, P2 ;  /* 0x000000092f2f7c11 */ /* 0x000fe400090f1404 */
[----:B------:R-:W-:Y:S02]  /*0660*/  MOV R15, RZ ;  /* 0x000000ff000f7202 */ /* 0x000fe40000000f00 */
[C---:B------:R-:W-:Y:S02]  /*0670*/  LOP3.LUT R13, R19.reuse, 0x20, RZ, 0xfc, !PT ;  /* 0x00000020130d7812 */ /* 0x040fe400078efcff */
[C---:B------:R-:W-:Y:S02]  /*0680*/  LOP3.LUT R12, R19.reuse, 0x40, RZ, 0xfc, !PT ;  /* 0x00000040130c7812 */ /* 0x040fe400078efcff */
[----:B------:R-:W-:-:S02]  /*0690*/  LOP3.LUT R11, R19, 0x60, RZ, 0xfc, !PT ;  /* 0x00000060130b7812 */ /* 0x000fc400078efcff */
[----:B------:R-:W-:Y:S02]  /*06a0*/  SHF.R.S32.HI R43, RZ, 0x1f, R42 ;  /* 0x0000001fff2b7819 */ /* 0x000fe4000001142a */
[C---:B------:R-:W-:Y:S02]  /*06b0*/  IADD3 R10, R42.reuse, 0x20, RZ ;  /* 0x000000202a0a7810 */ /* 0x040fe40007ffe0ff */
[C---:B------:R-:W-:Y:S02]  /*06c0*/  IADD3 R9, R42.reuse, 0x40, RZ ;  /* 0x000000402a097810 */ /* 0x040fe40007ffe0ff */
[C---:B------:R-:W-:Y:S02]  /*06d0*/  IADD3 R8, R42.reuse, 0x60, RZ ;  /* 0x000000602a087810 */ /* 0x040fe40007ffe0ff */
[C---:B------:R-:W-:Y:S02]  /*06e0*/  IADD3 R7, R42.reuse, 0x80, RZ ;  /* 0x000000802a077810 */ /* 0x040fe40007ffe0ff */
[----:B------:R-:W-:-:S02]  /*06f0*/  IADD3 R6, R42, 0xa0, RZ ;  /* 0x000000a02a067810 */ /* 0x000fc40007ffe0ff */
[C---:B------:R-:W-:Y:S02]  /*0700*/  IADD3 R5, R42.reuse, 0xc0, RZ ;  /* 0x000000c02a057810 */ /* 0x040fe40007ffe0ff */
[----:B------:R-:W-:Y:S02]  /*0710*/  IADD3 R4, R42, 0xe0, RZ ;  /* 0x000000e02a047810 */ /* 0x000fe40007ffe0ff */
[----:B-1----:R-:W-:-:S07]  /*0720*/  MOV R3, R20 ;  /* 0x0000001400037202 */ /* 0x002fce0000000f00 */
.L_x_2452:
[----:B0-----:R-:W0:Y:S01]  /*0730*/  LDC R48, c[0x0][0x218] ;  /* 0x00008600ff307b82 */ /* 0x001e220000000800 */
[----:B-1----:R-:W-:Y:S02]  /*0740*/  CS2R R20, SRZ ;  /* 0x0000000000147805 */ /* 0x002fe4000001ff00 */
[----:B------:R-:W-:-:S05]  /*0750*/  CS2R R22, SRZ ;  /* 0x0000000000167805 */ /* 0x000fca000001ff00 */
[----:B------:R-:W-:Y:S06]  /*0760*/  BAR.SYNC.DEFER_BLOCKING 0x0 ;  /* 0x0000000000007b1d */ /* 0x000fec0000010000 */
[----:B------:R-:W1:Y:S01]  /*0770*/  S2R R25, SR_CgaCtaId ;  /* 0x0000000000197919 */ /* 0x000e620000008800 */
[----:B------:R-:W-:Y:S01]  /*0780*/  MOV R0, 0x400 ;  /* 0x0000040000007802 */ /* 0x000fe20000000f00 */
[----:B------:R-:W-:Y:S01]  /*0790*/  HFMA2.MMA R30, -RZ, RZ, 0, 0 ;  /* 0x00000000ff1e7435 */ /* 0x000fe200000001ff */
[----:B------:R-:W-:Y:S01]  /*07a0*/  MOV R32, RZ ;  /* 0x000000ff00207202 */ /* 0x000fe20000000f00 */
[----:B------:R-:W-:Y:S01]  /*07b0*/  HFMA2.MMA R34, -RZ, RZ, 0, 0 ;  /* 0x00000000ff227435 */ /* 0x000fe200000001ff */
        /* <DEDUP_REMOVED lines=11> */
[----:B-1----:R-:W-:-:S04]  /*0870*/  LEA R0, R25, R0, 0x18 ;  /* 0x0000000019007211 */ /* 0x002fc800078ec0ff */
[----:B------:R-:W-:Y:S02]  /*0880*/  LEA R29, R17, R0, 0x2 ;  /* 0x00000000111d7211 */ /* 0x000fe400078e10ff */
[-C--:B------:R-:W-:Y:S02]  /*0890*/  ISETP.GE.AND P0, PT, R19, R48.reuse, PT ;  /* 0x000000301300720c */ /* 0x080fe40003f06270 */
[-C--:B------:R-:W-:Y:S02]  /*08a0*/  ISETP.GE.AND P1, PT, R13, R48.reuse, PT ;  /* 0x000000300d00720c */ /* 0x080fe40003f26270 */
[-C--:B------:R-:W-:Y:S02]  /*08b0*/  ISETP.GE.AND P2, PT, R12, R48.reuse, PT ;  /* 0x000000300c00720c */ /* 0x080fe40003f46270 */
[----:B------:R-:W-:Y:S01]  /*08c0*/  ISETP.GE.AND P3, PT, R11, R48, PT ;  /* 0x000000300b00720c */ /* 0x000fe20003f66270 */
[----:B---3--:R0:W-:Y:S04]  /*08d0*/  STS [R29+0x80], R20 ;  /* 0x000080141d007388 */ /* 0x0081e80000000800 */
[----:B----4-:R-:W-:Y:S01]  /*08e0*/  STS [R29], R21 ;  /* 0x000000151d007388 */ /* 0x010fe20000000800 */
[----:B0-----:R-:W-:-:S03]  /*08f0*/  LEA R20, R17, R0, 0x4 ;  /* 0x0000000011147211 */ /* 0x001fc600078e20ff */
        /* <DEDUP_REMOVED lines=25> */
[----:B------:R-:W-:Y:S02]  /*0a90*/  FSETP.GTU.FTZ.AND P4, PT, R62, 20, PT ;  /* 0x41a000003e00780b */ /* 0x000fe40003f9c000 */
[----:B------:R-:W-:Y:S02]  /*0aa0*/  ISETP.EQ.OR P0, PT, RZ, UR4, P1 ;  /* 0x00000004ff007c0c */ /* 0x000fe40008f02670 */
[----:B------:R-:W-:Y:S02]  /*0ab0*/  ISETP.EQ.OR P1, PT, RZ, UR4, P2 ;  /* 0x00000004ff007c0c */ /* 0x000fe40009722670 */
[----:B------:R-:W-:Y:S01]  /*0ac0*/  ISETP.EQ.OR P2, PT, RZ, UR4, P4 ;  /* 0x00000004ff007c0c */ /* 0x000fe2000a742670 */
        /* <DEDUP_REMOVED lines=32> */
.L_x_2437:
[----:B------:R-:W-:Y:S05]  /*0cd0*/  BSYNC B0 ;  /* 0x0000000000007941 */ /* 0x000fea0003800000 */
.L_x_2436:
        /* <DEDUP_REMOVED lines=33> */
.L_x_2439:
[----:B------:R-:W-:Y:S05]  /*0ef0*/  BSYNC B0 ;  /* 0x0000000000007941 */ /* 0x000fea0003800000 */
.L_x_2438:
        /* <DEDUP_REMOVED lines=33> */
.L_x_2441:
[----:B------:R-:W-:Y:S05]  /*1110*/  BSYNC B0 ;  /* 0x0000000000007941 */ /* 0x000fea0003800000 */
.L_x_2440:
        /* <DEDUP_REMOVED lines=33> */
.L_x_2443:
[----:B------:R-:W-:Y:S05]  /*1330*/  BSYNC B0 ;  /* 0x0000000000007941 */ /* 0x000fea0003800000 */
.L_x_2442:
        /* <DEDUP_REMOVED lines=9> */
[----:B------:R-:W-:Y:S01]  /*13d0*/  FMUL.FTZ R64, R25, R50 ;  /* 0x0000003219407220 */ /* 0x000fe20000410000 */
[----:B------:R-:W-:Y:S01]  /*13e0*/  IMAD R0, R40, UR4, RZ ;  /* 0x0000000428007c24 */ /* 0x000fe2000f8e02ff */
[----:B------:R-:W-:Y:S01]  /*13f0*/  ISETP.NE.AND P0, PT, R36, RZ, PT ;  /* 0x000000ff2400720c */ /* 0x000fe20003f05270 */
[C---:B------:R-:W-:Y:S01]  /*1400*/  IMAD.WIDE.U32 R52, R41.reuse, UR4, RZ ;  /* 0x0000000429347c25 */ /* 0x040fe2000f8e00ff */
[----:B------:R-:W-:Y:S01]  /*1410*/  SHF.L.U32 R25, R48, 0x1, RZ ;  /* 0x0000000130197819 */ /* 0x000fe200000006ff */
[----:B------:R-:W-:Y:S01]  /*1420*/  HFMA2.MMA R67, -RZ, RZ, 0, 0 ;  /* 0x00000000ff437435 */ /* 0x000fe200000001ff */
[----:B------:R-:W1:Y:S01]  /*1430*/  LDC.64 R54, c[0x0][0x2d0] ;  /* 0x0000b400ff367b82 */ /* 0x000e620000000a00 */
[----:B------:R-:W-:Y:S01]  /*1440*/  IMAD R73, R41, UR5, R0 ;  /* 0x0000000529497c24 */ /* 0x000fe2000f8e0200 */
[----:B------:R-:W-:Y:S01]  /*1450*/  ISETP.EQ.OR P0, PT, R15, RZ, P0 ;  /* 0x000000ff0f00720c */ /* 0x000fe20000702670 */
[----:B------:R-:W-:Y:S01]  /*1460*/  FMUL.FTZ R63, R24, R49 ;  /* 0x00000031183f7220 */ /* 0x000fe20000410000 */
[----:B------:R-:W-:Y:S01]  /*1470*/  ISETP.GE.AND P1, PT, R42, R25, PT ;  /* 0x000000192a00720c */ /* 0x000fe20003f26270 */
[----:B------:R-:W-:Y:S01]  /*1480*/  FMUL.FTZ R65, R26, R51 ;  /* 0x000000331a417220 */ /* 0x000fe20000410000 */
[-C--:B------:R-:W-:Y:S01]  /*1490*/  ISETP.GE.AND P2, PT, R10, R25.reuse, PT ;  /* 0x000000190a00720c */ /* 0x080fe20003f46270 */
[----:B------:R-:W-:Y:S01]  /*14a0*/  FMUL.FTZ R66, R27, R62 ;  /* 0x0000003e1b427220 */ /* 0x000fe20000410000 */
[----:B------:R-:W2:Y:S01]  /*14b0*/  LDC.64 R56, c[0x0][0x2e0] ;  /* 0x0000b800ff387b82 */ /* 0x000ea20000000a00 */
[----:B------:R-:W-:Y:S01]  /*14c0*/  P2R R69, PR, RZ, 0x1 ;  /* 0x00000001ff457803 */ /* 0x000fe20000000000 */
[----:B------:R-:W-:Y:S01]  /*14d0*/  ULDC UR6, c[0x0][0x21c] ;  /* 0x0000870000067ab9 */ /* 0x000fe20000000800 */
[----:B------:R-:W-:Y:S01]  /*14e0*/  P2R R70, PR, RZ, 0x2 ;  /* 0x00000002ff467803 */ /* 0x000fe20000000000 */
[----:B------:R-:W-:Y:S01]  /*14f0*/  ULDC.64 UR4, c[0x0][0x238] ;  /* 0x00008e0000047ab9 */ /* 0x000fe20000000a00 */
[----:B------:R-:W-:Y:S01]  /*1500*/  P2R R71, PR, RZ, 0x4 ;  /* 0x00000004ff477803 */ /* 0x000fe20000000000 */
[----:B------:R-:W-:Y:S01]  /*1510*/  ULDC.64 UR8, c[0x0][0x250] ;  /* 0x0000940000087ab9 */ /* 0x000fe20000000a00 */
[-C--:B------:R-:W-:Y:S01]  /*1520*/  ISETP.GE.AND P0, PT, R9, R25.reuse, PT ;  /* 0x000000190900720c */ /* 0x080fe20003f06270 */
[----:B------:R-:W3:Y:S01]  /*1530*/  LDC.64 R58, c[0x0][0x310] ;  /* 0x0000c400ff3a7b82 */ /* 0x000ee20000000a00 */
[-C--:B------:R-:W-:Y:S01]  /*1540*/  ISETP.GE.AND P1, PT, R8, R25.reuse, PT ;  /* 0x000000190800720c */ /* 0x080fe20003f26270 */
[----:B------:R-:W-:Y:S01]  /*1550*/  ULDC.64 UR14, c[0x0][0x268] ;  /* 0x00009a00000e7ab9 */ /* 0x000fe20000000a00 */
[-C--:B------:R-:W-:Y:S01]  /*1560*/  ISETP.GE.AND P2, PT, R7, R25.reuse, PT ;  /* 0x000000190700720c */ /* 0x080fe20003f46270 */
[----:B------:R-:W-:Y:S01]  /*1570*/  ULDC.64 UR16, c[0x0][0x270] ;  /* 0x00009c0000107ab9 */ /* 0x000fe20000000a00 */
[----:B------:R-:W-:-:S02]  /*1580*/  ISETP.GE.AND P3, PT, R6, R25, PT ;  /* 0x000000190600720c */ /* 0x000fc40003f66270 */
[----:B------:R-:W-:Y:S02]  /*1590*/  IADD3 R73, R53, R73, RZ ;  /* 0x0000004935497210 */ /* 0x000fe40007ffe0ff */
[-C--:B------:R-:W-:Y:S02]  /*15a0*/  ISETP.GE.AND P4, PT, R5, R25.reuse, PT ;  /* 0x000000190500720c */ /* 0x080fe40003f86270 */
[----:B------:R-:W-:-:S13]  /*15b0*/  ISETP.GE.AND P5, PT, R4, R25, PT ;  /* 0x000000190400720c */ /* 0x000fda0003fa6270 */
.L_x_2447:
[----:B------:R-:W-:Y:S01]  /*15c0*/  SHF.R.S32.HI R0, RZ, 0x1f, R67 ;  /* 0x0000001fff007819 */ /* 0x000fe20000011443 */
[C---:B------:R-:W-:Y:S01]  /*15d0*/  IMAD.WIDE.U32 R24, R67.reuse, UR8, R42 ;  /* 0x0000000843187c25 */ /* 0x040fe2000f8e002a */
[----:B------:R-:W-:Y:S02]  /*15e0*/  MOV R72, R52 ;  /* 0x0000003400487202 */ /* 0x000fe40000000f00 */
[----:B------:R-:W-:Y:S02]  /*15f0*/  CS2R R34, SRZ ;  /* 0x0000000000227805 */ /* 0x000fe4000001ff00 */
[----:B------:R-:W-:Y:S01]  /*1600*/  P2R R32, PR, RZ, 0x20 ;  /* 0x00000020ff207803 */ /* 0x000fe20000000000 */
[----:B------:R-:W-:Y:S01]  /*1610*/  IMAD R26, R0, UR8, RZ ;  /* 0x00000008001a7c24 */ /* 0x000fe2000f8e02ff */
[----:B------:R-:W-:Y:S01]  /*1620*/  ISETP.NE.AND P5, PT, R70, RZ, PT ;  /* 0x000000ff4600720c */ /* 0x000fe20003fa5270 */
[----:B------:R-:W-:Y:S01]  /*1630*/  IMAD R28, R0, UR4, RZ ;  /* 0x00000004001c7c24 */ /* 0x000fe2000f8e02ff */
[----:B------:R-:W-:Y:S01]  /*1640*/  MOV R37, RZ ;  /* 0x000000ff00257202 */ /* 0x000fe20000000f00 */
[C---:B------:R-:W-:Y:S01]  /*1650*/  IMAD R27, R67.reuse, UR9, R26 ;  /* 0x00000009431b7c24 */ /* 0x040fe2000f8e021a */
[----:B------:R-:W-:Y:S01]  /*1660*/  LEA R26, P6, R24, R3, 0x2 ;  /* 0x00000003181a7211 */ /* 0x000fe200078c10ff */
[----:B------:R-:W-:-:S02]  /*1670*/  IMAD R29, R67, UR5, R28 ;  /* 0x00000005431d7c24 */ /* 0x000fc4000f8e021c */
[----:B------:R-:W-:Y:S01]  /*1680*/  IMAD R30, R40, UR14, RZ ;  /* 0x0000000e281e7c24 */ /* 0x000fe2000f8e02ff */
[----:B------:R-:W-:Y:S01]  /*1690*/  IADD3 R25, R25, R27, RZ ;  /* 0x0000001b19197210 */ /* 0x000fe20007ffe0ff */
[----:B------:R-:W-:Y:S02]  /*16a0*/  IMAD R0, R0, UR16, RZ ;  /* 0x0000001000007c24 */ /* 0x000fe4000f8e02ff */
[----:B------:R-:W-:Y:S01]  /*16b0*/  IMAD R31, R41, UR15, R30 ;  /* 0x0000000f291f7c24 */ /* 0x000fe2000f8e021e */
[----:B------:R-:W-:Y:S01]  /*16c0*/  LEA.HI.X R27, R24, R2, R25, 0x2, P6 ;  /* 0x00000002181b7211 */ /* 0x000fe200030f1419 */
[----:B------:R-:W-:Y:S01]  /*16d0*/  IMAD.WIDE.U32 R24, R67, UR4, R72 ;  /* 0x0000000443187c25 */ /* 0x000fe2000f8e0048 */
[----:B------:R-:W-:-:S03]  /*16e0*/  MOV R72, RZ ;  /* 0x000000ff00487202 */ /* 0x000fc60000000f00 */
[----:B------:R-:W4:Y:S01]  /*16f0*/  @!P5 LDG.E R35, desc[UR10][R26.64] ;  /* 0x0000000a1a23d981 */ /* 0x000f22000c1e1900 */
[----:B------:R-:W-:Y:S02]  /*1700*/  IADD3 R25, R25, R29, RZ ;  /* 0x0000001d19197210 */ /* 0x000fe40007ffe0ff */
[C---:B-1----:R-:W-:Y:S01]  /*1710*/  LEA R28, P6, R24.reuse, R54, 0x3 ;  /* 0x00000036181c7211 */ /* 0x042fe200078c18ff */
[----:B------:R-:W3:Y:S03]  /*1720*/  @!P0 LDG.E R72, desc[UR10][R26.64+0x100] ;  /* 0x0001000a1a488981 */ /* 0x000ee6000c1e1900 */
[----:B------:R-:W-:Y:S01]  /*1730*/  LEA.HI.X R29, R24, R55, R25, 0x3, P6 ;  /* 0x00000037181d7211 */ /* 0x000fe200030f1c19 */
[----:B------:R-:W-:Y:S01]  /*1740*/  IMAD.WIDE.U32 R24, R41, UR14, RZ ;  /* 0x0000000e29187c25 */ /* 0x000fe2000f8e00ff */
[----:B------:R-:W3:Y:S04]  /*1750*/  @!P1 LDG.E R37, desc[UR10][R26.64+0x180] ;  /* 0x0001800a1a259981 */ /* 0x000ee8000c1e1900 */
[----:B------:R-:W-:Y:S01]  /*1760*/  IADD3 R25, R25, R31, RZ ;  /* 0x0000001f19197210 */ /* 0x000fe20007ffe0ff */
[----:B------:R-:W-:-:S02]  /*1770*/  IMAD R31, R67, UR17, R0 ;  /* 0x00000011431f7c24 */ /* 0x000fc4000f8e0200 */
[----:B------:R-:W-:-:S05]  /*1780*/  IMAD.WIDE.U32 R24, R67, UR16, R24 ;  /* 0x0000001043187c25 */ /* 0x000fca000f8e0018 */
[----:B------:R-:W-:Y:S02]  /*1790*/  IADD3 R0, R25, R31, RZ ;  /* 0x0000001f19007210 */ /* 0x000fe40007ffe0ff */
[----:B--2---:R-:W-:-:S04]  /*17a0*/  LEA R60, P6, R24, R56, 0x3 ;  /* 0x00000038183c7211 */ /* 0x004fc800078c18ff */
[----:B------:R-:W-:Y:S02]  /*17b0*/  LEA.HI.X R61, R24, R57, R0, 0x3, P6 ;  /* 0x00000039183d7211 */ /* 0x000fe400030f1c00 */
[----:B------:R-:W-:Y:S02]  /*17c0*/  ISETP.NE.AND P6, PT, R71, RZ, PT ;  /* 0x000000ff4700720c */ /* 0x000fe40003fc5270 */
[----:B------:R-:W-:Y:S02]  /*17d0*/  ISETP.NE.AND P5, PT, R32, RZ, PT ;  /* 0x000000ff2000720c */ /* 0x000fe40003fa5270 */
[----:B------:R-:W-:Y:S01]  /*17e0*/  CS2R R30, SRZ ;  /* 0x00000000001e7805 */ /* 0x000fe2000001ff00 */
[----:B------:R-:W2:Y:S08]  /*17f0*/  LDG.E.64 R24, desc[UR10][R28.64] ;  /* 0x0000000a1c187981 */ /* 0x000eb0000c1e1b00 */
[----:B------:R-:W3:Y:S01]  /*1800*/  @!P6 LDG.E R34, desc[UR10][R26.64+0x80] ;  /* 0x0000800a1a22e981 */ /* 0x000ee2000c1e1900 */
[----:B------:R-:W-:-:S03]  /*1810*/  CS2R R32, SRZ ;  /* 0x0000000000207805 */ /* 0x000fc6000001ff00 */
        /* <DEDUP_REMOVED lines=8> */
[----:B------:R-:W-:Y:S02]  /*18a0*/  IADD3 R78, R17, 0x60, RZ ;  /* 0x00000060114e7810 */ /* 0x000fe40007ffe0ff */
[-C--:B------:R-:W-:Y:S02]  /*18b0*/  LEA.HI.SX32 R77, R74, R17.reuse, 0x1b ;  /* 0x000000114a4d7211 */ /* 0x080fe400078fdaff */
[-C--:B------:R-:W-:Y:S02]  /*18c0*/  LEA.HI.SX32 R79, R76, R17.reuse, 0x1b ;  /* 0x000000114c4f7211 */ /* 0x080fe400078fdaff */
[----:B-1----:R-:W-:-:S02]  /*18d0*/  LEA.HI.SX32 R27, R78, R17, 0x1b ;  /* 0x000000114e1b7211 */ /* 0x002fc400078fdaff */
[----:B------:R-:W-:Y:S02]  /*18e0*/  IADD3 R74, R17, 0x80, RZ ;  /* 0x00000080114a7810 */ /* 0x000fe40007ffe0ff */
[----:B0-----:R-:W-:Y:S02]  /*18f0*/  LEA R0, R75, R0, 0x18 ;  /* 0x000000004b007211 */ /* 0x001fe400078ec0ff */
[----:B------:R-:W-:Y:S02]  /*1900*/  LEA.HI.SX32 R75, R17, R17, 0x1b ;  /* 0x00000011114b7211 */ /* 0x000fe400078fdaff */
[-C--:B------:R-:W-:Y:S02]  /*1910*/  LEA R77, R77, R0.reuse, 0x2 ;  /* 0x000000004d4d7211 */ /* 0x080fe400078e10ff */
[-C--:B------:R-:W-:Y:S02]  /*1920*/  LEA R26, R75, R0.reuse, 0x2 ;  /* 0x000000004b1a7211 */ /* 0x080fe400078e10ff */
[----:B------:R-:W-:-:S02]  /*1930*/  LEA R79, R79, R0, 0x2 ;  /* 0x000000004f4f7211 */ /* 0x000fc400078e10ff */
[----:B------:R-:W-:Y:S02]  /*1940*/  LEA R28, R27, R0, 0x2 ;  /* 0x000000001b1c7211 */ /* 0x000fe400078e10ff */
[-C--:B------:R-:W-:Y:S02]  /*1950*/  LEA.HI.SX32 R27, R74, R17.reuse, 0x1b ;  /* 0x000000114a1b7211 */ /* 0x080fe400078fdaff */
[C---:B------:R-:W-:Y:S02]  /*1960*/  IADD3 R76, R17.reuse, 0xa0, RZ ;  /* 0x000000a0114c7810 */ /* 0x040fe40007ffe0ff */
[C---:B------:R-:W-:Y:S02]  /*1970*/  IADD3 R78, R17.reuse, 0xc0, RZ ;  /* 0x000000c0114e7810 */ /* 0x040fe40007ffe0ff */
[----:B------:R-:W-:Y:S02]  /*1980*/  IADD3 R80, R17, 0xe0, RZ ;  /* 0x000000e011507810 */ /* 0x000fe40007ffe0ff */
[----:B------:R-:W-:-:S02]  /*1990*/  LEA.HI.SX32 R29, R76, R17, 0x1b ;  /* 0x000000114c1d7211 */ /* 0x000fc400078fdaff */
[----:B------:R-:W-:-:S04]  /*19a0*/  LEA.HI.SX32 R75, R78, R17, 0x1b ;  /* 0x000000114e4b7211 */ /* 0x000fc800078fdaff */
[----:B------:R-:W-:Y:S01]  /*19b0*/  LEA R75, R75, R0, 0x2 ;  /* 0x000000004b4b7211 */ /* 0x000fe200078e10ff */
[----:B----4-:R0:W-:Y:S02]  /*19c0*/  STS [R26], R35 ;  /* 0x000000231a007388 */ /* 0x0101e40000000800 */
[----:B0-----:R-:W-:Y:S02]  /*19d0*/  SHF.L.U32 R26, R17, 0x3, RZ ;  /* 0x00000003111a7819 */ /* 0x001fe400000006ff */
[----:B------:R-:W-:-:S04]  /*19e0*/  LEA.HI.SX32 R35, R80, R17, 0x1b ;  /* 0x0000001150237211 */ /* 0x000fc800078fdaff */
[-C--:B------:R-:W-:Y:S01]  /*19f0*/  LEA R35, R35, R0.reuse, 0x2 ;  /* 0x0000000023237211 */ /* 0x080fe200078e10ff */
[----:B---3--:R0:W-:Y:S04]  /*1a00*/  STS [R77+0x80], R34 ;  /* 0x000080224d007388 */ /* 0x0081e80000000800 */
[----:B------:R-:W-:Y:S04]  /*1a10*/  STS [R79+0x100], R72 ;  /* 0x000100484f007388 */ /* 0x000fe80000000800 */
[----:B------:R1:W-:Y:S01]  /*1a20*/  STS [R28+0x180], R37 ;  /* 0x000180251c007388 */ /* 0x0003e20000000800 */
[----:B0-----:R-:W-:-:S02]  /*1a30*/  LEA R34, R27, R0, 0x2 ;  /* 0x000000001b227211 */ /* 0x001fc400078e10ff */
[----:B------:R-:W-:Y:S01]  /*1a40*/  LEA.HI.SX32 R27, R26, R26, 0x1b ;  /* 0x0000001a1a1b7211 */ /* 0x000fe200078fdaff */
[----:B-1----:R-:W0:Y:S01]  /*1a50*/  S2R R37, SR_TID.X ;  /* 0x0000000000257919 */ /* 0x002e220000002100 */
[----:B--2---:R-:W-:Y:S02]  /*1a60*/  FMUL.FTZ R24, R24, 1.4426950216293334961 ;  /* 0x3fb8aa3b18187820 */ /* 0x004fe40000410000 */
[-C--:B------:R-:W-:Y:S01]  /*1a70*/  LEA R26, R27, R0.reuse, 0x2 ;  /* 0x000000001b1a7211 */ /* 0x080fe200078e10ff */
[-C--:B------:R-:W-:Y:S01]  /*1a80*/  FMUL.FTZ R27, R25, R49.reuse ;  /* 0x00000031191b7220 */ /* 0x080fe20000410000 */
[----:B------:R-:W-:Y:S01]  /*1a90*/  LEA R28, R29, R0, 0x2 ;  /* 0x000000001d1c7211 */ /* 0x000fe200078e10ff */
[----:B------:R-:W-:Y:S01]  /*1aa0*/  FMUL.FTZ R29, R24, R49 ;  /* 0x00000031181d7220 */ /* 0x000fe20000410000 */
[----:B------:R1:W-:Y:S04]  /*1ab0*/  STS [R34+0x200], R31 ;  /* 0x0002001f22007388 */ /* 0x0003e80000000800 */
[----:B------:R2:W-:Y:S01]  /*1ac0*/  STS [R28+0x280], R33 ;  /* 0x000280211c007388 */ /* 0x0005e20000000800 */
[----:B------:R-:W-:Y:S03]  /*1ad0*/  MUFU.EX2 R29, R29 ;  /* 0x0000001d001d7308 */ /* 0x000fe60000000800 */
[----:B------:R-:W-:Y:S01]  /*1ae0*/  STS [R75+0x300], R32 ;  /* 0x000300204b007388 */ /* 0x000fe20000000800 */
[----:B-1----:R-:W-:-:S03]  /*1af0*/  FMUL.RZ R31, R27, 0.15915493667125701904 ;  /* 0x3e22f9831b1f7820 */ /* 0x002fc6000040c000 */
[----:B------:R1:W-:Y:S01]  /*1b00*/  STS [R35+0x380], R30 ;  /* 0x0003801e23007388 */ /* 0x0003e20000000800 */
[----:B------:R-:W-:Y:S01]  /*1b10*/  NOP ;  /* 0x0000000000007918 */ /* 0x000fe20000000000 */
[----:B--2---:R-:W2:Y:S02]  /*1b20*/  MUFU.SIN R28, R31 ;  /* 0x0000001f001c7308 */ /* 0x004ea40000000400 */
[----:B------:R-:W3:Y:S04]  /*1b30*/  LDS R74, [R26+0x4] ;  /* 0x000004001a4a7984 */ /* 0x000ee80000000800 */
[----:B------:R-:W4:Y:S02]  /*1b40*/  LDS R72, [R26] ;  /* 0x000000001a487984 */ /* 0x000f240000000800 */
[----:B-1----:R-:W1:Y:S01]  /*1b50*/  MUFU.COS R30, R31 ;  /* 0x0000001f001e7308 */ /* 0x002e620000000000 */
[----:B0-----:R-:W-:Y:S01]  /*1b60*/  SHF.L.U32 R27, R37, 0x2, RZ ;  /* 0x00000002251b7819 */ /* 0x001fe200000006ff */
[----:B------:R-:W0:Y:S03]  /*1b70*/  LDS R33, [R26+0x8] ;  /* 0x000008001a217984 */ /* 0x000e260000000800 */
[----:B------:R-:W-:Y:S01]  /*1b80*/  ISETP.GE.U32.AND P6, PT, R27, R48, PT ;  /* 0x000000301b00720c */ /* 0x000fe20003fc6070 */
[----:B------:R-:W0:Y:S01]  /*1b90*/  LDS R35, [R26+0xc] ;  /* 0x00000c001a237984 */ /* 0x000e220000000800 */
[----:B--2---:R-:W-:-:S03]  /*1ba0*/  FMUL.FTZ R28, R29, R28 ;  /* 0x0000001c1d1c7220 */ /* 0x004fc60000410000 */
[----:B------:R-:W2:Y:S02]  /*1bb0*/  LDS R32, [R26+0x14] ;  /* 0x000014001a207984 */ /* 0x000ea40000000800 */
[----:B------:R-:W-:Y:S02]  /*1bc0*/  FSEL R78, R28, RZ, !P6 ;  /* 0x000000ff1c4e7208 */ /* 0x000fe40007000000 */
[----:B------:R-:W5:Y:S01]  /*1bd0*/  LDG.E.64 R60, desc[UR10][R60.64] ;  /* 0x0000000a3c3c7981 */ /* 0x000f62000c1e1b00 */
[----:B-1----:R-:W-:Y:S01]  /*1be0*/  FMUL.FTZ R30, R29, R30 ;  /* 0x0000001e1d1e7220 */ /* 0x002fe20000410000 */
[-C--:B------:R-:W-:Y:S01]  /*1bf0*/  FMUL.FTZ R29, R25, R50.reuse ;  /* 0x00000032191d7220 */ /* 0x080fe20000410000 */
[----:B------:R-:W-:-:S03]  /*1c00*/  FMUL.FTZ R28, R24, R50 ;  /* 0x00000032181c7220 */ /* 0x000fc60000410000 */
[----:B------:R-:W-:Y:S01]  /*1c10*/  FSEL R79, R30, 1, !P6 ;  /* 0x3f8000001e4f7808 */ /* 0x000fe20007000000 */
[----:B------:R-:W-:Y:S02]  /*1c20*/  FMUL.RZ R30, R29, 0.15915493667125701904 ;  /* 0x3e22f9831d1e7820 */ /* 0x000fe4000040c000 */
[----:B------:R-:W-:Y:S08]  /*1c30*/  MUFU.EX2 R28, R28 ;  /* 0x0000001c001c7308 */ /* 0x000ff00000000800 */
[----:B------:R-:W1:Y:S01]  /*1c40*/  MUFU.SIN R29, R30 ;  /* 0x0000001e001d7308 */ /* 0x000e620000000400 */
[----:B---3--:R-:W-:-:S07]  /*1c50*/  FMUL.FTZ R74, R63, R74 ;  /* 0x0000004a3f4a7220 */ /* 0x008fce0000410000 */
[----:B------:R3:W0:Y:S01]  /*1c60*/  MUFU.COS R31, R30 ;  /* 0x0000001e001f7308 */ /* 0x0006220000000000 */
[----:B----4-:R-:W-:Y:S01]  /*1c70*/  FMUL.FTZ R72, R63, R72 ;  /* 0x000000483f487220 */ /* 0x010fe20000410000 */
[----:B------:R-:W-:-:S04]  /*1c80*/  FSEL R80, R74, RZ, !P6 ;  /* 0x000000ff4a507208 */ /* 0x000fc80007000000 */
[----:B------:R-:W-:Y:S02]  /*1c90*/  FSEL R81, R72, RZ, !P6 ;  /* 0x000000ff48517208 */ /* 0x000fe40007000000 */
[----:B------:R-:W-:Y:S01]  /*1ca0*/  ISETP.GE.U32.AND P6, PT, R14, R48, PT ;  /* 0x000000300e00720c */ /* 0x000fe20003fc6070 */
[C---:B-1----:R-:W-:Y:S01]  /*1cb0*/  FMUL.FTZ R29, R28.reuse, R29 ;  /* 0x0000001d1c1d7220 */ /* 0x042fe20000410000 */
[----:B---3--:R-:W1:Y:S04]  /*1cc0*/  LDS R30, [R26+0x10] ;  /* 0x000010001a1e7984 */ /* 0x008e680000000800 */
[----:B------:R-:W-:Y:S01]  /*1cd0*/  FSEL R82, R29, RZ, !P6 ;  /* 0x000000ff1d527208 */ /* 0x000fe20007000000 */
[----:B------:R-:W-:Y:S01]  /*1ce0*/  FMUL.FTZ R29, R25, R51 ;  /* 0x00000033191d7220 */ /* 0x000fe20000410000 */
[----:B0-----:R-:W-:Y:S01]  /*1cf0*/  FMUL.FTZ R31, R28, R31 ;  /* 0x0000001f1c1f7220 */ /* 0x001fe20000410000 */
[----:B------:R-:W-:-:S02]  /*1d00*/  FMUL.FTZ R28, R24, R51 ;  /* 0x00000033181c7220 */ /* 0x000fc40000410000 */
[----:B------:R-:W-:Y:S02]  /*1d10*/  FMUL.RZ R34, R29, 0.15915493667125701904 ;  /* 0x3e22f9831d227820 */ /* 0x000fe4000040c000 */
[----:B------:R-:W-:Y:S02]  /*1d20*/  FSEL R83, R31, 1, !P6 ;  /* 0x3f8000001f537808 */ /* 0x000fe40007000000 */
[----:B------:R-:W-:Y:S08]  /*1d30*/  MUFU.EX2 R28, R28 ;  /* 0x0000001c001c7308 */ /* 0x000ff00000000800 */
[----:B------:R-:W0:Y:S01]  /*1d40*/  MUFU.COS R31, R34 ;  /* 0x00000022001f7308 */ /* 0x000e220000000000 */
[----:B------:R-:W-:-:S07]  /*1d50*/  FMUL.FTZ R33, R64, R33 ;  /* 0x0000002140217220 */ /* 0x000fce0000410000 */
[----:B------:R-:W3:Y:S01]  /*1d60*/  MUFU.SIN R29, R34 ;  /* 0x00000022001d7308 */ /* 0x000ee20000000400 */
[----:B------:R-:W-:Y:S01]  /*1d70*/  FMUL.FTZ R35, R64, R35 ;  /* 0x0000002340237220 */ /* 0x000fe20000410000 */
[----:B------:R-:W-:Y:S02]  /*1d80*/  FSEL R85, R33, RZ, !P6 ;  /* 0x000000ff21557208 */ /* 0x000fe40007000000 */
[----:B------:R-:W-:Y:S01]  /*1d90*/  IADD3 R33, R27, 0x2, RZ ;  /* 0x000000021b217810 */ /* 0x000fe20007ffe0ff */
[-C--:B------:R-:W-:Y:S01]  /*1da0*/  FMUL.FTZ R25, R25, R62.reuse ;  /* 0x0000003e19197220 */ /* 0x080fe20000410000 */
[----:B------:R-:W-:Y:S01]  /*1db0*/  FSEL R84, R35, RZ, !P6 ;  /* 0x000000ff23547208 */ /* 0x000fe20007000000 */
[----:B------:R-:W-:Y:S01]  /*1dc0*/  FMUL.FTZ R24, R24, R62 ;  /* 0x0000003e18187220 */ /* 0x000fe20000410000 */
[----:B------:R-:W-:Y:S01]  /*1dd0*/  ISETP.GE.U32.AND P6, PT, R33, R48, PT ;  /* 0x000000302100720c */ /* 0x000fe20003fc6070 */
[----:B0-----:R-:W-:Y:S01]  /*1de0*/  FMUL.FTZ R31, R28, R31 ;  /* 0x0000001f1c1f7220 */ /* 0x001fe20000410000 */
[----:B------:R-:W-:Y:S04]  /*1df0*/  LDS R33, [R26+0x1c] ;  /* 0x00001c001a217984 */ /* 0x000fe80000000800 */
[----:B------:R-:W-:-:S02]  /*1e00*/  FSEL R87, R31, 1, !P6 ;  /* 0x3f8000001f577808 */ /* 0x000fc40007000000 */
[----:B------:R0:W4:Y:S01]  /*1e10*/  LDS R31, [R26+0x18] ;  /* 0x000018001a1f7984 */ /* 0x0001220000000800 */
[----:B---3--:R-:W-:Y:S01]  /*1e20*/  FMUL.FTZ R29, R28, R29 ;  /* 0x0000001d1c1d7220 */ /* 0x008fe20000410000 */
[----:B------:R-:W-:Y:S01]  /*1e30*/  FMUL.RZ R28, R25, 0.15915493667125701904 ;  /* 0x3e22f983191c7820 */ /* 0x000fe2000040c000 */
[----:B------:R-:W-:Y:S03]  /*1e40*/  MUFU.EX2 R24, R24 ;  /* 0x0000001800187308 */ /* 0x000fe60000000800 */
[----:B------:R-:W-:-:S05]  /*1e50*/  FSEL R86, R29, RZ, !P6 ;  /* 0x000000ff1d567208 */ /* 0x000fca0007000000 */
[----:B------:R-:W3:Y:S08]  /*1e60*/  MUFU.SIN R25, R28 ;  /* 0x0000001c00197308 */ /* 0x000ef00000000400 */
[----:B------:R-:W0:Y:S01]  /*1e70*/  MUFU.COS R29, R28 ;  /* 0x0000001c001d7308 */ /* 0x000e220000000000 */
[C---:B--2---:R-:W-:Y:S01]  /*1e80*/  FMUL.FTZ R32, R65.reuse, R32 ;  /* 0x0000002041207220 */ /* 0x044fe20000410000 */
[----:B-1----:R-:W-:Y:S01]  /*1e90*/  FMUL.FTZ R30, R65, R30 ;  /* 0x0000001e411e7220 */ /* 0x002fe20000410000 */
[----:B------:R-:W-:-:S03]  /*1ea0*/  IADD3 R27, R27, 0x3, RZ ;  /* 0x000000031b1b7810 */ /* 0x000fc60007ffe0ff */
[----:B------:R-:W-:Y:S02]  /*1eb0*/  FSEL R88, R32, RZ, !P6 ;  /* 0x000000ff20587208 */ /* 0x000fe40007000000 */
[----:B------:R-:W-:Y:S01]  /*1ec0*/  FSEL R89, R30, RZ, !P6 ;  /* 0x000000ff1e597208 */ /* 0x000fe20007000000 */
[----:B---3--:R-:W-:Y:S01]  /*1ed0*/  FMUL.FTZ R25, R24, R25 ;  /* 0x0000001918197220 */ /* 0x008fe20000410000 */
[----:B------:R-:W-:-:S04]  /*1ee0*/  ISETP.GE.U32.AND P6, PT, R27, R48, PT ;  /* 0x000000301b00720c */ /* 0x000fc80003fc6070 */
[----:B------:R-:W-:Y:S01]  /*1ef0*/  FSEL R77, R25, RZ, !P6 ;  /* 0x000000ff194d7208 */ /* 0x000fe20007000000 */
[----:B0-----:R-:W-:Y:S01]  /*1f00*/  FMUL.FTZ R29, R24, R29 ;  /* 0x0000001d181d7220 */ /* 0x001fe20000410000 */
[-C--:B------:R-:W-:Y:S01]  /*1f10*/  FMUL.FTZ R24, R80, R82.reuse ;  /* 0x0000005250187220 */ /* 0x080fe20000410000 */
[----:B------:R-:W-:-:S03]  /*1f20*/  FMUL.FTZ R25, R81, R82 ;  /* 0x0000005251197220 */ /* 0x000fc60000410000 */
[-C--:B------:R-:W-:Y:S01]  /*1f30*/  FFMA.FTZ R24, R81, R83.reuse, -R24 ;  /* 0x0000005351187223 */ /* 0x080fe20000010818 */
[----:B------:R-:W-:-:S03]  /*1f40*/  FFMA.FTZ R25, R80, R83, R25 ;  /* 0x0000005350197223 */ /* 0x000fc60000010019 */
[----:B------:R-:W-:Y:S01]  /*1f50*/  FADD.FTZ R26, R85, R24 ;  /* 0x00000018551a7221 */ /* 0x000fe20000010000 */
[----:B------:R-:W-:Y:S01]  /*1f60*/  FADD.FTZ R27, R84, R25 ;  /* 0x00000019541b7221 */ /* 0x000fe20000010000 */
[----:B------:R-:W-:Y:S02]  /*1f70*/  FMUL.FTZ R24, R78, R82 ;  /* 0x000000524e187220 */ /* 0x000fe40000410000 */
[C---:B------:R-:W-:Y:S01]  /*1f80*/  FMUL.FTZ R30, R86.reuse, R26 ;  /* 0x0000001a561e7220 */ /* 0x040fe20000410000 */
[----:B------:R-:W-:Y:S01]  /*1f90*/  FMUL.FTZ R28, R86, R27 ;  /* 0x0000001b561c7220 */ /* 0x000fe20000410000 */
[C---:B------:R-:W-:Y:S01]  /*1fa0*/  FMUL.FTZ R25, R79.reuse, R82 ;  /* 0x000000524f197220 */ /* 0x040fe20000410000 */
[----:B------:R-:W-:Y:S01]  /*1fb0*/  FFMA.FTZ R24, R79, R83, -R24 ;  /* 0x000000534f187223 */ /* 0x000fe20000010818 */
[----:B------:R-:W-:Y:S01]  /*1fc0*/  FFMA.FTZ R27, R87, R27, R30 ;  /* 0x0000001b571b7223 */ /* 0x000fe2000001001e */
[----:B----4-:R-:W-:Y:S01]  /*1fd0*/  FMUL.FTZ R31, R66, R31 ;  /* 0x0000001f421f7220 */ /* 0x010fe20000410000 */
[----:B------:R-:W-:Y:S01]  /*1fe0*/  FSEL R76, R29, 1, !P6 ;  /* 0x3f8000001d4c7808 */ /* 0x000fe20007000000 */
[----:B------:R-:W-:Y:S01]  /*1ff0*/  FFMA.FTZ R28, R87, R26, -R28 ;  /* 0x0000001a571c7223 */ /* 0x000fe2000001081c */
[----:B------:R-:W-:Y:S01]  /*2000*/  FFMA.FTZ R25, R78, R83, R25 ;  /* 0x000000534e197223 */ /* 0x000fe20000010019 */
[----:B------:R-:W-:Y:S01]  /*2010*/  FADD.FTZ R29, R88, R27 ;  /* 0x0000001b581d7221 */ /* 0x000fe20000010000 */
[----:B------:R-:W-:Y:S01]  /*2020*/  FMUL.FTZ R26, R86, R24 ;  /* 0x00000018561a7220 */ /* 0x000fe20000410000 */
[----:B------:R-:W-:Y:S01]  /*2030*/  FMUL.FTZ R33, R66, R33 ;  /* 0x0000002142217220 */ /* 0x000fe20000410000 */
[----:B------:R-:W-:Y:S01]  /*2040*/  FSEL R75, R31, RZ, !P6 ;  /* 0x000000ff1f4b7208 */ /* 0x000fe20007000000 */
[----:B------:R-:W-:Y:S01]  /*2050*/  FADD.FTZ R28, R89, R28 ;  /* 0x0000001c591c7221 */ /* 0x000fe20000010000 */
[----:B------:R-:W-:Y:S01]  /*2060*/  FMUL.FTZ R27, R86, R25 ;  /* 0x00000019561b7220 */ /* 0x000fe20000410000 */
[----:B------:R-:W-:Y:S01]  /*2070*/  FMUL.FTZ R31, R77, R29 ;  /* 0x0000001d4d1f7220 */ /* 0x000fe20000410000 */
[----:B------:R-:W-:Y:S01]  /*2080*/  FFMA.FTZ R26, R87, R25, R26 ;  /* 0x00000019571a7223 */ /* 0x000fe2000001001a */
[----:B------:R-:W-:Y:S01]  /*2090*/  FSEL R74, R33, RZ, !P6 ;  /* 0x000000ff214a7208 */ /* 0x000fe20007000000 */
[----:B------:R-:W-:Y:S01]  /*20a0*/  FMUL.FTZ R33, R77, R28 ;  /* 0x0000001c4d217220 */ /* 0x000fe20000410000 */
[----:B------:R-:W-:Y:S01]  /*20b0*/  FFMA.FTZ R27, R87, R24, -R27 ;  /* 0x00000018571b7223 */ /* 0x000fe2000001081b */
[C---:B------:R-:W-:Y:S01]  /*20c0*/  FFMA.FTZ R28, R76.reuse, R28, -R31 ;  /* 0x0000001c4c1c7223 */ /* 0x040fe2000001081f */
[CC--:B------:R-:W-:Y:S01]  /*20d0*/  FMUL.FTZ R25, R77.reuse, R26.reuse ;  /* 0x0000001a4d197220 */ /* 0x0c0fe20000410000 */
[C---:B------:R-:W-:Y:S01]  /*20e0*/  FFMA.FTZ R33, R76.reuse, R29, R33 ;  /* 0x0000001d4c217223 */ /* 0x040fe20000010021 */
[-C--:B------:R-:W-:Y:S01]  /*20f0*/  FMUL.FTZ R29, R77, R27.reuse ;  /* 0x0000001b4d1d7220 */ /* 0x080fe20000410000 */
[----:B------:R-:W-:Y:S01]  /*2100*/  FADD.FTZ R34, R75, R28 ;  /* 0x0000001c4b227221 */ /* 0x000fe20000010000 */
[----:B------:R-:W-:Y:S01]  /*2110*/  FFMA.FTZ R32, R76, R27, -R25 ;  /* 0x0000001b4c207223 */ /* 0x000fe20000010819 */
        /* <DEDUP_REMOVED lines=135> */
[C---:B------:R-:W-:Y:S01]  /*2990*/  FMUL.FTZ R25, R77.reuse, R88 ;  /* 0x000000584d197220 */ /* 0x040fe20000410000 */
[C---:B------:R-:W-:Y:S01]  /*29a0*/  FFMA.FTZ R32, R24.reuse, R31, R32 ;  /* 0x0000001f18207223 */ /* 0x040fe20000010020 */
[----:B------:R-:W-:Y:S01]  /*29b0*/  FMUL.FTZ R77, R77, R89 ;  /* 0x000000594d4d7220 */ /* 0x000fe20000410000 */
[----:B------:R-:W-:Y:S01]  /*29c0*/  BSSY B0, `(.L_x_2445) ;  /* 0x0000010000007945 */ /* 0x000fe20003800000 */
[----:B------:R-:W-:Y:S01]  /*29d0*/  FFMA.FTZ R29, R24, R29, R30 ;  /* 0x0000001d181d7223 */ /* 0x000fe2000001001e */
[----:B------:R-:W-:Y:S01]  /*29e0*/  FADD.FTZ R30, R26, R33 ;  /* 0x000000211a1e7221 */ /* 0x000fe20000010000 */
[----:B------:R-:W-:Y:S01]  /*29f0*/  FFMA.FTZ R28, R24, R28, -R35 ;  /* 0x0000001c181c7223 */ /* 0x000fe20000010823 */
[----:B------:R-:W-:Y:S01]  /*2a00*/  FADD.FTZ R31, R27, R32 ;  /* 0x000000201b1f7221 */ /* 0x000fe20000010000 */
[C---:B------:R-:W-:Y:S01]  /*2a10*/  FFMA.FTZ R26, R76.reuse, R89, -R25 ;  /* 0x000000594c1a7223 */ /* 0x040fe20000010819 */
        /* <DEDUP_REMOVED lines=10> */
.L_x_2446:
[----:B------:R-:W-:Y:S05]  /*2ac0*/  BSYNC B0 ;  /* 0x0000000000007941 */ /* 0x000fea0003800000 */
.L_x_2445:
[----:B------:R-:W-:Y:S01]  /*2ad0*/  IADD3 R67, R67, 0x1, RZ ;  /* 0x0000000143437810 */ /* 0x000fe20007ffe0ff */
[----:B------:R-:W-:Y:S01]  /*2ae0*/  FADD.FTZ R74, R74, R77 ;  /* 0x0000004d4a4a7221 */ /* 0x000fe20000010000 */
[C---:B0----5:R-:W-:Y:S01]  /*2af0*/  FMUL.FTZ R25, R61.reuse, R80 ;  /* 0x000000503d197220 */ /* 0x061fe20000410000 */
[----:B------:R-:W-:Y:S01]  /*2b00*/  FMUL.FTZ R84, R61, R84 ;  /* 0x000000543d547220 */ /* 0x000fe20000410000 */
[----:B------:R-:W-:Y:S01]  /*2b10*/  ISETP.GE.AND P6, PT, R67, UR6, PT ;  /* 0x0000000643007c0c */ /* 0x000fe2000bfc6270 */
        /* <DEDUP_REMOVED lines=12> */
.L_x_2444:
[----:B------:R-:W-:Y:S01]  /*2be0*/  ISETP.NE.AND P0, PT, R37, RZ, PT ;  /* 0x000000ff2500720c */ /* 0x000fe20003f05270 */
[----:B------:R-:W-:Y:S01]  /*2bf0*/  BAR.SYNC.DEFER_BLOCKING 0x0 ;  /* 0x0000000000007b1d */ /* 0x000fe20000010000 */
[CC--:B------:R-:W-:Y:S02]  /*2c00*/  LEA R33, R17.reuse, R0.reuse, 0x4 ;  /* 0x0000000011217211 */ /* 0x0c0fe400078e20ff */
[----:B------:R-:W-:Y:S02]  /*2c10*/  LEA R32, R17, R0, 0x2 ;  /* 0x0000000011207211 */ /* 0x000fe400078e10ff */
        /* <DEDUP_REMOVED lines=19> */
[----:B------:R1:W-:Y:S02]  /*2d50*/  @!P0 STS [R0+0x200], R31 ;  /* 0x0002001f00008388 */ /* 0x0003e40000000800 */
[----:B------:R-:W-:Y:S01]  /*2d60*/  IADD3 R61, R35, R51, RZ ;  /* 0x00000033233d7210 */ /* 0x000fe20007ffe0ff */
        /* <DEDUP_REMOVED lines=16> */
.L_x_2449:
[----:B------:R-:W-:Y:S05]  /*2e70*/  BSYNC B0 ;  /* 0x0000000000007941 */ /* 0x000fea0003800000 */
.L_x_2448:
[----:B------:R-:W-:Y:S01]  /*2e80*/  IMAD R48, R15, -0x80, R54 ;  /* 0xffffff800f307824 */ /* 0x000fe200078e0236 */
[----:B------:R-:W-:Y:S01]  /*2e90*/  MOV R35, R61 ;  /* 0x0000003d00237202 */ /* 0x000fe20000000f00 */
[----:B------:R-:W-:Y:S01]  /*2ea0*/  ULDC.64 UR4, c[0x0][0x2b8] ;  /* 0x0000ae0000047ab9 */ /* 0x000fe20000000a00 */
[----:B------:R-:W-:Y:S01]  /*2eb0*/  ISETP.GE.AND P2, PT, R13, R52, PT ;  /* 0x000000340d00720c */ /* 0x000fe20003f46270 */
[----:B0-----:R-:W-:Y:S01]  /*2ec0*/  IMAD R50, R40, UR4, RZ ;  /* 0x0000000428327c24 */ /* 0x001fe2000f8e02ff */
[----:B------:R-:W-:Y:S01]  /*2ed0*/  ISETP.GE.AND P1, PT, R19, R48, PT ;  /* 0x000000301300720c */ /* 0x000fe20003f26270 */
[----:B------:R-:W-:Y:S01]  /*2ee0*/  IMAD.WIDE.U32 R34, R41, UR4, R34 ;  /* 0x0000000429227c25 */ /* 0x000fe2000f8e0022 */
[-C--:B------:R-:W-:Y:S02]  /*2ef0*/  ISETP.GE.AND P3, PT, R12, R52.reuse, PT ;  /* 0x000000340c00720c */ /* 0x080fe40003f66270 */
[----:B------:R-:W-:Y:S01]  /*2f00*/  ISETP.GE.AND P4, PT, R11, R52, PT ;  /* 0x000000340b00720c */ /* 0x000fe20003f86270 */
[----:B------:R-:W-:Y:S01]  /*2f10*/  IMAD R49, R41, UR5, R50 ;  /* 0x0000000529317c24 */ /* 0x000fe2000f8e0232 */
[----:B------:R-:W-:Y:S01]  /*2f20*/  IADD3 R13, P5, R28, R34, RZ ;  /* 0x000000221c0d7210 */ /* 0x000fe20007fbe0ff */
[----:B------:R-:W-:Y:S01]  /*2f30*/  IMAD.WIDE R26, R19, 0x4, R26 ;  /* 0x00000004131a7825 */ /* 0x000fe200078e021a */
[----:B------:R-:W-:-:S02]  /*2f40*/  ULDC.64 UR4, c[0x0][0x2a8] ;  /* 0x0000aa0000047ab9 */ /* 0x000fc40000000a00 */
[----:B------:R-:W-:Y:S01]  /*2f50*/  IADD3.X R49, R29, R49, R35, P5, !PT ;  /* 0x000000311d317210 */ /* 0x000fe20002ffe423 */
[----:B------:R-:W-:Y:S01]  /*2f60*/  IMAD R34, R24, UR12, RZ ;  /* 0x0000000c18227c24 */ /* 0x000fe2000f8e02ff */
[----:B------:R-:W-:Y:S01]  /*2f70*/  LEA R26, P5, R13, R26, 0x2 ;  /* 0x0000001a0d1a7211 */ /* 0x000fe200078a10ff */
[----:B------:R-:W-:Y:S02]  /*2f80*/  IMAD R52, R40, UR4, RZ ;  /* 0x0000000428347c24 */ /* 0x000fe4000f8e02ff */
[----:B------:R-:W-:Y:S01]  /*2f90*/  IMAD R51, R25, UR7, R34 ;  /* 0x0000000719337c24 */ /* 0x000fe2000f8e0222 */
[----:B------:R-:W-:Y:S01]  /*2fa0*/  LEA.HI.X R27, R13, R27, R49, 0x2, P5 ;  /* 0x0000001b0d1b7211 */ /* 0x000fe200028f1431 */
[----:B------:R-:W-:Y:S01]  /*2fb0*/  IMAD.WIDE.U32 R34, R24, UR7, RZ ;  /* 0x0000000718227c25 */ /* 0x000fe2000f8e00ff */
[----:B------:R-:W-:-:S03]  /*2fc0*/  LOP3.LUT R13, R19, 0x20, RZ, 0xfc, !PT ;  /* 0x00000020130d7812 */ /* 0x000fc600078efcff */
[----:B------:R-:W-:Y:S01]  /*2fd0*/  @!P1 IMAD.WIDE.U32 R24, R24, UR7, R28 ;  /* 0x0000000718189c25 */ /* 0x000fe2000f8e001c */
[----:B------:R-:W-:Y:S01]  /*2fe0*/  IADD3 R35, R35, R51, RZ ;  /* 0x0000003323237210 */ /* 0x000fe20007ffe0ff */
[----:B------:R0:W-:Y:S02]  /*2ff0*/  @!P2 STG.E desc[UR10][R26.64+0x80], R55 ;  /* 0x000080371a00a986 */ /* 0x0001e4000c10190a */
[----:B------:R-:W-:Y:S01]  /*3000*/  IMAD R49, R41, UR5, R52 ;  /* 0x0000000529317c24 */ /* 0x000fe2000f8e0234 */
[----:B------:R-:W-:Y:S01]  /*3010*/  @!P1 IADD3 R25, R51, R25, RZ ;  /* 0x0000001933199210 */ /* 0x000fe20007ffe0ff */
[----:B------:R1:W-:Y:S01]  /*3020*/  @!P3 STG.E desc[UR10][R26.64+0x100], R57 ;  /* 0x000100391a00b986 */ /* 0x0003e2000c10190a */
[----:B------:R-:W-:Y:S01]  /*3030*/  IMAD.WIDE.U32 R50, R41, UR4, R34 ;  /* 0x0000000429327c25 */ /* 0x000fe2000f8e0022 */
[----:B------:R-:W-:Y:S02]  /*3040*/  SHF.L.U32 R34, R13, 0x2, RZ ;  /* 0x000000020d227819 */ /* 0x000fe400000006ff */
[----:B------:R2:W-:Y:S01]  /*3050*/  @!P4 STG.E desc[UR10][R26.64+0x180], R59 ;  /* 0x0001803b1a00c986 */ /* 0x0005e2000c10190a */
[----:B------:R-:W-:Y:S01]  /*3060*/  @!P1 IMAD.WIDE.U32 R24, R41, UR4, R24 ;  /* 0x0000000429189c25 */ /* 0x000fe2000f8e0018 */
[----:B------:R-:W-:Y:S01]  /*3070*/  ULDC.64 UR4, c[0x0][0x318] ;  /* 0x0000c60000047ab9 */ /* 0x000fe20000000a00 */
[----:B------:R-:W-:Y:S01]  /*3080*/  SHF.L.U64.HI R35, R13, 0x2, R18 ;  /* 0x000000020d237819 */ /* 0x000fe20000010212 */
[----:B0-----:R-:W-:Y:S01]  /*3090*/  HFMA2.MMA R55, -RZ, RZ, 0, 0 ;  /* 0x00000000ff377435 */ /* 0x001fe200000001ff */
[----:B-1----:R-:W-:Y:S01]  /*30a0*/  MOV R57, RZ ;  /* 0x000000ff00397202 */ /* 0x002fe20000000f00 */
[----:B------:R-:W-:Y:S01]  /*30b0*/  BAR.SYNC.DEFER_BLOCKING 0x0 ;  /* 0x0000000000007b1d */ /* 0x000fe20000010000 */
[----:B--2---:R-:W-:Y:S01]  /*30c0*/  IADD3 R27, P3, R28, R50, RZ ;  /* 0x000000321c1b7210 */ /* 0x004fe20007f7e0ff */
[----:B------:R-:W-:Y:S01]  /*30d0*/  HFMA2.MMA R59, -RZ, RZ, 0, 0 ;  /* 0x00000000ff3b7435 */ /* 0x000fe200000001ff */
[----:B------:R-:W-:-:S02]  /*30e0*/  @!P1 IADD3 R26, P2, R19, R24, RZ ;  /* 0x00000018131a9210 */ /* 0x000fc40007f5e0ff */
[----:B------:R-:W-:Y:S02]  /*30f0*/  IADD3 R50, P4, R34, UR4, RZ ;  /* 0x0000000422327c10 */ /* 0x000fe4000ff9e0ff */
[----:B------:R-:W-:Y:S02]  /*3100*/  IADD3.X R51, R29, R49, R51, P3, !PT ;  /* 0x000000311d337210 */ /* 0x000fe40001ffe433 */
[----:B------:R-:W-:Y:S02]  /*3110*/  @!P1 IADD3.X R25, R18, R25, R49, P2, !PT ;  /* 0x0000001912199210 */ /* 0x000fe400017fe431 */
[----:B------:R-:W-:Y:S02]  /*3120*/  IADD3.X R24, R35, UR5, RZ, P4, !PT ;  /* 0x0000000523187c10 */ /* 0x000fe4000a7fe4ff */
[-C--:B------:R-:W-:Y:S02]  /*3130*/  ISETP.GE.AND P2, PT, R13, R48.reuse, PT ;  /* 0x000000300d00720c */ /* 0x080fe40003f46270 */
[----:B------:R-:W-:-:S02]  /*3140*/  ISETP.GE.AND P3, PT, R12, R48, PT ;  /* 0x000000300c00720c */ /* 0x000fc40003f66270 */
[----:B------:R-:W-:Y:S02]  /*3150*/  ISETP.GE.AND P4, PT, R11, R48, PT ;  /* 0x000000300b00720c */ /* 0x000fe40003f86270 */
[C---:B------:R-:W-:Y:S02]  /*3160*/  LEA R50, P6, R27.reuse, R50, 0x2 ;  /* 0x000000321b327211 */ /* 0x040fe400078c10ff */
[C---:B------:R-:W-:Y:S02]  /*3170*/  @!P1 LEA R52, P5, R26.reuse, UR4, 0x2 ;  /* 0x000000041a349c11 */ /* 0x040fe4000f8a10ff */
[----:B------:R-:W-:Y:S02]  /*3180*/  MOV R49, RZ ;  /* 0x000000ff00317202 */ /* 0x000fe40000000f00 */
[----:B------:R-:W-:Y:S02]  /*3190*/  LEA.HI.X R51, R27, R24, R51, 0x2, P6 ;  /* 0x000000181b337211 */ /* 0x000fe400030f1433 */
[----:B------:R-:W-:-:S03]  /*31a0*/  @!P1 LEA.HI.X R53, R26, UR5, R25, 0x2, P5 ;  /* 0x000000051a359c11 */ /* 0x000fc6000a8f1419 */
        /* <DEDUP_REMOVED lines=25> */
[----:B------:R-:W2:Y:S07]  /*3340*/  LDC.64 R54, c[0x0][0x2c0] ;  /* 0x0000b000ff367b82 */ /* 0x000eae0000000a00 */
[----:B------:R-:W3:Y:S08]  /*3350*/  MUFU.RCP R53, R53 ;  /* 0x0000003500357308 */ /* 0x000ef00000001000 */
[----:B------:R-:W4:Y:S01]  /*3360*/  MUFU.RCP R52, R52 ;  /* 0x0000003400347308 */ /* 0x000f220000001000 */
[----:B0-----:R-:W-:Y:S01]  /*3370*/  FMUL.FTZ R51, R24, R49 ;  /* 0x0000003118337220 */ /* 0x001fe20000410000 */
[----:B------:R-:W-:Y:S01]  /*3380*/  BAR.SYNC.DEFER_BLOCKING 0x0 ;  /* 0x0000000000007b1d */ /* 0x000fe20000010000 */
[----:B-1----:R-:W-:Y:S01]  /*3390*/  FMUL.FTZ R24, R25, R50 ;  /* 0x0000003219187220 */ /* 0x002fe20000410000 */
[----:B---3--:R-:W-:Y:S01]  /*33a0*/  FMUL.FTZ R25, R26, R53 ;  /* 0x000000351a197220 */ /* 0x008fe20000410000 */
[----:B------:R-:W-:-:S02]  /*33b0*/  FMUL.FTZ R20, R51, R20 ;  /* 0x0000001433147220 */ /* 0x000fc40000410000 */
[----:B------:R-:W-:Y:S01]  /*33c0*/  FMUL.FTZ R21, R24, R21 ;  /* 0x0000001518157220 */ /* 0x000fe20000410000 */
[----:B------:R-:W-:Y:S01]  /*33d0*/  FMUL.FTZ R22, R25, R22 ;  /* 0x0000001619167220 */ /* 0x000fe20000410000 */
[----:B----4-:R-:W-:-:S04]  /*33e0*/  FMUL.FTZ R26, R27, R52 ;  /* 0x000000341b1a7220 */ /* 0x010fc80000410000 */
[----:B------:R-:W-:-:S05]  /*33f0*/  FMUL.FTZ R23, R26, R23 ;  /* 0x000000171a177220 */ /* 0x000fca0000410000 */
[----:B------:R0:W-:Y:S01]  /*3400*/  STS.128 [R33], R20 ;  /* 0x0000001421007388 */ /* 0x0001e20000000c00 */
[----:B------:R-:W-:-:S03]  /*3410*/  NOP ;  /* 0x0000000000007918 */ /* 0x000fc60000000000 */
[----:B------:R-:W-:Y:S04]  /*3420*/  LDS R27, [R32] ;  /* 0x00000000201b7984 */ /* 0x000fe80000000800 */
[----:B------:R-:W-:Y:S04]  /*3430*/  LDS R49, [R32+0x80] ;  /* 0x0000800020317984 */ /* 0x000fe80000000800 */
[----:B------:R-:W-:Y:S04]  /*3440*/  LDS R51, [R32+0x100] ;  /* 0x0001000020337984 */ /* 0x000fe80000000800 */
[----:B------:R-:W-:Y:S04]  /*3450*/  LDS R53, [R32+0x180] ;  /* 0x0001800020357984 */ /* 0x000fe80000000800 */
[----:B------:R-:W-:Y:S01]  /*3460*/  @!P0 STS [R0+0x200], R48 ;  /* 0x0002003000008388 */ /* 0x000fe20000000800 */
[----:B------:R-:W-:Y:S06]  /*3470*/  BAR.SYNC.DEFER_BLOCKING 0x0 ;  /* 0x0000000000007b1d */ /* 0x000fec0000010000 */
[----:B------:R-:W1:Y:S01]  /*3480*/  LDS R26, [R0+0x200] ;  /* 0x00020000001a7984 */ /* 0x000e620000000800 */
[----:B--2---:R-:W-:-:S02]  /*3490*/  IMAD R24, R54, UR12, RZ ;  /* 0x0000000c36187c24 */ /* 0x004fc4000f8e02ff */
[----:B0-----:R-:W-:-:S04]  /*34a0*/  IMAD.WIDE.U32 R20, R54, UR7, RZ ;  /* 0x0000000736147c25 */ /* 0x001fc8000f8e00ff */
[----:B------:R-:W-:-:S05]  /*34b0*/  IMAD R25, R55, UR7, R24 ;  /* 0x0000000737197c24 */ /* 0x000fca000f8e0218 */
[----:B------:R-:W-:Y:S02]  /*34c0*/  IADD3 R33, R21, R25, RZ ;  /* 0x0000001915217210 */ /* 0x000fe40007ffe0ff */
[----:B-1----:R-:W-:-:S13]  /*34d0*/  ISETP.GE.AND P0, PT, R19, R26, PT ;  /* 0x0000001a1300720c */ /* 0x002fda0003f06270 */
[----:B------:R-:W-:Y:S05]  /*34e0*/  @P0 BRA `(.L_x_2451) ;  /* 0x0000000000340947 */ /* 0x000fea0003800000 */
[----:B------:R-:W-:Y:S01]  /*34f0*/  MOV R22, R30 ;  /* 0x0000001e00167202 */ /* 0x000fe20000000f00 */
[----:B------:R-:W-:Y:S01]  /*3500*/  ULDC.64 UR4, c[0x0][0x2c8] ;  /* 0x0000b20000047ab9 */ /* 0x000fe20000000a00 */
[----:B------:R-:W-:Y:S01]  /*3510*/  MOV R23, R31 ;  /* 0x0000001f00177202 */ /* 0x000fe20000000f00 */
[----:B------:R-:W-:Y:S02]  /*3520*/  IMAD R0, R40, UR4, RZ ;  /* 0x0000000428007c24 */ /* 0x000fe4000f8e02ff */
        /* <DEDUP_REMOVED lines=9> */
.L_x_2451:
[----:B------:R-:W-:Y:S05]  /*35c0*/  BSYNC B0 ;  /* 0x0000000000007941 */ /* 0x000fea0003800000 */
.L_x_2450:
        /* <DEDUP_REMOVED lines=29> */
.L_x_2453:
        /* <DEDUP_REMOVED lines=14> */
.L_x_5229:


//--------------------- .text._Z25selective_scan_fwd_kernelI32Selective_Scan_fwd_kernel_traitsILi32ELi4ELi1ELb0ELb1ELb1ELb0EfN3c107complexIfEEEEv13SSMParamsBase --------------------------
	.section	.text._Z25selective_scan_fwd_kernelI32Selective_Scan_fwd_kernel_traitsILi32ELi4ELi1ELb0ELb1ELb1ELb0EfN3c107complexIfEEEEv13SSMParamsBase,"ax",@progbits
	.align	128
        .global         _Z25selective_scan_fwd_kernelI32Selective_Scan_fwd_kernel_traitsILi32ELi4ELi1ELb0ELb1ELb1ELb0EfN3c107complexIfEEEEv13SSMParamsBase
        .type           _Z25selective_scan_fwd_kernelI32Selective_Scan_fwd_kernel_traitsILi32ELi4ELi1ELb0ELb1ELb1ELb0EfN3c107complexIfEEEEv13SSMParamsBase,@function
        .size           _Z25selective_scan_fwd_kernelI32Selective_Scan_fwd_kernel_traitsILi32ELi4ELi1ELb0ELb1ELb1ELb0EfN3c107complexIfEEEEv13SSMParamsBase,(.L_x_5230 - _Z25selective_scan_fwd_kernelI32Selective_Scan_fwd_kernel_traitsILi32ELi4ELi1ELb0ELb1ELb1ELb0EfN3c107complexIfEEEEv13SSMParamsBase)
        .other          _Z25selective_scan_fwd_kernelI32Selective_Scan_fwd_kernel_traitsILi32ELi4ELi1ELb0ELb1ELb1ELb0EfN3c107complexIfEEEEv13SSMParamsBase,@"STO_CUDA_ENTRY STV_DEFAULT"
_Z25selective_scan_fwd_kernelI32Selective_Scan_fwd_kernel_traitsILi32ELi4ELi1ELb0ELb1ELb1ELb0EfN3c107complexIfEEEEv13SSMParamsBase:
.text._Z25selective_scan_fwd_kernelI32Selective_Scan_fwd_kernel_traitsILi32ELi4ELi1ELb0ELb1ELb1ELb0EfN3c107complexIfEEEEv13SSMParamsBase:
        /* <DEDUP_REMOVED lines=26> */
[----:B0-----:R-:W-:Y:S02]  /*01a0*/  IADD3 R6, R8, 0xffffffe, RZ ;  /* 0x0ffffffe08067810 */ /* 0x001fe40007ffe0ff */
[----:B---3--:R-:W0:Y:S02]  /*01b0*/  LDC R4, c[0x0][0x224] ;  /* 0x00008900ff047b82 */ /* 0x008e240000000800 */
[----:B------:R1:W3:Y:S01]  /*01c0*/  F2I.FTZ.U32.TRUNC.NTZ R7, R6 ;  /* 0x0000000600077305 */ /* 0x0002e2000021f000 */
[----:B--2---:R-:W-:Y:S01]  /*01d0*/  MOV R33, UR4 ;  /* 0x0000000400217c02 */ /* 0x004fe20008000f00 */
[----:B-1----:R-:W-:Y:S01]  /*01e0*/  HFMA2.MMA R6, -RZ, RZ, 0, 0 ;  /* 0x00000000ff067435 */ /* 0x002fe200000001ff */
[----:B------:R-:W-:Y:S02]  /*01f0*/  ULDC.64 UR4, c[0x0][0x240] ;  /* 0x0000900000047ab9 */ /* 0x000fe40000000a00 */
[----:B------:R-:W-:Y:S02]  /*0200*/  SHF.R.S32.HI R91, RZ, 0x1f, R33 ;  /* 0x0000001fff5b7819 */ /* 0x000fe40000011421 */
[----:B---3--:R-:W-:-:S05]  /*0210*/  IADD3 R10, RZ, -R7, RZ ;  /* 0x80000007ff0a7210 */ /* 0x008fca0007ffe0ff */
[----:B------:R-:W-:Y:S01]  /*0220*/  IMAD R3, R10, R11, RZ ;  /* 0x0000000b0a037224 */ /* 0x000fe200078e02ff */
[----:B0-----:R-:W-:Y:S01]  /*0230*/  ISETP.GE.AND P3, PT, R4, 0x1, PT ;  /* 0x000000010400780c */ /* 0x001fe20003f66270 */
[----:B------:R-:W-:Y:S02]  /*0240*/  IMAD R4, R91, UR4, RZ ;  /* 0x000000045b047c24 */ /* 0x000fe4000f8e02ff */
[----:B------:R-:W-:-:S04]  /*0250*/  IMAD.HI.U32 R7, R7, R3, R6 ;  /* 0x0000000307077227 */ /* 0x000fc800078e0006 */
[----:B------:R-:W-:Y:S02]  /*0260*/  IMAD R6, R91, UR8, RZ ;  /* 0x000000085b067c24 */ /* 0x000fe4000f8e02ff */
[----:B------:R-:W-:-:S04]  /*0270*/  IMAD.HI.U32 R9, R7, R2, RZ ;  /* 0x0000000207097227 */ /* 0x000fc800078e00ff */
[----:B------:R-:W-:Y:S01]  /*0280*/  IMAD R7, R33, UR5, R4 ;  /* 0x0000000521077c24 */ /* 0x000fe2000f8e0204 */
[----:B------:R-:W-:Y:S01]  /*0290*/  IADD3 R3, -R9, RZ, RZ ;  /* 0x000000ff09037210 */ /* 0x000fe20007ffe1ff */
[----:B------:R-:W-:-:S04]  /*02a0*/  IMAD.WIDE.U32 R4, R33, UR8, RZ ;  /* 0x0000000821047c25 */ /* 0x000fc8000f8e00ff */
[----:B------:R-:W-:Y:S01]  /*02b0*/  IMAD R2, R11, R3, R2 ;  /* 0x000000030b027224 */ /* 0x000fe200078e0202 */
[----:B------:R-:W-:Y:S01]  /*02c0*/  LOP3.LUT R3, R0, R15, RZ, 0x3c, !PT ;  /* 0x0000000f00037212 */ /* 0x000fe200078e3cff */
[----:B------:R-:W-:-:S03]  /*02d0*/  IMAD R13, R33, UR9, R6 ;  /* 0x00000009210d7c24 */ /* 0x000fc6000f8e0206 */
[----:B------:R-:W-:Y:S02]  /*02e0*/  ISETP.GT.U32.AND P1, PT, R11, R2, PT ;  /* 0x000000020b00720c */ /* 0x000fe40003f24070 */
[----:B------:R-:W-:-:S11]  /*02f0*/  ISETP.GE.AND P2, PT, R3, RZ, PT ;  /* 0x000000ff0300720c */ /* 0x000fd60003f46270 */
[-C--:B------:R-:W-:Y:S02]  /*0300*/  @!P1 IADD3 R2, R2, -R11.reuse, RZ ;  /* 0x8000000b02029210 */ /* 0x080fe40007ffe0ff */
[----:B------:R-:W-:Y:S02]  /*0310*/  @!P1 IADD3 R9, R9, 0x1, RZ ;  /* 0x0000000109099810 */ /* 0x000fe40007ffe0ff */
[----:B------:R-:W-:Y:S01]  /*0320*/  ISETP.GE.U32.AND P0, PT, R2, R11, PT ;  /* 0x0000000b0200720c */ /* 0x000fe20003f06070 */
[----:B------:R-:W-:Y:S01]  /*0330*/  IMAD.WIDE.U32 R2, R33, UR4, RZ ;  /* 0x0000000421027c25 */ /* 0x000fe2000f8e00ff */
[----:B------:R-:W-:-:S04]  /*0340*/  ISETP.NE.AND P1, PT, R15, RZ, PT ;  /* 0x000000ff0f00720c */ /* 0x000fc80003f25270 */
[----:B------:R-:W-:-:S07]  /*0350*/  IADD3 R7, R3, R7, RZ ;  /* 0x0000000703077210 */ /* 0x000fce0007ffe0ff */
[----:B------:R-:W-:Y:S01]  /*0360*/  @P0 IADD3 R9, R9, 0x1, RZ ;  /* 0x0000000109090810 */ /* 0x000fe20007ffe0ff */
[----:B------:R-:W-:Y:S06]  /*0370*/  @!P3 EXIT ;  /* 0x000000000000b94d */ /* 0x000fec0003800000 */
[----:B------:R-:W0:Y:S01]  /*0380*/  S2R R52, SR_TID.X ;  /* 0x0000000000347919 */ /* 0x000e220000002100 */
[----:B------:R-:W-:Y:S01]  /*0390*/  MOV R11, R9 ;  /* 0x00000009000b7202 */ /* 0x000fe20000000f00 */
[----:B------:R-:W-:Y:S01]  /*03a0*/  ULDC.64 UR8, c[0x0][0x298] ;  /* 0x0000a60000087ab9 */ /* 0x000fe20000000a00 */
[----:B------:R-:W-:Y:S01]  /*03b0*/  IADD3 R9, R5, R13, RZ ;  /* 0x0000000d05097210 */ /* 0x000fe20007ffe0ff */
[----:B------:R-:W-:Y:S01]  /*03c0*/  IMAD R5, R31, UR8, RZ ;  /* 0x000000081f057c24 */ /* 0x000fe2000f8e02ff */
[----:B------:R-:W-:Y:S01]  /*03d0*/  @!P2 IADD3 R11, -R11, RZ, RZ ;  /* 0x000000ff0b0ba210 */ /* 0x000fe20007ffe1ff */
[----:B------:R-:W1:Y:S01]  /*03e0*/  LDC.64 R16, c[0x0][0x2d8] ;  /* 0x0000b600ff107b82 */ /* 0x000e620000000a00 */
[----:B------:R-:W-:Y:S01]  /*03f0*/  @!P1 LOP3.LUT R11, RZ, R15, RZ, 0x33, !PT ;  /* 0x0000000fff0b9212 */ /* 0x000fe200078e33ff */
[C---:B------:R-:W-:Y:S01]  /*0400*/  IMAD R15, R0.reuse, UR9, R5 ;  /* 0x00000009000f7c24 */ /* 0x040fe2000f8e0205 */
[----:B------:R-:W-:Y:S01]  /*0410*/  MOV R8, R4 ;  /* 0x0000000400087202 */ /* 0x000fe20000000f00 */
[C---:B------:R-:W-:Y:S01]  /*0420*/  IMAD.WIDE.U32 R4, R0.reuse, UR8, RZ ;  /* 0x0000000800047c25 */ /* 0x040fe2000f8e00ff */
[----:B------:R-:W-:Y:S01]  /*0430*/  ULDC.64 UR4, c[0x0][0x288] ;  /* 0x0000a20000047ab9 */ /* 0x000fe20000000a00 */
[----:B------:R-:W-:Y:S01]  /*0440*/  SHF.R.S32.HI R10, RZ, 0x1f, R11 ;  /* 0x0000001fff0a7819 */ /* 0x000fe2000001140b */
[----:B------:R-:W-:Y:S01]  /*0450*/  ULDC.64 UR8, c[0x0][0x278] ;  /* 0x00009e0000087ab9 */ /* 0x000fe20000000a00 */
[----:B------:R-:W-:Y:S01]  /*0460*/  IMAD R3, R31, UR4, RZ ;  /* 0x000000041f037c24 */ /* 0x000fe2000f8e02ff */
[----:B------:R-:W-:Y:S01]  /*0470*/  IADD3 R5, R5, R15, RZ ;  /* 0x0000000f05057210 */ /* 0x000fe20007ffe0ff */
[----:B------:R-:W2:Y:S01]  /*0480*/  S2R R38, SR_LANEID ;  /* 0x0000000000267919 */ /* 0x000ea20000000000 */
[----:B------:R-:W3:Y:S01]  /*0490*/  LDC.64 R14, c[0x0][0x2e0] ;  /* 0x0000b800ff0e7b82 */ /* 0x000ee20000000a00 */
[----:B------:R-:W-:Y:S01]  /*04a0*/  MOV R6, R2 ;  /* 0x0000000200067202 */ /* 0x000fe20000000f00 */
[C---:B------:R-:W-:Y:S01]  /*04b0*/  IMAD R13, R0.reuse, UR5, R3 ;  /* 0x00000005000d7c24 */ /* 0x040fe2000f8e0203 */
[----:B------:R-:W-:Y:S01]  /*04c0*/  MOV R39, RZ ;  /* 0x000000ff00277202 */ /* 0x000fe20000000f00 */
[----:B------:R-:W-:Y:S01]  /*04d0*/  IMAD.WIDE.U32 R2, R0, UR4, RZ ;  /* 0x0000000400027c25 */ /* 0x000fe2000f8e00ff */
[----:B------:R-:W-:-:S03]  /*04e0*/  ULDC.64 UR4, c[0x0][0x258] ;  /* 0x0000960000047ab9 */ /* 0x000fc60000000a00 */
[C---:B------:R-:W-:Y:S01]  /*04f0*/  IMAD R12, R10.reuse, UR4, RZ ;  /* 0x000000040a0c7c24 */ /* 0x040fe2000f8e02ff */
[----:B------:R-:W-:Y:S01]  /*0500*/  IADD3 R3, R3, R13, RZ ;  /* 0x0000000d03037210 */ /* 0x000fe20007ffe0ff */
[----:B------:R-:W-:Y:S02]  /*0510*/  IMAD R10, R10, UR8, RZ ;  /* 0x000000080a0a7c24 */ /* 0x000fe4000f8e02ff */
[----:B------:R-:W-:Y:S01]  /*0520*/  IMAD.WIDE.U32 R6, R11, UR4, R6 ;  /* 0x000000040b067c25 */ /* 0x000fe2000f8e0006 */
[----:B0-----:R-:W-:-:S03]  /*0530*/  LOP3.LUT R34, R52, 0x1f, RZ, 0xc0, !PT ;  /* 0x0000001f34227812 */ /* 0x001fc600078ec0ff */
[----:B------:R-:W-:Y:S01]  /*0540*/  IMAD.SHL.U32 R35, R52, 0x4, RZ ;  /* 0x0000000434237824 */ /* 0x000fe200078e00ff */
[C---:B-1----:R-:W-:Y:S01]  /*0550*/  LEA R47, P0, R6.reuse, R16, 0x2 ;  /* 0x00000010062f7211 */ /* 0x042fe200078010ff */
[C---:B------:R-:W-:Y:S01]  /*0560*/  IMAD R49, R11.reuse, UR5, R12 ;  /* 0x000000050b317c24 */ /* 0x040fe2000f8e020c */
[----:B------:R-:W-:Y:S01]  /*0570*/  ULDC.64 UR4, c[0x0][0x280] ;  /* 0x0000a00000047ab9 */ /* 0x000fe20000000a00 */
[----:B------:R-:W-:Y:S01]  /*0580*/  IMAD.WIDE.U32 R8, R11, UR8, R8 ;  /* 0x000000080b087c25 */ /* 0x000fe2000f8e0008 */
[----:B------:R-:W-:Y:S02]  /*0590*/  LOP3.LUT R35, R35, 0xffffff80, RZ, 0xc0, !PT ;  /* 0xffffff8023237812 */ /* 0x000fe400078ec0ff */
[----:B------:R-:W-:Y:S01]  /*05a0*/  IADD3 R49, R7, R49, RZ ;  /* 0x0000003107317210 */ /* 0x000fe20007ffe0ff */
[----:B------:R-:W-:Y:S01]  /*05b0*/  IMAD R11, R11, UR9, R10 ;  /* 0x000000090b0b7c24 */ /* 0x000fe2000f8e020a */
[----:B------:R-:W-:Y:S01]  /*05c0*/  ULDC.64 UR8, c[0x0][0x290] ;  /* 0x0000a40000087ab9 */ /* 0x000fe20000000a00 */
[----:B------:R-:W-:Y:S01]  /*05d0*/  IMAD R10, R91, UR4, RZ ;  /* 0x000000045b0a7c24 */ /* 0x000fe2000f8e02ff */
[----:B------:R-:W-:Y:S01]  /*05e0*/  LOP3.LUT R36, R35, R34, RZ, 0xfc, !PT ;  /* 0x0000002223247212 */ /* 0x000fe200078efcff */
[----:B------:R-:W-:Y:S01]  /*05f0*/  IMAD R12, R91, UR8, RZ ;  /* 0x000000085b0c7c24 */ /* 0x000fe2000f8e02ff */
[----:B------:R-:W-:Y:S01]  /*0600*/  LEA.HI.X R49, R6, R17, R49, 0x2, P0 ;  /* 0x0000001106317211 */ /* 0x000fe200000f1431 */
[----:B------:R-:W-:Y:S01]  /*0610*/  IMAD.WIDE.U32 R2, R33, UR4, R2 ;  /* 0x0000000421027c25 */ /* 0x000fe2000f8e0002 */
[----:B------:R-:W-:-:S02]  /*0620*/  SHF.R.S32.HI R37, RZ, 0x1f, R36 ;  /* 0x0000001fff257819 */ /* 0x000fc40000011424 */
[----:B---3--:R-:W-:Y:S01]  /*0630*/  LEA R48, P0, R8, R14, 0x2 ;  /* 0x0000000e08307211 */ /* 0x008fe200078010ff */
[----:B------:R-:W-:Y:S01]  /*0640*/  IMAD.WIDE.U32 R4, R33, UR8, R4 ;  /* 0x0000000821047c25 */ /* 0x000fe2000f8e0004 */
[C---:B------:R-:W-:Y:S02]  /*0650*/  IADD3 R21, P1, R36.reuse, R2, RZ ;  /* 0x0000000224157210 */ /* 0x040fe40007f3e0ff */
[----:B------:R-:W-:Y:S01]  /*0660*/  IADD3 R50, R9, R11, RZ ;  /* 0x0000000b09327210 */ /* 0x000fe20007ffe0ff */
[C---:B------:R-:W-:Y:S01]  /*0670*/  IMAD R10, R33.reuse, UR5, R10 ;  /* 0x00000005210a7c24 */ /* 0x040fe2000f8e020a */
[----:B------:R-:W-:Y:S01]  /*0680*/  IADD3 R23, P2, R36, R4, RZ ;  /* 0x0000000424177210 */ /* 0x000fe20007f5e0ff */
[----:B------:R-:W-:Y:S01]  /*0690*/  IMAD R12, R33, UR9, R12 ;  /* 0x00000009210c7c24 */ /* 0x000fe2000f8e020c */
[----:B------:R-:W-:Y:S01]  /*06a0*/  ULDC.64 UR4, c[0x0][0x2f0] ;  /* 0x0000bc0000047ab9 */ /* 0x000fe20000000a00 */
[----:B------:R-:W-:Y:S01]  /*06b0*/  ULDC.64 UR8, c[0x0][0x2f8] ;  /* 0x0000be0000087ab9 */ /* 0x000fe20000000a00 */
[----:B------:R-:W-:-:S02]  /*06c0*/  IADD3.X R6, R37, R3, R10, P1, !PT ;  /* 0x0000000325067210 */ /* 0x000fc40000ffe40a */
[----:B------:R-:W-:Y:S02]  /*06d0*/  IADD3.X R4, R37, R5, R12, P2, !PT ;  /* 0x0000000525047210 */ /* 0x000fe400017fe40c */
[----:B------:R-:W-:Y:S02]  /*06e0*/  LEA R20, P1, R21, UR4, 0x2 ;  /* 0x0000000415147c11 */ /* 0x000fe4000f8210ff */
[----:B------:R-:W-:Y:S02]  /*06f0*/  LEA R22, P2, R23, UR8, 0x2 ;  /* 0x0000000817167c11 */ /* 0x000fe4000f8410ff */
[----:B------:R-:W-:Y:S02]  /*0700*/  IADD3 R2, R35, R36, RZ ;  /* 0x0000002423027210 */ /* 0x000fe40007ffe0ff */
[----:B------:R-:W-:Y:S02]  /*0710*/  LEA.HI.X R50, R8, R15, R50, 0x2, P0 ;  /* 0x0000000f08327211 */ /* 0x000fe400000f1432 */
[----:B------:R-:W-:-:S02]  /*0720*/  LEA.HI.X R21, R21, UR5, R6, 0x2, P1 ;  /* 0x0000000515157c11 */ /* 0x000fc400088f1406 */
[----:B------:R-:W-:Y:S02]  /*0730*/  LEA.HI.X R23, R23, UR9, R4, 0x2, P2 ;  /* 0x0000000917177c11 */ /* 0x000fe400090f1404 */
[----:B------:R-:W-:Y:S02]  /*0740*/  SHF.R.S32.HI R3, RZ, 0x1f, R2 ;  /* 0x0000001fff037819 */ /* 0x000fe40000011402 */
[C---:B------:R-:W-:Y:S02]  /*0750*/  IADD3 R40, R2.reuse, 0x20, RZ ;  /* 0x0000002002287810 */ /* 0x040fe40007ffe0ff */
[C---:B------:R-:W-:Y:S02]  /*0760*/  IADD3 R41, R2.reuse, 0x40, RZ ;  /* 0x0000004002297810 */ /* 0x040fe40007ffe0ff */
[C---:B------:R-:W-:Y:S02]  /*0770*/  IADD3 R42, R2.reuse, 0x60, RZ ;  /* 0x00000060022a7810 */ /* 0x040fe40007ffe0ff */
[----:B------:R-:W-:-:S02]  /*0780*/  IADD3 R43, R2, 0x80, RZ ;  /* 0x00000080022b7810 */ /* 0x000fc40007ffe0ff */
[C---:B------:R-:W-:Y:S02]  /*0790*/  IADD3 R44, R2.reuse, 0xa0, RZ ;  /* 0x000000a0022c7810 */ /* 0x040fe40007ffe0ff */
[C---:B------:R-:W-:Y:S02]  /*07a0*/  IADD3 R45, R2.reuse, 0xc0, RZ ;  /* 0x000000c0022d7810 */ /* 0x040fe40007ffe0ff */
[----:B--2---:R-:W-:-:S07]  /*07b0*/  IADD3 R46, R2, 0xe0, RZ ;  /* 0x000000e0022e7810 */ /* 0x004fce0007ffe0ff */
.L_x_2468:
[----:B0-----:R-:W0:Y:S01]  /*07c0*/  LDC R4, c[0x0][0x218] ;  /* 0x00008600ff047b82 */ /* 0x001e220000000800 */
[C-C-:B------:R-:W-:Y:S01]  /*07d0*/  LOP3.LUT R6, R35.reuse, 0x20, R34.reuse, 0xfe, !PT ;  /* 0x0000002023067812 */ /* 0x140fe200078efe22 */
[----:B------:R-:W-:Y:S01]  /*07e0*/  HFMA2.MMA R7, -RZ, RZ, 0, 0 ;  /* 0x00000000ff077435 */ /* 0x000fe200000001ff */
[C-C-:B------:R-:W-:Y:S02]  /*07f0*/  LOP3.LUT R8, R35.reuse, 0x40, R34.reuse, 0xfe, !PT ;  /* 0x0000004023087812 */ /* 0x140fe400078efe22 */
[----:B------:R-:W-:Y:S02]  /*0800*/  LOP3.LUT R10, R35, 0x60, R34, 0xfe, !PT ;  /* 0x00000060230a7812 */ /* 0x000fe400078efe22 */
[----:B------:R-:W-:Y:S01]  /*0810*/  MOV R12, RZ ;  /* 0x000000ff000c7202 */ /* 0x000fe20000000f00 */
[----:B0-----:R-:W-:Y:S01]  /*0820*/  IMAD R51, R39, -0x80, R4 ;  /* 0xffffff8027337824 */ /* 0x001fe200078e0204 */
[----:B------:R-:W-:-:S04]  /*0830*/  CS2R R4, SRZ ;  /* 0x0000000000047805 */ /* 0x000fc8000001ff00 */
        /* <DEDUP_REMOVED lines=14> */
[----:B------:R-:W-:Y:S01]  /*0920*/  IMAD.MOV.U32 R18, RZ, RZ, RZ ;  /* 0x000000ffff127224 */ /* 0x000fe200078e00ff */
[----:B------:R-:W-:-:S02]  /*0930*/  ISETP.GE.AND P3, PT, R10, R51, PT ;  /* 0x000000330a00720c */ /* 0x000fc40003f66270 */
[----:B------:R-:W-:Y:S02]  /*0940*/  ISETP.GE.AND P0, PT, R36, R51, PT ;  /* 0x000000332400720c */ /* 0x000fe40003f06270 */
[----:B------:R-:W-:Y:S02]  /*0950*/  MOV R14, RZ ;  /* 0x000000ff000e7202 */ /* 0x000fe40000000f00 */
[----:B------:R-:W-:Y:S01]  /*0960*/  MOV R16, RZ ;  /* 0x000000ff00107202 */ /* 0x000fe20000000f00 */
[----:B0-----:R-:W-:-:S06]  /*0970*/  ULEA UR4, UR5, UR4, 0x18 ;  /* 0x0000000405047291 */ /* 0x001fcc000f8ec03f */
[C---:B------:R-:W-:Y:S02]  /*0980*/  LEA R13, R38.reuse, UR4, 0x2 ;  /* 0x00000004260d7c11 */ /* 0x040fe4000f8e10ff */
[----:B------:R-:W-:-:S03]  /*0990*/  LEA R6, R38, UR4, 0x4 ;  /* 0x0000000426067c11 */ /* 0x000fc6000f8e20ff */
        /* <DEDUP_REMOVED lines=64> */
.L_x_2455:
[----:B------:R-:W-:Y:S05]  /*0da0*/  BSYNC B0 ;  /* 0x0000000000007941 */ /* 0x000fea0003800000 */
.L_x_2454:
        /* <DEDUP_REMOVED lines=33> */
.L_x_2457:
[----:B------:R-:W-:Y:S05]  /*0fc0*/  BSYNC B0 ;  /* 0x0000000000007941 */ /* 0x000fea0003800000 */
.L_x_2456:
        /* <DEDUP_REMOVED lines=33> */
.L_x_2459:
[----:B------:R-:W-:Y:S05]  /*11e0*/  BSYNC B0 ;  /* 0x0000000000007941 */ /* 0x000fea0003800000 */
.L_x_2458:
        /* <DEDUP_REMOVED lines=33> */
.L_x_2461:
[----:B------:R-:W-:Y:S05]  /*1400*/  BSYNC B0 ;  /* 0x0000000000007941 */ /* 0x000fea0003800000 */
.L_x_2460:
        /* <DEDUP_REMOVED lines=11> */
[----:B------:R-:W-:Y:S01]  /*14c0*/  SHF.L.U32 R61, R51, 0x1, RZ ;  /* 0x00000001333d7819 */ /* 0x000fe200000006ff */
[----:B------:R-:W-:Y:S01]  /*14d0*/  IMAD.WIDE.U32 R26, R0, UR4, RZ ;  /* 0x00000004001a7c25 */ /* 0x000fe2000f8e00ff */
[----:B------:R-:W-:-:S03]  /*14e0*/  HFMA2.MMA R63, -RZ, RZ, 0, 0 ;  /* 0x00000000ff3f7435 */ /* 0x000fc600000001ff */
[----:B------:R-:W-:Y:S01]  /*14f0*/  FMUL.FTZ R58, R8, R53 ;  /* 0x00000035083a7220 */ /* 0x000fe20000410000 */
[----:B------:R-:W1:Y:S01]  /*1500*/  LDC.64 R24, c[0x0][0x310] ;  /* 0x0000c400ff187b82 */ /* 0x000e620000000a00 */
[----:B------:R-:W-:Y:S02]  /*1510*/  IMAD R9, R0, UR5, R9 ;  /* 0x0000000500097c24 */ /* 0x000fe4000f8e0209 */
[----:B------:R-:W-:Y:S01]  /*1520*/  FMUL.FTZ R60, R10, R55 ;  /* 0x000000370a3c7220 */ /* 0x000fe20000410000 */
[----:B------:R-:W-:Y:S01]  /*1530*/  FMUL.FTZ R62, R11, R56 ;  /* 0x000000380b3e7220 */ /* 0x000fe20000410000 */
[----:B------:R-:W-:Y:S01]  /*1540*/  ISETP.GE.AND P1, PT, R2, R61, PT ;  /* 0x0000003d0200720c */ /* 0x000fe20003f26270 */
[----:B------:R-:W-:Y:S01]  /*1550*/  ULDC UR17, c[0x0][0x21c] ;  /* 0x0000870000117ab9 */ /* 0x000fe20000000800 */
[----:B------:R-:W-:Y:S01]  /*1560*/  IADD3 R65, R27, R9, RZ ;  /* 0x000000091b417210 */ /* 0x000fe20007ffe0ff */
[----:B------:R-:W-:Y:S01]  /*1570*/  ULDC UR16, c[0x0][0x214] ;  /* 0x0000850000107ab9 */ /* 0x000fe20000000800 */
[----:B------:R-:W-:Y:S01]  /*1580*/  ULDC.64 UR8, c[0x0][0x238] ;  /* 0x00008e0000087ab9 */ /* 0x000fe20000000a00 */
[----:B------:R-:W-:Y:S01]  /*1590*/  ULDC.64 UR10, c[0x0][0x2d0] ;  /* 0x0000b400000a7ab9 */ /* 0x000fe20000000a00 */
[----:B------:R-:W-:Y:S01]  /*15a0*/  ULDC.64 UR12, c[0x0][0x250] ;  /* 0x00009400000c7ab9 */ /* 0x000fe20000000a00 */
[----:B------:R-:W-:-:S06]  /*15b0*/  ULDC.64 UR14, c[0x0][0x270] ;  /* 0x00009c00000e7ab9 */ /* 0x000fcc0000000a00 */
.L_x_2465:
[----:B------:R-:W-:Y:S01]  /*15c0*/  SHF.R.S32.HI R14, RZ, 0x1f, R63 ;  /* 0x0000001fff0e7819 */ /* 0x000fe2000001143f */
[----:B------:R-:W-:Y:S01]  /*15d0*/  IMAD.WIDE.U32 R8, R63, UR12, R2 ;  /* 0x0000000c3f087c25 */ /* 0x000fe2000f8e0002 */
[-C--:B------:R-:W-:Y:S02]  /*15e0*/  ISETP.GE.AND P0, PT, R40, R61.reuse, PT ;  /* 0x0000003d2800720c */ /* 0x080fe40003f06270 */
[----:B------:R-:W-:Y:S02]  /*15f0*/  CS2R R18, SRZ ;  /* 0x0000000000127805 */ /* 0x000fe4000001ff00 */
[----:B------:R-:W-:Y:S01]  /*1600*/  ISETP.GE.AND P2, PT, R41, R61, PT ;  /* 0x0000003d2900720c */ /* 0x000fe20003f46270 */
[----:B------:R-:W-:Y:S01]  /*1610*/  IMAD R10, R14, UR12, RZ ;  /* 0x0000000c0e0a7c24 */ /* 0x000fe2000f8e02ff */
[----:B------:R-:W-:Y:S02]  /*1620*/  LEA R12, P3, R8, R47, 0x2 ;  /* 0x0000002f080c7211 */ /* 0x000fe400078610ff */
[----:B------:R-:W-:Y:S01]  /*1630*/  MOV R15, RZ ;  /* 0x000000ff000f7202 */ /* 0x000fe20000000f00 */
[----:B------:R-:W-:-:S05]  /*1640*/  IMAD R11, R63, UR13, R10 ;  /* 0x0000000d3f0b7c24 */ /* 0x000fca000f8e020a */
[----:B------:R-:W-:-:S04]  /*1650*/  IADD3 R9, R9, R11, RZ ;  /* 0x0000000b09097210 */ /* 0x000fc80007ffe0ff */
[----:B------:R-:W-:Y:S02]  /*1660*/  LEA.HI.X R13, R8, R49, R9, 0x2, P3 ;  /* 0x00000031080d7211 */ /* 0x000fe400018f1409 */
[----:B------:R-:W-:-:S03]  /*1670*/  ISETP.GE.AND P3, PT, R44, R61, PT ;  /* 0x0000003d2c00720c */ /* 0x000fc60003f66270 */
[----:B------:R-:W2:Y:S04]  /*1680*/  @!P1 LDG.E R15, desc[UR6][R12.64] ;  /* 0x000000060c0f9981 */ /* 0x000ea8000c1e1900 */
[----:B------:R-:W3:Y:S01]  /*1690*/  @!P0 LDG.E R18, desc[UR6][R12.64+0x80] ;  /* 0x000080060c128981 */ /* 0x000ee2000c1e1900 */
[----:B------:R-:W-:-:S03]  /*16a0*/  ISETP.GE.AND P0, PT, R42, R61, PT ;  /* 0x0000003d2a00720c */ /* 0x000fc60003f06270 */
[----:B------:R-:W4:Y:S01]  /*16b0*/  @!P2 LDG.E R19, desc[UR6][R12.64+0x100] ;  /* 0x000100060c13a981 */ /* 0x000f22000c1e1900 */
[-C--:B------:R-:W-:Y:S02]  /*16c0*/  ISETP.GE.AND P2, PT, R43, R61.reuse, PT ;  /* 0x0000003d2b00720c */ /* 0x080fe40003f46270 */
[----:B------:R-:W-:Y:S02]  /*16d0*/  CS2R R66, SRZ ;  /* 0x0000000000427805 */ /* 0x000fe4000001ff00 */
[-C--:B------:R-:W-:Y:S02]  /*16e0*/  ISETP.GE.AND P4, PT, R45, R61.reuse, PT ;  /* 0x0000003d2d00720c */ /* 0x080fe40003f86270 */
[----:B------:R-:W-:Y:S02]  /*16f0*/  CS2R R68, SRZ ;  /* 0x0000000000447805 */ /* 0x000fe4000001ff00 */
[----:B------:R-:W-:Y:S02]  /*1700*/  ISETP.GE.AND P5, PT, R46, R61, PT ;  /* 0x0000003d2e00720c */ /* 0x000fe40003fa6270 */
[----:B------:R-:W-:Y:S01]  /*1710*/  MOV R52, RZ ;  /* 0x000000ff00347202 */ /* 0x000fe20000000f00 */
[----:B------:R-:W5:Y:S05]  /*1720*/  @!P3 LDG.E R67, desc[UR6][R12.64+0x280] ;  /* 0x000280060c43b981 */ /* 0x000f6a000c1e1900 */
[----:B------:R-:W5:Y:S04]  /*1730*/  @!P0 LDG.E R52, desc[UR6][R12.64+0x180] ;  /* 0x000180060c348981 */ /* 0x000f68000c1e1900 */
[----:B------:R-:W5:Y:S04]  /*1740*/  @!P2 LDG.E R66, desc[UR6][R12.64+0x200] ;  /* 0x000200060c42a981 */ /* 0x000f68000c1e1900 */
[----:B------:R-:W5:Y:S04]  /*1750*/  @!P4 LDG.E R68, desc[UR6][R12.64+0x300] ;  /* 0x000300060c44c981 */ /* 0x000f68000c1e1900 */
[----:B------:R0:W5:Y:S01]  /*1760*/  @!P5 LDG.E R69, desc[UR6][R12.64+0x380] ;  /* 0x000380060c45d981 */ /* 0x000162000c1e1900 */
[----:B------:R-:W-:Y:S01]  /*1770*/  MOV R64, R26 ;  /* 0x0000001a00407202 */ /* 0x000fe20000000f00 */
[----:B------:R-:W-:-:S04]  /*1780*/  IMAD R10, R14, UR8, RZ ;  /* 0x000000080e0a7c24 */ /* 0x000fc8000f8e02ff */
[----:B------:R-:W-:-:S04]  /*1790*/  IMAD.WIDE.U32 R8, R63, UR8, R64 ;  /* 0x000000083f087c25 */ /* 0x000fc8000f8e0040 */
[----:B------:R-:W-:Y:S01]  /*17a0*/  IMAD R11, R63, UR9, R10 ;  /* 0x000000093f0b7c24 */ /* 0x000fe2000f8e020a */
[----:B------:R-:W-:-:S04]  /*17b0*/  LEA R10, P0, R8, UR10, 0x3 ;  /* 0x0000000a080a7c11 */ /* 0x000fc8000f8018ff */
[----:B------:R-:W-:-:S04]  /*17c0*/  IADD3 R9, R9, R11, RZ ;  /* 0x0000000b09097210 */ /* 0x000fc80007ffe0ff */
[----:B------:R-:W-:-:S05]  /*17d0*/  LEA.HI.X R11, R8, UR11, R9, 0x3, P0 ;  /* 0x0000000b080b7c11 */ /* 0x000fca00080f1c09 */
[----:B------:R1:W5:Y:S01]  /*17e0*/  LDG.E.64 R8, desc[UR6][R10.64] ;  /* 0x000000060a087981 */ /* 0x000362000c1e1b00 */
[----:B------:R-:W1:Y:S01]  /*17f0*/  S2UR UR5, SR_CgaCtaId ;  /* 0x00000000000579c3 */ /* 0x000e620000008800 */
[----:B------:R-:W-:Y:S01]  /*1800*/  UMOV UR4, 0x400 ;  /* 0x0000040000047882 */ /* 0x000fe20000000000 */
[----:B0-----:R-:W-:Y:S01]  /*1810*/  IADD3 R13, R38, 0x20, RZ ;  /* 0x00000020260d7810 */ /* 0x001fe20007ffe0ff */
[----:B------:R-:W-:Y:S01]  /*1820*/  IMAD R14, R14, UR14, RZ ;  /* 0x0000000e0e0e7c24 */ /* 0x000fe2000f8e02ff */
[C---:B------:R-:W-:Y:S02]  /*1830*/  IADD3 R29, R38.reuse, 0x40, RZ ;  /* 0x00000040261d7810 */ /* 0x040fe40007ffe0ff */
[-C--:B------:R-:W-:Y:S01]  /*1840*/  LEA.HI.SX32 R12, R38, R38.reuse, 0x1b ;  /* 0x00000026260c7211 */ /* 0x080fe200078fdaff */
[----:B------:R-:W-:Y:S01]  /*1850*/  IMAD R71, R63, UR15, R14 ;  /* 0x0000000f3f477c24 */ /* 0x000fe2000f8e020e */
[-C--:B------:R-:W-:Y:S02]  /*1860*/  LEA.HI.SX32 R13, R13, R38.reuse, 0x1b ;  /* 0x000000260d0d7211 */ /* 0x080fe400078fdaff */
[----:B------:R-:W-:Y:S01]  /*1870*/  LEA.HI.SX32 R14, R29, R38, 0x1b ;  /* 0x000000261d0e7211 */ /* 0x000fe200078fdaff */
[----:B------:R-:W-:Y:S01]  /*1880*/  IMAD.WIDE.U32 R16, R63, UR14, R2 ;  /* 0x0000000e3f107c25 */ /* 0x000fe2000f8e0002 */
[----:B-1----:R-:W-:-:S04]  /*1890*/  ULEA UR4, UR5, UR4, 0x18 ;  /* 0x0000000405047291 */ /* 0x002fc8000f8ec03f */
[----:B------:R-:W-:Y:S02]  /*18a0*/  IADD3 R11, R17, R71, RZ ;  /* 0x00000047110b7210 */ /* 0x000fe40007ffe0ff */
[----:B------:R-:W-:Y:S02]  /*18b0*/  LEA R12, R12, UR4, 0x2 ;  /* 0x000000040c0c7c11 */ /* 0x000fe4000f8e10ff */
[----:B------:R-:W-:Y:S02]  /*18c0*/  LEA R13, R13, UR4, 0x2 ;  /* 0x000000040d0d7c11 */ /* 0x000fe4000f8e10ff */
[----:B------:R-:W-:Y:S01]  /*18d0*/  LEA R14, R14, UR4, 0x2 ;  /* 0x000000040e0e7c11 */ /* 0x000fe2000f8e10ff */
[C---:B------:R-:W-:Y:S01]  /*18e0*/  VIADD R29, R38.reuse, 0x80 ;  /* 0x00000080261d7836 */ /* 0x040fe20000000000 */
[C---:B------:R-:W-:Y:S02]  /*18f0*/  IADD3 R17, R38.reuse, 0x60, RZ ;  /* 0x0000006026117810 */ /* 0x040fe40007ffe0ff */
[----:B------:R-:W-:-:S02]  /*1900*/  IADD3 R71, R38, 0xa0, RZ ;  /* 0x000000a026477810 */ /* 0x000fc40007ffe0ff */
[C---:B------:R-:W-:Y:S02]  /*1910*/  IADD3 R73, R38.reuse, 0xc0, RZ ;  /* 0x000000c026497810 */ /* 0x040fe40007ffe0ff */
[----:B------:R-:W-:Y:S02]  /*1920*/  IADD3 R75, R38, 0xe0, RZ ;  /* 0x000000e0264b7810 */ /* 0x000fe40007ffe0ff */
[-C--:B------:R-:W-:Y:S02]  /*1930*/  LEA.HI.SX32 R17, R17, R38.reuse, 0x1b ;  /* 0x0000002611117211 */ /* 0x080fe400078fdaff */
[-C--:B------:R-:W-:Y:S02]  /*1940*/  LEA.HI.SX32 R29, R29, R38.reuse, 0x1b ;  /* 0x000000261d1d7211 */ /* 0x080fe400078fdaff */
[-C--:B------:R-:W-:Y:S02]  /*1950*/  LEA.HI.SX32 R28, R71, R38.reuse, 0x1b ;  /* 0x00000026471c7211 */ /* 0x080fe400078fdaff */
[----:B------:R-:W-:-:S02]  /*1960*/  LEA.HI.SX32 R73, R73, R38, 0x1b ;  /* 0x0000002649497211 */ /* 0x000fc400078fdaff */
[----:B------:R-:W-:Y:S02]  /*1970*/  LEA.HI.SX32 R64, R75, R38, 0x1b ;  /* 0x000000264b407211 */ /* 0x000fe400078fdaff */
[----:B------:R-:W-:Y:S02]  /*1980*/  LEA R10, P0, R16, R48, 0x2 ;  /* 0x00000030100a7211 */ /* 0x000fe400078010ff */
[----:B------:R-:W-:Y:S02]  /*1990*/  LEA R28, R28, UR4, 0x2 ;  /* 0x000000041c1c7c11 */ /* 0x000fe4000f8e10ff */
[----:B------:R-:W-:Y:S02]  /*19a0*/  CS2R R70, SRZ ;  /* 0x0000000000467805 */ /* 0x000fe4000001ff00 */
[----:B------:R-:W-:Y:S02]  /*19b0*/  LEA R64, R64, UR4, 0x2 ;  /* 0x0000000440407c11 */ /* 0x000fe4000f8e10ff */
[----:B------:R-:W-:-:S02]  /*19c0*/  LEA.HI.X R11, R16, R50, R11, 0x2, P0 ;  /* 0x00000032100b7211 */ /* 0x000fc400000f140b */
[----:B------:R-:W-:Y:S01]  /*19d0*/  MOV R74, RZ ;  /* 0x000000ff004a7202 */ /* 0x000fe20000000f00 */
[----:B--2---:R0:W-:Y:S04]  /*19e0*/  STS [R12], R15 ;  /* 0x0000000f0c007388 */ /* 0x0041e80000000800 */
[----:B---3--:R-:W-:Y:S04]  /*19f0*/  STS [R13+0x80], R18 ;  /* 0x000080120d007388 */ /* 0x008fe80000000800 */
[----:B----4-:R1:W-:Y:S01]  /*1a00*/  STS [R14+0x100], R19 ;  /* 0x000100130e007388 */ /* 0x0103e20000000800 */
[----:B0-----:R-:W-:-:S02]  /*1a10*/  LEA R15, R17, UR4, 0x2 ;  /* 0x00000004110f7c11 */ /* 0x001fc4000f8e10ff */
[----:B-1----:R-:W-:-:S04]  /*1a20*/  SHF.L.U32 R19, R51, 0x1, RZ ;  /* 0x0000000133137819 */ /* 0x002fc800000006ff */
[-C--:B------:R-:W-:Y:S02]  /*1a30*/  ISETP.GE.AND P6, PT, R2, R19.reuse, PT ;  /* 0x000000130200720c */ /* 0x080fe40003fc6270 */
[----:B------:R-:W-:Y:S02]  /*1a40*/  LEA R17, R29, UR4, 0x2 ;  /* 0x000000041d117c11 */ /* 0x000fe4000f8e10ff */
[----:B------:R-:W-:Y:S01]  /*1a50*/  LEA R29, R73, UR4, 0x2 ;  /* 0x00000004491d7c11 */ /* 0x000fe2000f8e10ff */
[----:B-----5:R-:W-:Y:S01]  /*1a60*/  STS [R15+0x180], R52 ;  /* 0x000180340f007388 */ /* 0x020fe20000000800 */
[----:B------:R-:W-:-:S03]  /*1a70*/  ISETP.GE.AND P0, PT, R40, R19, PT ;  /* 0x000000132800720c */ /* 0x000fc60003f06270 */
[----:B------:R-:W-:Y:S01]  /*1a80*/  STS [R17+0x200], R66 ;  /* 0x0002004211007388 */ /* 0x000fe20000000800 */
[----:B------:R-:W-:-:S03]  /*1a90*/  ISETP.GE.AND P2, PT, R41, R19, PT ;  /* 0x000000132900720c */ /* 0x000fc60003f46270 */
[----:B------:R0:W-:Y:S01]  /*1aa0*/  STS [R28+0x280], R67 ;  /* 0x000280431c007388 */ /* 0x0001e20000000800 */
[----:B------:R-:W-:-:S03]  /*1ab0*/  ISETP.GE.AND P3, PT, R42, R19, PT ;  /* 0x000000132a00720c */ /* 0x000fc60003f66270 */
[----:B------:R-:W-:Y:S01]  /*1ac0*/  STS [R29+0x300], R68 ;  /* 0x000300441d007388 */ /* 0x000fe20000000800 */
[----:B------:R-:W-:-:S03]  /*1ad0*/  ISETP.GE.AND P4, PT, R43, R19, PT ;  /* 0x000000132b00720c */ /* 0x000fc60003f86270 */
[----:B------:R1:W-:Y:S01]  /*1ae0*/  STS [R64+0x380], R69 ;  /* 0x0003804540007388 */ /* 0x0003e20000000800 */
[----:B------:R-:W-:-:S03]  /*1af0*/  NOP ;  /* 0x0000000000007918 */ /* 0x000fc60000000000 */
[----:B------:R-:W2:Y:S01]  /*1b00*/  @!P6 LDG.E R71, desc[UR6][R10.64] ;  /* 0x000000060a47e981 */ /* 0x000ea2000c1e1900 */
[----:B------:R-:W-:Y:S02]  /*1b10*/  CS2R R72, SRZ ;  /* 0x0000000000487805 */ /* 0x000fe4000001ff00 */
[----:B0-----:R-:W-:Y:S02]  /*1b20*/  MOV R67, RZ ;  /* 0x000000ff00437202 */ /* 0x001fe40000000f00 */
[----:B-1----:R-:W-:Y:S01]  /*1b30*/  CS2R R68, SRZ ;  /* 0x0000000000447805 */ /* 0x002fe2000001ff00 */
[----:B------:R-:W3:Y:S04]  /*1b40*/  @!P3 LDG.E R70, desc[UR6][R10.64+0x180] ;  /* 0x000180060a46b981 */ /* 0x000ee8000c1e1900 */
[----:B------:R-:W4:Y:S04]  /*1b50*/  @!P0 LDG.E R72, desc[UR6][R10.64+0x80] ;  /* 0x000080060a488981 */ /* 0x000f28000c1e1900 */
[----:B------:R-:W5:Y:S01]  /*1b60*/  @!P2 LDG.E R67, desc[UR6][R10.64+0x100] ;  /* 0x000100060a43a981 */ /* 0x000f62000c1e1900 */
[----:B------:R-:W-:-:S03]  /*1b70*/  ISETP.GE.AND P5, PT, R44, R19, PT ;  /* 0x000000132c00720c */ /* 0x000fc60003fa6270 */
[----:B------:R-:W3:Y:S01]  /*1b80*/  @!P4 LDG.E R68, desc[UR6][R10.64+0x200] ;  /* 0x000200060a44c981 */ /* 0x000ee2000c1e1900 */
[-C--:B------:R-:W-:Y:S02]  /*1b90*/  ISETP.GE.AND P6, PT, R45, R19.reuse, PT ;  /* 0x000000132d00720c */ /* 0x080fe40003fc6270 */
[----:B------:R-:W-:-:S07]  /*1ba0*/  ISETP.GE.AND P0, PT, R46, R19, PT ;  /* 0x000000132e00720c */ /* 0x000fce0003f06270 */
[----:B------:R-:W3:Y:S04]  /*1bb0*/  @!P5 LDG.E R73, desc[UR6][R10.64+0x280] ;  /* 0x000280060a49d981 */ /* 0x000ee8000c1e1900 */
[----:B------:R-:W3:Y:S04]  /*1bc0*/  @!P6 LDG.E R74, desc[UR6][R10.64+0x300] ;  /* 0x000300060a4ae981 */ /* 0x000ee8000c1e1900 */
[----:B------:R0:W3:Y:S01]  /*1bd0*/  @!P0 LDG.E R69, desc[UR6][R10.64+0x380] ;  /* 0x000380060a458981 */ /* 0x0000e2000c1e1900 */
[----:B------:R-:W-:-:S04]  /*1be0*/  FMUL.FTZ R16, R9, R53 ;  /* 0x0000003509107220 */ /* 0x000fc80000410000 */
[----:B------:R-:W-:Y:S01]  /*1bf0*/  FMUL.RZ R19, R16, 0.15915493667125701904 ;  /* 0x3e22f98310137820 */ /* 0x000fe2000040c000 */
[----:B------:R-:W-:Y:S01]  /*1c00*/  FMUL.FTZ R16, R8, 1.4426950216293334961 ;  /* 0x3fb8aa3b08107820 */ /* 0x000fe20000410000 */
[----:B------:R-:W-:-:S04]  /*1c10*/  FMUL.FTZ R8, R9, R54 ;  /* 0x0000003609087220 */ /* 0x000fc80000410000 */
[----:B------:R-:W-:Y:S01]  /*1c20*/  FMUL.RZ R82, R8, 0.15915493667125701904 ;  /* 0x3e22f98308527820 */ /* 0x000fe2000040c000 */
[----:B------:R-:W-:-:S04]  /*1c30*/  SHF.L.U32 R8, R38, 0x3, RZ ;  /* 0x0000000326087819 */ /* 0x000fc800000006ff */
[----:B------:R-:W-:Y:S01]  /*1c40*/  LEA.HI.SX32 R66, R8, R8, 0x1b ;  /* 0x0000000808427211 */ /* 0x000fe200078fdaff */
[----:B------:R-:W1:Y:S03]  /*1c50*/  S2R R52, SR_TID.X ;  /* 0x0000000000347919 */ /* 0x000e660000002100 */
[----:B------:R-:W-:Y:S01]  /*1c60*/  LEA R66, R66, UR4, 0x2 ;  /* 0x0000000442427c11 */ /* 0x000fe2000f8e10ff */
[----:B------:R-:W-:Y:S04]  /*1c70*/  MUFU.SIN R75, R19 ;  /* 0x00000013004b7308 */ /* 0x000fe80000000400 */
[----:B0-----:R-:W0:Y:S04]  /*1c80*/  LDS R11, [R66] ;  /* 0x00000000420b7984 */ /* 0x001e280000000800 */
[----:B------:R1:W-:Y:S01]  /*1c90*/  MUFU.COS R77, R19 ;  /* 0x00000013004d7308 */ /* 0x0003e20000000000 */
[----:B------:R-:W-:Y:S01]  /*1ca0*/  FMUL.FTZ R8, R9, R55 ;  /* 0x0000003709087220 */ /* 0x000fe20000410000 */
[----:B------:R-:W-:Y:S01]  /*1cb0*/  LDS R10, [R66+0xc] ;  /* 0x00000c00420a7984 */ /* 0x000fe20000000800 */
[C---:B------:R-:W-:Y:S01]  /*1cc0*/  FMUL.FTZ R18, R16.reuse, R53 ;  /* 0x0000003510127220 */ /* 0x040fe20000410000 */
[C---:B------:R-:W-:Y:S01]  /*1cd0*/  FMUL.FTZ R76, R16.reuse, R54 ;  /* 0x00000036104c7220 */ /* 0x040fe20000410000 */
[----:B------:R-:W-:Y:S01]  /*1ce0*/  FMUL.FTZ R78, R16, R55 ;  /* 0x00000037104e7220 */ /* 0x000fe20000410000 */
[----:B------:R-:W-:Y:S04]  /*1cf0*/  LDS R85, [R66+0x14] ;  /* 0x0000140042557984 */ /* 0x000fe80000000800 */
[----:B-1----:R-:W1:Y:S01]  /*1d00*/  LDS R19, [R66+0x4] ;  /* 0x0000040042137984 */ /* 0x002e620000000800 */
[----:B------:R-:W-:-:S03]  /*1d10*/  FMUL.RZ R84, R8, 0.15915493667125701904 ;  /* 0x3e22f98308547820 */ /* 0x000fc6000040c000 */
[----:B------:R-:W1:Y:S01]  /*1d20*/  LDS R8, [R66+0x8] ;  /* 0x0000080042087984 */ /* 0x000e620000000800 */
[----:B------:R-:W0:Y:S01]  /*1d30*/  MUFU.EX2 R18, R18 ;  /* 0x0000001200127308 */ /* 0x000e220000000800 */
[----:B------:R-:W-:-:S07]  /*1d40*/  FMUL.FTZ R9, R9, R56 ;  /* 0x0000003809097220 */ /* 0x000fce0000410000 */
[----:B------:R-:W-:Y:S01]  /*1d50*/  MUFU.SIN R79, R82 ;  /* 0x00000052004f7308 */ /* 0x000fe20000000400 */
[----:B------:R-:W-:Y:S01]  /*1d60*/  FMUL.RZ R88, R9, 0.15915493667125701904 ;  /* 0x3e22f98309587820 */ /* 0x000fe2000040c000 */
[----:B------:R-:W-:Y:S01]  /*1d70*/  FMUL.FTZ R80, R16, R56 ;  /* 0x0000003810507220 */ /* 0x000fe20000410000 */
[----:B------:R-:W1:Y:S05]  /*1d80*/  LDS R9, [R66+0x10] ;  /* 0x0000100042097984 */ /* 0x000e6a0000000800 */
[----:B------:R0:W-:Y:S08]  /*1d90*/  MUFU.COS R81, R82 ;  /* 0x0000005200517308 */ /* 0x0001f00000000000 */
[----:B------:R-:W1:Y:S01]  /*1da0*/  MUFU.EX2 R76, R76 ;  /* 0x0000004c004c7308 */ /* 0x000e620000000800 */
[----:B0-----:R-:W-:-:S07]  /*1db0*/  SHF.L.U32 R82, R52, 0x2, RZ ;  /* 0x0000000234527819 */ /* 0x001fce00000006ff */
[----:B------:R-:W-:Y:S08]  /*1dc0*/  MUFU.EX2 R78, R78 ;  /* 0x0000004e004e7308 */ /* 0x000ff00000000800 */
[----:B------:R-:W0:Y:S08]  /*1dd0*/  MUFU.COS R87, R84 ;  /* 0x0000005400577308 */ /* 0x000e300000000000 */
[----:B------:R1:W0:Y:S01]  /*1de0*/  MUFU.SIN R83, R84 ;  /* 0x0000005400537308 */ /* 0x0002220000000400 */
[----:B------:R-:W-:-:S02]  /*1df0*/  IADD3 R16, R82, 0x1, RZ ;  /* 0x0000000152107810 */ /* 0x000fc40007ffe0ff */
[-C--:B------:R-:W-:Y:S02]  /*1e00*/  ISETP.GE.U32.AND P0, PT, R82, R51.reuse, PT ;  /* 0x000000335200720c */ /* 0x080fe40003f06070 */
[----:B------:R-:W-:-:S03]  /*1e10*/  ISETP.GE.U32.AND P2, PT, R16, R51, PT ;  /* 0x000000331000720c */ /* 0x000fc60003f46070 */
[----:B------:R0:W-:Y:S01]  /*1e20*/  MUFU.EX2 R86, R80 ;  /* 0x0000005000567308 */ /* 0x0001e20000000800 */
[----:B------:R-:W-:Y:S01]  /*1e30*/  IADD3 R16, R82, 0x2, RZ ;  /* 0x0000000252107810 */ /* 0x000fe20007ffe0ff */
[----:B-1----:R-:W-:Y:S01]  /*1e40*/  FMUL.FTZ R84, R18, R75 ;  /* 0x0000004b12547220 */ /* 0x002fe20000410000 */
[----:B------:R-:W-:Y:S01]  /*1e50*/  FMUL.FTZ R75, R76, R79 ;  /* 0x0000004f4c4b7220 */ /* 0x000fe20000410000 */
[----:B0-----:R-:W-:Y:S01]  /*1e60*/  FMUL.FTZ R87, R78, R87 ;  /* 0x000000574e577220 */ /* 0x001fe20000410000 */
[----:B------:R-:W-:Y:S01]  /*1e70*/  IADD3 R80, R82, 0x3, RZ ;  /* 0x0000000352507810 */ /* 0x000fe20007ffe0ff */
[----:B------:R-:W-:Y:S01]  /*1e80*/  FMUL.FTZ R82, R18, R77 ;  /* 0x0000004d12527220 */ /* 0x000fe20000410000 */
[----:B------:R-:W-:Y:S01]  /*1e90*/  FMUL.FTZ R77, R76, R81 ;  /* 0x000000514c4d7220 */ /* 0x000fe20000410000 */
[----:B------:R-:W-:Y:S01]  /*1ea0*/  FMUL.FTZ R76, R58, R11 ;  /* 0x0000000b3a4c7220 */ /* 0x000fe20000410000 */
[----:B------:R-:W-:Y:S01]  /*1eb0*/  ISETP.GE.U32.AND P4, PT, R80, R51, PT ;  /* 0x000000335000720c */ /* 0x000fe20003f86070 */
[----:B------:R-:W-:Y:S01]  /*1ec0*/  FMUL.FTZ R80, R78, R83 ;  /* 0x000000534e507220 */ /* 0x000fe20000410000 */
[----:B------:R-:W0:Y:S01]  /*1ed0*/  LDS R11, [R66+0x18] ;  /* 0x00001800420b7984 */ /* 0x000e220000000800 */
[----:B------:R-:W-:-:S03]  /*1ee0*/  FMUL.FTZ R78, R58, R19 ;  /* 0x000000133a4e7220 */ /* 0x000fc60000410000 */
[----:B------:R-:W1:Y:S01]  /*1ef0*/  LDS R19, [R66+0x1c] ;  /* 0x00001c0042137984 */ /* 0x000e620000000800 */
[----:B------:R-:W-:Y:S02]  /*1f00*/  FSEL R75, R75, RZ, !P2 ;  /* 0x000000ff4b4b7208 */ /* 0x000fe40005000000 */
[----:B------:R-:W-:Y:S01]  /*1f10*/  FSEL R76, R76, RZ, !P0 ;  /* 0x000000ff4c4c7208 */ /* 0x000fe20004000000 */
[----:B------:R-:W-:Y:S01]  /*1f20*/  FMUL.FTZ R10, R59, R10 ;  /* 0x0000000a3b0a7220 */ /* 0x000fe20000410000 */
[----:B------:R-:W-:Y:S02]  /*1f30*/  FSEL R78, R78, RZ, !P0 ;  /* 0x000000ff4e4e7208 */ /* 0x000fe40004000000 */
[----:B------:R-:W-:Y:S01]  /*1f40*/  FSEL R77, R77, 1, !P2 ;  /* 0x3f8000004d4d7808 */ /* 0x000fe20005000000 */
[----:B------:R-:W-:Y:S01]  /*1f50*/  FMUL.FTZ R81, R76, R75 ;  /* 0x0000004b4c517220 */ /* 0x000fe20000410000 */
[----:B------:R-:W-:Y:S01]  /*1f60*/  FMUL.FTZ R8, R59, R8 ;  /* 0x000000083b087220 */ /* 0x000fe20000410000 */
[----:B------:R-:W-:Y:S01]  /*1f70*/  ISETP.GE.U32.AND P3, PT, R16, R51, PT ;  /* 0x000000331000720c */ /* 0x000fe20003f66070 */
[----:B------:R-:W-:Y:S01]  /*1f80*/  FMUL.FTZ R83, R78, R75 ;  /* 0x0000004b4e537220 */ /* 0x000fe20000410000 */
[----:B------:R-:W-:Y:S01]  /*1f90*/  FSEL R79, R10, RZ, !P2 ;  /* 0x000000ff0a4f7208 */ /* 0x000fe20005000000 */
[----:B------:R-:W-:Y:S01]  /*1fa0*/  FFMA.FTZ R10, R78, R77, R81 ;  /* 0x0000004d4e0a7223 */ /* 0x000fe20000010051 */
[----:B------:R-:W0:Y:S01]  /*1fb0*/  MUFU.SIN R89, R88 ;  /* 0x0000005800597308 */ /* 0x000e220000000400 */
[----:B------:R-:W-:-:S02]  /*1fc0*/  FSEL R80, R80, RZ, !P3 ;  /* 0x000000ff50507208 */ /* 0x000fc40005800000 */
[----:B------:R-:W-:Y:S01]  /*1fd0*/  FSEL R81, R8, RZ, !P2 ;  /* 0x000000ff08517208 */ /* 0x000fe20005000000 */
[----:B------:R-:W-:Y:S01]  /*1fe0*/  FFMA.FTZ R8, R76, R77, -R83 ;  /* 0x0000004d4c087223 */ /* 0x000fe20000010853 */
[----:B------:R-:W-:Y:S01]  /*1ff0*/  FADD.FTZ R10, R79, R10 ;  /* 0x0000000a4f0a7221 */ /* 0x000fe20000010000 */
[----:B------:R-:W-:Y:S02]  /*2000*/  FSEL R83, R87, 1, !P3 ;  /* 0x3f80000057537808 */ /* 0x000fe40005800000 */
[----:B------:R0:W1:Y:S01]  /*2010*/  MUFU.COS R93, R88 ;  /* 0x00000058005d7308 */ /* 0x0000620000000000 */
[----:B------:R-:W-:Y:S01]  /*2020*/  FADD.FTZ R8, R81, R8 ;  /* 0x0000000851087221 */ /* 0x000fe20000010000 */
[----:B------:R-:W-:Y:S01]  /*2030*/  FMUL.FTZ R16, R80, R10 ;  /* 0x0000000a50107220 */ /* 0x000fe20000410000 */
[----:B------:R-:W-:Y:S02]  /*2040*/  FSEL R84, R84, RZ, !P0 ;  /* 0x000000ff54547208 */ /* 0x000fe40004000000 */
[----:B------:R-:W-:Y:S01]  /*2050*/  FSEL R82, R82, 1, !P0 ;  /* 0x3f80000052527808 */ /* 0x000fe20004000000 */
[CC--:B------:R-:W-:Y:S01]  /*2060*/  FFMA.FTZ R97, R83.reuse, R8.reuse, -R16 ;  /* 0x0000000853617223 */ /* 0x0c0fe20000010810 */
[----:B------:R-:W-:Y:S01]  /*2070*/  FMUL.FTZ R8, R80, R8 ;  /* 0x0000000850087220 */ /* 0x000fe20000410000 */
[----:B------:R-:W-:Y:S01]  /*2080*/  FMUL.FTZ R87, R84, R75 ;  /* 0x0000004b54577220 */ /* 0x000fe20000410000 */
[----:B------:R-:W-:Y:S01]  /*2090*/  FMUL.FTZ R85, R60, R85 ;  /* 0x000000553c557220 */ /* 0x000fe20000410000 */
[----:B------:R-:W-:Y:S01]  /*20a0*/  FMUL.FTZ R95, R82, R75 ;  /* 0x0000004b525f7220 */ /* 0x000fe20000410000 */
[----:B------:R-:W-:Y:S01]  /*20b0*/  FMUL.FTZ R9, R60, R9 ;  /* 0x000000093c097220 */ /* 0x000fe20000410000 */
[----:B------:R-:W-:Y:S01]  /*20c0*/  FFMA.FTZ R16, R83, R10, R8 ;  /* 0x0000000a53107223 */ /* 0x000fe20000010008 */
[----:B0-----:R-:W-:Y:S01]  /*20d0*/  FMUL.FTZ R89, R86, R89 ;  /* 0x0000005956597220 */ /* 0x001fe20000410000 */
[-C--:B------:R-:W-:Y:S01]  /*20e0*/  FFMA.FTZ R8, R82, R77.reuse, -R87 ;  /* 0x0000004d52087223 */ /* 0x080fe20000010857 */
[----:B------:R-:W-:Y:S01]  /*20f0*/  FFMA.FTZ R95, R84, R77, R95 ;  /* 0x0000004d545f7223 */ /* 0x000fe2000001005f */
[----:B------:R-:W-:-:S02]  /*2100*/  FSEL R87, R85, RZ, !P3 ;  /* 0x000000ff55577208 */ /* 0x000fc40005800000 */
[----:B------:R-:W-:Y:S01]  /*2110*/  FSEL R88, R9, RZ, !P3 ;  /* 0x000000ff09587208 */ /* 0x000fe20005800000 */
[----:B-1----:R-:W-:Y:S01]  /*2120*/  FMUL.FTZ R93, R86, R93 ;  /* 0x0000005d565d7220 */ /* 0x002fe20000410000 */
[----:B------:R-:W-:Y:S01]  /*2130*/  FMUL.FTZ R10, R80, R95 ;  /* 0x0000005f500a7220 */ /* 0x000fe20000410000 */
[----:B------:R-:W-:Y:S01]  /*2140*/  FSEL R85, R89, RZ, !P4 ;  /* 0x000000ff59557208 */ /* 0x000fe20006000000 */
[----:B------:R-:W-:Y:S01]  /*2150*/  FADD.FTZ R16, R87, R16 ;  /* 0x0000001057107221 */ /* 0x000fe20000010000 */
[----:B------:R-:W-:Y:S01]  /*2160*/  FADD.FTZ R97, R88, R97 ;  /* 0x0000006158617221 */ /* 0x000fe20000010000 */
[C---:B------:R-:W-:Y:S01]  /*2170*/  FMUL.FTZ R11, R62.reuse, R11 ;  /* 0x0000000b3e0b7220 */ /* 0x040fe20000410000 */
[----:B------:R-:W-:Y:S01]  /*2180*/  FSEL R86, R93, 1, !P4 ;  /* 0x3f8000005d567808 */ /* 0x000fe20006000000 */
[-C--:B------:R-:W-:Y:S01]  /*2190*/  FFMA.FTZ R10, R83, R8.reuse, -R10 ;  /* 0x00000008530a7223 */ /* 0x080fe2000001080a */
[----:B------:R-:W-:Y:S01]  /*21a0*/  FMUL.FTZ R19, R62, R19 ;  /* 0x000000133e137220 */ /* 0x000fe20000410000 */
[----:B------:R-:W-:Y:S01]  /*21b0*/  FMUL.FTZ R8, R80, R8 ;  /* 0x0000000850087220 */ /* 0x000fe20000410000 */
[CC--:B------:R-:W-:Y:S01]  /*21c0*/  FMUL.FTZ R9, R85.reuse, R16.reuse ;  /* 0x0000001055097220 */ /* 0x0c0fe20000410000 */
[----:B------:R-:W-:Y:S01]  /*21d0*/  FMUL.FTZ R93, R85, R97 ;  /* 0x00000061555d7220 */ /* 0x000fe20000410000 */
[----:B------:R-:W-:Y:S01]  /*21e0*/  FSEL R89, R11, RZ, !P4 ;  /* 0x000000ff0b597208 */ /* 0x000fe20006000000 */
[----:B------:R-:W-:Y:S01]  /*21f0*/  FFMA.FTZ R8, R83, R95, R8 ;  /* 0x0000005f53087223 */ /* 0x000fe20000010008 */
[C---:B------:R-:W-:Y:S01]  /*2200*/  FFMA.FTZ R18, R86.reuse, R97, -R9 ;  /* 0x0000006156127223 */ /* 0x040fe20000010809 */
[----:B------:R-:W-:Y:S01]  /*2210*/  FSEL R90, R19, RZ, !P4 ;  /* 0x000000ff135a7208 */ /* 0x000fe20006000000 */
[----:B------:R-:W-:Y:S01]  /*2220*/  FFMA.FTZ R93, R86, R16, R93 ;  /* 0x00000010565d7223 */ /* 0x000fe2000001005d */
[----:B------:R-:W-:Y:S01]  /*2230*/  FMUL.FTZ R9, R85, R8 ;  /* 0x0000000855097220 */ /* 0x000fe20000410000 */
[----:B------:R-:W-:Y:S01]  /*2240*/  FADD.FTZ R18, R89, R18 ;  /* 0x0000001259127221 */ /* 0x000fe20000010000 */
[-C--:B------:R-:W-:Y:S01]  /*2250*/  FMUL.FTZ R11, R85, R10.reuse ;  /* 0x0000000a550b7220 */ /* 0x080fe20000410000 */
[----:B------:R-:W-:Y:S01]  /*2260*/  FADD.FTZ R19, R90, R93 ;  /* 0x0000005d5a137221 */ /* 0x000fe20000010000 */
[----:B------:R-:W-:-:S02]  /*2270*/  FFMA.FTZ R16, R86, R10, -R9 ;  /* 0x0000000a56107223 */ /* 0x000fc40000010809 */
[----:B------:R-:W0:Y:S01]  /*2280*/  SHFL.UP PT, R10, R18, 0x1, RZ ;  /* 0x04200000120a7989 */ /* 0x000e2200000e00ff */
[----:B------:R-:W-:-:S03]  /*2290*/  FFMA.FTZ R11, R86, R8, R11 ;  /* 0x00000008560b7223 */ /* 0x000fc6000001000b */
[----:B------:R-:W1:Y:S04]  /*22a0*/  SHFL.UP PT, R92, R19, 0x1, RZ ;  /* 0x04200000135c7989 */ /* 0x000e6800000e00ff */
[----:B------:R-:W1:Y:S04]  /*22b0*/  SHFL.UP PT, R8, R16, 0x1, RZ ;  /* 0x0420000010087989 */ /* 0x000e6800000e00ff */
[----:B------:R-:W1:Y:S01]  /*22c0*/  SHFL.UP PT, R9, R11, 0x1, RZ ;  /* 0x042000000b097989 */ /* 0x000e6200000e00ff */
[----:B------:R-:W-:Y:S01]  /*22d0*/  ISETP.GE.AND P0, PT, R38, 0x1, PT ;  /* 0x000000012600780c */ /* 0x000fe20003f06270 */
[C---:B0-----:R-:W-:Y:S01]  /*22e0*/  FMUL.FTZ R95, R11.reuse, R10 ;  /* 0x0000000a0b5f7220 */ /* 0x041fe20000410000 */
[----:B-1----:R-:W-:-:S03]  /*22f0*/  FMUL.FTZ R93, R11, R92 ;  /* 0x0000005c0b5d7220 */ /* 0x002fc60000410000 */
[C---:B------:R-:W-:Y:S01]  /*2300*/  FFMA.FTZ R92, R16.reuse, R92, R95 ;  /* 0x0000005c105c7223 */ /* 0x040fe2000001005f */
[C---:B------:R-:W-:Y:S01]  /*2310*/  FMUL.FTZ R94, R11.reuse, R8 ;  /* 0x000000080b5e7220 */ /* 0x040fe20000410000 */
[C---:B------:R-:W-:Y:S01]  /*2320*/  FFMA.FTZ R95, R16.reuse, R10, -R93 ;  /* 0x0000000a105f7223 */ /* 0x040fe2000001085d */
[-C--:B------:R-:W-:Y:S02]  /*2330*/  FMUL.FTZ R93, R11, R9.reuse ;  /* 0x000000090b5d7220 */ /* 0x080fe40000410000 */
[----:B------:R-:W-:-:S03]  /*2340*/  FFMA.FTZ R94, R16, R9, R94 ;  /* 0x00000009105e7223 */ /* 0x000fc6000001005e */
[----:B------:R-:W-:Y:S01]  /*2350*/  @P0 FADD.FTZ R19, R19, R92 ;  /* 0x0000005c13130221 */ /* 0x000fe20000010000 */
[----:B------:R-:W-:Y:S01]  /*2360*/  @P0 FADD.FTZ R18, R18, R95 ;  /* 0x0000005f12120221 */ /* 0x000fe20000010000 */
[----:B------:R-:W-:Y:S01]  /*2370*/  @P0 FFMA.FTZ R16, R16, R8, -R93 ;  /* 0x0000000810100223 */ /* 0x000fe2000001085d */
[----:B------:R-:W-:Y:S02]  /*2380*/  FSEL R94, R11, R94, !P0 ;  /* 0x0000005e0b5e7208 */ /* 0x000fe40004000000 */
[----:B------:R-:W0:Y:S04]  /*2390*/  SHFL.UP PT, R95, R19, 0x2, RZ ;  /* 0x04400000135f7989 */ /* 0x000e2800000e00ff */
[----:B------:R-:W1:Y:S04]  /*23a0*/  SHFL.UP PT, R93, R18, 0x2, RZ ;  /* 0x04400000125d7989 */ /* 0x000e6800000e00ff */
[----:B------:R-:W1:Y:S04]  /*23b0*/  SHFL.UP PT, R9, R16, 0x2, RZ ;  /* 0x0440000010097989 */ /* 0x000e6800000e00ff */
[----:B------:R-:W2:Y:S01]  /*23c0*/  SHFL.UP PT, R11, R94, 0x2, RZ ;  /* 0x044000005e0b7989 */ /* 0x000ea200000e00ff */
[----:B------:R-:W-:Y:S01]  /*23d0*/  ISETP.GE.AND P0, PT, R38, 0x2, PT ;  /* 0x000000022600780c */ /* 0x000fe20003f06270 */
[C---:B0-----:R-:W-:Y:S01]  /*23e0*/  FMUL.FTZ R97, R94.reuse, R95 ;  /* 0x0000005f5e617220 */ /* 0x041fe20000410000 */
[----:B-1----:R-:W-:-:S03]  /*23f0*/  FMUL.FTZ R10, R94, R93 ;  /* 0x0000005d5e0a7220 */ /* 0x002fc60000410000 */
[----:B------:R-:W-:Y:S01]  /*2400*/  FFMA.FTZ R97, R16, R93, -R97 ;  /* 0x0000005d10617223 */ /* 0x000fe20000010861 */
[----:B------:R-:W-:Y:S01]  /*2410*/  FMUL.FTZ R8, R94, R9 ;  /* 0x000000095e087220 */ /* 0x000fe20000410000 */
[----:B------:R-:W-:-:S03]  /*2420*/  FFMA.FTZ R10, R16, R95, R10 ;  /* 0x0000005f100a7223 */ /* 0x000fc6000001000a */
[-C--:B--2---:R-:W-:Y:S01]  /*2430*/  FFMA.FTZ R93, R16, R11.reuse, R8 ;  /* 0x0000000b105d7223 */ /* 0x084fe20000010008 */
        /* <DEDUP_REMOVED lines=12> */
[C---:B------:R-:W-:Y:S01]  /*2500*/  FFMA.FTZ R97, R16.reuse, R10, -R97 ;  /* 0x0000000a10617223 */ /* 0x040fe20000010861 */
[C---:B--2---:R-:W-:Y:S01]  /*2510*/  FMUL.FTZ R92, R93.reuse, R8 ;  /* 0x000000085d5c7220 */ /* 0x044fe20000410000 */
        /* <DEDUP_REMOVED lines=11> */
[----:B------:R-:W-:-:S03]  /*25d0*/  ISETP.GE.AND P2, PT, R38, 0x8, PT ;  /* 0x000000082600780c */ /* 0x000fc60003f46270 */
[----:B------:R1:W-:Y:S01]  /*25e0*/  STS [R12+0x420], R71 ;  /* 0x000420470c007388 */ /* 0x0003e20000000800 */
[C---:B0-----:R-:W-:Y:S01]  /*25f0*/  FMUL.FTZ R10, R92.reuse, R95 ;  /* 0x0000005f5c0a7220 */ /* 0x041fe20000410000 */
[----:B-1----:R-:W-:-:S03]  /*2600*/  FMUL.FTZ R12, R92, R93 ;  /* 0x0000005d5c0c7220 */ /* 0x002fc60000410000 */
[----:B------:R-:W-:Y:S01]  /*2610*/  FFMA.FTZ R93, R16, R93, -R10 ;  /* 0x0000005d105d7223 */ /* 0x000fe2000001080a */
[----:B--2---:R-:W-:Y:S01]  /*2620*/  FMUL.FTZ R97, R92, R9 ;  /* 0x000000095c617220 */ /* 0x004fe20000410000 */
[----:B------:R-:W-:Y:S01]  /*2630*/  FFMA.FTZ R12, R16, R95, R12 ;  /* 0x0000005f100c7223 */ /* 0x000fe2000001000c */
[-C--:B----4-:R-:W-:Y:S02]  /*2640*/  FMUL.FTZ R8, R92, R11.reuse ;  /* 0x0000000b5c087220 */ /* 0x090fe40000410000 */
[----:B------:R-:W-:Y:S01]  /*2650*/  FFMA.FTZ R97, R16, R11, R97 ;  /* 0x0000000b10617223 */ /* 0x000fe20000010061 */
[----:B------:R-:W-:Y:S01]  /*2660*/  @P2 FADD.FTZ R19, R19, R12 ;  /* 0x0000000c13132221 */ /* 0x000fe20000010000 */
[----:B------:R-:W-:Y:S01]  /*2670*/  @P2 FADD.FTZ R18, R18, R93 ;  /* 0x0000005d12122221 */ /* 0x000fe20000010000 */
[----:B------:R-:W-:Y:S01]  /*2680*/  @P2 FFMA.FTZ R16, R16, R9, -R8 ;  /* 0x0000000910102223 */ /* 0x000fe20000010808 */
[----:B------:R0:W-:Y:S01]  /*2690*/  STS [R13+0x4a0], R72 ;  /* 0x0004a0480d007388 */ /* 0x0001e20000000800 */
[----:B------:R-:W-:-:S02]  /*26a0*/  ISETP.NE.AND P0, PT, R34, RZ, PT ;  /* 0x000000ff2200720c */ /* 0x000fc40003f05270 */
[----:B------:R-:W-:Y:S01]  /*26b0*/  FSEL R97, R92, R97, !P2 ;  /* 0x000000615c617208 */ /* 0x000fe20005000000 */
[----:B-----5:R1:W-:Y:S01]  /*26c0*/  STS [R14+0x520], R67 ;  /* 0x000520430e007388 */ /* 0x0203e20000000800 */
[----:B------:R-:W-:-:S03]  /*26d0*/  ISETP.EQ.OR P0, PT, R39, RZ, P0 ;  /* 0x000000ff2700720c */ /* 0x000fc60000702670 */
[----:B---3--:R2:W-:Y:S04]  /*26e0*/  STS [R15+0x5a0], R70 ;  /* 0x0005a0460f007388 */ /* 0x0085e80000000800 */
[----:B------:R-:W-:Y:S04]  /*26f0*/  STS [R17+0x620], R68 ;  /* 0x0006204411007388 */ /* 0x000fe80000000800 */
[----:B------:R-:W3:Y:S04]  /*2700*/  SHFL.UP PT, R9, R16, 0x10, RZ ;  /* 0x0600000010097989 */ /* 0x000ee800000e00ff */
[----:B------:R-:W-:Y:S04]  /*2710*/  SHFL.UP PT, R11, R18, 0x10, RZ ;  /* 0x06000000120b7989 */ /* 0x000fe800000e00ff */
[----:B------:R-:W4:Y:S04]  /*2720*/  SHFL.UP PT, R17, R19, 0x10, RZ ;  /* 0x0600000013117989 */ /* 0x000f2800000e00ff */
[----:B------:R-:W5:Y:S01]  /*2730*/  SHFL.UP PT, R10, R97, 0x10, RZ ;  /* 0x06000000610a7989 */ /* 0x000f6200000e00ff */
[----:B0-----:R-:W-:-:S02]  /*2740*/  MOV R13, RZ ;  /* 0x000000ff000d7202 */ /* 0x001fc40000000f00 */
[----:B------:R-:W-:Y:S02]  /*2750*/  MOV R12, 0x3f800000 ;  /* 0x3f800000000c7802 */ /* 0x000fe40000000f00 */
[----:B-1----:R-:W-:Y:S02]  /*2760*/  MOV R14, RZ ;  /* 0x000000ff000e7202 */ /* 0x002fe40000000f00 */
[----:B--2---:R-:W-:Y:S01]  /*2770*/  MOV R15, RZ ;  /* 0x000000ff000f7202 */ /* 0x004fe20000000f00 */
[----:B------:R-:W-:Y:S01]  /*2780*/  STS [R28+0x6a0], R73 ;  /* 0x0006a0491c007388 */ /* 0x000fe20000000800 */
[----:B------:R-:W-:-:S03]  /*2790*/  @!P0 LEA R8, R63, UR4, 0x4 ;  /* 0x000000043f088c11 */ /* 0x000fc6000f8e20ff */
[----:B------:R3:W-:Y:S04]  /*27a0*/  STS [R29+0x720], R74 ;  /* 0x0007204a1d007388 */ /* 0x0007e80000000800 */
[----:B------:R0:W-:Y:S01]  /*27b0*/  STS [R64+0x7a0], R69 ;  /* 0x0007a04540007388 */ /* 0x0001e20000000800 */
[----:B------:R-:W-:-:S03]  /*27c0*/  NOP ;  /* 0x0000000000007918 */ /* 0x000fc60000000000 */
[----:B------:R-:W1:Y:S01]  /*27d0*/  @!P0 LDS.128 R12, [R8+0x880] ;  /* 0x00088000080c8984 */ /* 0x000e620000000c00 */
[C---:B------:R-:W-:Y:S01]  /*27e0*/  ISETP.GE.AND P0, PT, R38.reuse, 0x10, PT ;  /* 0x000000102600780c */ /* 0x040fe20003f06270 */
[C---:B---3--:R-:W-:Y:S01]  /*27f0*/  FMUL.FTZ R29, R97.reuse, R9 ;  /* 0x00000009611d7220 */ /* 0x048fe20000410000 */
[C---:B----4-:R-:W-:Y:S01]  /*2800*/  FMUL.FTZ R67, R97.reuse, R17 ;  /* 0x0000001161437220 */ /* 0x050fe20000410000 */
[CC--:B0-----:R-:W-:Y:S01]  /*2810*/  FMUL.FTZ R64, R97.reuse, R11.reuse ;  /* 0x0000000b61407220 */ /* 0x0c1fe20000410000 */
[----:B------:R-:W-:Y:S01]  /*2820*/  ISETP.NE.AND P2, PT, R38, 0x1f, PT ;  /* 0x0000001f2600780c */ /* 0x000fe20003f45270 */
[CC--:B-----5:R-:W-:Y:S01]  /*2830*/  FMUL.FTZ R28, R97.reuse, R10.reuse ;  /* 0x0000000a611c7220 */ /* 0x0e0fe20000410000 */
[C---:B------:R-:W-:Y:S01]  /*2840*/  FFMA.FTZ R10, R16.reuse, R10, R29 ;  /* 0x0000000a100a7223 */ /* 0x040fe2000001001d */
[C---:B------:R-:W-:Y:S01]  /*2850*/  FFMA.FTZ R67, R16.reuse, R11, -R67 ;  /* 0x0000000b10437223 */ /* 0x040fe20000010843 */
[----:B------:R-:W-:Y:S01]  /*2860*/  FFMA.FTZ R64, R16, R17, R64 ;  /* 0x0000001110407223 */ /* 0x000fe20000010040 */
[----:B------:R-:W-:Y:S02]  /*2870*/  LDS R70, [R66+0x420] ;  /* 0x0004200042467984 */ /* 0x000fe40000000800 */
[----:B------:R-:W-:-:S02]  /*2880*/  FSEL R17, R97, R10, !P0 ;  /* 0x0000000a61117208 */ /* 0x000fc40004000000 */
[----:B------:R-:W-:Y:S01]  /*2890*/  @P0 FFMA.FTZ R16, R16, R9, -R28 ;  /* 0x0000000910100223 */ /* 0x000fe2000001081c */
[----:B------:R-:W-:Y:S01]  /*28a0*/  @P0 FADD.FTZ R18, R18, R67 ;  /* 0x0000004312120221 */ /* 0x000fe20000010000 */
[----:B------:R-:W-:Y:S01]  /*28b0*/  @P0 FADD.FTZ R19, R19, R64 ;  /* 0x0000004013130221 */ /* 0x000fe20000010000 */
        /* <DEDUP_REMOVED lines=44> */
[-C--:B------:R-:W-:Y:S01]  /*2b80*/  FFMA.FTZ R19, R8, R14.reuse, -R17 ;  /* 0x0000000e08137223 */ /* 0x080fe20000010811 */
[C---:B------:R-:W-:Y:S01]  /*2b90*/  FMUL.FTZ R16, R9.reuse, R14 ;  /* 0x0000000e09107220 */ /* 0x040fe20000410000 */
[C---:B------:R-:W-:Y:S01]  /*2ba0*/  FMUL.FTZ R17, R9.reuse, R13 ;  /* 0x0000000d09117220 */ /* 0x040fe20000410000 */
[-C--:B------:R-:W-:Y:S01]  /*2bb0*/  FMUL.FTZ R14, R9, R12.reuse ;  /* 0x0000000c090e7220 */ /* 0x080fe20000410000 */
        /* <DEDUP_REMOVED lines=30> */
.L_x_2464:
[----:B------:R-:W-:Y:S05]  /*2da0*/  BSYNC B0 ;  /* 0x0000000000007941 */ /* 0x000fea0003800000 */
.L_x_2463:
[----:B------:R-:W-:Y:S01]  /*2db0*/  IADD3 R63, R63, 0x1, RZ ;  /* 0x000000013f3f7810 */ /* 0x000fe20007ffe0ff */
[-C--:B------:R-:W-:Y:S01]  /*2dc0*/  FMUL.FTZ R85, R85, R80.reuse ;  /* 0x0000005055557220 */ /* 0x080fe20000410000 */
[C---:B------:R-:W-:Y:S01]  /*2dd0*/  FFMA.FTZ R17, R86.reuse, R80, R17 ;  /* 0x0000005056117223 */ /* 0x040fe20000010011 */
[----:B------:R-:W-:Y:S01]  /*2de0*/  FMUL.FTZ R71, R71, R79 ;  /* 0x0000004f47477220 */ /* 0x000fe20000410000 */
[----:B------:R-:W-:Y:S01]  /*2df0*/  ISETP.GE.AND P0, PT, R63, UR17, PT ;  /* 0x000000113f007c0c */ /* 0x000fe2000bf06270 */
[----:B------:R-:W-:Y:S01]  /*2e00*/  FFMA.FTZ R86, R86, R88, -R85 ;  /* 0x0000005856567223 */ /* 0x000fe20000010855 */
[----:B0-----:R-:W-:Y:S01]  /*2e10*/  FADD.FTZ R9, R90, R17 ;  /* 0x000000115a097221 */ /* 0x001fe20000010000 */
[----:B------:R-:W-:Y:S01]  /*2e20*/  FMUL.FTZ R8, R69, R80 ;  /* 0x0000005045087220 */ /* 0x000fe20000410000 */
[----:B------:R-:W-:Y:S01]  /*2e30*/  FFMA.FTZ R73, R70, R29, -R73 ;  /* 0x0000001d46497223 */ /* 0x000fe20000010849 */
[----:B------:R-:W-:Y:S01]  /*2e40*/  FADD.FTZ R86, R89, R86 ;  /* 0x0000005659567221 */ /* 0x000fe20000010000 */
[----:B------:R-:W-:Y:S01]  /*2e50*/  FMUL.FTZ R9, R72, R9 ;  /* 0x0000000948097220 */ /* 0x000fe20000410000 */
[----:B------:R-:W-:Y:S01]  /*2e60*/  FFMA.FTZ R68, R68, R81, -R71 ;  /* 0x0000005144447223 */ /* 0x000fe20000010847 */
[----:B------:R-:W-:Y:S01]  /*2e70*/  FFMA.FTZ R67, R67, R88, -R8 ;  /* 0x0000005843437223 */ /* 0x000fe20000010808 */
[----:B------:R-:W-:Y:S01]  /*2e80*/  FFMA.FTZ R4, R73, 2, R4 ;  /* 0x4000000049047823 */ /* 0x000fe20000010004 */
[----:B------:R-:W-:Y:S01]  /*2e90*/  FFMA.FTZ R64, R64, R86, -R9 ;  /* 0x0000005640407223 */ /* 0x000fe20000010809 */
[----:B------:R-:W-:Y:S01]  /*2ea0*/  FFMA.FTZ R5, R68, 2, R5 ;  /* 0x4000000044057823 */ /* 0x000fe20000010005 */
[----:B------:R-:W-:-:S02]  /*2eb0*/  FFMA.FTZ R6, R67, 2, R6 ;  /* 0x4000000043067823 */ /* 0x000fc40000010006 */
[----:B------:R-:W-:Y:S01]  /*2ec0*/  FFMA.FTZ R7, R64, 2, R7 ;  /* 0x4000000040077823 */ /* 0x000fe20000010007 */
[----:B------:R-:W-:Y:S06]  /*2ed0*/  @!P0 BRA `(.L_x_2465) ;  /* 0xffffffe400b88947 */ /* 0x000fec000383ffff */
.L_x_2462:
        /* <DEDUP_REMOVED lines=11> */
[----:B------:R-:W-:Y:S04]  /*2f90*/  LDS R15, [R10+0x100] ;  /* 0x000100000a0f7984 */ /* 0x000fe80000000800 */
[----:B------:R-:W-:Y:S04]  /*2fa0*/  LDS R17, [R10+0x180] ;  /* 0x000180000a117984 */ /* 0x000fe80000000800 */
[----:B------:R-:W-:Y:S01]  /*2fb0*/  @!P0 STS [UR4+0x200], R12 ;  /* 0x0002000cff008988 */ /* 0x000fe20008000804 */
[----:B------:R-:W-:Y:S06]  /*2fc0*/  BAR.SYNC.DEFER_BLOCKING 0x0 ;  /* 0x0000000000007b1d */ /* 0x000fec0000010000 */
[----:B------:R-:W0:Y:S01]  /*2fd0*/  LDS R19, [UR4+0x200] ;  /* 0x00020004ff137984 */ /* 0x000e220008000800 */
[----:B------:R-:W-:-:S02]  /*2fe0*/  ULDC.64 UR4, c[0x0][0x2b0] ;  /* 0x0000ac0000047ab9 */ /* 0x000fc40000000a00 */
[----:B-1----:R-:W-:Y:S02]  /*2ff0*/  IMAD R6, R91, UR4, RZ ;  /* 0x000000045b067c24 */ /* 0x002fe4000f8e02ff */
        /* <DEDUP_REMOVED lines=19> */
.L_x_2467:
[----:B------:R-:W-:Y:S05]  /*3130*/  BSYNC B0 ;  /* 0x0000000000007941 */ /* 0x000fea0003800000 */
.L_x_2466:
[----:B------:R-:W-:Y:S01]  /*3140*/  ULDC.64 UR4, c[0x0][0x2b8] ;  /* 0x0000ae0000047ab9 */ /* 0x000fe20000000a00 */
[----:B------:R-:W-:Y:S01]  /*3150*/  MOV R5, R25 ;  /* 0x0000001900057202 */ /* 0x000fe20000000f00 */
[----:B------:R-:W-:Y:S01]  /*3160*/  IMAD R7, R31, UR4, RZ ;  /* 0x000000041f077c24 */ /* 0x000fe2000f8e02ff */
[C-C-:B------:R-:W-:Y:S02]  /*3170*/  LOP3.LUT R6, R35.reuse, 0x20, R34.reuse, 0xfe, !PT ;  /* 0x0000002023067812 */ /* 0x140fe400078efe22 */
[C---:B------:R-:W-:Y:S01]  /*3180*/  LOP3.LUT R10, R35.reuse, 0x40, R34, 0xfe, !PT ;  /* 0x00000040230a7812 */ /* 0x040fe200078efe22 */
[----:B------:R-:W-:Y:S01]  /*3190*/  IMAD.WIDE.U32 R4, R0, UR4, R4 ;  /* 0x0000000400047c25 */ /* 0x000fe2000f8e0004 */
[----:B------:R-:W-:Y:S02]  /*31a0*/  ISETP.GE.AND P0, PT, R6, R19, PT ;  /* 0x000000130600720c */ /* 0x000fe40003f06270 */
[----:B------:R-:W-:Y:S01]  /*31b0*/  LOP3.LUT R12, R35, 0x60, R34, 0xfe, !PT ;  /* 0x00000060230c7812 */ /* 0x000fe200078efe22 */
        /* <DEDUP_REMOVED lines=17> */
[----:B------:R-:W-:-:S02]  /*32d0*/  IADD3 R48, P4, R48, 0x400, RZ ;  /* 0x0000040030307810 */ /* 0x000fc40007f9e0ff */
[----:B------:R-:W-:Y:S01]  /*32e0*/  IADD3.X R49, RZ, R49, RZ, P3, !PT ;  /* 0x00000031ff317210 */ /* 0x000fe20001ffe4ff */
        /* <DEDUP_REMOVED lines=9> */
.L_x_2469:
        /* <DEDUP_REMOVED lines=16> */
.L_x_5230:


//--------------------- .text._Z25selective_scan_fwd_kernelI32Selective_Scan_fwd_kernel_traitsILi32ELi4ELi1ELb0ELb1ELb1ELb1EfN3c107complexIfEEEEv13SSMParamsBase --------------------------
	.section	.text._Z25selective_scan_fwd_kernelI32Selective_Scan_fwd_kernel_traitsILi32ELi4ELi1ELb0ELb1ELb1ELb1EfN3c107complexIfEEEEv13SSMParamsBase,"ax",@progbits
	.align	128
        .global         _Z25selective_scan_fwd_kernelI32Selective_Scan_fwd_kernel_traitsILi32ELi4ELi1ELb0ELb1ELb1ELb1EfN3c107complexIfEEEEv13SSMParamsBase
        .type           _Z25selective_scan_fwd_kernelI32Selective_Scan_fwd_kernel_traitsILi32ELi4ELi1ELb0ELb1ELb1ELb1EfN3c107complexIfEEEEv13SSMParamsBase,@function
        .size           _Z25selective_scan_fwd_kernelI32Selective_Scan_fwd_kernel_traitsILi32ELi4ELi1ELb0ELb1ELb1ELb1EfN3c107complexIfEEEEv13SSMParamsBase,(.L_x_5231 - _Z25selective_scan_fwd_kernelI32Selective_Scan_fwd_kernel_traitsILi32ELi4ELi1ELb0ELb1ELb1ELb1EfN3c107complexIfEEEEv13SSMParamsBase)
        .other          _Z25selective_scan_fwd_kernelI32Selective_Scan_fwd_kernel_traitsILi32ELi4ELi1ELb0ELb1ELb1ELb1EfN3c107complexIfEEEEv13SSMParamsBase,@"STO_CUDA_ENTRY STV_DEFAULT"
_Z25selective_scan_fwd_kernelI32Selective_Scan_fwd_kernel_traitsILi32ELi4ELi1ELb0ELb1ELb1ELb1EfN3c107complexIfEEEEv13SSMParamsBase:
.text._Z25selective_scan_fwd_kernelI32Selective_Scan_fwd_kernel_traitsILi32ELi4ELi1ELb0ELb1ELb1ELb1EfN3c107complexIfEEEEv13SSMParamsBase:
        /* <DEDUP_REMOVED lines=34> */
[----:B------:R-:W-:-:S04]  /*0220*/  IMAD R3, R8, R9, RZ ;  /* 0x0000000908037224 */ /* 0x000fc800078e02ff */
[----:B------:R-:W-:Y:S02]  /*0230*/  IMAD.HI.U32 R7, R7, R3, R6 ;  /* 0x0000000307077227 */ /* 0x000fe400078e0006 */
[----:B------:R-:W0:Y:S04]  /*0240*/  LDC R3, c[0x0][0x224] ;  /* 0x00008900ff037b82 */ /* 0x000e280000000800 */
[----:B------:R-:W-:-:S04]  /*0250*/  IMAD.HI.U32 R8, R7, R2, RZ ;  /* 0x0000000207087227 */ /* 0x000fc800078e00ff */
[----:B------:R-:W-:Y:S01]  /*0260*/  IMAD R7, R46, UR5, R5 ;  /* 0x000000052e077c24 */ /* 0x000fe2000f8e0205 */
[----:B------:R-:W-:Y:S01]  /*0270*/  IADD3 R0, -R8, RZ, RZ ;  /* 0x000000ff08007210 */ /* 0x000fe20007ffe1ff */
[----:B------:R-:W-:-:S04]  /*0280*/  IMAD.WIDE.U32 R4, R46, UR8, RZ ;  /* 0x000000082e047c25 */ /* 0x000fc8000f8e00ff */
[----:B------:R-:W-:Y:S01]  /*0290*/  IMAD R0, R9, R0, R2 ;  /* 0x0000000009007224 */ /* 0x000fe200078e0202 */
[----:B------:R-:W-:-:S04]  /*02a0*/  LOP3.LUT R2, R50, R13, RZ, 0x3c, !PT ;  /* 0x0000000d32027212 */ /* 0x000fc800078e3cff */
[----:B------:R-:W-:Y:S02]  /*02b0*/  ISETP.GT.U32.AND P1, PT, R9, R0, PT ;  /* 0x000000000900720c */ /* 0x000fe40003f24070 */
[----:B------:R-:W-:Y:S02]  /*02c0*/  ISETP.GE.AND P2, PT, R2, RZ, PT ;  /* 0x000000ff0200720c */ /* 0x000fe40003f46270 */
[----:B0-----:R-:W-:Y:S01]  /*02d0*/  ISETP.GE.AND P3, PT, R3, 0x1, PT ;  /* 0x000000010300780c */ /* 0x001fe20003f66270 */
[----:B------:R-:W-:-:S05]  /*02e0*/  IMAD.WIDE.U32 R2, R46, UR4, RZ ;  /* 0x000000042e027c25 */ /* 0x000fca000f8e00ff */
[----:B------:R-:W-:-:S03]  /*02f0*/  IADD3 R7, R3, R7, RZ ;  /* 0x0000000703077210 */ /* 0x000fc60007ffe0ff */
[-C--:B------:R-:W-:Y:S02]  /*0300*/  @!P1 IADD3 R0, R0, -R9.reuse, RZ ;  /* 0x8000000900009210 */ /* 0x080fe40007ffe0ff */
[----:B------:R-:W-:Y:S02]  /*0310*/  @!P1 IADD3 R8, R8, 0x1, RZ ;  /* 0x0000000108089810 */ /* 0x000fe40007ffe0ff */
[----:B------:R-:W-:Y:S01]  /*0320*/  ISETP.GE.U32.AND P0, PT, R0, R9, PT ;  /* 0x000000090000720c */ /* 0x000fe20003f06070 */
[----:B------:R-:W-:Y:S01]  /*0330*/  IMAD R9, R91, UR8, RZ ;  /* 0x000000085b097c24 */ /* 0x000fe2000f8e02ff */
[----:B------:R-:W-:-:S03]  /*0340*/  ISETP.NE.AND P1, PT, R13, RZ, PT ;  /* 0x000000ff0d00720c */ /* 0x000fc60003f25270 */
[----:B------:R-:W-:-:S08]  /*0350*/  IMAD R9, R46, UR9, R9 ;  /* 0x000000092e097c24 */ /* 0x000fd0000f8e0209 */
[----:B------:R-:W-:Y:S01]  /*0360*/  @P0 IADD3 R8, R8, 0x1, RZ ;  /* 0x0000000108080810 */ /* 0x000fe20007ffe0ff */
[----:B------:R-:W-:Y:S06]  /*0370*/  @!P3 EXIT ;  /* 0x000000000000b94d */ /* 0x000fec0003800000 */
[----:B------:R-:W0:Y:S01]  /*0380*/  S2R R51, SR_TID.X ;  /* 0x0000000000337919 */ /* 0x000e220000002100 */
[----:B------:R-:W1:Y:S01]  /*0390*/  LDC.64 R32, c[0x0][0x2d8] ;  /* 0x0000b600ff207b82 */ /* 0x000e620000000a00 */
[----:B------:R-:W-:Y:S01]  /*03a0*/  MOV R11, R8 ;  /* 0x00000008000b7202 */ /* 0x000fe20000000f00 */
[----:B------:R-:W-:Y:S01]  /*03b0*/  ULDC.64 UR4, c[0x0][0x288] ;  /* 0x0000a20000047ab9 */ /* 0x000fe20000000a00 */
[----:B------:R-:W-:Y:S01]  /*03c0*/  ULDC.64 UR8, c[0x0][0x298] ;  /* 0x0000a60000087ab9 */ /* 0x000fe20000000a00 */
[----:B------:R-:W-:Y:S01]  /*03d0*/  IMAD R3, R49, UR4, RZ ;  /* 0x0000000431037c24 */ /* 0x000fe2000f8e02ff */
[----:B------:R-:W-:Y:S01]  /*03e0*/  @!P2 IADD3 R11, -R11, RZ, RZ ;  /* 0x000000ff0b0ba210 */ /* 0x000fe20007ffe1ff */
[----:B------:R-:W-:Y:S01]  /*03f0*/  IMAD.MOV.U32 R6, RZ, RZ, R2 ;  /* 0x000000ffff067224 */ /* 0x000fe200078e0002 */
[----:B------:R-:W-:Y:S01]  /*0400*/  @!P1 LOP3.LUT R11, RZ, R13, RZ, 0x33, !PT ;  /* 0x0000000dff0b9212 */ /* 0x000fe200078e33ff */
[----:B------:R-:W2:Y:S01]  /*0410*/  LDC.64 R18, c[0x0][0x2e0] ;  /* 0x0000b800ff127b82 */ /* 0x000ea20000000a00 */
[----:B------:R-:W-:Y:S01]  /*0420*/  IADD3 R9, R5, R9, RZ ;  /* 0x0000000905097210 */ /* 0x000fe20007ffe0ff */
[----:B------:R-:W-:Y:S01]  /*0430*/  IMAD R5, R49, UR8, RZ ;  /* 0x0000000831057c24 */ /* 0x000fe2000f8e02ff */
[----:B------:R-:W-:Y:S01]  /*0440*/  SHF.R.S32.HI R0, RZ, 0x1f, R11 ;  /* 0x0000001fff007819 */ /* 0x000fe2000001140b */
[C---:B------:R-:W-:Y:S01]  /*0450*/  IMAD R13, R50.reuse, UR5, R3 ;  /* 0x00000005320d7c24 */ /* 0x040fe2000f8e0203 */
[----:B------:R-:W-:Y:S01]  /*0460*/  MOV R8, R4 ;  /* 0x0000000400087202 */ /* 0x000fe20000000f00 */
[C---:B------:R-:W-:Y:S01]  /*0470*/  IMAD.WIDE.U32 R2, R50.reuse, UR4, RZ ;  /* 0x0000000432027c25 */ /* 0x040fe2000f8e00ff */
[----:B------:R-:W-:Y:S01]  /*0480*/  ULDC.64 UR4, c[0x0][0x258] ;  /* 0x0000960000047ab9 */ /* 0x000fe20000000a00 */
[----:B------:R-:W3:Y:S01]  /*0490*/  S2R R41, SR_LANEID ;  /* 0x0000000000297919 */ /* 0x000ee20000000000 */
[----:B------:R-:W-:Y:S01]  /*04a0*/  MOV R40, RZ ;  /* 0x000000ff00287202 */ /* 0x000fe20000000f00 */
[C---:B------:R-:W-:Y:S01]  /*04b0*/  IMAD R15, R50.reuse, UR9, R5 ;  /* 0x00000009320f7c24 */ /* 0x040fe2000f8e0205 */
[----:B------:R-:W-:Y:S01]  /*04c0*/  IADD3 R3, R3, R13, RZ ;  /* 0x0000000d03037210 */ /* 0x000fe20007ffe0ff */
[----:B------:R-:W-:Y:S01]  /*04d0*/  IMAD.WIDE.U32 R4, R50, UR8, RZ ;  /* 0x0000000832047c25 */ /* 0x000fe2000f8e00ff */
[----:B------:R-:W-:-:S03]  /*04e0*/  ULDC.64 UR8, c[0x0][0x278] ;  /* 0x00009e0000087ab9 */ /* 0x000fc60000000a00 */
[C---:B------:R-:W-:Y:S01]  /*04f0*/  IMAD R10, R0.reuse, UR4, RZ ;  /* 0x00000004000a7c24 */ /* 0x040fe2000f8e02ff */
[----:B------:R-:W-:Y:S01]  /*0500*/  IADD3 R5, R5, R15, RZ ;  /* 0x0000000f05057210 */ /* 0x000fe20007ffe0ff */
[----:B------:R-:W-:Y:S02]  /*0510*/  IMAD R0, R0, UR8, RZ ;  /* 0x0000000800007c24 */ /* 0x000fe4000f8e02ff */
[----:B------:R-:W-:Y:S01]  /*0520*/  IMAD.WIDE.U32 R6, R11, UR4, R6 ;  /* 0x000000040b067c25 */ /* 0x000fe2000f8e0006 */
[----:B0-----:R-:W-:-:S03]  /*0530*/  SHF.L.U32 R44, R51, 0x2, RZ ;  /* 0x00000002332c7819 */ /* 0x001fc600000006ff */
[----:B------:R-:W-:Y:S01]  /*0540*/  IMAD R13, R11, UR5, R10 ;  /* 0x000000050b0d7c24 */ /* 0x000fe2000f8e020a */
[----:B------:R-:W-:Y:S01]  /*0550*/  LOP3.LUT R45, R51, 0x1f, RZ, 0xc0, !PT ;  /* 0x0000001f332d7812 */ /* 0x000fe200078ec0ff */
[C---:B------:R-:W-:Y:S01]  /*0560*/  IMAD.WIDE.U32 R8, R11.reuse, UR8, R8 ;  /* 0x000000080b087c25 */ /* 0x040fe2000f8e0008 */
[----:B------:R-:W-:Y:S01]  /*0570*/  LOP3.LUT R44, R44, 0xffffff80, RZ, 0xc0, !PT ;  /* 0xffffff802c2c7812 */ /* 0x000fe200078ec0ff */
[----:B------:R-:W-:Y:S01]  /*0580*/  ULDC.64 UR4, c[0x0][0x280] ;  /* 0x0000a00000047ab9 */ /* 0x000fe20000000a00 */
[----:B-1----:R-:W-:Y:S01]  /*0590*/  LEA R32, P0, R6, R32, 0x2 ;  /* 0x0000002006207211 */ /* 0x002fe200078010ff */
[----:B------:R-:W-:Y:S01]  /*05a0*/  IMAD R11, R11, UR9, R0 ;  /* 0x000000090b0b7c24 */ /* 0x000fe2000f8e0200 */
[----:B------:R-:W-:Y:S01]  /*05b0*/  ULDC.64 UR8, c[0x0][0x290] ;  /* 0x0000a40000087ab9 */ /* 0x000fe20000000a00 */
[----:B------:R-:W-:Y:S01]  /*05c0*/  IMAD.WIDE.U32 R2, R46, UR4, R2 ;  /* 0x000000042e027c25 */ /* 0x000fe2000f8e0002 */
[----:B------:R-:W-:Y:S02]  /*05d0*/  LOP3.LUT R43, R44, R45, RZ, 0xfc, !PT ;  /* 0x0000002d2c2b7212 */ /* 0x000fe400078efcff */
[----:B------:R-:W-:Y:S01]  /*05e0*/  IADD3 R30, R7, R13, RZ ;  /* 0x0000000d071e7210 */ /* 0x000fe20007ffe0ff */
[----:B------:R-:W-:Y:S01]  /*05f0*/  IMAD R15, R91, UR4, RZ ;  /* 0x000000045b0f7c24 */ /* 0x000fe2000f8e02ff */
[----:B------:R-:W-:Y:S01]  /*0600*/  IADD3 R21, P1, R43, R2, RZ ;  /* 0x000000022b157210 */ /* 0x000fe20007f3e0ff */
[----:B------:R-:W-:Y:S01]  /*0610*/  IMAD R17, R91, UR8, RZ ;  /* 0x000000085b117c24 */ /* 0x000fe2000f8e02ff */
[----:B------:R-:W-:Y:S01]  /*0620*/  LEA.HI.X R30, R6, R33, R30, 0x2, P0 ;  /* 0x00000021061e7211 */ /* 0x000fe200000f141e */
[----:B------:R-:W-:Y:S01]  /*0630*/  IMAD.WIDE.U32 R4, R46, UR8, R4 ;  /* 0x000000082e047c25 */ /* 0x000fe2000f8e0004 */
[----:B------:R-:W-:-:S02]  /*0640*/  SHF.R.S32.HI R42, RZ, 0x1f, R43 ;  /* 0x0000001fff2a7819 */ /* 0x000fc4000001142b */
[----:B--2---:R-:W-:Y:S01]  /*0650*/  LEA R31, P0, R8, R18, 0x2 ;  /* 0x00000012081f7211 */ /* 0x004fe200078010ff */
[C---:B------:R-:W-:Y:S01]  /*0660*/  IMAD R15, R46.reuse, UR5, R15 ;  /* 0x000000052e0f7c24 */ /* 0x040fe2000f8e020f */
[----:B------:R-:W-:Y:S01]  /*0670*/  IADD3 R2, R9, R11, RZ ;  /* 0x0000000b09027210 */ /* 0x000fe20007ffe0ff */
[----:B------:R-:W-:Y:S01]  /*0680*/  IMAD R17, R46, UR9, R17 ;  /* 0x000000092e117c24 */ /* 0x000fe2000f8e0211 */
[----:B------:R-:W-:Y:S01]  /*0690*/  IADD3 R23, P2, R43, R4, RZ ;  /* 0x000000042b177210 */ /* 0x000fe20007f5e0ff */
[----:B------:R-:W-:Y:S01]  /*06a0*/  ULDC.64 UR4, c[0x0][0x2f0] ;  /* 0x0000bc0000047ab9 */ /* 0x000fe20000000a00 */
[----:B------:R-:W-:Y:S01]  /*06b0*/  IADD3.X R0, R42, R3, R15, P1, !PT ;  /* 0x000000032a007210 */ /* 0x000fe20000ffe40f */
[----:B------:R-:W-:Y:S01]  /*06c0*/  ULDC.64 UR8, c[0x0][0x2f8] ;  /* 0x0000be0000087ab9 */ /* 0x000fe20000000a00 */
[----:B------:R-:W-:Y:S02]  /*06d0*/  LEA.HI.X R8, R8, R19, R2, 0x2, P0 ;  /* 0x0000001308087211 */ /* 0x000fe400000f1402 */
[----:B------:R-:W-:-:S02]  /*06e0*/  IADD3.X R4, R42, R5, R17, P2, !PT ;  /* 0x000000052a047210 */ /* 0x000fc400017fe411 */
[----:B------:R-:W-:Y:S02]  /*06f0*/  LEA R20, P1, R21, UR4, 0x2 ;  /* 0x0000000415147c11 */ /* 0x000fe4000f8210ff */
[----:B------:R-:W-:Y:S02]  /*0700*/  IADD3 R2, R44, R43, RZ ;  /* 0x0000002b2c027210 */ /* 0x000fe40007ffe0ff */
[----:B------:R-:W-:Y:S02]  /*0710*/  LEA R22, P2, R23, UR8, 0x2 ;  /* 0x0000000817167c11 */ /* 0x000fe4000f8410ff */
[----:B------:R-:W-:Y:S01]  /*0720*/  LEA.HI.X R21, R21, UR5, R0, 0x2, P1 ;  /* 0x0000000515157c11 */ /* 0x000fe200088f1400 */
[----:B------:R-:W-:Y:S01]  /*0730*/  VIADD R39, R2, 0x20 ;  /* 0x0000002002277836 */ /* 0x000fe20000000000 */
[----:B------:R-:W-:Y:S02]  /*0740*/  LEA.HI.X R23, R23, UR9, R4, 0x2, P2 ;  /* 0x0000000917177c11 */ /* 0x000fe400090f1404 */
[----:B------:R-:W-:-:S02]  /*0750*/  SHF.R.S32.HI R3, RZ, 0x1f, R2 ;  /* 0x0000001fff037819 */ /* 0x000fc40000011402 */
[C---:B------:R-:W-:Y:S02]  /*0760*/  IADD3 R38, R2.reuse, 0x40, RZ ;  /* 0x0000004002267810 */ /* 0x040fe40007ffe0ff */
[C---:B------:R-:W-:Y:S02]  /*0770*/  IADD3 R37, R2.reuse, 0x60, RZ ;  /* 0x0000006002257810 */ /* 0x040fe40007ffe0ff */
[C---:B------:R-:W-:Y:S02]  /*0780*/  IADD3 R36, R2.reuse, 0x80, RZ ;  /* 0x0000008002247810 */ /* 0x040fe40007ffe0ff */
[C---:B------:R-:W-:Y:S02]  /*0790*/  IADD3 R35, R2.reuse, 0xa0, RZ ;  /* 0x000000a002237810 */ /* 0x040fe40007ffe0ff */
[C---:B------:R-:W-:Y:S02]  /*07a0*/  IADD3 R34, R2.reuse, 0xc0, RZ ;  /* 0x000000c002227810 */ /* 0x040fe40007ffe0ff */
[----:B------:R-:W-:-:S02]  /*07b0*/  IADD3 R33, R2, 0xe0, RZ ;  /* 0x000000e002217810 */ /* 0x000fc40007ffe0ff */
[----:B---3--:R-:W-:-:S07]  /*07c0*/  MOV R0, R8 ;  /* 0x0000000800007202 */ /* 0x008fce0000000f00 */
.L_x_2486:
[----:B01----:R-:W0:Y:S01]  /*07d0*/  LDC R5, c[0x0][0x218] ;  /* 0x00008600ff057b82 */ /* 0x003e220000000800 */
        /* <DEDUP_REMOVED lines=93> */
.L_x_2471:
[----:B------:R-:W-:Y:S05]  /*0db0*/  BSYNC B0 ;  /* 0x0000000000007941 */ /* 0x000fea0003800000 */
.L_x_2470:
        /* <DEDUP_REMOVED lines=33> */
.L_x_2473:
[----:B------:R-:W-:Y:S05]  /*0fd0*/  BSYNC B0 ;  /* 0x0000000000007941 */ /* 0x000fea0003800000 */
.L_x_2472:
        /* <DEDUP_REMOVED lines=33> */
.L_x_2475:
[----:B------:R-:W-:Y:S05]  /*11f0*/  BSYNC B0 ;  /* 0x0000000000007941 */ /* 0x000fea0003800000 */
.L_x_2474:
        /* <DEDUP_REMOVED lines=33> */
.L_x_2477:
[----:B------:R-:W-:Y:S05]  /*1410*/  BSYNC B0 ;  /* 0x0000000000007941 */ /* 0x000fea0003800000 */
.L_x_2476:
        /* <DEDUP_REMOVED lines=20> */
[----:B------:R-:W-:Y:S01]  /*1560*/  IMAD.IADD R65, R27, 0x1, R9 ;  /* 0x000000011b417824 */ /* 0x000fe200078e0209 */
[----:B------:R-:W-:Y:S01]  /*1570*/  ULDC UR17, c[0x0][0x21c] ;  /* 0x0000870000117ab9 */ /* 0x000fe20000000800 */
[----:B------:R-:W-:Y:S01]  /*1580*/  ULDC UR16, c[0x0][0x214] ;  /* 0x0000850000107ab9 */ /* 0x000fe20000000800 */
[----:B------:R-:W-:Y:S01]  /*1590*/  ULDC.64 UR8, c[0x0][0x238] ;  /* 0x00008e0000087ab9 */ /* 0x000fe20000000a00 */
[----:B------:R-:W-:Y:S01]  /*15a0*/  ULDC.64 UR10, c[0x0][0x2d0] ;  /* 0x0000b400000a7ab9 */ /* 0x000fe20000000a00 */
[----:B------:R-:W-:Y:S01]  /*15b0*/  ULDC.64 UR12, c[0x0][0x250] ;  /* 0x00009400000c7ab9 */ /* 0x000fe20000000a00 */
[----:B------:R-:W-:-:S06]  /*15c0*/  ULDC.64 UR14, c[0x0][0x270] ;  /* 0x00009c00000e7ab9 */ /* 0x000fcc0000000a00 */
.L_x_2481:
        /* <DEDUP_REMOVED lines=12> */
[----:B------:R-:W2:Y:S01]  /*1690*/  @!P0 LDG.E R18, desc[UR6][R12.64+0x80] ;  /* 0x000080060c128981 */ /* 0x000ea2000c1e1900 */
[----:B------:R-:W-:-:S03]  /*16a0*/  ISETP.GE.AND P0, PT, R37, R61, PT ;  /* 0x0000003d2500720c */ /* 0x000fc60003f06270 */
[----:B------:R-:W3:Y:S01]  /*16b0*/  @!P1 LDG.E R15, desc[UR6][R12.64] ;  /* 0x000000060c0f9981 */ /* 0x000ee2000c1e1900 */
[----:B------:R-:W-:-:S03]  /*16c0*/  ISETP.GE.AND P4, PT, R34, R61, PT ;  /* 0x0000003d2200720c */ /* 0x000fc60003f86270 */
[----:B------:R-:W4:Y:S01]  /*16d0*/  @!P2 LDG.E R19, desc[UR6][R12.64+0x100] ;  /* 0x000100060c13a981 */ /* 0x000f22000c1e1900 */
[-C--:B------:R-:W-:Y:S02]  /*16e0*/  ISETP.GE.AND P2, PT, R36, R61.reuse, PT ;  /* 0x0000003d2400720c */ /* 0x080fe40003f46270 */
[----:B------:R-:W-:Y:S02]  /*16f0*/  ISETP.GE.AND P5, PT, R33, R61, PT ;  /* 0x0000003d2100720c */ /* 0x000fe40003fa6270 */
[----:B------:R-:W-:Y:S02]  /*1700*/  CS2R R66, SRZ ;  /* 0x0000000000427805 */ /* 0x000fe4000001ff00 */
[----:B------:R-:W-:Y:S02]  /*1710*/  MOV R68, RZ ;  /* 0x000000ff00447202 */ /* 0x000fe40000000f00 */
[----:B------:R-:W-:Y:S02]  /*1720*/  CS2R R70, SRZ ;  /* 0x0000000000467805 */ /* 0x000fe4000001ff00 */
[----:B------:R-:W-:Y:S01]  /*1730*/  MOV R51, RZ ;  /* 0x000000ff00337202 */ /* 0x000fe20000000f00 */
[----:B------:R-:W5:Y:S04]  /*1740*/  @!P0 LDG.E R66, desc[UR6][R12.64+0x180] ;  /* 0x000180060c428981 */ /* 0x000f68000c1e1900 */
[----:B------:R-:W5:Y:S04]  /*1750*/  @!P2 LDG.E R68, desc[UR6][R12.64+0x200] ;  /* 0x000200060c44a981 */ /* 0x000f68000c1e1900 */
[----:B------:R-:W5:Y:S04]  /*1760*/  @!P3 LDG.E R51, desc[UR6][R12.64+0x280] ;  /* 0x000280060c33b981 */ /* 0x000f68000c1e1900 */
[----:B------:R-:W5:Y:S04]  /*1770*/  @!P4 LDG.E R70, desc[UR6][R12.64+0x300] ;  /* 0x000300060c46c981 */ /* 0x000f68000c1e1900 */
[----:B------:R-:W5:Y:S01]  /*1780*/  @!P5 LDG.E R67, desc[UR6][R12.64+0x380] ;  /* 0x000380060c43d981 */ /* 0x000f62000c1e1900 */
        /* <DEDUP_REMOVED lines=9> */
[----:B------:R-:W-:Y:S02]  /*1820*/  IMAD R64, R16, UR14, RZ ;  /* 0x0000000e10407c24 */ /* 0x000fe4000f8e02ff */
[----:B------:R-:W-:-:S04]  /*1830*/  IMAD.WIDE.U32 R16, R63, UR14, R2 ;  /* 0x0000000e3f107c25 */ /* 0x000fc8000f8e0002 */
[----:B------:R-:W-:Y:S01]  /*1840*/  IMAD R29, R63, UR15, R64 ;  /* 0x0000000f3f1d7c24 */ /* 0x000fe2000f8e0240 */
[----:B------:R-:W-:Y:S01]  /*1850*/  UMOV UR4, 0x400 ;  /* 0x0000040000047882 */ /* 0x000fe20000000000 */
[----:B0-----:R-:W-:-:S03]  /*1860*/  LEA R10, P0, R16, R31, 0x2 ;  /* 0x0000001f100a7211 */ /* 0x001fc600078010ff */
[----:B------:R-:W-:Y:S02]  /*1870*/  IADD3 R11, R17, R29, RZ ;  /* 0x0000001d110b7210 */ /* 0x000fe40007ffe0ff */
[C---:B------:R-:W-:Y:S02]  /*1880*/  LEA.HI.SX32 R12, R41.reuse, R41, 0x1b ;  /* 0x00000029290c7211 */ /* 0x040fe400078fdaff */
[----:B------:R-:W-:Y:S02]  /*1890*/  LEA.HI.X R11, R16, R0, R11, 0x2, P0 ;  /* 0x00000000100b7211 */ /* 0x000fe400000f140b */
[C---:B------:R-:W-:Y:S01]  /*18a0*/  IADD3 R16, R41.reuse, 0x60, RZ ;  /* 0x0000006029107810 */ /* 0x040fe20007ffe0ff */
[----:B-1----:R-:W-:Y:S01]  /*18b0*/  ULEA UR4, UR5, UR4, 0x18 ;  /* 0x0000000405047291 */ /* 0x002fe2000f8ec03f */
[C---:B------:R-:W-:Y:S02]  /*18c0*/  IADD3 R14, R41.reuse, 0x20, RZ ;  /* 0x00000020290e7810 */ /* 0x040fe40007ffe0ff */
[----:B------:R-:W-:-:S03]  /*18d0*/  IADD3 R28, R41, 0x40, RZ ;  /* 0x00000040291c7810 */ /* 0x000fc60007ffe0ff */
[----:B------:R-:W-:Y:S02]  /*18e0*/  LEA R12, R12, UR4, 0x2 ;  /* 0x000000040c0c7c11 */ /* 0x000fe4000f8e10ff */
[-C--:B------:R-:W-:Y:S02]  /*18f0*/  LEA.HI.SX32 R16, R16, R41.reuse, 0x1b ;  /* 0x0000002910107211 */ /* 0x080fe400078fdaff */
[-C--:B------:R-:W-:Y:S01]  /*1900*/  LEA.HI.SX32 R13, R14, R41.reuse, 0x1b ;  /* 0x000000290e0d7211 */ /* 0x080fe200078fdaff */
[C---:B------:R-:W-:Y:S01]  /*1910*/  VIADD R64, R41.reuse, 0xa0 ;  /* 0x000000a029407836 */ /* 0x040fe20000000000 */
[----:B------:R-:W-:Y:S02]  /*1920*/  LEA.HI.SX32 R14, R28, R41, 0x1b ;  /* 0x000000291c0e7211 */ /* 0x000fe400078fdaff */
[C---:B------:R-:W-:Y:S02]  /*1930*/  IADD3 R28, R41.reuse, 0x80, RZ ;  /* 0x00000080291c7810 */ /* 0x040fe40007ffe0ff */
[----:B------:R-:W-:-:S02]  /*1940*/  IADD3 R72, R41, 0xc0, RZ ;  /* 0x000000c029487810 */ /* 0x000fc40007ffe0ff */
[----:B------:R-:W-:Y:S02]  /*1950*/  IADD3 R74, R41, 0xe0, RZ ;  /* 0x000000e0294a7810 */ /* 0x000fe40007ffe0ff */
[-C--:B------:R-:W-:Y:S02]  /*1960*/  LEA.HI.SX32 R17, R28, R41.reuse, 0x1b ;  /* 0x000000291c117211 */ /* 0x080fe400078fdaff */
[----:B------:R-:W-:Y:S02]  /*1970*/  LEA R13, R13, UR4, 0x2 ;  /* 0x000000040d0d7c11 */ /* 0x000fe4000f8e10ff */
[-C--:B------:R-:W-:Y:S02]  /*1980*/  LEA.HI.SX32 R28, R64, R41.reuse, 0x1b ;  /* 0x00000029401c7211 */ /* 0x080fe400078fdaff */
[----:B------:R-:W-:Y:S02]  /*1990*/  LEA R14, R14, UR4, 0x2 ;  /* 0x000000040e0e7c11 */ /* 0x000fe4000f8e10ff */
[----:B------:R-:W-:-:S02]  /*19a0*/  LEA.HI.SX32 R29, R72, R41, 0x1b ;  /* 0x00000029481d7211 */ /* 0x000fc400078fdaff */
[----:B------:R-:W-:Y:S02]  /*19b0*/  LEA.HI.SX32 R64, R74, R41, 0x1b ;  /* 0x000000294a407211 */ /* 0x000fe400078fdaff */
[----:B------:R-:W-:Y:S02]  /*19c0*/  LEA R17, R17, UR4, 0x2 ;  /* 0x0000000411117c11 */ /* 0x000fe4000f8e10ff */
[----:B------:R-:W-:Y:S02]  /*19d0*/  LEA R28, R28, UR4, 0x2 ;  /* 0x000000041c1c7c11 */ /* 0x000fe4000f8e10ff */
[----:B------:R-:W-:Y:S02]  /*19e0*/  LEA R29, R29, UR4, 0x2 ;  /* 0x000000041d1d7c11 */ /* 0x000fe4000f8e10ff */
[----:B------:R-:W-:Y:S02]  /*19f0*/  LEA R64, R64, UR4, 0x2 ;  /* 0x0000000440407c11 */ /* 0x000fe4000f8e10ff */
[----:B------:R-:W-:-:S02]  /*1a00*/  CS2R R72, SRZ ;  /* 0x0000000000487805 */ /* 0x000fc4000001ff00 */
[----:B------:R-:W-:Y:S01]  /*1a10*/  MOV R74, RZ ;  /* 0x000000ff004a7202 */ /* 0x000fe20000000f00 */
[----:B---3--:R0:W-:Y:S02]  /*1a20*/  STS [R12], R15 ;  /* 0x0000000f0c007388 */ /* 0x0081e40000000800 */
[----:B0-----:R-:W-:Y:S02]  /*1a30*/  LEA R15, R16, UR4, 0x2 ;  /* 0x00000004100f7c11 */ /* 0x001fe4000f8e10ff */
[----:B------:R-:W-:-:S04]  /*1a40*/  SHF.L.U32 R16, R52, 0x1, RZ ;  /* 0x0000000134107819 */ /* 0x000fc800000006ff */
[-C--:B------:R-:W-:Y:S01]  /*1a50*/  ISETP.GE.AND P6, PT, R2, R16.reuse, PT ;  /* 0x000000100200720c */ /* 0x080fe20003fc6270 */
[----:B--2---:R-:W-:Y:S04]  /*1a60*/  STS [R13+0x80], R18 ;  /* 0x000080120d007388 */ /* 0x004fe80000000800 */
[----:B----4-:R-:W-:Y:S01]  /*1a70*/  STS [R14+0x100], R19 ;  /* 0x000100130e007388 */ /* 0x010fe20000000800 */
[----:B------:R-:W-:-:S03]  /*1a80*/  ISETP.GE.AND P0, PT, R39, R16, PT ;  /* 0x000000102700720c */ /* 0x000fc60003f06270 */
[----:B-----5:R-:W-:Y:S01]  /*1a90*/  STS [R15+0x180], R66 ;  /* 0x000180420f007388 */ /* 0x020fe20000000800 */
[----:B------:R-:W-:-:S03]  /*1aa0*/  ISETP.GE.AND P2, PT, R38, R16, PT ;  /* 0x000000102600720c */ /* 0x000fc60003f46270 */
[----:B------:R-:W-:Y:S01]  /*1ab0*/  STS [R17+0x200], R68 ;  /* 0x0002004411007388 */ /* 0x000fe20000000800 */
[----:B------:R-:W-:-:S03]  /*1ac0*/  ISETP.GE.AND P3, PT, R37, R16, PT ;  /* 0x000000102500720c */ /* 0x000fc60003f66270 */
[----:B------:R-:W-:Y:S01]  /*1ad0*/  STS [R28+0x280], R51 ;  /* 0x000280331c007388 */ /* 0x000fe20000000800 */
[----:B------:R-:W-:-:S03]  /*1ae0*/  ISETP.GE.AND P4, PT, R36, R16, PT ;  /* 0x000000102400720c */ /* 0x000fc60003f86270 */
[----:B------:R0:W-:Y:S04]  /*1af0*/  STS [R29+0x300], R70 ;  /* 0x000300461d007388 */ /* 0x0001e80000000800 */
[----:B------:R1:W-:Y:S01]  /*1b00*/  STS [R64+0x380], R67 ;  /* 0x0003804340007388 */ /* 0x0003e20000000800 */
[----:B------:R-:W-:-:S03]  /*1b10*/  NOP ;  /* 0x0000000000007918 */ /* 0x000fc60000000000 */
[----:B------:R-:W2:Y:S01]  /*1b20*/  @!P6 LDG.E R71, desc[UR6][R10.64] ;  /* 0x000000060a47e981 */ /* 0x000ea2000c1e1900 */
[----:B0-----:R-:W-:Y:S02]  /*1b30*/  MOV R70, RZ ;  /* 0x000000ff00467202 */ /* 0x001fe40000000f00 */
[----:B-1----:R-:W-:Y:S02]  /*1b40*/  MOV R67, RZ ;  /* 0x000000ff00437202 */ /* 0x002fe40000000f00 */
[----:B------:R-:W-:Y:S01]  /*1b50*/  CS2R R68, SRZ ;  /* 0x0000000000447805 */ /* 0x000fe2000001ff00 */
[----:B------:R-:W3:Y:S04]  /*1b60*/  @!P0 LDG.E R72, desc[UR6][R10.64+0x80] ;  /* 0x000080060a488981 */ /* 0x000ee8000c1e1900 */
[----:B------:R-:W4:Y:S01]  /*1b70*/  @!P2 LDG.E R67, desc[UR6][R10.64+0x100] ;  /* 0x000100060a43a981 */ /* 0x000f22000c1e1900 */
[----:B------:R-:W-:-:S03]  /*1b80*/  ISETP.GE.AND P5, PT, R35, R16, PT ;  /* 0x000000102300720c */ /* 0x000fc60003fa6270 */
[----:B------:R-:W5:Y:S01]  /*1b90*/  @!P3 LDG.E R70, desc[UR6][R10.64+0x180] ;  /* 0x000180060a46b981 */ /* 0x000f62000c1e1900 */
[----:B------:R-:W-:-:S03]  /*1ba0*/  ISETP.GE.AND P6, PT, R34, R16, PT ;  /* 0x000000102200720c */ /* 0x000fc60003fc6270 */
[----:B------:R-:W5:Y:S01]  /*1bb0*/  @!P4 LDG.E R68, desc[UR6][R10.64+0x200] ;  /* 0x000200060a44c981 */ /* 0x000f62000c1e1900 */
[----:B------:R-:W-:-:S05]  /*1bc0*/  ISETP.GE.AND P0, PT, R33, R16, PT ;  /* 0x000000102100720c */ /* 0x000fca0003f06270 */
[----:B------:R-:W5:Y:S04]  /*1bd0*/  @!P5 LDG.E R73, desc[UR6][R10.64+0x280] ;  /* 0x000280060a49d981 */ /* 0x000f68000c1e1900 */
[----:B------:R-:W5:Y:S04]  /*1be0*/  @!P6 LDG.E R74, desc[UR6][R10.64+0x300] ;  /* 0x000300060a4ae981 */ /* 0x000f68000c1e1900 */
[----:B------:R0:W5:Y:S01]  /*1bf0*/  @!P0 LDG.E R69, desc[UR6][R10.64+0x380] ;  /* 0x000380060a458981 */ /* 0x000162000c1e1900 */
[----:B------:R-:W-:-:S04]  /*1c00*/  FMUL.FTZ R16, R9, R53 ;  /* 0x0000003509107220 */ /* 0x000fc80000410000 */
[----:B------:R-:W-:Y:S01]  /*1c10*/  FMUL.RZ R19, R16, 0.15915493667125701904 ;  /* 0x3e22f98310137820 */ /* 0x000fe2000040c000 */
[----:B------:R-:W-:Y:S01]  /*1c20*/  FMUL.FTZ R16, R8, 1.4426950216293334961 ;  /* 0x3fb8aa3b08107820 */ /* 0x000fe20000410000 */
[----:B------:R-:W-:Y:S01]  /*1c30*/  FMUL.FTZ R8, R9, R54 ;  /* 0x0000003609087220 */ /* 0x000fe20000410000 */
[----:B------:R-:W1:Y:S03]  /*1c40*/  S2R R51, SR_TID.X ;  /* 0x0000000000337919 */ /* 0x000e660000002100 */
[----:B------:R-:W-:Y:S01]  /*1c50*/  FMUL.RZ R80, R8, 0.15915493667125701904 ;  /* 0x3e22f98308507820 */ /* 0x000fe2000040c000 */
[----:B------:R-:W-:-:S04]  /*1c60*/  SHF.L.U32 R8, R41, 0x3, RZ ;  /* 0x0000000329087819 */ /* 0x000fc800000006ff */
[----:B------:R-:W-:-:S04]  /*1c70*/  LEA.HI.SX32 R66, R8, R8, 0x1b ;  /* 0x0000000808427211 */ /* 0x000fc800078fdaff */
[----:B------:R-:W-:Y:S01]  /*1c80*/  LEA R66, R66, UR4, 0x2 ;  /* 0x0000000442427c11 */ /* 0x000fe2000f8e10ff */
[----:B------:R-:W-:Y:S04]  /*1c90*/  MUFU.SIN R75, R19 ;  /* 0x00000013004b7308 */ /* 0x000fe80000000400 */
[----:B0-----:R-:W0:Y:S04]  /*1ca0*/  LDS R11, [R66] ;  /* 0x00000000420b7984 */ /* 0x001e280000000800 */
[----:B------:R1:W-:Y:S01]  /*1cb0*/  MUFU.COS R77, R19 ;  /* 0x00000013004d7308 */ /* 0x0003e20000000000 */
[----:B------:R-:W-:Y:S01]  /*1cc0*/  FMUL.FTZ R8, R9, R55 ;  /* 0x0000003709087220 */ /* 0x000fe20000410000 */
[----:B------:R-:W-:Y:S04]  /*1cd0*/  LDS R10, [R66+0xc] ;  /* 0x00000c00420a7984 */ /* 0x000fe80000000800 */
[----:B-1----:R-:W1:Y:S01]  /*1ce0*/  LDS R19, [R66+0x4] ;  /* 0x0000040042137984 */ /* 0x002e620000000800 */
[----:B------:R-:W-:Y:S01]  /*1cf0*/  FMUL.RZ R84, R8, 0.15915493667125701904 ;  /* 0x3e22f98308547820 */ /* 0x000fe2000040c000 */
[----:B------:R-:W-:-:S02]  /*1d00*/  FMUL.FTZ R18, R16, R53 ;  /* 0x0000003510127220 */ /* 0x000fc40000410000 */
[----:B------:R-:W1:Y:S01]  /*1d10*/  LDS R8, [R66+0x8] ;  /* 0x0000080042087984 */ /* 0x000e620000000800 */
[C---:B------:R-:W-:Y:S01]  /*1d20*/  FMUL.FTZ R76, R16.reuse, R54 ;  /* 0x00000036104c7220 */ /* 0x040fe20000410000 */
[----:B------:R-:W-:Y:S01]  /*1d30*/  FMUL.FTZ R78, R16, R55 ;  /* 0x00000037104e7220 */ /* 0x000fe20000410000 */
[----:B------:R-:W-:Y:S01]  /*1d40*/  SHF.L.U32 R85, R51, 0x2, RZ ;  /* 0x0000000233557819 */ /* 0x000fe200000006ff */
[----:B------:R-:W0:Y:S03]  /*1d50*/  MUFU.EX2 R18, R18 ;  /* 0x0000001200127308 */ /* 0x000e260000000800 */
[----:B------:R-:W-:-:S05]  /*1d60*/  IADD3 R83, R85, 0x1, RZ ;  /* 0x0000000155537810 */ /* 0x000fca0007ffe0ff */
[----:B------:R-:W-:Y:S01]  /*1d70*/  MUFU.SIN R79, R80 ;  /* 0x00000050004f7308 */ /* 0x000fe20000000400 */
[----:B------:R-:W-:-:S07]  /*1d80*/  ISETP.GE.U32.AND P2, PT, R83, R52, PT ;  /* 0x000000345300720c */ /* 0x000fce0003f46070 */
[----:B------:R0:W-:Y:S01]  /*1d90*/  MUFU.COS R81, R80 ;  /* 0x0000005000517308 */ /* 0x0001e20000000000 */
[----:B------:R-:W-:-:S07]  /*1da0*/  ISETP.GE.U32.AND P0, PT, R85, R52, PT ;  /* 0x000000345500720c */ /* 0x000fce0003f06070 */
[----:B------:R-:W1:Y:S01]  /*1db0*/  MUFU.EX2 R76, R76 ;  /* 0x0000004c004c7308 */ /* 0x000e620000000800 */
[----:B0-----:R-:W-:Y:S01]  /*1dc0*/  FMUL.FTZ R80, R9, R56 ;  /* 0x0000003809507220 */ /* 0x001fe20000410000 */
[----:B------:R-:W-:-:S06]  /*1dd0*/  IADD3 R9, R85, 0x2, RZ ;  /* 0x0000000255097810 */ /* 0x000fcc0007ffe0ff */
[----:B------:R-:W-:Y:S01]  /*1de0*/  MUFU.EX2 R78, R78 ;  /* 0x0000004e004e7308 */ /* 0x000fe20000000800 */
[----:B------:R-:W-:-:S07]  /*1df0*/  IADD3 R83, R85, 0x3, RZ ;  /* 0x0000000355537810 */ /* 0x000fce0007ffe0ff */
[----:B------:R-:W0:Y:S01]  /*1e00*/  MUFU.COS R89, R84 ;  /* 0x0000005400597308 */ /* 0x000e220000000000 */
[-C--:B------:R-:W-:Y:S01]  /*1e10*/  ISETP.GE.U32.AND P3, PT, R9, R52.reuse, PT ;  /* 0x000000340900720c */ /* 0x080fe20003f66070 */
[----:B------:R-:W0:Y:S04]  /*1e20*/  LDS R85, [R66+0x14] ;  /* 0x0000140042557984 */ /* 0x000e280000000800 */
[----:B------:R-:W0:Y:S02]  /*1e30*/  LDS R9, [R66+0x10] ;  /* 0x0000100042097984 */ /* 0x000e240000000800 */
[----:B------:R0:W0:Y:S01]  /*1e40*/  MUFU.SIN R87, R84 ;  /* 0x0000005400577308 */ /* 0x0000220000000400 */
[----:B------:R-:W-:Y:S01]  /*1e50*/  FMUL.FTZ R82, R18, R77 ;  /* 0x0000004d12527220 */ /* 0x000fe20000410000 */
[----:B------:R-:W-:Y:S01]  /*1e60*/  FMUL.RZ R88, R80, 0.15915493667125701904 ;  /* 0x3e22f98350587820 */ /* 0x000fe2000040c000 */
[----:B------:R-:W-:Y:S01]  /*1e70*/  ISETP.GE.U32.AND P4, PT, R83, R52, PT ;  /* 0x000000345300720c */ /* 0x000fe20003f86070 */
[----:B-1----:R-:W-:Y:S01]  /*1e80*/  FMUL.FTZ R77, R76, R81 ;  /* 0x000000514c4d7220 */ /* 0x002fe20000410000 */
[----:B0-----:R-:W-:Y:S01]  /*1e90*/  FMUL.FTZ R84, R18, R75 ;  /* 0x0000004b12547220 */ /* 0x001fe20000410000 */
[----:B------:R-:W-:Y:S01]  /*1ea0*/  FMUL.FTZ R75, R76, R79 ;  /* 0x0000004f4c4b7220 */ /* 0x000fe20000410000 */
[----:B------:R-:W-:Y:S01]  /*1eb0*/  FMUL.FTZ R83, R78, R89 ;  /* 0x000000594e537220 */ /* 0x000fe20000410000 */
[----:B------:R-:W-:-:S02]  /*1ec0*/  FMUL.FTZ R76, R58, R11 ;  /* 0x0000000b3a4c7220 */ /* 0x000fc40000410000 */
[----:B------:R-:W0:Y:S01]  /*1ed0*/  LDS R11, [R66+0x18] ;  /* 0x00001800420b7984 */ /* 0x000e220000000800 */
[----:B------:R-:W-:Y:S01]  /*1ee0*/  FMUL.FTZ R80, R78, R87 ;  /* 0x000000574e507220 */ /* 0x000fe20000410000 */
[----:B------:R-:W-:Y:S01]  /*1ef0*/  FMUL.FTZ R78, R58, R19 ;  /* 0x000000133a4e7220 */ /* 0x000fe20000410000 */
[----:B------:R-:W-:Y:S01]  /*1f00*/  FMUL.FTZ R16, R16, R56 ;  /* 0x0000003810107220 */ /* 0x000fe20000410000 */
[----:B------:R-:W1:Y:S01]  /*1f10*/  LDS R19, [R66+0x1c] ;  /* 0x00001c0042137984 */ /* 0x000e620000000800 */
[----:B------:R-:W-:Y:S02]  /*1f20*/  FSEL R75, R75, RZ, !P2 ;  /* 0x000000ff4b4b7208 */ /* 0x000fe40005000000 */
[----:B------:R-:W-:Y:S01]  /*1f30*/  FSEL R76, R76, RZ, !P0 ;  /* 0x000000ff4c4c7208 */ /* 0x000fe20004000000 */
[----:B------:R-:W-:Y:S01]  /*1f40*/  MUFU.COS R93, R88 ;  /* 0x00000058005d7308 */ /* 0x000fe20000000000 */
[----:B------:R-:W-:Y:S01]  /*1f50*/  FMUL.FTZ R10, R59, R10 ;  /* 0x0000000a3b0a7220 */ /* 0x000fe20000410000 */
[----:B------:R-:W-:-:S02]  /*1f60*/  FSEL R78, R78, RZ, !P0 ;  /* 0x000000ff4e4e7208 */ /* 0x000fc40004000000 */
[----:B------:R-:W-:Y:S01]  /*1f70*/  FSEL R77, R77, 1, !P2 ;  /* 0x3f8000004d4d7808 */ /* 0x000fe20005000000 */
[----:B------:R-:W-:-:S03]  /*1f80*/  FMUL.FTZ R81, R76, R75 ;  /* 0x0000004b4c517220 */ /* 0x000fc60000410000 */
[----:B------:R-:W0:Y:S01]  /*1f90*/  MUFU.EX2 R16, R16 ;  /* 0x0000001000107308 */ /* 0x000e220000000800 */
[----:B------:R-:W-:Y:S01]  /*1fa0*/  FMUL.FTZ R8, R59, R8 ;  /* 0x000000083b087220 */ /* 0x000fe20000410000 */
[----:B------:R-:W-:Y:S01]  /*1fb0*/  FSEL R79, R10, RZ, !P2 ;  /* 0x000000ff0a4f7208 */ /* 0x000fe20005000000 */
[C---:B------:R-:W-:Y:S01]  /*1fc0*/  FMUL.FTZ R89, R78.reuse, R75 ;  /* 0x0000004b4e597220 */ /* 0x040fe20000410000 */
[----:B------:R-:W-:-:S04]  /*1fd0*/  FFMA.FTZ R10, R78, R77, R81 ;  /* 0x0000004d4e0a7223 */ /* 0x000fc80000010051 */
[----:B------:R-:W1:Y:S01]  /*1fe0*/  MUFU.SIN R87, R88 ;  /* 0x0000005800577308 */ /* 0x000e620000000400 */
[----:B------:R-:W-:Y:S01]  /*1ff0*/  FSEL R80, R80, RZ, !P3 ;  /* 0x000000ff50507208 */ /* 0x000fe20005800000 */
[----:B------:R-:W-:Y:S01]  /*2000*/  FADD.FTZ R10, R79, R10 ;  /* 0x0000000a4f0a7221 */ /* 0x000fe20000010000 */
[----:B------:R-:W-:Y:S01]  /*2010*/  FSEL R81, R8, RZ, !P2 ;  /* 0x000000ff08517208 */ /* 0x000fe20005000000 */
[----:B------:R-:W-:Y:S01]  /*2020*/  FFMA.FTZ R8, R76, R77, -R89 ;  /* 0x0000004d4c087223 */ /* 0x000fe20000010859 */
[----:B------:R-:W-:Y:S01]  /*2030*/  FSEL R83, R83, 1, !P3 ;  /* 0x3f80000053537808 */ /* 0x000fe20005800000 */
[----:B------:R-:W-:Y:S01]  /*2040*/  FMUL.FTZ R18, R80, R10 ;  /* 0x0000000a50127220 */ /* 0x000fe20000410000 */
[----:B------:R-:W-:Y:S01]  /*2050*/  FSEL R82, R82, 1, !P0 ;  /* 0x3f80000052527808 */ /* 0x000fe20004000000 */
[----:B------:R-:W-:Y:S01]  /*2060*/  FADD.FTZ R8, R81, R8 ;  /* 0x0000000851087221 */ /* 0x000fe20000010000 */
[----:B------:R-:W-:Y:S01]  /*2070*/  FSEL R84, R84, RZ, !P0 ;  /* 0x000000ff54547208 */ /* 0x000fe20004000000 */
[----:B0-----:R-:W-:-:S02]  /*2080*/  FMUL.FTZ R86, R16, R93 ;  /* 0x0000005d10567220 */ /* 0x001fc40000410000 */
[CC--:B------:R-:W-:Y:S01]  /*2090*/  FFMA.FTZ R93, R83.reuse, R8.reuse, -R18 ;  /* 0x00000008535d7223 */ /* 0x0c0fe20000010812 */
[----:B------:R-:W-:Y:S01]  /*20a0*/  FMUL.FTZ R89, R82, R75 ;  /* 0x0000004b52597220 */ /* 0x000fe20000410000 */
[----:B------:R-:W-:Y:S01]  /*20b0*/  FMUL.FTZ R8, R80, R8 ;  /* 0x0000000850087220 */ /* 0x000fe20000410000 */
[----:B------:R-:W-:Y:S01]  /*20c0*/  FMUL.FTZ R85, R60, R85 ;  /* 0x000000553c557220 */ /* 0x000fe20000410000 */
[----:B-1----:R-:W-:Y:S01]  /*20d0*/  FMUL.FTZ R16, R16, R87 ;  /* 0x0000005710107220 */ /* 0x002fe20000410000 */
[----:B------:R-:W-:Y:S01]  /*20e0*/  FMUL.FTZ R87, R84, R75 ;  /* 0x0000004b54577220 */ /* 0x000fe20000410000 */
[----:B------:R-:W-:Y:S01]  /*20f0*/  FMUL.FTZ R9, R60, R9 ;  /* 0x000000093c097220 */ /* 0x000fe20000410000 */
[-C--:B------:R-:W-:Y:S01]  /*2100*/  FFMA.FTZ R89, R84, R77.reuse, R89 ;  /* 0x0000004d54597223 */ /* 0x080fe20000010059 */
[----:B------:R-:W-:Y:S01]  /*2110*/  FFMA.FTZ R18, R83, R10, R8 ;  /* 0x0000000a53127223 */ /* 0x000fe20000010008 */
[----:B------:R-:W-:Y:S01]  /*2120*/  FFMA.FTZ R8, R82, R77, -R87 ;  /* 0x0000004d52087223 */ /* 0x000fe20000010857 */
[----:B------:R-:W-:Y:S01]  /*2130*/  FSEL R87, R85, RZ, !P3 ;  /* 0x000000ff55577208 */ /* 0x000fe20005800000 */
[----:B------:R-:W-:Y:S01]  /*2140*/  FMUL.FTZ R10, R80, R89 ;  /* 0x00000059500a7220 */ /* 0x000fe20000410000 */
[----:B------:R-:W-:-:S02]  /*2150*/  FSEL R88, R9, RZ, !P3 ;  /* 0x000000ff09587208 */ /* 0x000fc40005800000 */
[----:B------:R-:W-:Y:S01]  /*2160*/  FSEL R85, R16, RZ, !P4 ;  /* 0x000000ff10557208 */ /* 0x000fe20006000000 */
[----:B------:R-:W-:Y:S01]  /*2170*/  FADD.FTZ R18, R87, R18 ;  /* 0x0000001257127221 */ /* 0x000fe20000010000 */
[-C--:B------:R-:W-:Y:S01]  /*2180*/  FFMA.FTZ R10, R83, R8.reuse, -R10 ;  /* 0x00000008530a7223 */ /* 0x080fe2000001080a */
[----:B------:R-:W-:Y:S01]  /*2190*/  FADD.FTZ R93, R88, R93 ;  /* 0x0000005d585d7221 */ /* 0x000fe20000010000 */
[----:B------:R-:W-:Y:S01]  /*21a0*/  FMUL.FTZ R8, R80, R8 ;  /* 0x0000000850087220 */ /* 0x000fe20000410000 */
[----:B------:R-:W-:Y:S01]  /*21b0*/  FMUL.FTZ R11, R62, R11 ;  /* 0x0000000b3e0b7220 */ /* 0x000fe20000410000 */
[----:B------:R-:W-:Y:S01]  /*21c0*/  FSEL R86, R86, 1, !P4 ;  /* 0x3f80000056567808 */ /* 0x000fe20006000000 */
[----:B------:R-:W-:Y:S01]  /*21d0*/  FMUL.FTZ R19, R62, R19 ;  /* 0x000000133e137220 */ /* 0x000fe20000410000 */
[CC--:B------:R-:W-:Y:S01]  /*21e0*/  FMUL.FTZ R9, R85.reuse, R18.reuse ;  /* 0x0000001255097220 */ /* 0x0c0fe20000410000 */
[----:B------:R-:W-:Y:S01]  /*21f0*/  FMUL.FTZ R95, R85, R93 ;  /* 0x0000005d555f7220 */ /* 0x000fe20000410000 */
[----:B------:R-:W-:Y:S01]  /*2200*/  FFMA.FTZ R8, R83, R89, R8 ;  /* 0x0000005953087223 */ /* 0x000fe20000010008 */
[----:B------:R-:W-:Y:S01]  /*2210*/  FSEL R89, R11, RZ, !P4 ;  /* 0x000000ff0b597208 */ /* 0x000fe20006000000 */
        /* <DEDUP_REMOVED lines=61> */
[----:B------:R-:W-:-:S03]  /*25f0*/  ISETP.GE.AND P2, PT, R41, 0x8, PT ;  /* 0x000000082900780c */ /* 0x000fc60003f46270 */
[----:B------:R1:W-:Y:S01]  /*2600*/  STS [R12+0x420], R71 ;  /* 0x000420470c007388 */ /* 0x0003e20000000800 */
[C---:B0-----:R-:W-:Y:S01]  /*2610*/  FMUL.FTZ R10, R92.reuse, R95 ;  /* 0x0000005f5c0a7220 */ /* 0x041fe20000410000 */
[----:B-1----:R-:W-:-:S03]  /*2620*/  FMUL.FTZ R12, R92, R93 ;  /* 0x0000005d5c0c7220 */ /* 0x002fc60000410000 */
[----:B------:R-:W-:Y:S01]  /*2630*/  FFMA.FTZ R93, R16, R93, -R10 ;  /* 0x0000005d105d7223 */ /* 0x000fe2000001080a */
[----:B--2---:R-:W-:Y:S01]  /*2640*/  FMUL.FTZ R97, R92, R9 ;  /* 0x000000095c617220 */ /* 0x004fe20000410000 */
[----:B------:R-:W-:Y:S01]  /*2650*/  FFMA.FTZ R12, R16, R95, R12 ;  /* 0x0000005f100c7223 */ /* 0x000fe2000001000c */
[-C--:B---3--:R-:W-:Y:S02]  /*2660*/  FMUL.FTZ R8, R92, R11.reuse ;  /* 0x0000000b5c087220 */ /* 0x088fe40000410000 */
[----:B------:R-:W-:Y:S01]  /*2670*/  FFMA.FTZ R97, R16, R11, R97 ;  /* 0x0000000b10617223 */ /* 0x000fe20000010061 */
[----:B------:R-:W-:Y:S01]  /*2680*/  @P2 FADD.FTZ R19, R19, R12 ;  /* 0x0000000c13132221 */ /* 0x000fe20000010000 */
[----:B------:R-:W-:Y:S01]  /*2690*/  @P2 FADD.FTZ R18, R18, R93 ;  /* 0x0000005d12122221 */ /* 0x000fe20000010000 */
[----:B------:R-:W-:Y:S01]  /*26a0*/  @P2 FFMA.FTZ R16, R16, R9, -R8 ;  /* 0x0000000910102223 */ /* 0x000fe20000010808 */
[----:B------:R0:W-:Y:S01]  /*26b0*/  STS [R13+0x4a0], R72 ;  /* 0x0004a0480d007388 */ /* 0x0001e20000000800 */
[----:B------:R-:W-:-:S02]  /*26c0*/  ISETP.NE.AND P0, PT, R45, RZ, PT ;  /* 0x000000ff2d00720c */ /* 0x000fc40003f05270 */
[----:B------:R-:W-:Y:S01]  /*26d0*/  FSEL R97, R92, R97, !P2 ;  /* 0x000000615c617208 */ /* 0x000fe20005000000 */
[----:B----4-:R1:W-:Y:S01]  /*26e0*/  STS [R14+0x520], R67 ;  /* 0x000520430e007388 */ /* 0x0103e20000000800 */
[----:B------:R-:W-:-:S03]  /*26f0*/  ISETP.EQ.OR P0, PT, R40, RZ, P0 ;  /* 0x000000ff2800720c */ /* 0x000fc60000702670 */
[----:B-----5:R2:W-:Y:S04]  /*2700*/  STS [R15+0x5a0], R70 ;  /* 0x0005a0460f007388 */ /* 0x0205e80000000800 */
[----:B------:R-:W-:Y:S04]  /*2710*/  STS [R17+0x620], R68 ;  /* 0x0006204411007388 */ /* 0x000fe80000000800 */
[----:B------:R-:W3:Y:S04]  /*2720*/  SHFL.UP PT, R9, R16, 0x10, RZ ;  /* 0x0600000010097989 */ /* 0x000ee800000e00ff */
[----:B------:R-:W-:Y:S04]  /*2730*/  SHFL.UP PT, R11, R18, 0x10, RZ ;  /* 0x06000000120b7989 */ /* 0x000fe800000e00ff */
[----:B------:R-:W4:Y:S04]  /*2740*/  SHFL.UP PT, R17, R19, 0x10, RZ ;  /* 0x0600000013117989 */ /* 0x000f2800000e00ff */
[----:B------:R-:W5:Y:S01]  /*2750*/  SHFL.UP PT, R10, R97, 0x10, RZ ;  /* 0x06000000610a7989 */ /* 0x000f6200000e00ff */
[----:B0-----:R-:W-:Y:S01]  /*2760*/  IMAD.MOV.U32 R13, RZ, RZ, RZ ;  /* 0x000000ffff0d7224 */ /* 0x001fe200078e00ff */
[----:B------:R-:W-:-:S02]  /*2770*/  MOV R12, 0x3f800000 ;  /* 0x3f800000000c7802 */ /* 0x000fc40000000f00 */
        /* <DEDUP_REMOVED lines=8> */
[----:B------:R-:W-:Y:S01]  /*2800*/  ISETP.GE.AND P0, PT, R41, 0x10, PT ;  /* 0x000000102900780c */ /* 0x000fe20003f06270 */
[C---:B---3--:R-:W-:Y:S01]  /*2810*/  FMUL.FTZ R29, R97.reuse, R9 ;  /* 0x00000009611d7220 */ /* 0x048fe20000410000 */
[C---:B----4-:R-:W-:Y:S01]  /*2820*/  FMUL.FTZ R67, R97.reuse, R17 ;  /* 0x0000001161437220 */ /* 0x050fe20000410000 */
[-C--:B0-----:R-:W-:Y:S01]  /*2830*/  FMUL.FTZ R64, R97, R11.reuse ;  /* 0x0000000b61407220 */ /* 0x081fe20000410000 */
        /* <DEDUP_REMOVED lines=47> */
[----:B------:R-:W-:Y:S01]  /*2b30*/  FFMA.FTZ R18, R77, R78, R18 ;  /* 0x0000004e4d127223 */ /* 0x000fe20000010012 */
        /* <DEDUP_REMOVED lines=40> */
.L_x_2480:
[----:B------:R-:W-:Y:S05]  /*2dc0*/  BSYNC B0 ;  /* 0x0000000000007941 */ /* 0x000fea0003800000 */
.L_x_2479:
        /* <DEDUP_REMOVED lines=19> */
.L_x_2478:
        /* <DEDUP_REMOVED lines=8> */
[----:B------:R-:W-:Y:S02]  /*2f80*/  BSSY B0, `(.L_x_2482) ;  /* 0x000001f000007945 */ /* 0x000fe40003800000 */
[----:B------:R-:W-:Y:S01]  /*2f90*/  SHF.R.S32.HI R13, RZ, 0x1f, R12 ;  /* 0x0000001fff0d7819 */ /* 0x000fe2000001140c */
[----:B------:R-:W-:Y:S01]  /*2fa0*/  IMAD R17, R46, UR9, R11 ;  /* 0x000000092e117c24 */ /* 0x000fe2000f8e020b */
[----:B------:R-:W1:Y:S01]  /*2fb0*/  @!P0 LDC R9, c[0x0][0x218] ;  /* 0x00008600ff098b82 */ /* 0x000e620000000800 */
[----:B------:R-:W-:-:S04]  /*2fc0*/  IADD3 R14, P2, R43, R12, RZ ;  /* 0x0000000c2b0e7210 */ /* 0x000fc80007f5e0ff */
[----:B------:R-:W-:Y:S01]  /*2fd0*/  IADD3.X R15, R42, R13, RZ, P2, !PT ;  /* 0x0000000d2a0f7210 */ /* 0x000fe200017fe4ff */
[----:B------:R-:W-:Y:S01]  /*2fe0*/  STS.128 [R24], R4 ;  /* 0x0000000418007388 */ /* 0x000fe20000000c00 */
[----:B------:R-:W-:-:S03]  /*2ff0*/  NOP ;  /* 0x0000000000007918 */ /* 0x000fc60000000000 */
[----:B------:R-:W-:Y:S04]  /*3000*/  LDS R25, [R19] ;  /* 0x0000000013197984 */ /* 0x000fe80000000800 */
[----:B------:R-:W-:Y:S01]  /*3010*/  LDS R27, [R19+0x80] ;  /* 0x00008000131b7984 */ /* 0x000fe20000000800 */
[----:B-1----:R-:W-:-:S03]  /*3020*/  @!P0 IMAD R10, R40, -0x80, R9 ;  /* 0xffffff80280a8824 */ /* 0x002fc600078e0209 */
[----:B------:R-:W-:Y:S01]  /*3030*/  LDS R55, [R19+0x100] ;  /* 0x0001000013377984 */ /* 0x000fe20000000800 */
[----:B------:R-:W-:-:S03]  /*3040*/  IMAD.WIDE.U32 R8, R46, UR8, RZ ;  /* 0x000000082e087c25 */ /* 0x000fc6000f8e00ff */
[----:B------:R-:W-:Y:S01]  /*3050*/  LDS R57, [R19+0x180] ;  /* 0x0001800013397984 */ /* 0x000fe20000000800 */
[----:B------:R-:W-:-:S03]  /*3060*/  IMAD.IADD R29, R9, 0x1, R17 ;  /* 0x00000001091d7824 */ /* 0x000fc600078e0211 */
        /* <DEDUP_REMOVED lines=16> */
.L_x_2483:
[----:B------:R-:W-:Y:S05]  /*3170*/  BSYNC B0 ;  /* 0x0000000000007941 */ /* 0x000fea0003800000 */
.L_x_2482:
[----:B------:R-:W-:Y:S01]  /*3180*/  MOV R9, R29 ;  /* 0x0000001d00097202 */ /* 0x000fe20000000f00 */
[----:B------:R-:W-:Y:S01]  /*3190*/  ULDC.64 UR8, c[0x0][0x2b8] ;  /* 0x0000ae0000087ab9 */ /* 0x000fe20000000a00 */
[----:B------:R-:W-:Y:S01]  /*31a0*/  IMAD R61, R40, -0x80, R59 ;  /* 0xffffff80283d7824 */ /* 0x000fe200078e023b */
[----:B------:R-:W-:Y:S01]  /*31b0*/  ULDC.64 UR10, c[0x0][0x308] ;  /* 0x0000c200000a7ab9 */ /* 0x000fe20000000a00 */
[----:B------:R-:W-:Y:S01]  /*31c0*/  IMAD R11, R49, UR8, RZ ;  /* 0x00000008310b7c24 */ /* 0x000fe2000f8e02ff */
[----:B------:R-:W-:Y:S01]  /*31d0*/  LEA R53, P2, R43, UR10, 0x2 ;  /* 0x0000000a2b357c11 */ /* 0x000fe2000f8410ff */
[----:B------:R-:W-:Y:S01]  /*31e0*/  IMAD.WIDE.U32 R8, R50, UR8, R8 ;  /* 0x0000000832087c25 */ /* 0x000fe2000f8e0008 */
[C-C-:B0-----:R-:W-:Y:S01]  /*31f0*/  LOP3.LUT R16, R44.reuse, 0x20, R45.reuse, 0xfe, !PT ;  /* 0x000000202c107812 */ /* 0x141fe200078efe2d */
[----:B------:R-:W-:Y:S01]  /*3200*/  HFMA2.MMA R56, -RZ, RZ, 0, 0 ;  /* 0x00000000ff387435 */ /* 0x000fe200000001ff */
[----:B------:R-:W-:Y:S01]  /*3210*/  LOP3.LUT R17, R44, 0x40, R45, 0xfe, !PT ;  /* 0x000000402c117812 */ /* 0x000fe200078efe2d */
[----:B------:R-:W-:Y:S01]  /*3220*/  IMAD R11, R50, UR9, R11 ;  /* 0x00000009320b7c24 */ /* 0x000fe2000f8e020b */
[----:B------:R-:W-:Y:S01]  /*3230*/  IADD3 R10, P1, R12, R8, RZ ;  /* 0x000000080c0a7210 */ /* 0x000fe20007f3e0ff */
[----:B------:R-:W-:Y:S01]  /*3240*/  ULDC.64 UR8, c[0x0][0x2a0] ;  /* 0x0000a80000087ab9 */ /* 0x000fe20000000a00 */
[----:B------:R-:W-:Y:S01]  /*3250*/  LOP3.LUT R18, R44, 0x60, R45, 0xfe, !PT ;  /* 0x000000602c127812 */ /* 0x000fe200078efe2d */
[----:B------:R-:W-:Y:S01]  /*3260*/  IMAD R25, R91, UR8, RZ ;  /* 0x000000085b197c24 */ /* 0x000fe2000f8e02ff */
[----:B------:R-:W-:Y:S01]  /*3270*/  IADD3.X R11, R13, R11, R9, P1, !PT ;  /* 0x0000000b0d0b7210 */ /* 0x000fe20000ffe409 */
[----:B------:R-:W-:Y:S01]  /*3280*/  IMAD.WIDE.U32 R8, R46, UR8, RZ ;  /* 0x000000082e087c25 */ /* 0x000fe2000f8e00ff */
[C---:B------:R-:W-:Y:S01]  /*3290*/  ISETP.GE.AND P1, PT, R43.reuse, R61, PT ;  /* 0x0000003d2b00720c */ /* 0x040fe20003f26270 */
[----:B------:R-:W-:Y:S01]  /*32a0*/  HFMA2.MMA R60, -RZ, RZ, 0, 0 ;  /* 0x00000000ff3c7435 */ /* 0x000fe200000001ff */
[----:B------:R-:W-:Y:S01]  /*32b0*/  ISETP.GE.AND P3, PT, R16, R26, PT ;  /* 0x0000001a1000720c */ /* 0x000fe20003f66270 */
[----:B------:R-:W-:Y:S01]  /*32c0*/  IMAD R29, R46, UR9, R25 ;  /* 0x000000092e1d7c24 */ /* 0x000fe2000f8e0219 */
[----:B------:R-:W-:Y:S01]  /*32d0*/  LEA.HI.X R25, R43, UR11, R42, 0x2, P2 ;  /* 0x0000000b2b197c11 */ /* 0x000fe200090f142a */
[----:B------:R-:W-:Y:S01]  /*32e0*/  IMAD.MOV.U32 R58, RZ, RZ, RZ ;  /* 0x000000ffff3a7224 */ /* 0x000fe200078e00ff */
[----:B------:R-:W-:-:S02]  /*32f0*/  LEA R52, P2, R10, R53, 0x2 ;  /* 0x000000350a347211 */ /* 0x000fc400078410ff */
[-C--:B------:R-:W-:Y:S02]  /*3300*/  ISETP.GE.AND P4, PT, R17, R26.reuse, PT ;  /* 0x0000001a1100720c */ /* 0x080fe40003f86270 */
[----:B------:R-:W-:Y:S02]  /*3310*/  LEA.HI.X R53, R10, R25, R11, 0x2, P2 ;  /* 0x000000190a357211 */ /* 0x000fe400010f140b */
[----:B------:R-:W-:Y:S01]  /*3320*/  ISETP.GE.AND P2, PT, R18, R26, PT ;  /* 0x0000001a1200720c */ /* 0x000fe20003f46270 */
[----:B------:R-:W-:Y:S01]  /*3330*/  @!P1 IMAD.WIDE.U32 R10, R46, UR8, R12 ;  /* 0x000000082e0a9c25 */ /* 0x000fe2000f8e000c */
[----:B------:R-:W-:Y:S01]  /*3340*/  ULDC.64 UR8, c[0x0][0x2a8] ;  /* 0x0000aa0000087ab9 */ /* 0x000fe20000000a00 */
[----:B------:R-:W-:Y:S01]  /*3350*/  IADD3 R9, R9, R29, RZ ;  /* 0x0000001d09097210 */ /* 0x000fe20007ffe0ff */
[----:B------:R-:W-:Y:S01]  /*3360*/  @!P3 STG.E desc[UR6][R52.64+0x80], R27 ;  /* 0x0000801b3400b986 */ /* 0x000fe2000c101906 */
[----:B------:R-:W-:Y:S02]  /*3370*/  IADD3 R26, P3, R43, 0x20, RZ ;  /* 0x000000202b1a7810 */ /* 0x000fe40007f7e0ff */
[----:B------:R-:W-:Y:S01]  /*3380*/  @!P1 IADD3 R11, R29, R11, RZ ;  /* 0x0000000b1d0b9210 */ /* 0x000fe20007ffe0ff */
[----:B------:R-:W-:Y:S01]  /*3390*/  IMAD R29, R49, UR8, RZ ;  /* 0x00000008311d7c24 */ /* 0x000fe2000f8e02ff */
[----:B------:R0:W-:Y:S01]  /*33a0*/  @!P4 STG.E desc[UR6][R52.64+0x100], R55 ;  /* 0x000100373400c986 */ /* 0x0001e2000c101906 */
[----:B------:R-:W-:-:S02]  /*33b0*/  IADD3.X R25, RZ, R42, RZ, P3, !PT ;  /* 0x0000002aff197210 */ /* 0x000fc40001ffe4ff */
[C---:B------:R-:W-:Y:S01]  /*33c0*/  IMAD R59, R50.reuse, UR9, R29 ;  /* 0x00000009323b7c24 */ /* 0x040fe2000f8e021d */
[----:B------:R1:W-:Y:S01]  /*33d0*/  @!P2 STG.E desc[UR6][R52.64+0x180], R57 ;  /* 0x000180393400a986 */ /* 0x0003e2000c101906 */
[----:B------:R-:W-:Y:S01]  /*33e0*/  IMAD.WIDE.U32 R28, R50, UR8, R8 ;  /* 0x00000008321c7c25 */ /* 0x000fe2000f8e0008 */
[C---:B------:R-:W-:Y:S02]  /*33f0*/  SHF.L.U64.HI R25, R26.reuse, 0x2, R25 ;  /* 0x000000021a197819 */ /* 0x040fe40000010219 */
[----:B------:R-:W-:Y:S01]  /*3400*/  SHF.L.U32 R26, R26, 0x2, RZ ;  /* 0x000000021a1a7819 */ /* 0x000fe200000006ff */
[----:B------:R-:W-:Y:S01]  /*3410*/  @!P1 IMAD.WIDE.U32 R8, R50, UR8, R10 ;  /* 0x0000000832089c25 */ /* 0x000fe2000f8e000a */
[----:B------:R-:W-:Y:S01]  /*3420*/  BAR.SYNC.DEFER_BLOCKING 0x0 ;  /* 0x0000000000007b1d */ /* 0x000fe20000010000 */
[----:B------:R-:W-:Y:S02]  /*3430*/  IADD3 R11, P4, R12, R28, RZ ;  /* 0x0000001c0c0b7210 */ /* 0x000fe40007f9e0ff */
[----:B------:R-:W-:-:S02]  /*3440*/  ISETP.GE.AND P2, PT, R16, R61, PT ;  /* 0x0000003d1000720c */ /* 0x000fc40003f46270 */
[----:B------:R-:W-:Y:S01]  /*3450*/  @!P1 IADD3 R10, P3, R43, R8, RZ ;  /* 0x000000082b0a9210 */ /* 0x000fe20007f7e0ff */
[----:B------:R-:W-:Y:S01]  /*3460*/  ULDC.64 UR8, c[0x0][0x318] ;  /* 0x0000c60000087ab9 */ /* 0x000fe20000000a00 */
[----:B------:R-:W-:Y:S02]  /*3470*/  IADD3.X R29, R13, R59, R29, P4, !PT ;  /* 0x0000003b0d1d7210 */ /* 0x000fe400027fe41d */
[----:B------:R-:W-:Y:S02]  /*3480*/  IADD3 R54, P5, R26, UR8, RZ ;  /* 0x000000081a367c10 */ /* 0x000fe4000ffbe0ff */
[----:B------:R-:W-:Y:S02]  /*3490*/  @!P1 IADD3.X R9, R42, R9, R59, P3, !PT ;  /* 0x000000092a099210 */ /* 0x000fe40001ffe43b */
[-C--:B------:R-:W-:Y:S02]  /*34a0*/  ISETP.GE.AND P3, PT, R17, R61.reuse, PT ;  /* 0x0000003d1100720c */ /* 0x080fe40003f66270 */
[----:B------:R-:W-:-:S02]  /*34b0*/  ISETP.GE.AND P4, PT, R18, R61, PT ;  /* 0x0000003d1200720c */ /* 0x000fc40003f86270 */
[----:B------:R-:W-:Y:S02]  /*34c0*/  IADD3.X R8, R25, UR9, RZ, P5, !PT ;  /* 0x0000000919087c10 */ /* 0x000fe4000affe4ff */
[C---:B------:R-:W-:Y:S02]  /*34d0*/  LEA R54, P6, R11.reuse, R54, 0x2 ;  /* 0x000000360b367211 */ /* 0x040fe400078c10ff */
[C---:B------:R-:W-:Y:S02]  /*34e0*/  @!P1 LEA R28, P5, R10.reuse, UR8, 0x2 ;  /* 0x000000080a1c9c11 */ /* 0x040fe4000f8a10ff */
[----:B0-----:R-:W-:Y:S02]  /*34f0*/  LEA.HI.X R55, R11, R8, R29, 0x2, P6 ;  /* 0x000000080b377211 */ /* 0x001fe400030f141d */
[----:B-1----:R-:W-:Y:S02]  /*3500*/  MOV R52, RZ ;  /* 0x000000ff00347202 */ /* 0x002fe40000000f00 */
        /* <DEDUP_REMOVED lines=66> */
.L_x_2485:
[----:B------:R-:W-:Y:S05]  /*3930*/  BSYNC B0 ;  /* 0x0000000000007941 */ /* 0x000fea0003800000 */
.L_x_2484:
        /* <DEDUP_REMOVED lines=16> */
[----:B------:R-:W-:Y:S02]  /*3a40*/  IADD3 R31, P4, R31, 0x400, RZ ;  /* 0x000004001f1f7810 */ /* 0x000fe40007f9e0ff */
[----:B------:R-:W-:-:S02]  /*3a50*/  LEA.HI.X R5, R6, R25, R5, 0x2, P3 ;  /* 0x0000001906057211 */ /* 0x000fc400018f1405 */
[----:B------:R-:W-:Y:S02]  /*3a60*/  IADD3 R32, P3, R32, 0x400, RZ ;  /* 0x0000040020207810 */ /* 0x000fe40007f7e0ff */
[----:B------:R-:W-:Y:S01]  /*3a70*/  IADD3.X R0, RZ, R0, RZ, P4, !PT ;  /* 0x00000000ff007210 */ /* 0x000fe200027fe4ff */
        /* <DEDUP_REMOVED lines=11> */
.L_x_2487:
        /* <DEDUP_REMOVED lines=13> */
.L_x_5231:


//--------------------- .text._Z25selective_scan_fwd_kernelI32Selective_Scan_fwd_kernel_traitsILi32ELi4ELi1ELb1ELb0ELb0ELb0EfN3c107complexIfEEEEv13SSMParamsBase --------------------------
	.section	.text._Z25selective_scan_fwd_kernelI32Selective_Scan_fwd_kernel_traitsILi32ELi4ELi1ELb1ELb0ELb0ELb0EfN3c107complexIfEEEEv13SSMParamsBase,"ax",@progbits
	.align	128
        .global         _Z25selective_scan_fwd_kernelI32Selective_Scan_fwd_kernel_traitsILi32ELi4ELi1ELb1ELb0ELb0ELb0EfN3c107complexIfEEEEv13SSMParamsBase
        .type           _Z25selective_scan_fwd_kernelI32Selective_Scan_fwd_kernel_traitsILi32ELi4ELi1ELb1ELb0ELb0ELb0EfN3c107complexIfEEEEv13SSMParamsBase,@function
        .size           _Z25selective_scan_fwd_kernelI32Selective_Scan_fwd_kernel_traitsILi32ELi4ELi1ELb1ELb0ELb0ELb0EfN3c107complexIfEEEEv13SSMParamsBase,(.L_x_5232 - _Z25selective_scan_fwd_kernelI32Selective_Scan_fwd_kernel_traitsILi32ELi4ELi1ELb1ELb0ELb0ELb0EfN3c107complexIfEEEEv13SSMParamsBase)
        .other          _Z25selective_scan_fwd_kernelI32Selective_Scan_fwd_kernel_traitsILi32ELi4ELi1ELb1ELb0ELb0ELb0EfN3c107complexIfEEEEv13SSMParamsBase,@"STO_CUDA_ENTRY STV_DEFAULT"
_Z25selective_scan_fwd_kernelI32Selective_Scan_fwd_kernel_traitsILi32ELi4ELi1ELb1ELb0ELb0ELb0EfN3c107complexIfEEEEv13SSMParamsBase:
.text._Z25selective_scan_fwd_kernelI32Selective_Scan_fwd_kernel_traitsILi32ELi4ELi1ELb1ELb0ELb0ELb0EfN3c107complexIfEEEEv13SSMParamsBase:
        /* <DEDUP_REMOVED lines=13> */
[----:B------:R-:W1:Y:S01]  /*00d0*/  S2UR UR14, SR_CTAID.X ;  /* 0x00000000000e79c3 */ /* 0x000e620000002500 */
[----:B------:R-:W-:Y:S02]  /*00e0*/  SHF.R.S32.HI R31, RZ, 0x1f, R0 ;  /* 0x0000001fff1f7819 */ /* 0x000fe40000011400 */
[----:B--2---:R-:W-:-:S05]  /*00f0*/  ISETP.NE.U32.AND P0, PT, R2, RZ, PT ;  /* 0x000000ff0200720c */ /* 0x004fca0003f05070 */
[----:B------:R-:W2:Y:S01]  /*0100*/  LDC.64 R34, c[0x0][0x288] ;  /* 0x0000a200ff227b82 */ /* 0x000ea20000000a00 */
[C---:B------:R-:W-:Y:S02]  /*0110*/  @P1 LEA R4, P3, R0.reuse, R4, 0x2 ;  /* 0x0000000400041211 */ /* 0x040fe400078610ff */
[----:B------:R-:W-:Y:S02]  /*0120*/  ISETP.NE.AND.EX P0, PT, R3, RZ, PT, P0 ;  /* 0x000000ff0300720c */ /* 0x000fe40003f05300 */
[----:B------:R-:W-:-:S03]  /*0130*/  @P1 LEA.HI.X R5, R0, R5, R31, 0x2, P3 ;  /* 0x0000000500051211 */ /* 0x000fc600018f141f */
[----:B------:R-:W3:Y:S02]  /*0140*/  LDC.64 R36, c[0x0][0x298] ;  /* 0x0000a600ff247b82 */ /* 0x000ee40000000a00 */
[----:B------:R4:W5:Y:S06]  /*0150*/  @P1 LDG.E R32, desc[UR12][R4.64] ;  /* 0x0000000c04201981 */ /* 0x00096c000c1e1900 */
[C---:B------:R-:W-:Y:S01]  /*0160*/  @P0 LEA R2, P2, R0.reuse, R2, 0x2 ;  /* 0x0000000200020211 */ /* 0x040fe200078410ff */
[----:B------:R-:W2:Y:S03]  /*0170*/  LDC.64 R8, c[0x0][0x2f8] ;  /* 0x0000be00ff087b82 */ /* 0x000ea60000000a00 */
[----:B------:R-:W-:-:S05]  /*0180*/  @P0 LEA.HI.X R3, R0, R3, R31, 0x2, P2 ;  /* 0x0000000300030211 */ /* 0x000fca00010f141f */
[----:B------:R4:W5:Y:S01]  /*0190*/  @P0 LDG.E R30, desc[UR12][R2.64] ;  /* 0x0000000c021e0981 */ /* 0x000962000c1e1900 */
[----:B0-----:R-:W-:Y:S02]  /*01a0*/  ISETP.GE.AND P0, PT, R6, 0x1, PT ;  /* 0x000000010600780c */ /* 0x001fe40003f06270 */
[----:B------:R-:W0:Y:S01]  /*01b0*/  LDC.64 R6, c[0x0][0x2f0] ;  /* 0x0000bc00ff067b82 */ /* 0x000e220000000a00 */
[----:B-1----:R-:W-:Y:S02]  /*01c0*/  USHF.R.S32.HI UR15, URZ, 0x1f, UR14 ;  /* 0x0000001f3f0f7899 */ /* 0x002fe4000801140e */
[----:B------:R-:W-:Y:S02]  /*01d0*/  UIMAD.WIDE.U32 UR4, UR14, UR6, URZ ;  /* 0x000000060e0472a5 */ /* 0x000fe4000f8e003f */
[----:B------:R-:W-:Y:S02]  /*01e0*/  UIMAD UR6, UR15, UR6, URZ ;  /* 0x000000060f0672a4 */ /* 0x000fe4000f8e023f */
[----:B------:R-:W-:-:S02]  /*01f0*/  UIMAD UR9, UR15, UR10, URZ ;  /* 0x0000000a0f0972a4 */ /* 0x000fc4000f8e023f */
[----:B------:R-:W-:Y:S02]  /*0200*/  UIMAD UR8, UR14, UR7, UR6 ;  /* 0x000000070e0872a4 */ /* 0x000fe4000f8e0206 */
[----:B------:R-:W-:Y:S02]  /*0210*/  UIMAD.WIDE.U32 UR6, UR14, UR10, URZ ;  /* 0x0000000a0e0672a5 */ /* 0x000fe4000f8e003f */
[----:B------:R-:W-:Y:S01]  /*0220*/  UIMAD UR9, UR14, UR11, UR9 ;  /* 0x0000000b0e0972a4 */ /* 0x000fe2000f8e0209 */
[----:B----4-:R-:W-:Y:S11]  /*0230*/  @!P0 EXIT ;  /* 0x000000000000894d */ /* 0x010ff60003800000 */
[----:B------:R-:W1:Y:S01]  /*0240*/  S2R R33, SR_TID.X ;  /* 0x0000000000217919 */ /* 0x000e620000002100 */
[----:B------:R-:W-:Y:S01]  /*0250*/  UIADD3 UR5, UR5, UR8, URZ ;  /* 0x0000000805057290 */ /* 0x000fe2000fffe03f */
[C---:B--2---:R-:W-:Y:S01]  /*0260*/  IMAD R2, R31.reuse, R34, RZ ;  /* 0x000000221f027224 */ /* 0x044fe200078e02ff */
[----:B------:R-:W-:Y:S01]  /*0270*/  UIADD3 UR7, UR7, UR9, URZ ;  /* 0x0000000907077290 */ /* 0x000fe2000fffe03f */
[----:B------:R-:W2:Y:S01]  /*0280*/  S2R R54, SR_LANEID ;  /* 0x0000000000367919 */ /* 0x000ea20000000000 */
[----:B---3--:R-:W-:Y:S02]  /*0290*/  IMAD R3, R31, R36, RZ ;  /* 0x000000241f037224 */ /* 0x008fe400078e02ff */
[C---:B------:R-:W-:Y:S02]  /*02a0*/  IMAD R35, R0.reuse, R35, R2 ;  /* 0x0000002300237224 */ /* 0x040fe400078e0202 */
[C---:B------:R-:W-:Y:S02]  /*02b0*/  IMAD R37, R0.reuse, R37, R3 ;  /* 0x0000002500257224 */ /* 0x040fe400078e0203 */
[----:B------:R-:W-:Y:S01]  /*02c0*/  IMAD.WIDE.U32 R2, R0, R34, UR4 ;  /* 0x0000000400027e25 */ /* 0x000fe2000f8e0022 */
[----:B------:R-:W-:-:S03]  /*02d0*/  UMOV UR4, URZ ;  /* 0x0000003f00047c82 */ /* 0x000fc60008000000 */
[----:B------:R-:W-:Y:S01]  /*02e0*/  IMAD.WIDE.U32 R4, R0, R36, UR6 ;  /* 0x0000000600047e25 */ /* 0x000fe2000f8e0024 */
[----:B------:R-:W-:Y:S02]  /*02f0*/  IADD3 R35, R3, R35, RZ ;  /* 0x0000002303237210 */ /* 0x000fe40007ffe0ff */
[----:B0-----:R-:W-:Y:S02]  /*0300*/  LEA R34, P0, R2, R6, 0x2 ;  /* 0x0000000602227211 */ /* 0x001fe400078010ff */
[----:B------:R-:W-:Y:S02]  /*0310*/  IADD3 R37, R5, R37, RZ ;  /* 0x0000002505257210 */ /* 0x000fe40007ffe0ff */
[----:B------:R-:W-:Y:S02]  /*0320*/  LEA R36, P1, R4, R8, 0x2 ;  /* 0x0000000804247211 */ /* 0x000fe400078210ff */
[----:B------:R-:W-:Y:S02]  /*0330*/  LEA.HI.X R35, R2, R7, R35, 0x2, P0 ;  /* 0x0000000702237211 */ /* 0x000fe400000f1423 */
[----:B------:R-:W-:-:S09]  /*0340*/  LEA.HI.X R37, R4, R9, R37, 0x2, P1 ;  /* 0x0000000904257211 */ /* 0x000fd200008f1425 */
.L_x_2498:
[----:B------:R-:W-:Y:S01]  /*0350*/  BAR.SYNC.DEFER_BLOCKING 0x0 ;  /* 0x0000000000007b1d */ /* 0x000fe20000010000 */
[----:B-1----:R-:W-:-:S04]  /*0360*/  IMAD.WIDE R4, R33, 0x10, R36 ;  /* 0x0000001021047825 */ /* 0x002fc800078e0224 */
[----:B------:R-:W-:-:S03]  /*0370*/  IMAD.WIDE R8, R33, 0x10, R34 ;  /* 0x0000001021087825 */ /* 0x000fc600078e0222 */
[----:B------:R-:W0:Y:S01]  /*0380*/  LDC R16, c[0x0][0x21c] ;  /* 0x00008700ff107b82 */ /* 0x000e220000000800 */
[----:B------:R-:W3:Y:S04]  /*0390*/  LDG.E.128 R4, desc[UR12][R4.64] ;  /* 0x0000000c04047981 */ /* 0x000ee8000c1e1d00 */
[----:B-----5:R-:W5:Y:S01]  /*03a0*/  LDG.E.128 R8, desc[UR12][R8.64] ;  /* 0x0000000c08087981 */ /* 0x020f62000c1e1d00 */
[----:B------:R-:W-:Y:S01]  /*03b0*/  ULDC.U8 UR5, c[0x0][0x22e] ;  /* 0x00008b8000057ab9 */ /* 0x000fe20000000000 */
[----:B------:R-:W-:Y:S01]  /*03c0*/  BSSY B0, `(.L_x_2488) ;  /* 0x000002d000007945 */ /* 0x000fe20003800000 */
[--C-:B---3--:R-:W-:Y:S01]  /*03d0*/  FADD.FTZ R38, R4, R32.reuse ;  /* 0x0000002004267221 */ /* 0x108fe20000010000 */
[--C-:B------:R-:W-:Y:S01]  /*03e0*/  FADD.FTZ R40, R5, R32.reuse ;  /* 0x0000002005287221 */ /* 0x100fe20000010000 */
[--C-:B------:R-:W-:Y:S01]  /*03f0*/  FADD.FTZ R39, R6, R32.reuse ;  /* 0x0000002006277221 */ /* 0x100fe20000010000 */
[----:B------:R-:W-:-:S02]  /*0400*/  FADD.FTZ R42, R7, R32 ;  /* 0x00000020072a7221 */ /* 0x000fc40000010000 */
[----:B------:R-:W-:Y:S02]  /*0410*/  FSETP.GTU.FTZ.AND P1, PT, R38, 20, PT ;  /* 0x41a000002600780b */ /* 0x000fe40003f3c000 */
[----:B------:R-:W-:Y:S02]  /*0420*/  FSETP.GTU.FTZ.AND P2, PT, R40, 20, PT ;  /* 0x41a000002800780b */ /* 0x000fe40003f5c000 */
[----:B------:R-:W-:Y:S02]  /*0430*/  ISETP.EQ.OR P1, PT, RZ, UR5, P1 ;  /* 0x00000005ff007c0c */ /* 0x000fe40008f22670 */
[----:B------:R-:W-:Y:S02]  /*0440*/  FSETP.GTU.FTZ.AND P3, PT, R39, 20, PT ;  /* 0x41a000002700780b */ /* 0x000fe40003f7c000 */
[----:B------:R-:W-:Y:S02]  /*0450*/  FSETP.GTU.FTZ.AND P0, PT, R42, 20, PT ;  /* 0x41a000002a00780b */ /* 0x000fe40003f1c000 */
[----:B------:R-:W-:-:S02]  /*0460*/  ISETP.EQ.OR P2, PT, RZ, UR5, P2 ;  /* 0x00000005ff007c0c */ /* 0x000fc40009742670 */
[----:B------:R-:W-:Y:S02]  /*0470*/  ISETP.EQ.OR P3, PT, RZ, UR5, P3 ;  /* 0x00000005ff007c0c */ /* 0x000fe40009f62670 */
[----:B------:R-:W-:-:S03]  /*0480*/  ISETP.EQ.OR P0, PT, RZ, UR5, P0 ;  /* 0x00000005ff007c0c */ /* 0x000fc60008702670 */
        /* <DEDUP_REMOVED lines=32> */
.L_x_2489:
[----:B------:R-:W-:Y:S05]  /*0690*/  BSYNC B0 ;  /* 0x0000000000007941 */ /* 0x000fea0003800000 */
.L_x_2488:
        /* <DEDUP_REMOVED lines=33> */
.L_x_2491:
[----:B------:R-:W-:Y:S05]  /*08b0*/  BSYNC B0 ;  /* 0x0000000000007941 */ /* 0x000fea0003800000 */
.L_x_2490:
        /* <DEDUP_REMOVED lines=33> */
.L_x_2493:
[----:B------:R-:W-:Y:S05]  /*0ad0*/  BSYNC B0 ;  /* 0x0000000000007941 */ /* 0x000fea0003800000 */
.L_x_2492:
        /* <DEDUP_REMOVED lines=33> */
.L_x_2495:
[----:B------:R-:W-:Y:S05]  /*0cf0*/  BSYNC B0 ;  /* 0x0000000000007941 */ /* 0x000fea0003800000 */
.L_x_2494:
[----:B------:R-:W-:Y:S01]  /*0d00*/  ISETP.GE.AND P0, PT, R16, 0x1, PT ;  /* 0x000000011000780c */ /* 0x000fe20003f06270 */
[----:B------:R-:W-:Y:S01]  /*0d10*/  BAR.SYNC.DEFER_BLOCKING 0x0 ;  /* 0x0000000000007b1d */ /* 0x000fe20000010000 */
[-C--:B-----5:R-:W-:Y:S01]  /*0d20*/  FMUL.FTZ R4, R8, R30.reuse ;  /* 0x0000001e08047220 */ /* 0x0a0fe20000410000 */
[-C--:B------:R-:W-:Y:S01]  /*0d30*/  FMUL.FTZ R5, R9, R30.reuse ;  /* 0x0000001e09057220 */ /* 0x080fe20000410000 */
[-C--:B------:R-:W-:Y:S01]  /*0d40*/  FMUL.FTZ R6, R10, R30.reuse ;  /* 0x0000001e0a067220 */ /* 0x080fe20000410000 */
[----:B------:R-:W-:Y:S01]  /*0d50*/  FMUL.FTZ R7, R11, R30 ;  /* 0x0000001e0b077220 */ /* 0x000fe20000410000 */
[----:B------:R-:W-:Y:S01]  /*0d60*/  FMUL.FTZ R41, R8, R38 ;  /* 0x0000002608297220 */ /* 0x000fe20000410000 */
[----:B------:R-:W-:Y:S01]  /*0d70*/  FMUL.FTZ R43, R9, R40 ;  /* 0x00000028092b7220 */ /* 0x000fe20000410000 */
[----:B------:R-:W-:-:S05]  /*0d80*/  FMUL.FTZ R44, R10, R39 ;  /* 0x000000270a2c7220 */ /* 0x000fca0000410000 */
[----:B------:R-:W-:Y:S05]  /*0d90*/  @!P0 BRA `(.L_x_2496) ;  /* 0x0000001000b08947 */ /* 0x000fea0003800000 */
[----:B------:R-:W0:Y:S01]  /*0da0*/  S2R R0, SR_CTAID.Y ;  /* 0x0000000000007919 */ /* 0x000e220000002600 */
[----:B------:R-:W1:Y:S01]  /*0db0*/  S2UR UR14, SR_CTAID.X ;  /* 0x00000000000e79c3 */ /* 0x000e620000002500 */
[----:B------:R-:W-:Y:S01]  /*0dc0*/  ULDC.64 UR6, c[0x0][0x230] ;  /* 0x00008c0000067ab9 */ /* 0x000fe20000000a00 */
[----:B------:R-:W-:Y:S01]  /*0dd0*/  FMUL.FTZ R49, R11, R42 ;  /* 0x0000002a0b317220 */ /* 0x000fe20000410000 */
[C---:B------:R-:W-:Y:S01]  /*0de0*/  IMAD R3, R31.reuse, UR6, RZ ;  /* 0x000000061f037c24 */ /* 0x040fe2000f8e02ff */
[----:B------:R-:W-:Y:S01]  /*0df0*/  ULDC.64 UR8, c[0x0][0x268] ;  /* 0x00009a0000087ab9 */ /* 0x000fe20000000a00 */
[----:B------:R-:W-:Y:S01]  /*0e00*/  ULDC.64 UR10, c[0x0][0x248] ;  /* 0x00009200000a7ab9 */ /* 0x000fe20000000a00 */
[----:B------:R-:W-:Y:S01]  /*0e10*/  UMOV UR5, 0x400 ;  /* 0x0000040000057882 */ /* 0x000fe20000000000 */
[----:B------:R-:W-:Y:S01]  /*0e20*/  IMAD R25, R31, UR10, RZ ;  /* 0x0000000a1f197c24 */ /* 0x000fe2000f8e02ff */
[----:B------:R-:W1:Y:S08]  /*0e30*/  LDC R17, c[0x0][0x214] ;  /* 0x00008500ff117b82 */ /* 0x000e700000000800 */
[----:B------:R-:W3:Y:S08]  /*0e40*/  LDC.64 R18, c[0x0][0x2d0] ;  /* 0x0000b400ff127b82 */ /* 0x000ef00000000a00 */
[----:B------:R-:W4:Y:S01]  /*0e50*/  LDC R21, c[0x0][0x224] ;  /* 0x00008900ff157b82 */ /* 0x000f220000000800 */
[----:B0-----:R-:W-:-:S07]  /*0e60*/  IMAD.WIDE.U32 R50, R0, UR6, RZ ;  /* 0x0000000600327c25 */ /* 0x001fce000f8e00ff */
[----:B------:R-:W0:Y:S01]  /*0e70*/  LDC.64 R14, c[0x0][0x310] ;  /* 0x0000c400ff0e7b82 */ /* 0x000e220000000a00 */
[----:B------:R-:W-:Y:S02]  /*0e80*/  IMAD R3, R0, UR7, R3 ;  /* 0x0000000700037c24 */ /* 0x000fe4000f8e0203 */
[----:B-1----:R-:W-:Y:S02]  /*0e90*/  IMAD R2, R17, UR14, R0 ;  /* 0x0000000e11027c24 */ /* 0x002fe4000f8e0200 */
[----:B------:R-:W-:-:S03]  /*0ea0*/  IMAD R17, R31, UR8, RZ ;  /* 0x000000081f117c24 */ /* 0x000fc6000f8e02ff */
[----:B------:R-:W1:Y:S01]  /*0eb0*/  LDC.64 R12, c[0x0][0x2e0] ;  /* 0x0000b800ff0c7b82 */ /* 0x000e620000000a00 */
[----:B------:R-:W-:Y:S01]  /*0ec0*/  IADD3 R3, R51, R3, RZ ;  /* 0x0000000333037210 */ /* 0x000fe20007ffe0ff */
[----:B------:R-:W-:Y:S01]  /*0ed0*/  IMAD R25, R0, UR11, R25 ;  /* 0x0000000b00197c24 */ /* 0x000fe2000f8e0219 */
[----:B---3--:R-:W-:Y:S01]  /*0ee0*/  LEA R45, P0, R50, R18, 0x3 ;  /* 0x00000012322d7211 */ /* 0x008fe200078018ff */
[----:B------:R-:W-:-:S03]  /*0ef0*/  IMAD R17, R0, UR9, R17 ;  /* 0x0000000900117c24 */ /* 0x000fc6000f8e0211 */
[----:B------:R-:W-:Y:S01]  /*0f00*/  LEA.HI.X R50, R50, R19, R3, 0x3, P0 ;  /* 0x0000001332327211 */ /* 0x000fe200000f1c03 */
[----:B------:R-:W3:Y:S01]  /*0f10*/  LDC.64 R8, c[0x0][0x2d8] ;  /* 0x0000b600ff087b82 */ /* 0x000ee20000000a00 */
[----:B----4-:R-:W-:Y:S02]  /*0f20*/  IMAD R11, R2, R21, RZ ;  /* 0x00000015020b7224 */ /* 0x010fe400078e02ff */
[----:B------:R-:W-:-:S04]  /*0f30*/  IMAD.WIDE.U32 R18, R0, UR8, RZ ;  /* 0x0000000800127c25 */ /* 0x000fc8000f8e00ff */
[----:B------:R-:W-:Y:S01]  /*0f40*/  IMAD R11, R11, R16, RZ ;  /* 0x000000100b0b7224 */ /* 0x000fe200078e02ff */
[----:B------:R-:W4:Y:S01]  /*0f50*/  LDC.64 R2, c[0x0][0x250] ;  /* 0x00009400ff027b82 */ /* 0x000f220000000a00 */
[----:B------:R-:W-:Y:S01]  /*0f60*/  IADD3 R52, R19, R17, RZ ;  /* 0x0000001113347210 */ /* 0x000fe20007ffe0ff */
[----:B------:R-:W-:Y:S02]  /*0f70*/  IMAD R17, R16, UR4, RZ ;  /* 0x0000000410117c24 */ /* 0x000fe4000f8e02ff */
[----:B0-----:R-:W-:-:S04]  /*0f80*/  IMAD.WIDE R10, R11, 0x10, R14 ;  /* 0x000000100b0a7825 */ /* 0x001fc800078e020e */
[----:B------:R-:W0:Y:S01]  /*0f90*/  LDC.64 R20, c[0x0][0x270] ;  /* 0x00009c00ff147b82 */ /* 0x000e220000000a00 */
[----:B------:R-:W-:Y:S01]  /*0fa0*/  IMAD.WIDE.U32 R14, R0, UR10, RZ ;  /* 0x0000000a000e7c25 */ /* 0x000fe2000f8e00ff */
[----:B-1----:R-:W-:-:S03]  /*0fb0*/  LEA R53, P0, R18, R12, 0x3 ;  /* 0x0000000c12357211 */ /* 0x002fc600078018ff */
[----:B------:R-:W-:Y:S01]  /*0fc0*/  IMAD.WIDE R10, R17, 0x10, R10 ;  /* 0x00000010110a7825 */ /* 0x000fe200078e020a */
[----:B------:R-:W-:Y:S02]  /*0fd0*/  LEA.HI.X R52, R18, R13, R52, 0x3, P0 ;  /* 0x0000000d12347211 */ /* 0x000fe400000f1c34 */
[----:B------:R-:W1:Y:S01]  /*0fe0*/  LDC.64 R22, c[0x0][0x238] ;  /* 0x00008e00ff167b82 */ /* 0x000e620000000a00 */
[C---:B---3--:R-:W-:Y:S02]  /*0ff0*/  LEA R47, P1, R14.reuse, R8, 0x3 ;  /* 0x000000080e2f7211 */ /* 0x048fe400078218ff */
[----:B------:R-:W-:Y:S02]  /*1000*/  IADD3 R46, R15, R25, RZ ;  /* 0x000000190f2e7210 */ /* 0x000fe40007ffe0ff */
[----:B------:R-:W-:Y:S02]  /*1010*/  LOP3.LUT P0, RZ, R33, 0x1f, RZ, 0xc0, !PT ;  /* 0x0000001f21ff7812 */ /* 0x000fe4000780c0ff */
[----:B------:R-:W-:Y:S01]  /*1020*/  LEA.HI.X R46, R14, R9, R46, 0x3, P1 ;  /* 0x000000090e2e7211 */ /* 0x000fe200008f1c2e */
[----:B------:R-:W3:Y:S01]  /*1030*/  S2UR UR6, SR_CgaCtaId ;  /* 0x00000000000679c3 */ /* 0x000ee20000008800 */
[----:B------:R-:W-:-:S02]  /*1040*/  ISETP.EQ.OR P0, PT, RZ, UR4, P0 ;  /* 0x00000004ff007c0c */ /* 0x000fc40008702670 */
[----:B------:R-:W-:Y:S02]  /*1050*/  MOV R48, R10 ;  /* 0x0000000a00307202 */ /* 0x000fe40000000f00 */
[----:B------:R-:W-:Y:S02]  /*1060*/  MOV R51, R11 ;  /* 0x0000000b00337202 */ /* 0x000fe40000000f00 */
[----:B----4-:R-:W-:Y:S01]  /*1070*/  SHF.L.U64.HI R3, R2, 0x3, R3 ;  /* 0x0000000302037819 */ /* 0x010fe20000010203 */
[----:B------:R-:W4:Y:S01]  /*1080*/  LDC R55, c[0x0][0x21c] ;  /* 0x00008700ff377b82 */ /* 0x000f220000000800 */
[----:B0-----:R-:W-:Y:S02]  /*1090*/  SHF.L.U64.HI R21, R20, 0x3, R21 ;  /* 0x0000000314157819 */ /* 0x001fe40000010215 */
[----:B-1----:R-:W-:Y:S01]  /*10a0*/  SHF.L.U64.HI R23, R22, 0x3, R23 ;  /* 0x0000000316177819 */ /* 0x002fe20000010217 */
[----:B---3--:R-:W-:-:S03]  /*10b0*/  ULEA UR6, UR6, UR5, 0x18 ;  /* 0x0000000506067291 */ /* 0x008fc6000f8ec03f */
[----:B------:R-:W-:-:S09]  /*10c0*/  UMOV UR5, URZ ;  /* 0x0000003f00057c82 */ /* 0x000fd20008000000 */
.L_x_2497:
[----:B------:R-:W-:Y:S02]  /*10d0*/  MOV R8, R45 ;  /* 0x0000002d00087202 */ /* 0x000fe40000000f00 */
[----:B------:R-:W-:-:S06]  /*10e0*/  MOV R9, R50 ;  /* 0x0000003200097202 */ /* 0x000fcc0000000f00 */
[----:B------:R-:W3:Y:S01]  /*10f0*/  LDG.E.64 R8, desc[UR12][R8.64] ;  /* 0x0000000c08087981 */ /* 0x000ee2000c1e1b00 */
[C---:B--2---:R-:W-:Y:S01]  /*1100*/  ISETP.GE.AND P1, PT, R54.reuse, 0x1, PT ;  /* 0x000000013600780c */ /* 0x044fe20003f26270 */
[----:B------:R-:W0:Y:S01]  /*1110*/  S2UR UR8, SR_CgaCtaId ;  /* 0x00000000000879c3 */ /* 0x000e220000008800 */
[C---:B------:R-:W-:Y:S01]  /*1120*/  ISETP.NE.AND P2, PT, R54.reuse, 0x1f, PT ;  /* 0x0000001f3600780c */ /* 0x040fe20003f45270 */
[----:B------:R-:W-:Y:S01]  /*1130*/  UMOV UR7, 0x400 ;  /* 0x0000040000077882 */ /* 0x000fe20000000000 */
[----:B------:R-:W-:Y:S01]  /*1140*/  ISETP.NE.AND P3, PT, R54, RZ, PT ;  /* 0x000000ff3600720c */ /* 0x000fe20003f65270 */
[----:B0-----:R-:W-:Y:S01]  /*1150*/  ULEA UR7, UR8, UR7, 0x18 ;  /* 0x0000000708077291 */ /* 0x001fe2000f8ec03f */
[----:B---3--:R-:W-:Y:S01]  /*1160*/  FMUL.FTZ R11, R8, 1.4426950216293334961 ;  /* 0x3fb8aa3b080b7820 */ /* 0x008fe20000410000 */
[C---:B------:R-:W-:Y:S01]  /*1170*/  FMUL.FTZ R12, R9.reuse, R40 ;  /* 0x00000028090c7220 */ /* 0x040fe20000410000 */
[----:B------:R-:W-:Y:S02]  /*1180*/  FMUL.FTZ R10, R9, R38 ;  /* 0x00000026090a7220 */ /* 0x000fe40000410000 */
[C---:B------:R-:W-:Y:S01]  /*1190*/  FMUL.FTZ R8, R11.reuse, R40 ;  /* 0x000000280b087220 */ /* 0x040fe20000410000 */
[----:B------:R-:W-:Y:S01]  /*11a0*/  FMUL.RZ R12, R12, 0.15915493667125701904 ;  /* 0x3e22f9830c0c7820 */ /* 0x000fe2000040c000 */
[----:B------:R-:W-:Y:S01]  /*11b0*/  FMUL.RZ R13, R10, 0.15915493667125701904 ;  /* 0x3e22f9830a0d7820 */ /* 0x000fe2000040c000 */
[C---:B------:R-:W-:Y:S01]  /*11c0*/  FMUL.FTZ R10, R11.reuse, R38 ;  /* 0x000000260b0a7220 */ /* 0x040fe20000410000 */
[CC--:B------:R-:W-:Y:S01]  /*11d0*/  FMUL.FTZ R63, R11.reuse, R39.reuse ;  /* 0x000000270b3f7220 */ /* 0x0c0fe20000410000 */
[----:B------:R-:W-:Y:S01]  /*11e0*/  MUFU.SIN R15, R12 ;  /* 0x0000000c000f7308 */ /* 0x000fe20000000400 */
[-C--:B------:R-:W-:Y:S01]  /*11f0*/  FMUL.FTZ R56, R11, R42.reuse ;  /* 0x0000002a0b387220 */ /* 0x080fe20000410000 */
[C---:B------:R-:W-:Y:S01]  /*1200*/  FMUL.FTZ R11, R9.reuse, R39 ;  /* 0x00000027090b7220 */ /* 0x040fe20000410000 */
[----:B------:R-:W-:-:S03]  /*1210*/  FMUL.FTZ R9, R9, R42 ;  /* 0x0000002a09097220 */ /* 0x000fc60000410000 */
[----:B------:R-:W-:Y:S01]  /*1220*/  FMUL.RZ R11, R11, 0.15915493667125701904 ;  /* 0x3e22f9830b0b7820 */ /* 0x000fe2000040c000 */
[----:B------:R-:W-:Y:S01]  /*1230*/  FMUL.RZ R9, R9, 0.15915493667125701904 ;  /* 0x3e22f98309097820 */ /* 0x000fe2000040c000 */
[----:B------:R-:W0:Y:S08]  /*1240*/  MUFU.EX2 R8, R8 ;  /* 0x0000000800087308 */ /* 0x000e300000000800 */
[----:B------:R1:W2:Y:S08]  /*1250*/  MUFU.COS R17, R12 ;  /* 0x0000000c00117308 */ /* 0x0002b00000000000 */
[----:B------:R-:W-:Y:S01]  /*1260*/  MUFU.SIN R61, R13 ;  /* 0x0000000d003d7308 */ /* 0x000fe20000000400 */
[----:B0-----:R-:W-:-:S04]  /*1270*/  FMUL.FTZ R60, R8, R15 ;  /* 0x0000000f083c7220 */ /* 0x001fc80000410000 */
[-C--:B-1----:R-:W-:Y:S01]  /*1280*/  FMUL.FTZ R12, R41, R60.reuse ;  /* 0x0000003c290c7220 */ /* 0x082fe20000410000 */
[----:B------:R-:W-:Y:S02]  /*1290*/  FMUL.FTZ R16, RZ, R60 ;  /* 0x0000003cff107220 */ /* 0x000fe40000410000 */
[----:B------:R-:W-:Y:S01]  /*12a0*/  MUFU.COS R59, R13 ;  /* 0x0000000d003b7308 */ /* 0x000fe20000000000 */
[----:B--2---:R-:W-:Y:S01]  /*12b0*/  FMUL.FTZ R58, R8, R17 ;  /* 0x00000011083a7220 */ /* 0x004fe20000410000 */
[----:B------:R-:W-:-:S06]  /*12c0*/  MOV R8, R53 ;  /* 0x0000003500087202 */ /* 0x000fcc0000000f00 */
[----:B------:R-:W0:Y:S08]  /*12d0*/  MUFU.EX2 R10, R10 ;  /* 0x0000000a000a7308 */ /* 0x000e300000000800 */
[----:B------:R-:W-:Y:S08]  /*12e0*/  MUFU.EX2 R63, R63 ;  /* 0x0000003f003f7308 */ /* 0x000ff00000000800 */
[----:B------:R-:W1:Y:S08]  /*12f0*/  MUFU.COS R62, R11 ;  /* 0x0000000b003e7308 */ /* 0x000e700000000000 */
[----:B------:R2:W3:Y:S08]  /*1300*/  MUFU.SIN R14, R11 ;  /* 0x0000000b000e7308 */ /* 0x0004f00000000400 */
[----:B------:R-:W-:Y:S08]  /*1310*/  MUFU.EX2 R56, R56 ;  /* 0x0000003800387308 */ /* 0x000ff00000000800 */
[----:B------:R-:W5:Y:S08]  /*1320*/  MUFU.COS R57, R9 ;  /* 0x0000000900397308 */ /* 0x000f700000000000 */
[----:B------:R4:W5:Y:S01]  /*1330*/  MUFU.SIN R13, R9 ;  /* 0x00000009000d7308 */ /* 0x0009620000000400 */
[-C--:B------:R-:W-:Y:S01]  /*1340*/  FFMA.FTZ R12, RZ, R58.reuse, R12 ;  /* 0x0000003aff0c7223 */ /* 0x080fe2000001000c */
[C---:B0-----:R-:W-:Y:S01]  /*1350*/  FMUL.FTZ R59, R10.reuse, R59 ;  /* 0x0000003b0a3b7220 */ /* 0x041fe20000410000 */
[----:B------:R-:W-:Y:S01]  /*1360*/  FMUL.FTZ R61, R10, R61 ;  /* 0x0000003d0a3d7220 */ /* 0x000fe20000410000 */
[----:B------:R-:W-:Y:S01]  /*1370*/  FFMA.FTZ R16, R41, R58, -R16 ;  /* 0x0000003a29107223 */ /* 0x000fe20000010810 */
[----:B------:R-:W-:Y:S01]  /*1380*/  MOV R10, R47 ;  /* 0x0000002f000a7202 */ /* 0x000fe20000000f00 */
[C---:B-1----:R-:W-:Y:S01]  /*1390*/  FMUL.FTZ R62, R63.reuse, R62 ;  /* 0x0000003e3f3e7220 */ /* 0x042fe20000410000 */
[----:B--2---:R-:W-:Y:S01]  /*13a0*/  MOV R11, R46 ;  /* 0x0000002e000b7202 */ /* 0x004fe20000000f00 */
[----:B---3--:R-:W-:Y:S01]  /*13b0*/  FMUL.FTZ R63, R63, R14 ;  /* 0x0000000e3f3f7220 */ /* 0x008fe20000410000 */
[----:B------:R-:W-:Y:S01]  /*13c0*/  FADD.FTZ R12, RZ, R12 ;  /* 0x0000000cff0c7221 */ /* 0x000fe20000010000 */
[----:B------:R-:W-:Y:S01]  /*13d0*/  FADD.FTZ R16, R43, R16 ;  /* 0x000000102b107221 */ /* 0x000fe20000010000 */
[----:B----4-:R-:W-:Y:S01]  /*13e0*/  MOV R9, R52 ;  /* 0x0000003400097202 */ /* 0x010fe20000000f00 */
[----:B------:R0:W2:Y:S01]  /*13f0*/  LDG.E.64 R24, desc[UR12][R10.64] ;  /* 0x0000000c0a187981 */ /* 0x0000a2000c1e1b00 */
[----:B-----5:R-:W-:-:S03]  /*1400*/  FMUL.FTZ R57, R56, R57 ;  /* 0x0000003938397220 */ /* 0x020fc60000410000 */
[----:B------:R1:W2:Y:S01]  /*1410*/  LDG.E.64 R26, desc[UR12][R8.64] ;  /* 0x0000000c081a7981 */ /* 0x0002a2000c1e1b00 */
[----:B------:R-:W-:Y:S01]  /*1420*/  FMUL.FTZ R56, R56, R13 ;  /* 0x0000000d38387220 */ /* 0x000fe20000410000 */
[----:B------:R-:W-:Y:S01]  /*1430*/  FMUL.FTZ R13, R63, R16 ;  /* 0x000000103f0d7220 */ /* 0x000fe20000410000 */
[----:B------:R-:W-:Y:S01]  /*1440*/  ISETP.NE.AND P4, PT, R33, RZ, PT ;  /* 0x000000ff2100720c */ /* 0x000fe20003f85270 */
[----:B------:R-:W-:Y:S01]  /*1450*/  UIADD3 UR5, UR5, 0x1, URZ ;  /* 0x0000000105057890 */ /* 0x000fe2000fffe03f */
[----:B0-----:R-:W-:Y:S01]  /*1460*/  FMUL.FTZ R11, R63, R12 ;  /* 0x0000000c3f0b7220 */ /* 0x001fe20000410000 */
[----:B------:R-:W-:Y:S01]  /*1470*/  FMUL.FTZ R10, R59, R60 ;  /* 0x0000003c3b0a7220 */ /* 0x000fe20000410000 */
[C---:B------:R-:W-:Y:S01]  /*1480*/  FFMA.FTZ R13, R62.reuse, R12, R13 ;  /* 0x0000000c3e0d7223 */ /* 0x040fe2000001000d */
[C---:B-1----:R-:W-:Y:S01]  /*1490*/  FMUL.FTZ R8, R61.reuse, R60 ;  /* 0x0000003c3d087220 */ /* 0x042fe20000410000 */
[----:B------:R-:W-:Y:S01]  /*14a0*/  FFMA.FTZ R11, R62, R16, -R11 ;  /* 0x000000103e0b7223 */ /* 0x000fe2000001080b */
[-C--:B------:R-:W-:Y:S01]  /*14b0*/  FFMA.FTZ R10, R61, R58.reuse, R10 ;  /* 0x0000003a3d0a7223 */ /* 0x080fe2000001000a */
[----:B------:R-:W-:Y:S01]  /*14c0*/  FADD.FTZ R13, RZ, R13 ;  /* 0x0000000dff0d7221 */ /* 0x000fe20000010000 */
[----:B------:R-:W-:Y:S01]  /*14d0*/  FFMA.FTZ R8, R59, R58, -R8 ;  /* 0x0000003a3b087223 */ /* 0x000fe20000010808 */
[----:B------:R-:W-:Y:S01]  /*14e0*/  FADD.FTZ R12, R44, R11 ;  /* 0x0000000b2c0c7221 */ /* 0x000fe20000010000 */
[C---:B------:R-:W-:Y:S01]  /*14f0*/  FMUL.FTZ R9, R63.reuse, R10 ;  /* 0x0000000a3f097220 */ /* 0x040fe20000410000 */
[CC--:B------:R-:W-:Y:S01]  /*1500*/  FMUL.FTZ R14, R56.reuse, R13.reuse ;  /* 0x0000000d380e7220 */ /* 0x0c0fe20000410000 */
        /* <DEDUP_REMOVED lines=10> */
[----:B------:R-:W-:-:S02]  /*15b0*/  FFMA.FTZ R8, R57, R11, R8 ;  /* 0x0000000b39087223 */ /* 0x000fc40000010008 */
[----:B------:R-:W-:Y:S01]  /*15c0*/  FFMA.FTZ R16, R57, R9, -R16 ;  /* 0x0000000939107223 */ /* 0x000fe20000010810 */
        /* <DEDUP_REMOVED lines=8> */
[----:B------:R-:W-:Y:S02]  /*1650*/  FFMA.FTZ R13, R16, R13, -R10 ;  /* 0x0000000d100d7223 */ /* 0x000fe4000001080a */
[----:B------:R-:W-:Y:S01]  /*1660*/  @P1 FADD.FTZ R19, R19, R14 ;  /* 0x0000000e13131221 */ /* 0x000fe20000010000 */
[-C--:B----4-:R-:W-:Y:S01]  /*1670*/  FMUL.FTZ R10, R8, R11.reuse ;  /* 0x0000000b080a7220 */ /* 0x090fe20000410000 */
[----:B------:R-:W-:Y:S01]  /*1680*/  FFMA.FTZ R11, R16, R11, R12 ;  /* 0x0000000b100b7223 */ /* 0x000fe2000001000c */
[----:B------:R-:W-:Y:S02]  /*1690*/  @P1 FADD.FTZ R18, R18, R13 ;  /* 0x0000000d12121221 */ /* 0x000fe40000010000 */
[----:B------:R-:W0:Y:S01]  /*16a0*/  SHFL.UP PT, R12, R19, 0x2, RZ ;  /* 0x04400000130c7989 */ /* 0x000e2200000e00ff */
[----:B------:R-:W-:Y:S01]  /*16b0*/  @P1 FFMA.FTZ R16, R16, R9, -R10 ;  /* 0x0000000910101223 */ /* 0x000fe2000001080a */
[----:B------:R-:W-:-:S02]  /*16c0*/  FSEL R11, R8, R11, !P1 ;  /* 0x0000000b080b7208 */ /* 0x000fc40004800000 */
[----:B------:R-:W1:Y:S01]  /*16d0*/  SHFL.UP PT, R10, R18, 0x2, RZ ;  /* 0x04400000120a7989 */ /* 0x000e6200000e00ff */
[----:B------:R-:W-:-:S03]  /*16e0*/  ISETP.GE.AND P1, PT, R54, 0x2, PT ;  /* 0x000000023600780c */ /* 0x000fc60003f26270 */
[----:B------:R-:W3:Y:S04]  /*16f0*/  SHFL.UP PT, R8, R16, 0x2, RZ ;  /* 0x0440000010087989 */ /* 0x000ee800000e00ff */
[----:B------:R-:W4:Y:S01]  /*1700*/  SHFL.UP PT, R9, R11, 0x2, RZ ;  /* 0x044000000b097989 */ /* 0x000f2200000e00ff */
[C---:B0-----:R-:W-:Y:S01]  /*1710*/  FMUL.FTZ R13, R11.reuse, R12 ;  /* 0x0000000c0b0d7220 */ /* 0x041fe20000410000 */
[----:B-1----:R-:W-:-:S03]  /*1720*/  FMUL.FTZ R15, R11, R10 ;  /* 0x0000000a0b0f7220 */ /* 0x002fc60000410000 */
[C---:B------:R-:W-:Y:S01]  /*1730*/  FFMA.FTZ R13, R16.reuse, R10, -R13 ;  /* 0x0000000a100d7223 */ /* 0x040fe2000001080d */
[C---:B---3--:R-:W-:Y:S01]  /*1740*/  FMUL.FTZ R14, R11.reuse, R8 ;  /* 0x000000080b0e7220 */ /* 0x048fe20000410000 */
[----:B------:R-:W-:Y:S02]  /*1750*/  FFMA.FTZ R12, R16, R12, R15 ;  /* 0x0000000c100c7223 */ /* 0x000fe4000001000f */
[----:B------:R-:W-:Y:S01]  /*1760*/  @P1 FADD.FTZ R18, R18, R13 ;  /* 0x0000000d12121221 */ /* 0x000fe20000010000 */
[CC--:B----4-:R-:W-:Y:S01]  /*1770*/  FFMA.FTZ R14, R16.reuse, R9.reuse, R14 ;  /* 0x00000009100e7223 */ /* 0x0d0fe2000001000e */
[----:B------:R-:W-:Y:S01]  /*1780*/  FMUL.FTZ R9, R11, R9 ;  /* 0x000000090b097220 */ /* 0x000fe20000410000 */
        /* <DEDUP_REMOVED lines=34> */
[----:B------:R-:W-:Y:S01]  /*19b0*/  HFMA2.MMA R13, -RZ, RZ, 0, 0 ;  /* 0x00000000ff0d7435 */ /* 0x000fe200000001ff */
[----:B------:R-:W-:Y:S01]  /*19c0*/  @P1 FFMA.FTZ R16, R16, R8, -R9 ;  /* 0x0000000810101223 */ /* 0x000fe20000010809 */
[----:B------:R-:W-:-:S02]  /*19d0*/  FSEL R17, R11, R14, !P1 ;  /* 0x0000000e0b117208 */ /* 0x000fc40004800000 */
[----:B------:R-:W-:Y:S01]  /*19e0*/  CS2R R14, SRZ ;  /* 0x00000000000e7805 */ /* 0x000fe2000001ff00 */
[----:B------:R-:W1:Y:S01]  /*19f0*/  SHFL.UP PT, R11, R19, 0x10, RZ ;  /* 0x06000000130b7989 */ /* 0x000e6200000e00ff */
[----:B------:R-:W-:Y:S02]  /*1a00*/  MOV R12, 0x3f800000 ;  /* 0x3f800000000c7802 */ /* 0x000fe40000000f00 */
[----:B------:R-:W-:Y:S01]  /*1a10*/  ISETP.GE.AND P1, PT, R54, 0x10, PT ;  /* 0x000000103600780c */ /* 0x000fe20003f26270 */
[----:B------:R-:W3:Y:S04]  /*1a20*/  SHFL.UP PT, R8, R16, 0x10, RZ ;  /* 0x0600000010087989 */ /* 0x000ee800000e00ff */
[----:B------:R-:W4:Y:S04]  /*1a30*/  SHFL.UP PT, R9, R17, 0x10, RZ ;  /* 0x0600000011097989 */ /* 0x000f2800000e00ff */
[----:B------:R-:W-:Y:S01]  /*1a40*/  @!P0 LDS.128 R12, [UR6+0x250] ;  /* 0x00025006ff0c8984 */ /* 0x000fe20008000c00 */
[C---:B0-----:R-:W-:Y:S01]  /*1a50*/  FMUL.FTZ R64, R17.reuse, R10 ;  /* 0x0000000a11407220 */ /* 0x041fe20000410000 */
[----:B-1----:R-:W-:-:S03]  /*1a60*/  FMUL.FTZ R29, R17, R11 ;  /* 0x0000000b111d7220 */ /* 0x002fc60000410000 */
[C---:B------:R-:W-:Y:S01]  /*1a70*/  FFMA.FTZ R64, R16.reuse, R11, R64 ;  /* 0x0000000b10407223 */ /* 0x040fe20000010040 */
[----:B---3--:R-:W-:Y:S01]  /*1a80*/  FMUL.FTZ R28, R17, R8 ;  /* 0x00000008111c7220 */ /* 0x008fe20000410000 */
[C---:B------:R-:W-:Y:S02]  /*1a90*/  FFMA.FTZ R29, R16.reuse, R10, -R29 ;  /* 0x0000000a101d7223 */ /* 0x040fe4000001081d */
[----:B------:R-:W-:Y:S01]  /*1aa0*/  @P1 FADD.FTZ R19, R19, R64 ;  /* 0x0000004013131221 */ /* 0x000fe20000010000 */
[-C--:B----4-:R-:W-:Y:S01]  /*1ab0*/  FFMA.FTZ R28, R16, R9.reuse, R28 ;  /* 0x00000009101c7223 */ /* 0x090fe2000001001c */
[C---:B------:R-:W-:Y:S01]  /*1ac0*/  FMUL.FTZ R9, R17.reuse, R9 ;  /* 0x0000000911097220 */ /* 0x040fe20000410000 */
[----:B------:R-:W-:Y:S02]  /*1ad0*/  @P1 FADD.FTZ R18, R18, R29 ;  /* 0x0000001d12121221 */ /* 0x000fe40000010000 */
[----:B------:R-:W0:Y:S01]  /*1ae0*/  SHFL.UP PT, R64, R19, 0x1, RZ ;  /* 0x0420000013407989 */ /* 0x000e2200000e00ff */
[----:B------:R-:W-:Y:S01]  /*1af0*/  @P1 FFMA.FTZ R16, R16, R8, -R9 ;  /* 0x0000000810101223 */ /* 0x000fe20000010809 */
[----:B------:R-:W-:-:S02]  /*1b00*/  FSEL R17, R17, R28, !P1 ;  /* 0x0000001c11117208 */ /* 0x000fc40004800000 */
[----:B------:R-:W1:Y:S01]  /*1b10*/  SHFL.UP PT, R66, R18, 0x1, RZ ;  /* 0x0420000012427989 */ /* 0x000e6200000e00ff */
[----:B------:R-:W-:-:S03]  /*1b20*/  ISETP.NE.AND P1, PT, R33, RZ, PT ;  /* 0x000000ff2100720c */ /* 0x000fc60003f25270 */
[----:B------:R-:W-:Y:S01]  /*1b30*/  @!P2 STS.128 [UR7+0x210], R16 ;  /* 0x00021010ff00a988 */ /* 0x000fe20008000c07 */
[----:B------:R-:W-:Y:S01]  /*1b40*/  BAR.SYNC.DEFER_BLOCKING 0x0 ;  /* 0x0000000000007b1d */ /* 0x000fe20000010000 */
[----:B------:R-:W-:-:S04]  /*1b50*/  LEA R47, P2, R2, R47, 0x3 ;  /* 0x0000002f022f7211 */ /* 0x000fc800078418ff */
[----:B------:R-:W-:Y:S01]  /*1b60*/  IADD3.X R46, R46, R3, RZ, P2, !PT ;  /* 0x000000032e2e7210 */ /* 0x000fe200017fe4ff */
[----:B------:R-:W3:Y:S04]  /*1b70*/  SHFL.UP PT, R65, R17, 0x1, RZ ;  /* 0x0420000011417989 */ /* 0x000ee800000e00ff */
[----:B------:R-:W4:Y:S01]  /*1b80*/  SHFL.UP PT, R67, R16, 0x1, RZ ;  /* 0x0420000010437989 */ /* 0x000f2200000e00ff */
[----:B0-----:R-:W-:Y:S02]  /*1b90*/  @!P3 MOV R64, R15 ;  /* 0x0000000f0040b202 */ /* 0x001fe40000000f00 */
[----:B-1----:R-:W-:Y:S01]  /*1ba0*/  @!P3 MOV R66, R14 ;  /* 0x0000000e0042b202 */ /* 0x002fe20000000f00 */
[----:B------:R-:W-:Y:S04]  /*1bb0*/  @!P3 STS.128 [UR7+0x230], R12 ;  /* 0x0002300cff00b988 */ /* 0x000fe80008000c07 */
[----:B------:R-:W-:Y:S01]  /*1bc0*/  LDS.128 R8, [UR7+0x210] ;  /* 0x00021007ff087984 */ /* 0x000fe20008000c00 */
[----:B------:R-:W-:Y:S01]  /*1bd0*/  BAR.SYNC.DEFER_BLOCKING 0x0 ;  /* 0x0000000000007b1d */ /* 0x000fe20000010000 */
[----:B---3--:R-:W-:-:S02]  /*1be0*/  @!P3 MOV R65, R13 ;  /* 0x0000000d0041b202 */ /* 0x008fc40000000f00 */
[----:B----4-:R-:W-:Y:S02]  /*1bf0*/  @!P3 MOV R67, R12 ;  /* 0x0000000c0043b202 */ /* 0x010fe40000000f00 */
[----:B------:R-:W-:-:S04]  /*1c00*/  LEA R53, P3, R20, R53, 0x3 ;  /* 0x0000003514357211 */ /* 0x000fc800078618ff */
[----:B------:R-:W-:Y:S01]  /*1c10*/  IADD3.X R52, R52, R21, RZ, P3, !PT ;  /* 0x0000001534347210 */ /* 0x000fe20001ffe4ff */
[----:B------:R-:W0:Y:S02]  /*1c20*/  @P4 LDS.64 R28, [UR7+0x238] ;  /* 0x00023807ff1c4984 */ /* 0x000e240008000a00 */
[-C--:B0-----:R-:W-:Y:S01]  /*1c30*/  @P4 FMUL.FTZ R68, R28, R65.reuse ;  /* 0x000000411c444220 */ /* 0x081fe20000410000 */
[----:B------:R-:W-:-:S03]  /*1c40*/  @P4 FMUL.FTZ R65, R29, R65 ;  /* 0x000000411d414220 */ /* 0x000fc60000410000 */
[-C--:B------:R-:W-:Y:S01]  /*1c50*/  @P4 FFMA.FTZ R29, R29, R67.reuse, R68 ;  /* 0x000000431d1d4223 */ /* 0x080fe20000010044 */
[----:B------:R-:W-:Y:S01]  /*1c60*/  @P4 FFMA.FTZ R65, R28, R67, -R65 ;  /* 0x000000431c414223 */ /* 0x000fe20000010841 */
[----:B------:R-:W-:Y:S02]  /*1c70*/  FMUL.FTZ R28, R9, R14 ;  /* 0x0000000e091c7220 */ /* 0x000fe40000410000 */
[----:B------:R-:W-:Y:S01]  /*1c80*/  @P4 FADD.FTZ R64, R64, R29 ;  /* 0x0000001d40404221 */ /* 0x000fe20000010000 */
[----:B------:R-:W-:Y:S01]  /*1c90*/  @P4 FADD.FTZ R66, R66, R65 ;  /* 0x0000004142424221 */ /* 0x000fe20000010000 */
[----:B--2---:R-:W-:Y:S01]  /*1ca0*/  FMUL.FTZ R29, R25, R27 ;  /* 0x0000001b191d7220 */ /* 0x004fe20000410000 */
[----:B------:R-:W-:Y:S01]  /*1cb0*/  FFMA.FTZ R28, R8, R15, R28 ;  /* 0x0000000f081c7223 */ /* 0x000fe2000001001c */
[C---:B------:R-:W-:Y:S01]  /*1cc0*/  FMUL.FTZ R16, R61.reuse, R64 ;  /* 0x000000403d107220 */ /* 0x040fe20000410000 */
[----:B------:R-:W-:Y:S01]  /*1cd0*/  FMUL.FTZ R61, R61, R66 ;  /* 0x000000423d3d7220 */ /* 0x000fe20000410000 */
[----:B------:R-:W-:-:S02]  /*1ce0*/  LEA R45, P4, R22, R45, 0x3 ;  /* 0x0000002d162d7211 */ /* 0x000fc400078818ff */
[C---:B------:R-:W-:Y:S01]  /*1cf0*/  FFMA.FTZ R16, R59.reuse, R66, -R16 ;  /* 0x000000423b107223 */ /* 0x040fe20000010810 */
[----:B------:R-:W-:Y:S01]  /*1d00*/  FFMA.FTZ R17, R59, R64, R61 ;  /* 0x000000403b117223 */ /* 0x000fe2000001003d */
[----:B------:R-:W-:Y:S01]  /*1d10*/  FMUL.FTZ R59, R9, R13 ;  /* 0x0000000d093b7220 */ /* 0x000fe20000410000 */
[----:B------:R-:W-:Y:S01]  /*1d20*/  IADD3.X R50, R50, R23, RZ, P4, !PT ;  /* 0x0000001732327210 */ /* 0x000fe200027fe4ff */
[----:B------:R-:W-:Y:S01]  /*1d30*/  FADD.FTZ R19, R41, R16 ;  /* 0x0000001029137221 */ /* 0x000fe20000010000 */
[C---:B------:R-:W-:Y:S01]  /*1d40*/  FMUL.FTZ R16, R24.reuse, R27 ;  /* 0x0000001b18107220 */ /* 0x040fe20000410000 */
[----:B------:R-:W-:Y:S01]  /*1d50*/  FADD.FTZ R17, RZ, R17 ;  /* 0x00000011ff117221 */ /* 0x000fe20000010000 */
[----:B------:R-:W-:Y:S01]  /*1d60*/  FFMA.FTZ R24, R24, R26, -R29 ;  /* 0x0000001a18187223 */ /* 0x000fe2000001081d */
[C---:B------:R-:W-:Y:S01]  /*1d70*/  FMUL.FTZ R27, R60.reuse, R19 ;  /* 0x000000133c1b7220 */ /* 0x040fe20000410000 */
[----:B------:R-:W-:Y:S01]  /*1d80*/  FMUL.FTZ R29, R9, R15 ;  /* 0x0000000f091d7220 */ /* 0x000fe20000410000 */
[-C--:B------:R-:W-:Y:S01]  /*1d90*/  FMUL.FTZ R60, R60, R17.reuse ;  /* 0x000000113c3c7220 */ /* 0x080fe20000410000 */
[----:B------:R-:W-:Y:S01]  /*1da0*/  FADD.FTZ R15, R11, R28 ;  /* 0x0000001c0b0f7221 */ /* 0x000fe20000010000 */
[----:B------:R-:W-:Y:S01]  /*1db0*/  FFMA.FTZ R18, R58, R17, R27 ;  /* 0x000000113a127223 */ /* 0x000fe2000001001b */
[----:B------:R-:W-:Y:S01]  /*1dc0*/  FFMA.FTZ R29, R8, R14, -R29 ;  /* 0x0000000e081d7223 */ /* 0x000fe2000001081d */
[----:B------:R-:W-:Y:S01]  /*1dd0*/  FFMA.FTZ R60, R58, R19, -R60 ;  /* 0x000000133a3c7223 */ /* 0x000fe2000001083c */
[-C--:B------:R-:W-:Y:S01]  /*1de0*/  FMUL.FTZ R14, R9, R12.reuse ;  /* 0x0000000c090e7220 */ /* 0x080fe20000410000 */
[----:B------:R-:W-:Y:S01]  /*1df0*/  FADD.FTZ R18, RZ, R18 ;  /* 0x00000012ff127221 */ /* 0x000fe20000010000 */
[C---:B------:R-:W-:Y:S01]  /*1e00*/  FFMA.FTZ R12, R8.reuse, R12, -R59 ;  /* 0x0000000c080c7223 */ /* 0x040fe2000001083b */
[----:B------:R-:W-:Y:S01]  /*1e10*/  FADD.FTZ R27, R43, R60 ;  /* 0x0000003c2b1b7221 */ /* 0x000fe20000010000 */
[----:B------:R-:W-:Y:S01]  /*1e20*/  FFMA.FTZ R13, R8, R13, R14 ;  /* 0x0000000d080d7223 */ /* 0x000fe2000001000e */
[C---:B------:R-:W-:Y:S01]  /*1e30*/  FMUL.FTZ R61, R63.reuse, R18 ;  /* 0x000000123f3d7220 */ /* 0x040fe20000410000 */
[----:B------:R-:W-:Y:S01]  /*1e40*/  FADD.FTZ R14, R10, R29 ;  /* 0x0000001d0a0e7221 */ /* 0x000fe20000010000 */
[-C--:B------:R-:W-:Y:S01]  /*1e50*/  FMUL.FTZ R63, R63, R27.reuse ;  /* 0x0000001b3f3f7220 */ /* 0x080fe20000410000 */
[----:B------:R-:W-:Y:S01]  /*1e60*/  @!P1 MOV R8, R48 ;  /* 0x0000003000089202 */ /* 0x000fe20000000f00 */
[C---:B------:R-:W-:Y:S01]  /*1e70*/  FFMA.FTZ R59, R62.reuse, R27, -R61 ;  /* 0x0000001b3e3b7223 */ /* 0x040fe2000001083d */
[----:B------:R-:W-:Y:S01]  /*1e80*/  @!P1 MOV R9, R51 ;  /* 0x0000003300099202 */ /* 0x000fe20000000f00 */
[----:B------:R-:W-:Y:S01]  /*1e90*/  FFMA.FTZ R63, R62, R18, R63 ;  /* 0x000000123e3f7223 */ /* 0x000fe2000001003f */
[----:B------:R0:W-:Y:S01]  /*1ea0*/  @!P1 STS.128 [UR6+0x250], R12 ;  /* 0x0002500cff009988 */ /* 0x0001e20008000c06 */
[----:B------:R-:W-:Y:S01]  /*1eb0*/  FADD.FTZ R59, R44, R59 ;  /* 0x0000003b2c3b7221 */ /* 0x000fe20000010000 */
[----:B------:R-:W-:Y:S01]  /*1ec0*/  FFMA.FTZ R16, R25, R26, R16 ;  /* 0x0000001a19107223 */ /* 0x000fe20000010010 */
[----:B------:R-:W-:Y:S01]  /*1ed0*/  FADD.FTZ R63, RZ, R63 ;  /* 0x0000003fff3f7221 */ /* 0x000fe20000010000 */
[----:B------:R0:W-:Y:S01]  /*1ee0*/  @!P1 STG.E.128 desc[UR12][R8.64], R12 ;  /* 0x0000000c08009986 */ /* 0x0001e2000c101d0c */
[C---:B------:R-:W-:Y:S01]  /*1ef0*/  FMUL.FTZ R10, R56.reuse, R59 ;  /* 0x0000003b380a7220 */ /* 0x040fe20000410000 */
[----:B------:R-:W-:Y:S01]  /*1f00*/  ISETP.LE.AND P1, PT, R55, UR5, PT ;  /* 0x0000000537007c0c */ /* 0x000fe2000bf23270 */
[----:B------:R-:W-:Y:S01]  /*1f10*/  FMUL.FTZ R56, R56, R63 ;  /* 0x0000003f38387220 */ /* 0x000fe20000410000 */
[C---:B------:R-:W-:Y:S01]  /*1f20*/  FMUL.FTZ R17, R16.reuse, R17 ;  /* 0x0000001110117220 */ /* 0x040fe20000410000 */
[C---:B------:R-:W-:Y:S01]  /*1f30*/  FFMA.FTZ R10, R57.reuse, R63, R10 ;  /* 0x0000003f390a7223 */ /* 0x040fe2000001000a */
[----:B------:R-:W-:Y:S01]  /*1f40*/  FMUL.FTZ R18, R16, R18 ;  /* 0x0000001210127220 */ /* 0x000fe20000410000 */
[----:B------:R-:W-:Y:S01]  /*1f50*/  FFMA.FTZ R56, R57, R59, -R56 ;  /* 0x0000003b39387223 */ /* 0x000fe20000010838 */
[----:B------:R-:W-:Y:S01]  /*1f60*/  FFMA.FTZ R17, R24, R19, -R17 ;  /* 0x0000001318117223 */ /* 0x000fe20000010811 */
[----:B------:R-:W-:Y:S01]  /*1f70*/  FADD.FTZ R11, RZ, R10 ;  /* 0x0000000aff0b7221 */ /* 0x000fe20000010000 */
[----:B------:R-:W-:Y:S01]  /*1f80*/  FMUL.FTZ R10, R16, R63 ;  /* 0x0000003f100a7220 */ /* 0x000fe20000410000 */
[----:B------:R-:W-:Y:S01]  /*1f90*/  FADD.FTZ R56, R49, R56 ;  /* 0x0000003831387221 */ /* 0x000fe20000010000 */
[----:B------:R-:W-:Y:S01]  /*1fa0*/  FFMA.FTZ R18, R24, R27, -R18 ;  /* 0x0000001b18127223 */ /* 0x000fe20000010812 */
[----:B------:R-:W-:Y:S01]  /*1fb0*/  FMUL.FTZ R11, R16, R11 ;  /* 0x0000000b100b7220 */ /* 0x000fe20000410000 */
[----:B------:R-:W-:Y:S01]  /*1fc0*/  FFMA.FTZ R59, R24, R59, -R10 ;  /* 0x0000003b183b7223 */ /* 0x000fe2000001080a */
[----:B------:R-:W-:Y:S01]  /*1fd0*/  IADD3 R48, P5, R48, 0x10, RZ ;  /* 0x0000001030307810 */ /* 0x000fe20007fbe0ff */
[----:B------:R-:W-:Y:S01]  /*1fe0*/  UIADD3 UR6, UR6, 0x10, URZ ;  /* 0x0000001006067890 */ /* 0x000fe2000fffe03f */
[----:B------:R-:W-:Y:S01]  /*1ff0*/  FFMA.FTZ R24, R24, R56, -R11 ;  /* 0x0000003818187223 */ /* 0x000fe2000001080b */
[----:B------:R-:W-:Y:S01]  /*2000*/  FFMA.FTZ R4, R17, 2, R4 ;  /* 0x4000000011047823 */ /* 0x000fe20000010004 */
[----:B------:R-:W-:Y:S01]  /*2010*/  FFMA.FTZ R5, R18, 2, R5 ;  /* 0x4000000012057823 */ /* 0x000fe20000010005 */
[----:B------:R-:W-:Y:S01]  /*2020*/  FFMA.FTZ R6, R59, 2, R6 ;  /* 0x400000003b067823 */ /* 0x000fe20000010006 */
[----:B------:R-:W-:Y:S01]  /*2030*/  FFMA.FTZ R7, R24, 2, R7 ;  /* 0x4000000018077823 */ /* 0x000fe20000010007 */
[----:B------:R-:W-:Y:S01]  /*2040*/  IADD3.X R51, RZ, R51, RZ, P5, !PT ;  /* 0x00000033ff337210 */ /* 0x000fe20002ffe4ff */
[----:B0-----:R-:W-:Y:S06]  /*2050*/  @!P1 BRA `(.L_x_2497) ;  /* 0xfffffff0001c9947 */ /* 0x001fec000383ffff */
.L_x_2496:
[----:B------:R-:W0:Y:S01]  /*2060*/  LDC.64 R8, c[0x0][0x2b8] ;  /* 0x0000ae00ff087b82 */ /* 0x000e220000000a00 */
[----:B------:R-:W-:-:S07]  /*2070*/  USHF.L.U32 UR6, UR4, 0x7, URZ ;  /* 0x0000000704067899 */ /* 0x000fce000800063f */
[----:B------:R-:W-:Y:S01]  /*2080*/  BAR.SYNC.DEFER_BLOCKING 0x0 ;  /* 0x0000000000007b1d */ /* 0x000fe20000010000 */
[----:B------:R-:W-:Y:S01]  /*2090*/  UIADD3 UR4, UR4, 0x1, URZ ;  /* 0x0000000104047890 */ /* 0x000fe2000fffe03f */
[----:B------:R-:W-:Y:S01]  /*20a0*/  IADD3 R34, P1, R34, 0x200, RZ ;  /* 0x0000020022227810 */ /* 0x000fe20007f3e0ff */
[----:B------:R-:W-:Y:S01]  /*20b0*/  USHF.R.S32.HI UR7, URZ, 0x1f, UR6 ;  /* 0x0000001f3f077899 */ /* 0x000fe20008011406 */
[----:B------:R-:W-:-:S04]  /*20c0*/  IADD3 R36, P2, R36, 0x200, RZ ;  /* 0x0000020024247810 */ /* 0x000fc80007f5e0ff */
[----:B------:R-:W1:Y:S01]  /*20d0*/  LDC.64 R10, c[0x0][0x308] ;  /* 0x0000c200ff0a7b82 */ /* 0x000e620000000a00 */
[----:B------:R-:W-:Y:S01]  /*20e0*/  ULDC.64 UR8, c[0x0][0x2b0] ;  /* 0x0000ac0000087ab9 */ /* 0x000fe20000000a00 */
[----:B------:R-:W-:Y:S01]  /*20f0*/  IADD3.X R35, RZ, R35, RZ, P1, !PT ;  /* 0x00000023ff237210 */ /* 0x000fe20000ffe4ff */
[----:B------:R-:W-:Y:S01]  /*2100*/  UIMAD UR5, UR15, UR8, URZ ;  /* 0x000000080f0572a4 */ /* 0x000fe2000f8e023f */
[----:B------:R-:W-:Y:S01]  /*2110*/  IADD3.X R37, RZ, R37, RZ, P2, !PT ;  /* 0x00000025ff257210 */ /* 0x000fe200017fe4ff */
[----:B------:R-:W-:Y:S02]  /*2120*/  UIMAD.WIDE.U32 UR6, UR14, UR8, UR6 ;  /* 0x000000080e0672a5 */ /* 0x000fe4000f8e0006 */
[----:B------:R-:W-:-:S04]  /*2130*/  UIMAD UR5, UR14, UR9, UR5 ;  /* 0x000000090e0572a4 */ /* 0x000fc8000f8e0205 */
[----:B------:R-:W-:Y:S01]  /*2140*/  UIADD3 UR7, UR7, UR5, URZ ;  /* 0x0000000507077290 */ /* 0x000fe2000fffe03f */
[----:B0-----:R-:W-:-:S04]  /*2150*/  IMAD R2, R31, R8, RZ ;  /* 0x000000081f027224 */ /* 0x001fc800078e02ff */
[C---:B------:R-:W-:Y:S02]  /*2160*/  IMAD R9, R0.reuse, R9, R2 ;  /* 0x0000000900097224 */ /* 0x040fe400078e0202 */
[----:B------:R-:W-:-:S03]  /*2170*/  IMAD.WIDE.U32 R2, R0, R8, UR6 ;  /* 0x0000000600027e25 */ /* 0x000fc6000f8e0008 */
[----:B-1----:R-:W-:Y:S02]  /*2180*/  LEA R8, P0, R2, R10, 0x2 ;  /* 0x0000000a02087211 */ /* 0x002fe400078010ff */
[----:B------:R-:W0:Y:S01]  /*2190*/  LDC R10, c[0x0][0x224] ;  /* 0x00008900ff0a7b82 */ /* 0x000e220000000800 */
[----:B------:R-:W-:-:S04]  /*21a0*/  IADD3 R3, R3, R9, RZ ;  /* 0x0000000903037210 */ /* 0x000fc80007ffe0ff */
[----:B------:R-:W-:-:S03]  /*21b0*/  LEA.HI.X R9, R2, R11, R3, 0x2, P0 ;  /* 0x0000000b02097211 */ /* 0x000fc600000f1403 */
[----:B------:R-:W-:-:S05]  /*21c0*/  IMAD.WIDE R2, R33, 0x10, R8 ;  /* 0x0000001021027825 */ /* 0x000fca00078e0208 */
[----:B------:R3:W-:Y:S01]  /*21d0*/  STG.E.128 desc[UR12][R2.64], R4 ;  /* 0x0000000402007986 */ /* 0x0007e2000c101d0c */
[----:B0-----:R-:W-:-:S13]  /*21e0*/  ISETP.LE.AND P0, PT, R10, UR4, PT ;  /* 0x000000040a007c0c */ /* 0x001fda000bf03270 */
[----:B---3--:R-:W-:Y:S05]  /*21f0*/  @!P0 BRA `(.L_x_2498) ;  /* 0xffffffe000548947 */ /* 0x008fea000383ffff */
[----:B------:R-:W-:Y:S05]  /*2200*/  EXIT ;  /* 0x000000000000794d */ /* 0x000fea0003800000 */
.L_x_2499:
        /* <DEDUP_REMOVED lines=15> */
.L_x_5232:


//--------------------- .text._Z25selective_scan_fwd_kernelI32Selective_Scan_fwd_kernel_traitsILi32ELi4ELi1ELb1ELb0ELb0ELb1EfN3c107complexIfEEEEv13SSMParamsBase --------------------------
	.section	.text._Z25selective_scan_fwd_kernelI32Selective_Scan_fwd_kernel_traitsILi32ELi4ELi1ELb1ELb0ELb0ELb1EfN3c107complexIfEEEEv13SSMParamsBase,"ax",@progbits
	.align	128
        .global         _Z25selective_scan_fwd_kernelI32Selective_Scan_fwd_kernel_traitsILi32ELi4ELi1ELb1ELb0ELb0ELb1EfN3c107complexIfEEEEv13SSMParamsBase
        .type           _Z25selective_scan_fwd_kernelI32Selective_Scan_fwd_kernel_traitsILi32ELi4ELi1ELb1ELb0ELb0ELb1EfN3c107complexIfEEEEv13SSMParamsBase,@function
        .size           _Z25selective_scan_fwd_kernelI32Selective_Scan_fwd_kernel_traitsILi32ELi4ELi1ELb1ELb0ELb0ELb1EfN3c107complexIfEEEEv13SSMParamsBase,(.L_x_5233 - _Z25selective_scan_fwd_kernelI32Selective_Scan_fwd_kernel_traitsILi32ELi4ELi1ELb1ELb0ELb0ELb1EfN3c107complexIfEEEEv13SSMParamsBase)
        .other          _Z25selective_scan_fwd_kernelI32Selective_Scan_fwd_kernel_traitsILi32ELi4ELi1ELb1ELb0ELb0ELb1EfN3c107complexIfEEEEv13SSMParamsBase,@"STO_CUDA_ENTRY STV_DEFAULT"
_Z25selective_scan_fwd_kernelI32Selective_Scan_fwd_kernel_traitsILi32ELi4ELi1ELb1ELb0ELb0ELb1EfN3c107complexIfEEEEv13SSMParamsBase:
.text._Z25selective_scan_fwd_kernelI32Selective_Scan_fwd_kernel_traitsILi32ELi4ELi1ELb1ELb0ELb0ELb1EfN3c107complexIfEEEEv13SSMParamsBase:
        /* <DEDUP_REMOVED lines=53> */
.L_x_2510:
        /* <DEDUP_REMOVED lines=52> */
.L_x_2501:
[----:B------:R-:W-:Y:S05]  /*0690*/  BSYNC B0 ;  /* 0x0000000000007941 */ /* 0x000fea0003800000 */
.L_x_2500:
        /* <DEDUP_REMOVED lines=33> */
.L_x_2503:
[----:B------:R-:W-:Y:S05]  /*08b0*/  BSYNC B0 ;  /* 0x0000000000007941 */ /* 0x000fea0003800000 */
.L_x_2502:
        /* <DEDUP_REMOVED lines=33> */
.L_x_2505:
[----:B------:R-:W-:Y:S05]  /*0ad0*/  BSYNC B0 ;  /* 0x0000000000007941 */ /* 0x000fea0003800000 */
.L_x_2504:
        /* <DEDUP_REMOVED lines=33> */
.L_x_2507:
[----:B------:R-:W-:Y:S05]  /*0cf0*/  BSYNC B0 ;  /* 0x0000000000007941 */ /* 0x000fea0003800000 */
.L_x_2506:
        /* <DEDUP_REMOVED lines=61> */
.L_x_2509:
        /* <DEDUP_REMOVED lines=249> */
.L_x_2508:
[----:B------:R-:W0:Y:S01]  /*2060*/  LDC.64 R8, c[0x0][0x2b8] ;  /* 0x0000ae00ff087b82 */ /* 0x000e220000000a00 */
[----:B------:R-:W-:Y:S01]  /*2070*/  USHF.L.U32 UR8, UR4, 0x7, URZ ;  /* 0x0000000704087899 */ /* 0x000fe2000800063f */
[----:B------:R-:W-:Y:S01]  /*2080*/  ULDC.64 UR6, c[0x0][0x2b0] ;  /* 0x0000ac0000067ab9 */ /* 0x000fe20000000a00 */
[----:B------:R-:W-:Y:S01]  /*2090*/  ULDC.64 UR16, c[0x0][0x2a0] ;  /* 0x0000a80000107ab9 */ /* 0x000fe20000000a00 */
[----:B------:R-:W-:Y:S02]  /*20a0*/  UIMAD UR5, UR18, UR6, URZ ;  /* 0x00000006120572a4 */ /* 0x000fe4000f8e023f */
[----:B------:R-:W-:Y:S02]  /*20b0*/  USHF.R.S32.HI UR9, URZ, 0x1f, UR8 ;  /* 0x0000001f3f097899 */ /* 0x000fe40008011408 */
[----:B------:R-:W1:Y:S01]  /*20c0*/  LDC.64 R12, c[0x0][0x2a8] ;  /* 0x0000aa00ff0c7b82 */ /* 0x000e620000000a00 */
[----:B------:R-:W-:Y:S02]  /*20d0*/  UIMAD UR10, UR18, UR16, URZ ;  /* 0x00000010120a72a4 */ /* 0x000fe4000f8e023f */
[----:B------:R-:W-:-:S02]  /*20e0*/  UIMAD UR5, UR13, UR7, UR5 ;  /* 0x000000070d0572a4 */ /* 0x000fc4000f8e0205 */
[----:B------:R-:W-:Y:S02]  /*20f0*/  UIMAD.WIDE.U32 UR6, UR13, UR6, UR8 ;  /* 0x000000060d0672a5 */ /* 0x000fe4000f8e0008 */
[----:B------:R-:W-:Y:S01]  /*2100*/  UIMAD UR12, UR13, UR17, UR10 ;  /* 0x000000110d0c72a4 */ /* 0x000fe2000f8e020a */
[----:B------:R-:W3:Y:S01]  /*2110*/  LDC.64 R14, c[0x0][0x308] ;  /* 0x0000c200ff0e7b82 */ /* 0x000ee20000000a00 */
[----:B------:R-:W-:Y:S02]  /*2120*/  UIMAD.WIDE.U32 UR10, UR13, UR16, UR8 ;  /* 0x000000100d0a72a5 */ /* 0x000fe4000f8e0008 */
[----:B------:R-:W-:Y:S02]  /*2130*/  UIADD3 UR7, UR7, UR5, URZ ;  /* 0x0000000507077290 */ /* 0x000fe4000fffe03f */
[----:B------:R-:W-:-:S03]  /*2140*/  UIADD3 UR11, UR11, UR12, URZ ;  /* 0x0000000c0b0b7290 */ /* 0x000fc6000fffe03f */
[----:B------:R-:W4:Y:S01]  /*2150*/  LDC.64 R16, c[0x0][0x318] ;  /* 0x0000c600ff107b82 */ /* 0x000f220000000a00 */
[----:B0-----:R-:W-:-:S04]  /*2160*/  IMAD R2, R31, R8, RZ ;  /* 0x000000081f027224 */ /* 0x001fc800078e02ff */
[C---:B------:R-:W-:Y:S02]  /*2170*/  IMAD R9, R0.reuse, R9, R2 ;  /* 0x0000000900097224 */ /* 0x040fe400078e0202 */
[-C--:B-1----:R-:W-:Y:S01]  /*2180*/  IMAD R3, R31, R12.reuse, RZ ;  /* 0x0000000c1f037224 */ /* 0x082fe200078e02ff */
[----:B------:R-:W0:Y:S01]  /*2190*/  LDC.64 R20, c[0x0][0x2c8] ;  /* 0x0000b200ff147b82 */ /* 0x000e220000000a00 */
[----:B------:R-:W-:-:S04]  /*21a0*/  IMAD.WIDE.U32 R10, R0, R12, UR10 ;  /* 0x0000000a000a7e25 */ /* 0x000fc8000f8e000c */
[C---:B------:R-:W-:Y:S02]  /*21b0*/  IMAD R13, R0.reuse, R13, R3 ;  /* 0x0000000d000d7224 */ /* 0x040fe400078e0203 */
[----:B------:R-:W-:Y:S01]  /*21c0*/  IMAD.WIDE.U32 R2, R0, R8, UR6 ;  /* 0x0000000600027e25 */ /* 0x000fe2000f8e0008 */
[----:B------:R-:W1:Y:S01]  /*21d0*/  LDC.64 R22, c[0x0][0x320] ;  /* 0x0000c800ff167b82 */ /* 0x000e620000000a00 */
[----:B------:R-:W-:-:S03]  /*21e0*/  ULDC.64 UR6, c[0x0][0x2c0] ;  /* 0x0000b00000067ab9 */ /* 0x000fc60000000a00 */
[----:B------:R-:W-:-:S04]  /*21f0*/  IADD3 R9, R3, R9, RZ ;  /* 0x0000000903097210 */ /* 0x000fc80007ffe0ff */
[----:B------:R-:W-:Y:S01]  /*2200*/  BAR.SYNC.DEFER_BLOCKING 0x0 ;  /* 0x0000000000007b1d */ /* 0x000fe20000010000 */
[----:B---3--:R-:W-:Y:S02]  /*2210*/  LEA R8, P0, R2, R14, 0x2 ;  /* 0x0000000e02087211 */ /* 0x008fe400078010ff */
[----:B------:R-:W-:Y:S02]  /*2220*/  IADD3 R3, R11, R13, RZ ;  /* 0x0000000d0b037210 */ /* 0x000fe40007ffe0ff */
[----:B----4-:R-:W-:Y:S02]  /*2230*/  LEA R12, P1, R10, R16, 0x2 ;  /* 0x000000100a0c7211 */ /* 0x010fe400078210ff */
[----:B------:R-:W-:Y:S02]  /*2240*/  LEA.HI.X R9, R2, R15, R9, 0x2, P0 ;  /* 0x0000000f02097211 */ /* 0x000fe400000f1409 */
[----:B------:R-:W-:Y:S01]  /*2250*/  LEA.HI.X R13, R10, R17, R3, 0x2, P1 ;  /* 0x000000110a0d7211 */ /* 0x000fe200008f1403 */
[----:B------:R-:W-:-:S04]  /*2260*/  IMAD.WIDE R2, R33, 0x10, R8 ;  /* 0x0000001021027825 */ /* 0x000fc800078e0208 */
[----:B------:R-:W-:Y:S01]  /*2270*/  IMAD.WIDE R8, R33, 0x10, R12 ;  /* 0x0000001021087825 */ /* 0x000fe200078e020c */
[----:B------:R3:W-:Y:S01]  /*2280*/  STG.E.128 desc[UR14][R2.64], R4 ;  /* 0x0000000402007986 */ /* 0x0007e2000c101d0e */
[----:B------:R-:W-:Y:S06]  /*2290*/  BAR.SYNC.DEFER_BLOCKING 0x0 ;  /* 0x0000000000007b1d */ /* 0x000fec0000010000 */
[----:B------:R-:W4:Y:S01]  /*22a0*/  LDG.E.128 R8, desc[UR14][R8.64] ;  /* 0x0000000e08087981 */ /* 0x000f22000c1e1d00 */
        /* <DEDUP_REMOVED lines=9> */
[----:B------:R-:W-:Y:S01]  /*2340*/  BAR.SYNC.DEFER_BLOCKING 0x0 ;  /* 0x0000000000007b1d */ /* 0x000fe20000010000 */
[----:B----4-:R-:W-:Y:S01]  /*2350*/  FMUL.FTZ R13, R9, -1.4426950216293334961 ;  /* 0xbfb8aa3b090d7820 */ /* 0x010fe20000410000 */
[----:B------:R-:W-:Y:S01]  /*2360*/  FMUL.FTZ R12, R8, -1.4426950216293334961 ;  /* 0xbfb8aa3b080c7820 */ /* 0x000fe20000410000 */
[----:B------:R-:W-:Y:S01]  /*2370*/  FMUL.FTZ R14, R10, -1.4426950216293334961 ;  /* 0xbfb8aa3b0a0e7820 */ /* 0x000fe20000410000 */
[----:B------:R-:W-:-:S03]  /*2380*/  FMUL.FTZ R15, R11, -1.4426950216293334961 ;  /* 0xbfb8aa3b0b0f7820 */ /* 0x000fc60000410000 */
[----:B------:R-:W3:Y:S08]  /*2390*/  MUFU.EX2 R13, R13 ;  /* 0x0000000d000d7308 */ /* 0x000ef00000000800 */
[----:B------:R-:W4:Y:S08]  /*23a0*/  MUFU.EX2 R12, R12 ;  /* 0x0000000c000c7308 */ /* 0x000f300000000800 */
[----:B------:R-:W5:Y:S01]  /*23b0*/  MUFU.EX2 R14, R14 ;  /* 0x0000000e000e7308 */ /* 0x000f620000000800 */
[----:B---3--:R-:W-:-:S07]  /*23c0*/  FADD.FTZ R3, R13, 1 ;  /* 0x3f8000000d037421 */ /* 0x008fce0000010000 */
[----:B------:R-:W3:Y:S01]  /*23d0*/  MUFU.EX2 R15, R15 ;  /* 0x0000000f000f7308 */ /* 0x000ee20000000800 */
[----:B----4-:R-:W-:-:S07]  /*23e0*/  FADD.FTZ R2, R12, 1 ;  /* 0x3f8000000c027421 */ /* 0x010fce0000010000 */
[----:B------:R-:W4:Y:S01]  /*23f0*/  MUFU.RCP R16, R3 ;  /* 0x0000000300107308 */ /* 0x000f220000001000 */
[----:B-----5:R-:W-:-:S07]  /*2400*/  FADD.FTZ R12, R14, 1 ;  /* 0x3f8000000e0c7421 */ /* 0x020fce0000010000 */
[----:B------:R0:W5:Y:S01]  /*2410*/  MUFU.RCP R17, R2 ;  /* 0x0000000200117308 */ /* 0x0001620000001000 */
[----:B---3--:R-:W-:-:S07]  /*2420*/  FADD.FTZ R15, R15, 1 ;  /* 0x3f8000000f0f7421 */ /* 0x008fce0000010000 */
[----:B------:R4:W3:Y:S01]  /*2430*/  MUFU.RCP R19, R12 ;  /* 0x0000000c00137308 */ /* 0x0008e20000001000 */
[----:B0-----:R-:W-:-:S04]  /*2440*/  IMAD R2, R31, R20, RZ ;  /* 0x000000141f027224 */ /* 0x001fc800078e02ff */
[C---:B------:R-:W-:Y:S02]  /*2450*/  IMAD R21, R0.reuse, R21, R2 ;  /* 0x0000001500157224 */ /* 0x040fe400078e0202 */
[----:B------:R-:W-:Y:S01]  /*2460*/  IMAD.WIDE.U32 R2, R0, R20, UR8 ;  /* 0x0000000800027e25 */ /* 0x000fe2000f8e0014 */
[----:B------:R-:W0:Y:S03]  /*2470*/  MUFU.RCP R14, R15 ;  /* 0x0000000f000e7308 */ /* 0x000e260000001000 */
[----:B----4-:R-:W-:Y:S01]  /*2480*/  FMUL.FTZ R12, R9, R16 ;  /* 0x00000010090c7220 */ /* 0x010fe20000410000 */
[----:B-----5:R-:W-:Y:S01]  /*2490*/  FMUL.FTZ R13, R8, R17 ;  /* 0x00000011080d7220 */ /* 0x020fe20000410000 */
[----:B------:R-:W4:Y:S01]  /*24a0*/  LDC R16, c[0x0][0x224] ;  /* 0x00008900ff107b82 */ /* 0x000f220000000800 */
[----:B------:R-:W-:Y:S01]  /*24b0*/  IADD3 R9, R3, R21, RZ ;  /* 0x0000001503097210 */ /* 0x000fe20007ffe0ff */
[----:B------:R-:W-:Y:S01]  /*24c0*/  FMUL.FTZ R5, R12, R5 ;  /* 0x000000050c057220 */ /* 0x000fe20000410000 */
[----:B-1----:R-:W-:Y:S01]  /*24d0*/  LEA R8, P0, R2, R22, 0x2 ;  /* 0x0000001602087211 */ /* 0x002fe200078010ff */
[----:B------:R-:W-:Y:S01]  /*24e0*/  FMUL.FTZ R4, R13, R4 ;  /* 0x000000040d047220 */ /* 0x000fe20000410000 */
[----:B---3--:R-:W-:-:S02]  /*24f0*/  FMUL.FTZ R3, R10, R19 ;  /* 0x000000130a037220 */ /* 0x008fc40000410000 */
[----:B------:R-:W-:Y:S02]  /*2500*/  LEA.HI.X R9, R2, R23, R9, 0x2, P0 ;  /* 0x0000001702097211 */ /* 0x000fe400000f1409 */
[----:B------:R-:W-:Y:S01]  /*2510*/  FMUL.FTZ R6, R3, R6 ;  /* 0x0000000603067220 */ /* 0x000fe20000410000 */
[----:B------:R-:W-:-:S04]  /*2520*/  IMAD.WIDE R2, R33, 0x10, R8 ;  /* 0x0000001021027825 */ /* 0x000fc800078e0208 */
[----:B0-----:R-:W-:-:S04]  /*2530*/  FMUL.FTZ R10, R11, R14 ;  /* 0x0000000e0b0a7220 */ /* 0x001fc80000410000 */
[----:B------:R-:W-:-:S05]  /*2540*/  FMUL.FTZ R7, R10, R7 ;  /* 0x000000070a077220 */ /* 0x000fca0000410000 */
[----:B------:R0:W-:Y:S01]  /*2550*/  STG.E.128 desc[UR14][R2.64], R4 ;  /* 0x0000000402007986 */ /* 0x0001e2000c101d0e */
[----:B----4-:R-:W-:-:S13]  /*2560*/  ISETP.LE.AND P0, PT, R16, UR4, PT ;  /* 0x0000000410007c0c */ /* 0x010fda000bf03270 */
[----:B0-----:R-:W-:Y:S05]  /*2570*/  @!P0 BRA `(.L_x_2510) ;  /* 0xffffffdc00748947 */ /* 0x001fea000383ffff */
[----:B------:R-:W-:Y:S05]  /*2580*/  EXIT ;  /* 0x000000000000794d */ /* 0x000fea0003800000 */
.L_x_2511:
        /* <DEDUP_REMOVED lines=15> */
.L_x_5233:


//--------------------- .text._Z25selective_scan_fwd_kernelI32Selective_Scan_fwd_kernel_traitsILi32ELi4ELi1ELb1ELb0ELb1ELb0EfN3c107complexIfEEEEv13SSMParamsBase --------------------------
	.section	.text._Z25selective_scan_fwd_kernelI32Selective_Scan_fwd_kernel_traitsILi32ELi4ELi1ELb1ELb0ELb1ELb0EfN3c107complexIfEEEEv13SSMParamsBase,"ax",@progbits
	.align	128
        .global         _Z25selective_scan_fwd_kernelI32Selective_Scan_fwd_kernel_traitsILi32ELi4ELi1ELb1ELb0ELb1ELb0EfN3c107complexIfEEEEv13SSMParamsBase
        .type           _Z25selective_scan_fwd_kernelI32Selective_Scan_fwd_kernel_traitsILi32ELi4ELi1ELb1ELb0ELb1ELb0EfN3c107complexIfEEEEv13SSMParamsBase,@function
        .size           _Z25selective_scan_fwd_kernelI32Selective_Scan_fwd_kernel_traitsILi32ELi4ELi1ELb1ELb0ELb1ELb0EfN3c107complexIfEEEEv13SSMParamsBase,(.L_x_5234 - _Z25selective_scan_fwd_kernelI32Selective_Scan_fwd_kernel_traitsILi32ELi4ELi1ELb1ELb0ELb1ELb0EfN3c107complexIfEEEEv13SSMParamsBase)
        .other          _Z25selective_scan_fwd_kernelI32Selective_Scan_fwd_kernel_traitsILi32ELi4ELi1ELb1ELb0ELb1ELb0EfN3c107complexIfEEEEv13SSMParamsBase,@"STO_CUDA_ENTRY STV_DEFAULT"
_Z25selective_scan_fwd_kernelI32Selective_Scan_fwd_kernel_traitsILi32ELi4ELi1ELb1ELb0ELb1ELb0EfN3c107complexIfEEEEv13SSMParamsBase:
.text._Z25selective_scan_fwd_kernelI32Selective_Scan_fwd_kernel_traitsILi32ELi4ELi1ELb1ELb0ELb1ELb0EfN3c107complexIfEEEEv13SSMParamsBase:
        /* <DEDUP_REMOVED lines=45> */
[----:B------:R-:W-:Y:S01]  /*02d0*/  @!P1 IADD3 R7, R7, 0x1, RZ ;  /* 0x0000000107079810 */ /* 0x000fe20007ffe0ff */
[----:B------:R-:W2:Y:S01]  /*02e0*/  LDC.64 R8, c[0x0][0x298] ;  /* 0x0000a600ff087b82 */ /* 0x000ea20000000a00 */
[----:B------:R-:W-:Y:S01]  /*02f0*/  LOP3.LUT R0, R50, R11, RZ, 0x3c, !PT ;  /* 0x0000000b32007212 */ /* 0x000fe200078e3cff */
[----:B------:R-:W-:Y:S01]  /*0300*/  USHF.R.S32.HI UR19, URZ, 0x1f, UR18 ;  /* 0x0000001f3f137899 */ /* 0x000fe20008011412 */
[----:B------:R-:W-:Y:S02]  /*0310*/  ISETP.NE.AND P1, PT, R11, RZ, PT ;  /* 0x000000ff0b00720c */ /* 0x000fe40003f25270 */
[----:B------:R-:W-:-:S05]  /*0320*/  ISETP.GE.AND P2, PT, R0, RZ, PT ;  /* 0x000000ff0000720c */ /* 0x000fca0003f46270 */
[----:B------:R-:W-:Y:S02]  /*0330*/  @P0 IADD3 R7, R7, 0x1, RZ ;  /* 0x0000000107070810 */ /* 0x000fe40007ffe0ff */
[----:B0-----:R-:W-:Y:S01]  /*0340*/  ISETP.GE.AND P0, PT, R23, 0x1, PT ;  /* 0x000000011700780c */ /* 0x001fe20003f06270 */
[----:B------:R-:W-:Y:S02]  /*0350*/  UIMAD.WIDE.U32 UR4, UR18, UR6, URZ ;  /* 0x00000006120472a5 */ /* 0x000fe4000f8e003f */
[----:B------:R-:W-:Y:S02]  /*0360*/  UIMAD UR6, UR19, UR6, URZ ;  /* 0x00000006130672a4 */ /* 0x000fe4000f8e023f */
[----:B------:R-:W-:Y:S02]  /*0370*/  UIMAD UR8, UR19, UR12, URZ ;  /* 0x0000000c130872a4 */ /* 0x000fe4000f8e023f */
[----:B------:R-:W-:Y:S02]  /*0380*/  UIMAD UR10, UR18, UR7, UR6 ;  /* 0x00000007120a72a4 */ /* 0x000fe4000f8e0206 */
[----:B------:R-:W-:-:S02]  /*0390*/  UIMAD.WIDE.U32 UR6, UR18, UR12, URZ ;  /* 0x0000000c120672a5 */ /* 0x000fc4000f8e003f */
[----:B------:R-:W-:Y:S02]  /*03a0*/  UIMAD UR11, UR18, UR13, UR8 ;  /* 0x0000000d120b72a4 */ /* 0x000fe4000f8e0208 */
[----:B------:R-:W-:Y:S01]  /*03b0*/  UIMAD UR12, UR19, UR14, URZ ;  /* 0x0000000e130c72a4 */ /* 0x000fe2000f8e023f */
[----:B------:R-:W-:Y:S02]  /*03c0*/  @!P2 IADD3 R7, -R7, RZ, RZ ;  /* 0x000000ff0707a210 */ /* 0x000fe40007ffe1ff */
[----:B------:R-:W-:Y:S01]  /*03d0*/  @!P1 LOP3.LUT R7, RZ, R11, RZ, 0x33, !PT ;  /* 0x0000000bff079212 */ /* 0x000fe200078e33ff */
[----:B-1-34-:R-:W-:Y:S08]  /*03e0*/  @!P0 EXIT ;  /* 0x000000000000894d */ /* 0x01aff00003800000 */
[----:B------:R-:W0:Y:S01]  /*03f0*/  S2R R46, SR_TID.X ;  /* 0x00000000002e7919 */ /* 0x000e220000002100 */
[----:B------:R-:W1:Y:S01]  /*0400*/  LDC.64 R14, c[0x0][0x2f8] ;  /* 0x0000be00ff0e7b82 */ /* 0x000e620000000a00 */
[----:B------:R-:W-:Y:S01]  /*0410*/  SHF.R.S32.HI R3, RZ, 0x1f, R7 ;  /* 0x0000001fff037819 */ /* 0x000fe20000011407 */
[----:B------:R-:W-:Y:S01]  /*0420*/  UIMAD.WIDE.U32 UR8, UR18, UR14, URZ ;  /* 0x0000000e120872a5 */ /* 0x000fe2000f8e003f */
[----:B------:R-:W3:Y:S01]  /*0430*/  S2R R61, SR_LANEID ;  /* 0x00000000003d7919 */ /* 0x000ee20000000000 */
[----:B------:R-:W-:Y:S01]  /*0440*/  UIMAD UR12, UR18, UR15, UR12 ;  /* 0x0000000f120c72a4 */ /* 0x000fe2000f8e020c */
[----:B--2---:R-:W-:Y:S01]  /*0450*/  IMAD R2, R49, R8, RZ ;  /* 0x0000000831027224 */ /* 0x004fe200078e02ff */
[----:B------:R-:W-:Y:S01]  /*0460*/  UIADD3 UR5, UR5, UR10, URZ ;  /* 0x0000000a05057290 */ /* 0x000fe2000fffe03f */
[----:B------:R-:W-:Y:S01]  /*0470*/  IMAD R4, R3, R16, RZ ;  /* 0x0000001003047224 */ /* 0x000fe200078e02ff */
[----:B------:R-:W-:Y:S01]  /*0480*/  UIADD3 UR9, UR9, UR12, URZ ;  /* 0x0000000c09097290 */ /* 0x000fe2000fffe03f */
[----:B------:R-:W-:Y:S01]  /*0490*/  IMAD R0, R49, R38, RZ ;  /* 0x0000002631007224 */ /* 0x000fe200078e02ff */
[----:B------:R-:W-:Y:S01]  /*04a0*/  UIADD3 UR7, UR7, UR11, URZ ;  /* 0x0000000b07077290 */ /* 0x000fe2000fffe03f */
[----:B------:R-:W-:Y:S01]  /*04b0*/  IMAD R9, R50, R9, R2 ;  /* 0x0000000932097224 */ /* 0x000fe200078e0202 */
[----:B------:R-:W-:Y:S01]  /*04c0*/  MOV R44, RZ ;  /* 0x000000ff002c7202 */ /* 0x000fe20000000f00 */
[----:B------:R-:W-:-:S02]  /*04d0*/  IMAD R11, R7, R17, R4 ;  /* 0x00000011070b7224 */ /* 0x000fc400078e0204 */
[C---:B------:R-:W-:Y:S02]  /*04e0*/  IMAD R39, R50.reuse, R39, R0 ;  /* 0x0000002732277224 */ /* 0x040fe400078e0200 */
[----:B------:R-:W-:Y:S01]  /*04f0*/  IMAD.WIDE.U32 R2, R50, R38, UR4 ;  /* 0x0000000432027e25 */ /* 0x000fe2000f8e0026 */
[----:B------:R-:W-:-:S03]  /*0500*/  ULDC UR4, c[0x0][0x21c] ;  /* 0x0000870000047ab9 */ /* 0x000fc60000000800 */
[----:B------:R-:W-:Y:S01]  /*0510*/  IMAD.WIDE.U32 R6, R7, R16, UR8 ;  /* 0x0000000807067e25 */ /* 0x000fe2000f8e0010 */
[----:B------:R-:W-:Y:S02]  /*0520*/  IADD3 R39, R3, R39, RZ ;  /* 0x0000002703277210 */ /* 0x000fe40007ffe0ff */
[----:B------:R-:W-:Y:S01]  /*0530*/  LEA R41, P0, R2, R12, 0x2 ;  /* 0x0000000c02297211 */ /* 0x000fe200078010ff */
[----:B------:R-:W-:Y:S01]  /*0540*/  IMAD.WIDE.U32 R4, R50, R8, UR6 ;  /* 0x0000000632047e25 */ /* 0x000fe2000f8e0008 */
[----:B------:R-:W-:Y:S02]  /*0550*/  LEA R37, P2, R6, R18, 0x2 ;  /* 0x0000001206257211 */ /* 0x000fe400078410ff */
[----:B------:R-:W-:Y:S01]  /*0560*/  IADD3 R36, R7, R11, RZ ;  /* 0x0000000b07247210 */ /* 0x000fe20007ffe0ff */
[----:B------:R-:W-:Y:S01]  /*0570*/  IMAD R0, R21, UR18, R50 ;  /* 0x0000001215007c24 */ /* 0x000fe2000f8e0232 */
[----:B------:R-:W-:Y:S02]  /*0580*/  IADD3 R38, R5, R9, RZ ;  /* 0x0000000905267210 */ /* 0x000fe40007ffe0ff */
[----:B-1----:R-:W-:Y:S01]  /*0590*/  LEA R40, P1, R4, R14, 0x2 ;  /* 0x0000000e04287211 */ /* 0x002fe200078210ff */
[----:B------:R-:W-:Y:S01]  /*05a0*/  IMAD R0, R0, R23, RZ ;  /* 0x0000001700007224 */ /* 0x000fe200078e02ff */
[----:B0-----:R-:W-:-:S02]  /*05b0*/  SHF.R.S32.HI R3, RZ, 0x1f, R46 ;  /* 0x0000001fff037819 */ /* 0x001fc4000001142e */
[----:B------:R-:W-:Y:S01]  /*05c0*/  LEA.HI.X R36, R6, R19, R36, 0x2, P2 ;  /* 0x0000001306247211 */ /* 0x000fe200010f1424 */
[----:B------:R-:W-:Y:S01]  /*05d0*/  IMAD R45, R0, UR4, RZ ;  /* 0x00000004002d7c24 */ /* 0x000fe2000f8e02ff */
[----:B------:R-:W-:Y:S02]  /*05e0*/  LEA.HI.X R39, R2, R13, R39, 0x2, P0 ;  /* 0x0000000d02277211 */ /* 0x000fe400000f1427 */
[----:B------:R-:W-:Y:S02]  /*05f0*/  LEA.HI.X R38, R4, R15, R38, 0x2, P1 ;  /* 0x0000000f04267211 */ /* 0x000fe400008f1426 */
[C---:B------:R-:W-:Y:S02]  /*0600*/  SHF.L.U32 R43, R46.reuse, 0x4, RZ ;  /* 0x000000042e2b7819 */ /* 0x040fe400000006ff */
[----:B---3--:R-:W-:-:S07]  /*0610*/  SHF.L.U64.HI R42, R46, 0x4, R3 ;  /* 0x000000042e2a7819 */ /* 0x008fce0000010203 */
.L_x_2524:
[----:B------:R-:W-:Y:S01]  /*0620*/  BAR.SYNC.DEFER_BLOCKING 0x0 ;  /* 0x0000000000007b1d */ /* 0x000fe20000010000 */
[----:B0-----:R-:W-:-:S04]  /*0630*/  IADD3 R4, P0, R40, R43, RZ ;  /* 0x0000002b28047210 */ /* 0x001fc80007f1e0ff */
[----:B------:R-:W-:-:S03]  /*0640*/  IADD3.X R5, R38, R42, RZ, P0, !PT ;  /* 0x0000002a26057210 */ /* 0x000fc600007fe4ff */
[----:B------:R-:W0:Y:S03]  /*0650*/  LDC R0, c[0x0][0x21c] ;  /* 0x00008700ff007b82 */ /* 0x000e260000000800 */
[----:B------:R-:W2:Y:S01]  /*0660*/  LDG.E.128 R4, desc[UR16][R4.64] ;  /* 0x0000001004047981 */ /* 0x000ea2000c1e1d00 */
[----:B------:R-:W-:-:S04]  /*0670*/  IADD3 R8, P0, R41, R43, RZ ;  /* 0x0000002b29087210 */ /* 0x000fc80007f1e0ff */
[----:B------:R-:W-:-:S06]  /*0680*/  IADD3.X R9, R39, R42, RZ, P0, !PT ;  /* 0x0000002a27097210 */ /* 0x000fcc00007fe4ff */
[----:B-----5:R-:W5:Y:S01]  /*0690*/  LDG.E.128 R8, desc[UR16][R8.64] ;  /* 0x0000001008087981 */ /* 0x020f62000c1e1d00 */
[----:B------:R-:W-:Y:S01]  /*06a0*/  ULDC.U8 UR4, c[0x0][0x22e] ;  /* 0x00008b8000047ab9 */ /* 0x000fe20000000000 */
[----:B------:R-:W-:Y:S01]  /*06b0*/  BSSY B0, `(.L_x_2512) ;  /* 0x000002d000007945 */ /* 0x000fe20003800000 */
[--C-:B--2---:R-:W-:Y:S01]  /*06c0*/  FADD.FTZ R51, R4, R47.reuse ;  /* 0x0000002f04337221 */ /* 0x104fe20000010000 */
[--C-:B------:R-:W-:Y:S01]  /*06d0*/  FADD.FTZ R52, R5, R47.reuse ;  /* 0x0000002f05347221 */ /* 0x100fe20000010000 */
[--C-:B------:R-:W-:Y:S01]  /*06e0*/  FADD.FTZ R53, R6, R47.reuse ;  /* 0x0000002f06357221 */ /* 0x100fe20000010000 */
[----:B------:R-:W-:Y:S02]  /*06f0*/  FADD.FTZ R54, R7, R47 ;  /* 0x0000002f07367221 */ /* 0x000fe40000010000 */
[----:B------:R-:W-:Y:S02]  /*0700*/  FSETP.GTU.FTZ.AND P1, PT, R51, 20, PT ;  /* 0x41a000003300780b */ /* 0x000fe40003f3c000 */
[----:B------:R-:W-:-:S02]  /*0710*/  FSETP.GTU.FTZ.AND P0, PT, R52, 20, PT ;  /* 0x41a000003400780b */ /* 0x000fc40003f1c000 */
[----:B------:R-:W-:Y:S02]  /*0720*/  ISETP.EQ.OR P1, PT, RZ, UR4, P1 ;  /* 0x00000004ff007c0c */ /* 0x000fe40008f22670 */
[----:B------:R-:W-:Y:S02]  /*0730*/  FSETP.GTU.FTZ.AND P3, PT, R53, 20, PT ;  /* 0x41a000003500780b */ /* 0x000fe40003f7c000 */
[----:B------:R-:W-:Y:S02]  /*0740*/  FSETP.GTU.FTZ.AND P2, PT, R54, 20, PT ;  /* 0x41a000003600780b */ /* 0x000fe40003f5c000 */
[----:B------:R-:W-:Y:S02]  /*0750*/  ISETP.EQ.OR P0, PT, RZ, UR4, P0 ;  /* 0x00000004ff007c0c */ /* 0x000fe40008702670 */
        /* <DEDUP_REMOVED lines=34> */
.L_x_2513:
[----:B------:R-:W-:Y:S05]  /*0980*/  BSYNC B0 ;  /* 0x0000000000007941 */ /* 0x000fea0003800000 */
.L_x_2512:
        /* <DEDUP_REMOVED lines=33> */
.L_x_2515:
[----:B------:R-:W-:Y:S05]  /*0ba0*/  BSYNC B0 ;  /* 0x0000000000007941 */ /* 0x000fea0003800000 */
.L_x_2514:
        /* <DEDUP_REMOVED lines=33> */
.L_x_2517:
[----:B------:R-:W-:Y:S05]  /*0dc0*/  BSYNC B0 ;  /* 0x0000000000007941 */ /* 0x000fea0003800000 */
.L_x_2516:
        /* <DEDUP_REMOVED lines=33> */
.L_x_2519:
[----:B------:R-:W-:Y:S05]  /*0fe0*/  BSYNC B0 ;  /* 0x0000000000007941 */ /* 0x000fea0003800000 */
.L_x_2518:
        /* <DEDUP_REMOVED lines=10> */
[----:B------:R-:W0:Y:S01]  /*1090*/  LDC R59, c[0x0][0x21c] ;  /* 0x00008700ff3b7b82 */ /* 0x000e220000000800 */
[----:B------:R-:W-:Y:S01]  /*10a0*/  LOP3.LUT P0, RZ, R46, 0x1f, RZ, 0xc0, !PT ;  /* 0x0000001f2eff7812 */ /* 0x000fe2000780c0ff */
[----:B------:R-:W-:Y:S01]  /*10b0*/  HFMA2.MMA R60, -RZ, RZ, 0, 0 ;  /* 0x00000000ff3c7435 */ /* 0x000fe200000001ff */
[----:B------:R-:W-:Y:S01]  /*10c0*/  FMUL.FTZ R58, R11, R54 ;  /* 0x000000360b3a7220 */ /* 0x000fe20000410000 */
[----:B------:R-:W-:Y:S01]  /*10d0*/  ULDC UR14, c[0x0][0x21c] ;  /* 0x00008700000e7ab9 */ /* 0x000fe20000000800 */
[----:B------:R-:W-:Y:S01]  /*10e0*/  ISETP.EQ.OR P0, PT, R44, RZ, P0 ;  /* 0x000000ff2c00720c */ /* 0x000fe20000702670 */
[----:B------:R-:W-:Y:S01]  /*10f0*/  ULDC.64 UR4, c[0x0][0x230] ;  /* 0x00008c0000047ab9 */ /* 0x000fe20000000a00 */
[----:B------:R-:W-:Y:S01]  /*1100*/  ULDC.64 UR6, c[0x0][0x238] ;  /* 0x00008e0000067ab9 */ /* 0x000fe20000000a00 */
[----:B------:R-:W1:Y:S01]  /*1110*/  LDC.64 R2, c[0x0][0x2d0] ;  /* 0x0000b400ff027b82 */ /* 0x000e620000000a00 */
[----:B------:R-:W-:Y:S01]  /*1120*/  ULDC.64 UR8, c[0x0][0x270] ;  /* 0x00009c0000087ab9 */ /* 0x000fe20000000a00 */
[----:B------:R-:W-:Y:S01]  /*1130*/  ULDC.64 UR10, c[0x0][0x248] ;  /* 0x00009200000a7ab9 */ /* 0x000fe20000000a00 */
[----:B------:R-:W-:-:S05]  /*1140*/  ULDC.64 UR12, c[0x0][0x250] ;  /* 0x00009400000c7ab9 */ /* 0x000fca0000000a00 */
[----:B------:R-:W2:Y:S08]  /*1150*/  LDC.64 R28, c[0x0][0x2d8] ;  /* 0x0000b600ff1c7b82 */ /* 0x000eb00000000a00 */
[----:B------:R-:W3:Y:S02]  /*1160*/  LDC.64 R30, c[0x0][0x310] ;  /* 0x0000c400ff1e7b82 */ /* 0x000ee40000000a00 */
.L_x_2523:
        /* <DEDUP_REMOVED lines=9> */
[----:B-1----:R-:W-:-:S04]  /*1200*/  LEA R10, P1, R8, R2, 0x3 ;  /* 0x00000002080a7211 */ /* 0x002fc800078218ff */
[----:B------:R-:W-:-:S05]  /*1210*/  LEA.HI.X R11, R8, R3, R0, 0x3, P1 ;  /* 0x00000003080b7211 */ /* 0x000fca00008f1c00 */
[----:B------:R1:W4:Y:S01]  /*1220*/  LDG.E.64 R12, desc[UR16][R10.64] ;  /* 0x000000100a0c7981 */ /* 0x000322000c1e1b00 */
[----:B------:R-:W-:Y:S02]  /*1230*/  IMAD R9, R49, UR10, RZ ;  /* 0x0000000a31097c24 */ /* 0x000fe4000f8e02ff */
[----:B------:R-:W-:-:S04]  /*1240*/  IMAD.WIDE.U32 R14, R50, UR10, RZ ;  /* 0x0000000a320e7c25 */ /* 0x000fc8000f8e00ff */
[----:B------:R-:W-:Y:S02]  /*1250*/  IMAD R9, R50, UR11, R9 ;  /* 0x0000000b32097c24 */ /* 0x000fe4000f8e0209 */
[----:B-1----:R-:W-:-:S03]  /*1260*/  IMAD R11, R17, UR8, RZ ;  /* 0x00000008110b7c24 */ /* 0x002fc6000f8e02ff */
[----:B------:R-:W-:Y:S01]  /*1270*/  IADD3 R15, R15, R9, RZ ;  /* 0x000000090f0f7210 */ /* 0x000fe20007ffe0ff */
[----:B------:R-:W-:-:S04]  /*1280*/  IMAD.WIDE.U32 R8, R60, UR8, RZ ;  /* 0x000000083c087c25 */ /* 0x000fc8000f8e00ff */
[----:B------:R-:W-:Y:S01]  /*1290*/  IMAD R11, R60, UR9, R11 ;  /* 0x000000093c0b7c24 */ /* 0x000fe2000f8e020b */
[----:B------:R-:W-:Y:S01]  /*12a0*/  LEA R10, P1, R8, R37, 0x2 ;  /* 0x00000025080a7211 */ /* 0x000fe200078210ff */
[----:B------:R-:W-:Y:S02]  /*12b0*/  IMAD R17, R17, UR12, RZ ;  /* 0x0000000c11117c24 */ /* 0x000fe4000f8e02ff */
[----:B------:R-:W-:Y:S01]  /*12c0*/  IMAD.WIDE.U32 R14, R60, UR12, R14 ;  /* 0x0000000c3c0e7c25 */ /* 0x000fe2000f8e000e */
[----:B------:R-:W-:-:S03]  /*12d0*/  IADD3 R9, R9, R11, RZ ;  /* 0x0000000b09097210 */ /* 0x000fc60007ffe0ff */
[----:B------:R-:W-:Y:S01]  /*12e0*/  IMAD R17, R60, UR13, R17 ;  /* 0x0000000d3c117c24 */ /* 0x000fe2000f8e0211 */
[----:B------:R-:W-:Y:S02]  /*12f0*/  LEA.HI.X R11, R8, R36, R9, 0x2, P1 ;  /* 0x00000024080b7211 */ /* 0x000fe400008f1409 */
[----:B--2---:R-:W-:Y:S02]  /*1300*/  LEA R32, P1, R14, R28, 0x3 ;  /* 0x0000001c0e207211 */ /* 0x004fe400078218ff */
[----:B------:R-:W-:Y:S02]  /*1310*/  IADD3 R8, R15, R17, RZ ;  /* 0x000000110f087210 */ /* 0x000fe40007ffe0ff */
[----:B------:R-:W-:Y:S02]  /*1320*/  SHF.L.U32 R15, R46, 0x1, RZ ;  /* 0x000000012e0f7819 */ /* 0x000fe400000006ff */
[----:B------:R-:W-:-:S03]  /*1330*/  LEA.HI.X R33, R14, R29, R8, 0x3, P1 ;  /* 0x0000001d0e217211 */ /* 0x000fc600008f1c08 */
[----:B------:R-:W-:-:S03]  /*1340*/  IMAD.WIDE R14, R15, 0x10, R10 ;  /* 0x000000100f0e7825 */ /* 0x000fc600078e020a */
[----:B------:R-:W2:Y:S04]  /*1350*/  LDG.E.64 R32, desc[UR16][R32.64] ;  /* 0x0000001020207981 */ /* 0x000ea8000c1e1b00 */
[----:B------:R-:W2:Y:S01]  /*1360*/  LDG.E.128 R8, desc[UR16][R14.64] ;  /* 0x000000100e087981 */ /* 0x000ea2000c1e1d00 */
[----:B------:R-:W-:Y:S02]  /*1370*/  ISETP.GE.AND P1, PT, R61, 0x1, PT ;  /* 0x000000013d00780c */ /* 0x000fe40003f26270 */
[----:B------:R-:W-:Y:S01]  /*1380*/  MOV R63, 0x400 ;  /* 0x00000400003f7802 */ /* 0x000fe20000000f00 */
[----:B----4-:R-:W-:Y:S01]  /*1390*/  FMUL.FTZ R0, R13, R51 ;  /* 0x000000330d007220 */ /* 0x010fe20000410000 */
[----:B------:R-:W-:-:S03]  /*13a0*/  FMUL.FTZ R12, R12, 1.4426950216293334961 ;  /* 0x3fb8aa3b0c0c7820 */ /* 0x000fc60000410000 */
[----:B------:R-:W-:Y:S01]  /*13b0*/  FMUL.RZ R18, R0, 0.15915493667125701904 ;  /* 0x3e22f98300127820 */ /* 0x000fe2000040c000 */
[C---:B------:R-:W-:Y:S01]  /*13c0*/  FMUL.FTZ R0, R13.reuse, R52 ;  /* 0x000000340d007220 */ /* 0x040fe20000410000 */
[C---:B------:R-:W-:Y:S01]  /*13d0*/  FMUL.FTZ R16, R12.reuse, R51 ;  /* 0x000000330c107220 */ /* 0x040fe20000410000 */
[CC--:B------:R-:W-:Y:S01]  /*13e0*/  FMUL.FTZ R65, R12.reuse, R53.reuse ;  /* 0x000000350c417220 */ /* 0x0c0fe20000410000 */
[----:B------:R-:W-:Y:S01]  /*13f0*/  FMUL.FTZ R62, R12, R54 ;  /* 0x000000360c3e7220 */ /* 0x000fe20000410000 */
[----:B------:R-:W-:Y:S01]  /*1400*/  FMUL.RZ R19, R0, 0.15915493667125701904 ;  /* 0x3e22f98300137820 */ /* 0x000fe2000040c000 */
[----:B------:R-:W-:Y:S01]  /*1410*/  FMUL.FTZ R0, R12, R52 ;  /* 0x000000340c007220 */ /* 0x000fe20000410000 */
[----:B------:R-:W-:Y:S01]  /*1420*/  MUFU.SIN R70, R18 ;  /* 0x0000001200467308 */ /* 0x000fe20000000400 */
[----:B------:R-:W-:-:S07]  /*1430*/  FMUL.FTZ R12, R13, R53 ;  /* 0x000000350d0c7220 */ /* 0x000fce0000410000 */
[----:B------:R-:W-:Y:S08]  /*1440*/  MUFU.SIN R66, R19 ;  /* 0x0000001300427308 */ /* 0x000ff00000000400 */
[----:B------:R-:W1:Y:S01]  /*1450*/  MUFU.EX2 R0, R0 ;  /* 0x0000000000007308 */ /* 0x000e620000000800 */
[----:B------:R-:W-:-:S07]  /*1460*/  FMUL.RZ R22, R12, 0.15915493667125701904 ;  /* 0x3e22f9830c167820 */ /* 0x000fce000040c000 */
[----:B------:R-:W4:Y:S01]  /*1470*/  MUFU.COS R67, R19 ;  /* 0x0000001300437308 */ /* 0x000f220000000000 */
[----:B------:R-:W-:-:S07]  /*1480*/  FMUL.FTZ R13, R13, R54 ;  /* 0x000000360d0d7220 */ /* 0x000fce0000410000 */
[----:B------:R-:W-:Y:S01]  /*1490*/  MUFU.EX2 R65, R65 ;  /* 0x0000004100417308 */ /* 0x000fe20000000800 */
[----:B-1----:R-:W-:-:S07]  /*14a0*/  FMUL.FTZ R66, R0, R66 ;  /* 0x0000004200427220 */ /* 0x002fce0000410000 */
[----:B------:R-:W1:Y:S01]  /*14b0*/  MUFU.SIN R64, R22 ;  /* 0x0000001600407308 */ /* 0x000e620000000400 */
[----:B------:R-:W-:Y:S01]  /*14c0*/  FMUL.RZ R24, R13, 0.15915493667125701904 ;  /* 0x3e22f9830d187820 */ /* 0x000fe2000040c000 */
[----:B----4-:R-:W-:-:S06]  /*14d0*/  FMUL.FTZ R67, R0, R67 ;  /* 0x0000004300437220 */ /* 0x010fcc0000410000 */
[----:B------:R-:W-:Y:S01]  /*14e0*/  MUFU.COS R69, R18 ;  /* 0x0000001200457308 */ /* 0x000fe20000000000 */
[CC--:B------:R-:W-:Y:S01]  /*14f0*/  FMUL.FTZ R0, R55.reuse, R66.reuse ;  /* 0x0000004237007220 */ /* 0x0c0fe20000410000 */
[----:B------:R-:W-:Y:S01]  /*1500*/  FMUL.FTZ R20, RZ, R66 ;  /* 0x00000042ff147220 */ /* 0x000fe20000410000 */
[----:B------:R-:W4:Y:S05]  /*1510*/  LDG.E.128 R12, desc[UR16][R14.64+0x10] ;  /* 0x000010100e0c7981 */ /* 0x000f2a000c1e1d00 */
[----:B------:R-:W5:Y:S01]  /*1520*/  MUFU.COS R18, R22 ;  /* 0x0000001600127308 */ /* 0x000f620000000000 */
[-C--:B------:R-:W-:Y:S01]  /*1530*/  FFMA.FTZ R0, RZ, R67.reuse, R0 ;  /* 0x00000043ff007223 */ /* 0x080fe20000010000 */
[----:B------:R-:W-:-:S06]  /*1540*/  FFMA.FTZ R21, R55, R67, -R20 ;  /* 0x0000004337157223 */ /* 0x000fcc0000010814 */
[----:B------:R-:W0:Y:S01]  /*1550*/  MUFU.EX2 R16, R16 ;  /* 0x0000001000107308 */ /* 0x000e220000000800 */
[----:B-1----:R-:W-:Y:S01]  /*1560*/  FMUL.FTZ R64, R65, R64 ;  /* 0x0000004041407220 */ /* 0x002fe20000410000 */
[----:B------:R-:W-:-:S06]  /*1570*/  FADD.FTZ R0, RZ, R0 ;  /* 0x00000000ff007221 */ /* 0x000fcc0000010000 */
[----:B------:R-:W-:Y:S01]  /*1580*/  MUFU.EX2 R62, R62 ;  /* 0x0000003e003e7308 */ /* 0x000fe20000000800 */
[----:B------:R-:W-:-:S07]  /*1590*/  FADD.FTZ R21, R56, R21 ;  /* 0x0000001538157221 */ /* 0x000fce0000010000 */
[----:B------:R-:W1:Y:S08]  /*15a0*/  MUFU.COS R19, R24 ;  /* 0x0000001800137308 */ /* 0x000e700000000000 */
[----:B------:R-:W3:Y:S01]  /*15b0*/  MUFU.SIN R17, R24 ;  /* 0x0000001800117308 */ /* 0x000ee20000000400 */
[----:B-----5:R-:W-:Y:S01]  /*15c0*/  FMUL.FTZ R65, R65, R18 ;  /* 0x0000001241417220 */ /* 0x020fe20000410000 */
[C---:B------:R-:W-:Y:S01]  /*15d0*/  FMUL.FTZ R18, R64.reuse, R0 ;  /* 0x0000000040127220 */ /* 0x040fe20000410000 */
[----:B------:R-:W-:-:S03]  /*15e0*/  FMUL.FTZ R23, R64, R21 ;  /* 0x0000001540177220 */ /* 0x000fc60000410000 */
[C---:B------:R-:W-:Y:S01]  /*15f0*/  FFMA.FTZ R18, R65.reuse, R21, -R18 ;  /* 0x0000001541127223 */ /* 0x040fe20000010812 */
[----:B------:R-:W-:Y:S01]  /*1600*/  FFMA.FTZ R23, R65, R0, R23 ;  /* 0x0000000041177223 */ /* 0x000fe20000010017 */
[----:B0-----:R-:W-:Y:S01]  /*1610*/  FMUL.FTZ R70, R16, R70 ;  /* 0x0000004610467220 */ /* 0x001fe20000410000 */
[----:B-1----:R-:W-:Y:S01]  /*1620*/  FMUL.FTZ R0, R62, R19 ;  /* 0x000000133e007220 */ /* 0x002fe20000410000 */
[----:B------:R-:W-:Y:S01]  /*1630*/  FMUL.FTZ R69, R16, R69 ;  /* 0x0000004510457220 */ /* 0x000fe20000410000 */
[----:B------:R-:W-:Y:S01]  /*1640*/  FADD.FTZ R19, R57, R18 ;  /* 0x0000001239137221 */ /* 0x000fe20000010000 */
[----:B------:R-:W-:Y:S01]  /*1650*/  FADD.FTZ R23, RZ, R23 ;  /* 0x00000017ff177221 */ /* 0x000fe20000010000 */
[-C--:B------:R-:W-:Y:S01]  /*1660*/  FMUL.FTZ R16, R70, R66.reuse ;  /* 0x0000004246107220 */ /* 0x080fe20000410000 */
[----:B---3--:R-:W-:Y:S01]  /*1670*/  FMUL.FTZ R62, R62, R17 ;  /* 0x000000113e3e7220 */ /* 0x008fe20000410000 */
[----:B------:R-:W-:-:S03]  /*1680*/  FMUL.FTZ R17, R69, R66 ;  /* 0x0000004245117220 */ /* 0x000fc60000410000 */
[C---:B------:R-:W-:Y:S01]  /*1690*/  FMUL.FTZ R21, R62.reuse, R19 ;  /* 0x000000133e157220 */ /* 0x040fe20000410000 */
[----:B------:R-:W-:Y:S01]  /*16a0*/  FMUL.FTZ R20, R62, R23 ;  /* 0x000000173e147220 */ /* 0x000fe20000410000 */
[-C--:B------:R-:W-:Y:S01]  /*16b0*/  FFMA.FTZ R16, R69, R67.reuse, -R16 ;  /* 0x0000004345107223 */ /* 0x080fe20000010810 */
[----:B------:R-:W-:Y:S01]  /*16c0*/  FFMA.FTZ R17, R70, R67, R17 ;  /* 0x0000004346117223 */ /* 0x000fe20000010011 */
[C---:B------:R-:W-:Y:S01]  /*16d0*/  FFMA.FTZ R23, R0.reuse, R23, R21 ;  /* 0x0000001700177223 */ /* 0x040fe20000010015 */
[----:B------:R-:W-:Y:S01]  /*16e0*/  FFMA.FTZ R21, R0, R19, -R20 ;  /* 0x0000001300157223 */ /* 0x000fe20000010814 */
[CC--:B------:R-:W-:Y:S01]  /*16f0*/  FMUL.FTZ R20, R64.reuse, R16.reuse ;  /* 0x0000001040147220 */ /* 0x0c0fe20000410000 */
[-C--:B------:R-:W-:Y:S01]  /*1700*/  FMUL.FTZ R18, R64, R17.reuse ;  /* 0x0000001140127220 */ /* 0x080fe20000410000 */
[----:B------:R-:W-:Y:S01]  /*1710*/  FADD.FTZ R27, RZ, R23 ;  /* 0x00000017ff1b7221 */ /* 0x000fe20000010000 */
[----:B------:R-:W-:Y:S01]  /*1720*/  FADD.FTZ R26, R58, R21 ;  /* 0x000000153a1a7221 */ /* 0x000fe20000010000 */
[C---:B------:R-:W-:Y:S01]  /*1730*/  FFMA.FTZ R17, R65.reuse, R17, R20 ;  /* 0x0000001141117223 */ /* 0x040fe20000010014 */
        /* <DEDUP_REMOVED lines=8> */
[----:B------:R-:W5:Y:S01]  /*17c0*/  SHFL.UP PT, R17, R21, 0x1, RZ ;  /* 0x0420000015117989 */ /* 0x000f6200000e00ff */
[C---:B0-----:R-:W-:Y:S01]  /*17d0*/  FMUL.FTZ R19, R21.reuse, R20 ;  /* 0x0000001415137220 */ /* 0x041fe20000410000 */
[----:B-1----:R-:W-:-:S03]  /*17e0*/  FMUL.FTZ R23, R21, R18 ;  /* 0x0000001215177220 */ /* 0x002fc60000410000 */
[C---:B------:R-:W-:Y:S01]  /*17f0*/  FFMA.FTZ R19, R24.reuse, R18, -R19 ;  /* 0x0000001218137223 */ /* 0x040fe20000010813 */
[----:B------:R-:W-:-:S03]  /*1800*/  FFMA.FTZ R20, R24, R20, R23 ;  /* 0x0000001418147223 */ /* 0x000fc60000010017 */
[----:B------:R-:W-:Y:S01]  /*1810*/  @P1 FADD.FTZ R26, R26, R19 ;  /* 0x000000131a1a1221 */ /* 0x000fe20000010000 */
[----:B---3--:R-:W-:Y:S01]  /*1820*/  FMUL.FTZ R23, R21, R16 ;  /* 0x0000001015177220 */ /* 0x008fe20000410000 */
[----:B------:R-:W-:Y:S01]  /*1830*/  @P1 FADD.FTZ R27, R27, R20 ;  /* 0x000000141b1b1221 */ /* 0x000fe20000010000 */
[-C--:B-----5:R-:W-:Y:S02]  /*1840*/  FMUL.FTZ R19, R21, R17.reuse ;  /* 0x0000001115137220 */ /* 0x0a0fe40000410000 */
[----:B------:R-:W0:Y:S01]  /*1850*/  SHFL.UP PT, R25, R26, 0x2, RZ ;  /* 0x044000001a197989 */ /* 0x000e2200000e00ff */
[----:B------:R-:W-:-:S03]  /*1860*/  FFMA.FTZ R18, R24, R17, R23 ;  /* 0x0000001118127223 */ /* 0x000fc60000010017 */
[----:B------:R-:W1:Y:S01]  /*1870*/  SHFL.UP PT, R35, R27, 0x2, RZ ;  /* 0x044000001b237989 */ /* 0x000e6200000e00ff */
[----:B------:R-:W-:Y:S01]  /*1880*/  @P1 FFMA.FTZ R24, R24, R16, -R19 ;  /* 0x0000001018181223 */ /* 0x000fe20000010813 */
[----:B------:R-:W-:-:S04]  /*1890*/  FSEL R18, R21, R18, !P1 ;  /* 0x0000001215127208 */ /* 0x000fc80004800000 */
[----:B------:R-:W3:Y:S04]  /*18a0*/  SHFL.UP PT, R17, R24, 0x2, RZ ;  /* 0x0440000018117989 */ /* 0x000ee800000e00ff */
[----:B------:R-:W5:Y:S01]  /*18b0*/  SHFL.UP PT, R19, R18, 0x2, RZ ;  /* 0x0440000012137989 */ /* 0x000f6200000e00ff */
[----:B------:R-:W-:Y:S01]  /*18c0*/  ISETP.GE.AND P1, PT, R61, 0x2, PT ;  /* 0x000000023d00780c */ /* 0x000fe20003f26270 */
[C---:B0-----:R-:W-:Y:S01]  /*18d0*/  FMUL.FTZ R21, R18.reuse, R25 ;  /* 0x0000001912157220 */ /* 0x041fe20000410000 */
[----:B-1----:R-:W-:-:S03]  /*18e0*/  FMUL.FTZ R16, R18, R35 ;  /* 0x0000002312107220 */ /* 0x002fc60000410000 */
[C---:B------:R-:W-:Y:S01]  /*18f0*/  FFMA.FTZ R20, R24.reuse, R35, R21 ;  /* 0x0000002318147223 */ /* 0x040fe20000010015 */
[----:B------:R-:W-:-:S07]  /*1900*/  FFMA.FTZ R25, R24, R25, -R16 ;  /* 0x0000001918197223 */ /* 0x000fce0000010810 */
[----:B------:R-:W-:Y:S01]  /*1910*/  @P1 FADD.FTZ R27, R27, R20 ;  /* 0x000000141b1b1221 */ /* 0x000fe20000010000 */
[----:B---3--:R-:W-:Y:S01]  /*1920*/  FMUL.FTZ R21, R18, R17 ;  /* 0x0000001112157220 */ /* 0x008fe20000410000 */
[----:B------:R-:W-:-:S03]  /*1930*/  @P1 FADD.FTZ R26, R26, R25 ;  /* 0x000000191a1a1221 */ /* 0x000fc60000010000 */
[-C--:B-----5:R-:W-:Y:S01]  /*1940*/  FFMA.FTZ R21, R24, R19.reuse, R21 ;  /* 0x0000001318157223 */ /* 0x0a0fe20000010015 */
[----:B------:R-:W-:Y:S01]  /*1950*/  FMUL.FTZ R19, R18, R19 ;  /* 0x0000001312137220 */ /* 0x000fe20000410000 */
[----:B------:R-:W0:Y:S04]  /*1960*/  SHFL.UP PT, R22, R27, 0x4, RZ ;  /* 0x048000001b167989 */ /* 0x000e2800000e00ff */
        /* <DEDUP_REMOVED lines=8> */
[C---:B------:R-:W-:Y:S01]  /*19f0*/  FFMA.FTZ R19, R24.reuse, R20, -R19 ;  /* 0x0000001418137223 */ /* 0x040fe20000010813 */
[----:B------:R-:W-:-:S07]  /*1a00*/  FFMA.FTZ R22, R24, R22, R23 ;  /* 0x0000001618167223 */ /* 0x000fce0000010017 */
[----:B------:R-:W-:Y:S01]  /*1a10*/  @P1 FADD.FTZ R26, R26, R19 ;  /* 0x000000131a1a1221 */ /* 0x000fe20000010000 */
[-C--:B---3--:R-:W-:Y:S01]  /*1a20*/  FMUL.FTZ R23, R21, R16.reuse ;  /* 0x0000001015177220 */ /* 0x088fe20000410000 */
[----:B------:R-:W-:Y:S01]  /*1a30*/  @P1 FADD.FTZ R27, R27, R22 ;  /* 0x000000161b1b1221 */ /* 0x000fe20000010000 */
[CC--:B-----5:R-:W-:Y:S02]  /*1a40*/  FMUL.FTZ R19, R21.reuse, R17.reuse ;  /* 0x0000001115137220 */ /* 0x0e0fe40000410000 */
[C---:B------:R-:W-:Y:S02]  /*1a50*/  FFMA.FTZ R18, R24.reuse, R17, R23 ;  /* 0x0000001118127223 */ /* 0x040fe40000010017 */
[----:B------:R-:W0:Y:S01]  /*1a60*/  SHFL.UP PT, R35, R27, 0x8, RZ ;  /* 0x050000001b237989 */ /* 0x000e2200000e00ff */
[----:B------:R-:W-:Y:S02]  /*1a70*/  @P1 FFMA.FTZ R24, R24, R16, -R19 ;  /* 0x0000001018181223 */ /* 0x000fe40000010813 */
[----:B------:R-:W-:Y:S01]  /*1a80*/  FSEL R16, R21, R18, !P1 ;  /* 0x0000001215107208 */ /* 0x000fe20004800000 */
[----:B------:R-:W1:Y:S04]  /*1a90*/  SHFL.UP PT, R25, R26, 0x8, RZ ;  /* 0x050000001a197989 */ /* 0x000e6800000e00ff */
[----:B------:R-:W3:Y:S04]  /*1aa0*/  SHFL.UP PT, R17, R24, 0x8, RZ ;  /* 0x0500000018117989 */ /* 0x000ee800000e00ff */
[----:B------:R-:W5:Y:S01]  /*1ab0*/  SHFL.UP PT, R19, R16, 0x8, RZ ;  /* 0x0500000010137989 */ /* 0x000f6200000e00ff */
[----:B------:R-:W-:Y:S01]  /*1ac0*/  ISETP.GE.AND P1, PT, R61, 0x8, PT ;  /* 0x000000083d00780c */ /* 0x000fe20003f26270 */
[----:B------:R-:W2:Y:S01]  /*1ad0*/  S2R R22, SR_CgaCtaId ;  /* 0x0000000000167919 */ /* 0x000ea20000008800 */
[C---:B0-----:R-:W-:Y:S01]  /*1ae0*/  FMUL.FTZ R18, R16.reuse, R35 ;  /* 0x0000002310127220 */ /* 0x041fe20000410000 */
[----:B-1----:R-:W-:-:S03]  /*1af0*/  FMUL.FTZ R21, R16, R25 ;  /* 0x0000001910157220 */ /* 0x002fc60000410000 */
[----:B------:R-:W-:Y:S01]  /*1b00*/  FFMA.FTZ R25, R24, R25, -R18 ;  /* 0x0000001918197223 */ /* 0x000fe20000010812 */
[----:B---3--:R-:W-:-:S06]  /*1b10*/  FMUL.FTZ R23, R16, R17 ;  /* 0x0000001110177220 */ /* 0x008fcc0000410000 */
[----:B------:R-:W-:Y:S01]  /*1b20*/  @P1 FADD.FTZ R26, R26, R25 ;  /* 0x000000191a1a1221 */ /* 0x000fe20000010000 */
[C---:B------:R-:W-:Y:S01]  /*1b30*/  FFMA.FTZ R20, R24.reuse, R35, R21 ;  /* 0x0000002318147223 */ /* 0x040fe20000010015 */
[-C--:B-----5:R-:W-:Y:S01]  /*1b40*/  FFMA.FTZ R25, R24, R19.reuse, R23 ;  /* 0x0000001318197223 */ /* 0x0a0fe20000010017 */
[----:B------:R-:W-:Y:S02]  /*1b50*/  FMUL.FTZ R19, R16, R19 ;  /* 0x0000001310137220 */ /* 0x000fe40000410000 */
[----:B------:R-:W-:Y:S02]  /*1b60*/  @P1 FADD.FTZ R27, R27, R20 ;  /* 0x000000141b1b1221 */ /* 0x000fe40000010000 */
[----:B------:R-:W-:Y:S01]  /*1b70*/  @P1 FFMA.FTZ R24, R24, R17, -R19 ;  /* 0x0000001118181223 */ /* 0x000fe20000010813 */
[----:B------:R-:W-:Y:S02]  /*1b80*/  FSEL R25, R16, R25, !P1 ;  /* 0x0000001910197208 */ /* 0x000fe40004800000 */
[----:B------:R-:W0:Y:S04]  /*1b90*/  SHFL.UP PT, R34, R27, 0x10, RZ ;  /* 0x060000001b227989 */ /* 0x000e2800000e00ff */
[----:B------:R-:W1:Y:S04]  /*1ba0*/  SHFL.UP PT, R16, R24, 0x10, RZ ;  /* 0x0600000018107989 */ /* 0x000e6800000e00ff */
[----:B------:R-:W3:Y:S04]  /*1bb0*/  SHFL.UP PT, R19, R26, 0x10, RZ ;  /* 0x060000001a137989 */ /* 0x000ee800000e00ff */
[----:B------:R-:W5:Y:S01]  /*1bc0*/  SHFL.UP PT, R17, R25, 0x10, RZ ;  /* 0x0600000019117989 */ /* 0x000f6200000e00ff */
[----:B--2---:R-:W-:-:S02]  /*1bd0*/  LEA R63, R22, R63, 0x18 ;  /* 0x0000003f163f7211 */ /* 0x004fc400078ec0ff */
[----:B------:R-:W-:Y:S02]  /*1be0*/  CS2R R22, SRZ ;  /* 0x0000000000167805 */ /* 0x000fe4000001ff00 */
[----:B------:R-:W-:Y:S02]  /*1bf0*/  MOV R21, RZ ;  /* 0x000000ff00157202 */ /* 0x000fe40000000f00 */
[----:B------:R-:W-:Y:S02]  /*1c00*/  MOV R20, 0x3f800000 ;  /* 0x3f80000000147802 */ /* 0x000fe40000000f00 */
[----:B------:R-:W-:Y:S02]  /*1c10*/  @!P0 LEA R18, R60, R63, 0x4 ;  /* 0x0000003f3c128211 */ /* 0x000fe400078e20ff */
[----:B------:R-:W-:-:S03]  /*1c20*/  ISETP.GE.AND P1, PT, R61, 0x10, PT ;  /* 0x000000103d00780c */ /* 0x000fc60003f26270 */
[----:B------:R-:W2:Y:S01]  /*1c30*/  @!P0 LDS.128 R20, [R18+0x460] ;  /* 0x0004600012148984 */ /* 0x000ea20000000c00 */
[----:B0-----:R-:W-:Y:S01]  /*1c40*/  FMUL.FTZ R35, R25, R34 ;  /* 0x0000002219237220 */ /* 0x001fe20000410000 */
[----:B------:R-:W-:Y:S01]  /*1c50*/  ISETP.NE.AND P2, PT, R61, 0x1f, PT ;  /* 0x0000001f3d00780c */ /* 0x000fe20003f45270 */
[C---:B-1----:R-:W-:Y:S01]  /*1c60*/  FMUL.FTZ R68, R25.reuse, R16 ;  /* 0x0000001019447220 */ /* 0x042fe20000410000 */
[CC--:B---3--:R-:W-:Y:S01]  /*1c70*/  FMUL.FTZ R71, R25.reuse, R19.reuse ;  /* 0x0000001319477220 */ /* 0x0c8fe20000410000 */
[C---:B------:R-:W-:Y:S02]  /*1c80*/  FFMA.FTZ R35, R24.reuse, R19, -R35 ;  /* 0x0000001318237223 */ /* 0x040fe40000010823 */
[CC--:B-----5:R-:W-:Y:S01]  /*1c90*/  FFMA.FTZ R68, R24.reuse, R17.reuse, R68 ;  /* 0x0000001118447223 */ /* 0x0e0fe20000010044 */
[----:B------:R-:W-:Y:S01]  /*1ca0*/  FMUL.FTZ R19, R25, R17 ;  /* 0x0000001119137220 */ /* 0x000fe20000410000 */
[----:B------:R-:W-:Y:S01]  /*1cb0*/  FFMA.FTZ R34, R24, R34, R71 ;  /* 0x0000002218227223 */ /* 0x000fe20000010047 */
[----:B------:R-:W-:-:S02]  /*1cc0*/  @P1 FADD.FTZ R26, R26, R35 ;  /* 0x000000231a1a1221 */ /* 0x000fc40000010000 */
[----:B------:R-:W-:Y:S01]  /*1cd0*/  @P1 FFMA.FTZ R24, R24, R16, -R19 ;  /* 0x0000001018181223 */ /* 0x000fe20000010813 */
[----:B------:R-:W-:Y:S01]  /*1ce0*/  @P1 FADD.FTZ R27, R27, R34 ;  /* 0x000000221b1b1221 */ /* 0x000fe20000010000 */
[----:B------:R-:W-:-:S05]  /*1cf0*/  FSEL R25, R25, R68, !P1 ;  /* 0x0000004419197208 */ /* 0x000fca0004800000 */
[----:B------:R-:W-:Y:S01]  /*1d00*/  @!P2 STS.128 [R63+0x420], R24 ;  /* 0x000420183f00a388 */ /* 0x000fe20000000c00 */
[----:B------:R-:W-:Y:S01]  /*1d10*/  BAR.SYNC.DEFER_BLOCKING 0x0 ;  /* 0x0000000000007b1d */ /* 0x000fe20000010000 */
[----:B------:R-:W-:Y:S02]  /*1d20*/  ISETP.NE.AND P3, PT, R61, RZ, PT ;  /* 0x000000ff3d00720c */ /* 0x000fe40003f65270 */
[----:B------:R-:W-:-:S11]  /*1d30*/  ISETP.NE.AND P4, PT, R46, RZ, PT ;  /* 0x000000ff2e00720c */ /* 0x000fd60003f85270 */
[----:B--2---:R-:W-:Y:S04]  /*1d40*/  @!P3 STS.128 [R63+0x440], R20 ;  /* 0x000440143f00b388 */ /* 0x004fe80000000c00 */
[----:B------:R-:W-:Y:S01]  /*1d50*/  LDS.128 R16, [R63+0x420] ;  /* 0x000420003f107984 */ /* 0x000fe20000000c00 */
[----:B------:R-:W-:Y:S06]  /*1d60*/  BAR.SYNC.DEFER_BLOCKING 0x0 ;  /* 0x0000000000007b1d */ /* 0x000fec0000010000 */
[----:B------:R-:W0:Y:S04]  /*1d70*/  SHFL.UP PT, R74, R25, 0x1, RZ ;  /* 0x04200000194a7989 */ /* 0x000e2800000e00ff */
[----:B------:R-:W-:Y:S04]  /*1d80*/  @P4 LDS.64 R34, [R63+0x448] ;  /* 0x000448003f224984 */ /* 0x000fe80000000a00 */
[----:B------:R-:W1:Y:S04]  /*1d90*/  SHFL.UP PT, R73, R24, 0x1, RZ ;  /* 0x0420000018497989 */ /* 0x000e6800000e00ff */
[----:B------:R-:W2:Y:S04]  /*1da0*/  SHFL.UP PT, R71, R27, 0x1, RZ ;  /* 0x042000001b477989 */ /* 0x000ea800000e00ff */
[----:B------:R-:W3:Y:S01]  /*1db0*/  SHFL.UP PT, R72, R26, 0x1, RZ ;  /* 0x042000001a487989 */ /* 0x000ee200000e00ff */
[----:B0-----:R-:W-:Y:S01]  /*1dc0*/  @!P3 MOV R74, R21 ;  /* 0x00000015004ab202 */ /* 0x001fe20000000f00 */
[C---:B------:R-:W-:Y:S01]  /*1dd0*/  FMUL.FTZ R75, R9.reuse, R33 ;  /* 0x00000021094b7220 */ /* 0x040fe20000410000 */
[----:B------:R-:W-:-:S03]  /*1de0*/  FMUL.FTZ R9, R9, R32 ;  /* 0x0000002009097220 */ /* 0x000fc60000410000 */
[C---:B------:R-:W-:Y:S01]  /*1df0*/  FFMA.FTZ R68, R8.reuse, R32, -R75 ;  /* 0x0000002008447223 */ /* 0x040fe2000001084b */
[-C--:B------:R-:W-:Y:S01]  /*1e00*/  FFMA.FTZ R8, R8, R33.reuse, R9 ;  /* 0x0000002108087223 */ /* 0x080fe20000010009 */
[C---:B------:R-:W-:Y:S01]  /*1e10*/  FMUL.FTZ R25, R11.reuse, R33 ;  /* 0x000000210b197220 */ /* 0x040fe20000410000 */
[----:B-1----:R-:W-:Y:S02]  /*1e20*/  @!P3 MOV R73, R20 ;  /* 0x000000140049b202 */ /* 0x002fe40000000f00 */
[----:B--2---:R-:W-:Y:S01]  /*1e30*/  @!P3 MOV R71, R23 ;  /* 0x000000170047b202 */ /* 0x004fe20000000f00 */
[----:B------:R-:W-:Y:S01]  /*1e40*/  FMUL.FTZ R24, R11, R32 ;  /* 0x000000200b187220 */ /* 0x000fe20000410000 */
[-C--:B------:R-:W-:Y:S01]  /*1e50*/  @P4 FMUL.FTZ R76, R34, R74.reuse ;  /* 0x0000004a224c4220 */ /* 0x080fe20000410000 */
[----:B------:R-:W-:-:S03]  /*1e60*/  @P4 FMUL.FTZ R9, R35, R74 ;  /* 0x0000004a23094220 */ /* 0x000fc60000410000 */
[-C--:B------:R-:W-:Y:S01]  /*1e70*/  @P4 FFMA.FTZ R76, R35, R73.reuse, R76 ;  /* 0x00000049234c4223 */ /* 0x080fe2000001004c */
[----:B---3--:R-:W-:Y:S01]  /*1e80*/  @!P3 MOV R72, R22 ;  /* 0x000000160048b202 */ /* 0x008fe20000000f00 */
[----:B------:R-:W-:Y:S02]  /*1e90*/  @P4 FFMA.FTZ R9, R34, R73, -R9 ;  /* 0x0000004922094223 */ /* 0x000fe40000010809 */
[----:B------:R-:W-:Y:S01]  /*1ea0*/  @P4 FADD.FTZ R71, R71, R76 ;  /* 0x0000004c47474221 */ /* 0x000fe20000010000 */
[C---:B------:R-:W-:Y:S01]  /*1eb0*/  FFMA.FTZ R11, R10.reuse, R32, -R25 ;  /* 0x000000200a0b7223 */ /* 0x040fe20000010819 */
[----:B------:R-:W-:Y:S01]  /*1ec0*/  FFMA.FTZ R10, R10, R33, R24 ;  /* 0x000000210a0a7223 */ /* 0x000fe20000010018 */
[----:B------:R-:W-:Y:S01]  /*1ed0*/  @P4 FADD.FTZ R72, R72, R9 ;  /* 0x0000000948484221 */ /* 0x000fe20000010000 */
[C---:B------:R-:W-:Y:S01]  /*1ee0*/  FMUL.FTZ R24, R70.reuse, R71 ;  /* 0x0000004746187220 */ /* 0x040fe20000410000 */
[----:B----4-:R-:W-:Y:S02]  /*1ef0*/  FMUL.FTZ R25, R13, R33 ;  /* 0x000000210d197220 */ /* 0x010fe40000410000 */
[-C--:B------:R-:W-:Y:S01]  /*1f00*/  FMUL.FTZ R70, R70, R72.reuse ;  /* 0x0000004846467220 */ /* 0x080fe20000410000 */
[----:B------:R-:W-:Y:S01]  /*1f10*/  FFMA.FTZ R24, R69, R72, -R24 ;  /* 0x0000004845187223 */ /* 0x000fe20000010818 */
[-C--:B------:R-:W-:Y:S01]  /*1f20*/  FMUL.FTZ R26, R13, R32.reuse ;  /* 0x000000200d1a7220 */ /* 0x080fe20000410000 */
[----:B------:R-:W-:Y:S01]  /*1f30*/  FFMA.FTZ R13, R12, R32, -R25 ;  /* 0x000000200c0d7223 */ /* 0x000fe20000010819 */
[----:B------:R-:W-:Y:S01]  /*1f40*/  FFMA.FTZ R9, R69, R71, R70 ;  /* 0x0000004745097223 */ /* 0x000fe20000010046 */
[----:B------:R-:W-:Y:S01]  /*1f50*/  FADD.FTZ R25, R55, R24 ;  /* 0x0000001837197221 */ /* 0x000fe20000010000 */
[----:B------:R-:W-:-:S02]  /*1f60*/  FMUL.FTZ R27, R15, R33 ;  /* 0x000000210f1b7220 */ /* 0x000fc40000410000 */
[----:B------:R-:W-:Y:S01]  /*1f70*/  FADD.FTZ R9, RZ, R9 ;  /* 0x00000009ff097221 */ /* 0x000fe20000010000 */
[C---:B------:R-:W-:Y:S01]  /*1f80*/  FMUL.FTZ R24, R66.reuse, R25 ;  /* 0x0000001942187220 */ /* 0x040fe20000410000 */
[-C--:B------:R-:W-:Y:S01]  /*1f90*/  FMUL.FTZ R35, R15, R32.reuse ;  /* 0x000000200f237220 */ /* 0x080fe20000410000 */
[----:B------:R-:W-:Y:S01]  /*1fa0*/  FMUL.FTZ R15, R17, R23 ;  /* 0x00000017110f7220 */ /* 0x000fe20000410000 */
[-C--:B------:R-:W-:Y:S01]  /*1fb0*/  FMUL.FTZ R66, R66, R9.reuse ;  /* 0x0000000942427220 */ /* 0x080fe20000410000 */
[C---:B------:R-:W-:Y:S01]  /*1fc0*/  FFMA.FTZ R24, R67.reuse, R9, R24 ;  /* 0x0000000943187223 */ /* 0x040fe20000010018 */
[----:B------:R-:W-:Y:S01]  /*1fd0*/  FFMA.FTZ R32, R14, R32, -R27 ;  /* 0x000000200e207223 */ /* 0x000fe2000001081b */
[-C--:B------:R-:W-:Y:S01]  /*1fe0*/  FFMA.FTZ R12, R12, R33.reuse, R26 ;  /* 0x000000210c0c7223 */ /* 0x080fe2000001001a */
[----:B------:R-:W-:Y:S01]  /*1ff0*/  FFMA.FTZ R14, R14, R33, R35 ;  /* 0x000000210e0e7223 */ /* 0x000fe20000010023 */
[----:B------:R-:W-:Y:S01]  /*2000*/  FFMA.FTZ R33, R16, R22, -R15 ;  /* 0x0000001610217223 */ /* 0x000fe2000001080f */
[----:B------:R-:W-:Y:S01]  /*2010*/  FFMA.FTZ R67, R67, R25, -R66 ;  /* 0x0000001943437223 */ /* 0x000fe20000010842 */
[----:B------:R-:W-:Y:S01]  /*2020*/  FADD.FTZ R15, RZ, R24 ;  /* 0x00000018ff0f7221 */ /* 0x000fe20000010000 */
[----:B------:R-:W-:-:S02]  /*2030*/  ISETP.NE.AND P1, PT, R46, RZ, PT ;  /* 0x000000ff2e00720c */ /* 0x000fc40003f25270 */
[----:B------:R-:W-:Y:S01]  /*2040*/  FADD.FTZ R24, R56, R67 ;  /* 0x0000004338187221 */ /* 0x000fe20000010000 */
[C---:B------:R-:W-:Y:S01]  /*2050*/  FMUL.FTZ R26, R64.reuse, R15 ;  /* 0x0000000f401a7220 */ /* 0x040fe20000410000 */
[C---:B------:R-:W-:Y:S01]  /*2060*/  FMUL.FTZ R35, R17.reuse, R22 ;  /* 0x0000001611237220 */ /* 0x040fe20000410000 */
[CC--:B------:R-:W-:Y:S01]  /*2070*/  FMUL.FTZ R27, R17.reuse, R21.reuse ;  /* 0x00000015111b7220 */ /* 0x0c0fe20000410000 */
[----:B------:R-:W-:Y:S01]  /*2080*/  FMUL.FTZ R22, R17, R20 ;  /* 0x0000001411167220 */ /* 0x000fe20000410000 */
[-C--:B------:R-:W-:Y:S01]  /*2090*/  FMUL.FTZ R64, R64, R24.reuse ;  /* 0x0000001840407220 */ /* 0x080fe20000410000 */
[C---:B------:R-:W-:Y:S01]  /*20a0*/  FFMA.FTZ R26, R65.reuse, R24, -R26 ;  /* 0x00000018411a7223 */ /* 0x040fe2000001081a */
[C---:B------:R-:W-:Y:S01]  /*20b0*/  FFMA.FTZ R20, R16.reuse, R20, -R27 ;  /* 0x0000001410147223 */ /* 0x040fe2000001081b */
[C---:B------:R-:W-:Y:S01]  /*20c0*/  FFMA.FTZ R21, R16.reuse, R21, R22 ;  /* 0x0000001510157223 */ /* 0x040fe20000010016 */
[----:B------:R-:W-:Y:S01]  /*20d0*/  FFMA.FTZ R16, R16, R23, R35 ;  /* 0x0000001710107223 */ /* 0x000fe20000010023 */
[----:B------:R-:W-:Y:S01]  /*20e0*/  FFMA.FTZ R64, R65, R15, R64 ;  /* 0x0000000f41407223 */ /* 0x000fe20000010040 */
[----:B------:R-:W-:Y:S01]  /*20f0*/  FADD.FTZ R17, R57, R26 ;  /* 0x0000001a39117221 */ /* 0x000fe20000010000 */
[----:B------:R-:W-:Y:S01]  /*2100*/  BSSY B0, `(.L_x_2521) ;  /* 0x0000010000007945 */ /* 0x000fe20003800000 */
[----:B------:R-:W-:Y:S01]  /*2110*/  FADD.FTZ R22, R18, R33 ;  /* 0x0000002112167221 */ /* 0x000fe20000010000 */
[----:B------:R-:W-:Y:S01]  /*2120*/  FMUL.FTZ R26, R9, R8 ;  /* 0x00000008091a7220 */ /* 0x000fe20000410000 */
[----:B------:R-:W-:Y:S01]  /*2130*/  FADD.FTZ R33, RZ, R64 ;  /* 0x00000040ff217221 */ /* 0x000fe20000010000 */
        /* <DEDUP_REMOVED lines=12> */
.L_x_2522:
[----:B------:R-:W-:Y:S05]  /*2200*/  BSYNC B0 ;  /* 0x0000000000007941 */ /* 0x000fea0003800000 */
.L_x_2521:
[----:B------:R-:W-:Y:S01]  /*2210*/  IADD3 R60, R60, 0x1, RZ ;  /* 0x000000013c3c7810 */ /* 0x000fe20007ffe0ff */
[-C--:B------:R-:W-:Y:S01]  /*2220*/  FFMA.FTZ R19, R0, R33.reuse, R27 ;  /* 0x0000002100137223 */ /* 0x080fe2000001001b */
[----:B0-----:R-:W-:Y:S01]  /*2230*/  FMUL.FTZ R9, R62, R33 ;  /* 0x000000213e097220 */ /* 0x001fe20000410000 */
[----:B------:R-:W-:Y:S01]  /*2240*/  FMUL.FTZ R15, R15, R10 ;  /* 0x0000000a0f0f7220 */ /* 0x000fe20000410000 */
[----:B------:R-:W-:Y:S01]  /*2250*/  ISETP.GE.AND P1, PT, R60, UR14, PT ;  /* 0x0000000e3c007c0c */ /* 0x000fe2000bf26270 */
[----:B------:R-:W-:Y:S01]  /*2260*/  FADD.FTZ R19, RZ, R19 ;  /* 0x00000013ff137221 */ /* 0x000fe20000010000 */
[----:B------:R-:W-:Y:S01]  /*2270*/  FFMA.FTZ R9, R0, R17, -R9 ;  /* 0x0000001100097223 */ /* 0x000fe20000010809 */
[----:B------:R-:W-:Y:S01]  /*2280*/  FMUL.FTZ R12, R33, R12 ;  /* 0x0000000c210c7220 */ /* 0x000fe20000410000 */
[----:B------:R-:W-:Y:S01]  /*2290*/  FFMA.FTZ R25, R25, R68, -R26 ;  /* 0x0000004419197223 */ /* 0x000fe2000001081a */
[----:B------:R-:W-:Y:S01]  /*22a0*/  FMUL.FTZ R19, R14, R19 ;  /* 0x000000130e137220 */ /* 0x000fe20000410000 */
[----:B------:R-:W-:Y:S01]  /*22b0*/  FADD.FTZ R0, R58, R9 ;  /* 0x000000093a007221 */ /* 0x000fe20000010000 */
        /* <DEDUP_REMOVED lines=8> */
.L_x_2520:
[----:B------:R-:W0:Y:S01]  /*2340*/  LDC.64 R8, c[0x0][0x2b0] ;  /* 0x0000ac00ff087b82 */ /* 0x000e220000000a00 */
[C---:B------:R-:W-:Y:S01]  /*2350*/  SHF.L.U32 R2, R44.reuse, 0x7, RZ ;  /* 0x000000072c027819 */ /* 0x040fe200000006ff */
[----:B------:R-:W-:Y:S01]  /*2360*/  ULDC.64 UR4, c[0x0][0x2b8] ;  /* 0x0000ae0000047ab9 */ /* 0x000fe20000000a00 */
[----:B------:R-:W-:Y:S01]  /*2370*/  IADD3 R44, R44, 0x1, RZ ;  /* 0x000000012c2c7810 */ /* 0x000fe20007ffe0ff */
[----:B------:R-:W-:Y:S01]  /*2380*/  IMAD R11, R49, UR4, RZ ;  /* 0x00000004310b7c24 */ /* 0x000fe2000f8e02ff */
[----:B------:R-:W-:-:S03]  /*2390*/  SHF.R.S32.HI R3, RZ, 0x1f, R2 ;  /* 0x0000001fff037819 */ /* 0x000fc60000011402 */
[----:B------:R-:W-:Y:S01]  /*23a0*/  BAR.SYNC.DEFER_BLOCKING 0x0 ;  /* 0x0000000000007b1d */ /* 0x000fe20000010000 */
[----:B------:R-:W-:Y:S01]  /*23b0*/  IADD3 R37, P1, R37, 0x400, RZ ;  /* 0x0000040025257810 */ /* 0x000fe20007f3e0ff */
[----:B------:R-:W-:Y:S01]  /*23c0*/  IMAD R11, R50, UR5, R11 ;  /* 0x00000005320b7c24 */ /* 0x000fe2000f8e020b */
[----:B------:R-:W-:Y:S02]  /*23d0*/  IADD3 R41, P2, R41, 0x200, RZ ;  /* 0x0000020029297810 */ /* 0x000fe40007f5e0ff */
[----:B------:R-:W-:-:S03]  /*23e0*/  IADD3 R40, P3, R40, 0x200, RZ ;  /* 0x0000020028287810 */ /* 0x000fc60007f7e0ff */
[----:B------:R-:W1:Y:S01]  /*23f0*/  LDC.64 R12, c[0x0][0x308] ;  /* 0x0000c200ff0c7b82 */ /* 0x000e620000000a00 */
[----:B------:R-:W-:Y:S02]  /*2400*/  IADD3.X R36, RZ, R36, RZ, P1, !PT ;  /* 0x00000024ff247210 */ /* 0x000fe40000ffe4ff */
[----:B------:R-:W-:Y:S02]  /*2410*/  IADD3.X R39, RZ, R39, RZ, P2, !PT ;  /* 0x00000027ff277210 */ /* 0x000fe400017fe4ff */
[----:B------:R-:W-:Y:S01]  /*2420*/  IADD3.X R38, RZ, R38, RZ, P3, !PT ;  /* 0x00000026ff267210 */ /* 0x000fe20001ffe4ff */
[C---:B0-----:R-:W-:Y:S02]  /*2430*/  IMAD R0, R8.reuse, UR19, RZ ;  /* 0x0000001308007c24 */ /* 0x041fe4000f8e02ff */
[----:B------:R-:W-:-:S04]  /*2440*/  IMAD.WIDE.U32 R2, R8, UR18, R2 ;  /* 0x0000001208027c25 */ /* 0x000fc8000f8e0002 */
[----:B------:R-:W-:-:S05]  /*2450*/  IMAD R9, R9, UR18, R0 ;  /* 0x0000001209097c24 */ /* 0x000fca000f8e0200 */
[----:B------:R-:W-:-:S03]  /*2460*/  IADD3 R3, R3, R9, RZ ;  /* 0x0000000903037210 */ /* 0x000fc60007ffe0ff */
[----:B------:R-:W-:Y:S01]  /*2470*/  IMAD.WIDE.U32 R2, R50, UR4, R2 ;  /* 0x0000000432027c25 */ /* 0x000fe2000f8e0002 */
[----:B------:R-:W-:-:S04]  /*2480*/  ULDC UR4, c[0x0][0x224] ;  /* 0x0000890000047ab9 */ /* 0x000fc80000000800 */
[----:B------:R-:W-:Y:S02]  /*2490*/  IADD3 R3, R3, R11, RZ ;  /* 0x0000000b03037210 */ /* 0x000fe40007ffe0ff */
[----:B-1----:R-:W-:-:S04]  /*24a0*/  LEA R0, P0, R2, R12, 0x2 ;  /* 0x0000000c02007211 */ /* 0x002fc800078010ff */
[----:B------:R-:W-:Y:S02]  /*24b0*/  LEA.HI.X R3, R2, R13, R3, 0x2, P0 ;  /* 0x0000000d02037211 */ /* 0x000fe400000f1403 */
[----:B------:R-:W-:-:S04]  /*24c0*/  IADD3 R2, P0, R0, R43, RZ ;  /* 0x0000002b00027210 */ /* 0x000fc80007f1e0ff */
[----:B------:R-:W-:Y:S02]  /*24d0*/  IADD3.X R3, R3, R42, RZ, P0, !PT ;  /* 0x0000002a03037210 */ /* 0x000fe400007fe4ff */
[----:B------:R-:W-:-:S03]  /*24e0*/  ISETP.GE.AND P0, PT, R44, UR4, PT ;  /* 0x000000042c007c0c */ /* 0x000fc6000bf06270 */
[----:B------:R0:W-:Y:S10]  /*24f0*/  STG.E.128 desc[UR16][R2.64], R4 ;  /* 0x0000000402007986 */ /* 0x0001f4000c101d10 */
[----:B------:R-:W-:Y:S05]  /*2500*/  @!P0 BRA `(.L_x_2524) ;  /* 0xffffffe000448947 */ /* 0x000fea000383ffff */
[----:B------:R-:W-:Y:S05]  /*2510*/  EXIT ;  /* 0x000000000000794d */ /* 0x000fea0003800000 */
.L_x_2525:
        /* <DEDUP_REMOVED lines=14> */
.L_x_5234:


//--------------------- .text._Z25selective_scan_fwd_kernelI32Selective_Scan_fwd_kernel_traitsILi32ELi4ELi1ELb1ELb0ELb1ELb1EfN3c107complexIfEEEEv13SSMParamsBase --------------------------
	.section	.text._Z25selective_scan_fwd_kernelI32Selective_Scan_fwd_kernel_traitsILi32ELi4ELi1ELb1ELb0ELb1ELb1EfN3c107complexIfEEEEv13SSMParamsBase,"ax",@progbits
	.align	128
        .global         _Z25selective_scan_fwd_kernelI32Selective_Scan_fwd_kernel_traitsILi32ELi4ELi1ELb1ELb0ELb1ELb1EfN3c107complexIfEEEEv13SSMParamsBase
        .type           _Z25selective_scan_fwd_kernelI32Selective_Scan_fwd_kernel_traitsILi32ELi4ELi1ELb1ELb0ELb1ELb1EfN3c107complexIfEEEEv13SSMParamsBase,@function
        .size           _Z25selective_scan_fwd_kernelI32Selective_Scan_fwd_kernel_traitsILi32ELi4ELi1ELb1ELb0ELb1ELb1EfN3c107complexIfEEEEv13SSMParamsBase,(.L_x_5235 - _Z25selective_scan_fwd_kernelI32Selective_Scan_fwd_kernel_traitsILi32ELi4ELi1ELb1ELb0ELb1ELb1EfN3c107complexIfEEEEv13SSMParamsBase)
        .other          _Z25selective_scan_fwd_kernelI32Selective_Scan_fwd_kernel_traitsILi32ELi4ELi1ELb1ELb0ELb1ELb1EfN3c107complexIfEEEEv13SSMParamsBase,@"STO_CUDA_ENTRY STV_DEFAULT"
_Z25selective_scan_fwd_kernelI32Selective_Scan_fwd_kernel_traitsILi32ELi4ELi1ELb1ELb0ELb1ELb1EfN3c107complexIfEEEEv13SSMParamsBase:
.text._Z25selective_scan_fwd_kernelI32Selective_Scan_fwd_kernel_traitsILi32ELi4ELi1ELb1ELb0ELb1ELb1EfN3c107complexIfEEEEv13SSMParamsBase:
        /* <DEDUP_REMOVED lines=98> */
.L_x_2538:
        /* <DEDUP_REMOVED lines=54> */
.L_x_2527:
[----:B------:R-:W-:Y:S05]  /*0980*/  BSYNC B0 ;  /* 0x0000000000007941 */ /* 0x000fea0003800000 */
.L_x_2526:
        /* <DEDUP_REMOVED lines=33> */
.L_x_2529:
[----:B------:R-:W-:Y:S05]  /*0ba0*/  BSYNC B0 ;  /* 0x0000000000007941 */ /* 0x000fea0003800000 */
.L_x_2528:
        /* <DEDUP_REMOVED lines=33> */
.L_x_2531:
[----:B------:R-:W-:Y:S05]  /*0dc0*/  BSYNC B0 ;  /* 0x0000000000007941 */ /* 0x000fea0003800000 */
.L_x_2530:
        /* <DEDUP_REMOVED lines=33> */
.L_x_2533:
[----:B------:R-:W-:Y:S05]  /*0fe0*/  BSYNC B0 ;  /* 0x0000000000007941 */ /* 0x000fea0003800000 */
.L_x_2532:
        /* <DEDUP_REMOVED lines=24> */
.L_x_2537:
        /* <DEDUP_REMOVED lines=265> */
.L_x_2536:
[----:B------:R-:W-:Y:S05]  /*2200*/  BSYNC B0 ;  /* 0x0000000000007941 */ /* 0x000fea0003800000 */
.L_x_2535:
        /* <DEDUP_REMOVED lines=19> */
.L_x_2534:
[----:B------:R-:W0:Y:S01]  /*2340*/  LDC.64 R16, c[0x0][0x2b0] ;  /* 0x0000ac00ff107b82 */ /* 0x000e220000000a00 */
[----:B------:R-:W-:Y:S01]  /*2350*/  SHF.L.U32 R2, R44, 0x7, RZ ;  /* 0x000000072c027819 */ /* 0x000fe200000006ff */
[----:B------:R-:W-:Y:S01]  /*2360*/  ULDC.64 UR4, c[0x0][0x2b8] ;  /* 0x0000ae0000047ab9 */ /* 0x000fe20000000a00 */
[----:B------:R-:W-:Y:S02]  /*2370*/  ULDC.64 UR6, c[0x0][0x2a8] ;  /* 0x0000aa0000067ab9 */ /* 0x000fe40000000a00 */
[----:B------:R-:W-:-:S03]  /*2380*/  SHF.R.S32.HI R3, RZ, 0x1f, R2 ;  /* 0x0000001fff037819 */ /* 0x000fc60000011402 */
[----:B------:R-:W1:Y:S08]  /*2390*/  LDC.64 R10, c[0x0][0x308] ;  /* 0x0000c200ff0a7b82 */ /* 0x000e700000000a00 */
[----:B------:R-:W2:Y:S01]  /*23a0*/  LDC.64 R18, c[0x0][0x2a0] ;  /* 0x0000a800ff127b82 */ /* 0x000ea20000000a00 */
[----:B0-----:R-:W-:-:S07]  /*23b0*/  IMAD R0, R16, UR19, RZ ;  /* 0x0000001310007c24 */ /* 0x001fce000f8e02ff */
[----:B------:R-:W0:Y:S01]  /*23c0*/  LDC.64 R8, c[0x0][0x318] ;  /* 0x0000c600ff087b82 */ /* 0x000e220000000a00 */
[----:B------:R-:W-:-:S04]  /*23d0*/  IMAD.WIDE.U32 R12, R16, UR18, R2 ;  /* 0x00000012100c7c25 */ /* 0x000fc8000f8e0002 */
[----:B------:R-:W-:-:S03]  /*23e0*/  IMAD R17, R17, UR18, R0 ;  /* 0x0000001211117c24 */ /* 0x000fc6000f8e0200 */
[----:B------:R-:W3:Y:S02]  /*23f0*/  LDC.64 R22, c[0x0][0x2c0] ;  /* 0x0000b000ff167b82 */ /* 0x000ee40000000a00 */
[----:B------:R-:W-:Y:S01]  /*2400*/  IADD3 R13, R13, R17, RZ ;  /* 0x000000110d0d7210 */ /* 0x000fe20007ffe0ff */
[----:B------:R-:W-:-:S04]  /*2410*/  IMAD R17, R49, UR4, RZ ;  /* 0x0000000431117c24 */ /* 0x000fc8000f8e02ff */
[C---:B------:R-:W-:Y:S02]  /*2420*/  IMAD R17, R50.reuse, UR5, R17 ;  /* 0x0000000532117c24 */ /* 0x040fe4000f8e0211 */
[----:B------:R-:W-:Y:S01]  /*2430*/  IMAD.WIDE.U32 R12, R50, UR4, R12 ;  /* 0x00000004320c7c25 */ /* 0x000fe2000f8e000c */
[----:B------:R-:W-:-:S03]  /*2440*/  ULDC.64 UR4, c[0x0][0x2c8] ;  /* 0x0000b20000047ab9 */ /* 0x000fc60000000a00 */
[C---:B--2---:R-:W-:Y:S01]  /*2450*/  IMAD R0, R18.reuse, UR19, RZ ;  /* 0x0000001312007c24 */ /* 0x044fe2000f8e02ff */
[----:B------:R-:W-:Y:S01]  /*2460*/  IADD3 R13, R13, R17, RZ ;  /* 0x000000110d0d7210 */ /* 0x000fe20007ffe0ff */
[----:B------:R-:W-:Y:S01]  /*2470*/  IMAD.WIDE.U32 R14, R18, UR18, R2 ;  /* 0x00000012120e7c25 */ /* 0x000fe2000f8e0002 */
[----:B------:R-:W-:Y:S01]  /*2480*/  BAR.SYNC.DEFER_BLOCKING 0x0 ;  /* 0x0000000000007b1d */ /* 0x000fe20000010000 */
[C---:B-1----:R-:W-:Y:S02]  /*2490*/  LEA R10, P0, R12.reuse, R10, 0x2 ;  /* 0x0000000a0c0a7211 */ /* 0x042fe400078010ff */
[----:B------:R-:W-:Y:S02]  /*24a0*/  IMAD R19, R19, UR18, R0 ;  /* 0x0000001213137c24 */ /* 0x000fe4000f8e0200 */
[----:B------:R-:W-:Y:S02]  /*24b0*/  LEA.HI.X R11, R12, R11, R13, 0x2, P0 ;  /* 0x0000000b0c0b7211 */ /* 0x000fe400000f140d */
[----:B------:R-:W-:-:S02]  /*24c0*/  IADD3 R12, P0, R10, R43, RZ ;  /* 0x0000002b0a0c7210 */ /* 0x000fc40007f1e0ff */
[----:B------:R-:W-:Y:S01]  /*24d0*/  IADD3 R15, R15, R19, RZ ;  /* 0x000000130f0f7210 */ /* 0x000fe20007ffe0ff */
[----:B------:R-:W-:Y:S01]  /*24e0*/  IMAD R19, R49, UR6, RZ ;  /* 0x0000000631137c24 */ /* 0x000fe2000f8e02ff */
[----:B------:R-:W-:-:S03]  /*24f0*/  IADD3.X R13, R11, R42, RZ, P0, !PT ;  /* 0x0000002a0b0d7210 */ /* 0x000fc600007fe4ff */
[C---:B------:R-:W-:Y:S02]  /*2500*/  IMAD R19, R50.reuse, UR7, R19 ;  /* 0x0000000732137c24 */ /* 0x040fe4000f8e0213 */
[----:B------:R-:W-:-:S05]  /*2510*/  IMAD.WIDE.U32 R14, R50, UR6, R14 ;  /* 0x00000006320e7c25 */ /* 0x000fca000f8e000e */
[----:B------:R-:W-:Y:S02]  /*2520*/  IADD3 R0, R15, R19, RZ ;  /* 0x000000130f007210 */ /* 0x000fe40007ffe0ff */
[C---:B0-----:R-:W-:Y:S01]  /*2530*/  LEA R8, P1, R14.reuse, R8, 0x2 ;  /* 0x000000080e087211 */ /* 0x041fe200078210ff */
[----:B------:R0:W-:Y:S03]  /*2540*/  STG.E.128 desc[UR16][R12.64], R4 ;  /* 0x000000040c007986 */ /* 0x0001e6000c101d10 */
[----:B------:R-:W-:Y:S01]  /*2550*/  LEA.HI.X R9, R14, R9, R0, 0x2, P1 ;  /* 0x000000090e097211 */ /* 0x000fe200008f1400 */
[----:B------:R-:W-:Y:S01]  /*2560*/  BAR.SYNC.DEFER_BLOCKING 0x0 ;  /* 0x0000000000007b1d */ /* 0x000fe20000010000 */
[----:B------:R-:W-:-:S04]  /*2570*/  IADD3 R8, P1, R8, R43, RZ ;  /* 0x0000002b08087210 */ /* 0x000fc80007f3e0ff */
[----:B------:R-:W-:Y:S01]  /*2580*/  IADD3.X R9, R9, R42, RZ, P1, !PT ;  /* 0x0000002a09097210 */ /* 0x000fe20000ffe4ff */
[C---:B---3--:R-:W-:Y:S02]  /*2590*/  IMAD R20, R22.reuse, UR19, RZ ;  /* 0x0000001316147c24 */ /* 0x048fe4000f8e02ff */
[----:B0-----:R-:W0:Y:S03]  /*25a0*/  LDC.64 R12, c[0x0][0x320] ;  /* 0x0000c800ff0c7b82 */ /* 0x001e260000000a00 */
[----:B------:R-:W2:Y:S01]  /*25b0*/  LDG.E.128 R8, desc[UR16][R8.64] ;  /* 0x0000001008087981 */ /* 0x000ea2000c1e1d00 */
[----:B------:R-:W-:Y:S01]  /*25c0*/  IMAD.WIDE.U32 R2, R22, UR18, R2 ;  /* 0x0000001216027c25 */ /* 0x000fe2000f8e0002 */
[----:B------:R-:W-:-:S03]  /*25d0*/  IADD3 R44, R44, 0x1, RZ ;  /* 0x000000012c2c7810 */ /* 0x000fc60007ffe0ff */
[----:B------:R-:W-:Y:S01]  /*25e0*/  BAR.SYNC.DEFER_BLOCKING 0x0 ;  /* 0x0000000000007b1d */ /* 0x000fe20000010000 */
[----:B------:R-:W-:Y:S02]  /*25f0*/  IADD3 R37, P1, R37, 0x400, RZ ;  /* 0x0000040025257810 */ /* 0x000fe40007f3e0ff */
[----:B------:R-:W-:Y:S02]  /*2600*/  IADD3 R41, P2, R41, 0x200, RZ ;  /* 0x0000020029297810 */ /* 0x000fe40007f5e0ff */
[----:B------:R-:W-:Y:S02]  /*2610*/  IADD3 R40, P3, R40, 0x200, RZ ;  /* 0x0000020028287810 */ /* 0x000fe40007f7e0ff */
[----:B------:R-:W-:Y:S02]  /*2620*/  IADD3.X R36, RZ, R36, RZ, P1, !PT ;  /* 0x00000024ff247210 */ /* 0x000fe40000ffe4ff */
[----:B------:R-:W-:Y:S02]  /*2630*/  IADD3.X R39, RZ, R39, RZ, P2, !PT ;  /* 0x00000027ff277210 */ /* 0x000fe400017fe4ff */
[----:B------:R-:W-:Y:S01]  /*2640*/  IADD3.X R38, RZ, R38, RZ, P3, !PT ;  /* 0x00000026ff267210 */ /* 0x000fe20001ffe4ff */
[----:B--2---:R-:W-:Y:S01]  /*2650*/  FMUL.FTZ R15, R10, -1.4426950216293334961 ;  /* 0xbfb8aa3b0a0f7820 */ /* 0x004fe20000410000 */
[----:B------:R-:W-:Y:S01]  /*2660*/  FMUL.FTZ R14, R9, -1.4426950216293334961 ;  /* 0xbfb8aa3b090e7820 */ /* 0x000fe20000410000 */
[----:B------:R-:W-:Y:S01]  /*2670*/  FMUL.FTZ R17, R11, -1.4426950216293334961 ;  /* 0xbfb8aa3b0b117820 */ /* 0x000fe20000410000 */
[----:B------:R-:W-:-:S03]  /*2680*/  FMUL.FTZ R0, R8, -1.4426950216293334961 ;  /* 0xbfb8aa3b08007820 */ /* 0x000fc60000410000 */
[----:B------:R-:W1:Y:S08]  /*2690*/  MUFU.EX2 R15, R15 ;  /* 0x0000000f000f7308 */ /* 0x000e700000000800 */
[----:B------:R-:W2:Y:S08]  /*26a0*/  MUFU.EX2 R14, R14 ;  /* 0x0000000e000e7308 */ /* 0x000eb00000000800 */
[----:B------:R-:W3:Y:S01]  /*26b0*/  MUFU.EX2 R17, R17 ;  /* 0x0000001100117308 */ /* 0x000ee20000000800 */
[----:B-1----:R-:W-:Y:S01]  /*26c0*/  FADD.FTZ R16, R15, 1 ;  /* 0x3f8000000f107421 */ /* 0x002fe20000010000 */
[----:B------:R-:W-:-:S05]  /*26d0*/  IMAD R15, R23, UR18, R20 ;  /* 0x00000012170f7c24 */ /* 0x000fca000f8e0214 */
[----:B------:R-:W-:Y:S01]  /*26e0*/  IADD3 R3, R3, R15, RZ ;  /* 0x0000000f03037210 */ /* 0x000fe20007ffe0ff */
[----:B------:R-:W1:Y:S01]  /*26f0*/  MUFU.EX2 R0, R0 ;  /* 0x0000000000007308 */ /* 0x000e620000000800 */
[----:B--2---:R-:W-:Y:S01]  /*2700*/  FADD.FTZ R14, R14, 1 ;  /* 0x3f8000000e0e7421 */ /* 0x004fe20000010000 */
[----:B------:R-:W-:-:S06]  /*2710*/  IMAD.WIDE.U32 R2, R50, UR4, R2 ;  /* 0x0000000432027c25 */ /* 0x000fcc000f8e0002 */
[----:B------:R0:W2:Y:S01]  /*2720*/  MUFU.RCP R19, R16 ;  /* 0x0000001000137308 */ /* 0x0000a20000001000 */
[----:B---3--:R-:W-:Y:S01]  /*2730*/  FADD.FTZ R18, R17, 1 ;  /* 0x3f80000011127421 */ /* 0x008fe20000010000 */
[----:B------:R-:W-:Y:S01]  /*2740*/  IMAD R17, R49, UR4, RZ ;  /* 0x0000000431117c24 */ /* 0x000fe2000f8e02ff */
[----:B------:R-:W-:-:S03]  /*2750*/  ULDC UR4, c[0x0][0x224] ;  /* 0x0000890000047ab9 */ /* 0x000fc60000000800 */
[----:B------:R-:W-:Y:S02]  /*2760*/  IMAD R17, R50, UR5, R17 ;  /* 0x0000000532117c24 */ /* 0x000fe4000f8e0211 */
[----:B------:R-:W3:Y:S01]  /*2770*/  MUFU.RCP R14, R14 ;  /* 0x0000000e000e7308 */ /* 0x000ee20000001000 */
[----:B-1----:R-:W-:Y:S01]  /*2780*/  FADD.FTZ R0, R0, 1 ;  /* 0x3f80000000007421 */ /* 0x002fe20000010000 */
[----:B0-----:R-:W-:Y:S02]  /*2790*/  LEA R16, P0, R2, R12, 0x2 ;  /* 0x0000000c02107211 */ /* 0x001fe400078010ff */
[----:B------:R-:W-:-:S04]  /*27a0*/  IADD3 R3, R3, R17, RZ ;  /* 0x0000001103037210 */ /* 0x000fc80007ffe0ff */
[----:B------:R-:W0:Y:S01]  /*27b0*/  MUFU.RCP R18, R18 ;  /* 0x0000001200127308 */ /* 0x000e220000001000 */
[----:B------:R-:W-:Y:S01]  /*27c0*/  LEA.HI.X R13, R2, R13, R3, 0x2, P0 ;  /* 0x0000000d020d7211 */ /* 0x000fe200000f1403 */
[----:B--2---:R-:W-:Y:S01]  /*27d0*/  FMUL.FTZ R3, R10, R19 ;  /* 0x000000130a037220 */ /* 0x004fe20000410000 */
[----:B------:R-:W-:-:S03]  /*27e0*/  IADD3 R2, P0, R16, R43, RZ ;  /* 0x0000002b10027210 */ /* 0x000fc60007f1e0ff */
[----:B------:R-:W-:Y:S01]  /*27f0*/  FMUL.FTZ R6, R3, R6 ;  /* 0x0000000603067220 */ /* 0x000fe20000410000 */
[----:B------:R-:W-:Y:S01]  /*2800*/  IADD3.X R3, R13, R42, RZ, P0, !PT ;  /* 0x0000002a0d037210 */ /* 0x000fe200007fe4ff */
[----:B------:R-:W1:Y:S01]  /*2810*/  MUFU.RCP R15, R0 ;  /* 0x00000000000f7308 */ /* 0x000e620000001000 */
[----:B---3--:R-:W-:Y:S01]  /*2820*/  FMUL.FTZ R10, R9, R14 ;  /* 0x0000000e090a7220 */ /* 0x008fe20000410000 */
[----:B------:R-:W-:-:S03]  /*2830*/  ISETP.GE.AND P0, PT, R44, UR4, PT ;  /* 0x000000042c007c0c */ /* 0x000fc6000bf06270 */
[----:B------:R-:W-:Y:S01]  /*2840*/  FMUL.FTZ R5, R10, R5 ;  /* 0x000000050a057220 */ /* 0x000fe20000410000 */
[----:B0-----:R-:W-:-:S04]  /*2850*/  FMUL.FTZ R12, R11, R18 ;  /* 0x000000120b0c7220 */ /* 0x001fc80000410000 */
[----:B------:R-:W-:Y:S01]  /*2860*/  FMUL.FTZ R7, R12, R7 ;  /* 0x000000070c077220 */ /* 0x000fe20000410000 */
[----:B-1----:R-:W-:-:S04]  /*2870*/  FMUL.FTZ R9, R8, R15 ;  /* 0x0000000f08097220 */ /* 0x002fc80000410000 */
[----:B------:R-:W-:-:S05]  /*2880*/  FMUL.FTZ R4, R9, R4 ;  /* 0x0000000409047220 */ /* 0x000fca0000410000 */
[----:B------:R0:W-:Y:S01]  /*2890*/  STG.E.128 desc[UR16][R2.64], R4 ;  /* 0x0000000402007986 */ /* 0x0001e2000c101d10 */
[----:B------:R-:W-:Y:S05]  /*28a0*/  @!P0 BRA `(.L_x_2538) ;  /* 0xffffffdc005c8947 */ /* 0x000fea000383ffff */
[----:B------:R-:W-:Y:S05]  /*28b0*/  EXIT ;  /* 0x000000000000794d */ /* 0x000fea0003800000 */
.L_x_2539:
        /* <DEDUP_REMOVED lines=12> */
.L_x_5235:


//--------------------- .text._Z25selective_scan_fwd_kernelI32Selective_Scan_fwd_kernel_traitsILi32ELi4ELi1ELb1ELb1ELb0ELb0EfN3c107complexIfEEEEv13SSMParamsBase --------------------------
	.section	.text._Z25selective_scan_fwd_kernelI32Selective_Scan_fwd_kernel_traitsILi32ELi4ELi1ELb1ELb1ELb0ELb0EfN3c107complexIfEEEEv13SSMParamsBase,"ax",@progbits
	.align	128
        .global         _Z25selective_scan_fwd_kernelI32Selective_Scan_fwd_kernel_traitsILi32ELi4ELi1ELb1ELb1ELb0ELb0EfN3c107complexIfEEEEv13SSMParamsBase
        .type           _Z25selective_scan_fwd_kernelI32Selective_Scan_fwd_kernel_traitsILi32ELi4ELi1ELb1ELb1ELb0ELb0EfN3c107complexIfEEEEv13SSMParamsBase,@function
        .size           _Z25selective_scan_fwd_kernelI32Selective_Scan_fwd_kernel_traitsILi32ELi4ELi1ELb1ELb1ELb0ELb0EfN3c107complexIfEEEEv13SSMParamsBase,(.L_x_5236 - _Z25selective_scan_fwd_kernelI32Selective_Scan_fwd_kernel_traitsILi32ELi4ELi1ELb1ELb1ELb0ELb0EfN3c107complexIfEEEEv13SSMParamsBase)
        .other          _Z25selective_scan_fwd_kernelI32Selective_Scan_fwd_kernel_traitsILi32ELi4ELi1ELb1ELb1ELb0ELb0EfN3c107complexIfEEEEv13SSMParamsBase,@"STO_CUDA_ENTRY STV_DEFAULT"
_Z25selective_scan_fwd_kernelI32Selective_Scan_fwd_kernel_traitsILi32ELi4ELi1ELb1ELb1ELb0ELb0EfN3c107complexIfEEEEv13SSMParamsBase:
.text._Z25selective_scan_fwd_kernelI32Selective_Scan_fwd_kernel_traitsILi32ELi4ELi1ELb1ELb1ELb0ELb0EfN3c107complexIfEEEEv13SSMParamsBase:
[----:B------:R-:W-:Y:S08]  /*0000*/  LDC R1, c[0x0][0x28] ;  /* 0x00000a00ff017b82 */ /* 0x000ff00000000800 */
[----:B------:R-:W0:Y:S01]  /*0010*/  LDC R8, c[0x0][0x228] ;  /* 0x00008a00ff087b82 */ /* 0x000e220000000800 */
[----:B------:R-:W-:Y:S01]  /*0020*/  ULDC.64 UR4, c[0x0][0x2e8] ;  /* 0x0000ba0000047ab9 */ /* 0x000fe20000000a00 */
[----:B------:R-:W-:Y:S01]  /*0030*/  ULDC.64 UR6, c[0x0][0x300] ;  /* 0x0000c00000067ab9 */ /* 0x000fe20000000a00 */
[----:B------:R-:W-:-:S02]  /*0040*/  ISETP.NE.U32.AND P0, PT, RZ, UR4, PT ;  /* 0x00000004ff007c0c */ /* 0x000fc4000bf05070 */
[----:B------:R-:W-:Y:S02]  /*0050*/  CS2R R32, SRZ ;  /* 0x0000000000207805 */ /* 0x000fe4000001ff00 */
[----:B------:R-:W-:Y:S01]  /*0060*/  ISETP.NE.U32.AND P1, PT, RZ, UR6, PT ;  /* 0x00000006ff007c0c */ /* 0x000fe2000bf25070 */
[----:B------:R-:W-:Y:S01]  /*0070*/  ULDC.64 UR10, c[0x0][0x258] ;  /* 0x00009600000a7ab9 */ /* 0x000fe20000000a00 */
[----:B------:R-:W-:Y:S01]  /*0080*/  ISETP.NE.AND.EX P0, PT, RZ, UR5, PT, P0 ;  /* 0x00000005ff007c0c */ /* 0x000fe2000bf05300 */
[----:B------:R-:W1:Y:S01]  /*0090*/  S2UR UR8, SR_CTAID.Y ;  /* 0x00000000000879c3 */ /* 0x000e620000002600 */
[----:B------:R-:W-:-:S07]  /*00a0*/  ISETP.NE.AND.EX P1, PT, RZ, UR7, PT, P1 ;  /* 0x00000007ff007c0c */ /* 0x000fce000bf25310 */
[----:B------:R-:W2:Y:S01]  /*00b0*/  LDC.64 R18, c[0x0][0x2d8] ;  /* 0x0000b600ff127b82 */ /* 0x000ea20000000a00 */
[----:B0-----:R-:W-:-:S07]  /*00c0*/  IABS R9, R8 ;  /* 0x0000000800097213 */ /* 0x001fce0000000000 */
[----:B------:R-:W0:Y:S01]  /*00d0*/  LDC.64 R14, c[0x0][0x2f0] ;  /* 0x0000bc00ff0e7b82 */ /* 0x000e220000000a00 */
[----:B------:R-:W3:Y:S01]  /*00e0*/  I2F.RP R0, R9 ;  /* 0x0000000900007306 */ /* 0x000ee20000209400 */
[----:B-1----:R-:W-:-:S06]  /*00f0*/  MOV R35, UR8 ;  /* 0x0000000800237c02 */ /* 0x002fcc0008000f00 */
[----:B------:R-:W1:Y:S01]  /*0100*/  LDC.64 R16, c[0x0][0x2f8] ;  /* 0x0000be00ff107b82 */ /* 0x000e620000000a00 */
[----:B------:R-:W-:Y:S01]  /*0110*/  ULDC.64 UR8, c[0x0][0x240] ;  /* 0x0000900000087ab9 */ /* 0x000fe20000000a00 */
[----:B------:R-:W-:Y:S02]  /*0120*/  SHF.R.S32.HI R34, RZ, 0x1f, R35 ;  /* 0x0000001fff227819 */ /* 0x000fe40000011423 */
[C---:B------:R-:W-:Y:S02]  /*0130*/  @P0 LEA R2, P2, R35.reuse, UR4, 0x2 ;  /* 0x0000000423020c11 */ /* 0x040fe4000f8410ff */
[C---:B------:R-:W-:Y:S02]  /*0140*/  @P1 LEA R4, P3, R35.reuse, UR6, 0x2 ;  /* 0x0000000623041c11 */ /* 0x040fe4000f8610ff */
[C-C-:B------:R-:W-:Y:S01]  /*0150*/  @P0 LEA.HI.X R3, R35.reuse, UR5, R34.reuse, 0x2, P2 ;  /* 0x0000000523030c11 */ /* 0x140fe200090f1422 */
[----:B---3--:R-:W3:Y:S01]  /*0160*/  MUFU.RCP R0, R0 ;  /* 0x0000000000007308 */ /* 0x008ee20000001000 */
[----:B------:R-:W-:Y:S01]  /*0170*/  @P1 LEA.HI.X R5, R35, UR7, R34, 0x2, P3 ;  /* 0x0000000723051c11 */ /* 0x000fe200098f1422 */
[----:B------:R-:W-:-:S02]  /*0180*/  ULDC.64 UR6, c[0x0][0x208] ;  /* 0x0000820000067ab9 */ /* 0x000fc40000000a00 */
[----:B------:R4:W5:Y:S01]  /*0190*/  @P0 LDG.E R33, desc[UR6][R2.64] ;  /* 0x0000000602210981 */ /* 0x000962000c1e1900 */
[----:B------:R-:W2:Y:S03]  /*01a0*/  S2UR UR4, SR_CTAID.X ;  /* 0x00000000000479c3 */ /* 0x000ea60000002500 */
[----:B------:R2:W5:Y:S01]  /*01b0*/  @P1 LDG.E R32, desc[UR6][R4.64] ;  /* 0x0000000604201981 */ /* 0x000562000c1e1900 */
[----:B----4-:R-:W-:Y:S02]  /*01c0*/  IABS R2, R35 ;  /* 0x0000002300027213 */ /* 0x010fe40000000000 */
[----:B---3--:R-:W-:-:S04]  /*01d0*/  IADD3 R6, R0, 0xffffffe, RZ ;  /* 0x0ffffffe00067810 */ /* 0x008fc80007ffe0ff */
[----:B------:R3:W4:Y:S01]  /*01e0*/  F2I.FTZ.U32.TRUNC.NTZ R7, R6 ;  /* 0x0000000600077305 */ /* 0x000722000021f000 */
[----:B--2---:R-:W-:Y:S01]  /*01f0*/  MOV R30, UR4 ;  /* 0x00000004001e7c02 */ /* 0x004fe20008000f00 */
[----:B---3--:R-:W-:Y:S01]  /*0200*/  HFMA2.MMA R6, -RZ, RZ, 0, 0 ;  /* 0x00000000ff067435 */ /* 0x008fe200000001ff */
[----:B------:R-:W-:Y:S02]  /*0210*/  ULDC.64 UR4, c[0x0][0x280] ;  /* 0x0000a00000047ab9 */ /* 0x000fe40000000a00 */
[----:B------:R-:W-:Y:S02]  /*0220*/  SHF.R.S32.HI R31, RZ, 0x1f, R30 ;  /* 0x0000001fff1f7819 */ /* 0x000fe4000001141e */
[----:B----4-:R-:W-:-:S03]  /*0230*/  IADD3 R10, RZ, -R7, RZ ;  /* 0x80000007ff0a7210 */ /* 0x010fc60007ffe0ff */
[----:B------:R-:W-:Y:S02]  /*0240*/  IMAD R5, R31, UR4, RZ ;  /* 0x000000041f057c24 */ /* 0x000fe4000f8e02ff */
[----:B------:R-:W-:Y:S02]  /*0250*/  IMAD R3, R10, R9, RZ ;  /* 0x000000090a037224 */ /* 0x000fe400078e02ff */
[----:B------:R-:W2:Y:S02]  /*0260*/  LDC R10, c[0x0][0x224] ;  /* 0x00008900ff0a7b82 */ /* 0x000ea40000000800 */
[----:B------:R-:W-:-:S06]  /*0270*/  IMAD.HI.U32 R7, R7, R3, R6 ;  /* 0x0000000307077227 */ /* 0x000fcc00078e0006 */
[----:B------:R-:W-:-:S04]  /*0280*/  IMAD.HI.U32 R0, R7, R2, RZ ;  /* 0x0000000207007227 */ /* 0x000fc800078e00ff */
[----:B------:R-:W-:Y:S01]  /*0290*/  IMAD.WIDE.U32 R6, R30, UR8, RZ ;  /* 0x000000081e067c25 */ /* 0x000fe2000f8e00ff */
[----:B------:R-:W-:-:S05]  /*02a0*/  IADD3 R3, -R0, RZ, RZ ;  /* 0x000000ff00037210 */ /* 0x000fca0007ffe1ff */
[----:B------:R-:W-:Y:S01]  /*02b0*/  IMAD R2, R9, R3, R2 ;  /* 0x0000000309027224 */ /* 0x000fe200078e0202 */
[----:B------:R-:W-:-:S04]  /*02c0*/  LOP3.LUT R3, R35, R8, RZ, 0x3c, !PT ;  /* 0x0000000823037212 */ /* 0x000fc800078e3cff */
[----:B------:R-:W-:Y:S02]  /*02d0*/  ISETP.GT.U32.AND P1, PT, R9, R2, PT ;  /* 0x000000020900720c */ /* 0x000fe40003f24070 */
[----:B------:R-:W-:Y:S01]  /*02e0*/  ISETP.GE.AND P2, PT, R3, RZ, PT ;  /* 0x000000ff0300720c */ /* 0x000fe20003f46270 */
[----:B------:R-:W-:-:S04]  /*02f0*/  IMAD R3, R31, UR8, RZ ;  /* 0x000000081f037c24 */ /* 0x000fc8000f8e02ff */
[----:B------:R-:W-:Y:S01]  /*0300*/  IMAD R13, R30, UR9, R3 ;  /* 0x000000091e0d7c24 */ /* 0x000fe2000f8e0203 */
[----:B------:R-:W-:Y:S02]  /*0310*/  ULDC.64 UR8, c[0x0][0x290] ;  /* 0x0000a40000087ab9 */ /* 0x000fe40000000a00 */
[----:B------:R-:W-:Y:S02]  /*0320*/  IMAD R11, R31, UR8, RZ ;  /* 0x000000081f0b7c24 */ /* 0x000fe4000f8e02ff */
[----:B------:R-:W-:Y:S02]  /*0330*/  IADD3 R7, R7, R13, RZ ;  /* 0x0000000d07077210 */ /* 0x000fe40007ffe0ff */
[-C--:B------:R-:W-:Y:S01]  /*0340*/  @!P1 IADD3 R2, R2, -R9.reuse, RZ ;  /* 0x8000000902029210 */ /* 0x080fe20007ffe0ff */
[----:B------:R-:W-:Y:S01]  /*0350*/  IMAD R11, R30, UR9, R11 ;  /* 0x000000091e0b7c24 */ /* 0x000fe2000f8e020b */
[----:B------:R-:W-:Y:S02]  /*0360*/  @!P1 IADD3 R0, R0, 0x1, RZ ;  /* 0x0000000100009810 */ /* 0x000fe40007ffe0ff */
[----:B------:R-:W-:Y:S01]  /*0370*/  ISETP.GE.U32.AND P0, PT, R2, R9, PT ;  /* 0x000000090200720c */ /* 0x000fe20003f06070 */
[----:B------:R-:W-:Y:S01]  /*0380*/  IMAD.WIDE.U32 R2, R30, UR4, RZ ;  /* 0x000000041e027c25 */ /* 0x000fe2000f8e00ff */
[----:B------:R-:W-:-:S03]  /*0390*/  ISETP.NE.AND P1, PT, R8, RZ, PT ;  /* 0x000000ff0800720c */ /* 0x000fc60003f25270 */
[C---:B------:R-:W-:Y:S01]  /*03a0*/  IMAD R9, R30.reuse, UR5, R5 ;  /* 0x000000051e097c24 */ /* 0x040fe2000f8e0205 */
[----:B------:R-:W-:Y:S01]  /*03b0*/  ULDC.64 UR4, c[0x0][0x288] ;  /* 0x0000a20000047ab9 */ /* 0x000fe20000000a00 */
[----:B------:R-:W-:Y:S01]  /*03c0*/  IMAD.WIDE.U32 R4, R30, UR8, RZ ;  /* 0x000000081e047c25 */ /* 0x000fe2000f8e00ff */
[----:B------:R-:W-:Y:S02]  /*03d0*/  ULDC.64 UR8, c[0x0][0x298] ;  /* 0x0000a60000087ab9 */ /* 0x000fe40000000a00 */
[----:B------:R-:W-:Y:S02]  /*03e0*/  IADD3 R3, R3, R9, RZ ;  /* 0x0000000903037210 */ /* 0x000fe40007ffe0ff */
[----:B------:R-:W-:Y:S02]  /*03f0*/  IADD3 R5, R5, R11, RZ ;  /* 0x0000000b05057210 */ /* 0x000fe40007ffe0ff */
[----:B------:R-:W-:Y:S02]  /*0400*/  @P0 IADD3 R0, R0, 0x1, RZ ;  /* 0x0000000100000810 */ /* 0x000fe40007ffe0ff */
[----:B--2---:R-:W-:Y:S01]  /*0410*/  ISETP.GE.AND P0, PT, R10, 0x1, PT ;  /* 0x000000010a00780c */ /* 0x004fe20003f06270 */
[----:B------:R-:W-:Y:S01]  /*0420*/  IMAD R10, R34, UR4, RZ ;  /* 0x00000004220a7c24 */ /* 0x000fe2000f8e02ff */
[----:B------:R-:W-:-:S02]  /*0430*/  @!P2 IADD3 R0, -R0, RZ, RZ ;  /* 0x000000ff0000a210 */ /* 0x000fc40007ffe1ff */
[----:B------:R-:W-:-:S09]  /*0440*/  @!P1 LOP3.LUT R0, RZ, R8, RZ, 0x33, !PT ;  /* 0x00000008ff009212 */ /* 0x000fd200078e33ff */
[----:B01----:R-:W-:Y:S05]  /*0450*/  @!P0 EXIT ;  /* 0x000000000000894d */ /* 0x003fea0003800000 */
[----:B------:R-:W0:Y:S01]  /*0460*/  S2R R29, SR_TID.X ;  /* 0x00000000001d7919 */ /* 0x000e220000002100 */
[----:B------:R-:W-:Y:S01]  /*0470*/  SHF.R.S32.HI R8, RZ, 0x1f, R0 ;  /* 0x0000001fff087819 */ /* 0x000fe20000011400 */
[----:B------:R-:W-:Y:S01]  /*0480*/  IMAD R12, R34, UR8, RZ ;  /* 0x00000008220c7c24 */ /* 0x000fe2000f8e02ff */
[----:B------:R-:W1:Y:S01]  /*0490*/  S2R R49, SR_LANEID ;  /* 0x0000000000317919 */ /* 0x000e620000000000 */
[C---:B------:R-:W-:Y:S02]  /*04a0*/  IMAD R27, R35.reuse, UR5, R10 ;  /* 0x00000005231b7c24 */ /* 0x040fe4000f8e020a */
[----:B------:R-:W-:Y:S02]  /*04b0*/  IMAD R9, R8, UR10, RZ ;  /* 0x0000000a08097c24 */ /* 0x000fe4000f8e02ff */
[----:B------:R-:W-:Y:S01]  /*04c0*/  IMAD.WIDE.U32 R2, R35, UR4, R2 ;  /* 0x0000000423027c25 */ /* 0x000fe2000f8e0002 */
[----:B------:R-:W-:-:S03]  /*04d0*/  UMOV UR4, URZ ;  /* 0x0000003f00047c82 */ /* 0x000fc60008000000 */
[----:B------:R-:W-:Y:S01]  /*04e0*/  IMAD R25, R35, UR9, R12 ;  /* 0x0000000923197c24 */ /* 0x000fe2000f8e020c */
[----:B------:R-:W-:Y:S01]  /*04f0*/  IADD3 R27, R3, R27, RZ ;  /* 0x0000001b031b7210 */ /* 0x000fe20007ffe0ff */
[----:B------:R-:W-:Y:S01]  /*0500*/  IMAD.WIDE.U32 R4, R35, UR8, R4 ;  /* 0x0000000823047c25 */ /* 0x000fe2000f8e0004 */
[----:B------:R-:W-:-:S03]  /*0510*/  LEA R28, P0, R2, R14, 0x2 ;  /* 0x0000000e021c7211 */ /* 0x000fc600078010ff */
[----:B------:R-:W-:Y:S01]  /*0520*/  IMAD.WIDE.U32 R6, R0, UR10, R6 ;  /* 0x0000000a00067c25 */ /* 0x000fe2000f8e0006 */
[----:B------:R-:W-:Y:S02]  /*0530*/  IADD3 R25, R5, R25, RZ ;  /* 0x0000001905197210 */ /* 0x000fe40007ffe0ff */
[----:B------:R-:W-:Y:S01]  /*0540*/  LEA R26, P1, R4, R16, 0x2 ;  /* 0x00000010041a7211 */ /* 0x000fe200078210ff */
[----:B------:R-:W-:Y:S01]  /*0550*/  IMAD R9, R0, UR11, R9 ;  /* 0x0000000b00097c24 */ /* 0x000fe2000f8e0209 */
[----:B------:R-:W-:Y:S02]  /*0560*/  LEA R24, P2, R6, R18, 0x2 ;  /* 0x0000001206187211 */ /* 0x000fe400078410ff */
[----:B------:R-:W-:Y:S02]  /*0570*/  LEA.HI.X R27, R2, R15, R27, 0x2, P0 ;  /* 0x0000000f021b7211 */ /* 0x000fe400000f141b */
[----:B------:R-:W-:Y:S02]  /*0580*/  IADD3 R0, R7, R9, RZ ;  /* 0x0000000907007210 */ /* 0x000fe40007ffe0ff */
[----:B------:R-:W-:-:S02]  /*0590*/  LEA.HI.X R25, R4, R17, R25, 0x2, P1 ;  /* 0x0000001104197211 */ /* 0x000fc400008f1419 */
[----:B------:R-:W-:-:S07]  /*05a0*/  LEA.HI.X R0, R6, R19, R0, 0x2, P2 ;  /* 0x0000001306007211 */ /* 0x000fce00010f1400 */
.L_x_2552:
[----:B------:R-:W-:Y:S01]  /*05b0*/  BAR.SYNC.DEFER_BLOCKING 0x0 ;  /* 0x0000000000007b1d */ /* 0x000fe20000010000 */
[----:B--2---:R-:W-:Y:S02]  /*05c0*/  MOV R2, R26 ;  /* 0x0000001a00027202 */ /* 0x004fe40000000f00 */
[----:B------:R-:W-:-:S03]  /*05d0*/  MOV R3, R25 ;  /* 0x0000001900037202 */ /* 0x000fc60000000f00 */
[----:B0-----:R-:W-:-:S06]  /*05e0*/  IMAD.WIDE R4, R29, 0x10, R2 ;  /* 0x000000101d047825 */ /* 0x001fcc00078e0202 */
[----:B------:R-:W2:Y:S01]  /*05f0*/  LDG.E.128 R4, desc[UR6][R4.64] ;  /* 0x0000000604047981 */ /* 0x000ea2000c1e1d00 */
[----:B------:R-:W-:Y:S02]  /*0600*/  MOV R2, R28 ;  /* 0x0000001c00027202 */ /* 0x000fe40000000f00 */
[----:B------:R-:W-:-:S03]  /*0610*/  MOV R3, R27 ;  /* 0x0000001b00037202 */ /* 0x000fc60000000f00 */
[----:B------:R-:W-:Y:S02]  /*0620*/  IMAD.WIDE R8, R29, 0x10, R2 ;  /* 0x000000101d087825 */ /* 0x000fe400078e0202 */
[----:B------:R-:W0:Y:S04]  /*0630*/  LDC R2, c[0x0][0x21c] ;  /* 0x00008700ff027b82 */ /* 0x000e280000000800 */
[----:B-----5:R-:W5:Y:S01]  /*0640*/  LDG.E.128 R8, desc[UR6][R8.64] ;  /* 0x0000000608087981 */ /* 0x020f62000c1e1d00 */
[----:B------:R-:W-:Y:S01]  /*0650*/  ULDC.U8 UR5, c[0x0][0x22e] ;  /* 0x00008b8000057ab9 */ /* 0x000fe20000000000 */
[----:B------:R-:W-:Y:S01]  /*0660*/  BSSY B0, `(.L_x_2540) ;  /* 0x000002d000007945 */ /* 0x000fe20003800000 */
[--C-:B--2---:R-:W-:Y:S01]  /*0670*/  FADD.FTZ R38, R4, R32.reuse ;  /* 0x0000002004267221 */ /* 0x104fe20000010000 */
        /* <DEDUP_REMOVED lines=43> */
.L_x_2541:
[----:B------:R-:W-:Y:S05]  /*0930*/  BSYNC B0 ;  /* 0x0000000000007941 */ /* 0x000fea0003800000 */
.L_x_2540:
        /* <DEDUP_REMOVED lines=33> */
.L_x_2543:
[----:B------:R-:W-:Y:S05]  /*0b50*/  BSYNC B0 ;  /* 0x0000000000007941 */ /* 0x000fea0003800000 */
.L_x_2542:
        /* <DEDUP_REMOVED lines=33> */
.L_x_2545:
[----:B------:R-:W-:Y:S05]  /*0d70*/  BSYNC B0 ;  /* 0x0000000000007941 */ /* 0x000fea0003800000 */
.L_x_2544:
        /* <DEDUP_REMOVED lines=33> */
.L_x_2547:
[----:B------:R-:W-:Y:S05]  /*0f90*/  BSYNC B0 ;  /* 0x0000000000007941 */ /* 0x000fea0003800000 */
.L_x_2546:
[----:B------:R-:W-:Y:S01]  /*0fa0*/  BAR.SYNC.DEFER_BLOCKING 0x0 ;  /* 0x0000000000007b1d */ /* 0x000fe20000010000 */
[----:B------:R-:W-:Y:S01]  /*0fb0*/  ISETP.GE.AND P0, PT, R2, 0x1, PT ;  /* 0x000000010200780c */ /* 0x000fe20003f06270 */
[-C--:B-----5:R-:W-:Y:S01]  /*0fc0*/  FMUL.FTZ R4, R8, R33.reuse ;  /* 0x0000002108047220 */ /* 0x0a0fe20000410000 */
[-C--:B------:R-:W-:Y:S01]  /*0fd0*/  FMUL.FTZ R5, R9, R33.reuse ;  /* 0x0000002109057220 */ /* 0x080fe20000410000 */
[-C--:B------:R-:W-:Y:S01]  /*0fe0*/  FMUL.FTZ R6, R10, R33.reuse ;  /* 0x000000210a067220 */ /* 0x080fe20000410000 */
[----:B------:R-:W-:-:S09]  /*0ff0*/  FMUL.FTZ R7, R11, R33 ;  /* 0x000000210b077220 */ /* 0x000fd20000410000 */
[----:B------:R-:W-:Y:S05]  /*1000*/  @!P0 BRA `(.L_x_2548) ;  /* 0x0000001000cc8947 */ /* 0x000fea0003800000 */
[----:B------:R-:W0:Y:S01]  /*1010*/  LDC R47, c[0x0][0x224] ;  /* 0x00008900ff2f7b82 */ /* 0x000e220000000800 */
[----:B------:R-:W-:Y:S01]  /*1020*/  ULDC.64 UR8, c[0x0][0x230] ;  /* 0x00008c0000087ab9 */ /* 0x000fe20000000a00 */
[----:B------:R-:W-:Y:S01]  /*1030*/  ULDC.64 UR10, c[0x0][0x268] ;  /* 0x00009a00000a7ab9 */ /* 0x000fe20000000a00 */
[----:B------:R-:W-:Y:S01]  /*1040*/  FMUL.FTZ R41, R8, R38 ;  /* 0x0000002608297220 */ /* 0x000fe20000410000 */
[----:B------:R-:W-:Y:S01]  /*1050*/  FMUL.FTZ R48, R10, R39 ;  /* 0x000000270a307220 */ /* 0x000fe20000410000 */
[C---:B------:R-:W-:Y:S01]  /*1060*/  IMAD R8, R34.reuse, UR8, RZ ;  /* 0x0000000822087c24 */ /* 0x040fe2000f8e02ff */
[----:B------:R-:W-:Y:S01]  /*1070*/  LOP3.LUT P0, RZ, R29, 0x1f, RZ, 0xc0, !PT ;  /* 0x0000001f1dff7812 */ /* 0x000fe2000780c0ff */
[----:B------:R-:W-:Y:S01]  /*1080*/  IMAD R10, R34, UR10, RZ ;  /* 0x0000000a220a7c24 */ /* 0x000fe2000f8e02ff */
[----:B------:R-:W2:Y:S01]  /*1090*/  LDC R46, c[0x0][0x21c] ;  /* 0x00008700ff2e7b82 */ /* 0x000ea20000000800 */
[----:B------:R-:W-:Y:S01]  /*10a0*/  IMAD.WIDE.U32 R20, R35, UR8, RZ ;  /* 0x0000000823147c25 */ /* 0x000fe2000f8e00ff */
[----:B------:R-:W-:-:S03]  /*10b0*/  HFMA2.MMA R51, -RZ, RZ, 0, 0 ;  /* 0x00000000ff337435 */ /* 0x000fc600000001ff */
[----:B------:R-:W-:Y:S01]  /*10c0*/  FMUL.FTZ R45, R9, R40 ;  /* 0x00000028092d7220 */ /* 0x000fe20000410000 */
[----:B------:R-:W-:Y:S01]  /*10d0*/  FMUL.FTZ R50, R11, R44 ;  /* 0x0000002c0b327220 */ /* 0x000fe20000410000 */
[C---:B------:R-:W-:Y:S01]  /*10e0*/  IMAD R53, R35.reuse, UR9, R8 ;  /* 0x0000000923357c24 */ /* 0x040fe2000f8e0208 */
[----:B------:R-:W-:Y:S01]  /*10f0*/  ISETP.EQ.OR P0, PT, RZ, UR4, P0 ;  /* 0x00000004ff007c0c */ /* 0x000fe20008702670 */
[----:B------:R-:W-:Y:S01]  /*1100*/  IMAD.WIDE.U32 R22, R35, UR10, RZ ;  /* 0x0000000a23167c25 */ /* 0x000fe2000f8e00ff */
[----:B------:R-:W3:Y:S01]  /*1110*/  LDC.64 R2, c[0x0][0x310] ;  /* 0x0000c400ff027b82 */ /* 0x000ee20000000a00 */
[----:B------:R-:W-:Y:S01]  /*1120*/  SHF.L.U32 R52, R29, 0x1, RZ ;  /* 0x000000011d347819 */ /* 0x000fe200000006ff */
[----:B------:R-:W-:Y:S01]  /*1130*/  ULDC UR18, c[0x0][0x21c] ;  /* 0x0000870000127ab9 */ /* 0x000fe20000000800 */
[----:B------:R-:W-:Y:S01]  /*1140*/  IMAD R55, R35, UR11, R10 ;  /* 0x0000000b23377c24 */ /* 0x000fe2000f8e020a */
[----:B------:R-:W-:Y:S01]  /*1150*/  IADD3 R53, R21, R53, RZ ;  /* 0x0000003515357210 */ /* 0x000fe20007ffe0ff */
[----:B------:R-:W-:Y:S01]  /*1160*/  ULDC UR5, c[0x0][0x214] ;  /* 0x0000850000057ab9 */ /* 0x000fe20000000800 */
[----:B------:R-:W-:Y:S01]  /*1170*/  ULDC.64 UR8, c[0x0][0x238] ;  /* 0x00008e0000087ab9 */ /* 0x000fe20000000a00 */
[----:B------:R-:W-:Y:S01]  /*1180*/  ULDC.64 UR10, c[0x0][0x2d0] ;  /* 0x0000b400000a7ab9 */ /* 0x000fe20000000a00 */
[----:B------:R-:W-:Y:S01]  /*1190*/  IADD3 R55, R23, R55, RZ ;  /* 0x0000003717377210 */ /* 0x000fe20007ffe0ff */
[----:B------:R-:W-:Y:S01]  /*11a0*/  ULDC.64 UR12, c[0x0][0x250] ;  /* 0x00009400000c7ab9 */ /* 0x000fe20000000a00 */
[----:B------:R-:W-:Y:S01]  /*11b0*/  ULDC.64 UR14, c[0x0][0x270] ;  /* 0x00009c00000e7ab9 */ /* 0x000fe20000000a00 */
[----:B------:R-:W-:-:S05]  /*11c0*/  ULDC.64 UR16, c[0x0][0x2e0] ;  /* 0x0000b80000107ab9 */ /* 0x000fca0000000a00 */
.L_x_2551:
        /* <DEDUP_REMOVED lines=8> */
[----:B------:R-:W-:-:S06]  /*1250*/  LEA.HI.X R17, R8, UR11, R9, 0x3, P1 ;  /* 0x0000000b08117c11 */ /* 0x000fcc00088f1c09 */
[----:B------:R-:W4:Y:S01]  /*1260*/  LDG.E.64 R16, desc[UR6][R16.64] ;  /* 0x0000000610107981 */ /* 0x000f22000c1e1b00 */
[----:B------:R-:W-:Y:S02]  /*1270*/  IMAD R10, R18, UR12, RZ ;  /* 0x0000000c120a7c24 */ /* 0x000fe4000f8e02ff */
[----:B------:R-:W-:-:S04]  /*1280*/  IMAD.WIDE.U32 R8, R51, UR12, RZ ;  /* 0x0000000c33087c25 */ /* 0x000fc8000f8e00ff */
[----:B------:R-:W-:Y:S01]  /*1290*/  IMAD R11, R51, UR13, R10 ;  /* 0x0000000d330b7c24 */ /* 0x000fe2000f8e020a */
[----:B------:R-:W-:-:S04]  /*12a0*/  LEA R10, P1, R8, R24, 0x2 ;  /* 0x00000018080a7211 */ /* 0x000fc800078210ff */
[----:B------:R-:W-:-:S04]  /*12b0*/  IADD3 R9, R9, R11, RZ ;  /* 0x0000000b09097210 */ /* 0x000fc80007ffe0ff */
[----:B------:R-:W-:-:S03]  /*12c0*/  LEA.HI.X R11, R8, R0, R9, 0x2, P1 ;  /* 0x00000000080b7211 */ /* 0x000fc600008f1409 */
[----:B------:R-:W-:-:S05]  /*12d0*/  IMAD.WIDE R36, R52, 0x10, R10 ;  /* 0x0000001034247825 */ /* 0x000fca00078e020a */
[----:B------:R-:W5:Y:S04]  /*12e0*/  LDG.E.128 R8, desc[UR6][R36.64] ;  /* 0x0000000624087981 */ /* 0x000f68000c1e1d00 */
[----:B------:R1:W2:Y:S02]  /*12f0*/  LDG.E.128 R12, desc[UR6][R36.64+0x10] ;  /* 0x00001006240c7981 */ /* 0x0002a4000c1e1d00 */
[----:B-1----:R-:W-:Y:S01]  /*1300*/  IMAD R36, R18, UR14, RZ ;  /* 0x0000000e12247c24 */ /* 0x002fe2000f8e02ff */
[----:B------:R-:W-:-:S03]  /*1310*/  MOV R18, R22 ;  /* 0x0000001600127202 */ /* 0x000fc60000000f00 */
[----:B------:R-:W-:Y:S01]  /*1320*/  IMAD R37, R51, UR15, R36 ;  /* 0x0000000f33257c24 */ /* 0x000fe2000f8e0224 */
[----:B------:R-:W-:Y:S01]  /*1330*/  MOV R70, 0x400 ;  /* 0x0000040000467802 */ /* 0x000fe20000000f00 */
[----:B----4-:R-:W-:-:S04]  /*1340*/  FMUL.FTZ R19, R17, R38 ;  /* 0x0000002611137220 */ /* 0x010fc80000410000 */
[----:B------:R-:W-:Y:S01]  /*1350*/  FMUL.RZ R42, R19, 0.15915493667125701904 ;  /* 0x3e22f983132a7820 */ /* 0x000fe2000040c000 */
[----:B------:R-:W-:Y:S01]  /*1360*/  FMUL.FTZ R19, R16, 1.4426950216293334961 ;  /* 0x3fb8aa3b10137820 */ /* 0x000fe20000410000 */
[-C--:B------:R-:W-:Y:S02]  /*1370*/  FMUL.FTZ R16, R17, R40.reuse ;  /* 0x0000002811107220 */ /* 0x080fe40000410000 */
[----:B------:R-:W-:Y:S01]  /*1380*/  MUFU.COS R66, R42 ;  /* 0x0000002a00427308 */ /* 0x000fe20000000000 */
[----:B------:R-:W-:Y:S01]  /*1390*/  FMUL.FTZ R58, R19, R40 ;  /* 0x00000028133a7220 */ /* 0x000fe20000410000 */
[----:B------:R-:W-:Y:S01]  /*13a0*/  FMUL.RZ R54, R16, 0.15915493667125701904 ;  /* 0x3e22f98310367820 */ /* 0x000fe2000040c000 */
[-C--:B------:R-:W-:Y:S01]  /*13b0*/  FMUL.FTZ R16, R17, R39.reuse ;  /* 0x0000002711107220 */ /* 0x080fe20000410000 */
[C---:B------:R-:W-:Y:S01]  /*13c0*/  FMUL.FTZ R43, R19.reuse, R38 ;  /* 0x00000026132b7220 */ /* 0x040fe20000410000 */
[C---:B------:R-:W-:Y:S01]  /*13d0*/  FMUL.FTZ R67, R19.reuse, R39 ;  /* 0x0000002713437220 */ /* 0x040fe20000410000 */
[-C--:B------:R-:W-:Y:S01]  /*13e0*/  FMUL.FTZ R63, R19, R44.reuse ;  /* 0x0000002c133f7220 */ /* 0x080fe20000410000 */
[----:B------:R-:W-:Y:S01]  /*13f0*/  MOV R19, R55 ;  /* 0x0000003700137202 */ /* 0x000fe20000000f00 */
[----:B------:R-:W-:Y:S01]  /*1400*/  MUFU.SIN R57, R54 ;  /* 0x0000003600397308 */ /* 0x000fe20000000400 */
[----:B------:R-:W-:Y:S01]  /*1410*/  FMUL.RZ R61, R16, 0.15915493667125701904 ;  /* 0x3e22f983103d7820 */ /* 0x000fe2000040c000 */
[----:B------:R-:W-:Y:S01]  /*1420*/  FMUL.FTZ R17, R17, R44 ;  /* 0x0000002c11117220 */ /* 0x000fe20000410000 */
[----:B------:R-:W-:-:S04]  /*1430*/  IMAD.WIDE.U32 R18, R51, UR14, R18 ;  /* 0x0000000e33127c25 */ /* 0x000fc8000f8e0012 */
[----:B------:R-:W-:Y:S01]  /*1440*/  FMUL.RZ R69, R17, 0.15915493667125701904 ;  /* 0x3e22f98311457820 */ /* 0x000fe2000040c000 */
[----:B------:R-:W1:Y:S01]  /*1450*/  MUFU.EX2 R58, R58 ;  /* 0x0000003a003a7308 */ /* 0x000e620000000800 */
[C---:B------:R-:W-:Y:S01]  /*1460*/  LEA R36, P1, R18.reuse, UR16, 0x3 ;  /* 0x0000001012247c11 */ /* 0x040fe2000f8218ff */
[----:B-----5:R-:W-:Y:S01]  /*1470*/  FMUL.FTZ R56, R41, R8 ;  /* 0x0000000829387220 */ /* 0x020fe20000410000 */
[----:B------:R-:W-:Y:S01]  /*1480*/  IADD3 R17, R19, R37, RZ ;  /* 0x0000002513117210 */ /* 0x000fe20007ffe0ff */
[----:B------:R-:W-:Y:S01]  /*1490*/  FMUL.FTZ R60, R41, R9 ;  /* 0x00000009293c7220 */ /* 0x000fe20000410000 */
[C---:B------:R-:W-:Y:S01]  /*14a0*/  FMUL.FTZ R64, R45.reuse, R11 ;  /* 0x0000000b2d407220 */ /* 0x040fe20000410000 */
[----:B------:R-:W-:Y:S01]  /*14b0*/  FMUL.FTZ R62, R45, R10 ;  /* 0x0000000a2d3e7220 */ /* 0x000fe20000410000 */
[----:B------:R-:W-:Y:S01]  /*14c0*/  LEA.HI.X R37, R18, UR17, R17, 0x3, P1 ;  /* 0x0000001112257c11 */ /* 0x000fe200088f1c11 */
[----:B------:R-:W4:Y:S01]  /*14d0*/  MUFU.COS R59, R54 ;  /* 0x00000036003b7308 */ /* 0x000f220000000000 */
[----:B--2---:R-:W-:-:S07]  /*14e0*/  FMUL.FTZ R71, R48, R13 ;  /* 0x0000000d30477220 */ /* 0x004fce0000410000 */
[----:B------:R-:W-:Y:S01]  /*14f0*/  MUFU.EX2 R67, R67 ;  /* 0x0000004300437308 */ /* 0x000fe20000000800 */
[----:B-1----:R-:W-:-:S07]  /*1500*/  FMUL.FTZ R57, R58, R57 ;  /* 0x000000393a397220 */ /* 0x002fce0000410000 */
[----:B------:R-:W1:Y:S01]  /*1510*/  MUFU.SIN R16, R61 ;  /* 0x0000003d00107308 */ /* 0x000e620000000400 */
[----:B----4-:R-:W-:Y:S01]  /*1520*/  FMUL.FTZ R59, R58, R59 ;  /* 0x0000003b3a3b7220 */ /* 0x010fe20000410000 */
[-C--:B------:R-:W-:Y:S01]  /*1530*/  FMUL.FTZ R17, R56, R57.reuse ;  /* 0x0000003938117220 */ /* 0x080fe20000410000 */
[----:B------:R-:W-:Y:S01]  /*1540*/  FMUL.FTZ R9, R60, R57 ;  /* 0x000000393c097220 */ /* 0x000fe20000410000 */
[----:B------:R-:W-:-:S04]  /*1550*/  FMUL.FTZ R58, R50, R15 ;  /* 0x0000000f323a7220 */ /* 0x000fc80000410000 */
[----:B------:R-:W2:Y:S01]  /*1560*/  MUFU.EX2 R43, R43 ;  /* 0x0000002b002b7308 */ /* 0x000ea20000000800 */
[-C--:B------:R-:W-:Y:S01]  /*1570*/  FFMA.FTZ R17, R60, R59.reuse, R17 ;  /* 0x0000003b3c117223 */ /* 0x080fe20000010011 */
[----:B------:R-:W-:-:S06]  /*1580*/  FFMA.FTZ R9, R56, R59, -R9 ;  /* 0x0000003b38097223 */ /* 0x000fcc0000010809 */
[----:B------:R-:W4:Y:S01]  /*1590*/  MUFU.SIN R68, R42 ;  /* 0x0000002a00447308 */ /* 0x000f220000000400 */
[----:B-1----:R-:W-:Y:S01]  /*15a0*/  FMUL.FTZ R65, R67, R16 ;  /* 0x0000001043417220 */ /* 0x002fe20000410000 */
[----:B------:R-:W-:Y:S01]  /*15b0*/  FADD.FTZ R16, R64, R17 ;  /* 0x0000001140107221 */ /* 0x000fe20000010000 */
[----:B------:R-:W-:-:S05]  /*15c0*/  FADD.FTZ R10, R62, R9 ;  /* 0x000000093e0a7221 */ /* 0x000fca0000010000 */
[----:B------:R-:W-:Y:S01]  /*15d0*/  MUFU.EX2 R63, R63 ;  /* 0x0000003f003f7308 */ /* 0x000fe20000000800 */
[C---:B------:R-:W-:Y:S01]  /*15e0*/  FMUL.FTZ R18, R65.reuse, R16 ;  /* 0x0000001041127220 */ /* 0x040fe20000410000 */
[----:B------:R-:W-:Y:S01]  /*15f0*/  FMUL.FTZ R9, R65, R10 ;  /* 0x0000000a41097220 */ /* 0x000fe20000410000 */
[----:B--2---:R-:W-:-:S05]  /*1600*/  FMUL.FTZ R66, R43, R66 ;  /* 0x000000422b427220 */ /* 0x004fca0000410000 */
[----:B------:R-:W-:Y:S01]  /*1610*/  MUFU.SIN R8, R69 ;  /* 0x0000004500087308 */ /* 0x000fe20000000400 */
[----:B----4-:R-:W-:Y:S01]  /*1620*/  FMUL.FTZ R68, R43, R68 ;  /* 0x000000442b447220 */ /* 0x010fe20000410000 */
[----:B------:R-:W-:Y:S01]  /*1630*/  FMUL.FTZ R11, R66, R57 ;  /* 0x00000039420b7220 */ /* 0x000fe20000410000 */
[----:B------:R-:W-:Y:S01]  /*1640*/  ISETP.GE.AND P1, PT, R49, 0x1, PT ;  /* 0x000000013100780c */ /* 0x000fe20003f26270 */
[----:B------:R-:W2:Y:S04]  /*1650*/  LDG.E.64 R36, desc[UR6][R36.64] ;  /* 0x0000000624247981 */ /* 0x000ea8000c1e1b00 */
[----:B------:R-:W1:Y:S08]  /*1660*/  MUFU.COS R54, R61 ;  /* 0x0000003d00367308 */ /* 0x000e700000000000 */
[----:B------:R4:W5:Y:S01]  /*1670*/  MUFU.COS R42, R69 ;  /* 0x00000045002a7308 */ /* 0x0009620000000000 */
[----:B-1----:R-:W-:Y:S01]  /*1680*/  FMUL.FTZ R67, R67, R54 ;  /* 0x0000003643437220 */ /* 0x002fe20000410000 */
[----:B----4-:R-:W-:Y:S01]  /*1690*/  FMUL.FTZ R69, R48, R12 ;  /* 0x0000000c30457220 */ /* 0x010fe20000410000 */
[----:B------:R-:W-:-:S02]  /*16a0*/  FMUL.FTZ R54, R50, R14 ;  /* 0x0000000e32367220 */ /* 0x000fc40000410000 */
[C---:B------:R-:W-:Y:S01]  /*16b0*/  FFMA.FTZ R18, R67.reuse, R10, -R18 ;  /* 0x0000000a43127223 */ /* 0x040fe20000010812 */
[----:B------:R-:W-:Y:S01]  /*16c0*/  FFMA.FTZ R16, R67, R16, R9 ;  /* 0x0000001043107223 */ /* 0x000fe20000010009 */
[C---:B------:R-:W-:Y:S01]  /*16d0*/  FFMA.FTZ R10, R68.reuse, R59, R11 ;  /* 0x0000003b440a7223 */ /* 0x040fe2000001000b */
[----:B------:R-:W-:Y:S01]  /*16e0*/  FMUL.FTZ R9, R68, R57 ;  /* 0x0000003944097220 */ /* 0x000fe20000410000 */
[C---:B-----5:R-:W-:Y:S01]  /*16f0*/  FMUL.FTZ R61, R63.reuse, R42 ;  /* 0x0000002a3f3d7220 */ /* 0x060fe20000410000 */
[----:B------:R-:W-:Y:S01]  /*1700*/  FMUL.FTZ R63, R63, R8 ;  /* 0x000000083f3f7220 */ /* 0x000fe20000410000 */
[----:B------:R-:W-:Y:S01]  /*1710*/  FADD.FTZ R18, R69, R18 ;  /* 0x0000001245127221 */ /* 0x000fe20000010000 */
[----:B------:R-:W-:Y:S01]  /*1720*/  FADD.FTZ R16, R71, R16 ;  /* 0x0000001047107221 */ /* 0x000fe20000010000 */
[----:B------:R-:W-:Y:S02]  /*1730*/  FFMA.FTZ R8, R66, R59, -R9 ;  /* 0x0000003b42087223 */ /* 0x000fe40000010809 */
[C---:B------:R-:W-:Y:S01]  /*1740*/  FMUL.FTZ R12, R63.reuse, R18 ;  /* 0x000000123f0c7220 */ /* 0x040fe20000410000 */
[----:B------:R-:W-:Y:S01]  /*1750*/  FMUL.FTZ R11, R63, R16 ;  /* 0x000000103f0b7220 */ /* 0x000fe20000410000 */
[----:B------:R-:W-:-:S02]  /*1760*/  FMUL.FTZ R9, R65, R8 ;  /* 0x0000000841097220 */ /* 0x000fc40000410000 */
[C---:B------:R-:W-:Y:S01]  /*1770*/  FFMA.FTZ R19, R61.reuse, R16, R12 ;  /* 0x000000103d137223 */ /* 0x040fe2000001000c */
[----:B------:R-:W-:Y:S01]  /*1780*/  FFMA.FTZ R11, R61, R18, -R11 ;  /* 0x000000123d0b7223 */ /* 0x000fe2000001080b */
[-C--:B------:R-:W-:Y:S01]  /*1790*/  FMUL.FTZ R12, R65, R10.reuse ;  /* 0x0000000a410c7220 */ /* 0x080fe20000410000 */
[C---:B------:R-:W-:Y:S01]  /*17a0*/  FFMA.FTZ R10, R67.reuse, R10, R9 ;  /* 0x0000000a430a7223 */ /* 0x040fe20000010009 */
[----:B------:R-:W-:Y:S01]  /*17b0*/  FADD.FTZ R19, R58, R19 ;  /* 0x000000133a137221 */ /* 0x000fe20000010000 */
[----:B------:R-:W-:Y:S01]  /*17c0*/  FADD.FTZ R18, R54, R11 ;  /* 0x0000000b36127221 */ /* 0x000fe20000010000 */
[----:B------:R-:W-:Y:S01]  /*17d0*/  FFMA.FTZ R12, R67, R8, -R12 ;  /* 0x00000008430c7223 */ /* 0x000fe2000001080c */
[C---:B------:R-:W-:Y:S02]  /*17e0*/  FMUL.FTZ R9, R63.reuse, R10 ;  /* 0x0000000a3f097220 */ /* 0x040fe40000410000 */
[----:B------:R-:W1:Y:S01]  /*17f0*/  SHFL.UP PT, R15, R19, 0x1, RZ ;  /* 0x04200000130f7989 */ /* 0x000e6200000e00ff */
[----:B------:R-:W-:-:S03]  /*1800*/  FMUL.FTZ R8, R63, R12 ;  /* 0x0000000c3f087220 */ /* 0x000fc60000410000 */
[----:B------:R-:W4:Y:S01]  /*1810*/  SHFL.UP PT, R13, R18, 0x1, RZ ;  /* 0x04200000120d7989 */ /* 0x000f2200000e00ff */
[C---:B------:R-:W-:Y:S01]  /*1820*/  FFMA.FTZ R16, R61.reuse, R12, -R9 ;  /* 0x0000000c3d107223 */ /* 0x040fe20000010809 */
[----:B------:R-:W-:-:S04]  /*1830*/  FFMA.FTZ R8, R61, R10, R8 ;  /* 0x0000000a3d087223 */ /* 0x000fc80000010008 */
[----:B------:R-:W5:Y:S04]  /*1840*/  SHFL.UP PT, R9, R16, 0x1, RZ ;  /* 0x0420000010097989 */ /* 0x000f6800000e00ff */
[----:B------:R-:W0:Y:S01]  /*1850*/  SHFL.UP PT, R11, R8, 0x1, RZ ;  /* 0x04200000080b7989 */ /* 0x000e2200000e00ff */
[C---:B-1----:R-:W-:Y:S01]  /*1860*/  FMUL.FTZ R17, R8.reuse, R15 ;  /* 0x0000000f08117220 */ /* 0x042fe20000410000 */
[----:B----4-:R-:W-:-:S03]  /*1870*/  FMUL.FTZ R10, R8, R13 ;  /* 0x0000000d080a7220 */ /* 0x010fc60000410000 */
[C---:B------:R-:W-:Y:S01]  /*1880*/  FFMA.FTZ R17, R16.reuse, R13, -R17 ;  /* 0x0000000d10117223 */ /* 0x040fe20000010811 */
[----:B------:R-:W-:-:S03]  /*1890*/  FFMA.FTZ R10, R16, R15, R10 ;  /* 0x0000000f100a7223 */ /* 0x000fc6000001000a */
[----:B------:R-:W-:Y:S01]  /*18a0*/  @P1 FADD.FTZ R18, R18, R17 ;  /* 0x0000001112121221 */ /* 0x000fe20000010000 */
[----:B------:R-:W-:Y:S01]  /*18b0*/  @P1 FADD.FTZ R19, R19, R10 ;  /* 0x0000000a13131221 */ /* 0x000fe20000010000 */
[----:B-----5:R-:W-:-:S03]  /*18c0*/  FMUL.FTZ R13, R8, R9 ;  /* 0x00000009080d7220 */ /* 0x020fc60000410000 */
[----:B------:R-:W1:Y:S01]  /*18d0*/  SHFL.UP PT, R12, R18, 0x2, RZ ;  /* 0x04400000120c7989 */ /* 0x000e6200000e00ff */
[----:B0-----:R-:W-:-:S03]  /*18e0*/  FMUL.FTZ R10, R8, R11 ;  /* 0x0000000b080a7220 */ /* 0x001fc60000410000 */
[----:B------:R-:W0:Y:S01]  /*18f0*/  SHFL.UP PT, R14, R19, 0x2, RZ ;  /* 0x04400000130e7989 */ /* 0x000e2200000e00ff */
[C---:B------:R-:W-:Y:S01]  /*1900*/  FFMA.FTZ R13, R16.reuse, R11, R13 ;  /* 0x0000000b100d7223 */ /* 0x040fe2000001000d */
[----:B------:R-:W-:-:S04]  /*1910*/  @P1 FFMA.FTZ R16, R16, R9, -R10 ;  /* 0x0000000910101223 */ /* 0x000fc8000001080a */
[----:B------:R-:W-:Y:S02]  /*1920*/  FSEL R13, R8, R13, !P1 ;  /* 0x0000000d080d7208 */ /* 0x000fe40004800000 */
[----:B------:R-:W4:Y:S04]  /*1930*/  SHFL.UP PT, R8, R16, 0x2, RZ ;  /* 0x0440000010087989 */ /* 0x000f2800000e00ff */
[----:B------:R-:W5:Y:S01]  /*1940*/  SHFL.UP PT, R9, R13, 0x2, RZ ;  /* 0x044000000d097989 */ /* 0x000f6200000e00ff */
[----:B------:R-:W-:Y:S01]  /*1950*/  ISETP.GE.AND P1, PT, R49, 0x2, PT ;  /* 0x000000023100780c */ /* 0x000fe20003f26270 */
[C---:B-1----:R-:W-:Y:S01]  /*1960*/  FMUL.FTZ R15, R13.reuse, R12 ;  /* 0x0000000c0d0f7220 */ /* 0x042fe20000410000 */
[----:B0-----:R-:W-:-:S03]  /*1970*/  FMUL.FTZ R11, R13, R14 ;  /* 0x0000000e0d0b7220 */ /* 0x001fc60000410000 */
[C---:B------:R-:W-:Y:S01]  /*1980*/  FFMA.FTZ R14, R16.reuse, R14, R15 ;  /* 0x0000000e100e7223 */ /* 0x040fe2000001000f */
[----:B------:R-:W-:-:S07]  /*1990*/  FFMA.FTZ R15, R16, R12, -R11 ;  /* 0x0000000c100f7223 */ /* 0x000fce000001080b */
[----:B------:R-:W-:Y:S01]  /*19a0*/  @P1 FADD.FTZ R19, R19, R14 ;  /* 0x0000000e13131221 */ /* 0x000fe20000010000 */
[----:B------:R-:W-:Y:S01]  /*19b0*/  @P1 FADD.FTZ R18, R18, R15 ;  /* 0x0000000f12121221 */ /* 0x000fe20000010000 */
[----:B----4-:R-:W-:-:S03]  /*19c0*/  FMUL.FTZ R11, R13, R8 ;  /* 0x000000080d0b7220 */ /* 0x010fc60000410000 */
[----:B------:R-:W0:Y:S01]  /*19d0*/  SHFL.UP PT, R17, R19, 0x4, RZ ;  /* 0x0480000013117989 */ /* 0x000e2200000e00ff */
[----:B-----5:R-:W-:-:S03]  /*19e0*/  FFMA.FTZ R10, R16, R9, R11 ;  /* 0x00000009100a7223 */ /* 0x020fc6000001000b */
[----:B------:R-:W1:Y:S01]  /*19f0*/  SHFL.UP PT, R15, R18, 0x4, RZ ;  /* 0x04800000120f7989 */ /* 0x000e6200000e00ff */
[----:B------:R-:W-:-:S04]  /*1a00*/  FMUL.FTZ R9, R13, R9 ;  /* 0x000000090d097220 */ /* 0x000fc80000410000 */
[----:B------:R-:W-:Y:S01]  /*1a10*/  @P1 FFMA.FTZ R16, R16, R8, -R9 ;  /* 0x0000000810101223 */ /* 0x000fe20000010809 */
[----:B------:R-:W-:-:S04]  /*1a20*/  FSEL R10, R13, R10, !P1 ;  /* 0x0000000a0d0a7208 */ /* 0x000fc80004800000 */
[----:B------:R-:W4:Y:S04]  /*1a30*/  SHFL.UP PT, R9, R16, 0x4, RZ ;  /* 0x0480000010097989 */ /* 0x000f2800000e00ff */
[----:B------:R-:W5:Y:S01]  /*1a40*/  SHFL.UP PT, R11, R10, 0x4, RZ ;  /* 0x048000000a0b7989 */ /* 0x000f6200000e00ff */
[----:B------:R-:W-:Y:S01]  /*1a50*/  ISETP.GE.AND P1, PT, R49, 0x4, PT ;  /* 0x000000043100780c */ /* 0x000fe20003f26270 */
[C---:B0-----:R-:W-:Y:S01]  /*1a60*/  FMUL.FTZ R13, R10.reuse, R17 ;  /* 0x000000110a0d7220 */ /* 0x041fe20000410000 */
[----:B-1----:R-:W-:-:S03]  /*1a70*/  FMUL.FTZ R8, R10, R15 ;  /* 0x0000000f0a087220 */ /* 0x002fc60000410000 */
[C---:B------:R-:W-:Y:S01]  /*1a80*/  FFMA.FTZ R13, R16.reuse, R15, -R13 ;  /* 0x0000000f100d7223 */ /* 0x040fe2000001080d */
[----:B------:R-:W-:-:S07]  /*1a90*/  FFMA.FTZ R8, R16, R17, R8 ;  /* 0x0000001110087223 */ /* 0x000fce0000010008 */
[----:B------:R-:W-:Y:S01]  /*1aa0*/  @P1 FADD.FTZ R18, R18, R13 ;  /* 0x0000000d12121221 */ /* 0x000fe20000010000 */
[----:B------:R-:W-:Y:S01]  /*1ab0*/  @P1 FADD.FTZ R19, R19, R8 ;  /* 0x0000000813131221 */ /* 0x000fe20000010000 */
[----:B----4-:R-:W-:-:S04]  /*1ac0*/  FMUL.FTZ R13, R10, R9 ;  /* 0x000000090a0d7220 */ /* 0x010fc80000410000 */
[----:B------:R-:W0:Y:S01]  /*1ad0*/  SHFL.UP PT, R17, R19, 0x8, RZ ;  /* 0x0500000013117989 */ /* 0x000e2200000e00ff */
[-C--:B-----5:R-:W-:Y:S01]  /*1ae0*/  FMUL.FTZ R8, R10, R11.reuse ;  /* 0x0000000b0a087220 */ /* 0x0a0fe20000410000 */
[C---:B------:R-:W-:Y:S02]  /*1af0*/  FFMA.FTZ R13, R16.reuse, R11, R13 ;  /* 0x0000000b100d7223 */ /* 0x040fe4000001000d */
[----:B------:R-:W1:Y:S01]  /*1b00*/  SHFL.UP PT, R15, R18, 0x8, RZ ;  /* 0x05000000120f7989 */ /* 0x000e6200000e00ff */
[----:B------:R-:W-:Y:S01]  /*1b10*/  @P1 FFMA.FTZ R16, R16, R9, -R8 ;  /* 0x0000000910101223 */ /* 0x000fe20000010808 */
[----:B------:R-:W4:Y:S01]  /*1b20*/  S2R R43, SR_CgaCtaId ;  /* 0x00000000002b7919 */ /* 0x000f220000008800 */
[----:B------:R-:W-:-:S03]  /*1b30*/  FSEL R8, R10, R13, !P1 ;  /* 0x0000000d0a087208 */ /* 0x000fc60004800000 */
[----:B------:R-:W5:Y:S04]  /*1b40*/  SHFL.UP PT, R9, R16, 0x8, RZ ;  /* 0x0500000010097989 */ /* 0x000f6800000e00ff */
[----:B------:R-:W3:Y:S01]  /*1b50*/  SHFL.UP PT, R11, R8, 0x8, RZ ;  /* 0x05000000080b7989 */ /* 0x000ee200000e00ff */
[----:B------:R-:W-:Y:S01]  /*1b60*/  ISETP.GE.AND P1, PT, R49, 0x8, PT ;  /* 0x000000083100780c */ /* 0x000fe20003f26270 */
[C---:B0-----:R-:W-:Y:S01]  /*1b70*/  FMUL.FTZ R10, R8.reuse, R17 ;  /* 0x00000011080a7220 */ /* 0x041fe20000410000 */
[----:B-1----:R-:W-:-:S03]  /*1b80*/  FMUL.FTZ R13, R8, R15 ;  /* 0x0000000f080d7220 */ /* 0x002fc60000410000 */
[C---:B------:R-:W-:Y:S01]  /*1b90*/  FFMA.FTZ R15, R16.reuse, R15, -R10 ;  /* 0x0000000f100f7223 */ /* 0x040fe2000001080a */
[----:B------:R-:W-:-:S07]  /*1ba0*/  FFMA.FTZ R12, R16, R17, R13 ;  /* 0x00000011100c7223 */ /* 0x000fce000001000d */
[----:B------:R-:W-:Y:S01]  /*1bb0*/  @P1 FADD.FTZ R18, R18, R15 ;  /* 0x0000000f12121221 */ /* 0x000fe20000010000 */
[C---:B-----5:R-:W-:Y:S01]  /*1bc0*/  FMUL.FTZ R15, R8.reuse, R9 ;  /* 0x00000009080f7220 */ /* 0x060fe20000410000 */
[----:B------:R-:W-:Y:S01]  /*1bd0*/  @P1 FADD.FTZ R19, R19, R12 ;  /* 0x0000000c13131221 */ /* 0x000fe20000010000 */
[-C--:B---3--:R-:W-:Y:S01]  /*1be0*/  FMUL.FTZ R17, R8, R11.reuse ;  /* 0x0000000b08117220 */ /* 0x088fe20000410000 */
[----:B----4-:R-:W-:Y:S01]  /*1bf0*/  LEA R70, R43, R70, 0x18 ;  /* 0x000000462b467211 */ /* 0x010fe200078ec0ff */
[C---:B------:R-:W-:Y:S02]  /*1c00*/  FFMA.FTZ R43, R16.reuse, R11, R15 ;  /* 0x0000000b102b7223 */ /* 0x040fe4000001000f */
[----:B------:R-:W-:Y:S01]  /*1c10*/  @P1 FFMA.FTZ R16, R16, R9, -R17 ;  /* 0x0000000910101223 */ /* 0x000fe20000010811 */
[----:B------:R-:W0:Y:S02]  /*1c20*/  SHFL.UP PT, R11, R19, 0x10, RZ ;  /* 0x06000000130b7989 */ /* 0x000e2400000e00ff */
[----:B------:R-:W-:-:S02]  /*1c30*/  FSEL R8, R8, R43, !P1 ;  /* 0x0000002b08087208 */ /* 0x000fc40004800000 */
[----:B------:R-:W1:Y:S04]  /*1c40*/  SHFL.UP PT, R43, R18, 0x10, RZ ;  /* 0x06000000122b7989 */ /* 0x000e6800000e00ff */
[----:B------:R-:W3:Y:S04]  /*1c50*/  SHFL.UP PT, R9, R16, 0x10, RZ ;  /* 0x0600000010097989 */ /* 0x000ee800000e00ff */
[----:B------:R-:W4:Y:S01]  /*1c60*/  SHFL.UP PT, R17, R8, 0x10, RZ ;  /* 0x0600000008117989 */ /* 0x000f2200000e00ff */
[----:B------:R-:W-:Y:S02]  /*1c70*/  MOV R13, RZ ;  /* 0x000000ff000d7202 */ /* 0x000fe40000000f00 */
[----:B------:R-:W-:-:S02]  /*1c80*/  CS2R R14, SRZ ;  /* 0x00000000000e7805 */ /* 0x000fc4000001ff00 */
[----:B------:R-:W-:Y:S02]  /*1c90*/  MOV R12, 0x3f800000 ;  /* 0x3f800000000c7802 */ /* 0x000fe40000000f00 */
[----:B------:R-:W-:Y:S02]  /*1ca0*/  @!P0 LEA R10, R51, R70, 0x4 ;  /* 0x00000046330a8211 */ /* 0x000fe400078e20ff */
[----:B------:R-:W-:-:S03]  /*1cb0*/  ISETP.GE.AND P1, PT, R49, 0x10, PT ;  /* 0x000000103100780c */ /* 0x000fc60003f26270 */
[----:B------:R-:W5:Y:S01]  /*1cc0*/  @!P0 LDS.128 R12, [R10+0x460] ;  /* 0x000460000a0c8984 */ /* 0x000f620000000c00 */
[----:B0-----:R-:W-:Y:S01]  /*1cd0*/  FMUL.FTZ R73, R8, R11 ;  /* 0x0000000b08497220 */ /* 0x001fe20000410000 */
[----:B------:R-:W-:-:S03]  /*1ce0*/  ISETP.NE.AND P2, PT, R49, 0x1f, PT ;  /* 0x0000001f3100780c */ /* 0x000fc60003f45270 */
[-C--:B-1----:R-:W-:Y:S01]  /*1cf0*/  FFMA.FTZ R73, R16, R43.reuse, -R73 ;  /* 0x0000002b10497223 */ /* 0x082fe20000010849 */
[C---:B------:R-:W-:Y:S01]  /*1d00*/  FMUL.FTZ R43, R8.reuse, R43 ;  /* 0x0000002b082b7220 */ /* 0x040fe20000410000 */
[----:B---3--:R-:W-:-:S03]  /*1d10*/  FMUL.FTZ R72, R8, R9 ;  /* 0x0000000908487220 */ /* 0x008fc60000410000 */
[----:B------:R-:W-:Y:S01]  /*1d20*/  FFMA.FTZ R74, R16, R11, R43 ;  /* 0x0000000b104a7223 */ /* 0x000fe2000001002b */
[-C--:B----4-:R-:W-:Y:S01]  /*1d30*/  FMUL.FTZ R42, R8, R17.reuse ;  /* 0x00000011082a7220 */ /* 0x090fe20000410000 */
[----:B------:R-:W-:Y:S01]  /*1d40*/  FFMA.FTZ R17, R16, R17, R72 ;  /* 0x0000001110117223 */ /* 0x000fe20000010048 */
[----:B------:R-:W-:Y:S01]  /*1d50*/  @P1 FADD.FTZ R18, R18, R73 ;  /* 0x0000004912121221 */ /* 0x000fe20000010000 */
[----:B------:R-:W-:Y:S01]  /*1d60*/  @P1 FADD.FTZ R19, R19, R74 ;  /* 0x0000004a13131221 */ /* 0x000fe20000010000 */
[----:B------:R-:W-:Y:S02]  /*1d70*/  @P1 FFMA.FTZ R16, R16, R9, -R42 ;  /* 0x0000000910101223 */ /* 0x000fe4000001082a */
[----:B------:R-:W-:-:S05]  /*1d80*/  FSEL R17, R8, R17, !P1 ;  /* 0x0000001108117208 */ /* 0x000fca0004800000 */
[----:B------:R-:W-:Y:S01]  /*1d90*/  @!P2 STS.128 [R70+0x420], R16 ;  /* 0x000420104600a388 */ /* 0x000fe20000000c00 */
[----:B------:R-:W-:Y:S01]  /*1da0*/  BAR.SYNC.DEFER_BLOCKING 0x0 ;  /* 0x0000000000007b1d */ /* 0x000fe20000010000 */
[----:B------:R-:W-:Y:S02]  /*1db0*/  ISETP.NE.AND P3, PT, R49, RZ, PT ;  /* 0x000000ff3100720c */ /* 0x000fe40003f65270 */
        /* <DEDUP_REMOVED lines=37> */
[CC--:B------:R-:W-:Y:S01]  /*2010*/  FFMA.FTZ R19, R8.reuse, R14.reuse, -R19 ;  /* 0x0000000e08137223 */ /* 0x0c0fe20000010813 */
[CC--:B------:R-:W-:Y:S01]  /*2020*/  FMUL.FTZ R17, R9.reuse, R13.reuse ;  /* 0x0000000d09117220 */ /* 0x0c0fe20000410000 */
[----:B------:R-:W-:Y:S01]  /*2030*/  FMUL.FTZ R14, R9, R14 ;  /* 0x0000000e090e7220 */ /* 0x000fe20000410000 */
        /* <DEDUP_REMOVED lines=16> */
[----:B------:R-:W-:-:S05]  /*2140*/  LEA R70, R51, R70, 0x4 ;  /* 0x0000004633467211 */ /* 0x000fca00078e20ff */
[----:B------:R1:W-:Y:S02]  /*2150*/  STS.128 [R70+0x460], R12 ;  /* 0x0004600c46007388 */ /* 0x0003e40000000c00 */
[----:B------:R-:W2:Y:S01]  /*2160*/  S2UR UR20, SR_CTAID.X ;  /* 0x00000000001479c3 */ /* 0x000ea20000002500 */
[----:B0-----:R-:W-:Y:S02]  /*2170*/  MOV R35, UR19 ;  /* 0x0000001300237c02 */ /* 0x001fe40008000f00 */
[----:B--2---:R-:W-:-:S05]  /*2180*/  MOV R30, UR20 ;  /* 0x00000014001e7c02 */ /* 0x004fca0008000f00 */
[----:B------:R-:W-:-:S04]  /*2190*/  IMAD R8, R30, UR5, R35 ;  /* 0x000000051e087c24 */ /* 0x000fc8000f8e0223 */
[----:B------:R-:W-:Y:S02]  /*21a0*/  IMAD R9, R8, R47, RZ ;  /* 0x0000002f08097224 */ /* 0x000fe400078e02ff */
[----:B------:R-:W-:Y:S02]  /*21b0*/  IMAD R8, R46, UR4, R51 ;  /* 0x000000042e087c24 */ /* 0x000fe4000f8e0233 */
[----:B------:R-:W-:-:S05]  /*21c0*/  IMAD R9, R9, R46, RZ ;  /* 0x0000002e09097224 */ /* 0x000fca00078e02ff */
[----:B------:R-:W-:Y:S02]  /*21d0*/  SHF.R.S32.HI R11, RZ, 0x1f, R9 ;  /* 0x0000001fff0b7819 */ /* 0x000fe40000011409 */
[----:B------:R-:W-:-:S04]  /*21e0*/  IADD3 R9, P1, R8, R9, RZ ;  /* 0x0000000908097210 */ /* 0x000fc80007f3e0ff */
[----:B------:R-:W-:Y:S02]  /*21f0*/  LEA.HI.X.SX32 R10, R8, R11, 0x1, P1 ;  /* 0x0000000b080a7211 */ /* 0x000fe400008f0eff */
[----:B------:R-:W-:-:S04]  /*2200*/  LEA R8, P1, R9, R2, 0x4 ;  /* 0x0000000209087211 */ /* 0x000fc800078220ff */
[----:B------:R-:W-:-:S05]  /*2210*/  LEA.HI.X R9, R9, R3, R10, 0x4, P1 ;  /* 0x0000000309097211 */ /* 0x000fca00008f240a */
[----:B------:R1:W-:Y:S04]  /*2220*/  STG.E.128 desc[UR6][R8.64], R12 ;  /* 0x0000000c08007986 */ /* 0x0003e8000c101d06 */
.L_x_2550:
[----:B------:R-:W-:Y:S05]  /*2230*/  BSYNC B0 ;  /* 0x0000000000007941 */ /* 0x000fea0003800000 */
.L_x_2549:
[----:B------:R-:W-:Y:S01]  /*2240*/  IADD3 R51, R51, 0x1, RZ ;  /* 0x0000000133337810 */ /* 0x000fe20007ffe0ff */
[----:B------:R-:W-:Y:S01]  /*2250*/  FADD.FTZ R58, R58, R63 ;  /* 0x0000003f3a3a7221 */ /* 0x000fe20000010000 */
[C---:B-1----:R-:W-:Y:S01]  /*2260*/  FMUL.FTZ R9, R37.reuse, R64 ;  /* 0x0000004025097220 */ /* 0x042fe20000410000 */
[----:B------:R-:W-:Y:S01]  /*2270*/  FMUL.FTZ R11, R37, R18 ;  /* 0x00000012250b7220 */ /* 0x000fe20000410000 */
[----:B------:R-:W-:Y:S01]  /*2280*/  ISETP.GE.AND P1, PT, R51, UR18, PT ;  /* 0x0000001233007c0c */ /* 0x000fe2000bf26270 */
        /* <DEDUP_REMOVED lines=9> */
[----:B------:R-:W-:-:S03]  /*2320*/  FFMA.FTZ R7, R36, 2, R7 ;  /* 0x4000000024077823 */ /* 0x000fc60000010007 */
[----:B------:R-:W-:Y:S05]  /*2330*/  @!P1 BRA `(.L_x_2551) ;  /* 0xffffffec00a49947 */ /* 0x000fea000383ffff */
.L_x_2548:
[----:B------:R-:W0:Y:S01]  /*2340*/  LDC.64 R8, c[0x0][0x2b0] ;  /* 0x0000ac00ff087b82 */ /* 0x000e220000000a00 */
[----:B------:R-:W-:-:S07]  /*2350*/  USHF.L.U32 UR8, UR4, 0x7, URZ ;  /* 0x0000000704087899 */ /* 0x000fce000800063f */
[----:B------:R-:W-:Y:S01]  /*2360*/  BAR.SYNC.DEFER_BLOCKING 0x0 ;  /* 0x0000000000007b1d */ /* 0x000fe20000010000 */
[----:B------:R-:W-:Y:S01]  /*2370*/  UIADD3 UR4, UR4, 0x1, URZ ;  /* 0x0000000104047890 */ /* 0x000fe2000fffe03f */
[----:B------:R-:W-:Y:S01]  /*2380*/  IADD3 R24, P1, R24, 0x400, RZ ;  /* 0x0000040018187810 */ /* 0x000fe20007f3e0ff */
[----:B------:R-:W-:Y:S01]  /*2390*/  USHF.R.S32.HI UR9, URZ, 0x1f, UR8 ;  /* 0x0000001f3f097899 */ /* 0x000fe20008011408 */
[----:B------:R-:W-:-:S04]  /*23a0*/  IADD3 R28, P2, R28, 0x200, RZ ;  /* 0x000002001c1c7810 */ /* 0x000fc80007f5e0ff */
[----:B------:R-:W2:Y:S01]  /*23b0*/  LDC R10, c[0x0][0x224] ;  /* 0x00008900ff0a7b82 */ /* 0x000ea20000000800 */
[----:B------:R-:W-:Y:S02]  /*23c0*/  IADD3 R26, P3, R26, 0x200, RZ ;  /* 0x000002001a1a7810 */ /* 0x000fe40007f7e0ff */
[----:B------:R-:W-:Y:S02]  /*23d0*/  IADD3.X R0, RZ, R0, RZ, P1, !PT ;  /* 0x00000000ff007210 */ /* 0x000fe40000ffe4ff */
[----:B------:R-:W-:Y:S02]  /*23e0*/  IADD3.X R27, RZ, R27, RZ, P2, !PT ;  /* 0x0000001bff1b7210 */ /* 0x000fe400017fe4ff */
[----:B------:R-:W-:Y:S01]  /*23f0*/  IADD3.X R25, RZ, R25, RZ, P3, !PT ;  /* 0x00000019ff197210 */ /* 0x000fe20001ffe4ff */
[----:B0-----:R-:W-:-:S04]  /*2400*/  IMAD R2, R31, R8, RZ ;  /* 0x000000081f027224 */ /* 0x001fc800078e02ff */
[C---:B------:R-:W-:Y:S02]  /*2410*/  IMAD R9, R30.reuse, R9, R2 ;  /* 0x000000091e097224 */ /* 0x040fe400078e0202 */
[----:B------:R-:W-:Y:S01]  /*2420*/  IMAD.WIDE.U32 R2, R30, R8, UR8 ;  /* 0x000000081e027e25 */ /* 0x000fe2000f8e0008 */
        /* <DEDUP_REMOVED lines=8> */
[----:B------:R-:W-:Y:S02]  /*24b0*/  LEA.HI.X R9, R2, UR9, R3, 0x2, P0 ;  /* 0x0000000902097c11 */ /* 0x000fe400080f1403 */
[----:B--2---:R-:W-:Y:S01]  /*24c0*/  ISETP.LE.AND P0, PT, R10, UR4, PT ;  /* 0x000000040a007c0c */ /* 0x004fe2000bf03270 */
[----:B------:R-:W-:-:S05]  /*24d0*/  IMAD.WIDE R2, R29, 0x10, R8 ;  /* 0x000000101d027825 */ /* 0x000fca00078e0208 */
[----:B------:R2:W-:Y:S07]  /*24e0*/  STG.E.128 desc[UR6][R2.64], R4 ;  /* 0x0000000402007986 */ /* 0x0005ee000c101d06 */
[----:B------:R-:W-:Y:S05]  /*24f0*/  @!P0 BRA `(.L_x_2552) ;  /* 0xffffffe0002c8947 */ /* 0x000fea000383ffff */
[----:B------:R-:W-:Y:S05]  /*2500*/  EXIT ;  /* 0x000000000000794d */ /* 0x000fea0003800000 */
.L_x_2553:
        /* <DEDUP_REMOVED lines=15> */
.L_x_5236:


//--------------------- .text._Z25selective_scan_fwd_kernelI32Selective_Scan_fwd_kernel_traitsILi32ELi4ELi1ELb1ELb1ELb0ELb1EfN3c107complexIfEEEEv13SSMParamsBase --------------------------
	.section	.text._Z25selective_scan_fwd_kernelI32Selective_Scan_fwd_kernel_traitsILi32ELi4ELi1ELb1ELb1ELb0ELb1EfN3c107complexIfEEEEv13SSMParamsBase,"ax",@progbits
	.align	128
        .global         _Z25selective_scan_fwd_kernelI32Selective_Scan_fwd_kernel_traitsILi32ELi4ELi1ELb1ELb1ELb0ELb1EfN3c107complexIfEEEEv13SSMParamsBase
        .type           _Z25selective_scan_fwd_kernelI32Selective_Scan_fwd_kernel_traitsILi32ELi4ELi1ELb1ELb1ELb0ELb1EfN3c107complexIfEEEEv13SSMParamsBase,@function
        .size           _Z25selective_scan_fwd_kernelI32Selective_Scan_fwd_kernel_traitsILi32ELi4ELi1ELb1ELb1ELb0ELb1EfN3c107complexIfEEEEv13SSMParamsBase,(.L_x_5237 - _Z25selective_scan_fwd_kernelI32Selective_Scan_fwd_kernel_traitsILi32ELi4ELi1ELb1ELb1ELb0ELb1EfN3c107complexIfEEEEv13SSMParamsBase)
        .other          _Z25selective_scan_fwd_kernelI32Selective_Scan_fwd_kernel_traitsILi32ELi4ELi1ELb1ELb1ELb0ELb1EfN3c107complexIfEEEEv13SSMParamsBase,@"STO_CUDA_ENTRY STV_DEFAULT"
_Z25selective_scan_fwd_kernelI32Selective_Scan_fwd_kernel_traitsILi32ELi4ELi1ELb1ELb1ELb0ELb1EfN3c107complexIfEEEEv13SSMParamsBase:
.text._Z25selective_scan_fwd_kernelI32Selective_Scan_fwd_kernel_traitsILi32ELi4ELi1ELb1ELb1ELb0ELb1EfN3c107complexIfEEEEv13SSMParamsBase:
        /* <DEDUP_REMOVED lines=91> */
.L_x_2566:
        /* <DEDUP_REMOVED lines=56> */
.L_x_2555:
[----:B------:R-:W-:Y:S05]  /*0930*/  BSYNC B0 ;  /* 0x0000000000007941 */ /* 0x000fea0003800000 */
.L_x_2554:
        /* <DEDUP_REMOVED lines=33> */
.L_x_2557:
[----:B------:R-:W-:Y:S05]  /*0b50*/  BSYNC B0 ;  /* 0x0000000000007941 */ /* 0x000fea0003800000 */
.L_x_2556:
        /* <DEDUP_REMOVED lines=33> */
.L_x_2559:
[----:B------:R-:W-:Y:S05]  /*0d70*/  BSYNC B0 ;  /* 0x0000000000007941 */ /* 0x000fea0003800000 */
.L_x_2558:
        /* <DEDUP_REMOVED lines=33> */
.L_x_2561:
[----:B------:R-:W-:Y:S05]  /*0f90*/  BSYNC B0 ;  /* 0x0000000000007941 */ /* 0x000fea0003800000 */
.L_x_2560:
        /* <DEDUP_REMOVED lines=35> */
.L_x_2565:
        /* <DEDUP_REMOVED lines=262> */
.L_x_2564:
[----:B------:R-:W-:Y:S05]  /*2230*/  BSYNC B0 ;  /* 0x0000000000007941 */ /* 0x000fea0003800000 */
.L_x_2563:
        /* <DEDUP_REMOVED lines=16> */
.L_x_2562:
[----:B------:R-:W0:Y:S01]  /*2340*/  LDC.64 R10, c[0x0][0x2b0] ;  /* 0x0000ac00ff0a7b82 */ /* 0x000e220000000a00 */
[----:B------:R-:W-:Y:S01]  /*2350*/  USHF.L.U32 UR8, UR4, 0x7, URZ ;  /* 0x0000000704087899 */ /* 0x000fe2000800063f */
[----:B------:R-:W-:Y:S01]  /*2360*/  ULDC.64 UR10, c[0x0][0x2b8] ;  /* 0x0000ae00000a7ab9 */ /* 0x000fe20000000a00 */
[----:B------:R-:W-:Y:S02]  /*2370*/  ULDC.64 UR12, c[0x0][0x2a8] ;  /* 0x0000aa00000c7ab9 */ /* 0x000fe40000000a00 */
[----:B------:R-:W-:-:S03]  /*2380*/  USHF.R.S32.HI UR9, URZ, 0x1f, UR8 ;  /* 0x0000001f3f097899 */ /* 0x000fc60008011408 */
[----:B------:R-:W2:Y:S08]  /*2390*/  LDC.64 R12, c[0x0][0x2a0] ;  /* 0x0000a800ff0c7b82 */ /* 0x000eb00000000a00 */
[----:B------:R-:W3:Y:S01]  /*23a0*/  LDC.64 R20, c[0x0][0x2c0] ;  /* 0x0000b000ff147b82 */ /* 0x000ee20000000a00 */
[----:B0-----:R-:W-:-:S04]  /*23b0*/  IMAD R2, R31, R10, RZ ;  /* 0x0000000a1f027224 */ /* 0x001fc800078e02ff */
[C---:B------:R-:W-:Y:S02]  /*23c0*/  IMAD R11, R30.reuse, R11, R2 ;  /* 0x0000000b1e0b7224 */ /* 0x040fe400078e0202 */
[----:B------:R-:W-:-:S04]  /*23d0*/  IMAD.WIDE.U32 R2, R30, R10, UR8 ;  /* 0x000000081e027e25 */ /* 0x000fc8000f8e000a */
[-C--:B--2---:R-:W-:Y:S01]  /*23e0*/  IMAD R8, R31, R12.reuse, RZ ;  /* 0x0000000c1f087224 */ /* 0x084fe200078e02ff */
[----:B------:R-:W-:Y:S01]  /*23f0*/  IADD3 R3, R3, R11, RZ ;  /* 0x0000000b03037210 */ /* 0x000fe20007ffe0ff */
[----:B------:R-:W-:Y:S02]  /*2400*/  IMAD R10, R34, UR10, RZ ;  /* 0x0000000a220a7c24 */ /* 0x000fe4000f8e02ff */
[C---:B------:R-:W-:Y:S02]  /*2410*/  IMAD R13, R30.reuse, R13, R8 ;  /* 0x0000000d1e0d7224 */ /* 0x040fe400078e0208 */
[----:B------:R-:W-:-:S04]  /*2420*/  IMAD.WIDE.U32 R8, R30, R12, UR8 ;  /* 0x000000081e087e25 */ /* 0x000fc8000f8e000c */
[----:B------:R-:W-:Y:S01]  /*2430*/  IMAD R12, R34, UR12, RZ ;  /* 0x0000000c220c7c24 */ /* 0x000fe2000f8e02ff */
[----:B------:R-:W-:Y:S01]  /*2440*/  IADD3 R9, R9, R13, RZ ;  /* 0x0000000d09097210 */ /* 0x000fe20007ffe0ff */
[C---:B------:R-:W-:Y:S02]  /*2450*/  IMAD R13, R35.reuse, UR11, R10 ;  /* 0x0000000b230d7c24 */ /* 0x040fe4000f8e020a */
[----:B------:R-:W-:Y:S01]  /*2460*/  IMAD.WIDE.U32 R2, R35, UR10, R2 ;  /* 0x0000000a23027c25 */ /* 0x000fe2000f8e0002 */
[----:B------:R-:W-:-:S03]  /*2470*/  ULDC.64 UR10, c[0x0][0x308] ;  /* 0x0000c200000a7ab9 */ /* 0x000fc60000000a00 */
[C---:B------:R-:W-:Y:S02]  /*2480*/  IMAD R15, R35.reuse, UR13, R12 ;  /* 0x0000000d230f7c24 */ /* 0x040fe4000f8e020c */
[----:B------:R-:W-:Y:S01]  /*2490*/  IMAD.WIDE.U32 R10, R35, UR12, R8 ;  /* 0x0000000c230a7c25 */ /* 0x000fe2000f8e0008 */
[----:B------:R-:W-:Y:S01]  /*24a0*/  IADD3 R9, R3, R13, RZ ;  /* 0x0000000d03097210 */ /* 0x000fe20007ffe0ff */
[----:B------:R-:W-:Y:S01]  /*24b0*/  ULDC.64 UR12, c[0x0][0x318] ;  /* 0x0000c600000c7ab9 */ /* 0x000fe20000000a00 */
[----:B------:R-:W-:Y:S01]  /*24c0*/  BAR.SYNC.DEFER_BLOCKING 0x0 ;  /* 0x0000000000007b1d */ /* 0x000fe20000010000 */
[----:B------:R-:W-:Y:S02]  /*24d0*/  LEA R8, P0, R2, UR10, 0x2 ;  /* 0x0000000a02087c11 */ /* 0x000fe4000f8010ff */
[----:B------:R-:W-:Y:S02]  /*24e0*/  IADD3 R3, R11, R15, RZ ;  /* 0x0000000f0b037210 */ /* 0x000fe40007ffe0ff */
[----:B------:R-:W-:-:S02]  /*24f0*/  LEA R12, P1, R10, UR12, 0x2 ;  /* 0x0000000c0a0c7c11 */ /* 0x000fc4000f8210ff */
[----:B------:R-:W-:Y:S02]  /*2500*/  LEA.HI.X R9, R2, UR11, R9, 0x2, P0 ;  /* 0x0000000b02097c11 */ /* 0x000fe400080f1409 */
[----:B------:R-:W-:Y:S01]  /*2510*/  LEA.HI.X R13, R10, UR13, R3, 0x2, P1 ;  /* 0x0000000d0a0d7c11 */ /* 0x000fe200088f1403 */
[----:B------:R-:W-:-:S04]  /*2520*/  IMAD.WIDE R2, R29, 0x10, R8 ;  /* 0x000000101d027825 */ /* 0x000fc800078e0208 */
[----:B------:R-:W-:Y:S01]  /*2530*/  IMAD.WIDE R8, R29, 0x10, R12 ;  /* 0x000000101d087825 */ /* 0x000fe200078e020c */
[----:B------:R3:W-:Y:S01]  /*2540*/  STG.E.128 desc[UR6][R2.64], R4 ;  /* 0x0000000402007986 */ /* 0x0007e2000c101d06 */
[----:B------:R-:W-:Y:S06]  /*2550*/  BAR.SYNC.DEFER_BLOCKING 0x0 ;  /* 0x0000000000007b1d */ /* 0x000fec0000010000 */
[----:B------:R-:W2:Y:S01]  /*2560*/  LDG.E.128 R8, desc[UR6][R8.64] ;  /* 0x0000000608087981 */ /* 0x000ea2000c1e1d00 */
[----:B---3--:R-:W-:Y:S01]  /*2570*/  IMAD R2, R31, R20, RZ ;  /* 0x000000141f027224 */ /* 0x008fe200078e02ff */
[----:B------:R-:W-:Y:S01]  /*2580*/  UIADD3 UR4, UR4, 0x1, URZ ;  /* 0x0000000104047890 */ /* 0x000fe2000fffe03f */
[----:B------:R-:W-:-:S02]  /*2590*/  IADD3 R24, P1, R24, 0x400, RZ ;  /* 0x0000040018187810 */ /* 0x000fc40007f3e0ff */
[----:B------:R-:W-:Y:S01]  /*25a0*/  IMAD R21, R30, R21, R2 ;  /* 0x000000151e157224 */ /* 0x000fe200078e0202 */
[----:B------:R-:W-:Y:S01]  /*25b0*/  IADD3 R28, P2, R28, 0x200, RZ ;  /* 0x000002001c1c7810 */ /* 0x000fe20007f5e0ff */
[----:B------:R-:W-:Y:S01]  /*25c0*/  IMAD.WIDE.U32 R2, R30, R20, UR8 ;  /* 0x000000081e027e25 */ /* 0x000fe2000f8e0014 */
[----:B------:R-:W-:Y:S01]  /*25d0*/  ULDC.64 UR8, c[0x0][0x2c8] ;  /* 0x0000b20000087ab9 */ /* 0x000fe20000000a00 */
[----:B------:R-:W-:Y:S02]  /*25e0*/  IADD3 R26, P3, R26, 0x200, RZ ;  /* 0x000002001a1a7810 */ /* 0x000fe40007f7e0ff */
[----:B------:R-:W-:Y:S02]  /*25f0*/  IADD3.X R0, RZ, R0, RZ, P1, !PT ;  /* 0x00000000ff007210 */ /* 0x000fe40000ffe4ff */
[----:B------:R-:W-:Y:S02]  /*2600*/  IADD3 R3, R3, R21, RZ ;  /* 0x0000001503037210 */ /* 0x000fe40007ffe0ff */
[----:B------:R-:W-:-:S02]  /*2610*/  IADD3.X R27, RZ, R27, RZ, P2, !PT ;  /* 0x0000001bff1b7210 */ /* 0x000fc400017fe4ff */
[----:B------:R-:W-:Y:S01]  /*2620*/  IADD3.X R25, RZ, R25, RZ, P3, !PT ;  /* 0x00000019ff197210 */ /* 0x000fe20001ffe4ff */
[----:B------:R-:W-:Y:S01]  /*2630*/  IMAD.WIDE.U32 R2, R35, UR8, R2 ;  /* 0x0000000823027c25 */ /* 0x000fe2000f8e0002 */
[----:B------:R-:W-:Y:S03]  /*2640*/  BAR.SYNC.DEFER_BLOCKING 0x0 ;  /* 0x0000000000007b1d */ /* 0x000fe60000010000 */
[----:B--2---:R-:W-:Y:S01]  /*2650*/  FMUL.FTZ R12, R8, -1.4426950216293334961 ;  /* 0xbfb8aa3b080c7820 */ /* 0x004fe20000410000 */
[----:B------:R-:W-:Y:S01]  /*2660*/  FMUL.FTZ R14, R9, -1.4426950216293334961 ;  /* 0xbfb8aa3b090e7820 */ /* 0x000fe20000410000 */
[----:B------:R-:W-:Y:S01]  /*2670*/  FMUL.FTZ R17, R11, -1.4426950216293334961 ;  /* 0xbfb8aa3b0b117820 */ /* 0x000fe20000410000 */
[----:B------:R-:W-:-:S03]  /*2680*/  FMUL.FTZ R16, R10, -1.4426950216293334961 ;  /* 0xbfb8aa3b0a107820 */ /* 0x000fc60000410000 */
[----:B------:R-:W0:Y:S08]  /*2690*/  MUFU.EX2 R12, R12 ;  /* 0x0000000c000c7308 */ /* 0x000e300000000800 */
[----:B------:R-:W2:Y:S08]  /*26a0*/  MUFU.EX2 R14, R14 ;  /* 0x0000000e000e7308 */ /* 0x000eb00000000800 */
[----:B------:R-:W3:Y:S01]  /*26b0*/  MUFU.EX2 R17, R17 ;  /* 0x0000001100117308 */ /* 0x000ee20000000800 */
[----:B0-----:R-:W-:-:S07]  /*26c0*/  FADD.FTZ R13, R12, 1 ;  /* 0x3f8000000c0d7421 */ /* 0x001fce0000010000 */
[----:B------:R-:W0:Y:S01]  /*26d0*/  MUFU.EX2 R16, R16 ;  /* 0x0000001000107308 */ /* 0x000e220000000800 */
[----:B--2---:R-:W-:-:S07]  /*26e0*/  FADD.FTZ R15, R14, 1 ;  /* 0x3f8000000e0f7421 */ /* 0x004fce0000010000 */
[----:B------:R-:W2:Y:S01]  /*26f0*/  MUFU.RCP R13, R13 ;  /* 0x0000000d000d7308 */ /* 0x000ea20000001000 */
[----:B---3--:R-:W-:-:S07]  /*2700*/  FADD.FTZ R14, R17, 1 ;  /* 0x3f800000110e7421 */ /* 0x008fce0000010000 */
[----:B------:R3:W4:Y:S01]  /*2710*/  MUFU.RCP R18, R15 ;  /* 0x0000000f00127308 */ /* 0x0007220000001000 */
[----:B0-----:R-:W-:Y:S01]  /*2720*/  FADD.FTZ R12, R16, 1 ;  /* 0x3f800000100c7421 */ /* 0x001fe20000010000 */
[----:B------:R-:W-:-:S06]  /*2730*/  IMAD R16, R34, UR8, RZ ;  /* 0x0000000822107c24 */ /* 0x000fcc000f8e02ff */
[----:B------:R4:W0:Y:S01]  /*2740*/  MUFU.RCP R19, R12 ;  /* 0x0000000c00137308 */ /* 0x0008220000001000 */
[----:B---3--:R-:W-:Y:S01]  /*2750*/  IMAD R15, R35, UR9, R16 ;  /* 0x00000009230f7c24 */ /* 0x008fe2000f8e0210 */
[----:B------:R-:W-:Y:S01]  /*2760*/  ULDC.64 UR8, c[0x0][0x320] ;  /* 0x0000c80000087ab9 */ /* 0x000fe20000000a00 */
[----:B------:R-:W3:Y:S01]  /*2770*/  LDC R16, c[0x0][0x224] ;  /* 0x00008900ff107b82 */ /* 0x000ee20000000800 */
[----:B--2---:R-:W-:Y:S01]  /*2780*/  FMUL.FTZ R13, R8, R13 ;  /* 0x0000000d080d7220 */ /* 0x004fe20000410000 */
[C---:B------:R-:W-:Y:S02]  /*2790*/  LEA R8, P0, R2.reuse, UR8, 0x2 ;  /* 0x0000000802087c11 */ /* 0x040fe4000f8010ff */
[----:B------:R-:W-:Y:S01]  /*27a0*/  IADD3 R15, R3, R15, RZ ;  /* 0x0000000f030f7210 */ /* 0x000fe20007ffe0ff */
[----:B------:R-:W2:Y:S01]  /*27b0*/  MUFU.RCP R14, R14 ;  /* 0x0000000e000e7308 */ /* 0x000ea20000001000 */
[----:B----4-:R-:W-:Y:S01]  /*27c0*/  FMUL.FTZ R12, R9, R18 ;  /* 0x00000012090c7220 */ /* 0x010fe20000410000 */
[----:B------:R-:W-:Y:S01]  /*27d0*/  FMUL.FTZ R4, R13, R4 ;  /* 0x000000040d047220 */ /* 0x000fe20000410000 */
[----:B------:R-:W-:-:S02]  /*27e0*/  LEA.HI.X R9, R2, UR9, R15, 0x2, P0 ;  /* 0x0000000902097c11 */ /* 0x000fc400080f140f */
[----:B------:R-:W-:Y:S01]  /*27f0*/  FMUL.FTZ R5, R12, R5 ;  /* 0x000000050c057220 */ /* 0x000fe20000410000 */
[----:B0-----:R-:W-:-:S04]  /*2800*/  FMUL.FTZ R3, R10, R19 ;  /* 0x000000130a037220 */ /* 0x001fc80000410000 */
[----:B------:R-:W-:Y:S01]  /*2810*/  FMUL.FTZ R6, R3, R6 ;  /* 0x0000000603067220 */ /* 0x000fe20000410000 */
[----:B------:R-:W-:-:S04]  /*2820*/  IMAD.WIDE R2, R29, 0x10, R8 ;  /* 0x000000101d027825 */ /* 0x000fc800078e0208 */
[----:B--2---:R-:W-:Y:S01]  /*2830*/  FMUL.FTZ R10, R11, R14 ;  /* 0x0000000e0b0a7220 */ /* 0x004fe20000410000 */
[----:B---3--:R-:W-:-:S03]  /*2840*/  ISETP.LE.AND P0, PT, R16, UR4, PT ;  /* 0x0000000410007c0c */ /* 0x008fc6000bf03270 */
[----:B------:R-:W-:-:S05]  /*2850*/  FMUL.FTZ R7, R10, R7 ;  /* 0x000000070a077220 */ /* 0x000fca0000410000 */
[----:B------:R2:W-:Y:S05]  /*2860*/  STG.E.128 desc[UR6][R2.64], R4 ;  /* 0x0000000402007986 */ /* 0x0005ea000c101d06 */
[----:B------:R-:W-:Y:S05]  /*2870*/  @!P0 BRA `(.L_x_2566) ;  /* 0xffffffdc004c8947 */ /* 0x000fea000383ffff */
[----:B------:R-:W-:Y:S05]  /*2880*/  EXIT ;  /* 0x000000000000794d */ /* 0x000fea0003800000 */
.L_x_2567:
        /* <DEDUP_REMOVED lines=15> */
.L_x_5237:


//--------------------- .text._Z25selective_scan_fwd_kernelI32Selective_Scan_fwd_kernel_traitsILi32ELi4ELi1ELb1ELb1ELb1ELb0EfN3c107complexIfEEEEv13SSMParamsBase --------------------------
	.section	.text._Z25selective_scan_fwd_kernelI32Selective_Scan_fwd_kernel_traitsILi32ELi4ELi1ELb1ELb1ELb1ELb0EfN3c107complexIfEEEEv13SSMParamsBase,"ax",@progbits
	.align	128
        .global         _Z25selective_scan_fwd_kernelI32Selective_Scan_fwd_kernel_traitsILi32ELi4ELi1ELb1ELb1ELb1ELb0EfN3c107complexIfEEEEv13SSMParamsBase
        .type           _Z25selective_scan_fwd_kernelI32Selective_Scan_fwd_kernel_traitsILi32ELi4ELi1ELb1ELb1ELb1ELb0EfN3c107complexIfEEEEv13SSMParamsBase,@function
        .size           _Z25selective_scan_fwd_kernelI32Selective_Scan_fwd_kernel_traitsILi32ELi4ELi1ELb1ELb1ELb1ELb0EfN3c107complexIfEEEEv13SSMParamsBase,(.L_x_5238 - _Z25selective_scan_fwd_kernelI32Selective_Scan_fwd_kernel_traitsILi32ELi4ELi1ELb1ELb1ELb1ELb0EfN3c107complexIfEEEEv13SSMParamsBase)
        .other          _Z25selective_scan_fwd_kernelI32Selective_Scan_fwd_kernel_traitsILi32ELi4ELi1ELb1ELb1ELb1ELb0EfN3c107complexIfEEEEv13SSMParamsBase,@"STO_CUDA_ENTRY STV_DEFAULT"
_Z25selective_scan_fwd_kernelI32Selective_Scan_fwd_kernel_traitsILi32ELi4ELi1ELb1ELb1ELb1ELb0EfN3c107complexIfEEEEv13SSMParamsBase:
.text._Z25selective_scan_fwd_kernelI32Selective_Scan_fwd_kernel_traitsILi32ELi4ELi1ELb1ELb1ELb1ELb0EfN3c107complexIfEEEEv13SSMParamsBase:
        /* <DEDUP_REMOVED lines=35> */
[----:B------:R-:W3:Y:S01]  /*0230*/  LDC R21, c[0x0][0x214] ;  /* 0x00008500ff157b82 */ /* 0x000ee20000000800 */
[----:B0-----:R-:W-:-:S05]  /*0240*/  IADD3 R10, RZ, -R7, RZ ;  /* 0x80000007ff0a7210 */ /* 0x001fca0007ffe0ff */
[----:B------:R-:W-:Y:S01]  /*0250*/  IMAD R3, R10, R9, RZ ;  /* 0x000000090a037224 */ /* 0x000fe200078e02ff */
[----:B------:R-:W-:Y:S01]  /*0260*/  IABS R2, R0 ;  /* 0x0000000000027213 */ /* 0x000fe20000000000 */
[----:B------:R-:W0:Y:S02]  /*0270*/  LDC.64 R14, c[0x0][0x2f8] ;  /* 0x0000be00ff0e7b82 */ /* 0x000e240000000a00 */
        /* <DEDUP_REMOVED lines=8> */
[----:B------:R-:W4:Y:S01]  /*0300*/  LDC.64 R8, c[0x0][0x258] ;  /* 0x00009600ff087b82 */ /* 0x000f220000000a00 */
[----:B------:R-:W-:Y:S02]  /*0310*/  @!P1 IADD3 R7, R7, 0x1, RZ ;  /* 0x0000000107079810 */ /* 0x000fe40007ffe0ff */
[----:B------:R-:W-:Y:S02]  /*0320*/  ISETP.GE.AND P2, PT, R2, RZ, PT ;  /* 0x000000ff0200720c */ /* 0x000fe40003f46270 */
[----:B------:R-:W-:Y:S01]  /*0330*/  ISETP.NE.AND P1, PT, R11, RZ, PT ;  /* 0x000000ff0b00720c */ /* 0x000fe20003f25270 */
[----:B------:R-:W-:-:S04]  /*0340*/  USHF.R.S32.HI UR19, URZ, 0x1f, UR18 ;  /* 0x0000001f3f137899 */ /* 0x000fc80008011412 */
[----:B------:R-:W-:Y:S01]  /*0350*/  @P0 IADD3 R7, R7, 0x1, RZ ;  /* 0x0000000107070810 */ /* 0x000fe20007ffe0ff */
[----:B------:R-:W-:-:S05]  /*0360*/  UIMAD UR4, UR19, UR8, URZ ;  /* 0x00000008130472a4 */ /* 0x000fca000f8e023f */
[----:B------:R-:W-:Y:S02]  /*0370*/  @!P2 IADD3 R7, -R7, RZ, RZ ;  /* 0x000000ff0707a210 */ /* 0x000fe40007ffe1ff */
[----:B------:R-:W-:Y:S01]  /*0380*/  @!P1 LOP3.LUT R7, RZ, R11, RZ, 0x33, !PT ;  /* 0x0000000bff079212 */ /* 0x000fe200078e33ff */
[----:B------:R-:W-:Y:S01]  /*0390*/  UIMAD.WIDE.U32 UR6, UR18, UR8, URZ ;  /* 0x00000008120672a5 */ /* 0x000fe2000f8e003f */
[----:B------:R-:W0:Y:S01]  /*03a0*/  LDC.64 R10, c[0x0][0x288] ;  /* 0x0000a200ff0a7b82 */ /* 0x000e220000000a00 */
[----:B------:R-:W-:Y:S01]  /*03b0*/  UIMAD UR4, UR18, UR9, UR4 ;  /* 0x00000009120472a4 */ /* 0x000fe2000f8e0204 */
[----:B--2---:R-:W-:-:S03]  /*03c0*/  SHF.R.S32.HI R5, RZ, 0x1f, R7 ;  /* 0x0000001fff057819 */ /* 0x004fc60000011407 */
[----:B------:R-:W-:Y:S02]  /*03d0*/  UIADD3 UR7, UR7, UR4, URZ ;  /* 0x0000000407077290 */ /* 0x000fe4000fffe03f */
[----:B----4-:R-:W-:-:S04]  /*03e0*/  IMAD R2, R5, R8, RZ ;  /* 0x0000000805027224 */ /* 0x010fc800078e02ff */
[C---:B------:R-:W-:Y:S02]  /*03f0*/  IMAD R9, R7.reuse, R9, R2 ;  /* 0x0000000907097224 */ /* 0x040fe400078e0202 */
[----:B------:R-:W-:Y:S01]  /*0400*/  IMAD.WIDE.U32 R2, R7, R8, UR6 ;  /* 0x0000000607027e25 */ /* 0x000fe2000f8e0008 */
[----:B------:R-:W-:-:S04]  /*0410*/  UIMAD UR8, UR19, UR10, URZ ;  /* 0x0000000a130872a4 */ /* 0x000fc8000f8e023f */
[----:B------:R-:W-:Y:S02]  /*0420*/  IADD3 R48, R3, R9, RZ ;  /* 0x0000000903307210 */ /* 0x000fe40007ffe0ff */
[----:B------:R-:W2:Y:S01]  /*0430*/  LDC.64 R8, c[0x0][0x2f0] ;  /* 0x0000bc00ff087b82 */ /* 0x000ea20000000a00 */
[----:B------:R-:W-:Y:S01]  /*0440*/  ISETP.GE.AND P0, PT, R38, 0x1, PT ;  /* 0x000000012600780c */ /* 0x000fe20003f06270 */
[----:B------:R-:W-:Y:S02]  /*0450*/  UIMAD UR11, UR18, UR11, UR8 ;  /* 0x0000000b120b72a4 */ /* 0x000fe4000f8e0208 */
[----:B------:R-:W-:Y:S02]  /*0460*/  UIMAD.WIDE.U32 UR4, UR18, UR10, URZ ;  /* 0x0000000a120472a5 */ /* 0x000fe4000f8e003f */
[----:B------:R-:W-:Y:S02]  /*0470*/  UIMAD UR8, UR19, UR12, URZ ;  /* 0x0000000c130872a4 */ /* 0x000fe4000f8e023f */
[----:B------:R-:W-:-:S02]  /*0480*/  UIMAD UR10, UR19, UR14, URZ ;  /* 0x0000000e130a72a4 */ /* 0x000fc4000f8e023f */
[----:B------:R-:W-:Y:S02]  /*0490*/  UIMAD.WIDE.U32 UR6, UR18, UR12, URZ ;  /* 0x0000000c120672a5 */ /* 0x000fe4000f8e003f */
[----:B------:R-:W-:Y:S02]  /*04a0*/  UIMAD UR12, UR18, UR13, UR8 ;  /* 0x0000000d120c72a4 */ /* 0x000fe4000f8e0208 */
[----:B------:R-:W-:Y:S02]  /*04b0*/  UIMAD.WIDE.U32 UR8, UR18, UR14, URZ ;  /* 0x0000000e120872a5 */ /* 0x000fe4000f8e003f */
[----:B------:R-:W-:Y:S01]  /*04c0*/  UIMAD UR10, UR18, UR15, UR10 ;  /* 0x0000000f120a72a4 */ /* 0x000fe2000f8e020a */
[----:B-1----:R-:W-:-:S03]  /*04d0*/  LEA R44, P1, R2, R44, 0x2 ;  /* 0x0000002c022c7211 */ /* 0x002fc600078210ff */
[----:B------:R-:W-:Y:S01]  /*04e0*/  UIADD3 UR10, UR9, UR10, URZ ;  /* 0x0000000a090a7290 */ /* 0x000fe2000fffe03f */
[----:B------:R-:W-:Y:S01]  /*04f0*/  LEA.HI.X R48, R2, R45, R48, 0x2, P1 ;  /* 0x0000002d02307211 */ /* 0x000fe200008f1430 */
[----:B0--3--:R-:W-:Y:S10]  /*0500*/  @!P0 EXIT ;  /* 0x000000000000894d */ /* 0x009ff40003800000 */
[----:B------:R-:W0:Y:S01]  /*0510*/  S2R R37, SR_TID.X ;  /* 0x0000000000257919 */ /* 0x000e220000002100 */
[----:B------:R-:W-:Y:S01]  /*0520*/  IMAD R6, R5, R16, RZ ;  /* 0x0000001005067224 */ /* 0x000fe200078e02ff */
[----:B------:R-:W-:Y:S01]  /*0530*/  UMOV UR9, UR10 ;  /* 0x0000000a00097c82 */ /* 0x000fe20008000000 */
[----:B------:R-:W-:Y:S01]  /*0540*/  UIADD3 UR5, UR5, UR11, URZ ;  /* 0x0000000b05057290 */ /* 0x000fe2000fffe03f */
[----:B------:R-:W-:Y:S01]  /*0550*/  IMAD R2, R35, R10, RZ ;  /* 0x0000000a23027224 */ /* 0x000fe200078e02ff */
[----:B------:R-:W1:Y:S01]  /*0560*/  S2R R64, SR_LANEID ;  /* 0x0000000000407919 */ /* 0x000e620000000000 */
[C---:B------:R-:W-:Y:S01]  /*0570*/  IMAD.WIDE.U32 R4, R7.reuse, R16, UR8 ;  /* 0x0000000807047e25 */ /* 0x040fe2000f8e0010 */
[----:B------:R-:W-:Y:S01]  /*0580*/  UIADD3 UR7, UR7, UR12, URZ ;  /* 0x0000000c07077290 */ /* 0x000fe2000fffe03f */
[----:B------:R-:W-:Y:S02]  /*0590*/  MOV R39, RZ ;  /* 0x000000ff00277202 */ /* 0x000fe40000000f00 */
[----:B------:R-:W-:Y:S01]  /*05a0*/  IMAD R7, R7, R17, R6 ;  /* 0x0000001107077224 */ /* 0x000fe200078e0206 */
[----:B------:R-:W-:Y:S01]  /*05b0*/  LEA R46, P0, R4, R18, 0x2 ;  /* 0x00000012042e7211 */ /* 0x000fe200078010ff */
[----:B------:R-:W-:-:S02]  /*05c0*/  IMAD R47, R0, R11, R2 ;  /* 0x0000000b002f7224 */ /* 0x000fc400078e0202 */
[----:B------:R-:W-:Y:S01]  /*05d0*/  IMAD.WIDE.U32 R2, R0, R10, UR4 ;  /* 0x0000000400027e25 */ /* 0x000fe2000f8e000a */
[----:B------:R-:W-:Y:S01]  /*05e0*/  IADD3 R50, R5, R7, RZ ;  /* 0x0000000705327210 */ /* 0x000fe20007ffe0ff */
[----:B------:R-:W-:Y:S02]  /*05f0*/  ULDC.64 UR4, c[0x0][0x230] ;  /* 0x00008c0000047ab9 */ /* 0x000fe40000000a00 */
[C---:B------:R-:W-:Y:S01]  /*0600*/  IMAD R5, R35.reuse, R12, RZ ;  /* 0x0000000c23057224 */ /* 0x040fe200078e02ff */
[----:B------:R-:W-:Y:S01]  /*0610*/  LEA.HI.X R50, R4, R19, R50, 0x2, P0 ;  /* 0x0000001304327211 */ /* 0x000fe200000f1432 */
[----:B------:R-:W-:Y:S01]  /*0620*/  IMAD R7, R35, UR4, RZ ;  /* 0x0000000423077c24 */ /* 0x000fe2000f8e02ff */
[----:B------:R-:W-:Y:S01]  /*0630*/  IADD3 R47, R3, R47, RZ ;  /* 0x0000002f032f7210 */ /* 0x000fe20007ffe0ff */
[----:B------:R-:W-:Y:S01]  /*0640*/  IMAD R49, R0, R13, R5 ;  /* 0x0000000d00317224 */ /* 0x000fe200078e0205 */
[----:B--2---:R-:W-:Y:S01]  /*0650*/  LEA R43, P0, R2, R8, 0x2 ;  /* 0x00000008022b7211 */ /* 0x004fe200078010ff */
[----:B------:R-:W-:-:S02]  /*0660*/  IMAD R3, R21, UR18, R0 ;  /* 0x0000001215037c24 */ /* 0x000fc4000f8e0200 */
[----:B------:R-:W-:Y:S01]  /*0670*/  IMAD.WIDE.U32 R4, R0, R12, UR6 ;  /* 0x0000000600047e25 */ /* 0x000fe2000f8e000c */
[----:B------:R-:W-:-:S03]  /*0680*/  LEA.HI.X R47, R2, R9, R47, 0x2, P0 ;  /* 0x00000009022f7211 */ /* 0x000fc600000f142f */
[----:B------:R-:W-:Y:S01]  /*0690*/  IMAD R38, R3, R38, RZ ;  /* 0x0000002603267224 */ /* 0x000fe200078e02ff */
[----:B------:R-:W-:Y:S01]  /*06a0*/  IADD3 R49, R5, R49, RZ ;  /* 0x0000003105317210 */ /* 0x000fe20007ffe0ff */
[----:B------:R-:W-:Y:S01]  /*06b0*/  IMAD R7, R0, UR5, R7 ;  /* 0x0000000500077c24 */ /* 0x000fe2000f8e0207 */
[----:B------:R-:W-:Y:S01]  /*06c0*/  LEA R45, P0, R4, R14, 0x2 ;  /* 0x0000000e042d7211 */ /* 0x000fe200078010ff */
[----:B------:R-:W-:Y:S01]  /*06d0*/  IMAD.WIDE.U32 R2, R0, UR4, RZ ;  /* 0x0000000400027c25 */ /* 0x000fe2000f8e00ff */
[----:B0-----:R-:W-:Y:S01]  /*06e0*/  SHF.R.S32.HI R42, RZ, 0x1f, R37 ;  /* 0x0000001fff2a7819 */ /* 0x001fe20000011425 */
[----:B------:R-:W-:Y:S01]  /*06f0*/  ULDC UR4, c[0x0][0x21c] ;  /* 0x0000870000047ab9 */ /* 0x000fe20000000800 */
[----:B------:R-:W-:Y:S01]  /*0700*/  LEA.HI.X R49, R4, R15, R49, 0x2, P0 ;  /* 0x0000000f04317211 */ /* 0x000fe200000f1431 */
[----:B------:R-:W-:Y:S01]  /*0710*/  IMAD R38, R38, UR4, RZ ;  /* 0x0000000426267c24 */ /* 0x000fe2000f8e02ff */
[----:B------:R-:W-:Y:S02]  /*0720*/  IADD3 R41, R3, R7, RZ ;  /* 0x0000000703297210 */ /* 0x000fe40007ffe0ff */
[----:B------:R-:W-:-:S02]  /*0730*/  SHF.L.U32 R40, R37, 0x4, RZ ;  /* 0x0000000425287819 */ /* 0x000fc400000006ff */
[----:B-1----:R-:W-:-:S07]  /*0740*/  SHF.L.U64.HI R42, R37, 0x4, R42 ;  /* 0x00000004252a7819 */ /* 0x002fce000001022a */
.L_x_2580:
[----:B------:R-:W-:Y:S01]  /*0750*/  BAR.SYNC.DEFER_BLOCKING 0x0 ;  /* 0x0000000000007b1d */ /* 0x000fe20000010000 */
[----:B-1----:R-:W-:-:S04]  /*0760*/  IADD3 R4, P0, R45, R40, RZ ;  /* 0x000000282d047210 */ /* 0x002fc80007f1e0ff */
[----:B------:R-:W-:-:S03]  /*0770*/  IADD3.X R5, R49, R42, RZ, P0, !PT ;  /* 0x0000002a31057210 */ /* 0x000fc600007fe4ff */
[----:B0-----:R-:W0:Y:S03]  /*0780*/  LDC R12, c[0x0][0x21c] ;  /* 0x00008700ff0c7b82 */ /* 0x001e260000000800 */
        /* <DEDUP_REMOVED lines=50> */
.L_x_2569:
[----:B------:R-:W-:Y:S05]  /*0ab0*/  BSYNC B0 ;  /* 0x0000000000007941 */ /* 0x000fea0003800000 */
.L_x_2568:
        /* <DEDUP_REMOVED lines=33> */
.L_x_2571:
[----:B------:R-:W-:Y:S05]  /*0cd0*/  BSYNC B0 ;  /* 0x0000000000007941 */ /* 0x000fea0003800000 */
.L_x_2570:
        /* <DEDUP_REMOVED lines=33> */
.L_x_2573:
[----:B------:R-:W-:Y:S05]  /*0ef0*/  BSYNC B0 ;  /* 0x0000000000007941 */ /* 0x000fea0003800000 */
.L_x_2572:
        /* <DEDUP_REMOVED lines=33> */
.L_x_2575:
[----:B------:R-:W-:Y:S05]  /*1110*/  BSYNC B0 ;  /* 0x0000000000007941 */ /* 0x000fea0003800000 */
.L_x_2574:
        /* <DEDUP_REMOVED lines=8> */
[----:B------:R-:W-:Y:S01]  /*11a0*/  LOP3.LUT P0, RZ, R37, 0x1f, RZ, 0xc0, !PT ;  /* 0x0000001f25ff7812 */ /* 0x000fe2000780c0ff */
[----:B------:R-:W-:Y:S01]  /*11b0*/  HFMA2.MMA R60, -RZ, RZ, 0, 0 ;  /* 0x00000000ff3c7435 */ /* 0x000fe200000001ff */
[----:B------:R-:W-:Y:S01]  /*11c0*/  FMUL.FTZ R55, R8, R51 ;  /* 0x0000003308377220 */ /* 0x000fe20000410000 */
[----:B------:R-:W-:Y:S01]  /*11d0*/  FMUL.FTZ R57, R9, R52 ;  /* 0x0000003409397220 */ /* 0x000fe20000410000 */
[----:B------:R-:W-:Y:S01]  /*11e0*/  ISETP.EQ.OR P0, PT, R39, RZ, P0 ;  /* 0x000000ff2700720c */ /* 0x000fe20000702670 */
[----:B------:R-:W-:Y:S01]  /*11f0*/  FMUL.FTZ R58, R10, R53 ;  /* 0x000000350a3a7220 */ /* 0x000fe20000410000 */
[----:B------:R-:W-:Y:S01]  /*1200*/  FMUL.FTZ R59, R11, R54 ;  /* 0x000000360b3b7220 */ /* 0x000fe20000410000 */
[----:B------:R-:W1:Y:S01]  /*1210*/  LDC.64 R28, c[0x0][0x2d0] ;  /* 0x0000b400ff1c7b82 */ /* 0x000e620000000a00 */
[----:B------:R-:W-:Y:S01]  /*1220*/  SHF.L.U32 R61, R37, 0x1, RZ ;  /* 0x00000001253d7819 */ /* 0x000fe200000006ff */
[----:B------:R-:W-:Y:S01]  /*1230*/  ULDC UR10, c[0x0][0x21c] ;  /* 0x00008700000a7ab9 */ /* 0x000fe20000000800 */
[----:B------:R-:W-:Y:S01]  /*1240*/  ULDC.64 UR4, c[0x0][0x238] ;  /* 0x00008e0000047ab9 */ /* 0x000fe20000000a00 */
[----:B------:R-:W-:Y:S01]  /*1250*/  ULDC.64 UR6, c[0x0][0x250] ;  /* 0x0000940000067ab9 */ /* 0x000fe20000000a00 */
[----:B------:R-:W-:-:S03]  /*1260*/  ULDC.64 UR8, c[0x0][0x270] ;  /* 0x00009c0000087ab9 */ /* 0x000fc60000000a00 */
[----:B------:R-:W2:Y:S02]  /*1270*/  LDC.64 R30, c[0x0][0x310] ;  /* 0x0000c400ff1e7b82 */ /* 0x000ea40000000a00 */
.L_x_2579:
[----:B------:R-:W-:Y:S02]  /*1280*/  SHF.R.S32.HI R25, RZ, 0x1f, R60 ;  /* 0x0000001fff197819 */ /* 0x000fe4000001143c */
[----:B------:R-:W-:Y:S02]  /*1290*/  MOV R8, R2 ;  /* 0x0000000200087202 */ /* 0x000fe40000000f00 */
[----:B------:R-:W-:Y:S01]  /*12a0*/  MOV R9, R41 ;  /* 0x0000002900097202 */ /* 0x000fe20000000f00 */
[----:B------:R-:W-:Y:S02]  /*12b0*/  IMAD R11, R25, UR4, RZ ;  /* 0x00000004190b7c24 */ /* 0x000fe4000f8e02ff */
[----:B------:R-:W-:-:S04]  /*12c0*/  IMAD.WIDE.U32 R8, R60, UR4, R8 ;  /* 0x000000043c087c25 */ /* 0x000fc8000f8e0008 */
[----:B------:R-:W-:Y:S01]  /*12d0*/  IMAD R11, R60, UR5, R11 ;  /* 0x000000053c0b7c24 */ /* 0x000fe2000f8e020b */
[----:B01----:R-:W-:-:S04]  /*12e0*/  LEA R16, P1, R8, R28, 0x3 ;  /* 0x0000001c08107211 */ /* 0x003fc800078218ff */
[----:B------:R-:W-:-:S04]  /*12f0*/  IADD3 R9, R9, R11, RZ ;  /* 0x0000000b09097210 */ /* 0x000fc80007ffe0ff */
[----:B------:R-:W-:Y:S01]  /*1300*/  LEA.HI.X R17, R8, R29, R9, 0x3, P1 ;  /* 0x0000001d08117211 */ /* 0x000fe200008f1c09 */
[----:B------:R-:W-:-:S05]  /*1310*/  IMAD R11, R25, UR6, RZ ;  /* 0x00000006190b7c24 */ /* 0x000fca000f8e02ff */
[----:B------:R-:W3:Y:S01]  /*1320*/  LDG.E.64 R16, desc[UR16][R16.64] ;  /* 0x0000001010107981 */ /* 0x000ee2000c1e1b00 */
[----:B------:R-:W-:-:S04]  /*1330*/  IMAD.WIDE.U32 R8, R60, UR6, RZ ;  /* 0x000000063c087c25 */ /* 0x000fc8000f8e00ff */
[----:B------:R-:W-:Y:S01]  /*1340*/  IMAD R11, R60, UR7, R11 ;  /* 0x000000073c0b7c24 */ /* 0x000fe2000f8e020b */
[----:B------:R-:W-:-:S04]  /*1350*/  LEA R18, P1, R8, R44, 0x2 ;  /* 0x0000002c08127211 */ /* 0x000fc800078210ff */
[----:B------:R-:W-:-:S04]  /*1360*/  IADD3 R9, R9, R11, RZ ;  /* 0x0000000b09097210 */ /* 0x000fc80007ffe0ff */
[----:B------:R-:W-:-:S03]  /*1370*/  LEA.HI.X R19, R8, R48, R9, 0x2, P1 ;  /* 0x0000003008137211 */ /* 0x000fc600008f1409 */
[----:B------:R-:W-:-:S05]  /*1380*/  IMAD.WIDE R18, R61, 0x10, R18 ;  /* 0x000000103d127825 */ /* 0x000fca00078e0212 */
[----:B------:R-:W4:Y:S04]  /*1390*/  LDG.E.128 R8, desc[UR16][R18.64] ;  /* 0x0000001012087981 */ /* 0x000f28000c1e1d00 */
[----:B------:R1:W2:Y:S01]  /*13a0*/  LDG.E.128 R12, desc[UR16][R18.64+0x10] ;  /* 0x00001010120c7981 */ /* 0x0002a2000c1e1d00 */
[----:B------:R-:W-:-:S04]  /*13b0*/  IMAD R25, R25, UR8, RZ ;  /* 0x0000000819197c24 */ /* 0x000fc8000f8e02ff */
[C---:B------:R-:W-:Y:S02]  /*13c0*/  IMAD R25, R60.reuse, UR9, R25 ;  /* 0x000000093c197c24 */ /* 0x040fe4000f8e0219 */
[----:B-1----:R-:W-:Y:S01]  /*13d0*/  IMAD.WIDE.U32 R18, R60, UR8, RZ ;  /* 0x000000083c127c25 */ /* 0x002fe2000f8e00ff */
[----:B------:R-:W1:Y:S01]  /*13e0*/  S2R R32, SR_CgaCtaId ;  /* 0x0000000000207919 */ /* 0x000e620000008800 */
[----:B------:R-:W-:-:S04]  /*13f0*/  MOV R79, 0x400 ;  /* 0x00000400004f7802 */ /* 0x000fc80000000f00 */
[----:B-1----:R-:W-:Y:S01]  /*1400*/  LEA R79, R32, R79, 0x18 ;  /* 0x0000004f204f7211 */ /* 0x002fe200078ec0ff */
[CC--:B---3--:R-:W-:Y:S01]  /*1410*/  FMUL.FTZ R22, R17.reuse, R52.reuse ;  /* 0x0000003411167220 */ /* 0x0c8fe20000410000 */
[----:B------:R-:W-:Y:S01]  /*1420*/  FMUL.FTZ R16, R16, 1.4426950216293334961 ;  /* 0x3fb8aa3b10107820 */ /* 0x000fe20000410000 */
[-C--:B------:R-:W-:Y:S02]  /*1430*/  FMUL.FTZ R20, R17, R51.reuse ;  /* 0x0000003311147220 */ /* 0x080fe40000410000 */
[----:B------:R-:W-:Y:S01]  /*1440*/  FMUL.RZ R26, R22, 0.15915493667125701904 ;  /* 0x3e22f983161a7820 */ /* 0x000fe2000040c000 */
[----:B------:R-:W-:Y:S01]  /*1450*/  FMUL.FTZ R22, R16, R52 ;  /* 0x0000003410167220 */ /* 0x000fe20000410000 */
[----:B------:R-:W-:Y:S01]  /*1460*/  FMUL.RZ R24, R20, 0.15915493667125701904 ;  /* 0x3e22f98314187820 */ /* 0x000fe2000040c000 */
[C---:B------:R-:W-:Y:S01]  /*1470*/  FMUL.FTZ R20, R16.reuse, R51 ;  /* 0x0000003310147220 */ /* 0x040fe20000410000 */
[----:B------:R-:W-:Y:S01]  /*1480*/  MUFU.SIN R65, R26 ;  /* 0x0000001a00417308 */ /* 0x000fe20000000400 */
[----:B------:R-:W-:-:S07]  /*1490*/  FMUL.FTZ R23, R16, R53 ;  /* 0x0000003510177220 */ /* 0x000fce0000410000 */
[----:B------:R-:W1:Y:S08]  /*14a0*/  MUFU.EX2 R22, R22 ;  /* 0x0000001600167308 */ /* 0x000e700000000800 */
[----:B------:R-:W-:Y:S01]  /*14b0*/  MUFU.SIN R76, R24 ;  /* 0x00000018004c7308 */ /* 0x000fe20000000400 */
[C---:B----4-:R-:W-:Y:S01]  /*14c0*/  FMUL.FTZ R66, R55.reuse, R8 ;  /* 0x0000000837427220 */ /* 0x050fe20000410000 */
[----:B------:R-:W-:Y:S01]  /*14d0*/  FMUL.FTZ R68, R55, R9 ;  /* 0x0000000937447220 */ /* 0x000fe20000410000 */
[C---:B------:R-:W-:Y:S01]  /*14e0*/  FMUL.FTZ R70, R57.reuse, R11 ;  /* 0x0000000b39467220 */ /* 0x040fe20000410000 */
[----:B------:R-:W-:Y:S01]  /*14f0*/  FMUL.FTZ R69, R57, R10 ;  /* 0x0000000a39457220 */ /* 0x000fe20000410000 */
[C---:B--2---:R-:W-:Y:S01]  /*1500*/  FMUL.FTZ R77, R58.reuse, R12 ;  /* 0x0000000c3a4d7220 */ /* 0x044fe20000410000 */
[----:B------:R-:W-:Y:S01]  /*1510*/  FMUL.FTZ R78, R58, R13 ;  /* 0x0000000d3a4e7220 */ /* 0x000fe20000410000 */
[C---:B------:R-:W-:Y:S01]  /*1520*/  FMUL.FTZ R75, R59.reuse, R15 ;  /* 0x0000000f3b4b7220 */ /* 0x040fe20000410000 */
[----:B------:R2:W-:Y:S01]  /*1530*/  MUFU.COS R72, R24 ;  /* 0x0000001800487308 */ /* 0x0005e20000000000 */
[----:B-1----:R-:W-:Y:S01]  /*1540*/  FMUL.FTZ R65, R22, R65 ;  /* 0x0000004116417220 */ /* 0x002fe20000410000 */
[----:B------:R-:W-:-:S06]  /*1550*/  FMUL.FTZ R73, R59, R14 ;  /* 0x0000000e3b497220 */ /* 0x000fcc0000410000 */
[----:B------:R1:W3:Y:S01]  /*1560*/  MUFU.COS R67, R26 ;  /* 0x0000001a00437308 */ /* 0x0002e20000000000 */
[-C--:B--2---:R-:W-:Y:S01]  /*1570*/  FMUL.FTZ R24, R16, R54.reuse ;  /* 0x0000003610187220 */ /* 0x084fe20000410000 */
[C---:B------:R-:W-:Y:S01]  /*1580*/  FMUL.FTZ R16, R17.reuse, R53 ;  /* 0x0000003511107220 */ /* 0x040fe20000410000 */
[----:B------:R-:W-:-:S03]  /*1590*/  FMUL.FTZ R17, R17, R54 ;  /* 0x0000003611117220 */ /* 0x000fc60000410000 */
[----:B------:R-:W-:Y:S01]  /*15a0*/  FMUL.RZ R27, R16, 0.15915493667125701904 ;  /* 0x3e22f983101b7820 */ /* 0x000fe2000040c000 */
[----:B------:R-:W-:Y:S01]  /*15b0*/  LEA R16, P1, R18, R46, 0x2 ;  /* 0x0000002e12107211 */ /* 0x000fe200078210ff */
[----:B------:R-:W2:Y:S01]  /*15c0*/  MUFU.EX2 R21, R20 ;  /* 0x0000001400157308 */ /* 0x000ea20000000800 */
[----:B-1----:R-:W-:Y:S01]  /*15d0*/  FMUL.RZ R26, R17, 0.15915493667125701904 ;  /* 0x3e22f983111a7820 */ /* 0x002fe2000040c000 */
[----:B------:R-:W-:Y:S01]  /*15e0*/  IADD3 R17, R19, R25, RZ ;  /* 0x0000001913117210 */ /* 0x000fe20007ffe0ff */
[-C--:B------:R-:W-:Y:S01]  /*15f0*/  FMUL.FTZ R25, R66, R65.reuse ;  /* 0x0000004142197220 */ /* 0x080fe20000410000 */
[----:B------:R-:W-:Y:S02]  /*1600*/  FMUL.FTZ R19, R68, R65 ;  /* 0x0000004144137220 */ /* 0x000fe40000410000 */
[----:B------:R-:W-:Y:S02]  /*1610*/  LEA.HI.X R17, R18, R50, R17, 0x2, P1 ;  /* 0x0000003212117211 */ /* 0x000fe400008f1411 */
[----:B------:R-:W-:Y:S01]  /*1620*/  MUFU.EX2 R23, R23 ;  /* 0x0000001700177308 */ /* 0x000fe20000000800 */
[----:B---3--:R-:W-:-:S07]  /*1630*/  FMUL.FTZ R67, R22, R67 ;  /* 0x0000004316437220 */ /* 0x008fce0000410000 */
[----:B------:R-:W1:Y:S01]  /*1640*/  MUFU.SIN R20, R27 ;  /* 0x0000001b00147308 */ /* 0x000e620000000400 */
[-C--:B------:R-:W-:Y:S01]  /*1650*/  FFMA.FTZ R25, R68, R67.reuse, R25 ;  /* 0x0000004344197223 */ /* 0x080fe20000010019 */
[----:B------:R-:W-:Y:S01]  /*1660*/  FFMA.FTZ R8, R66, R67, -R19 ;  /* 0x0000004342087223 */ /* 0x000fe20000010813 */
[C---:B--2---:R-:W-:Y:S01]  /*1670*/  FMUL.FTZ R76, R21.reuse, R76 ;  /* 0x0000004c154c7220 */ /* 0x044fe20000410000 */
[----:B------:R-:W-:Y:S01]  /*1680*/  FMUL.FTZ R72, R21, R72 ;  /* 0x0000004815487220 */ /* 0x000fe20000410000 */
[----:B------:R-:W-:Y:S01]  /*1690*/  FADD.FTZ R25, R70, R25 ;  /* 0x0000001946197221 */ /* 0x000fe20000010000 */
[----:B------:R-:W-:Y:S02]  /*16a0*/  FADD.FTZ R8, R69, R8 ;  /* 0x0000000845087221 */ /* 0x000fe40000010000 */
[----:B------:R-:W2:Y:S08]  /*16b0*/  MUFU.COS R74, R27 ;  /* 0x0000001b004a7308 */ /* 0x000eb00000000000 */
[----:B------:R-:W-:Y:S01]  /*16c0*/  MUFU.EX2 R24, R24 ;  /* 0x0000001800187308 */ /* 0x000fe20000000800 */
[----:B-1----:R-:W-:-:S07]  /*16d0*/  FMUL.FTZ R71, R23, R20 ;  /* 0x0000001417477220 */ /* 0x002fce0000410000 */
[----:B------:R-:W1:Y:S01]  /*16e0*/  MUFU.SIN R9, R26 ;  /* 0x0000001a00097308 */ /* 0x000e620000000400 */
[----:B--2---:R-:W-:Y:S01]  /*16f0*/  FMUL.FTZ R74, R23, R74 ;  /* 0x0000004a174a7220 */ /* 0x004fe20000410000 */
[C---:B------:R-:W-:Y:S01]  /*1700*/  FMUL.FTZ R11, R71.reuse, R25 ;  /* 0x00000019470b7220 */ /* 0x040fe20000410000 */
[----:B------:R-:W-:-:S05]  /*1710*/  FMUL.FTZ R10, R71, R8 ;  /* 0x00000008470a7220 */ /* 0x000fca0000410000 */
[----:B------:R-:W2:Y:S01]  /*1720*/  MUFU.COS R63, R26 ;  /* 0x0000001a003f7308 */ /* 0x000ea20000000000 */
[C---:B------:R-:W-:Y:S01]  /*1730*/  FFMA.FTZ R8, R74.reuse, R8, -R11 ;  /* 0x000000084a087223 */ /* 0x040fe2000001080b */
[----:B------:R-:W-:Y:S01]  /*1740*/  FFMA.FTZ R25, R74, R25, R10 ;  /* 0x000000194a197223 */ /* 0x000fe2000001000a */
[----:B------:R-:W-:Y:S01]  /*1750*/  FMUL.FTZ R11, R72, R65 ;  /* 0x00000041480b7220 */ /* 0x000fe20000410000 */
[----:B------:R-:W-:Y:S01]  /*1760*/  ISETP.GE.AND P1, PT, R64, 0x1, PT ;  /* 0x000000014000780c */ /* 0x000fe20003f26270 */
[----:B------:R-:W-:Y:S01]  /*1770*/  FADD.FTZ R8, R77, R8 ;  /* 0x000000084d087221 */ /* 0x000fe20000010000 */
[----:B------:R-:W-:Y:S01]  /*1780*/  FADD.FTZ R25, R78, R25 ;  /* 0x000000194e197221 */ /* 0x000fe20000010000 */
[----:B------:R-:W-:Y:S01]  /*1790*/  FFMA.FTZ R11, R76, R67, R11 ;  /* 0x000000434c0b7223 */ /* 0x000fe2000001000b */
[----:B------:R-:W-:-:S04]  /*17a0*/  IMAD.WIDE R16, R61, 0x10, R16 ;  /* 0x000000103d107825 */ /* 0x000fc800078e0210 */
[----:B-1----:R-:W-:Y:S01]  /*17b0*/  FMUL.FTZ R62, R24, R9 ;  /* 0x00000009183e7220 */ /* 0x002fe20000410000 */
[----:B------:R-:W-:-:S03]  /*17c0*/  FMUL.FTZ R9, R76, R65 ;  /* 0x000000414c097220 */ /* 0x000fc60000410000 */
[----:B------:R-:W-:Y:S01]  /*17d0*/  FMUL.FTZ R10, R62, R8 ;  /* 0x000000083e0a7220 */ /* 0x000fe20000410000 */
[----:B------:R-:W-:Y:S01]  /*17e0*/  FFMA.FTZ R9, R72, R67, -R9 ;  /* 0x0000004348097223 */ /* 0x000fe20000010809 */
[----:B--2---:R-:W-:Y:S01]  /*17f0*/  FMUL.FTZ R63, R24, R63 ;  /* 0x0000003f183f7220 */ /* 0x004fe20000410000 */
[----:B------:R-:W-:Y:S01]  /*1800*/  FMUL.FTZ R19, R71, R11 ;  /* 0x0000000b47137220 */ /* 0x000fe20000410000 */
[----:B------:R-:W2:Y:S02]  /*1810*/  LDG.E.128 R12, desc[UR16][R16.64] ;  /* 0x00000010100c7981 */ /* 0x000ea4000c1e1d00 */
[-C--:B------:R-:W-:Y:S01]  /*1820*/  FFMA.FTZ R18, R63, R25.reuse, R10 ;  /* 0x000000193f127223 */ /* 0x080fe2000001000a */
[----:B------:R-:W-:-:S04]  /*1830*/  FMUL.FTZ R10, R62, R25 ;  /* 0x000000193e0a7220 */ /* 0x000fc80000410000 */
[----:B------:R-:W-:Y:S01]  /*1840*/  FFMA.FTZ R10, R63, R8, -R10 ;  /* 0x000000083f0a7223 */ /* 0x000fe2000001080a */
[----:B------:R-:W-:Y:S01]  /*1850*/  FADD.FTZ R27, R75, R18 ;  /* 0x000000124b1b7221 */ /* 0x000fe20000010000 */
[----:B------:R-:W-:Y:S02]  /*1860*/  FMUL.FTZ R8, R71, R9 ;  /* 0x0000000947087220 */ /* 0x000fe40000410000 */
[----:B------:R-:W-:Y:S02]  /*1870*/  FADD.FTZ R26, R73, R10 ;  /* 0x0000000a491a7221 */ /* 0x000fe40000010000 */
[----:B------:R-:W1:Y:S01]  /*1880*/  SHFL.UP PT, R25, R27, 0x1, RZ ;  /* 0x042000001b197989 */ /* 0x000e6200000e00ff */
[C---:B------:R-:W-:Y:S01]  /*1890*/  FFMA.FTZ R8, R74.reuse, R11, R8 ;  /* 0x0000000b4a087223 */ /* 0x040fe20000010008 */
[----:B------:R-:W-:Y:S02]  /*18a0*/  FFMA.FTZ R19, R74, R9, -R19 ;  /* 0x000000094a137223 */ /* 0x000fe40000010813 */
[----:B------:R-:W3:Y:S01]  /*18b0*/  SHFL.UP PT, R23, R26, 0x1, RZ ;  /* 0x042000001a177989 */ /* 0x000ee200000e00ff */
[C---:B------:R-:W-:Y:S01]  /*18c0*/  FMUL.FTZ R24, R62.reuse, R8 ;  /* 0x000000083e187220 */ /* 0x040fe20000410000 */
[----:B------:R-:W-:-:S03]  /*18d0*/  FMUL.FTZ R10, R62, R19 ;  /* 0x000000133e0a7220 */ /* 0x000fc60000410000 */
[C---:B------:R-:W-:Y:S01]  /*18e0*/  FFMA.FTZ R24, R63.reuse, R19, -R24 ;  /* 0x000000133f187223 */ /* 0x040fe20000010818 */
[----:B------:R-:W-:Y:S02]  /*18f0*/  FFMA.FTZ R18, R63, R8, R10 ;  /* 0x000000083f127223 */ /* 0x000fe4000001000a */
[----:B------:R4:W5:Y:S04]  /*1900*/  LDG.E.128 R8, desc[UR16][R16.64+0x10] ;  /* 0x0000101010087981 */ /* 0x000968000c1e1d00 */
[----:B------:R-:W4:Y:S04]  /*1910*/  SHFL.UP PT, R19, R24, 0x1, RZ ;  /* 0x0420000018137989 */ /* 0x000f2800000e00ff */
[----:B------:R-:W0:Y:S01]  /*1920*/  SHFL.UP PT, R21, R18, 0x1, RZ ;  /* 0x0420000012157989 */ /* 0x000e2200000e00ff */
[C---:B-1----:R-:W-:Y:S01]  /*1930*/  FMUL.FTZ R33, R18.reuse, R25 ;  /* 0x0000001912217220 */ /* 0x042fe20000410000 */
[----:B---3--:R-:W-:-:S03]  /*1940*/  FMUL.FTZ R20, R18, R23 ;  /* 0x0000001712147220 */ /* 0x008fc60000410000 */
[C---:B------:R-:W-:Y:S01]  /*1950*/  FFMA.FTZ R33, R24.reuse, R23, -R33 ;  /* 0x0000001718217223 */ /* 0x040fe20000010821 */
[----:B------:R-:W-:-:S03]  /*1960*/  FFMA.FTZ R20, R24, R25, R20 ;  /* 0x0000001918147223 */ /* 0x000fc60000010014 */
[----:B------:R-:W-:Y:S01]  /*1970*/  @P1 FADD.FTZ R26, R26, R33 ;  /* 0x000000211a1a1221 */ /* 0x000fe20000010000 */
[----:B------:R-:W-:-:S04]  /*1980*/  @P1 FADD.FTZ R27, R27, R20 ;  /* 0x000000141b1b1221 */ /* 0x000fc80000010000 */
[----:B------:R-:W1:Y:S01]  /*1990*/  SHFL.UP PT, R22, R26, 0x2, RZ ;  /* 0x044000001a167989 */ /* 0x000e6200000e00ff */
[----:B----4-:R-:W-:-:S03]  /*19a0*/  FMUL.FTZ R17, R18, R19 ;  /* 0x0000001312117220 */ /* 0x010fc60000410000 */
[----:B------:R-:W3:Y:S01]  /*19b0*/  SHFL.UP PT, R23, R27, 0x2, RZ ;  /* 0x044000001b177989 */ /* 0x000ee200000e00ff */
[-C--:B0-----:R-:W-:Y:S01]  /*19c0*/  FMUL.FTZ R20, R18, R21.reuse ;  /* 0x0000001512147220 */ /* 0x081fe20000410000 */
[----:B------:R-:W-:-:S03]  /*19d0*/  FFMA.FTZ R17, R24, R21, R17 ;  /* 0x0000001518117223 */ /* 0x000fc60000010011 */
[----:B------:R-:W-:Y:S02]  /*19e0*/  @P1 FFMA.FTZ R24, R24, R19, -R20 ;  /* 0x0000001318181223 */ /* 0x000fe40000010814 */
[----:B------:R-:W-:-:S03]  /*19f0*/  FSEL R17, R18, R17, !P1 ;  /* 0x0000001112117208 */ /* 0x000fc60004800000 */
[----:B------:R-:W0:Y:S04]  /*1a00*/  SHFL.UP PT, R16, R24, 0x2, RZ ;  /* 0x0440000018107989 */ /* 0x000e2800000e00ff */
[----:B------:R-:W4:Y:S01]  /*1a10*/  SHFL.UP PT, R18, R17, 0x2, RZ ;  /* 0x0440000011127989 */ /* 0x000f2200000e00ff */
[----:B------:R-:W-:Y:S01]  /*1a20*/  ISETP.GE.AND P1, PT, R64, 0x2, PT ;  /* 0x000000024000780c */ /* 0x000fe20003f26270 */
[C---:B-1----:R-:W-:Y:S01]  /*1a30*/  FMUL.FTZ R21, R17.reuse, R22 ;  /* 0x0000001611157220 */ /* 0x042fe20000410000 */
[----:B---3--:R-:W-:-:S03]  /*1a40*/  FMUL.FTZ R19, R17, R23 ;  /* 0x0000001711137220 */ /* 0x008fc60000410000 */
[C---:B------:R-:W-:Y:S01]  /*1a50*/  FFMA.FTZ R20, R24.reuse, R23, R21 ;  /* 0x0000001718147223 */ /* 0x040fe20000010015 */
[----:B------:R-:W-:-:S07]  /*1a60*/  FFMA.FTZ R21, R24, R22, -R19 ;  /* 0x0000001618157223 */ /* 0x000fce0000010813 */
[----:B------:R-:W-:Y:S01]  /*1a70*/  @P1 FADD.FTZ R26, R26, R21 ;  /* 0x000000151a1a1221 */ /* 0x000fe20000010000 */
[----:B------:R-:W-:Y:S01]  /*1a80*/  @P1 FADD.FTZ R27, R27, R20 ;  /* 0x000000141b1b1221 */ /* 0x000fe20000010000 */
[----:B0-----:R-:W-:-:S03]  /*1a90*/  FMUL.FTZ R19, R17, R16 ;  /* 0x0000001011137220 */ /* 0x001fc60000410000 */
[----:B------:R-:W0:Y:S01]  /*1aa0*/  SHFL.UP PT, R21, R26, 0x4, RZ ;  /* 0x048000001a157989 */ /* 0x000e2200000e00ff */
[CC--:B----4-:R-:W-:Y:S01]  /*1ab0*/  FFMA.FTZ R20, R24.reuse, R18.reuse, R19 ;  /* 0x0000001218147223 */ /* 0x0d0fe20000010013 */
[C---:B------:R-:W-:Y:S02]  /*1ac0*/  FMUL.FTZ R19, R17.reuse, R18 ;  /* 0x0000001211137220 */ /* 0x040fe40000410000 */
[----:B------:R-:W1:Y:S02]  /*1ad0*/  SHFL.UP PT, R23, R27, 0x4, RZ ;  /* 0x048000001b177989 */ /* 0x000e6400000e00ff */
[----:B------:R-:W-:Y:S01]  /*1ae0*/  @P1 FFMA.FTZ R24, R24, R16, -R19 ;  /* 0x0000001018181223 */ /* 0x000fe20000010813 */
[----:B------:R-:W-:-:S04]  /*1af0*/  FSEL R20, R17, R20, !P1 ;  /* 0x0000001411147208 */ /* 0x000fc80004800000 */
        /* <DEDUP_REMOVED lines=24> */
[----:B---3--:R-:W-:Y:S01]  /*1c80*/  FMUL.FTZ R19, R17, R18 ;  /* 0x0000001211137220 */ /* 0x008fe20000410000 */
[----:B------:R-:W-:-:S03]  /*1c90*/  @P1 FADD.FTZ R27, R27, R20 ;  /* 0x000000141b1b1221 */ /* 0x000fc60000010000 */
[CC--:B----4-:R-:W-:Y:S01]  /*1ca0*/  FFMA.FTZ R32, R24.reuse, R16.reuse, R19 ;  /* 0x0000001018207223 */ /* 0x0d0fe20000010013 */
[C---:B------:R-:W-:Y:S01]  /*1cb0*/  FMUL.FTZ R19, R17.reuse, R16 ;  /* 0x0000001011137220 */ /* 0x040fe20000410000 */
[----:B------:R-:W0:Y:S03]  /*1cc0*/  SHFL.UP PT, R33, R27, 0x10, RZ ;  /* 0x060000001b217989 */ /* 0x000e2600000e00ff */
[----:B------:R-:W-:Y:S01]  /*1cd0*/  @P1 FFMA.FTZ R24, R24, R18, -R19 ;  /* 0x0000001218181223 */ /* 0x000fe20000010813 */
[----:B------:R-:W1:Y:S01]  /*1ce0*/  SHFL.UP PT, R25, R26, 0x10, RZ ;  /* 0x060000001a197989 */ /* 0x000e6200000e00ff */
[----:B------:R-:W-:-:S03]  /*1cf0*/  FSEL R32, R17, R32, !P1 ;  /* 0x0000002011207208 */ /* 0x000fc60004800000 */
[----:B------:R-:W3:Y:S04]  /*1d00*/  SHFL.UP PT, R17, R24, 0x10, RZ ;  /* 0x0600000018117989 */ /* 0x000ee800000e00ff */
[----:B------:R-:W4:Y:S01]  /*1d10*/  SHFL.UP PT, R19, R32, 0x10, RZ ;  /* 0x0600000020137989 */ /* 0x000f2200000e00ff */
[----:B------:R-:W-:Y:S02]  /*1d20*/  MOV R21, RZ ;  /* 0x000000ff00157202 */ /* 0x000fe40000000f00 */
[----:B------:R-:W-:Y:S02]  /*1d30*/  CS2R R22, SRZ ;  /* 0x0000000000167805 */ /* 0x000fe4000001ff00 */
[----:B------:R-:W-:Y:S02]  /*1d40*/  MOV R20, 0x3f800000 ;  /* 0x3f80000000147802 */ /* 0x000fe40000000f00 */
[----:B------:R-:W-:-:S02]  /*1d50*/  @!P0 LEA R16, R60, R79, 0x4 ;  /* 0x0000004f3c108211 */ /* 0x000fc400078e20ff */
[----:B------:R-:W-:-:S03]  /*1d60*/  ISETP.GE.AND P1, PT, R64, 0x10, PT ;  /* 0x000000104000780c */ /* 0x000fc60003f26270 */
[----:B------:R-:W4:Y:S01]  /*1d70*/  @!P0 LDS.128 R20, [R16+0x880] ;  /* 0x0008800010148984 */ /* 0x000f220000000c00 */
[----:B0-----:R-:W-:Y:S01]  /*1d80*/  FMUL.FTZ R81, R32, R33 ;  /* 0x0000002120517220 */ /* 0x001fe20000410000 */
[----:B------:R-:W-:-:S03]  /*1d90*/  ISETP.NE.AND P2, PT, R64, 0x1f, PT ;  /* 0x0000001f4000780c */ /* 0x000fc60003f45270 */
[-C--:B-1----:R-:W-:Y:S01]  /*1da0*/  FFMA.FTZ R81, R24, R25.reuse, -R81 ;  /* 0x0000001918517223 */ /* 0x082fe20000010851 */
[C---:B------:R-:W-:Y:S01]  /*1db0*/  FMUL.FTZ R25, R32.reuse, R25 ;  /* 0x0000001920197220 */ /* 0x040fe20000410000 */
[----:B---3--:R-:W-:-:S03]  /*1dc0*/  FMUL.FTZ R80, R32, R17 ;  /* 0x0000001120507220 */ /* 0x008fc60000410000 */
[C---:B------:R-:W-:Y:S01]  /*1dd0*/  FFMA.FTZ R82, R24.reuse, R33, R25 ;  /* 0x0000002118527223 */ /* 0x040fe20000010019 */
[-C--:B----4-:R-:W-:Y:S01]  /*1de0*/  FFMA.FTZ R25, R24, R19.reuse, R80 ;  /* 0x0000001318197223 */ /* 0x090fe20000010050 */
[----:B------:R-:W-:Y:S01]  /*1df0*/  FMUL.FTZ R18, R32, R19 ;  /* 0x0000001320127220 */ /* 0x000fe20000410000 */
[----:B------:R-:W-:Y:S01]  /*1e00*/  @P1 FADD.FTZ R26, R26, R81 ;  /* 0x000000511a1a1221 */ /* 0x000fe20000010000 */
[----:B------:R-:W-:Y:S02]  /*1e10*/  @P1 FADD.FTZ R27, R27, R82 ;  /* 0x000000521b1b1221 */ /* 0x000fe40000010000 */
[----:B------:R-:W-:Y:S01]  /*1e20*/  @P1 FFMA.FTZ R24, R24, R17, -R18 ;  /* 0x0000001118181223 */ /* 0x000fe20000010812 */
[----:B------:R-:W-:-:S05]  /*1e30*/  FSEL R25, R32, R25, !P1 ;  /* 0x0000001920197208 */ /* 0x000fca0004800000 */
[----:B------:R-:W-:Y:S01]  /*1e40*/  @!P2 STS.128 [R79+0x840], R24 ;  /* 0x000840184f00a388 */ /* 0x000fe20000000c00 */
[----:B------:R-:W-:Y:S01]  /*1e50*/  BAR.SYNC.DEFER_BLOCKING 0x0 ;  /* 0x0000000000007b1d */ /* 0x000fe20000010000 */
[----:B------:R-:W-:Y:S02]  /*1e60*/  ISETP.NE.AND P3, PT, R64, RZ, PT ;  /* 0x000000ff4000720c */ /* 0x000fe40003f65270 */
[----:B------:R-:W-:-:S11]  /*1e70*/  ISETP.NE.AND P4, PT, R37, RZ, PT ;  /* 0x000000ff2500720c */ /* 0x000fd60003f85270 */
[----:B------:R-:W-:Y:S04]  /*1e80*/  @!P3 STS.128 [R79+0x860], R20 ;  /* 0x000860144f00b388 */ /* 0x000fe80000000c00 */
        /* <DEDUP_REMOVED lines=9> */
[----:B---3--:R-:W-:Y:S01]  /*1f20*/  @!P3 MOV R81, R23 ;  /* 0x000000170051b202 */ /* 0x008fe20000000f00 */
[-C--:B------:R-:W-:Y:S01]  /*1f30*/  @P4 FMUL.FTZ R84, R32, R80.reuse ;  /* 0x0000005020544220 */ /* 0x080fe20000410000 */
[----:B------:R-:W-:-:S03]  /*1f40*/  @P4 FMUL.FTZ R85, R33, R80 ;  /* 0x0000005021554220 */ /* 0x000fc60000410000 */
[----:B------:R-:W-:Y:S01]  /*1f50*/  @P4 FFMA.FTZ R84, R33, R82, R84 ;  /* 0x0000005221544223 */ /* 0x000fe20000010054 */
[----:B----4-:R-:W-:Y:S01]  /*1f60*/  @!P3 MOV R83, R22 ;  /* 0x000000160053b202 */ /* 0x010fe20000000f00 */
        /* <DEDUP_REMOVED lines=18> */
[-C--:B------:R-:W-:Y:S01]  /*2090*/  FMUL.FTZ R24, R17, R22.reuse ;  /* 0x0000001611187220 */ /* 0x080fe20000410000 */
[-C--:B------:R-:W-:Y:S01]  /*20a0*/  FMUL.FTZ R71, R71, R69.reuse ;  /* 0x0000004547477220 */ /* 0x080fe20000410000 */
        /* <DEDUP_REMOVED lines=11> */
[----:B--2---:R-:W-:Y:S01]  /*2160*/  FMUL.FTZ R25, R13, R68 ;  /* 0x000000440d197220 */ /* 0x004fe20000410000 */
        /* <DEDUP_REMOVED lines=13> */
.L_x_2578:
[----:B------:R-:W-:Y:S05]  /*2240*/  BSYNC B0 ;  /* 0x0000000000007941 */ /* 0x000fea0003800000 */
.L_x_2577:
[----:B------:R-:W-:Y:S01]  /*2250*/  IADD3 R60, R60, 0x1, RZ ;  /* 0x000000013c3c7810 */ /* 0x000fe20007ffe0ff */
[-C--:B------:R-:W-:Y:S01]  /*2260*/  FMUL.FTZ R62, R62, R71.reuse ;  /* 0x000000473e3e7220 */ /* 0x080fe20000410000 */
[----:B------:R-:W-:Y:S01]  /*2270*/  FFMA.FTZ R18, R63, R71, R18 ;  /* 0x000000473f127223 */ /* 0x000fe20000010012 */
[----:B------:R-:W-:Y:S01]  /*2280*/  FMUL.FTZ R15, R15, R70 ;  /* 0x000000460f0f7220 */ /* 0x000fe20000410000 */
[----:B------:R-:W-:Y:S01]  /*2290*/  ISETP.GE.AND P1, PT, R60, UR10, PT ;  /* 0x0000000a3c007c0c */ /* 0x000fe2000bf26270 */
[----:B------:R-:W-:Y:S01]  /*22a0*/  FFMA.FTZ R62, R63, R77, -R62 ;  /* 0x0000004d3f3e7223 */ /* 0x000fe2000001083e */
[----:B------:R-:W-:Y:S01]  /*22b0*/  FADD.FTZ R18, R75, R18 ;  /* 0x000000124b127221 */ /* 0x000fe20000010000 */
[----:B-----5:R-:W-:Y:S01]  /*22c0*/  FMUL.FTZ R9, R9, R71 ;  /* 0x0000004709097220 */ /* 0x020fe20000410000 */
        /* <DEDUP_REMOVED lines=11> */
.L_x_2576:
[----:B------:R-:W1:Y:S01]  /*2380*/  LDC.64 R12, c[0x0][0x2b0] ;  /* 0x0000ac00ff0c7b82 */ /* 0x000e620000000a00 */
[C---:B------:R-:W-:Y:S01]  /*2390*/  SHF.L.U32 R8, R39.reuse, 0x7, RZ ;  /* 0x0000000727087819 */ /* 0x040fe200000006ff */
[----:B------:R-:W-:Y:S01]  /*23a0*/  ULDC.64 UR4, c[0x0][0x2b8] ;  /* 0x0000ae0000047ab9 */ /* 0x000fe20000000a00 */
[----:B------:R-:W-:Y:S02]  /*23b0*/  IADD3 R39, R39, 0x1, RZ ;  /* 0x0000000127277810 */ /* 0x000fe40007ffe0ff */
[----:B------:R-:W-:-:S03]  /*23c0*/  SHF.R.S32.HI R9, RZ, 0x1f, R8 ;  /* 0x0000001fff097819 */ /* 0x000fc60000011408 */
[----:B------:R-:W-:Y:S01]  /*23d0*/  BAR.SYNC.DEFER_BLOCKING 0x0 ;  /* 0x0000000000007b1d */ /* 0x000fe20000010000 */
[----:B------:R-:W-:Y:S02]  /*23e0*/  IADD3 R44, P1, R44, 0x400, RZ ;  /* 0x000004002c2c7810 */ /* 0x000fe40007f3e0ff */
[----:B------:R-:W-:Y:S02]  /*23f0*/  IADD3 R46, P2, R46, 0x400, RZ ;  /* 0x000004002e2e7810 */ /* 0x000fe40007f5e0ff */
[----:B------:R-:W-:-:S03]  /*2400*/  IADD3 R43, P3, R43, 0x200, RZ ;  /* 0x000002002b2b7810 */ /* 0x000fc60007f7e0ff */
[----:B------:R-:W2:Y:S01]  /*2410*/  LDC.64 R14, c[0x0][0x308] ;  /* 0x0000c200ff0e7b82 */ /* 0x000ea20000000a00 */
[----:B------:R-:W-:Y:S02]  /*2420*/  IADD3 R45, P4, R45, 0x200, RZ ;  /* 0x000002002d2d7810 */ /* 0x000fe40007f9e0ff */
[----:B------:R-:W-:Y:S02]  /*2430*/  IADD3.X R48, RZ, R48, RZ, P1, !PT ;  /* 0x00000030ff307210 */ /* 0x000fe40000ffe4ff */
[----:B------:R-:W-:Y:S02]  /*2440*/  IADD3.X R50, RZ, R50, RZ, P2, !PT ;  /* 0x00000032ff327210 */ /* 0x000fe400017fe4ff */
[----:B------:R-:W-:Y:S02]  /*2450*/  IADD3.X R47, RZ, R47, RZ, P3, !PT ;  /* 0x0000002fff2f7210 */ /* 0x000fe40001ffe4ff */
[----:B------:R-:W-:Y:S01]  /*2460*/  IADD3.X R49, RZ, R49, RZ, P4, !PT ;  /* 0x00000031ff317210 */ /* 0x000fe200027fe4ff */
[----:B-1----:R-:W-:-:S02]  /*2470*/  IMAD R10, R12, UR19, RZ ;  /* 0x000000130c0a7c24 */ /* 0x002fc4000f8e02ff */
[----:B------:R-:W-:-:S04]  /*2480*/  IMAD.WIDE.U32 R8, R12, UR18, R8 ;  /* 0x000000120c087c25 */ /* 0x000fc8000f8e0008 */
[----:B------:R-:W-:Y:S02]  /*2490*/  IMAD R11, R13, UR18, R10 ;  /* 0x000000120d0b7c24 */ /* 0x000fe4000f8e020a */
[----:B------:R-:W-:-:S03]  /*24a0*/  IMAD R13, R35, UR4, RZ ;  /* 0x00000004230d7c24 */ /* 0x000fc6000f8e02ff */
[----:B------:R-:W-:Y:S01]  /*24b0*/  IADD3 R9, R9, R11, RZ ;  /* 0x0000000b09097210 */ /* 0x000fe20007ffe0ff */
[C---:B------:R-:W-:Y:S02]  /*24c0*/  IMAD R11, R0.reuse, UR5, R13 ;  /* 0x00000005000b7c24 */ /* 0x040fe4000f8e020d */
[----:B------:R-:W-:Y:S01]  /*24d0*/  IMAD.WIDE.U32 R8, R0, UR4, R8 ;  /* 0x0000000400087c25 */ /* 0x000fe2000f8e0008 */
[----:B------:R-:W-:-:S04]  /*24e0*/  ULDC UR4, c[0x0][0x224] ;  /* 0x0000890000047ab9 */ /* 0x000fc80000000800 */
[----:B------:R-:W-:Y:S02]  /*24f0*/  IADD3 R11, R9, R11, RZ ;  /* 0x0000000b090b7210 */ /* 0x000fe40007ffe0ff */
[----:B--2---:R-:W-:-:S04]  /*2500*/  LEA R9, P0, R8, R14, 0x2 ;  /* 0x0000000e08097211 */ /* 0x004fc800078010ff */
[----:B------:R-:W-:Y:S02]  /*2510*/  LEA.HI.X R11, R8, R15, R11, 0x2, P0 ;  /* 0x0000000f080b7211 */ /* 0x000fe400000f140b */
[----:B------:R-:W-:-:S04]  /*2520*/  IADD3 R8, P0, R9, R40, RZ ;  /* 0x0000002809087210 */ /* 0x000fc80007f1e0ff */
[----:B------:R-:W-:Y:S02]  /*2530*/  IADD3.X R9, R11, R42, RZ, P0, !PT ;  /* 0x0000002a0b097210 */ /* 0x000fe400007fe4ff */
[----:B------:R-:W-:-:S03]  /*2540*/  ISETP.GE.AND P0, PT, R39, UR4, PT ;  /* 0x0000000427007c0c */ /* 0x000fc6000bf06270 */
[----:B------:R1:W-:Y:S10]  /*2550*/  STG.E.128 desc[UR16][R8.64], R4 ;  /* 0x0000000408007986 */ /* 0x0003f4000c101d10 */
[----:B------:R-:W-:Y:S05]  /*2560*/  @!P0 BRA `(.L_x_2580) ;  /* 0xffffffe000788947 */ /* 0x000fea000383ffff */
[----:B------:R-:W-:Y:S05]  /*2570*/  EXIT ;  /* 0x000000000000794d */ /* 0x000fea0003800000 */
.L_x_2581:
        /* <DEDUP_REMOVED lines=16> */
.L_x_5238:


//--------------------- .text._Z25selective_scan_fwd_kernelI32Selective_Scan_fwd_kernel_traitsILi32ELi4ELi1ELb1ELb1ELb1ELb1EfN3c107complexIfEEEEv13SSMParamsBase --------------------------
	.section	.text._Z25selective_scan_fwd_kernelI32Selective_Scan_fwd_kernel_traitsILi32ELi4ELi1ELb1ELb1ELb1ELb1EfN3c107complexIfEEEEv13SSMParamsBase,"ax",@progbits
	.align	128
        .global         _Z25selective_scan_fwd_kernelI32Selective_Scan_fwd_kernel_traitsILi32ELi4ELi1ELb1ELb1ELb1ELb1EfN3c107complexIfEEEEv13SSMParamsBase
        .type           _Z25selective_scan_fwd_kernelI32Selective_Scan_fwd_kernel_traitsILi32ELi4ELi1ELb1ELb1ELb1ELb1EfN3c107complexIfEEEEv13SSMParamsBase,@function
        .size           _Z25selective_scan_fwd_kernelI32Selective_Scan_fwd_kernel_traitsILi32ELi4ELi1ELb1ELb1ELb1ELb1EfN3c107complexIfEEEEv13SSMParamsBase,(.L_x_5239 - _Z25selective_scan_fwd_kernelI32Selective_Scan_fwd_kernel_traitsILi32ELi4ELi1ELb1ELb1ELb1ELb1EfN3c107complexIfEEEEv13SSMParamsBase)
        .other          _Z25selective_scan_fwd_kernelI32Selective_Scan_fwd_kernel_traitsILi32ELi4ELi1ELb1ELb1ELb1ELb1EfN3c107complexIfEEEEv13SSMParamsBase,@"STO_CUDA_ENTRY STV_DEFAULT"
_Z25selective_scan_fwd_kernelI32Selective_Scan_fwd_kernel_traitsILi32ELi4ELi1ELb1ELb1ELb1ELb1EfN3c107complexIfEEEEv13SSMParamsBase:
.text._Z25selective_scan_fwd_kernelI32Selective_Scan_fwd_kernel_traitsILi32ELi4ELi1ELb1ELb1ELb1ELb1EfN3c107complexIfEEEEv13SSMParamsBase:
        /* <DEDUP_REMOVED lines=87> */
[----:B------:R-:W-:Y:S01]  /*0570*/  IMAD.WIDE.U32 R4, R7, R14, UR8 ;  /* 0x0000000807047e25 */ /* 0x000fe2000f8e000e */
[----:B------:R-:W-:-:S03]  /*0580*/  UIADD3 UR7, UR7, UR12, URZ ;  /* 0x0000000c07077290 */ /* 0x000fc6000fffe03f */
[----:B------:R-:W-:Y:S01]  /*0590*/  IMAD R7, R7, R15, R6 ;  /* 0x0000000f07077224 */ /* 0x000fe200078e0206 */
[----:B------:R-:W-:Y:S01]  /*05a0*/  LEA R39, P0, R4, R16, 0x2 ;  /* 0x0000001004277211 */ /* 0x000fe200078010ff */
[C---:B------:R-:W-:Y:S02]  /*05b0*/  IMAD R47, R0.reuse, R47, R2 ;  /* 0x0000002f002f7224 */ /* 0x040fe400078e0202 */
[----:B------:R-:W-:Y:S01]  /*05c0*/  IMAD.WIDE.U32 R2, R0, R46, UR4 ;  /* 0x0000000400027e25 */ /* 0x000fe2000f8e002e */
[----:B------:R-:W-:Y:S01]  /*05d0*/  IADD3 R48, R5, R7, RZ ;  /* 0x0000000705307210 */ /* 0x000fe20007ffe0ff */
[----:B------:R-:W-:Y:S01]  /*05e0*/  ULDC.64 UR4, c[0x0][0x230] ;  /* 0x00008c0000047ab9 */ /* 0x000fe20000000a00 */
[----:B------:R-:W-:Y:S01]  /*05f0*/  MOV R46, RZ ;  /* 0x000000ff002e7202 */ /* 0x000fe20000000f00 */
        /* <DEDUP_REMOVED lines=21> */
.L_x_2594:
        /* <DEDUP_REMOVED lines=54> */
.L_x_2583:
[----:B------:R-:W-:Y:S05]  /*0ab0*/  BSYNC B0 ;  /* 0x0000000000007941 */ /* 0x000fea0003800000 */
.L_x_2582:
        /* <DEDUP_REMOVED lines=33> */
.L_x_2585:
[----:B------:R-:W-:Y:S05]  /*0cd0*/  BSYNC B0 ;  /* 0x0000000000007941 */ /* 0x000fea0003800000 */
.L_x_2584:
        /* <DEDUP_REMOVED lines=33> */
.L_x_2587:
[----:B------:R-:W-:Y:S05]  /*0ef0*/  BSYNC B0 ;  /* 0x0000000000007941 */ /* 0x000fea0003800000 */
.L_x_2586:
        /* <DEDUP_REMOVED lines=33> */
.L_x_2589:
[----:B------:R-:W-:Y:S05]  /*1110*/  BSYNC B0 ;  /* 0x0000000000007941 */ /* 0x000fea0003800000 */
.L_x_2588:
        /* <DEDUP_REMOVED lines=22> */
.L_x_2593:
        /* <DEDUP_REMOVED lines=252> */
.L_x_2592:
[----:B------:R-:W-:Y:S05]  /*2240*/  BSYNC B0 ;  /* 0x0000000000007941 */ /* 0x000fea0003800000 */
.L_x_2591:
        /* <DEDUP_REMOVED lines=19> */
.L_x_2590:
[----:B------:R-:W1:Y:S01]  /*2380*/  LDC.64 R14, c[0x0][0x2b0] ;  /* 0x0000ac00ff0e7b82 */ /* 0x000e620000000a00 */
[----:B------:R-:W-:Y:S01]  /*2390*/  SHF.L.U32 R12, R46, 0x7, RZ ;  /* 0x000000072e0c7819 */ /* 0x000fe200000006ff */
[----:B------:R-:W-:Y:S01]  /*23a0*/  ULDC.64 UR4, c[0x0][0x2b8] ;  /* 0x0000ae0000047ab9 */ /* 0x000fe20000000a00 */
[----:B------:R-:W-:Y:S02]  /*23b0*/  ULDC.64 UR6, c[0x0][0x2a8] ;  /* 0x0000aa0000067ab9 */ /* 0x000fe40000000a00 */
[----:B------:R-:W-:-:S03]  /*23c0*/  SHF.R.S32.HI R13, RZ, 0x1f, R12 ;  /* 0x0000001fff0d7819 */ /* 0x000fc6000001140c */
[----:B0-----:R-:W0:Y:S08]  /*23d0*/  LDC.64 R16, c[0x0][0x2a0] ;  /* 0x0000a800ff107b82 */ /* 0x001e300000000a00 */
[----:B------:R-:W2:Y:S01]  /*23e0*/  LDC.64 R20, c[0x0][0x308] ;  /* 0x0000c200ff147b82 */ /* 0x000ea20000000a00 */
[----:B-1----:R-:W-:-:S07]  /*23f0*/  IMAD R8, R14, UR19, RZ ;  /* 0x000000130e087c24 */ /* 0x002fce000f8e02ff */
[----:B------:R-:W1:Y:S01]  /*2400*/  LDC.64 R22, c[0x0][0x318] ;  /* 0x0000c600ff167b82 */ /* 0x000e620000000a00 */
[----:B------:R-:W-:Y:S02]  /*2410*/  IMAD R15, R15, UR18, R8 ;  /* 0x000000120f0f7c24 */ /* 0x000fe4000f8e0208 */
[----:B------:R-:W-:-:S05]  /*2420*/  IMAD.WIDE.U32 R8, R14, UR18, R12 ;  /* 0x000000120e087c25 */ /* 0x000fca000f8e000c */
[----:B------:R-:W3:Y:S01]  /*2430*/  LDC.64 R24, c[0x0][0x320] ;  /* 0x0000c800ff187b82 */ /* 0x000ee20000000a00 */
[C---:B0-----:R-:W-:Y:S01]  /*2440*/  IMAD R10, R16.reuse, UR19, RZ ;  /* 0x00000013100a7c24 */ /* 0x041fe2000f8e02ff */
[----:B------:R-:W-:Y:S01]  /*2450*/  IADD3 R9, R9, R15, RZ ;  /* 0x0000000f09097210 */ /* 0x000fe20007ffe0ff */
[----:B------:R-:W-:Y:S02]  /*2460*/  IMAD R15, R35, UR4, RZ ;  /* 0x00000004230f7c24 */ /* 0x000fe4000f8e02ff */
[----:B------:R-:W-:Y:S02]  /*2470*/  IMAD R17, R17, UR18, R10 ;  /* 0x0000001211117c24 */ /* 0x000fe4000f8e020a */
[----:B------:R-:W-:-:S04]  /*2480*/  IMAD.WIDE.U32 R10, R16, UR18, R12 ;  /* 0x00000012100a7c25 */ /* 0x000fc8000f8e000c */
[C---:B------:R-:W-:Y:S01]  /*2490*/  IMAD R15, R0.reuse, UR5, R15 ;  /* 0x00000005000f7c24 */ /* 0x040fe2000f8e020f */
[----:B------:R-:W-:Y:S01]  /*24a0*/  IADD3 R11, R11, R17, RZ ;  /* 0x000000110b0b7210 */ /* 0x000fe20007ffe0ff */
[----:B------:R-:W-:Y:S02]  /*24b0*/  IMAD R17, R35, UR6, RZ ;  /* 0x0000000623117c24 */ /* 0x000fe4000f8e02ff */
[----:B------:R-:W-:Y:S01]  /*24c0*/  IMAD.WIDE.U32 R8, R0, UR4, R8 ;  /* 0x0000000400087c25 */ /* 0x000fe2000f8e0008 */
[----:B------:R-:W-:-:S03]  /*24d0*/  ULDC.64 UR4, c[0x0][0x2c8] ;  /* 0x0000b20000047ab9 */ /* 0x000fc60000000a00 */
[C---:B------:R-:W-:Y:S01]  /*24e0*/  IMAD R19, R0.reuse, UR7, R17 ;  /* 0x0000000700137c24 */ /* 0x040fe2000f8e0211 */
[----:B------:R-:W-:Y:S01]  /*24f0*/  IADD3 R17, R9, R15, RZ ;  /* 0x0000000f09117210 */ /* 0x000fe20007ffe0ff */
[----:B------:R-:W-:Y:S01]  /*2500*/  IMAD.WIDE.U32 R10, R0, UR6, R10 ;  /* 0x00000006000a7c25 */ /* 0x000fe2000f8e000a */
[----:B------:R-:W-:Y:S01]  /*2510*/  BAR.SYNC.DEFER_BLOCKING 0x0 ;  /* 0x0000000000007b1d */ /* 0x000fe20000010000 */
[----:B--2---:R-:W-:-:S03]  /*2520*/  LEA R15, P0, R8, R20, 0x2 ;  /* 0x00000014080f7211 */ /* 0x004fc600078010ff */
[----:B------:R-:W-:Y:S02]  /*2530*/  IADD3 R11, R11, R19, RZ ;  /* 0x000000130b0b7210 */ /* 0x000fe40007ffe0ff */
[----:B------:R-:W-:Y:S02]  /*2540*/  LEA.HI.X R17, R8, R21, R17, 0x2, P0 ;  /* 0x0000001508117211 */ /* 0x000fe400000f1411 */
[----:B------:R-:W-:Y:S02]  /*2550*/  IADD3 R14, P0, R15, R40, RZ ;  /* 0x000000280f0e7210 */ /* 0x000fe40007f1e0ff */
[C---:B-1----:R-:W-:Y:S02]  /*2560*/  LEA R9, P1, R10.reuse, R22, 0x2 ;  /* 0x000000160a097211 */ /* 0x042fe400078210ff */
[----:B------:R-:W-:Y:S02]  /*2570*/  IADD3.X R15, R17, R42, RZ, P0, !PT ;  /* 0x0000002a110f7210 */ /* 0x000fe400007fe4ff */
[----:B------:R-:W-:-:S02]  /*2580*/  LEA.HI.X R11, R10, R23, R11, 0x2, P1 ;  /* 0x000000170a0b7211 */ /* 0x000fc400008f140b */
[----:B------:R-:W-:Y:S01]  /*2590*/  IADD3 R8, P1, R9, R40, RZ ;  /* 0x0000002809087210 */ /* 0x000fe20007f3e0ff */
[----:B------:R-:W0:Y:S03]  /*25a0*/  LDC.64 R22, c[0x0][0x2c0] ;  /* 0x0000b000ff167b82 */ /* 0x000e260000000a00 */
[----:B------:R-:W-:Y:S01]  /*25b0*/  IADD3.X R9, R11, R42, RZ, P1, !PT ;  /* 0x0000002a0b097210 */ /* 0x000fe20000ffe4ff */
[----:B------:R1:W-:Y:S04]  /*25c0*/  STG.E.128 desc[UR16][R14.64], R4 ;  /* 0x000000040e007986 */ /* 0x0003e8000c101d10 */
[----:B------:R-:W-:Y:S06]  /*25d0*/  BAR.SYNC.DEFER_BLOCKING 0x0 ;  /* 0x0000000000007b1d */ /* 0x000fec0000010000 */
[----:B------:R-:W2:Y:S01]  /*25e0*/  LDG.E.128 R8, desc[UR16][R8.64] ;  /* 0x0000001008087981 */ /* 0x000ea2000c1e1d00 */
[----:B0-----:R-:W-:Y:S01]  /*25f0*/  IMAD.WIDE.U32 R12, R22, UR18, R12 ;  /* 0x00000012160c7c25 */ /* 0x001fe2000f8e000c */
[----:B------:R-:W-:-:S02]  /*2600*/  IADD3 R46, R46, 0x1, RZ ;  /* 0x000000012e2e7810 */ /* 0x000fc40007ffe0ff */
[----:B------:R-:W-:Y:S02]  /*2610*/  IADD3 R50, P1, R50, 0x400, RZ ;  /* 0x0000040032327810 */ /* 0x000fe40007f3e0ff */
[----:B------:R-:W-:Y:S02]  /*2620*/  IADD3 R39, P2, R39, 0x400, RZ ;  /* 0x0000040027277810 */ /* 0x000fe40007f5e0ff */
[----:B------:R-:W-:Y:S02]  /*2630*/  IADD3 R49, P3, R49, 0x200, RZ ;  /* 0x0000020031317810 */ /* 0x000fe40007f7e0ff */
[----:B------:R-:W-:Y:S02]  /*2640*/  IADD3 R43, P4, R43, 0x200, RZ ;  /* 0x000002002b2b7810 */ /* 0x000fe40007f9e0ff */
[----:B------:R-:W-:Y:S02]  /*2650*/  IADD3.X R44, RZ, R44, RZ, P1, !PT ;  /* 0x0000002cff2c7210 */ /* 0x000fe40000ffe4ff */
[----:B------:R-:W-:-:S02]  /*2660*/  IADD3.X R48, RZ, R48, RZ, P2, !PT ;  /* 0x00000030ff307210 */ /* 0x000fc400017fe4ff */
[----:B------:R-:W-:Y:S02]  /*2670*/  IADD3.X R47, RZ, R47, RZ, P3, !PT ;  /* 0x0000002fff2f7210 */ /* 0x000fe40001ffe4ff */
[----:B------:R-:W-:Y:S01]  /*2680*/  IADD3.X R45, RZ, R45, RZ, P4, !PT ;  /* 0x0000002dff2d7210 */ /* 0x000fe200027fe4ff */
[----:B------:R-:W-:Y:S01]  /*2690*/  BAR.SYNC.DEFER_BLOCKING 0x0 ;  /* 0x0000000000007b1d */ /* 0x000fe20000010000 */
[----:B--2---:R-:W-:Y:S01]  /*26a0*/  FMUL.FTZ R18, R10, -1.4426950216293334961 ;  /* 0xbfb8aa3b0a127820 */ /* 0x004fe20000410000 */
[----:B------:R-:W-:Y:S01]  /*26b0*/  FMUL.FTZ R19, R11, -1.4426950216293334961 ;  /* 0xbfb8aa3b0b137820 */ /* 0x000fe20000410000 */
[----:B------:R-:W-:Y:S01]  /*26c0*/  FMUL.FTZ R17, R9, -1.4426950216293334961 ;  /* 0xbfb8aa3b09117820 */ /* 0x000fe20000410000 */
[----:B------:R-:W-:-:S03]  /*26d0*/  FMUL.FTZ R16, R8, -1.4426950216293334961 ;  /* 0xbfb8aa3b08107820 */ /* 0x000fc60000410000 */
[----:B------:R-:W1:Y:S08]  /*26e0*/  MUFU.EX2 R18, R18 ;  /* 0x0000001200127308 */ /* 0x000e700000000800 */
[----:B------:R-:W0:Y:S08]  /*26f0*/  MUFU.EX2 R19, R19 ;  /* 0x0000001300137308 */ /* 0x000e300000000800 */
[----:B------:R-:W2:Y:S01]  /*2700*/  MUFU.EX2 R17, R17 ;  /* 0x0000001100117308 */ /* 0x000ea20000000800 */
[----:B-1----:R-:W-:Y:S01]  /*2710*/  FADD.FTZ R14, R18, 1 ;  /* 0x3f800000120e7421 */ /* 0x002fe20000010000 */
[----:B------:R-:W-:-:S06]  /*2720*/  IMAD R18, R22, UR19, RZ ;  /* 0x0000001316127c24 */ /* 0x000fcc000f8e02ff */
[----:B------:R-:W1:Y:S01]  /*2730*/  MUFU.EX2 R16, R16 ;  /* 0x0000001000107308 */ /* 0x000e620000000800 */
[----:B0-----:R-:W-:Y:S01]  /*2740*/  FADD.FTZ R15, R19, 1 ;  /* 0x3f800000130f7421 */ /* 0x001fe20000010000 */
[----:B------:R-:W-:Y:S02]  /*2750*/  IMAD R19, R23, UR18, R18 ;  /* 0x0000001217137c24 */ /* 0x000fe4000f8e0212 */
[----:B------:R-:W-:-:S03]  /*2760*/  IMAD R23, R35, UR4, RZ ;  /* 0x0000000423177c24 */ /* 0x000fc6000f8e02ff */
[----:B------:R-:W-:Y:S01]  /*2770*/  IADD3 R13, R13, R19, RZ ;  /* 0x000000130d0d7210 */ /* 0x000fe20007ffe0ff */
[----:B------:R-:W0:Y:S01]  /*2780*/  MUFU.RCP R21, R14 ;  /* 0x0000000e00157308 */ /* 0x000e220000001000 */
[----:B--2---:R-:W-:Y:S01]  /*2790*/  FADD.FTZ R17, R17, 1 ;  /* 0x3f80000011117421 */ /* 0x004fe20000010000 */
[C---:B------:R-:W-:Y:S02]  /*27a0*/  IMAD R23, R0.reuse, UR5, R23 ;  /* 0x0000000500177c24 */ /* 0x040fe4000f8e0217 */
[----:B------:R-:W-:Y:S01]  /*27b0*/  IMAD.WIDE.U32 R12, R0, UR4, R12 ;  /* 0x00000004000c7c25 */ /* 0x000fe2000f8e000c */
[----:B------:R-:W-:-:S03]  /*27c0*/  ULDC UR4, c[0x0][0x224] ;  /* 0x0000890000047ab9 */ /* 0x000fc60000000800 */
[----:B------:R-:W2:Y:S01]  /*27d0*/  MUFU.RCP R18, R17 ;  /* 0x0000001100127308 */ /* 0x000ea20000001000 */
[----:B-1----:R-:W-:Y:S01]  /*27e0*/  FADD.FTZ R16, R16, 1 ;  /* 0x3f80000010107421 */ /* 0x002fe20000010000 */
[----:B------:R-:W-:-:S06]  /*27f0*/  IADD3 R13, R13, R23, RZ ;  /* 0x000000170d0d7210 */ /* 0x000fcc0007ffe0ff */
[----:B------:R3:W1:Y:S08]  /*2800*/  MUFU.RCP R20, R15 ;  /* 0x0000000f00147308 */ /* 0x0006700000001000 */
[----:B------:R-:W4:Y:S01]  /*2810*/  MUFU.RCP R19, R16 ;  /* 0x0000001000137308 */ /* 0x000f220000001000 */
[----:B---3--:R-:W-:-:S04]  /*2820*/  LEA R15, P0, R12, R24, 0x2 ;  /* 0x000000180c0f7211 */ /* 0x008fc800078010ff */
[----:B------:R-:W-:Y:S01]  /*2830*/  LEA.HI.X R17, R12, R25, R13, 0x2, P0 ;  /* 0x000000190c117211 */ /* 0x000fe200000f140d */
[----:B0-----:R-:W-:Y:S01]  /*2840*/  FMUL.FTZ R13, R10, R21 ;  /* 0x000000150a0d7220 */ /* 0x001fe20000410000 */
[----:B--2---:R-:W-:Y:S01]  /*2850*/  FMUL.FTZ R12, R9, R18 ;  /* 0x00000012090c7220 */ /* 0x004fe20000410000 */
[----:B------:R-:W-:Y:S01]  /*2860*/  IADD3 R10, P0, R15, R40, RZ ;  /* 0x000000280f0a7210 */ /* 0x000fe20007f1e0ff */
[----:B-1----:R-:W-:Y:S01]  /*2870*/  FMUL.FTZ R14, R11, R20 ;  /* 0x000000140b0e7220 */ /* 0x002fe20000410000 */
[----:B------:R-:W-:Y:S01]  /*2880*/  FMUL.FTZ R6, R13, R6 ;  /* 0x000000060d067220 */ /* 0x000fe20000410000 */
[----:B------:R-:W-:Y:S01]  /*2890*/  FMUL.FTZ R5, R12, R5 ;  /* 0x000000050c057220 */ /* 0x000fe20000410000 */
[----:B------:R-:W-:Y:S01]  /*28a0*/  IADD3.X R11, R17, R42, RZ, P0, !PT ;  /* 0x0000002a110b7210 */ /* 0x000fe200007fe4ff */
[----:B------:R-:W-:Y:S01]  /*28b0*/  FMUL.FTZ R7, R14, R7 ;  /* 0x000000070e077220 */ /* 0x000fe20000410000 */
[----:B------:R-:W-:Y:S01]  /*28c0*/  ISETP.GE.AND P0, PT, R46, UR4, PT ;  /* 0x000000042e007c0c */ /* 0x000fe2000bf06270 */
[----:B----4-:R-:W-:-:S04]  /*28d0*/  FMUL.FTZ R9, R8, R19 ;  /* 0x0000001308097220 */ /* 0x010fc80000410000 */
[----:B------:R-:W-:-:S05]  /*28e0*/  FMUL.FTZ R4, R9, R4 ;  /* 0x0000000409047220 */ /* 0x000fca0000410000 */
[----:B------:R0:W-:Y:S03]  /*28f0*/  STG.E.128 desc[UR16][R10.64], R4 ;  /* 0x000000040a007986 */ /* 0x0001e6000c101d10 */
[----:B------:R-:W-:Y:S05]  /*2900*/  @!P0 BRA `(.L_x_2594) ;  /* 0xffffffdc00908947 */ /* 0x000fea000383ffff */
[----:B------:R-:W-:Y:S05]  /*2910*/  EXIT ;  /* 0x000000000000794d */ /* 0x000fea0003800000 */
.L_x_2595:
        /* <DEDUP_REMOVED lines=14> */
.L_x_5239:


//--------------------- .text._Z25selective_scan_fwd_kernelI32Selective_Scan_fwd_kernel_traitsILi128ELi16ELi1ELb0ELb0ELb0ELb0EffEEv13SSMParamsBase --------------------------
	.section	.text._Z25selective_scan_fwd_kernelI32Selective_Scan_fwd_kernel_traitsILi128ELi16ELi1ELb0ELb0ELb0ELb0EffEEv13SSMParamsBase,"ax",@progbits
	.align	128
        .global         _Z25selective_scan_fwd_kernelI32Selective_Scan_fwd_kernel_traitsILi128ELi16ELi1ELb0ELb0ELb0ELb0EffEEv13SSMParamsBase
        .type           _Z25selective_scan_fwd_kernelI32Selective_Scan_fwd_kernel_traitsILi128ELi16ELi1ELb0ELb0ELb0ELb0EffEEv13SSMParamsBase,@function
        .size           _Z25selective_scan_fwd_kernelI32Selective_Scan_fwd_kernel_traitsILi128ELi16ELi1ELb0ELb0ELb0ELb0EffEEv13SSMParamsBase,(.L_x_5240 - _Z25selective_scan_fwd_kernelI32Selective_Scan_fwd_kernel_traitsILi128ELi16ELi1ELb0ELb0ELb0ELb0EffEEv13SSMParamsBase)
        .other          _Z25selective_scan_fwd_kernelI32Selective_Scan_fwd_kernel_traitsILi128ELi16ELi1ELb0ELb0ELb0ELb0EffEEv13SSMParamsBase,@"STO_CUDA_ENTRY STV_DEFAULT"
_Z25selective_scan_fwd_kernelI32Selective_Scan_fwd_kernel_traitsILi128ELi16ELi1ELb0ELb0ELb0ELb0EffEEv13SSMParamsBase:
.text._Z25selective_scan_fwd_kernelI32Selective_Scan_fwd_kernel_traitsILi128ELi16ELi1ELb0ELb0ELb0ELb0EffEEv13SSMParamsBase:
[----:B------:R-:W-:Y:S08]  /*0000*/  LDC R1, c[0x0][0x28] ;  /* 0x00000a00ff017b82 */ /* 0x000ff00000000800 */
[----:B------:R-:W0:Y:S01]  /*0010*/  S2UR UR24, SR_CTAID.Y ;  /* 0x00000000001879c3 */ /* 0x000e220000002600 */
[----:B------:R-:W-:Y:S01]  /*0020*/  ULDC.64 UR8, c[0x0][0x300] ;  /* 0x0000c00000087ab9 */ /* 0x000fe20000000a00 */
[----:B------:R-:W-:Y:S01]  /*0030*/  MOV R111, RZ ;  /* 0x000000ff006f7202 */ /* 0x000fe20000000f00 */
[----:B------:R-:W-:Y:S01]  /*0040*/  UISETP.NE.U32.AND UP1, UPT, UR8, URZ, UPT ;  /* 0x0000003f0800728c */ /* 0x000fe2000bf25070 */
[----:B------:R-:W-:Y:S01]  /*0050*/  HFMA2.MMA R112, -RZ, RZ, 0, 0 ;  /* 0x00000000ff707435 */ /* 0x000fe200000001ff */
[----:B------:R-:W-:Y:S01]  /*0060*/  ULDC.64 UR22, c[0x0][0x208] ;  /* 0x0000820000167ab9 */ /* 0x000fe20000000a00 */
[----:B------:R-:W-:Y:S01]  /*0070*/  ULDC.64 UR6, c[0x0][0x2e8] ;  /* 0x0000ba0000067ab9 */ /* 0x000fe20000000a00 */
[----:B------:R-:W-:Y:S01]  /*0080*/  UISETP.NE.AND.EX UP1, UPT, UR9, URZ, UPT, UP1 ;  /* 0x0000003f0900728c */ /* 0x000fe2000bf25310 */
[----:B------:R-:W1:Y:S01]  /*0090*/  S2UR UR25, SR_CTAID.X ;  /* 0x00000000001979c3 */ /* 0x000e620000002500 */
[----:B------:R-:W-:Y:S01]  /*00a0*/  UISETP.NE.U32.AND UP0, UPT, UR6, URZ, UPT ;  /* 0x0000003f0600728c */ /* 0x000fe2000bf05070 */
[----:B------:R-:W-:Y:S01]  /*00b0*/  ULDC.64 UR12, c[0x0][0x290] ;  /* 0x0000a400000c7ab9 */ /* 0x000fe20000000a00 */
[----:B------:R-:W-:-:S02]  /*00c0*/  ULDC.64 UR14, c[0x0][0x298] ;  /* 0x0000a600000e7ab9 */ /* 0x000fc40000000a00 */
[----:B------:R-:W-:Y:S01]  /*00d0*/  PLOP3.LUT P1, PT, PT, PT, UP1, 0x80, 0x0 ;  /* 0x000000000000781c */ /* 0x000fe20003f2f018 */
[----:B------:R-:W-:Y:S02]  /*00e0*/  UISETP.NE.AND.EX UP0, UPT, UR7, URZ, UPT, UP0 ;  /* 0x0000003f0700728c */ /* 0x000fe4000bf05300 */
[----:B------:R-:W2:Y:S01]  /*00f0*/  LDC R109, c[0x0][0x224] ;  /* 0x00008900ff6d7b82 */ /* 0x000ea20000000800 */
[----:B------:R-:W-:-:S03]  /*0100*/  ULDC.64 UR20, c[0x0][0x230] ;  /* 0x00008c0000147ab9 */ /* 0x000fc60000000a00 */
[----:B------:R-:W-:Y:S01]  /*0110*/  PLOP3.LUT P0, PT, PT, PT, UP0, 0x80, 0x0 ;  /* 0x000000000000781c */ /* 0x000fe20003f0f008 */
[----:B0-----:R-:W-:Y:S02]  /*0120*/  USHF.R.S32.HI UR4, URZ, 0x1f, UR24 ;  /* 0x0000001f3f047899 */ /* 0x001fe40008011418 */
[----:B------:R-:W-:Y:S02]  /*0130*/  @UP1 ULEA UR8, UP3, UR24, UR8, 0x2 ;  /* 0x0000000818081291 */ /* 0x000fe4000f86103f */
[----:B------:R-:W-:Y:S02]  /*0140*/  @UP0 ULEA UR6, UP2, UR24, UR6, 0x2 ;  /* 0x0000000618060291 */ /* 0x000fe4000f84103f */
[----:B------:R-:W-:Y:S02]  /*0150*/  @UP1 ULEA.HI.X UR9, UR24, UR9, UR4, 0x2, UP3 ;  /* 0x0000000918091291 */ /* 0x000fe400098f1404 */
[----:B------:R-:W-:Y:S01]  /*0160*/  MOV R4, UR8 ;  /* 0x0000000800047c02 */ /* 0x000fe20008000f00 */
[----:B------:R-:W-:Y:S01]  /*0170*/  @UP0 ULEA.HI.X UR7, UR24, UR7, UR4, 0x2, UP2 ;  /* 0x0000000718070291 */ /* 0x000fe200090f1404 */
[----:B------:R-:W-:-:S02]  /*0180*/  IMAD.U32 R2, RZ, RZ, UR6 ;  /* 0x00000006ff027e24 */ /* 0x000fc4000f8e00ff */
[----:B------:R-:W-:Y:S01]  /*0190*/  IMAD.U32 R5, RZ, RZ, UR9 ;  /* 0x00000009ff057e24 */ /* 0x000fe2000f8e00ff */
[----:B-1----:R-:W-:Y:S02]  /*01a0*/  USHF.R.S32.HI UR5, URZ, 0x1f, UR25 ;  /* 0x0000001f3f057899 */ /* 0x002fe40008011419 */
[----:B------:R-:W-:Y:S01]  /*01b0*/  MOV R3, UR7 ;  /* 0x0000000700037c02 */ /* 0x000fe20008000f00 */
[----:B------:R-:W-:Y:S01]  /*01c0*/  ULDC.64 UR8, c[0x0][0x280] ;  /* 0x0000a00000087ab9 */ /* 0x000fe20000000a00 */
[----:B------:R0:W5:Y:S01]  /*01d0*/  @P1 LDG.E R111, desc[UR22][R4.64] ;  /* 0x00000016046f1981 */ /* 0x000162000c1e1900 */
[----:B------:R-:W-:Y:S02]  /*01e0*/  UIMAD.WIDE.U32 UR6, UR25, UR8, URZ ;  /* 0x00000008190672a5 */ /* 0x000fe4000f8e003f */
[----:B------:R-:W-:Y:S01]  /*01f0*/  UIMAD UR8, UR5, UR8, URZ ;  /* 0x00000008050872a4 */ /* 0x000fe2000f8e023f */
[----:B------:R0:W5:Y:S01]  /*0200*/  @P0 LDG.E R112, desc[UR22][R2.64] ;  /* 0x0000001602700981 */ /* 0x000162000c1e1900 */
[----:B------:R-:W-:Y:S01]  /*0210*/  UIMAD UR10, UR5, UR12, URZ ;  /* 0x0000000c050a72a4 */ /* 0x000fe2000f8e023f */
[----:B--2---:R-:W-:Y:S01]  /*0220*/  ISETP.GE.AND P0, PT, R109, 0x1, PT ;  /* 0x000000016d00780c */ /* 0x004fe20003f06270 */
[----:B------:R-:W-:-:S02]  /*0230*/  UIMAD UR5, UR25, UR9, UR8 ;  /* 0x00000009190572a4 */ /* 0x000fc4000f8e0208 */
[----:B------:R-:W-:Y:S02]  /*0240*/  UIMAD.WIDE.U32 UR8, UR25, UR12, URZ ;  /* 0x0000000c190872a5 */ /* 0x000fe4000f8e003f */
[----:B------:R-:W-:Y:S02]  /*0250*/  UIMAD UR11, UR25, UR13, UR10 ;  /* 0x0000000d190b72a4 */ /* 0x000fe4000f8e020a */
[----:B------:R-:W-:Y:S01]  /*0260*/  UIADD3 UR7, UR7, UR5, URZ ;  /* 0x0000000507077290 */ /* 0x000fe2000fffe03f */
[----:B------:R-:W-:Y:S01]  /*0270*/  ULDC.64 UR12, c[0x0][0x288] ;  /* 0x0000a200000c7ab9 */ /* 0x000fe20000000a00 */
[----:B------:R-:W-:Y:S02]  /*0280*/  UIMAD UR5, UR4, UR14, URZ ;  /* 0x0000000e040572a4 */ /* 0x000fe4000f8e023f */
[----:B------:R-:W-:Y:S02]  /*0290*/  UIMAD UR10, UR4, UR12, URZ ;  /* 0x0000000c040a72a4 */ /* 0x000fe4000f8e023f */
[----:B------:R-:W-:-:S02]  /*02a0*/  UIADD3 UR9, UR9, UR11, URZ ;  /* 0x0000000b09097290 */ /* 0x000fc4000fffe03f */
[----:B------:R-:W-:Y:S02]  /*02b0*/  UIMAD UR10, UR24, UR13, UR10 ;  /* 0x0000000d180a72a4 */ /* 0x000fe4000f8e020a */
[----:B------:R-:W-:Y:S02]  /*02c0*/  UIMAD.WIDE.U32 UR6, UR24, UR12, UR6 ;  /* 0x0000000c180672a5 */ /* 0x000fe4000f8e0006 */
[----:B------:R-:W-:Y:S02]  /*02d0*/  UIMAD UR5, UR24, UR15, UR5 ;  /* 0x0000000f180572a4 */ /* 0x000fe4000f8e0205 */
[----:B------:R-:W-:Y:S01]  /*02e0*/  UIMAD.WIDE.U32 UR8, UR24, UR14, UR8 ;  /* 0x0000000e180872a5 */ /* 0x000fe2000f8e0008 */
[----:B------:R-:W-:Y:S02]  /*02f0*/  ULDC.64 UR12, c[0x0][0x2f0] ;  /* 0x0000bc00000c7ab9 */ /* 0x000fe40000000a00 */
[----:B------:R-:W-:Y:S01]  /*0300*/  ULDC.64 UR14, c[0x0][0x2f8] ;  /* 0x0000be00000e7ab9 */ /* 0x000fe20000000a00 */
[----:B0-----:R-:W-:Y:S08]  /*0310*/  @!P0 EXIT ;  /* 0x000000000000894d */ /* 0x001ff00003800000 */
[----:B------:R-:W0:Y:S01]  /*0320*/  S2R R113, SR_TID.X ;  /* 0x0000000000717919 */ /* 0x000e220000002100 */
[----:B------:R-:W-:Y:S01]  /*0330*/  ULEA UR16, UP1, UR8, UR14, 0x2 ;  /* 0x0000000e08107291 */ /* 0x000fe2000f82103f */
[----:B------:R-:W1:Y:S01]  /*0340*/  S2UR UR14, SR_CgaCtaId ;  /* 0x00000000000e79c3 */ /* 0x000e620000008800 */
[----:B------:R-:W-:Y:S01]  /*0350*/  UIADD3 UR18, UR9, UR5, URZ ;  /* 0x0000000509127290 */ /* 0x000fe2000fffe03f */
[----:B------:R-:W2:Y:S01]  /*0360*/  S2R R110, SR_LANEID ;  /* 0x00000000006e7919 */ /* 0x000ea20000000000 */
[----:B------:R-:W-:Y:S02]  /*0370*/  UIMAD UR5, UR4, UR20, URZ ;  /* 0x00000014040572a4 */ /* 0x000fe4000f8e023f */
[----:B------:R-:W-:Y:S02]  /*0380*/  ULEA UR17, UP0, UR6, UR12, 0x2 ;  /* 0x0000000c06117291 */ /* 0x000fe4000f80103f */
[----:B------:R-:W-:Y:S02]  /*0390*/  UIMAD UR12, UR24, UR21, UR5 ;  /* 0x00000015180c72a4 */ /* 0x000fe4000f8e0205 */
[----:B------:R-:W-:Y:S01]  /*03a0*/  UIADD3 UR19, UR7, UR10, URZ ;  /* 0x0000000a07137290 */ /* 0x000fe2000fffe03f */
[----:B------:R-:W-:Y:S01]  /*03b0*/  ULDC UR5, c[0x0][0x214] ;  /* 0x0000850000057ab9 */ /* 0x000fe20000000800 */
[----:B------:R-:W-:-:S02]  /*03c0*/  ULEA.HI.X UR18, UR8, UR15, UR18, 0x2, UP1 ;  /* 0x0000000f08127291 */ /* 0x000fc400088f1412 */
[----:B------:R-:W-:Y:S01]  /*03d0*/  UIMAD UR5, UR25, UR5, UR24 ;  /* 0x00000005190572a4 */ /* 0x000fe2000f8e0218 */
[----:B------:R-:W-:Y:S01]  /*03e0*/  ULDC.64 UR10, c[0x0][0x248] ;  /* 0x00009200000a7ab9 */ /* 0x000fe20000000a00 */
[----:B------:R-:W-:Y:S01]  /*03f0*/  UMOV UR15, 0x400 ;  /* 0x00000400000f7882 */ /* 0x000fe20000000000 */
[----:B------:R-:W-:Y:S01]  /*0400*/  ULDC.64 UR26, c[0x0][0x268] ;  /* 0x00009a00001a7ab9 */ /* 0x000fe20000000a00 */
[----:B------:R-:W-:Y:S02]  /*0410*/  UIMAD UR8, UR4, UR10, URZ ;  /* 0x0000000a040872a4 */ /* 0x000fe4000f8e023f */
[----:B------:R-:W-:Y:S01]  /*0420*/  IMAD R109, R109, UR5, RZ ;  /* 0x000000056d6d7c24 */ /* 0x000fe2000f8e02ff */
[----:B------:R-:W-:Y:S02]  /*0430*/  UIMAD UR4, UR4, UR26, URZ ;  /* 0x0000001a040472a4 */ /* 0x000fe4000f8e023f */
[----:B------:R-:W-:Y:S02]  /*0440*/  ULEA.HI.X UR19, UR6, UR13, UR19, 0x2, UP0 ;  /* 0x0000000d06137291 */ /* 0x000fe400080f1413 */
[----:B-1----:R-:W-:-:S02]  /*0450*/  ULEA UR15, UR14, UR15, 0x18 ;  /* 0x0000000f0e0f7291 */ /* 0x002fc4000f8ec03f */
[----:B------:R-:W-:Y:S02]  /*0460*/  UIMAD.WIDE.U32 UR6, UR24, UR20, URZ ;  /* 0x00000014180672a5 */ /* 0x000fe4000f8e003f */
[----:B------:R-:W-:Y:S01]  /*0470*/  UIMAD UR13, UR24, UR11, UR8 ;  /* 0x0000000b180d72a4 */ /* 0x000fe2000f8e0208 */
[C---:B0-----:R-:W-:Y:S01]  /*0480*/  SHF.L.U32 R91, R113.reuse, 0x4, RZ ;  /* 0x00000004715b7819 */ /* 0x041fe200000006ff */
[----:B------:R-:W-:Y:S01]  /*0490*/  UIMAD.WIDE.U32 UR10, UR24, UR10, URZ ;  /* 0x0000000a180a72a5 */ /* 0x000fe2000f8e003f */
[----:B------:R-:W-:Y:S01]  /*04a0*/  LOP3.LUT R108, R113, 0x1f, RZ, 0xc0, !PT ;  /* 0x0000001f716c7812 */ /* 0x000fe200078ec0ff */
[----:B------:R-:W-:Y:S01]  /*04b0*/  ULDC UR21, c[0x0][0x21c] ;  /* 0x0000870000157ab9 */ /* 0x000fe20000000800 */
[----:B------:R-:W-:Y:S01]  /*04c0*/  SHF.R.U32.HI R90, RZ, 0x5, R113 ;  /* 0x00000005ff5a7819 */ /* 0x000fe20000011671 */
[----:B------:R-:W-:Y:S01]  /*04d0*/  UIMAD UR20, UR24, UR27, UR4 ;  /* 0x0000001b181472a4 */ /* 0x000fe2000f8e0204 */
[----:B------:R-:W-:Y:S01]  /*04e0*/  LOP3.LUT R106, R108, 0xfffffe00, R91, 0xf8, !PT ;  /* 0xfffffe006c6a7812 */ /* 0x000fe200078ef85b */
[----:B------:R-:W-:Y:S01]  /*04f0*/  UIMAD.WIDE.U32 UR8, UR24, UR26, URZ ;  /* 0x0000001a180872a5 */ /* 0x000fe2000f8e003f */
[C---:B------:R-:W-:Y:S01]  /*0500*/  LOP3.LUT R107, R91.reuse, 0xfffffe00, RZ, 0xc0, !PT ;  /* 0xfffffe005b6b7812 */ /* 0x040fe200078ec0ff */
[C---:B------:R-:W-:Y:S01]  /*0510*/  VIADD R104, R91.reuse, 0x2 ;  /* 0x000000025b687836 */ /* 0x040fe20000000000 */
[C---:B------:R-:W-:Y:S01]  /*0520*/  IADD3 R105, R91.reuse, 0x1, RZ ;  /* 0x000000015b697810 */ /* 0x040fe20007ffe0ff */
[C---:B------:R-:W-:Y:S01]  /*0530*/  VIADD R101, R91.reuse, 0x5 ;  /* 0x000000055b657836 */ /* 0x040fe20000000000 */
[C---:B------:R-:W-:Y:S01]  /*0540*/  IADD3 R103, R91.reuse, 0x3, RZ ;  /* 0x000000035b677810 */ /* 0x040fe20007ffe0ff */
[C---:B------:R-:W-:Y:S01]  /*0550*/  VIADD R98, R91.reuse, 0x8 ;  /* 0x000000085b627836 */ /* 0x040fe20000000000 */
[C---:B------:R-:W-:Y:S01]  /*0560*/  IADD3 R102, R91.reuse, 0x4, RZ ;  /* 0x000000045b667810 */ /* 0x040fe20007ffe0ff */
[C---:B------:R-:W-:Y:S01]  /*0570*/  VIADD R95, R91.reuse, 0xb ;  /* 0x0000000b5b5f7836 */ /* 0x040fe20000000000 */
[C---:B------:R-:W-:Y:S01]  /*0580*/  IADD3 R100, R91.reuse, 0x6, RZ ;  /* 0x000000065b647810 */ /* 0x040fe20007ffe0ff */
[C---:B------:R-:W-:Y:S01]  /*0590*/  VIADD R92, R91.reuse, 0xe ;  /* 0x0000000e5b5c7836 */ /* 0x040fe20000000000 */
[----:B------:R-:W-:Y:S01]  /*05a0*/  IADD3 R99, R91, 0x7, RZ ;  /* 0x000000075b637810 */ /* 0x000fe20007ffe0ff */
[----:B------:R-:W-:Y:S01]  /*05b0*/  IMAD R109, R109, UR21, RZ ;  /* 0x000000156d6d7c24 */ /* 0x000fe2000f8e02ff */
[C---:B------:R-:W-:Y:S01]  /*05c0*/  IADD3 R97, R91.reuse, 0x9, RZ ;  /* 0x000000095b617810 */ /* 0x040fe20007ffe0ff */
[----:B------:R-:W-:Y:S01]  /*05d0*/  UIADD3 UR5, UR7, UR12, URZ ;  /* 0x0000000c07057290 */ /* 0x000fe2000fffe03f */
[C---:B------:R-:W-:Y:S01]  /*05e0*/  IADD3 R96, R91.reuse, 0xa, RZ ;  /* 0x0000000a5b607810 */ /* 0x040fe20007ffe0ff */
[----:B------:R-:W-:Y:S01]  /*05f0*/  UIADD3 UR12, UR11, UR13, URZ ;  /* 0x0000000d0b0c7290 */ /* 0x000fe2000fffe03f */
[C---:B------:R-:W-:Y:S01]  /*0600*/  IADD3 R94, R91.reuse, 0xc, RZ ;  /* 0x0000000c5b5e7810 */ /* 0x040fe20007ffe0ff */
[----:B------:R-:W-:Y:S01]  /*0610*/  UMOV UR14, UR17 ;  /* 0x00000011000e7c82 */ /* 0x000fe20008000000 */
[C---:B------:R-:W-:Y:S01]  /*0620*/  IADD3 R93, R91.reuse, 0xd, RZ ;  /* 0x0000000d5b5d7810 */ /* 0x040fe20007ffe0ff */
[----:B------:R-:W-:Y:S01]  /*0630*/  UMOV UR4, URZ ;  /* 0x0000003f00047c82 */ /* 0x000fe20008000000 */
[----:B------:R-:W-:Y:S01]  /*0640*/  IADD3 R91, R91, 0xf, RZ ;  /* 0x0000000f5b5b7810 */ /* 0x000fe20007ffe0ff */
[----:B------:R-:W-:Y:S01]  /*0650*/  UIADD3 UR13, UR9, UR20, URZ ;  /* 0x00000014090d7290 */ /* 0x000fe2000fffe03f */
[----:B------:R-:W-:Y:S01]  /*0660*/  LEA R90, R90, UR15, 0x3 ;  /* 0x0000000f5a5a7c11 */ /* 0x000fe2000f8e18ff */
[----:B------:R-:W-:Y:S01]  /*0670*/  UMOV UR17, UR19 ;  /* 0x0000001300117c82 */ /* 0x000fe20008000000 */
[----:B------:R-:W-:-:S02]  /*0680*/  LOP3.LUT R87, R106, 0xa0, RZ, 0xfc, !PT ;  /* 0x000000a06a577812 */ /* 0x000fc400078efcff */
[C---:B------:R-:W-:Y:S02]  /*0690*/  LOP3.LUT R86, R106.reuse, 0xc0, RZ, 0xfc, !PT ;  /* 0x000000c06a567812 */ /* 0x040fe400078efcff */
[C---:B------:R-:W-:Y:S02]  /*06a0*/  LOP3.LUT R83, R106.reuse, 0xe0, RZ, 0xfc, !PT ;  /* 0x000000e06a537812 */ /* 0x040fe400078efcff */
[C---:B------:R-:W-:Y:S02]  /*06b0*/  LOP3.LUT R82, R106.reuse, 0x100, RZ, 0xfc, !PT ;  /* 0x000001006a527812 */ /* 0x040fe400078efcff */
[C---:B------:R-:W-:Y:S02]  /*06c0*/  LOP3.LUT R81, R106.reuse, 0x120, RZ, 0xfc, !PT ;  /* 0x000001206a517812 */ /* 0x040fe400078efcff */
[C---:B------:R-:W-:Y:S02]  /*06d0*/  LOP3.LUT R80, R106.reuse, 0x140, RZ, 0xfc, !PT ;  /* 0x000001406a507812 */ /* 0x040fe400078efcff */
[----:B------:R-:W-:-:S02]  /*06e0*/  LOP3.LUT R79, R106, 0x160, RZ, 0xfc, !PT ;  /* 0x000001606a4f7812 */ /* 0x000fc400078efcff */
[C---:B------:R-:W-:Y:S02]  /*06f0*/  LOP3.LUT R78, R106.reuse, 0x180, RZ, 0xfc, !PT ;  /* 0x000001806a4e7812 */ /* 0x040fe400078efcff */
[C---:B------:R-:W-:Y:S02]  /*0700*/  LOP3.LUT R77, R106.reuse, 0x1a0, RZ, 0xfc, !PT ;  /* 0x000001a06a4d7812 */ /* 0x040fe400078efcff */
[C---:B------:R-:W-:Y:S02]  /*0710*/  LOP3.LUT R76, R106.reuse, 0x1c0, RZ, 0xfc, !PT ;  /* 0x000001c06a4c7812 */ /* 0x040fe400078efcff */
[----:B--2---:R-:W-:-:S07]  /*0720*/  LOP3.LUT R75, R106, 0x1e0, RZ, 0xfc, !PT ;  /* 0x000001e06a4b7812 */ /* 0x004fce00078efcff */
.L_x_2636:
[----:B------:R-:W-:Y:S01]  /*0730*/  BAR.SYNC.DEFER_BLOCKING 0x0 ;  /* 0x0000000000007b1d */ /* 0x000fe20000010000 */
[C---:B------:R-:W-:Y:S02]  /*0740*/  LOP3.LUT R18, R106.reuse, 0x20, RZ, 0xfc, !PT ;  /* 0x000000206a127812 */ /* 0x040fe400078efcff */
[----:B------:R-:W-:Y:S02]  /*0750*/  CS2R R4, SRZ ;  /* 0x0000000000047805 */ /* 0x000fe4000001ff00 */
[----:B------:R-:W-:Y:S01]  /*0760*/  SHF.R.S32.HI R3, RZ, 0x1f, R106 ;  /* 0x0000001fff037819 */ /* 0x000fe2000001146a */
[----:B------:R-:W-:Y:S01]  /*0770*/  IMAD.MOV.U32 R0, RZ, RZ, RZ ;  /* 0x000000ffff007224 */ /* 0x000fe200078e00ff */
[C---:B------:R-:W-:Y:S01]  /*0780*/  SHF.L.U32 R20, R106.reuse, 0x2, RZ ;  /* 0x000000026a147819 */ /* 0x040fe200000006ff */
[----:B------:R-:W-:Y:S01]  /*0790*/  ULDC UR19, c[0x0][0x218] ;  /* 0x0000860000137ab9 */ /* 0x000fe20000000800 */
[----:B------:R-:W-:Y:S01]  /*07a0*/  SHF.L.U64.HI R22, R106, 0x2, R3 ;  /* 0x000000026a167819 */ /* 0x000fe20000010203 */
[----:B------:R-:W-:Y:S01]  /*07b0*/  UIMAD UR19, UR4, -0x800, UR19 ;  /* 0xfffff800041378a4 */ /* 0x000fe2000f8e0213 */
[----:B------:R-:W-:-:S02]  /*07c0*/  IADD3 R2, P3, R20, UR14, RZ ;  /* 0x0000000e14027c10 */ /* 0x000fc4000ff7e0ff */
[----:B------:R-:W-:Y:S02]  /*07d0*/  CS2R R6, SRZ ;  /* 0x0000000000067805 */ /* 0x000fe4000001ff00 */
[C---:B------:R-:W-:Y:S02]  /*07e0*/  LOP3.LUT R23, R106.reuse, 0x40, RZ, 0xfc, !PT ;  /* 0x000000406a177812 */ /* 0x040fe400078efcff */
[----:B------:R-:W-:Y:S02]  /*07f0*/  CS2R R8, SRZ ;  /* 0x0000000000087805 */ /* 0x000fe4000001ff00 */
[C---:B------:R-:W-:Y:S02]  /*0800*/  LOP3.LUT R24, R106.reuse, 0x60, RZ, 0xfc, !PT ;  /* 0x000000606a187812 */ /* 0x040fe400078efcff */
[----:B------:R-:W-:Y:S02]  /*0810*/  CS2R R10, SRZ ;  /* 0x00000000000a7805 */ /* 0x000fe4000001ff00 */
[----:B------:R-:W-:-:S02]  /*0820*/  ISETP.GE.AND P2, PT, R106, UR19, PT ;  /* 0x000000136a007c0c */ /* 0x000fc4000bf46270 */
[----:B------:R-:W-:Y:S02]  /*0830*/  CS2R R12, SRZ ;  /* 0x00000000000c7805 */ /* 0x000fe4000001ff00 */
[----:B------:R-:W-:Y:S02]  /*0840*/  ISETP.GE.AND P1, PT, R18, UR19, PT ;  /* 0x0000001312007c0c */ /* 0x000fe4000bf26270 */
[----:B------:R-:W-:Y:S02]  /*0850*/  CS2R R14, SRZ ;  /* 0x00000000000e7805 */ /* 0x000fe4000001ff00 */
[----:B------:R-:W-:Y:S02]  /*0860*/  LOP3.LUT R21, R106, 0x80, RZ, 0xfc, !PT ;  /* 0x000000806a157812 */ /* 0x000fe400078efcff */
[----:B------:R-:W-:Y:S02]  /*0870*/  IADD3.X R3, R22, UR17, RZ, P3, !PT ;  /* 0x0000001116037c10 */ /* 0x000fe40009ffe4ff */
[----:B------:R-:W-:-:S02]  /*0880*/  ISETP.GE.AND P0, PT, R23, UR19, PT ;  /* 0x0000001317007c0c */ /* 0x000fc4000bf06270 */
[----:B------:R-:W-:Y:S02]  /*0890*/  ISETP.GE.AND P4, PT, R24, UR19, PT ;  /* 0x0000001318007c0c */ /* 0x000fe4000bf86270 */
[----:B------:R-:W-:Y:S01]  /*08a0*/  ISETP.GE.AND P6, PT, R21, UR19, PT ;  /* 0x0000001315007c0c */ /* 0x000fe2000bfc6270 */
[----:B------:R-:W2:Y:S01]  /*08b0*/  @!P2 LDG.E R5, desc[UR22][R2.64] ;  /* 0x000000160205a981 */ /* 0x000ea2000c1e1900 */
[----:B------:R-:W-:Y:S02]  /*08c0*/  ISETP.GE.AND P5, PT, R87, UR19, PT ;  /* 0x0000001357007c0c */ /* 0x000fe4000bfa6270 */
[----:B------:R-:W-:Y:S01]  /*08d0*/  ISETP.GE.AND P3, PT, R86, UR19, PT ;  /* 0x0000001356007c0c */ /* 0x000fe2000bf66270 */
[----:B------:R-:W3:Y:S01]  /*08e0*/  @!P1 LDG.E R0, desc[UR22][R2.64+0x80] ;  /* 0x0000801602009981 */ /* 0x000ee2000c1e1900 */
[----:B------:R-:W-:Y:S02]  /*08f0*/  ISETP.GE.AND P2, PT, R83, UR19, PT ;  /* 0x0000001353007c0c */ /* 0x000fe4000bf46270 */
[----:B------:R-:W-:Y:S01]  /*0900*/  ISETP.GE.AND P1, PT, R82, UR19, PT ;  /* 0x0000001352007c0c */ /* 0x000fe2000bf26270 */
[----:B------:R-:W4:Y:S01]  /*0910*/  @!P0 LDG.E R7, desc[UR22][R2.64+0x100] ;  /* 0x0001001602078981 */ /* 0x000f22000c1e1900 */
[----:B------:R-:W-:-:S03]  /*0920*/  ISETP.GE.AND P0, PT, R81, UR19, PT ;  /* 0x0000001351007c0c */ /* 0x000fc6000bf06270 */
        /* <DEDUP_REMOVED lines=11> */
[----:B------:R-:W-:Y:S01]  /*09e0*/  ISETP.GE.AND P1, PT, R75, UR19, PT ;  /* 0x000000134b007c0c */ /* 0x000fe2000bf26270 */
[----:B------:R-:W-:Y:S01]  /*09f0*/  HFMA2.MMA R19, -RZ, RZ, 0, 0 ;  /* 0x00000000ff137435 */ /* 0x000fe200000001ff */
[----:B------:R-:W-:Y:S01]  /*0a00*/  CS2R R16, SRZ ;  /* 0x0000000000107805 */ /* 0x000fe2000001ff00 */
[----:B------:R-:W4:Y:S04]  /*0a10*/  @!P0 LDG.E R10, desc[UR22][R2.64+0x480] ;  /* 0x00048016020a8981 */ /* 0x000f28000c1e1900 */
[----:B------:R-:W4:Y:S04]  /*0a20*/  @!P4 LDG.E R15, desc[UR22][R2.64+0x500] ;  /* 0x00050016020fc981 */ /* 0x000f28000c1e1900 */
[----:B------:R-:W4:Y:S04]  /*0a30*/  @!P6 LDG.E R12, desc[UR22][R2.64+0x580] ;  /* 0x00058016020ce981 */ /* 0x000f28000c1e1900 */
[----:B------:R-:W4:Y:S04]  /*0a40*/  @!P5 LDG.E R17, desc[UR22][R2.64+0x600] ;  /* 0x000600160211d981 */ /* 0x000f28000c1e1900 */
[----:B------:R-:W4:Y:S04]  /*0a50*/  @!P3 LDG.E R14, desc[UR22][R2.64+0x680] ;  /* 0x00068016020eb981 */ /* 0x000f28000c1e1900 */
[----:B------:R-:W4:Y:S04]  /*0a60*/  @!P2 LDG.E R19, desc[UR22][R2.64+0x700] ;  /* 0x000700160213a981 */ /* 0x000f28000c1e1900 */
[----:B0-----:R0:W4:Y:S01]  /*0a70*/  @!P1 LDG.E R16, desc[UR22][R2.64+0x780] ;  /* 0x0007801602109981 */ /* 0x001122000c1e1900 */
[----:B------:R-:W-:-:S02]  /*0a80*/  ISETP.GE.AND P2, PT, R18, UR19, PT ;  /* 0x0000001312007c0c */ /* 0x000fc4000bf46270 */
[----:B------:R-:W-:Y:S02]  /*0a90*/  IADD3 R18, R107, R110, RZ ;  /* 0x0000006e6b127210 */ /* 0x000fe40007ffe0ff */
[----:B------:R-:W-:Y:S02]  /*0aa0*/  ISETP.GE.AND P4, PT, R21, UR19, PT ;  /* 0x0000001315007c0c */ /* 0x000fe4000bf86270 */
[----:B------:R-:W-:Y:S01]  /*0ab0*/  ISETP.GE.AND P0, PT, R23, UR19, PT ;  /* 0x0000001317007c0c */ /* 0x000fe2000bf06270 */
[C---:B------:R-:W-:Y:S01]  /*0ac0*/  VIADD R21, R18.reuse, 0x20 ;  /* 0x0000002012157836 */ /* 0x040fe20000000000 */
[C---:B------:R-:W-:Y:S01]  /*0ad0*/  IADD3 R23, R18.reuse, 0x40, RZ ;  /* 0x0000004012177810 */ /* 0x040fe20007ffe0ff */
[C---:B------:R-:W-:Y:S01]  /*0ae0*/  VIADD R27, R18.reuse, 0x80 ;  /* 0x00000080121b7836 */ /* 0x040fe20000000000 */
[C---:B------:R-:W-:Y:S02]  /*0af0*/  IADD3 R25, R18.reuse, 0x60, RZ ;  /* 0x0000006012197810 */ /* 0x040fe40007ffe0ff */
[C---:B------:R-:W-:Y:S01]  /*0b00*/  LEA.HI.SX32 R74, R18.reuse, R18, 0x1b ;  /* 0x00000012124a7211 */ /* 0x040fe200078fdaff */
[C---:B------:R-:W-:Y:S01]  /*0b10*/  VIADD R31, R18.reuse, 0xe0 ;  /* 0x000000e0121f7836 */ /* 0x040fe20000000000 */
[----:B0-----:R-:W-:-:S02]  /*0b20*/  IADD3 R3, R18, 0xa0, RZ ;  /* 0x000000a012037810 */ /* 0x001fc40007ffe0ff */
[-C--:B------:R-:W-:Y:S02]  /*0b30*/  LEA.HI.SX32 R21, R21, R18.reuse, 0x1b ;  /* 0x0000001215157211 */ /* 0x080fe400078fdaff */
[C---:B------:R-:W-:Y:S02]  /*0b40*/  IADD3 R29, R18.reuse, 0xc0, RZ ;  /* 0x000000c0121d7810 */ /* 0x040fe40007ffe0ff */
[-C--:B------:R-:W-:Y:S02]  /*0b50*/  LEA.HI.SX32 R23, R23, R18.reuse, 0x1b ;  /* 0x0000001217177211 */ /* 0x080fe400078fdaff */
[----:B------:R-:W-:Y:S01]  /*0b60*/  LEA.HI.SX32 R25, R25, R18, 0x1b ;  /* 0x0000001219197211 */ /* 0x000fe200078fdaff */
[C---:B------:R-:W-:Y:S01]  /*0b70*/  VIADD R37, R18.reuse, 0x140 ;  /* 0x0000014012257836 */ /* 0x040fe20000000000 */
[----:B------:R-:W-:Y:S02]  /*0b80*/  IADD3 R33, R18, 0x100, RZ ;  /* 0x0000010012217810 */ /* 0x000fe40007ffe0ff */
[----:B------:R-:W-:-:S02]  /*0b90*/  LEA R74, R74, UR15, 0x2 ;  /* 0x0000000f4a4a7c11 */ /* 0x000fc4000f8e10ff */
[-C--:B------:R-:W-:Y:S02]  /*0ba0*/  LEA.HI.SX32 R27, R27, R18.reuse, 0x1b ;  /* 0x000000121b1b7211 */ /* 0x080fe400078fdaff */
[C---:B------:R-:W-:Y:S02]  /*0bb0*/  IADD3 R35, R18.reuse, 0x120, RZ ;  /* 0x0000012012237810 */ /* 0x040fe40007ffe0ff */
[-C--:B------:R-:W-:Y:S02]  /*0bc0*/  LEA.HI.SX32 R3, R3, R18.reuse, 0x1b ;  /* 0x0000001203037211 */ /* 0x080fe400078fdaff */
[----:B------:R-:W-:Y:S02]  /*0bd0*/  LEA R73, R21, UR15, 0x2 ;  /* 0x0000000f15497c11 */ /* 0x000fe4000f8e10ff */
[----:B------:R-:W-:Y:S02]  /*0be0*/  LEA.HI.SX32 R29, R29, R18, 0x1b ;  /* 0x000000121d1d7211 */ /* 0x000fe400078fdaff */
[----:B------:R-:W-:Y:S01]  /*0bf0*/  LEA R72, R23, UR15, 0x2 ;  /* 0x0000000f17487c11 */ /* 0x000fe2000f8e10ff */
[C---:B-1----:R-:W-:Y:S01]  /*0c00*/  VIADD R43, R18.reuse, 0x1a0 ;  /* 0x000001a0122b7836 */ /* 0x042fe20000000000 */
        /* <DEDUP_REMOVED lines=20> */
[----:B------:R-:W-:Y:S02]  /*0d50*/  LEA.HI.SX32 R47, R47, R18, 0x1b ;  /* 0x000000122f2f7211 */ /* 0x000fe400078fdaff */
[----:B------:R-:W-:Y:S02]  /*0d60*/  LEA R63, R39, UR15, 0x2 ;  /* 0x0000000f273f7c11 */ /* 0x000fe4000f8e10ff */
[----:B------:R-:W-:Y:S02]  /*0d70*/  LEA R62, R41, UR15, 0x2 ;  /* 0x0000000f293e7c11 */ /* 0x000fe4000f8e10ff */
[----:B------:R-:W-:Y:S02]  /*0d80*/  LEA R61, R43, UR15, 0x2 ;  /* 0x0000000f2b3d7c11 */ /* 0x000fe4000f8e10ff */
[----:B------:R-:W-:-:S02]  /*0d90*/  LEA R60, R45, UR15, 0x2 ;  /* 0x0000000f2d3c7c11 */ /* 0x000fc4000f8e10ff */
[----:B------:R-:W-:Y:S02]  /*0da0*/  LEA R59, R47, UR15, 0x2 ;  /* 0x0000000f2f3b7c11 */ /* 0x000fe4000f8e10ff */
[----:B------:R-:W-:Y:S02]  /*0db0*/  ISETP.GE.AND P1, PT, R24, UR19, PT ;  /* 0x0000001318007c0c */ /* 0x000fe4000bf26270 */
[----:B------:R-:W-:-:S04]  /*0dc0*/  IADD3 R2, P3, R20, UR16, RZ ;  /* 0x0000001014027c10 */ /* 0x000fc8000ff7e0ff */
[----:B------:R-:W-:Y:S02]  /*0dd0*/  IADD3.X R3, R22, UR18, RZ, P3, !PT ;  /* 0x0000001216037c10 */ /* 0x000fe40009ffe4ff */
[----:B------:R-:W-:Y:S02]  /*0de0*/  ISETP.GE.AND P6, PT, R106, UR19, PT ;  /* 0x000000136a007c0c */ /* 0x000fe4000bfc6270 */
[----:B------:R-:W-:Y:S02]  /*0df0*/  ISETP.GE.AND P5, PT, R87, UR19, PT ;  /* 0x0000001357007c0c */ /* 0x000fe4000bfa6270 */
[----:B------:R-:W-:Y:S01]  /*0e00*/  ISETP.GE.AND P3, PT, R86, UR19, PT ;  /* 0x0000001356007c0c */ /* 0x000fe2000bf66270 */
[----:B------:R-:W-:Y:S01]  /*0e10*/  IMAD.MOV.U32 R23, RZ, RZ, RZ ;  /* 0x000000ffff177224 */ /* 0x000fe200078e00ff */
[----:B------:R-:W-:Y:S02]  /*0e20*/  CS2R R24, SRZ ;  /* 0x0000000000187805 */ /* 0x000fe4000001ff00 */
[----:B------:R-:W-:Y:S01]  /*0e30*/  MOV R21, RZ ;  /* 0x000000ff00157202 */ /* 0x000fe20000000f00 */
[----:B------:R-:W-:Y:S01]  /*0e40*/  IMAD.MOV.U32 R27, RZ, RZ, RZ ;  /* 0x000000ffff1b7224 */ /* 0x000fe200078e00ff */
[----:B------:R-:W-:Y:S01]  /*0e50*/  MOV R18, RZ ;  /* 0x000000ff00127202 */ /* 0x000fe20000000f00 */
[----:B------:R-:W-:Y:S01]  /*0e60*/  HFMA2.MMA R20, -RZ, RZ, 0, 0 ;  /* 0x00000000ff147435 */ /* 0x000fe200000001ff */
[----:B------:R-:W-:Y:S01]  /*0e70*/  MOV R29, RZ ;  /* 0x000000ff001d7202 */ /* 0x000fe20000000f00 */
[----:B------:R-:W-:Y:S01]  /*0e80*/  HFMA2.MMA R33, -RZ, RZ, 0, 0 ;  /* 0x00000000ff217435 */ /* 0x000fe200000001ff */
[----:B------:R-:W-:Y:S01]  /*0e90*/  MOV R31, RZ ;  /* 0x000000ff001f7202 */ /* 0x000fe20000000f00 */
[----:B------:R-:W-:Y:S01]  /*0ea0*/  IMAD.MOV.U32 R22, RZ, RZ, RZ ;  /* 0x000000ffff167224 */ /* 0x000fe200078e00ff */
[----:B--2---:R-:W-:Y:S04]  /*0eb0*/  STS [R74], R5 ;  /* 0x000000054a007388 */ /* 0x004fe80000000800 */
[----:B---3--:R0:W-:Y:S04]  /*0ec0*/  STS [R73+0x80], R0 ;  /* 0x0000800049007388 */ /* 0x0081e80000000800 */
[----:B----4-:R-:W-:Y:S04]  /*0ed0*/  STS [R72+0x100], R7 ;  /* 0x0001000748007388 */ /* 0x010fe80000000800 */
[----:B------:R-:W-:Y:S01]  /*0ee0*/  STS [R71+0x180], R4 ;  /* 0x0001800447007388 */ /* 0x000fe20000000800 */
[----:B0-----:R-:W-:-:S03]  /*0ef0*/  IMAD R0, R110, 0x10, R107 ;  /* 0x000000106e007824 */ /* 0x001fc600078e026b */
[----:B------:R-:W-:Y:S04]  /*0f00*/  STS [R70+0x200], R9 ;  /* 0x0002000946007388 */ /* 0x000fe80000000800 */
[----:B------:R0:W-:Y:S01]  /*0f10*/  STS [R69+0x280], R6 ;  /* 0x0002800645007388 */ /* 0x0001e20000000800 */
[----:B------:R-:W-:-:S03]  /*0f20*/  LEA.HI.SX32 R58, R0, R0, 0x1b ;  /* 0x00000000003a7211 */ /* 0x000fc600078fdaff */
[----:B------:R-:W-:Y:S04]  /*0f30*/  STS [R68+0x300], R11 ;  /* 0x0003000b44007388 */ /* 0x000fe80000000800 */
[----:B------:R1:W-:Y:S04]  /*0f40*/  STS [R67+0x380], R8 ;  /* 0x0003800843007388 */ /* 0x0003e80000000800 */
[----:B------:R-:W-:Y:S01]  /*0f50*/  STS [R66+0x400], R13 ;  /* 0x0004000d42007388 */ /* 0x000fe20000000800 */
[----:B------:R-:W-:-:S03]  /*0f60*/  LEA R58, R58, UR15, 0x2 ;  /* 0x0000000f3a3a7c11 */ /* 0x000fc6000f8e10ff */
        /* <DEDUP_REMOVED lines=27> */
[----:B-1----:R-:W-:-:S02]  /*1120*/  HFMA2.MMA R8, -RZ, RZ, 0, 0 ;  /* 0x00000000ff087435 */ /* 0x002fc400000001ff */
[----:B--2---:R-:W-:Y:S01]  /*1130*/  HFMA2.MMA R19, -RZ, RZ, 0, 0 ;  /* 0x00000000ff137435 */ /* 0x004fe200000001ff */
[----:B------:R-:W-:Y:S02]  /*1140*/  IMAD.MOV.U32 R0, RZ, RZ, RZ ;  /* 0x000000ffff007224 */ /* 0x000fe400078e00ff */
        /* <DEDUP_REMOVED lines=8> */
[----:B------:R-:W2:Y:S01]  /*11d0*/  @!P6 LDG.E R21, desc[UR22][R2.64] ;  /* 0x000000160215e981 */ /* 0x000ea2000c1e1900 */
        /* <DEDUP_REMOVED lines=9> */
[----:B------:R-:W3:Y:S04]  /*1270*/  @!P0 LDG.E R0, desc[UR22][R2.64+0x480] ;  /* 0x0004801602008981 */ /* 0x000ee8000c1e1900 */
        /* <DEDUP_REMOVED lines=8> */
[----:B--2---:R-:W-:Y:S04]  /*1300*/  STS [R74], R21 ;  /* 0x000000154a007388 */ /* 0x004fe80000000800 */
[----:B------:R-:W-:Y:S04]  /*1310*/  STS [R73+0x80], R4 ;  /* 0x0000800449007388 */ /* 0x000fe80000000800 */
[----:B----4-:R-:W-:Y:S04]  /*1320*/  STS [R72+0x100], R23 ;  /* 0x0001001748007388 */ /* 0x010fe80000000800 */
[----:B---3--:R-:W-:Y:S04]  /*1330*/  STS [R71+0x180], R6 ;  /* 0x0001800647007388 */ /* 0x008fe80000000800 */
[----:B------:R-:W-:Y:S04]  /*1340*/  STS [R70+0x200], R25 ;  /* 0x0002001946007388 */ /* 0x000fe80000000800 */
[----:B------:R-:W-:Y:S04]  /*1350*/  STS [R69+0x280], R8 ;  /* 0x0002800845007388 */ /* 0x000fe80000000800 */
[----:B------:R-:W-:Y:S04]  /*1360*/  STS [R68+0x300], R27 ;  /* 0x0003001b44007388 */ /* 0x000fe80000000800 */
[----:B------:R-:W-:Y:S04]  /*1370*/  STS [R67+0x380], R18 ;  /* 0x0003801243007388 */ /* 0x000fe80000000800 */
        /* <DEDUP_REMOVED lines=74> */
.L_x_2597:
[----:B------:R-:W-:Y:S05]  /*1820*/  BSYNC B0 ;  /* 0x0000000000007941 */ /* 0x000fea0003800000 */
.L_x_2596:
[----:B------:R-:W-:Y:S01]  /*1830*/  ISETP.EQ.OR P4, PT, RZ, UR20, P4 ;  /* 0x00000014ff007c0c */ /* 0x000fe2000a782670 */
[----:B------:R-:W-:Y:S01]  /*1840*/  BSSY B0, `(.L_x_2598) ;  /* 0x0000024000007945 */ /* 0x000fe20003800000 */
[----:B------:R-:W-:Y:S01]  /*1850*/  FSETP.GTU.FTZ.AND P5, PT, R50, 20, PT ;  /* 0x41a000003200780b */ /* 0x000fe20003fbc000 */
[----:B------:R-:W-:Y:S01]  /*1860*/  FADD.FTZ R49, R22, R111 ;  /* 0x0000006f16317221 */ /* 0x000fe20000010000 */
        /* <DEDUP_REMOVED lines=33> */
.L_x_2599:
[----:B------:R-:W-:Y:S05]  /*1a80*/  BSYNC B0 ;  /* 0x0000000000007941 */ /* 0x000fea0003800000 */
.L_x_2598:
        /* <DEDUP_REMOVED lines=35> */
.L_x_2601:
[----:B------:R-:W-:Y:S05]  /*1cc0*/  BSYNC B0 ;  /* 0x0000000000007941 */ /* 0x000fea0003800000 */
.L_x_2600:
        /* <DEDUP_REMOVED lines=37> */
.L_x_2603:
[----:B------:R-:W-:Y:S05]  /*1f20*/  BSYNC B0 ;  /* 0x0000000000007941 */ /* 0x000fea0003800000 */
.L_x_2602:
        /* <DEDUP_REMOVED lines=35> */
.L_x_2605:
[----:B------:R-:W-:Y:S05]  /*2160*/  BSYNC B0 ;  /* 0x0000000000007941 */ /* 0x000fea0003800000 */
.L_x_2604:
        /* <DEDUP_REMOVED lines=37> */
.L_x_2607:
[----:B------:R-:W-:Y:S05]  /*23c0*/  BSYNC B0 ;  /* 0x0000000000007941 */ /* 0x000fea0003800000 */
.L_x_2606:
        /* <DEDUP_REMOVED lines=35> */
.L_x_2609:
[----:B------:R-:W-:Y:S05]  /*2600*/  BSYNC B0 ;  /* 0x0000000000007941 */ /* 0x000fea0003800000 */
.L_x_2608:
        /* <DEDUP_REMOVED lines=37> */
.L_x_2611:
[----:B------:R-:W-:Y:S05]  /*2860*/  BSYNC B0 ;  /* 0x0000000000007941 */ /* 0x000fea0003800000 */
.L_x_2610:
        /* <DEDUP_REMOVED lines=35> */
.L_x_2613:
[----:B------:R-:W-:Y:S05]  /*2aa0*/  BSYNC B0 ;  /* 0x0000000000007941 */ /* 0x000fea0003800000 */
.L_x_2612:
        /* <DEDUP_REMOVED lines=41> */
.L_x_2615:
[----:B------:R-:W-:Y:S05]  /*2d40*/  BSYNC B0 ;  /* 0x0000000000007941 */ /* 0x000fea0003800000 */
.L_x_2614:
        /* <DEDUP_REMOVED lines=33> */
.L_x_2617:
[----:B------:R-:W-:Y:S05]  /*2f60*/  BSYNC B0 ;  /* 0x0000000000007941 */ /* 0x000fea0003800000 */
.L_x_2616:
        /* <DEDUP_REMOVED lines=33> */
.L_x_2619:
[----:B------:R-:W-:Y:S05]  /*3180*/  BSYNC B0 ;  /* 0x0000000000007941 */ /* 0x000fea0003800000 */
.L_x_2618:
        /* <DEDUP_REMOVED lines=33> */
.L_x_2621:
[----:B------:R-:W-:Y:S05]  /*33a0*/  BSYNC B0 ;  /* 0x0000000000007941 */ /* 0x000fea0003800000 */
.L_x_2620:
[----:B------:R-:W-:Y:S04]  /*33b0*/  BSSY B0, `(.L_x_2622) ;  /* 0x0000021000007945 */ /* 0x000fe80003800000 */
        /* <DEDUP_REMOVED lines=32> */
.L_x_2623:
[----:B------:R-:W-:Y:S05]  /*35c0*/  BSYNC B0 ;  /* 0x0000000000007941 */ /* 0x000fea0003800000 */
.L_x_2622:
        /* <DEDUP_REMOVED lines=33> */
.L_x_2625:
[----:B------:R-:W-:Y:S05]  /*37e0*/  BSYNC B0 ;  /* 0x0000000000007941 */ /* 0x000fea0003800000 */
.L_x_2624:
        /* <DEDUP_REMOVED lines=33> */
.L_x_2627:
[----:B------:R-:W-:Y:S05]  /*3a00*/  BSYNC B0 ;  /* 0x0000000000007941 */ /* 0x000fea0003800000 */
.L_x_2626:
        /* <DEDUP_REMOVED lines=19> */
[----:B------:R-:W-:Y:S01]  /*3b40*/  ISETP.NE.AND P0, PT, R108, RZ, PT ;  /* 0x000000ff6c00720c */ /* 0x000fe20003f05270 */
        /* <DEDUP_REMOVED lines=14> */
[----:B------:R-:W-:Y:S01]  /*3c30*/  ISETP.EQ.OR P0, PT, RZ, UR4, P0 ;  /* 0x00000004ff007c0c */ /* 0x000fe20008702670 */
[----:B------:R-:W-:Y:S01]  /*3c40*/  FMUL.FTZ R4, R45, R38 ;  /* 0x000000262d047220 */ /* 0x000fe20000410000 */
[----:B------:R-:W-:Y:S01]  /*3c50*/  FMUL.FTZ R3, R43, R36 ;  /* 0x000000242b037220 */ /* 0x000fe20000410000 */
[----:B------:R-:W-:Y:S01]  /*3c60*/  FMUL.FTZ R2, R41, R34 ;  /* 0x0000002229027220 */ /* 0x000fe20000410000 */
[----:B------:R-:W-:Y:S01]  /*3c70*/  ULDC UR32, c[0x0][0x21c] ;  /* 0x0000870000207ab9 */ /* 0x000fe20000000800 */
[----:B------:R-:W-:Y:S01]  /*3c80*/  ULDC.64 UR26, c[0x0][0x238] ;  /* 0x00008e00001a7ab9 */ /* 0x000fe20000000a00 */
[----:B------:R-:W-:Y:S01]  /*3c90*/  ULDC.64 UR28, c[0x0][0x250] ;  /* 0x00009400001c7ab9 */ /* 0x000fe20000000a00 */
[----:B------:R-:W-:-:S06]  /*3ca0*/  ULDC.64 UR30, c[0x0][0x270] ;  /* 0x00009c00001e7ab9 */ /* 0x000fcc0000000a00 */
.L_x_2633:
[----:B01----:R-:W0:Y:S01]  /*3cb0*/  LDC.64 R40, c[0x0][0x2d0] ;  /* 0x0000b400ff287b82 */ /* 0x003e220000000a00 */
[----:B------:R-:W-:Y:S01]  /*3cc0*/  IMAD.U32 R42, RZ, RZ, UR6 ;  /* 0x00000006ff2a7e24 */ /* 0x000fe2000f8e00ff */
[----:B------:R-:W-:Y:S02]  /*3cd0*/  SHF.R.S32.HI R148, RZ, 0x1f, R0 ;  /* 0x0000001fff947819 */ /* 0x000fe40000011400 */
[----:B------:R-:W-:Y:S02]  /*3ce0*/  MOV R45, UR5 ;  /* 0x00000005002d7c02 */ /* 0x000fe40008000f00 */
[----:B------:R-:W-:Y:S01]  /*3cf0*/  MOV R43, UR7 ;  /* 0x00000007002b7c02 */ /* 0x000fe20008000f00 */
[----:B------:R-:W-:Y:S01]  /*3d00*/  IMAD R43, R148, UR26, RZ ;  /* 0x0000001a942b7c24 */ /* 0x000fe2000f8e02ff */
[----:B------:R-:W-:-:S03]  /*3d10*/  MOV R44, R42 ;  /* 0x0000002a002c7202 */ /* 0x000fc60000000f00 */
[C---:B------:R-:W-:Y:S02]  /*3d20*/  IMAD R43, R0.reuse, UR27, R43 ;  /* 0x0000001b002b7c24 */ /* 0x040fe4000f8e022b */
[----:B------:R-:W-:-:S05]  /*3d30*/  IMAD.WIDE.U32 R44, R0, UR26, R44 ;  /* 0x0000001a002c7c25 */ /* 0x000fca000f8e002c */
[----:B------:R-:W-:Y:S02]  /*3d40*/  IADD3 R42, R45, R43, RZ ;  /* 0x0000002b2d2a7210 */ /* 0x000fe40007ffe0ff */
[----:B0-----:R-:W-:-:S04]  /*3d50*/  LEA R40, P1, R44, R40, 0x2 ;  /* 0x000000282c287211 */ /* 0x001fc800078210ff */
[----:B------:R-:W-:-:S05]  /*3d60*/  LEA.HI.X R41, R44, R41, R42, 0x2, P1 ;  /* 0x000000292c297211 */ /* 0x000fca00008f142a */
[----:B------:R-:W2:Y:S01]  /*3d70*/  LDG.E R40, desc[UR22][R40.64] ;  /* 0x0000001628287981 */ /* 0x000ea2000c1e1900 */
[----:B------:R-:W-:Y:S01]  /*3d80*/  ISETP.GE.U32.AND P3, PT, R105, UR19, PT ;  /* 0x0000001369007c0c */ /* 0x000fe2000bf66070 */
[----:B------:R-:W-:Y:S01]  /*3d90*/  IMAD R151, R148, UR28, RZ ;  /* 0x0000001c94977c24 */ /* 0x000fe2000f8e02ff */
[----:B------:R-:W-:Y:S01]  /*3da0*/  ISETP.GE.U32.AND P4, PT, R104, UR19, PT ;  /* 0x0000001368007c0c */ /* 0x000fe2000bf86070 */
[----:B------:R-:W0:Y:S01]  /*3db0*/  S2R R113, SR_TID.X ;  /* 0x0000000000717919 */ /* 0x000e220000002100 */
[----:B------:R-:W-:Y:S01]  /*3dc0*/  FSEL R117, R9, RZ, !P3 ;  /* 0x000000ff09757208 */ /* 0x000fe20005800000 */
[----:B------:R-:W-:Y:S01]  /*3dd0*/  IMAD R153, R148, UR30, RZ ;  /* 0x0000001e94997c24 */ /* 0x000fe2000f8e02ff */
[----:B------:R-:W-:Y:S01]  /*3de0*/  ISETP.GE.U32.AND P5, PT, R103, UR19, PT ;  /* 0x0000001367007c0c */ /* 0x000fe2000bfa6070 */
[C---:B------:R-:W-:Y:S01]  /*3df0*/  IMAD R151, R0.reuse, UR29, R151 ;  /* 0x0000001d00977c24 */ /* 0x040fe2000f8e0297 */
[----:B------:R-:W-:Y:S01]  /*3e00*/  FSEL R118, R11, RZ, !P4 ;  /* 0x000000ff0b767208 */ /* 0x000fe20006000000 */
[----:B------:R-:W-:Y:S01]  /*3e10*/  IMAD R153, R0, UR31, R153 ;  /* 0x0000001f00997c24 */ /* 0x000fe2000f8e0299 */
[----:B------:R-:W-:-:S02]  /*3e20*/  ISETP.GE.U32.AND P6, PT, R102, UR19, PT ;  /* 0x0000001366007c0c */ /* 0x000fc4000bfc6070 */
[----:B------:R-:W-:Y:S02]  /*3e30*/  FSEL R120, R8, RZ, !P5 ;  /* 0x000000ff08787208 */ /* 0x000fe40006800000 */
[----:B------:R-:W-:Y:S02]  /*3e40*/  ISETP.GE.U32.AND P1, PT, R101, UR19, PT ;  /* 0x0000001365007c0c */ /* 0x000fe4000bf26070 */
[----:B------:R-:W-:Y:S02]  /*3e50*/  FSEL R122, R12, RZ, !P6 ;  /* 0x000000ff0c7a7208 */ /* 0x000fe40007000000 */
[----:B------:R-:W-:Y:S02]  /*3e60*/  FSEL R124, R7, RZ, !P1 ;  /* 0x000000ff077c7208 */ /* 0x000fe40004800000 */
[----:B------:R-:W-:Y:S02]  /*3e70*/  MOV R89, UR9 ;  /* 0x0000000900597c02 */ /* 0x000fe40008000f00 */
[----:B------:R-:W-:-:S02]  /*3e80*/  MOV R88, UR8 ;  /* 0x0000000800587c02 */ /* 0x000fc40008000f00 */
[----:B------:R-:W-:Y:S01]  /*3e90*/  MOV R147, UR12 ;  /* 0x0000000c00937c02 */ /* 0x000fe20008000f00 */
[----:B0-----:R-:W-:-:S05]  /*3ea0*/  IMAD.SHL.U32 R84, R113, 0x10, RZ ;  /* 0x0000001071547824 */ /* 0x001fca00078e00ff */
[----:B------:R-:W-:-:S04]  /*3eb0*/  ISETP.GE.U32.AND P2, PT, R84, UR19, PT ;  /* 0x0000001354007c0c */ /* 0x000fc8000bf46070 */
[----:B------:R-:W-:Y:S01]  /*3ec0*/  FSEL R114, R10, RZ, !P2 ;  /* 0x000000ff0a727208 */ /* 0x000fe20005000000 */
[----:B------:R-:W0:Y:S01]  /*3ed0*/  S2UR UR21, SR_CgaCtaId ;  /* 0x00000000001579c3 */ /* 0x000e220000008800 */
[----:B------:R-:W-:Y:S01]  /*3ee0*/  @!P0 LEA R148, R0, UR15, 0x3 ;  /* 0x0000000f00948c11 */ /* 0x000fe2000f8e18ff */
[----:B--2---:R-:W-:-:S04]  /*3ef0*/  FMUL.FTZ R42, R40, 1.4426950216293334961 ;  /* 0x3fb8aa3b282a7820 */ /* 0x004fc80000410000 */
[C---:B------:R-:W-:Y:S01]  /*3f00*/  FMUL.FTZ R43, R42.reuse, R57 ;  /* 0x000000392a2b7220 */ /* 0x040fe20000410000 */
[C---:B------:R-:W-:Y:S01]  /*3f10*/  FMUL.FTZ R44, R42.reuse, R56 ;  /* 0x000000382a2c7220 */ /* 0x040fe20000410000 */
[C---:B------:R-:W-:Y:S01]  /*3f20*/  FMUL.FTZ R45, R42.reuse, R55 ;  /* 0x000000372a2d7220 */ /* 0x040fe20000410000 */
[C---:B------:R-:W-:Y:S01]  /*3f30*/  FMUL.FTZ R46, R42.reuse, R54 ;  /* 0x000000362a2e7220 */ /* 0x040fe20000410000 */
[C---:B------:R-:W-:Y:S01]  /*3f40*/  FMUL.FTZ R40, R42.reuse, R53 ;  /* 0x000000352a287220 */ /* 0x040fe20000410000 */
[C---:B------:R-:W-:Y:S01]  /*3f50*/  FMUL.FTZ R47, R42.reuse, R51 ;  /* 0x000000332a2f7220 */ /* 0x040fe20000410000 */
[----:B------:R-:W1:Y:S01]  /*3f60*/  MUFU.EX2 R43, R43 ;  /* 0x0000002b002b7308 */ /* 0x000e620000000800 */
[C---:B------:R-:W-:Y:S01]  /*3f70*/  FMUL.FTZ R41, R42.reuse, R52 ;  /* 0x000000342a297220 */ /* 0x040fe20000410000 */
[----:B------:R-:W-:-:S06]  /*3f80*/  FMUL.FTZ R84, R42, R50 ;  /* 0x000000322a547220 */ /* 0x000fcc0000410000 */
[----:B------:R-:W2:Y:S08]  /*3f90*/  MUFU.EX2 R44, R44 ;  /* 0x0000002c002c7308 */ /* 0x000eb00000000800 */
[----:B------:R-:W3:Y:S01]  /*3fa0*/  MUFU.EX2 R45, R45 ;  /* 0x0000002d002d7308 */ /* 0x000ee20000000800 */
[----:B-1----:R-:W-:Y:S01]  /*3fb0*/  FSEL R115, R43, 1, !P2 ;  /* 0x3f8000002b737808 */ /* 0x002fe20005000000 */
[----:B------:R-:W-:Y:S01]  /*3fc0*/  FMUL.FTZ R43, R42, R49 ;  /* 0x000000312a2b7220 */ /* 0x000fe20000410000 */
[----:B------:R-:W-:-:S04]  /*3fd0*/  ISETP.GE.U32.AND P2, PT, R100, UR19, PT ;  /* 0x0000001364007c0c */ /* 0x000fc8000bf46070 */
[----:B------:R-:W-:Y:S01]  /*3fe0*/  FSEL R126, R13, RZ, !P2 ;  /* 0x000000ff0d7e7208 */ /* 0x000fe20005000000 */
[----:B------:R-:W1:Y:S01]  /*3ff0*/  MUFU.EX2 R46, R46 ;  /* 0x0000002e002e7308 */ /* 0x000e620000000800 */
[----:B--2---:R-:W-:Y:S01]  /*4000*/  FSEL R116, R44, 1, !P3 ;  /* 0x3f8000002c747808 */ /* 0x004fe20005800000 */
[----:B------:R-:W-:Y:S01]  /*4010*/  FMUL.FTZ R44, R42, R48 ;  /* 0x000000302a2c7220 */ /* 0x000fe20000410000 */
[----:B------:R-:W-:-:S04]  /*4020*/  ISETP.GE.U32.AND P3, PT, R99, UR19, PT ;  /* 0x0000001363007c0c */ /* 0x000fc8000bf66070 */
[----:B------:R-:W-:Y:S01]  /*4030*/  FSEL R128, R6, RZ, !P3 ;  /* 0x000000ff06807208 */ /* 0x000fe20005800000 */
[----:B------:R-:W2:Y:S01]  /*4040*/  MUFU.EX2 R40, R40 ;  /* 0x0000002800287308 */ /* 0x000ea20000000800 */
[----:B---3--:R-:W-:Y:S01]  /*4050*/  FSEL R119, R45, 1, !P4 ;  /* 0x3f8000002d777808 */ /* 0x008fe20006000000 */
[----:B------:R-:W-:Y:S01]  /*4060*/  FFMA.FTZ R45, R114, R116, R117 ;  /* 0x00000074722d7223 */ /* 0x000fe20000010075 */
[----:B------:R-:W-:-:S03]  /*4070*/  ISETP.GE.U32.AND P4, PT, R98, UR19, PT ;  /* 0x0000001362007c0c */ /* 0x000fc6000bf86070 */
[----:B------:R-:W-:Y:S01]  /*4080*/  FFMA.FTZ R45, R119, R45, R118 ;  /* 0x0000002d772d7223 */ /* 0x000fe20000010076 */
[----:B------:R-:W-:Y:S01]  /*4090*/  FSEL R130, R14, RZ, !P4 ;  /* 0x000000ff0e827208 */ /* 0x000fe20006000000 */
[----:B------:R-:W3:Y:S01]  /*40a0*/  MUFU.EX2 R47, R47 ;  /* 0x0000002f002f7308 */ /* 0x000ee20000000800 */
[----:B-1----:R-:W-:Y:S01]  /*40b0*/  FSEL R121, R46, 1, !P5 ;  /* 0x3f8000002e797808 */ /* 0x002fe20006800000 */
[----:B------:R-:W-:Y:S01]  /*40c0*/  FMUL.FTZ R46, R115, R116 ;  /* 0x00000074732e7220 */ /* 0x000fe20000410000 */
[----:B------:R-:W-:-:S03]  /*40d0*/  ISETP.GE.U32.AND P5, PT, R97, UR19, PT ;  /* 0x0000001361007c0c */ /* 0x000fc6000bfa6070 */
[----:B------:R-:W-:Y:S01]  /*40e0*/  FMUL.FTZ R46, R119, R46 ;  /* 0x0000002e772e7220 */ /* 0x000fe20000410000 */
[----:B------:R-:W-:Y:S01]  /*40f0*/  FSEL R132, R5, RZ, !P5 ;  /* 0x000000ff05847208 */ /* 0x000fe20006800000 */
[----:B------:R-:W1:Y:S01]  /*4100*/  MUFU.EX2 R41, R41 ;  /* 0x0000002900297308 */ /* 0x000e620000000800 */
[----:B--2---:R-:W-:Y:S01]  /*4110*/  FSEL R123, R40, 1, !P6 ;  /* 0x3f800000287b7808 */ /* 0x004fe20007000000 */
[----:B------:R-:W-:Y:S01]  /*4120*/  FMUL.FTZ R40, R42, R39 ;  /* 0x000000272a287220 */ /* 0x000fe20000410000 */
[----:B------:R-:W-:Y:S01]  /*4130*/  FMUL.FTZ R46, R121, R46 ;  /* 0x0000002e792e7220 */ /* 0x000fe20000410000 */
[----:B------:R-:W-:-:S03]  /*4140*/  ISETP.GE.U32.AND P6, PT, R96, UR19, PT ;  /* 0x0000001360007c0c */ /* 0x000fc6000bfc6070 */
[----:B------:R-:W-:Y:S01]  /*4150*/  FMUL.FTZ R46, R123, R46 ;  /* 0x0000002e7b2e7220 */ /* 0x000fe20000410000 */
[----:B------:R-:W2:Y:S01]  /*4160*/  MUFU.EX2 R43, R43 ;  /* 0x0000002b002b7308 */ /* 0x000ea20000000800 */
[----:B---3--:R-:W-:Y:S01]  /*4170*/  FSEL R127, R47, 1, !P2 ;  /* 0x3f8000002f7f7808 */ /* 0x008fe20005000000 */
[----:B------:R-:W-:Y:S01]  /*4180*/  FFMA.FTZ R47, R121, R45, R120 ;  /* 0x0000002d792f7223 */ /* 0x000fe20000010078 */
[----:B------:R-:W-:Y:S01]  /*4190*/  FMUL.FTZ R45, R42, R36 ;  /* 0x000000242a2d7220 */ /* 0x000fe20000410000 */
[----:B------:R-:W-:Y:S02]  /*41a0*/  FSEL R134, R15, RZ, !P6 ;  /* 0x000000ff0f867208 */ /* 0x000fe40007000000 */
[----:B------:R-:W-:Y:S01]  /*41b0*/  FFMA.FTZ R47, R123, R47, R122 ;  /* 0x0000002f7b2f7223 */ /* 0x000fe2000001007a */
[----:B------:R-:W-:Y:S01]  /*41c0*/  ISETP.GE.U32.AND P2, PT, R94, UR19, PT ;  /* 0x000000135e007c0c */ /* 0x000fe2000bf46070 */
[----:B------:R-:W3:Y:S01]  /*41d0*/  MUFU.EX2 R84, R84 ;  /* 0x0000005400547308 */ /* 0x000ee20000000800 */
[----:B-1----:R-:W-:Y:S01]  /*41e0*/  FSEL R125, R41, 1, !P1 ;  /* 0x3f800000297d7808 */ /* 0x002fe20004800000 */
[----:B------:R-:W-:Y:S01]  /*41f0*/  FMUL.FTZ R41, R42, R38 ;  /* 0x000000262a297220 */ /* 0x000fe20000410000 */
[----:B------:R-:W-:-:S02]  /*4200*/  ISETP.GE.U32.AND P1, PT, R95, UR19, PT ;  /* 0x000000135f007c0c */ /* 0x000fc4000bf26070 */
[----:B------:R-:W-:Y:S01]  /*4210*/  FSEL R138, R16, RZ, !P2 ;  /* 0x000000ff108a7208 */ /* 0x000fe20005000000 */
[C---:B------:R-:W-:Y:S01]  /*4220*/  FFMA.FTZ R47, R125.reuse, R47, R124 ;  /* 0x0000002f7d2f7223 */ /* 0x040fe2000001007c */
[----:B------:R-:W-:Y:S01]  /*4230*/  FMUL.FTZ R46, R125, R46 ;  /* 0x0000002e7d2e7220 */ /* 0x000fe20000410000 */
[----:B------:R-:W1:Y:S01]  /*4240*/  MUFU.EX2 R44, R44 ;  /* 0x0000002c002c7308 */ /* 0x000e620000000800 */
[----:B--2---:R-:W-:Y:S01]  /*4250*/  FSEL R131, R43, 1, !P4 ;  /* 0x3f8000002b837808 */ /* 0x004fe20006000000 */
[----:B------:R-:W-:Y:S01]  /*4260*/  FMUL.FTZ R43, R42, R37 ;  /* 0x000000252a2b7220 */ /* 0x000fe20000410000 */
[C---:B------:R-:W-:Y:S01]  /*4270*/  FFMA.FTZ R47, R127.reuse, R47, R126 ;  /* 0x0000002f7f2f7223 */ /* 0x040fe2000001007e */
[----:B------:R-:W-:Y:S01]  /*4280*/  FMUL.FTZ R46, R127, R46 ;  /* 0x0000002e7f2e7220 */ /* 0x000fe20000410000 */
[----:B------:R-:W-:Y:S02]  /*4290*/  FSEL R135, R4, RZ, !P1 ;  /* 0x000000ff04877208 */ /* 0x000fe40004800000 */
[----:B------:R-:W-:Y:S01]  /*42a0*/  ISETP.GE.U32.AND P4, PT, R92, UR19, PT ;  /* 0x000000135c007c0c */ /* 0x000fe2000bf86070 */
[----:B------:R-:W2:Y:S01]  /*42b0*/  MUFU.EX2 R40, R40 ;  /* 0x0000002800287308 */ /* 0x000ea20000000800 */
[----:B---3--:R-:W-:-:S02]  /*42c0*/  FSEL R129, R84, 1, !P3 ;  /* 0x3f80000054817808 */ /* 0x008fc40005800000 */
[----:B------:R-:W-:Y:S02]  /*42d0*/  ISETP.GE.U32.AND P3, PT, R93, UR19, PT ;  /* 0x000000135d007c0c */ /* 0x000fe4000bf66070 */
[----:B------:R-:W-:Y:S01]  /*42e0*/  FSEL R142, R17, RZ, !P4 ;  /* 0x000000ff118e7208 */ /* 0x000fe20006000000 */
[C---:B------:R-:W-:Y:S01]  /*42f0*/  FFMA.FTZ R47, R129.reuse, R47, R128 ;  /* 0x0000002f812f7223 */ /* 0x040fe20000010080 */
[----:B------:R-:W-:Y:S01]  /*4300*/  FMUL.FTZ R46, R129, R46 ;  /* 0x0000002e812e7220 */ /* 0x000fe20000410000 */
[----:B------:R-:W3:Y:S01]  /*4310*/  MUFU.EX2 R41, R41 ;  /* 0x0000002900297308 */ /* 0x000ee20000000800 */
[----:B-1----:R-:W-:Y:S01]  /*4320*/  FSEL R133, R44, 1, !P5 ;  /* 0x3f8000002c857808 */ /* 0x002fe20006800000 */
[C---:B------:R-:W-:Y:S01]  /*4330*/  FMUL.FTZ R44, R42.reuse, R35 ;  /* 0x000000232a2c7220 */ /* 0x040fe20000410000 */
[C---:B------:R-:W-:Y:S01]  /*4340*/  FFMA.FTZ R47, R131.reuse, R47, R130 ;  /* 0x0000002f832f7223 */ /* 0x040fe20000010082 */
[----:B------:R-:W-:Y:S01]  /*4350*/  FMUL.FTZ R42, R42, R34 ;  /* 0x000000222a2a7220 */ /* 0x000fe20000410000 */
[----:B------:R-:W-:Y:S01]  /*4360*/  FMUL.FTZ R46, R131, R46 ;  /* 0x0000002e832e7220 */ /* 0x000fe20000410000 */
[----:B------:R-:W-:Y:S01]  /*4370*/  FSEL R140, R3, RZ, !P3 ;  /* 0x000000ff038c7208 */ /* 0x000fe20005800000 */
[C---:B------:R-:W-:Y:S01]  /*4380*/  FFMA.FTZ R47, R133.reuse, R47, R132 ;  /* 0x0000002f852f7223 */ /* 0x040fe20000010084 */
[----:B------:R-:W1:Y:S01]  /*4390*/  MUFU.EX2 R43, R43 ;  /* 0x0000002b002b7308 */ /* 0x000e620000000800 */
[----:B--2---:R-:W-:Y:S01]  /*43a0*/  FSEL R137, R40, 1, !P6 ;  /* 0x3f80000028897808 */ /* 0x004fe20007000000 */
[----:B------:R-:W-:Y:S01]  /*43b0*/  FMUL.FTZ R46, R133, R46 ;  /* 0x0000002e852e7220 */ /* 0x000fe20000410000 */
[----:B------:R-:W-:-:S03]  /*43c0*/  ISETP.GE.U32.AND P5, PT, R91, UR19, PT ;  /* 0x000000135b007c0c */ /* 0x000fc6000bfa6070 */
[----:B------:R-:W-:Y:S01]  /*43d0*/  FFMA.FTZ R47, R137, R47, R134 ;  /* 0x0000002f892f7223 */ /* 0x000fe20000010086 */
[----:B------:R-:W-:Y:S01]  /*43e0*/  FSEL R144, R2, RZ, !P5 ;  /* 0x000000ff02907208 */ /* 0x000fe20006800000 */
[----:B------:R-:W2:Y:S01]  /*43f0*/  MUFU.EX2 R45, R45 ;  /* 0x0000002d002d7308 */ /* 0x000ea20000000800 */
[----:B---3--:R-:W-:Y:S01]  /*4400*/  FSEL R136, R41, 1, !P1 ;  /* 0x3f80000029887808 */ /* 0x008fe20004800000 */
[----:B------:R-:W-:Y:S01]  /*4410*/  FMUL.FTZ R41, R137, R46 ;  /* 0x0000002e89297220 */ /* 0x000fe20000410000 */
[----:B------:R-:W-:Y:S01]  /*4420*/  ISETP.GE.AND P1, PT, R110, 0x1, PT ;  /* 0x000000016e00780c */ /* 0x000fe20003f26270 */
[----:B------:R-:W-:Y:S02]  /*4430*/  IMAD.MOV.U32 R46, RZ, RZ, R88 ;  /* 0x000000ffff2e7224 */ /* 0x000fe400078e0058 */
[C---:B------:R-:W-:Y:S01]  /*4440*/  FFMA.FTZ R47, R136.reuse, R47, R135 ;  /* 0x0000002f882f7223 */ /* 0x040fe20000010087 */
[----:B------:R-:W-:Y:S01]  /*4450*/  FMUL.FTZ R40, R136, R41 ;  /* 0x0000002988287220 */ /* 0x000fe20000410000 */
[----:B------:R-:W3:Y:S01]  /*4460*/  MUFU.EX2 R44, R44 ;  /* 0x0000002c002c7308 */ /* 0x000ee20000000800 */
[----:B-1----:R-:W-:-:S05]  /*4470*/  FSEL R139, R43, 1, !P2 ;  /* 0x3f8000002b8b7808 */ /* 0x002fca0005000000 */
[----:B------:R-:W-:Y:S02]  /*4480*/  FFMA.FTZ R47, R139, R47, R138 ;  /* 0x0000002f8b2f7223 */ /* 0x000fe4000001008a */
[----:B------:R-:W1:Y:S01]  /*4490*/  MUFU.EX2 R42, R42 ;  /* 0x0000002a002a7308 */ /* 0x000e620000000800 */
[----:B--2---:R-:W-:Y:S01]  /*44a0*/  FSEL R141, R45, 1, !P3 ;  /* 0x3f8000002d8d7808 */ /* 0x004fe20005800000 */
[----:B------:R-:W-:-:S04]  /*44b0*/  IMAD.U32 R45, RZ, RZ, UR11 ;  /* 0x0000000bff2d7e24 */ /* 0x000fc8000f8e00ff */
[----:B------:R-:W-:Y:S01]  /*44c0*/  FFMA.FTZ R47, R141, R47, R140 ;  /* 0x0000002f8d2f7223 */ /* 0x000fe2000001008c */
[----:B---3--:R-:W-:Y:S01]  /*44d0*/  FSEL R143, R44, 1, !P4 ;  /* 0x3f8000002c8f7808 */ /* 0x008fe20006000000 */
[----:B------:R-:W-:Y:S02]  /*44e0*/  FMUL.FTZ R44, R139, R40 ;  /* 0x000000288b2c7220 */ /* 0x000fe40000410000 */
[----:B------:R-:W2:Y:S02]  /*44f0*/  LDC.64 R40, c[0x0][0x2d8] ;  /* 0x0000b600ff287b82 */ /* 0x000ea40000000a00 */
[----:B------:R-:W-:Y:S01]  /*4500*/  FMUL.FTZ R44, R141, R44 ;  /* 0x0000002c8d2c7220 */ /* 0x000fe20000410000 */
[C---:B------:R-:W-:Y:S01]  /*4510*/  FFMA.FTZ R47, R143.reuse, R47, R142 ;  /* 0x0000002f8f2f7223 */ /* 0x040fe2000001008e */
[----:B-1----:R-:W-:Y:S02]  /*4520*/  FSEL R145, R42, 1, !P5 ;  /* 0x3f8000002a917808 */ /* 0x002fe40006800000 */
[----:B------:R-:W-:Y:S01]  /*4530*/  FMUL.FTZ R84, R143, R44 ;  /* 0x0000002c8f547220 */ /* 0x000fe20000410000 */
[----:B------:R-:W-:Y:S01]  /*4540*/  MOV R44, UR10 ;  /* 0x0000000a002c7c02 */ /* 0x000fe20008000f00 */
[----:B------:R-:W1:Y:S01]  /*4550*/  LDC.64 R42, c[0x0][0x2e0] ;  /* 0x0000b800ff2a7b82 */ /* 0x000e620000000a00 */
[C---:B------:R-:W-:Y:S01]  /*4560*/  FFMA.FTZ R85, R145.reuse, R47, R144 ;  /* 0x0000002f91557223 */ /* 0x040fe20000010090 */
[----:B------:R-:W-:Y:S01]  /*4570*/  FMUL.FTZ R84, R145, R84 ;  /* 0x0000005491547220 */ /* 0x000fe20000410000 */
[----:B------:R-:W-:-:S02]  /*4580*/  MOV R146, R44 ;  /* 0x0000002c00927202 */ /* 0x000fc40000000f00 */
[----:B------:R-:W-:Y:S01]  /*4590*/  MOV R47, UR13 ;  /* 0x0000000d002f7c02 */ /* 0x000fe20008000f00 */
[----:B------:R-:W3:Y:S02]  /*45a0*/  SHFL.UP PT, R149, R85, 0x1, RZ ;  /* 0x0420000055957989 */ /* 0x000ee400000e00ff */
[C---:B------:R-:W-:Y:S02]  /*45b0*/  IMAD.WIDE.U32 R44, R0.reuse, UR28, R146 ;  /* 0x0000001c002c7c25 */ /* 0x040fe4000f8e0092 */
[----:B------:R-:W4:Y:S02]  /*45c0*/  SHFL.UP PT, R89, R84, 0x1, RZ ;  /* 0x0420000054597989 */ /* 0x000f2400000e00ff */
[----:B------:R-:W-:Y:S01]  /*45d0*/  IMAD.WIDE.U32 R46, R0, UR30, R46 ;  /* 0x0000001e002e7c25 */ /* 0x000fe2000f8e002e */
[----:B------:R-:W-:Y:S02]  /*45e0*/  IADD3 R88, R45, R151, RZ ;  /* 0x000000972d587210 */ /* 0x000fe40007ffe0ff */
[----:B--2---:R-:W-:-:S02]  /*45f0*/  LEA R40, P2, R44, R40, 0x2 ;  /* 0x000000282c287211 */ /* 0x004fc400078410ff */
[----:B------:R-:W-:Y:S02]  /*4600*/  IADD3 R45, R47, R153, RZ ;  /* 0x000000992f2d7210 */ /* 0x000fe40007ffe0ff */
[----:B------:R-:W-:Y:S02]  /*4610*/  LEA.HI.X R41, R44, R41, R88, 0x2, P2 ;  /* 0x000000292c297211 */ /* 0x000fe400010f1458 */
[----:B-1----:R-:W-:-:S03]  /*4620*/  LEA R42, P3, R46, R42, 0x2 ;  /* 0x0000002a2e2a7211 */ /* 0x002fc600078610ff */
[----:B------:R1:W5:Y:S01]  /*4630*/  LDG.E R146, desc[UR22][R40.64] ;  /* 0x0000001628927981 */ /* 0x000362000c1e1900 */
[----:B------:R-:W-:Y:S01]  /*4640*/  LEA.HI.X R43, R46, R43, R45, 0x2, P3 ;  /* 0x0000002b2e2b7211 */ /* 0x000fe200018f142d */
[----:B---3--:R-:W-:Y:S01]  /*4650*/  @P1 FFMA.FTZ R85, R84, R149, R85 ;  /* 0x0000009554551223 */ /* 0x008fe20000010055 */
[----:B------:R-:W-:Y:S01]  /*4660*/  ISETP.NE.AND P2, PT, R110, 0x1f, PT ;  /* 0x0000001f6e00780c */ /* 0x000fe20003f45270 */
[----:B------:R-:W-:Y:S02]  /*4670*/  IMAD.MOV.U32 R88, RZ, RZ, 0x3f800000 ;  /* 0x3f800000ff587424 */ /* 0x000fe400078e00ff */
[----:B------:R2:W5:Y:S01]  /*4680*/  LDG.E R147, desc[UR22][R42.64] ;  /* 0x000000162a937981 */ /* 0x000562000c1e1900 */
[----:B----4-:R-:W-:-:S03]  /*4690*/  @P1 FMUL.FTZ R84, R84, R89 ;  /* 0x0000005954541220 */ /* 0x010fc60000410000 */
[----:B------:R-:W3:Y:S04]  /*46a0*/  SHFL.UP PT, R44, R85, 0x2, RZ ;  /* 0x04400000552c7989 */ /* 0x000ee800000e00ff */
[----:B------:R-:W4:Y:S01]  /*46b0*/  SHFL.UP PT, R45, R84, 0x2, RZ ;  /* 0x04400000542d7989 */ /* 0x000f2200000e00ff */
[----:B------:R-:W-:-:S13]  /*46c0*/  ISETP.GE.AND P1, PT, R110, 0x2, PT ;  /* 0x000000026e00780c */ /* 0x000fda0003f26270 */
[C---:B---3--:R-:W-:Y:S01]  /*46d0*/  @P1 FFMA.FTZ R85, R84.reuse, R44, R85 ;  /* 0x0000002c54551223 */ /* 0x048fe20000010055 */
[----:B----4-:R-:W-:-:S04]  /*46e0*/  @P1 FMUL.FTZ R84, R84, R45 ;  /* 0x0000002d54541220 */ /* 0x010fc80000410000 */
[----:B------:R-:W3:Y:S04]  /*46f0*/  SHFL.UP PT, R44, R85, 0x4, RZ ;  /* 0x04800000552c7989 */ /* 0x000ee800000e00ff */
[----:B------:R-:W4:Y:S01]  /*4700*/  SHFL.UP PT, R45, R84, 0x4, RZ ;  /* 0x04800000542d7989 */ /* 0x000f2200000e00ff */
[----:B------:R-:W-:-:S13]  /*4710*/  ISETP.GE.AND P1, PT, R110, 0x4, PT ;  /* 0x000000046e00780c */ /* 0x000fda0003f26270 */
[C---:B---3--:R-:W-:Y:S01]  /*4720*/  @P1 FFMA.FTZ R85, R84.reuse, R44, R85 ;  /* 0x0000002c54551223 */ /* 0x048fe20000010055 */
[----:B----4-:R-:W-:-:S04]  /*4730*/  @P1 FMUL.FTZ R84, R84, R45 ;  /* 0x0000002d54541220 */ /* 0x010fc80000410000 */
[----:B-1----:R-:W1:Y:S04]  /*4740*/  SHFL.UP PT, R40, R85, 0x8, RZ ;  /* 0x0500000055287989 */ /* 0x002e6800000e00ff */
[----:B------:R-:W3:Y:S01]  /*4750*/  SHFL.UP PT, R41, R84, 0x8, RZ ;  /* 0x0500000054297989 */ /* 0x000ee200000e00ff */
[----:B------:R-:W-:-:S13]  /*4760*/  ISETP.GE.AND P1, PT, R110, 0x8, PT ;  /* 0x000000086e00780c */ /* 0x000fda0003f26270 */
[C---:B-1----:R-:W-:Y:S01]  /*4770*/  @P1 FFMA.FTZ R85, R84.reuse, R40, R85 ;  /* 0x0000002854551223 */ /* 0x042fe20000010055 */
[----:B---3--:R-:W-:-:S04]  /*4780*/  @P1 FMUL.FTZ R84, R84, R41 ;  /* 0x0000002954541220 */ /* 0x008fc80000410000 */
[----:B------:R-:W1:Y:S04]  /*4790*/  SHFL.UP PT, R40, R85, 0x10, RZ ;  /* 0x0600000055287989 */ /* 0x000e6800000e00ff */
[----:B------:R-:W3:Y:S01]  /*47a0*/  SHFL.UP PT, R41, R84, 0x10, RZ ;  /* 0x0600000054297989 */ /* 0x000ee200000e00ff */
[----:B------:R-:W-:Y:S02]  /*47b0*/  ISETP.GE.AND P1, PT, R110, 0x10, PT ;  /* 0x000000106e00780c */ /* 0x000fe40003f26270 */
[----:B------:R-:W-:-:S06]  /*47c0*/  MOV R89, RZ ;  /* 0x000000ff00597202 */ /* 0x000fcc0000000f00 */
[----:B------:R-:W-:Y:S05]  /*47d0*/  @!P0 LDS.64 R88, [R148+0x2150] ;  /* 0x0021500094588984 */ /* 0x000fea0000000a00 */
[C---:B-1----:R-:W-:Y:S01]  /*47e0*/  @P1 FFMA.FTZ R85, R84.reuse, R40, R85 ;  /* 0x0000002854551223 */ /* 0x042fe20000010055 */
[----:B---3--:R-:W-:-:S05]  /*47f0*/  @P1 FMUL.FTZ R84, R84, R41 ;  /* 0x0000002954541220 */ /* 0x008fca0000410000 */
[----:B------:R-:W-:Y:S01]  /*4800*/  @!P2 STS.64 [R90+0x2110], R84 ;  /* 0x002110545a00a388 */ /* 0x000fe20000000a00 */
[----:B------:R-:W-:Y:S02]  /*4810*/  UMOV UR20, 0x400 ;  /* 0x0000040000147882 */ /* 0x000fe40000000000 */
[----:B0-----:R-:W-:Y:S01]  /*4820*/  ULEA UR15, UR21, UR20, 0x18 ;  /* 0x00000014150f7291 */ /* 0x001fe2000f8ec03f */
[----:B------:R-:W-:Y:S08]  /*4830*/  BAR.SYNC.DEFER_BLOCKING 0x0 ;  /* 0x0000000000007b1d */ /* 0x000ff00000010000 */
[----:B--2---:R-:W0:Y:S04]  /*4840*/  LDS.128 R40, [UR15+0x2110] ;  /* 0x0021100fff287984 */ /* 0x004e280008000c00 */
[----:B------:R-:W1:Y:S01]  /*4850*/  LDS.128 R44, [UR15+0x2120] ;  /* 0x0021200fff2c7984 */ /* 0x000e620008000c00 */
[----:B------:R-:W-:-:S03]  /*4860*/  SHF.R.U32.HI R152, RZ, 0x5, R113 ;  /* 0x00000005ff987819 */ /* 0x000fc60000011671 */
[----:B------:R-:W2:Y:S04]  /*4870*/  SHFL.UP PT, R149, R84, 0x1, RZ ;  /* 0x0420000054957989 */ /* 0x000ea800000e00ff */
[----:B------:R-:W3:Y:S01]  /*4880*/  SHFL.UP PT, R150, R85, 0x1, RZ ;  /* 0x0420000055967989 */ /* 0x000ee200000e00ff */
[C---:B------:R-:W-:Y:S02]  /*4890*/  ISETP.NE.AND P3, PT, R152.reuse, RZ, PT ;  /* 0x000000ff9800720c */ /* 0x040fe40003f65270 */
[----:B------:R-:W-:Y:S02]  /*48a0*/  ISETP.NE.AND P1, PT, R152, 0x2, PT ;  /* 0x000000029800780c */ /* 0x000fe40003f25270 */
[----:B------:R-:W-:Y:S02]  /*48b0*/  ISETP.NE.AND P4, PT, R110, RZ, P3 ;  /* 0x000000ff6e00720c */ /* 0x000fe40001f85270 */
[----:B------:R-:W-:Y:S01]  /*48c0*/  ISETP.NE.AND P2, PT, R152, 0x3, PT ;  /* 0x000000039800780c */ /* 0x000fe20003f45270 */
[----:B------:R-:W-:Y:S01]  /*48d0*/  BSSY B0, `(.L_x_2629) ;  /* 0x0000018000007945 */ /* 0x000fe20003800000 */
[-C--:B0-----:R-:W-:Y:S01]  /*48e0*/  FMUL.FTZ R151, R40, R42.reuse ;  /* 0x0000002a28977220 */ /* 0x081fe20000410000 */
[----:B------:R-:W-:-:S04]  /*48f0*/  FFMA.FTZ R42, R41, R42, R43 ;  /* 0x0000002a292a7223 */ /* 0x000fc8000001002b */
[C---:B------:R-:W-:Y:S01]  /*4900*/  FSEL R40, R151.reuse, R40, !P1 ;  /* 0x0000002897287208 */ /* 0x040fe20004800000 */
[-C--:B-1----:R-:W-:Y:S01]  /*4910*/  FMUL.FTZ R151, R151, R44.reuse ;  /* 0x0000002c97977220 */ /* 0x082fe20000410000 */
[C---:B------:R-:W-:Y:S01]  /*4920*/  FFMA.FTZ R44, R42.reuse, R44, R45 ;  /* 0x0000002c2a2c7223 */ /* 0x040fe2000001002d */
[----:B------:R-:W-:-:S03]  /*4930*/  FSEL R41, R42, R41, !P1 ;  /* 0x000000292a297208 */ /* 0x000fc60004800000 */
[----:B------:R-:W-:Y:S02]  /*4940*/  FSEL R40, R151, R40, !P2 ;  /* 0x0000002897287208 */ /* 0x000fe40005000000 */
[----:B------:R-:W-:-:S03]  /*4950*/  FSEL R41, R44, R41, !P2 ;  /* 0x000000292c297208 */ /* 0x000fc60005000000 */
[C---:B--2---:R-:W-:Y:S02]  /*4960*/  @P4 FMUL.FTZ R40, R149.reuse, R40 ;  /* 0x0000002895284220 */ /* 0x044fe40000410000 */
[----:B---3--:R-:W-:Y:S01]  /*4970*/  @P4 FFMA.FTZ R41, R149, R41, R150 ;  /* 0x0000002995294223 */ /* 0x008fe20000010096 */
[C---:B------:R-:W-:Y:S01]  /*4980*/  FFMA.FTZ R47, R46.reuse, R44, R47 ;  /* 0x0000002c2e2f7223 */ /* 0x040fe2000001002f */
[----:B------:R-:W-:Y:S01]  /*4990*/  FMUL.FTZ R46, R46, R151 ;  /* 0x000000972e2e7220 */ /* 0x000fe20000410000 */
[----:B------:R-:W-:Y:S01]  /*49a0*/  @P3 MOV R149, R40 ;  /* 0x0000002800953202 */ /* 0x000fe20000000f00 */
[----:B------:R-:W-:Y:S01]  /*49b0*/  @P3 IMAD.MOV.U32 R40, RZ, RZ, R88 ;  /* 0x000000ffff283224 */ /* 0x000fe200078e0058 */
[----:B------:R-:W-:Y:S02]  /*49c0*/  @P3 MOV R150, R41 ;  /* 0x0000002900963202 */ /* 0x000fe40000000f00 */
[----:B------:R-:W-:Y:S01]  /*49d0*/  @P3 MOV R41, R89 ;  /* 0x0000005900293202 */ /* 0x000fe20000000f00 */
[----:B------:R-:W-:Y:S06]  /*49e0*/  @P3 BRA `(.L_x_2630) ;  /* 0x0000000000183947 */ /* 0x000fec0003800000 */
[----:B------:R-:W-:Y:S01]  /*49f0*/  ISETP.NE.AND P1, PT, R110, RZ, PT ;  /* 0x000000ff6e00720c */ /* 0x000fe20003f25270 */
[C---:B------:R-:W-:Y:S01]  /*4a00*/  FMUL.FTZ R40, R46.reuse, R88 ;  /* 0x000000582e287220 */ /* 0x040fe20000410000 */
[----:B------:R-:W-:-:S11]  /*4a10*/  FFMA.FTZ R41, R46, R89, R47 ;  /* 0x000000592e297223 */ /* 0x000fd6000001002f */
[----:B------:R0:W-:Y:S01]  /*4a20*/  @!P1 STS.64 [UR15+0x2138], R88 ;  /* 0x00213858ff009988 */ /* 0x0001e20008000a0f */
[----:B------:R-:W-:Y:S02]  /*4a30*/  @!P1 MOV R149, R88 ;  /* 0x0000005800959202 */ /* 0x000fe40000000f00 */
[----:B------:R-:W-:-:S07]  /*4a40*/  @!P1 MOV R150, R89 ;  /* 0x0000005900969202 */ /* 0x000fce0000000f00 */
.L_x_2630:
[----:B------:R-:W-:Y:S05]  /*4a50*/  BSYNC B0 ;  /* 0x0000000000007941 */ /* 0x000fea0003800000 */
.L_x_2629:
[----:B------:R-:W-:Y:S01]  /*4a60*/  BAR.SYNC.DEFER_BLOCKING 0x0 ;  /* 0x0000000000007b1d */ /* 0x000fe20000010000 */
[----:B------:R-:W-:Y:S01]  /*4a70*/  ISETP.NE.AND P1, PT, R113, RZ, PT ;  /* 0x000000ff7100720c */ /* 0x000fe20003f25270 */
[----:B-----5:R-:W-:-:S04]  /*4a80*/  FMUL.FTZ R146, R147, R146 ;  /* 0x0000009293927220 */ /* 0x020fc80000410000 */
[----:B------:R-:W-:Y:S01]  /*4a90*/  BSSY B0, `(.L_x_2631) ;  /* 0x0000020000007945 */ /* 0x000fe20003800000 */
[----:B------:R-:W1:Y:S07]  /*4aa0*/  LDS R42, [UR15+0x213c] ;  /* 0x00213c0fff2a7984 */ /* 0x000e6e0008000800 */
[----:B-1----:R-:W-:Y:S01]  /*4ab0*/  @P1 FFMA.FTZ R150, R42, R149, R150 ;  /* 0x000000952a961223 */ /* 0x002fe20000010096 */
[----:B------:R-:W-:-:S03]  /*4ac0*/  ISETP.NE.AND P1, PT, R113, RZ, PT ;  /* 0x000000ff7100720c */ /* 0x000fc60003f25270 */
[----:B------:R-:W-:-:S04]  /*4ad0*/  FFMA.FTZ R114, R115, R150, R114 ;  /* 0x0000009673727223 */ /* 0x000fc80000010072 */
        /* <DEDUP_REMOVED lines=14> */
[----:B------:R-:W-:Y:S01]  /*4bc0*/  FFMA.FTZ R145, R145, R142, R144 ;  /* 0x0000008e91917223 */ /* 0x000fe20000010090 */
[----:B------:R-:W-:Y:S06]  /*4bd0*/  @P1 BRA `(.L_x_2632) ;  /* 0x00000000002c1947 */ /* 0x000fec0003800000 */
[----:B------:R-:W1:Y:S08]  /*4be0*/  LDC R45, c[0x0][0x21c] ;  /* 0x00008700ff2d7b82 */ /* 0x000e700000000800 */
[----:B------:R-:W2:Y:S01]  /*4bf0*/  LDC.64 R42, c[0x0][0x310] ;  /* 0x0000c400ff2a7b82 */ /* 0x000ea20000000a00 */
[----:B-1----:R-:W-:Y:S01]  /*4c00*/  IMAD R44, R45, UR4, R0 ;  /* 0x000000042d2c7c24 */ /* 0x002fe2000f8e0200 */
[----:B------:R-:W-:-:S04]  /*4c10*/  LEA R45, R0, UR15, 0x3 ;  /* 0x0000000f002d7c11 */ /* 0x000fc8000f8e18ff */
[----:B------:R-:W-:Y:S01]  /*4c20*/  SHF.R.S32.HI R46, RZ, 0x1f, R44 ;  /* 0x0000001fff2e7819 */ /* 0x000fe2000001142c */
[----:B------:R1:W-:Y:S01]  /*4c30*/  STS.64 [R45+0x2150], R40 ;  /* 0x002150282d007388 */ /* 0x0003e20000000a00 */
[----:B------:R-:W-:-:S04]  /*4c40*/  IADD3 R44, P1, R109, R44, RZ ;  /* 0x0000002c6d2c7210 */ /* 0x000fc80007f3e0ff */
[----:B------:R-:W-:Y:S02]  /*4c50*/  LEA.HI.X.SX32 R46, R109, R46, 0x1, P1 ;  /* 0x0000002e6d2e7211 */ /* 0x000fe400008f0eff */
[----:B--2---:R-:W-:-:S04]  /*4c60*/  LEA R42, P1, R44, R42, 0x3 ;  /* 0x0000002a2c2a7211 */ /* 0x004fc800078218ff */
[----:B------:R-:W-:-:S05]  /*4c70*/  LEA.HI.X R43, R44, R43, R46, 0x3, P1 ;  /* 0x0000002b2c2b7211 */ /* 0x000fca00008f1c2e */
[----:B------:R1:W-:Y:S04]  /*4c80*/  STG.E.64 desc[UR22][R42.64], R40 ;  /* 0x000000282a007986 */ /* 0x0003e8000c101b16 */
.L_x_2632:
[----:B------:R-:W-:Y:S05]  /*4c90*/  BSYNC B0 ;  /* 0x0000000000007941 */ /* 0x000fea0003800000 */
.L_x_2631:
[----:B------:R-:W-:Y:S01]  /*4ca0*/  IADD3 R0, R0, 0x1, RZ ;  /* 0x0000000100007810 */ /* 0x000fe20007ffe0ff */
[C---:B------:R-:W-:Y:S01]  /*4cb0*/  FFMA.FTZ R33, R146.reuse, R114, R33 ;  /* 0x0000007292217223 */ /* 0x040fe20000010021 */
[C---:B------:R-:W-:Y:S01]  /*4cc0*/  FFMA.FTZ R32, R146.reuse, R117, R32 ;  /* 0x0000007592207223 */ /* 0x040fe20000010020 */
[----:B------:R-:W-:Y:S01]  /*4cd0*/  FFMA.FTZ R31, R146, R118, R31 ;  /* 0x00000076921f7223 */ /* 0x000fe2000001001f */
[----:B------:R-:W-:Y:S01]  /*4ce0*/  ISETP.GE.AND P1, PT, R0, UR32, PT ;  /* 0x0000002000007c0c */ /* 0x000fe2000bf26270 */
[C---:B------:R-:W-:Y:S01]  /*4cf0*/  FFMA.FTZ R30, R146.reuse, R121, R30 ;  /* 0x00000079921e7223 */ /* 0x040fe2000001001e */
        /* <DEDUP_REMOVED lines=11> */
[----:B------:R-:W-:Y:S01]  /*4db0*/  FFMA.FTZ R18, R146, R145, R18 ;  /* 0x0000009192127223 */ /* 0x000fe20000010012 */
[----:B------:R-:W-:Y:S06]  /*4dc0*/  @!P1 BRA `(.L_x_2633) ;  /* 0xffffffec00b89947 */ /* 0x000fec000383ffff */
.L_x_2628:
[----:B------:R-:W-:Y:S01]  /*4dd0*/  BAR.SYNC.DEFER_BLOCKING 0x0 ;  /* 0x0000000000007b1d */ /* 0x000fe20000010000 */
[----:B------:R-:W-:Y:S01]  /*4de0*/  ISETP.NE.AND P0, PT, R113, RZ, PT ;  /* 0x000000ff7100720c */ /* 0x000fe20003f05270 */
[----:B------:R-:W-:Y:S01]  /*4df0*/  IMAD.U32 R3, RZ, RZ, UR4 ;  /* 0x00000004ff037e24 */ /* 0x000fe2000f8e00ff */
[----:B------:R-:W-:-:S05]  /*4e00*/  USHF.R.S32.HI UR30, URZ, 0x1f, UR24 ;  /* 0x0000001f3f1e7899 */ /* 0x000fca0008011418 */
[----:B------:R-:W2:Y:S01]  /*4e10*/  S2UR UR19, SR_CgaCtaId ;  /* 0x00000000001379c3 */ /* 0x000ea20000008800 */
[----:B------:R-:W-:Y:S01]  /*4e20*/  UMOV UR15, 0x400 ;  /* 0x00000400000f7882 */ /* 0x000fe20000000000 */
[----:B------:R-:W-:Y:S01]  /*4e30*/  ULDC.64 UR28, c[0x0][0x2b0] ;  /* 0x0000ac00001c7ab9 */ /* 0x000fe20000000a00 */
[----:B------:R-:W-:Y:S01]  /*4e40*/  BSSY B0, `(.L_x_2634) ;  /* 0x0000041000007945 */ /* 0x000fe20003800000 */
[----:B------:R-:W-:-:S04]  /*4e50*/  UIMAD.WIDE.U32 UR20, UR25, UR28, URZ ;  /* 0x0000001c191472a5 */ /* 0x000fc8000f8e003f */
[----:B------:R-:W3:Y:S01]  /*4e60*/  @!P0 LDC R0, c[0x0][0x218] ;  /* 0x00008600ff008b82 */ /* 0x000ee20000000800 */
[----:B------:R-:W-:Y:S04]  /*4e70*/  STS [R58], R33 ;  /* 0x000000213a007388 */ /* 0x000fe80000000800 */
[----:B------:R-:W-:Y:S01]  /*4e80*/  STS [R58+0x4], R32 ;  /* 0x000004203a007388 */ /* 0x000fe20000000800 */
[----:B--2---:R-:W-:-:S03]  /*4e90*/  ULEA UR15, UR19, UR15, 0x18 ;  /* 0x0000000f130f7291 */ /* 0x004fc6000f8ec03f */
[----:B------:R-:W-:Y:S01]  /*4ea0*/  STS [R58+0x8], R31 ;  /* 0x0000081f3a007388 */ /* 0x000fe20000000800 */
[----:B------:R-:W-:-:S03]  /*4eb0*/  USHF.R.S32.HI UR19, URZ, 0x1f, UR25 ;  /* 0x0000001f3f137899 */ /* 0x000fc60008011419 */
[----:B------:R-:W-:Y:S01]  /*4ec0*/  STS [R58+0xc], R30 ;  /* 0x00000c1e3a007388 */ /* 0x000fe20000000800 */
[----:B------:R-:W-:Y:S01]  /*4ed0*/  UIMAD UR19, UR19, UR28, URZ ;  /* 0x0000001c131372a4 */ /* 0x000fe2000f8e023f */
[----:B---3--:R-:W-:Y:S02]  /*4ee0*/  @!P0 IMAD R2, R3, -0x800, R0 ;  /* 0xfffff80003028824 */ /* 0x008fe400078e0200 */
[----:B------:R-:W-:Y:S01]  /*4ef0*/  STS [R58+0x10], R29 ;  /* 0x0000101d3a007388 */ /* 0x000fe20000000800 */
[----:B------:R-:W-:-:S03]  /*4f00*/  UIMAD UR26, UR25, UR29, UR19 ;  /* 0x0000001d191a72a4 */ /* 0x000fc6000f8e0213 */
[----:B------:R-:W-:Y:S01]  /*4f10*/  STS [R58+0x14], R28 ;  /* 0x0000141c3a007388 */ /* 0x000fe20000000800 */
[----:B------:R-:W-:-:S03]  /*4f20*/  UIADD3 UR19, UR21, UR26, URZ ;  /* 0x0000001a15137290 */ /* 0x000fc6000fffe03f */
        /* <DEDUP_REMOVED lines=29> */
[----:B------:R-:W2:Y:S02]  /*5100*/  LDS R0, [UR15+0x2100] ;  /* 0x0021000fff007984 */ /* 0x000ea40008000800 */
[----:B--2---:R-:W-:-:S13]  /*5110*/  ISETP.GE.AND P0, PT, R106, R0, PT ;  /* 0x000000006a00720c */ /* 0x004fda0003f06270 */
[----:B------:R-:W-:Y:S05]  /*5120*/  @P0 BRA `(.L_x_2635) ;  /* 0x0000000000480947 */ /* 0x000fea0003800000 */
[----:B------:R-:W-:Y:S01]  /*5130*/  USHF.L.U32 UR27, UR4, 0xb, URZ ;  /* 0x0000000b041b7899 */ /* 0x000fe2000800063f */
[----:B------:R-:W-:Y:S01]  /*5140*/  SHF.R.S32.HI R3, RZ, 0x1f, R106 ;  /* 0x0000001fff037819 */ /* 0x000fe2000001146a */
[----:B------:R-:W-:Y:S01]  /*5150*/  ULDC.64 UR32, c[0x0][0x2b8] ;  /* 0x0000ae0000207ab9 */ /* 0x000fe20000000a00 */
[----:B------:R-:W-:-:S03]  /*5160*/  MOV R5, UR28 ;  /* 0x0000001c00057c02 */ /* 0x000fc60008000f00 */
[----:B------:R-:W-:Y:S02]  /*5170*/  IADD3 R2, P0, R106, UR27, RZ ;  /* 0x0000001b6a027c10 */ /* 0x000fe4000ff1e0ff */
[----:B------:R-:W-:Y:S01]  /*5180*/  MOV R4, UR27 ;  /* 0x0000001b00047c02 */ /* 0x000fe20008000f00 */
[----:B------:R-:W-:-:S03]  /*5190*/  UIMAD UR27, UR30, UR32, URZ ;  /* 0x000000201e1b72a4 */ /* 0x000fc6000f8e023f */
[----:B------:R-:W-:Y:S01]  /*51a0*/  LEA.HI.X.SX32 R3, R4, R3, 0x1, P0 ;  /* 0x0000000304037211 */ /* 0x000fe200000f0eff */
[----:B------:R-:W-:Y:S02]  /*51b0*/  UIMAD UR27, UR24, UR33, UR27 ;  /* 0x00000021181b72a4 */ /* 0x000fe4000f8e021b */
[----:B------:R-:W-:-:S04]  /*51c0*/  IMAD.WIDE.U32 R2, R5, UR25, R2 ;  /* 0x0000001905027c25 */ /* 0x000fc8000f8e0002 */
[----:B------:R-:W-:Y:S01]  /*51d0*/  IMAD.U32 R5, RZ, RZ, UR32 ;  /* 0x00000020ff057e24 */ /* 0x000fe2000f8e00ff */
[----:B------:R-:W-:Y:S01]  /*51e0*/  IADD3 R3, R3, UR26, RZ ;  /* 0x0000001a03037c10 */ /* 0x000fe2000fffe0ff */
[----:B------:R-:W-:Y:S02]  /*51f0*/  ULDC.64 UR32, c[0x0][0x308] ;  /* 0x0000c20000207ab9 */ /* 0x000fe40000000a00 */
[----:B------:R-:W-:-:S05]  /*5200*/  IMAD.WIDE.U32 R2, R5, UR24, R2 ;  /* 0x0000001805027c25 */ /* 0x000fca000f8e0002 */
[----:B------:R-:W-:Y:S02]  /*5210*/  IADD3 R3, R3, UR27, RZ ;  /* 0x0000001b03037c10 */ /* 0x000fe4000fffe0ff */
[----:B------:R-:W-:-:S04]  /*5220*/  LEA R4, P0, R2, UR32, 0x2 ;  /* 0x0000002002047c11 */ /* 0x000fc8000f8010ff */
[----:B------:R-:W-:-:S05]  /*5230*/  LEA.HI.X R5, R2, UR33, R3, 0x2, P0 ;  /* 0x0000002102057c11 */ /* 0x000fca00080f1403 */
[----:B------:R2:W-:Y:S04]  /*5240*/  STG.E desc[UR22][R4.64], R7 ;  /* 0x0000000704007986 */ /* 0x0005e8000c101916 */
.L_x_2635:
[----:B------:R-:W-:Y:S05]  /*5250*/  BSYNC B0 ;  /* 0x0000000000007941 */ /* 0x000fea0003800000 */
.L_x_2634:
[----:B------:R-:W3:Y:S01]  /*5260*/  LDC.64 R2, c[0x0][0x308] ;  /* 0x0000c200ff027b82 */ /* 0x000ee20000000a00 */
[----:B------:R-:W-:Y:S01]  /*5270*/  ULDC.64 UR28, c[0x0][0x2b8] ;  /* 0x0000ae00001c7ab9 */ /* 0x000fe20000000a00 */
[----:B------:R-:W-:Y:S01]  /*5280*/  UMOV UR21, UR19 ;  /* 0x0000001300157c82 */ /* 0x000fe20008000000 */
[----:B------:R-:W-:Y:S01]  /*5290*/  UIMAD UR27, UR30, UR28, URZ ;  /* 0x0000001c1e1b72a4 */ /* 0x000fe2000f8e023f */
[C---:B--2---:R-:W-:Y:S01]  /*52a0*/  LOP3.LUT R5, R106.reuse, 0x20, RZ, 0xfc, !PT ;  /* 0x000000206a057812 */ /* 0x044fe200078efcff */
[----:B------:R-:W-:Y:S01]  /*52b0*/  USHF.L.U32 UR26, UR4, 0xb, URZ ;  /* 0x0000000b041a7899 */ /* 0x000fe2000800063f */
[C---:B------:R-:W-:Y:S01]  /*52c0*/  LOP3.LUT R23, R106.reuse, 0x40, RZ, 0xfc, !PT ;  /* 0x000000406a177812 */ /* 0x040fe200078efcff */
[----:B------:R-:W-:Y:S01]  /*52d0*/  UIMAD.WIDE.U32 UR20, UR24, UR28, UR20 ;  /* 0x0000001c181472a5 */ /* 0x000fe2000f8e0014 */
[-C--:B------:R-:W-:Y:S01]  /*52e0*/  ISETP.GE.AND P3, PT, R5, R0.reuse, PT ;  /* 0x000000000500720c */ /* 0x080fe20003f66270 */
[----:B------:R-:W-:Y:S01]  /*52f0*/  UIMAD UR29, UR24, UR29, UR27 ;  /* 0x0000001d181d72a4 */ /* 0x000fe2000f8e021b */
[----:B------:R-:W-:Y:S01]  /*5300*/  LOP3.LUT R5, R106, 0x60, RZ, 0xfc, !PT ;  /* 0x000000606a057812 */ /* 0x000fe200078efcff */
[----:B------:R-:W-:Y:S01]  /*5310*/  USHF.R.S32.HI UR27, URZ, 0x1f, UR26 ;  /* 0x0000001f3f1b7899 */ /* 0x000fe2000801141a */
[-C--:B------:R-:W-:Y:S01]  /*5320*/  ISETP.GE.AND P2, PT, R23, R0.reuse, PT ;  /* 0x000000001700720c */ /* 0x080fe20003f46270 */
[----:B------:R-:W-:Y:S01]  /*5330*/  UIADD3 UR19, UP0, UR26, UR20, URZ ;  /* 0x000000141a137290 */ /* 0x000fe2000ff1e03f */
[-C--:B------:R-:W-:Y:S01]  /*5340*/  ISETP.GE.AND P1, PT, R5, R0.reuse, PT ;  /* 0x000000000500720c */ /* 0x080fe20003f26270 */
[----:B------:R-:W-:Y:S01]  /*5350*/  UIADD3 UR4, UR4, 0x1, URZ ;  /* 0x0000000104047890 */ /* 0x000fe2000fffe03f */
[-C--:B------:R-:W-:Y:S01]  /*5360*/  ISETP.GE.AND P4, PT, R86, R0.reuse, PT ;  /* 0x000000005600720c */ /* 0x080fe20003f86270 */
[----:B------:R-:W-:Y:S01]  /*5370*/  UIADD3.X UR20, UR27, UR29, UR21, UP0, !UPT ;  /* 0x0000001d1b147290 */ /* 0x000fe200087fe415 */
[-C--:B------:R-:W-:Y:S01]  /*5380*/  ISETP.GE.AND P5, PT, R83, R0.reuse, PT ;  /* 0x000000005300720c */ /* 0x080fe20003fa6270 */
[----:B------:R-:W-:Y:S01]  /*5390*/  UIADD3 UR16, UP1, UR16, 0x2000, URZ ;  /* 0x0000200010107890 */ /* 0x000fe2000ff3e03f */
[----:B------:R-:W-:Y:S01]  /*53a0*/  MOV R7, UR19 ;  /* 0x0000001300077c02 */ /* 0x000fe20008000f00 */
[----:B------:R-:W-:Y:S01]  /*53b0*/  ULDC UR19, c[0x0][0x224] ;  /* 0x0000890000137ab9 */ /* 0x000fe20000000800 */
[----:B------:R-:W-:Y:S01]  /*53c0*/  ISETP.GE.AND P6, PT, R82, R0, PT ;  /* 0x000000005200720c */ /* 0x000fe20003fc6270 */
[----:B------:R-:W-:Y:S01]  /*53d0*/  UISETP.GE.AND UP0, UPT, UR4, UR19, UPT ;  /* 0x000000130400728c */ /* 0x000fe2000bf06270 */
[----:B---3--:R-:W-:Y:S01]  /*53e0*/  IMAD.WIDE R2, R106, 0x4, R2 ;  /* 0x000000046a027825 */ /* 0x008fe200078e0202 */
[----:B------:R-:W-:Y:S01]  /*53f0*/  MOV R4, UR20 ;  /* 0x0000001400047c02 */ /* 0x000fe20008000f00 */
[----:B------:R-:W-:-:S02]  /*5400*/  UIADD3 UR14, UP2, UR14, 0x2000, URZ ;  /* 0x000020000e0e7890 */ /* 0x000fc4000ff5e03f */
[----:B------:R-:W-:Y:S01]  /*5410*/  UIADD3.X UR18, URZ, UR18, URZ, UP1, !UPT ;  /* 0x000000123f127290 */ /* 0x000fe20008ffe43f */
[----:B------:R-:W-:Y:S01]  /*5420*/  LEA R2, P0, R7, R2, 0x2 ;  /* 0x0000000207027211 */ /* 0x000fe200078010ff */
[----:B------:R-:W-:-:S03]  /*5430*/  UIADD3.X UR17, URZ, UR17, URZ, UP2, !UPT ;  /* 0x000000113f117290 */ /* 0x000fc600097fe43f */
[----:B------:R-:W-:Y:S02]  /*5440*/  LEA.HI.X R3, R7, R3, R4, 0x2, P0 ;  /* 0x0000000307037211 */ /* 0x000fe400000f1404 */
[----:B------:R-:W-:-:S03]  /*5450*/  LOP3.LUT R7, R106, 0x80, RZ, 0xfc, !PT ;  /* 0x000000806a077812 */ /* 0x000fc600078efcff */
        /* <DEDUP_REMOVED lines=27> */
.L_x_2637:
        /* <DEDUP_REMOVED lines=15> */
.L_x_5240:


//--------------------- .text._Z25selective_scan_fwd_kernelI32Selective_Scan_fwd_kernel_traitsILi128ELi16ELi1ELb0ELb0ELb0ELb1EffEEv13SSMParamsBase --------------------------
	.section	.text._Z25selective_scan_fwd_kernelI32Selective_Scan_fwd_kernel_traitsILi128ELi16ELi1ELb0ELb0ELb0ELb1EffEEv13SSMParamsBase,"ax",@progbits
	.align	128
        .global         _Z25selective_scan_fwd_kernelI32Selective_Scan_fwd_kernel_traitsILi128ELi16ELi1ELb0ELb0ELb0ELb1EffEEv13SSMParamsBase
        .type           _Z25selective_scan_fwd_kernelI32Selective_Scan_fwd_kernel_traitsILi128ELi16ELi1ELb0ELb0ELb0ELb1EffEEv13SSMParamsBase,@function
        .size           _Z25selective_scan_fwd_kernelI32Selective_Scan_fwd_kernel_traitsILi128ELi16ELi1ELb0ELb0ELb0ELb1EffEEv13SSMParamsBase,(.L_x_5241 - _Z25selective_scan_fwd_kernelI32Selective_Scan_fwd_kernel_traitsILi128ELi16ELi1ELb0ELb0ELb0ELb1EffEEv13SSMParamsBase)
        .other          _Z25selective_scan_fwd_kernelI32Selective_Scan_fwd_kernel_traitsILi128ELi16ELi1ELb0ELb0ELb0ELb1EffEEv13SSMParamsBase,@"STO_CUDA_ENTRY STV_DEFAULT"
_Z25selective_scan_fwd_kernelI32Selective_Scan_fwd_kernel_traitsILi128ELi16ELi1ELb0ELb0ELb0ELb1EffEEv13SSMParamsBase:
.text._Z25selective_scan_fwd_kernelI32Selective_Scan_fwd_kernel_traitsILi128ELi16ELi1ELb0ELb0ELb0ELb1EffEEv13SSMParamsBase:
[----:B------:R-:W-:Y:S08]  /*0000*/  LDC R1, c[0x0][0x28] ;  /* 0x00000a00ff017b82 */ /* 0x000ff00000000800 */
[----:B------:R-:W0:Y:S01]  /*0010*/  S2UR UR44, SR_CTAID.Y ;  /* 0x00000000002c79c3 */ /* 0x000e220000002600 */
[----:B------:R-:W-:Y:S01]  /*0020*/  ULDC.64 UR4, c[0x0][0x2e8] ;  /* 0x0000ba0000047ab9 */ /* 0x000fe20000000a00 */
[----:B------:R-:W-:Y:S01]  /*0030*/  ULDC.64 UR28, c[0x0][0x208] ;  /* 0x00008200001c7ab9 */ /* 0x000fe20000000a00 */
[----:B------:R-:W-:Y:S01]  /*0040*/  UISETP.NE.U32.AND UP0, UPT, UR4, URZ, UPT ;  /* 0x0000003f0400728c */ /* 0x000fe2000bf05070 */
[----:B------:R-:W-:Y:S01]  /*0050*/  HFMA2.MMA R50, -RZ, RZ, 0, 0 ;  /* 0x00000000ff327435 */ /* 0x000fe200000001ff */
[----:B------:R-:W-:Y:S01]  /*0060*/  ULDC.64 UR10, c[0x0][0x280] ;  /* 0x0000a000000a7ab9 */ /* 0x000fe20000000a00 */
[----:B------:R-:W-:Y:S01]  /*0070*/  ULDC UR23, c[0x0][0x224] ;  /* 0x0000890000177ab9 */ /* 0x000fe20000000800 */
[----:B------:R-:W-:Y:S01]  /*0080*/  UISETP.NE.AND.EX UP0, UPT, UR5, URZ, UPT, UP0 ;  /* 0x0000003f0500728c */ /* 0x000fe2000bf05300 */
[----:B------:R-:W1:Y:S01]  /*0090*/  S2UR UR25, SR_CTAID.X ;  /* 0x00000000001979c3 */ /* 0x000e620000002500 */
[----:B------:R-:W-:Y:S01]  /*00a0*/  ULDC.64 UR12, c[0x0][0x290] ;  /* 0x0000a400000c7ab9 */ /* 0x000fe20000000a00 */
[----:B------:R-:W-:Y:S01]  /*00b0*/  ULDC.64 UR20, c[0x0][0x298] ;  /* 0x0000a60000147ab9 */ /* 0x000fe20000000a00 */
[----:B------:R-:W-:-:S02]  /*00c0*/  ULDC.64 UR14, c[0x0][0x230] ;  /* 0x00008c00000e7ab9 */ /* 0x000fc40000000a00 */
[----:B------:R-:W-:Y:S01]  /*00d0*/  PLOP3.LUT P0, PT, PT, PT, UP0, 0x80, 0x0 ;  /* 0x000000000000781c */ /* 0x000fe20003f0f008 */
[----:B0-----:R-:W-:-:S04]  /*00e0*/  USHF.R.S32.HI UR8, URZ, 0x1f, UR44 ;  /* 0x0000001f3f087899 */ /* 0x001fc8000801142c */
[----:B------:R-:W-:-:S04]  /*00f0*/  @UP0 ULEA UR4, UP1, UR44, UR4, 0x2 ;  /* 0x000000042c040291 */ /* 0x000fc8000f82103f */
[----:B------:R-:W-:Y:S02]  /*0100*/  @UP0 ULEA.HI.X UR5, UR44, UR5, UR8, 0x2, UP1 ;  /* 0x000000052c050291 */ /* 0x000fe400088f1408 */
[----:B------:R-:W-:-:S04]  /*0110*/  MOV R2, UR4 ;  /* 0x0000000400027c02 */ /* 0x000fc80008000f00 */
[----:B------:R-:W-:Y:S01]  /*0120*/  IMAD.U32 R3, RZ, RZ, UR5 ;  /* 0x00000005ff037e24 */ /* 0x000fe2000f8e00ff */
[----:B------:R-:W-:-:S04]  /*0130*/  ULDC.64 UR4, c[0x0][0x300] ;  /* 0x0000c00000047ab9 */ /* 0x000fc80000000a00 */
[----:B------:R0:W5:Y:S01]  /*0140*/  @P0 LDG.E R2, desc[UR28][R2.64] ;  /* 0x0000001c02020981 */ /* 0x000162000c1e1900 */
[----:B------:R-:W-:-:S04]  /*0150*/  UISETP.NE.U32.AND UP0, UPT, UR4, URZ, UPT ;  /* 0x0000003f0400728c */ /* 0x000fc8000bf05070 */
[----:B------:R-:W-:Y:S02]  /*0160*/  UISETP.NE.AND.EX UP0, UPT, UR5, URZ, UPT, UP0 ;  /* 0x0000003f0500728c */ /* 0x000fe4000bf05300 */
[----:B-1----:R-:W-:-:S04]  /*0170*/  USHF.R.S32.HI UR6, URZ, 0x1f, UR25 ;  /* 0x0000001f3f067899 */ /* 0x002fc80008011419 */
[----:B------:R-:W-:-:S05]  /*0180*/  PLOP3.LUT P1, PT, PT, PT, UP0, 0x80, 0x0 ;  /* 0x000000000000781c */ /* 0x000fca0003f2f008 */
[----:B------:R-:W-:-:S04]  /*0190*/  @UP0 ULEA UR4, UP1, UR44, UR4, 0x2 ;  /* 0x000000042c040291 */ /* 0x000fc8000f82103f */
[----:B------:R-:W-:Y:S02]  /*01a0*/  @UP0 ULEA.HI.X UR5, UR44, UR5, UR8, 0x2, UP1 ;  /* 0x000000052c050291 */ /* 0x000fe400088f1408 */
[----:B------:R-:W-:Y:S01]  /*01b0*/  IMAD.U32 R4, RZ, RZ, UR4 ;  /* 0x00000004ff047e24 */ /* 0x000fe2000f8e00ff */
[----:B------:R-:W-:Y:S02]  /*01c0*/  UIMAD UR7, UR6, UR10, URZ ;  /* 0x0000000a060772a4 */ /* 0x000fe4000f8e023f */
[----:B------:R-:W-:Y:S01]  /*01d0*/  UISETP.GE.AND UP0, UPT, UR23, 0x1, UPT ;  /* 0x000000011700788c */ /* 0x000fe2000bf06270 */
[----:B------:R-:W-:Y:S01]  /*01e0*/  MOV R5, UR5 ;  /* 0x0000000500057c02 */ /* 0x000fe20008000f00 */
[----:B------:R-:W-:Y:S02]  /*01f0*/  UIMAD.WIDE.U32 UR4, UR25, UR10, URZ ;  /* 0x0000000a190472a5 */ /* 0x000fe4000f8e003f */
[----:B------:R-:W-:Y:S02]  /*0200*/  UIMAD UR10, UR6, UR12, URZ ;  /* 0x0000000c060a72a4 */ /* 0x000fe4000f8e023f */
[----:B------:R-:W-:Y:S01]  /*0210*/  UIMAD UR9, UR25, UR11, UR7 ;  /* 0x0000000b190972a4 */ /* 0x000fe2000f8e0207 */
[----:B------:R0:W5:Y:S01]  /*0220*/  @P1 LDG.E R50, desc[UR28][R4.64] ;  /* 0x0000001c04321981 */ /* 0x000162000c1e1900 */
[----:B------:R-:W-:Y:S01]  /*0230*/  UIMAD.WIDE.U32 UR6, UR25, UR12, URZ ;  /* 0x0000000c190672a5 */ /* 0x000fe2000f8e003f */
[----:B------:R-:W-:Y:S01]  /*0240*/  PLOP3.LUT P1, PT, PT, PT, UP0, 0x80, 0x0 ;  /* 0x000000000000781c */ /* 0x000fe20003f2f008 */
[----:B------:R-:W-:-:S02]  /*0250*/  UIMAD UR10, UR25, UR13, UR10 ;  /* 0x0000000d190a72a4 */ /* 0x000fc4000f8e020a */
[----:B------:R-:W-:Y:S01]  /*0260*/  UIADD3 UR5, UR5, UR9, URZ ;  /* 0x0000000905057290 */ /* 0x000fe2000fffe03f */
[----:B------:R-:W-:Y:S01]  /*0270*/  ULDC.64 UR12, c[0x0][0x288] ;  /* 0x0000a200000c7ab9 */ /* 0x000fe20000000a00 */
[----:B------:R-:W-:Y:S02]  /*0280*/  UIADD3 UR7, UR7, UR10, URZ ;  /* 0x0000000a07077290 */ /* 0x000fe4000fffe03f */
[----:B------:R-:W-:Y:S02]  /*0290*/  UIMAD UR9, UR8, UR12, URZ ;  /* 0x0000000c080972a4 */ /* 0x000fe4000f8e023f */
[----:B------:R-:W-:Y:S02]  /*02a0*/  UIMAD UR10, UR8, UR14, URZ ;  /* 0x0000000e080a72a4 */ /* 0x000fe4000f8e023f */
[----:B------:R-:W-:Y:S02]  /*02b0*/  UIMAD UR22, UR44, UR13, UR9 ;  /* 0x0000000d2c1672a4 */ /* 0x000fe4000f8e0209 */
[----:B------:R-:W-:-:S02]  /*02c0*/  UIMAD UR9, UR8, UR20, URZ ;  /* 0x00000014080972a4 */ /* 0x000fc4000f8e023f */
[----:B------:R-:W-:Y:S02]  /*02d0*/  UIMAD.WIDE.U32 UR4, UR44, UR12, UR4 ;  /* 0x0000000c2c0472a5 */ /* 0x000fe4000f8e0004 */
[----:B------:R-:W-:Y:S02]  /*02e0*/  UIMAD UR21, UR44, UR21, UR9 ;  /* 0x000000152c1572a4 */ /* 0x000fe4000f8e0209 */
[----:B------:R-:W-:Y:S02]  /*02f0*/  UIMAD.WIDE.U32 UR6, UR44, UR20, UR6 ;  /* 0x000000142c0672a5 */ /* 0x000fe4000f8e0006 */
[----:B------:R-:W-:Y:S01]  /*0300*/  UIMAD UR15, UR44, UR15, UR10 ;  /* 0x0000000f2c0f72a4 */ /* 0x000fe2000f8e020a */
[----:B0-----:R-:W-:Y:S11]  /*0310*/  @!P1 EXIT ;  /* 0x000000000000994d */ /* 0x001ff60003800000 */
[----:B------:R-:W0:Y:S01]  /*0320*/  S2R R52, SR_TID.X ;  /* 0x0000000000347919 */ /* 0x000e220000002100 */
[----:B------:R-:W-:Y:S01]  /*0330*/  ULDC.64 UR16, c[0x0][0x248] ;  /* 0x0000920000107ab9 */ /* 0x000fe20000000a00 */
[----:B------:R-:W-:Y:S02]  /*0340*/  UIMAD.WIDE.U32 UR12, UR44, UR14, URZ ;  /* 0x0000000e2c0c72a5 */ /* 0x000fe4000f8e003f */
[----:B------:R-:W-:Y:S01]  /*0350*/  UIMAD UR9, UR8, UR16, URZ ;  /* 0x00000010080972a4 */ /* 0x000fe2000f8e023f */
[----:B------:R-:W1:Y:S01]  /*0360*/  S2R R51, SR_LANEID ;  /* 0x0000000000337919 */ /* 0x000e620000000000 */
[----:B------:R-:W-:Y:S01]  /*0370*/  UIMAD.WIDE.U32 UR10, UR44, UR16, URZ ;  /* 0x000000102c0a72a5 */ /* 0x000fe2000f8e003f */
[----:B------:R-:W2:Y:S01]  /*0380*/  S2UR UR16, SR_CgaCtaId ;  /* 0x00000000001079c3 */ /* 0x000ea20000008800 */
[----:B------:R-:W-:Y:S01]  /*0390*/  ULDC UR14, c[0x0][0x214] ;  /* 0x00008500000e7ab9 */ /* 0x000fe20000000800 */
[----:B------:R-:W-:Y:S01]  /*03a0*/  ULDC.64 UR26, c[0x0][0x2f0] ;  /* 0x0000bc00001a7ab9 */ /* 0x000fe20000000a00 */
[----:B------:R-:W-:-:S02]  /*03b0*/  UIMAD UR14, UR25, UR14, UR44 ;  /* 0x0000000e190e72a4 */ /* 0x000fc4000f8e022c */
[----:B------:R-:W-:Y:S02]  /*03c0*/  UIADD3 UR22, UR5, UR22, URZ ;  /* 0x0000001605167290 */ /* 0x000fe4000fffe03f */
[----:B------:R-:W-:Y:S02]  /*03d0*/  ULEA UR20, UP0, UR4, UR26, 0x2 ;  /* 0x0000001a04147291 */ /* 0x000fe4000f80103f */
[----:B------:R-:W-:Y:S02]  /*03e0*/  UIADD3 UR21, UR7, UR21, URZ ;  /* 0x0000001507157290 */ /* 0x000fe4000fffe03f */
[----:B------:R-:W-:Y:S01]  /*03f0*/  ULEA.HI.X UR22, UR4, UR27, UR22, 0x2, UP0 ;  /* 0x0000001b04167291 */ /* 0x000fe200080f1416 */
[----:B------:R-:W-:Y:S02]  /*0400*/  ULDC.64 UR18, c[0x0][0x268] ;  /* 0x00009a0000127ab9 */ /* 0x000fe40000000a00 */
[----:B------:R-:W-:Y:S01]  /*0410*/  UMOV UR4, URZ ;  /* 0x0000003f00047c82 */ /* 0x000fe20008000000 */
[----:B------:R-:W-:Y:S01]  /*0420*/  UIMAD UR7, UR14, UR23, URZ ;  /* 0x000000170e0772a4 */ /* 0x000fe2000f8e023f */
[----:B-----5:R-:W-:Y:S01]  /*0430*/  @P0 R2UR UR4, R2 ;  /* 0x00000000020402ca */ /* 0x020fe200000e0000 */
[----:B------:R-:W-:Y:S01]  /*0440*/  UIMAD UR8, UR8, UR18, URZ ;  /* 0x00000012080872a4 */ /* 0x000fe2000f8e023f */
[----:B------:R-:W-:Y:S01]  /*0450*/  UMOV UR14, 0x400 ;  /* 0x00000400000e7882 */ /* 0x000fe20000000000 */
[----:B------:R-:W-:-:S02]  /*0460*/  UIMAD UR17, UR44, UR17, UR9 ;  /* 0x000000112c1172a4 */ /* 0x000fc4000f8e0209 */
[----:B------:R-:W-:Y:S02]  /*0470*/  UIMAD UR19, UR44, UR19, UR8 ;  /* 0x000000132c1372a4 */ /* 0x000fe4000f8e0208 */
[----:B--2---:R-:W-:Y:S01]  /*0480*/  ULEA UR14, UR16, UR14, 0x18 ;  /* 0x0000000e100e7291 */ /* 0x004fe2000f8ec03f */
[C---:B0-----:R-:W-:Y:S01]  /*0490*/  IMAD.SHL.U32 R0, R52.reuse, 0x10, RZ ;  /* 0x0000001034007824 */ /* 0x041fe200078e00ff */
[----:B------:R-:W-:Y:S01]  /*04a0*/  LOP3.LUT R49, R52, 0x1f, RZ, 0xc0, !PT ;  /* 0x0000001f34317812 */ /* 0x000fe200078ec0ff */
[----:B------:R-:W-:Y:S01]  /*04b0*/  ULDC.64 UR30, c[0x0][0x2f8] ;  /* 0x0000be00001e7ab9 */ /* 0x000fe20000000a00 */
[----:B------:R-:W-:Y:S01]  /*04c0*/  SHF.R.U32.HI R47, RZ, 0x5, R52 ;  /* 0x00000005ff2f7819 */ /* 0x000fe20000011634 */
[----:B------:R-:W-:Y:S01]  /*04d0*/  UIMAD.WIDE.U32 UR8, UR44, UR18, URZ ;  /* 0x000000122c0872a5 */ /* 0x000fe2000f8e003f */
[----:B------:R-:W-:Y:S01]  /*04e0*/  LOP3.LUT R46, R49, 0xfffffe00, R0, 0xf8, !PT ;  /* 0xfffffe00312e7812 */ /* 0x000fe200078ef800 */
[----:B------:R-:W-:Y:S01]  /*04f0*/  ULEA UR18, UP1, UR6, UR30, 0x2 ;  /* 0x0000001e06127291 */ /* 0x000fe2000f82103f */
[C---:B------:R-:W-:Y:S01]  /*0500*/  SHF.L.U32 R48, R47.reuse, 0x9, RZ ;  /* 0x000000092f307819 */ /* 0x040fe200000006ff */
[----:B------:R-:W-:Y:S01]  /*0510*/  ULDC UR5, c[0x0][0x21c] ;  /* 0x0000870000057ab9 */ /* 0x000fe20000000800 */
[----:B------:R-:W-:Y:S01]  /*0520*/  LEA R47, R47, UR14, 0x3 ;  /* 0x0000000e2f2f7c11 */ /* 0x000fe2000f8e18ff */
        /* <DEDUP_REMOVED lines=14> */
[----:B------:R-:W-:Y:S01]  /*0610*/  VIADD R45, R0, 0xf ;  /* 0x0000000f002d7836 */ /* 0x000fe20000000000 */
[----:B------:R-:W-:Y:S01]  /*0620*/  LOP3.LUT R10, R46, 0x20, RZ, 0xfc, !PT ;  /* 0x000000202e0a7812 */ /* 0x000fe200078efcff */
[----:B------:R-:W-:Y:S01]  /*0630*/  UIMAD UR7, UR7, UR5, URZ ;  /* 0x00000005070772a4 */ /* 0x000fe2000f8e023f */
[----:B------:R-:W-:Y:S01]  /*0640*/  UMOV UR16, UR20 ;  /* 0x0000001400107c82 */ /* 0x000fe20008000000 */
[----:B------:R-:W-:Y:S01]  /*0650*/  ULEA.HI.X UR21, UR6, UR31, UR21, 0x2, UP1 ;  /* 0x0000001f06157291 */ /* 0x000fe200088f1415 */
[----:B------:R-:W-:Y:S01]  /*0660*/  UMOV UR5, URZ ;  /* 0x0000003f00057c82 */ /* 0x000fe20008000000 */
[----:B------:R-:W-:-:S02]  /*0670*/  UIADD3 UR15, UR13, UR15, URZ ;  /* 0x0000000f0d0f7290 */ /* 0x000fc4000fffe03f */
[----:B------:R-:W-:Y:S02]  /*0680*/  UIADD3 UR17, UR11, UR17, URZ ;  /* 0x000000110b117290 */ /* 0x000fe4000fffe03f */
[----:B------:R-:W-:Y:S01]  /*0690*/  UIADD3 UR19, UR9, UR19, URZ ;  /* 0x0000001309137290 */ /* 0x000fe2000fffe03f */
[----:B-1----:R-:W-:-:S11]  /*06a0*/  UMOV UR20, UR22 ;  /* 0x0000001600147c82 */ /* 0x002fd60008000000 */
.L_x_2680:
[----:B------:R-:W-:Y:S01]  /*06b0*/  BAR.SYNC.DEFER_BLOCKING 0x0 ;  /* 0x0000000000007b1d */ /* 0x000fe20000010000 */
[----:B------:R-:W-:Y:S02]  /*06c0*/  SHF.R.S32.HI R3, RZ, 0x1f, R46 ;  /* 0x0000001fff037819 */ /* 0x000fe4000001142e */
[----:B0-----:R-:W-:Y:S02]  /*06d0*/  CS2R R4, SRZ ;  /* 0x0000000000047805 */ /* 0x001fe4000001ff00 */
[C---:B------:R-:W-:Y:S01]  /*06e0*/  SHF.L.U32 R22, R46.reuse, 0x2, RZ ;  /* 0x000000022e167819 */ /* 0x040fe200000006ff */
[----:B------:R-:W-:Y:S01]  /*06f0*/  IMAD.MOV.U32 R0, RZ, RZ, RZ ;  /* 0x000000ffff007224 */ /* 0x000fe200078e00ff */
[C---:B------:R-:W-:Y:S01]  /*0700*/  LOP3.LUT R20, R46.reuse, 0x40, RZ, 0xfc, !PT ;  /* 0x000000402e147812 */ /* 0x040fe200078efcff */
[----:B------:R-:W-:Y:S01]  /*0710*/  ULDC UR24, c[0x0][0x218] ;  /* 0x0000860000187ab9 */ /* 0x000fe20000000800 */
[C---:B------:R-:W-:Y:S01]  /*0720*/  LOP3.LUT R21, R46.reuse, 0x60, RZ, 0xfc, !PT ;  /* 0x000000602e157812 */ /* 0x040fe200078efcff */
[----:B------:R-:W-:Y:S01]  /*0730*/  UIMAD UR24, UR5, -0x800, UR24 ;  /* 0xfffff800051878a4 */ /* 0x000fe2000f8e0218 */
[----:B------:R-:W-:-:S02]  /*0740*/  LOP3.LUT R23, R46, 0x80, RZ, 0xfc, !PT ;  /* 0x000000802e177812 */ /* 0x000fc400078efcff */
[----:B------:R-:W-:Y:S02]  /*0750*/  CS2R R6, SRZ ;  /* 0x0000000000067805 */ /* 0x000fe4000001ff00 */
[----:B------:R-:W-:Y:S02]  /*0760*/  SHF.L.U64.HI R24, R46, 0x2, R3 ;  /* 0x000000022e187819 */ /* 0x000fe40000010203 */
[----:B------:R-:W-:Y:S02]  /*0770*/  CS2R R8, SRZ ;  /* 0x0000000000087805 */ /* 0x000fe4000001ff00 */
[----:B------:R-:W-:Y:S02]  /*0780*/  IADD3 R2, P3, R22, UR16, RZ ;  /* 0x0000001016027c10 */ /* 0x000fe4000ff7e0ff */
[----:B------:R-:W-:Y:S02]  /*0790*/  CS2R R12, SRZ ;  /* 0x00000000000c7805 */ /* 0x000fe4000001ff00 */
[----:B------:R-:W-:-:S02]  /*07a0*/  ISETP.GE.AND P2, PT, R46, UR24, PT ;  /* 0x000000182e007c0c */ /* 0x000fc4000bf46270 */
[----:B------:R-:W-:Y:S02]  /*07b0*/  CS2R R14, SRZ ;  /* 0x00000000000e7805 */ /* 0x000fe4000001ff00 */
[----:B------:R-:W-:Y:S02]  /*07c0*/  ISETP.GE.AND P1, PT, R10, UR24, PT ;  /* 0x000000180a007c0c */ /* 0x000fe4000bf26270 */
[----:B------:R-:W-:Y:S02]  /*07d0*/  LOP3.LUT R25, R46, 0xa0, RZ, 0xfc, !PT ;  /* 0x000000a02e197812 */ /* 0x000fe400078efcff */
[----:B------:R-:W-:Y:S02]  /*07e0*/  ISETP.GE.AND P0, PT, R20, UR24, PT ;  /* 0x0000001814007c0c */ /* 0x000fe4000bf06270 */
[----:B------:R-:W-:Y:S02]  /*07f0*/  ISETP.GE.AND P4, PT, R21, UR24, PT ;  /* 0x0000001815007c0c */ /* 0x000fe4000bf86270 */
[----:B------:R-:W-:-:S02]  /*0800*/  IADD3.X R3, R24, UR20, RZ, P3, !PT ;  /* 0x0000001418037c10 */ /* 0x000fc40009ffe4ff */
[----:B------:R-:W-:Y:S02]  /*0810*/  ISETP.GE.AND P6, PT, R23, UR24, PT ;  /* 0x0000001817007c0c */ /* 0x000fe4000bfc6270 */
[C---:B------:R-:W-:Y:S01]  /*0820*/  LOP3.LUT R26, R46.reuse, 0xc0, RZ, 0xfc, !PT ;  /* 0x000000c02e1a7812 */ /* 0x040fe200078efcff */
[----:B------:R-:W2:Y:S01]  /*0830*/  @!P2 LDG.E R5, desc[UR28][R2.64] ;  /* 0x0000001c0205a981 */ /* 0x000ea2000c1e1900 */
[----:B------:R-:W-:Y:S02]  /*0840*/  ISETP.GE.AND P5, PT, R25, UR24, PT ;  /* 0x0000001819007c0c */ /* 0x000fe4000bfa6270 */
[C---:B------:R-:W-:Y:S01]  /*0850*/  LOP3.LUT R65, R46.reuse, 0xe0, RZ, 0xfc, !PT ;  /* 0x000000e02e417812 */ /* 0x040fe200078efcff */
[----:B------:R-:W3:Y:S01]  /*0860*/  @!P1 LDG.E R0, desc[UR28][R2.64+0x80] ;  /* 0x0000801c02009981 */ /* 0x000ee2000c1e1900 */
[----:B------:R-:W-:Y:S02]  /*0870*/  LOP3.LUT R64, R46, 0x100, RZ, 0xfc, !PT ;  /* 0x000001002e407812 */ /* 0x000fe400078efcff */
[----:B------:R-:W-:Y:S01]  /*0880*/  ISETP.GE.AND P3, PT, R26, UR24, PT ;  /* 0x000000181a007c0c */ /* 0x000fe2000bf66270 */
[----:B------:R-:W4:Y:S01]  /*0890*/  @!P0 LDG.E R7, desc[UR28][R2.64+0x100] ;  /* 0x0001001c02078981 */ /* 0x000f22000c1e1900 */
[----:B------:R-:W-:-:S02]  /*08a0*/  ISETP.GE.AND P2, PT, R65, UR24, PT ;  /* 0x0000001841007c0c */ /* 0x000fc4000bf46270 */
[----:B------:R-:W-:Y:S01]  /*08b0*/  ISETP.GE.AND P1, PT, R64, UR24, PT ;  /* 0x0000001840007c0c */ /* 0x000fe2000bf26270 */
[----:B------:R-:W5:Y:S01]  /*08c0*/  @!P4 LDG.E R4, desc[UR28][R2.64+0x180] ;  /* 0x0001801c0204c981 */ /* 0x000f62000c1e1900 */
[C---:B------:R-:W-:Y:S02]  /*08d0*/  LOP3.LUT R58, R46.reuse, 0x120, RZ, 0xfc, !PT ;  /* 0x000001202e3a7812 */ /* 0x040fe400078efcff */
[C---:B------:R-:W-:Y:S01]  /*08e0*/  LOP3.LUT R63, R46.reuse, 0x140, RZ, 0xfc, !PT ;  /* 0x000001402e3f7812 */ /* 0x040fe200078efcff */
[----:B------:R-:W5:Y:S01]  /*08f0*/  @!P6 LDG.E R9, desc[UR28][R2.64+0x200] ;  /* 0x0002001c0209e981 */ /* 0x000f62000c1e1900 */
[C---:B------:R-:W-:Y:S02]  /*0900*/  LOP3.LUT R54, R46.reuse, 0x160, RZ, 0xfc, !PT ;  /* 0x000001602e367812 */ /* 0x040fe400078efcff */
[----:B------:R-:W-:Y:S01]  /*0910*/  LOP3.LUT R61, R46, 0x180, RZ, 0xfc, !PT ;  /* 0x000001802e3d7812 */ /* 0x000fe200078efcff */
[----:B------:R-:W5:Y:S01]  /*0920*/  @!P5 LDG.E R6, desc[UR28][R2.64+0x280] ;  /* 0x0002801c0206d981 */ /* 0x000f62000c1e1900 */
[----:B------:R-:W-:-:S02]  /*0930*/  MOV R11, RZ ;  /* 0x000000ff000b7202 */ /* 0x000fc40000000f00 */
[----:B------:R-:W-:Y:S01]  /*0940*/  ISETP.GE.AND P0, PT, R58, UR24, PT ;  /* 0x000000183a007c0c */ /* 0x000fe2000bf06270 */
[----:B------:R-:W5:Y:S01]  /*0950*/  @!P2 LDG.E R8, desc[UR28][R2.64+0x380] ;  /* 0x0003801c0208a981 */ /* 0x000f62000c1e1900 */
[----:B------:R-:W-:Y:S02]  /*0960*/  ISETP.GE.AND P4, PT, R63, UR24, PT ;  /* 0x000000183f007c0c */ /* 0x000fe4000bf86270 */
[----:B------:R-:W-:Y:S01]  /*0970*/  ISETP.GE.AND P6, PT, R54, UR24, PT ;  /* 0x0000001836007c0c */ /* 0x000fe2000bfc6270 */
[----:B------:R-:W5:Y:S01]  /*0980*/  @!P3 LDG.E R11, desc[UR28][R2.64+0x300] ;  /* 0x0003001c020bb981 */ /* 0x000f62000c1e1900 */
[C---:B------:R-:W-:Y:S02]  /*0990*/  LOP3.LUT R56, R46.reuse, 0x1a0, RZ, 0xfc, !PT ;  /* 0x000001a02e387812 */ /* 0x040fe400078efcff */
[----:B------:R-:W-:Y:S01]  /*09a0*/  ISETP.GE.AND P5, PT, R61, UR24, PT ;  /* 0x000000183d007c0c */ /* 0x000fe2000bfa6270 */
[----:B------:R-:W5:Y:S01]  /*09b0*/  @!P1 LDG.E R13, desc[UR28][R2.64+0x400] ;  /* 0x0004001c020d9981 */ /* 0x000f62000c1e1900 */
[----:B------:R-:W-:-:S02]  /*09c0*/  LOP3.LUT R60, R46, 0x1c0, RZ, 0xfc, !PT ;  /* 0x000001c02e3c7812 */ /* 0x000fc400078efcff */
[----:B------:R-:W-:Y:S02]  /*09d0*/  LOP3.LUT R62, R46, 0x1e0, RZ, 0xfc, !PT ;  /* 0x000001e02e3e7812 */ /* 0x000fe400078efcff */
[----:B------:R-:W-:Y:S02]  /*09e0*/  CS2R R16, SRZ ;  /* 0x0000000000107805 */ /* 0x000fe4000001ff00 */
[----:B------:R-:W-:Y:S01]  /*09f0*/  ISETP.GE.AND P3, PT, R56, UR24, PT ;  /* 0x0000001838007c0c */ /* 0x000fe2000bf66270 */
[----:B------:R-:W5:Y:S01]  /*0a00*/  @!P0 LDG.E R12, desc[UR28][R2.64+0x480] ;  /* 0x0004801c020c8981 */ /* 0x000f62000c1e1900 */
[----:B------:R-:W-:Y:S02]  /*0a10*/  ISETP.GE.AND P2, PT, R60, UR24, PT ;  /* 0x000000183c007c0c */ /* 0x000fe4000bf46270 */
        /* <DEDUP_REMOVED lines=8> */
[----:B------:R-:W-:Y:S01]  /*0aa0*/  ISETP.GE.AND P3, PT, R10, UR24, PT ;  /* 0x000000180a007c0c */ /* 0x000fe2000bf66270 */
[----:B------:R-:W-:Y:S01]  /*0ab0*/  IMAD.IADD R10, R48, 0x1, R51 ;  /* 0x00000001300a7824 */ /* 0x000fe200078e0233 */
[----:B------:R-:W-:-:S02]  /*0ac0*/  ISETP.GE.AND P1, PT, R21, UR24, PT ;  /* 0x0000001815007c0c */ /* 0x000fc4000bf26270 */
[----:B------:R-:W-:Y:S01]  /*0ad0*/  ISETP.GE.AND P5, PT, R23, UR24, PT ;  /* 0x0000001817007c0c */ /* 0x000fe2000bfa6270 */
[C---:B------:R-:W-:Y:S01]  /*0ae0*/  VIADD R23, R10.reuse, 0x40 ;  /* 0x000000400a177836 */ /* 0x040fe20000000000 */
[C---:B------:R-:W-:Y:S02]  /*0af0*/  IADD3 R21, R10.reuse, 0x20, RZ ;  /* 0x000000200a157810 */ /* 0x040fe40007ffe0ff */
[----:B------:R-:W-:Y:S01]  /*0b00*/  ISETP.GE.AND P6, PT, R25, UR24, PT ;  /* 0x0000001819007c0c */ /* 0x000fe2000bfc6270 */
[C---:B------:R-:W-:Y:S01]  /*0b10*/  VIADD R25, R10.reuse, 0x80 ;  /* 0x000000800a197836 */ /* 0x040fe20000000000 */
[C---:B0-----:R-:W-:Y:S01]  /*0b20*/  IADD3 R3, R10.reuse, 0x60, RZ ;  /* 0x000000600a037810 */ /* 0x041fe20007ffe0ff */
[C---:B------:R-:W-:Y:S01]  /*0b30*/  VIADD R29, R10.reuse, 0xc0 ;  /* 0x000000c00a1d7836 */ /* 0x040fe20000000000 */
[C---:B------:R-:W-:Y:S01]  /*0b40*/  LEA.HI.SX32 R44, R10.reuse, R10, 0x1b ;  /* 0x0000000a0a2c7211 */ /* 0x040fe200078fdaff */
[C---:B------:R-:W-:Y:S01]  /*0b50*/  VIADD R41, R10.reuse, 0x180 ;  /* 0x000001800a297836 */ /* 0x040fe20000000000 */
[----:B------:R-:W-:-:S02]  /*0b60*/  IADD3 R43, R10, 0x1a0, RZ ;  /* 0x000001a00a2b7810 */ /* 0x000fc40007ffe0ff */
[C---:B------:R-:W-:Y:S02]  /*0b70*/  IADD3 R27, R10.reuse, 0xa0, RZ ;  /* 0x000000a00a1b7810 */ /* 0x040fe40007ffe0ff */
[-C--:B------:R-:W-:Y:S01]  /*0b80*/  LEA.HI.SX32 R21, R21, R10.reuse, 0x1b ;  /* 0x0000000a15157211 */ /* 0x080fe200078fdaff */
[----:B------:R-:W-:Y:S01]  /*0b90*/  VIADD R33, R10, 0x100 ;  /* 0x000001000a217836 */ /* 0x000fe20000000000 */
[-C--:B------:R-:W-:Y:S02]  /*0ba0*/  LEA.HI.SX32 R23, R23, R10.reuse, 0x1b ;  /* 0x0000000a17177211 */ /* 0x080fe400078fdaff */
[----:B------:R-:W-:Y:S02]  /*0bb0*/  ISETP.GE.AND P4, PT, R20, UR24, PT ;  /* 0x0000001814007c0c */ /* 0x000fe4000bf86270 */
[C---:B------:R-:W-:Y:S02]  /*0bc0*/  IADD3 R31, R10.reuse, 0xe0, RZ ;  /* 0x000000e00a1f7810 */ /* 0x040fe40007ffe0ff */
[----:B------:R-:W-:Y:S01]  /*0bd0*/  LEA.HI.SX32 R3, R3, R10, 0x1b ;  /* 0x0000000a03037211 */ /* 0x000fe200078fdaff */
[C---:B------:R-:W-:Y:S01]  /*0be0*/  VIADD R37, R10.reuse, 0x140 ;  /* 0x000001400a257836 */ /* 0x040fe20000000000 */
[----:B------:R-:W-:-:S02]  /*0bf0*/  IADD3 R39, R10, 0x160, RZ ;  /* 0x000001600a277810 */ /* 0x000fc40007ffe0ff */
[----:B------:R-:W-:Y:S02]  /*0c00*/  LEA R44, R44, UR14, 0x2 ;  /* 0x0000000e2c2c7c11 */ /* 0x000fe4000f8e10ff */
[-C--:B------:R-:W-:Y:S02]  /*0c10*/  LEA.HI.SX32 R25, R25, R10.reuse, 0x1b ;  /* 0x0000000a19197211 */ /* 0x080fe400078fdaff */
[-C--:B------:R-:W-:Y:S02]  /*0c20*/  LEA.HI.SX32 R20, R43, R10.reuse, 0x1b ;  /* 0x0000000a2b147211 */ /* 0x080fe400078fdaff */
[----:B------:R-:W-:Y:S02]  /*0c30*/  IADD3 R35, R10, 0x120, RZ ;  /* 0x000001200a237810 */ /* 0x000fe40007ffe0ff */
[----:B------:R-:W-:Y:S02]  /*0c40*/  LEA.HI.SX32 R27, R27, R10, 0x1b ;  /* 0x0000000a1b1b7211 */ /* 0x000fe400078fdaff */
[----:B------:R-:W-:-:S02]  /*0c50*/  LEA R43, R21, UR14, 0x2 ;  /* 0x0000000e152b7c11 */ /* 0x000fc4000f8e10ff */
[-C--:B------:R-:W-:Y:S02]  /*0c60*/  LEA.HI.SX32 R29, R29, R10.reuse, 0x1b ;  /* 0x0000000a1d1d7211 */ /* 0x080fe400078fdaff */
[-C--:B------:R-:W-:Y:S02]  /*0c70*/  LEA.HI.SX32 R32, R41, R10.reuse, 0x1b ;  /* 0x0000000a29207211 */ /* 0x080fe400078fdaff */
[----:B------:R-:W-:Y:S02]  /*0c80*/  LEA R42, R23, UR14, 0x2 ;  /* 0x0000000e172a7c11 */ /* 0x000fe4000f8e10ff */
[-C--:B------:R-:W-:Y:S02]  /*0c90*/  LEA.HI.SX32 R31, R31, R10.reuse, 0x1b ;  /* 0x0000000a1f1f7211 */ /* 0x080fe400078fdaff */
[----:B------:R-:W-:Y:S02]  /*0ca0*/  LEA R41, R3, UR14, 0x2 ;  /* 0x0000000e03297c11 */ /* 0x000fe4000f8e10ff */
[----:B------:R-:W-:-:S02]  /*0cb0*/  LEA.HI.SX32 R33, R33, R10, 0x1b ;  /* 0x0000000a21217211 */ /* 0x000fc400078fdaff */
[-C--:B------:R-:W-:Y:S02]  /*0cc0*/  LEA.HI.SX32 R2, R39, R10.reuse, 0x1b ;  /* 0x0000000a27027211 */ /* 0x080fe400078fdaff */
[----:B------:R-:W-:Y:S02]  /*0cd0*/  LEA R40, R25, UR14, 0x2 ;  /* 0x0000000e19287c11 */ /* 0x000fe4000f8e10ff */
[-C--:B------:R-:W-:Y:S02]  /*0ce0*/  LEA.HI.SX32 R35, R35, R10.reuse, 0x1b ;  /* 0x0000000a23237211 */ /* 0x080fe400078fdaff */
[----:B------:R-:W-:Y:S02]  /*0cf0*/  LEA R39, R27, UR14, 0x2 ;  /* 0x0000000e1b277c11 */ /* 0x000fe4000f8e10ff */
[----:B------:R-:W-:Y:S02]  /*0d00*/  LEA.HI.SX32 R34, R37, R10, 0x1b ;  /* 0x0000000a25227211 */ /* 0x000fe400078fdaff */
[----:B------:R-:W-:Y:S01]  /*0d10*/  LEA R38, R29, UR14, 0x2 ;  /* 0x0000000e1d267c11 */ /* 0x000fe2000f8e10ff */
[----:B------:R-:W-:Y:S01]  /*0d20*/  VIADD R53, R10, 0x1c0 ;  /* 0x000001c00a357836 */ /* 0x000fe20000000000 */
[----:B------:R-:W-:-:S02]  /*0d30*/  LEA R37, R31, UR14, 0x2 ;  /* 0x0000000e1f257c11 */ /* 0x000fc4000f8e10ff */
[----:B------:R-:W-:Y:S02]  /*0d40*/  LEA R36, R33, UR14, 0x2 ;  /* 0x0000000e21247c11 */ /* 0x000fe4000f8e10ff */
[----:B------:R-:W-:Y:S02]  /*0d50*/  LEA R35, R35, UR14, 0x2 ;  /* 0x0000000e23237c11 */ /* 0x000fe4000f8e10ff */
[----:B------:R-:W-:Y:S02]  /*0d60*/  IADD3 R55, R10, 0x1e0, RZ ;  /* 0x000001e00a377810 */ /* 0x000fe40007ffe0ff */
[----:B------:R-:W-:Y:S02]  /*0d70*/  LEA R34, R34, UR14, 0x2 ;  /* 0x0000000e22227c11 */ /* 0x000fe4000f8e10ff */
[----:B------:R-:W-:Y:S02]  /*0d80*/  LEA R33, R2, UR14, 0x2 ;  /* 0x0000000e02217c11 */ /* 0x000fe4000f8e10ff */
[----:B------:R-:W-:-:S02]  /*0d90*/  LEA R32, R32, UR14, 0x2 ;  /* 0x0000000e20207c11 */ /* 0x000fc4000f8e10ff */
[-C--:B------:R-:W-:Y:S02]  /*0da0*/  LEA.HI.SX32 R30, R53, R10.reuse, 0x1b ;  /* 0x0000000a351e7211 */ /* 0x080fe400078fdaff */
[----:B------:R-:W-:Y:S02]  /*0db0*/  LEA.HI.SX32 R55, R55, R10, 0x1b ;  /* 0x0000000a37377211 */ /* 0x000fe400078fdaff */
[----:B------:R-:W-:Y:S02]  /*0dc0*/  LEA R31, R20, UR14, 0x2 ;  /* 0x0000000e141f7c11 */ /* 0x000fe4000f8e10ff */
[----:B------:R-:W-:Y:S02]  /*0dd0*/  LEA R30, R30, UR14, 0x2 ;  /* 0x0000000e1e1e7c11 */ /* 0x000fe4000f8e10ff */
[----:B------:R-:W-:Y:S02]  /*0de0*/  LEA R29, R55, UR14, 0x2 ;  /* 0x0000000e371d7c11 */ /* 0x000fe4000f8e10ff */
[----:B------:R-:W-:-:S02]  /*0df0*/  IADD3 R2, P0, R22, UR18, RZ ;  /* 0x0000001216027c10 */ /* 0x000fc4000ff1e0ff */
[----:B------:R-:W-:Y:S01]  /*0e00*/  ISETP.GE.AND P2, PT, R26, UR24, PT ;  /* 0x000000181a007c0c */ /* 0x000fe2000bf46270 */
[----:B------:R-:W-:Y:S01]  /*0e10*/  IMAD.MOV.U32 R10, RZ, RZ, RZ ;  /* 0x000000ffff0a7224 */ /* 0x000fe200078e00ff */
[----:B------:R-:W-:Y:S01]  /*0e20*/  HFMA2.MMA R67, -RZ, RZ, 0, 0 ;  /* 0x00000000ff437435 */ /* 0x000fe200000001ff */
[----:B--2---:R-:W-:Y:S04]  /*0e30*/  STS [R44], R5 ;  /* 0x000000052c007388 */ /* 0x004fe80000000800 */
[----:B---3--:R0:W-:Y:S04]  /*0e40*/  STS [R43+0x80], R0 ;  /* 0x000080002b007388 */ /* 0x0081e80000000800 */
[----:B----4-:R-:W-:Y:S04]  /*0e50*/  STS [R42+0x100], R7 ;  /* 0x000100072a007388 */ /* 0x010fe80000000800 */
[----:B-----5:R-:W-:Y:S04]  /*0e60*/  STS [R41+0x180], R4 ;  /* 0x0001800429007388 */ /* 0x020fe80000000800 */
[----:B------:R1:W-:Y:S04]  /*0e70*/  STS [R40+0x200], R9 ;  /* 0x0002000928007388 */ /* 0x0003e80000000800 */
[----:B------:R-:W-:Y:S01]  /*0e80*/  STS [R39+0x280], R6 ;  /* 0x0002800627007388 */ /* 0x000fe20000000800 */
[----:B0-----:R-:W-:-:S03]  /*0e90*/  IMAD R0, R51, 0x10, R48 ;  /* 0x0000001033007824 */ /* 0x001fc600078e0230 */
[----:B------:R-:W-:Y:S04]  /*0ea0*/  STS [R38+0x300], R11 ;  /* 0x0003000b26007388 */ /* 0x000fe80000000800 */
[----:B------:R-:W-:Y:S04]  /*0eb0*/  STS [R37+0x380], R8 ;  /* 0x0003800825007388 */ /* 0x000fe80000000800 */
[----:B------:R0:W-:Y:S04]  /*0ec0*/  STS [R36+0x400], R13 ;  /* 0x0004000d24007388 */ /* 0x0001e80000000800 */
[----:B------:R-:W-:Y:S04]  /*0ed0*/  STS [R35+0x480], R12 ;  /* 0x0004800c23007388 */ /* 0x000fe80000000800 */
[----:B------:R2:W-:Y:S01]  /*0ee0*/  STS [R34+0x500], R15 ;  /* 0x0005000f22007388 */ /* 0x0005e20000000800 */
[----:B------:R-:W-:-:S03]  /*0ef0*/  VIADD R5, R0, 0x2 ;  /* 0x0000000200057836 */ /* 0x000fc60000000000 */
[----:B------:R-:W-:Y:S01]  /*0f00*/  STS [R33+0x580], R14 ;  /* 0x0005800e21007388 */ /* 0x000fe20000000800 */
[----:B-1----:R-:W-:-:S03]  /*0f10*/  VIADD R9, R0, 0x4 ;  /* 0x0000000400097836 */ /* 0x002fc60000000000 */
[----:B------:R1:W-:Y:S01]  /*0f20*/  STS [R32+0x600], R17 ;  /* 0x0006001120007388 */ /* 0x0003e20000000800 */
[C---:B0-----:R-:W-:Y:S01]  /*0f30*/  VIADD R13, R0.reuse, 0x6 ;  /* 0x00000006000d7836 */ /* 0x041fe20000000000 */
[C---:B--2---:R-:W-:Y:S01]  /*0f40*/  IADD3 R15, R0.reuse, 0x7, RZ ;  /* 0x00000007000f7810 */ /* 0x044fe20007ffe0ff */
[C---:B------:R-:W-:Y:S01]  /*0f50*/  VIADD R23, R0.reuse, 0xa ;  /* 0x0000000a00177836 */ /* 0x040fe20000000000 */
[C---:B------:R-:W-:Y:S01]  /*0f60*/  IADD3 R3, R0.reuse, 0x1, RZ ;  /* 0x0000000100037810 */ /* 0x040fe20007ffe0ff */
[C---:B------:R-:W-:Y:S01]  /*0f70*/  VIADD R55, R0.reuse, 0xd ;  /* 0x0000000d00377836 */ /* 0x040fe20000000000 */
[C---:B------:R-:W-:Y:S01]  /*0f80*/  IADD3 R7, R0.reuse, 0x3, RZ ;  /* 0x0000000300077810 */ /* 0x040fe20007ffe0ff */
[----:B------:R-:W-:Y:S01]  /*0f90*/  STS [R31+0x680], R16 ;  /* 0x000680101f007388 */ /* 0x000fe20000000800 */
[C---:B------:R-:W-:Y:S01]  /*0fa0*/  IADD3 R11, R0.reuse, 0x5, RZ ;  /* 0x00000005000b7810 */ /* 0x040fe20007ffe0ff */
[C---:B-1----:R-:W-:Y:S01]  /*0fb0*/  VIADD R17, R0.reuse, 0x8 ;  /* 0x0000000800117836 */ /* 0x042fe20000000000 */
[----:B------:R-:W-:-:S02]  /*0fc0*/  IADD3 R21, R0, 0x9, RZ ;  /* 0x0000000900157810 */ /* 0x000fc40007ffe0ff */
[C---:B------:R-:W-:Y:S02]  /*0fd0*/  IADD3 R25, R0.reuse, 0xb, RZ ;  /* 0x0000000b00197810 */ /* 0x040fe40007ffe0ff */
[C---:B------:R-:W-:Y:S02]  /*0fe0*/  IADD3 R53, R0.reuse, 0xc, RZ ;  /* 0x0000000c00357810 */ /* 0x040fe40007ffe0ff */
[C---:B------:R-:W-:Y:S02]  /*0ff0*/  IADD3 R57, R0.reuse, 0xe, RZ ;  /* 0x0000000e00397810 */ /* 0x040fe40007ffe0ff */
[----:B------:R-:W-:Y:S01]  /*1000*/  IADD3 R59, R0, 0xf, RZ ;  /* 0x0000000f003b7810 */ /* 0x000fe20007ffe0ff */
[----:B------:R0:W-:Y:S01]  /*1010*/  STS [R30+0x700], R19 ;  /* 0x000700131e007388 */ /* 0x0001e20000000800 */
[-C--:B------:R-:W-:Y:S02]  /*1020*/  LEA.HI.SX32 R15, R15, R0.reuse, 0x1b ;  /* 0x000000000f0f7211 */ /* 0x080fe400078fdaff */
[-C--:B------:R-:W-:Y:S01]  /*1030*/  LEA.HI.SX32 R17, R17, R0.reuse, 0x1b ;  /* 0x0000000011117211 */ /* 0x080fe200078fdaff */
[----:B------:R1:W-:Y:S01]  /*1040*/  STS [R29+0x780], R18 ;  /* 0x000780121d007388 */ /* 0x0003e20000000800 */
[----:B------:R-:W-:-:S02]  /*1050*/  LEA.HI.SX32 R27, R3, R0, 0x1b ;  /* 0x00000000031b7211 */ /* 0x000fc400078fdaff */
[-C--:B------:R-:W-:Y:S02]  /*1060*/  LEA.HI.SX32 R5, R5, R0.reuse, 0x1b ;  /* 0x0000000005057211 */ /* 0x080fe400078fdaff */
[-C--:B------:R-:W-:Y:S02]  /*1070*/  LEA.HI.SX32 R7, R7, R0.reuse, 0x1b ;  /* 0x0000000007077211 */ /* 0x080fe400078fdaff */
[-C--:B------:R-:W-:Y:S02]  /*1080*/  LEA.HI.SX32 R9, R9, R0.reuse, 0x1b ;  /* 0x0000000009097211 */ /* 0x080fe400078fdaff */
[-C--:B------:R-:W-:Y:S02]  /*1090*/  LEA.HI.SX32 R11, R11, R0.reuse, 0x1b ;  /* 0x000000000b0b7211 */ /* 0x080fe400078fdaff */
[-C--:B------:R-:W-:Y:S02]  /*10a0*/  LEA.HI.SX32 R13, R13, R0.reuse, 0x1b ;  /* 0x000000000d0d7211 */ /* 0x080fe400078fdaff */
[----:B0-----:R-:W-:-:S02]  /*10b0*/  LEA.HI.SX32 R19, R21, R0, 0x1b ;  /* 0x0000000015137211 */ /* 0x001fc400078fdaff */
[-C--:B-1----:R-:W-:Y:S02]  /*10c0*/  LEA.HI.SX32 R18, R23, R0.reuse, 0x1b ;  /* 0x0000000017127211 */ /* 0x082fe400078fdaff */
[-C--:B------:R-:W-:Y:S02]  /*10d0*/  LEA.HI.SX32 R4, R25, R0.reuse, 0x1b ;  /* 0x0000000019047211 */ /* 0x080fe400078fdaff */
[-C--:B------:R-:W-:Y:S02]  /*10e0*/  LEA.HI.SX32 R16, R53, R0.reuse, 0x1b ;  /* 0x0000000035107211 */ /* 0x080fe400078fdaff */
[-C--:B------:R-:W-:Y:S02]  /*10f0*/  LEA.HI.SX32 R55, R55, R0.reuse, 0x1b ;  /* 0x0000000037377211 */ /* 0x080fe400078fdaff */
[-C--:B------:R-:W-:Y:S02]  /*1100*/  LEA.HI.SX32 R14, R57, R0.reuse, 0x1b ;  /* 0x00000000390e7211 */ /* 0x080fe400078fdaff */
[----:B------:R-:W-:-:S02]  /*1110*/  LEA.HI.SX32 R59, R59, R0, 0x1b ;  /* 0x000000003b3b7211 */ /* 0x000fc400078fdaff */
[----:B------:R-:W-:Y:S02]  /*1120*/  LEA.HI.SX32 R28, R0, R0, 0x1b ;  /* 0x00000000001c7211 */ /* 0x000fe400078fdaff */
[----:B------:R-:W-:Y:S02]  /*1130*/  IADD3.X R3, R24, UR21, RZ, P0, !PT ;  /* 0x0000001518037c10 */ /* 0x000fe400087fe4ff */
[----:B------:R-:W-:Y:S02]  /*1140*/  LEA R21, R15, UR14, 0x2 ;  /* 0x0000000e0f157c11 */ /* 0x000fe4000f8e10ff */
[----:B------:R-:W-:Y:S01]  /*1150*/  LEA R20, R17, UR14, 0x2 ;  /* 0x0000000e11147c11 */ /* 0x000fe2000f8e10ff */
[----:B------:R-:W-:Y:S01]  /*1160*/  NOP ;  /* 0x0000000000007918 */ /* 0x000fe20000000000 */
[----:B------:R-:W-:-:S03]  /*1170*/  LEA R28, R28, UR14, 0x2 ;  /* 0x0000000e1c1c7c11 */ /* 0x000fc6000f8e10ff */
[----:B------:R-:W-:Y:S01]  /*1180*/  LDS R88, [R20+0x20] ;  /* 0x0000200014587984 */ /* 0x000fe20000000800 */
[----:B------:R-:W-:Y:S02]  /*1190*/  LEA R27, R27, UR14, 0x2 ;  /* 0x0000000e1b1b7c11 */ /* 0x000fe4000f8e10ff */
[----:B------:R-:W-:Y:S01]  /*11a0*/  LEA R26, R5, UR14, 0x2 ;  /* 0x0000000e051a7c11 */ /* 0x000fe2000f8e10ff */
[----:B------:R-:W-:Y:S01]  /*11b0*/  LDS R92, [R28] ;  /* 0x000000001c5c7984 */ /* 0x000fe20000000800 */
[----:B------:R-:W-:Y:S02]  /*11c0*/  LEA R25, R7, UR14, 0x2 ;  /* 0x0000000e07197c11 */ /* 0x000fe4000f8e10ff */
[----:B------:R-:W-:Y:S01]  /*11d0*/  LEA R24, R9, UR14, 0x2 ;  /* 0x0000000e09187c11 */ /* 0x000fe2000f8e10ff */
[----:B------:R-:W-:Y:S01]  /*11e0*/  LDS R93, [R27+0x4] ;  /* 0x000004001b5d7984 */ /* 0x000fe20000000800 */
[----:B------:R-:W-:Y:S02]  /*11f0*/  LEA R23, R11, UR14, 0x2 ;  /* 0x0000000e0b177c11 */ /* 0x000fe4000f8e10ff */
[----:B------:R-:W-:Y:S01]  /*1200*/  LEA R22, R13, UR14, 0x2 ;  /* 0x0000000e0d167c11 */ /* 0x000fe2000f8e10ff */
[----:B------:R-:W-:Y:S01]  /*1210*/  LDS R97, [R25+0xc] ;  /* 0x00000c0019617984 */ /* 0x000fe20000000800 */
[----:B------:R-:W-:-:S02]  /*1220*/  LEA R19, R19, UR14, 0x2 ;  /* 0x0000000e13137c11 */ /* 0x000fc4000f8e10ff */
[----:B------:R-:W-:Y:S01]  /*1230*/  LEA R18, R18, UR14, 0x2 ;  /* 0x0000000e12127c11 */ /* 0x000fe2000f8e10ff */
[----:B------:R-:W-:Y:S01]  /*1240*/  LDS R90, [R24+0x10] ;  /* 0x00001000185a7984 */ /* 0x000fe20000000800 */
[----:B------:R-:W-:Y:S02]  /*1250*/  LEA R17, R4, UR14, 0x2 ;  /* 0x0000000e04117c11 */ /* 0x000fe4000f8e10ff */
[----:B------:R-:W-:Y:S01]  /*1260*/  LEA R16, R16, UR14, 0x2 ;  /* 0x0000000e10107c11 */ /* 0x000fe2000f8e10ff */
[----:B------:R-:W-:Y:S01]  /*1270*/  LDS R4, [R26+0x8] ;  /* 0x000008001a047984 */ /* 0x000fe20000000800 */
[----:B------:R-:W-:Y:S02]  /*1280*/  LEA R15, R55, UR14, 0x2 ;  /* 0x0000000e370f7c11 */ /* 0x000fe4000f8e10ff */
[----:B------:R-:W-:Y:S01]  /*1290*/  LEA R14, R14, UR14, 0x2 ;  /* 0x0000000e0e0e7c11 */ /* 0x000fe2000f8e10ff */
[----:B------:R-:W-:Y:S01]  /*12a0*/  LDS R95, [R23+0x14] ;  /* 0x00001400175f7984 */ /* 0x000fe20000000800 */
[----:B------:R-:W-:-:S03]  /*12b0*/  LEA R0, R59, UR14, 0x2 ;  /* 0x0000000e3b007c11 */ /* 0x000fc6000f8e10ff */
        /* <DEDUP_REMOVED lines=10> */
[----:B------:R-:W-:Y:S01]  /*1360*/  ISETP.GE.AND P0, PT, R46, UR24, PT ;  /* 0x000000182e007c0c */ /* 0x000fe2000bf06270 */
[----:B------:R-:W-:Y:S01]  /*1370*/  HFMA2.MMA R53, -RZ, RZ, 0, 0 ;  /* 0x00000000ff357435 */ /* 0x000fe200000001ff */
[----:B------:R-:W-:Y:S01]  /*1380*/  MOV R12, RZ ;  /* 0x000000ff000c7202 */ /* 0x000fe20000000f00 */
[----:B------:R-:W-:Y:S01]  /*1390*/  HFMA2.MMA R57, -RZ, RZ, 0, 0 ;  /* 0x00000000ff397435 */ /* 0x000fe200000001ff */
[----:B------:R-:W-:Y:S01]  /*13a0*/  IMAD.MOV.U32 R55, RZ, RZ, RZ ;  /* 0x000000ffff377224 */ /* 0x000fe200078e00ff */
[----:B------:R-:W2:Y:S01]  /*13b0*/  @!P3 LDG.E R10, desc[UR28][R2.64+0x80] ;  /* 0x0000801c020ab981 */ /* 0x000ea2000c1e1900 */
[----:B------:R-:W-:-:S07]  /*13c0*/  ISETP.GE.AND P3, PT, R65, UR24, PT ;  /* 0x0000001841007c0c */ /* 0x000fce000bf66270 */
[----:B------:R-:W3:Y:S01]  /*13d0*/  @!P0 LDG.E R53, desc[UR28][R2.64] ;  /* 0x0000001c02358981 */ /* 0x000ee2000c1e1900 */
[----:B------:R-:W-:Y:S02]  /*13e0*/  ISETP.GE.AND P0, PT, R64, UR24, PT ;  /* 0x0000001840007c0c */ /* 0x000fe4000bf06270 */
[----:B------:R-:W-:Y:S01]  /*13f0*/  CS2R R64, SRZ ;  /* 0x0000000000407805 */ /* 0x000fe2000001ff00 */
[----:B------:R-:W4:Y:S01]  /*1400*/  @!P1 LDG.E R12, desc[UR28][R2.64+0x180] ;  /* 0x0001801c020c9981 */ /* 0x000f22000c1e1900 */
[----:B------:R-:W-:-:S04]  /*1410*/  ISETP.GE.AND P1, PT, R58, UR24, PT ;  /* 0x000000183a007c0c */ /* 0x000fc8000bf26270 */
[----:B------:R-:W5:Y:S01]  /*1420*/  @!P6 LDG.E R64, desc[UR28][R2.64+0x280] ;  /* 0x0002801c0240e981 */ /* 0x000f62000c1e1900 */
[----:B------:R-:W-:Y:S02]  /*1430*/  ISETP.GE.AND P6, PT, R54, UR24, PT ;  /* 0x0000001836007c0c */ /* 0x000fe4000bfc6270 */
[----:B------:R-:W-:Y:S02]  /*1440*/  CS2R R58, SRZ ;  /* 0x00000000003a7805 */ /* 0x000fe4000001ff00 */
[----:B------:R-:W-:Y:S01]  /*1450*/  MOV R54, RZ ;  /* 0x000000ff00367202 */ /* 0x000fe20000000f00 */
[----:B------:R-:W4:Y:S01]  /*1460*/  @!P4 LDG.E R55, desc[UR28][R2.64+0x100] ;  /* 0x0001001c0237c981 */ /* 0x000f22000c1e1900 */
        /* <DEDUP_REMOVED lines=8> */
[----:B------:R-:W5:Y:S01]  /*14f0*/  @!P1 LDG.E R58, desc[UR28][R2.64+0x480] ;  /* 0x0004801c023a9981 */ /* 0x000f62000c1e1900 */
[----:B------:R-:W-:Y:S02]  /*1500*/  ISETP.GE.AND P1, PT, R62, UR24, PT ;  /* 0x000000183e007c0c */ /* 0x000fe4000bf26270 */
[----:B------:R-:W-:Y:S01]  /*1510*/  CS2R R62, SRZ ;  /* 0x00000000003e7805 */ /* 0x000fe2000001ff00 */
[----:B------:R-:W-:Y:S01]  /*1520*/  IMAD.MOV.U32 R56, RZ, RZ, RZ ;  /* 0x000000ffff387224 */ /* 0x000fe200078e00ff */
[----:B------:R-:W5:Y:S04]  /*1530*/  @!P0 LDG.E R61, desc[UR28][R2.64+0x400] ;  /* 0x0004001c023d8981 */ /* 0x000f68000c1e1900 */
[----:B------:R-:W5:Y:S04]  /*1540*/  @!P4 LDG.E R63, desc[UR28][R2.64+0x500] ;  /* 0x0005001c023fc981 */ /* 0x000f68000c1e1900 */
[----:B------:R-:W5:Y:S04]  /*1550*/  @!P6 LDG.E R56, desc[UR28][R2.64+0x580] ;  /* 0x0005801c0238e981 */ /* 0x000f68000c1e1900 */
[----:B------:R-:W5:Y:S04]  /*1560*/  @!P5 LDG.E R65, desc[UR28][R2.64+0x600] ;  /* 0x0006001c0241d981 */ /* 0x000f68000c1e1900 */
[----:B------:R-:W5:Y:S04]  /*1570*/  @!P3 LDG.E R60, desc[UR28][R2.64+0x680] ;  /* 0x0006801c023cb981 */ /* 0x000f68000c1e1900 */
[----:B------:R-:W5:Y:S04]  /*1580*/  @!P2 LDG.E R67, desc[UR28][R2.64+0x700] ;  /* 0x0007001c0243a981 */ /* 0x000f68000c1e1900 */
[----:B------:R0:W5:Y:S01]  /*1590*/  @!P1 LDG.E R62, desc[UR28][R2.64+0x780] ;  /* 0x0007801c023e9981 */ /* 0x000162000c1e1900 */
[----:B------:R-:W-:Y:S01]  /*15a0*/  ULDC.U8 UR6, c[0x0][0x22e] ;  /* 0x00008b8000067ab9 */ /* 0x000fe20000000000 */
[----:B0-----:R-:W0:Y:S01]  /*15b0*/  LDC R2, c[0x0][0x21c] ;  /* 0x00008700ff027b82 */ /* 0x001e220000000800 */
[----:B------:R-:W-:Y:S01]  /*15c0*/  BSSY B0, `(.L_x_2638) ;  /* 0x0000052000007945 */ /* 0x000fe20003800000 */
[----:B---3--:R-:W-:Y:S04]  /*15d0*/  STS [R44], R53 ;  /* 0x000000352c007388 */ /* 0x008fe80000000800 */
[----:B--2---:R-:W-:Y:S04]  /*15e0*/  STS [R43+0x80], R10 ;  /* 0x0000800a2b007388 */ /* 0x004fe80000000800 */
[----:B----4-:R-:W-:Y:S04]  /*15f0*/  STS [R42+0x100], R55 ;  /* 0x000100372a007388 */ /* 0x010fe80000000800 */
        /* <DEDUP_REMOVED lines=30> */
[----:B-1----:R-:W-:-:S05]  /*17e0*/  FADD.FTZ R79, R79, R50 ;  /* 0x000000324f4f7221 */ /* 0x002fca0000010000 */
[----:B------:R-:W-:-:S04]  /*17f0*/  FSETP.GTU.FTZ.AND P5, PT, R79, 20, PT ;  /* 0x41a000004f00780b */ /* 0x000fc80003fbc000 */
[----:B------:R-:W-:Y:S01]  /*1800*/  ISETP.EQ.OR P5, PT, RZ, UR6, P5 ;  /* 0x00000006ff007c0c */ /* 0x000fe2000afa2670 */
[--C-:B--2---:R-:W-:Y:S01]  /*1810*/  FADD.FTZ R78, R59, R50.reuse ;  /* 0x000000323b4e7221 */ /* 0x104fe20000010000 */
[--C-:B---3--:R-:W-:Y:S01]  /*1820*/  FADD.FTZ R77, R77, R50.reuse ;  /* 0x000000324d4d7221 */ /* 0x108fe20000010000 */
[--C-:B----4-:R-:W-:Y:S01]  /*1830*/  FADD.FTZ R76, R61, R50.reuse ;  /* 0x000000323d4c7221 */ /* 0x110fe20000010000 */
[--C-:B-----5:R-:W-:Y:S01]  /*1840*/  FADD.FTZ R75, R75, R50.reuse ;  /* 0x000000324b4b7221 */ /* 0x120fe20000010000 */
[--C-:B0-----:R-:W-:Y:S01]  /*1850*/  FADD.FTZ R74, R63, R50.reuse ;  /* 0x000000323f4a7221 */ /* 0x101fe20000010000 */
        /* <DEDUP_REMOVED lines=40> */
.L_x_2639:
[----:B------:R-:W-:Y:S05]  /*1ae0*/  BSYNC B0 ;  /* 0x0000000000007941 */ /* 0x000fea0003800000 */
.L_x_2638:
        /* <DEDUP_REMOVED lines=37> */
.L_x_2641:
[----:B------:R-:W-:Y:S05]  /*1d40*/  BSYNC B0 ;  /* 0x0000000000007941 */ /* 0x000fea0003800000 */
.L_x_2640:
[----:B------:R-:W-:Y:S01]  /*1d50*/  BSSY B0, `(.L_x_2642) ;  /* 0x0000023000007945 */ /* 0x000fe20003800000 */
[----:B------:R-:W-:Y:S01]  /*1d60*/  FSETP.GTU.FTZ.AND P4, PT, R71, 20, PT ;  /* 0x41a000004700780b */ /* 0x000fe20003f9c000 */
[----:B------:R-:W-:Y:S02]  /*1d70*/  FADD.FTZ R70, R67, R50 ;  /* 0x0000003243467221 */ /* 0x000fe40000010000 */
[----:B------:R-:W-:Y:S10]  /*1d80*/  @P3 BRA `(.L_x_2643) ;  /* 0x00000000007c3947 */ /* 0x000ff40003800000 */
[----:B------:R-:W-:Y:S01]  /*1d90*/  FMUL.FTZ R77, R77, 1.4426950216293334961 ;  /* 0x3fb8aa3b4d4d7820 */ /* 0x000fe20000410000 */
[----:B------:R-:W-:Y:S01]  /*1da0*/  HFMA2.MMA R59, -RZ, RZ, 1.625, 0 ;  /* 0x3e800000ff3b7435 */ /* 0x000fe200000001ff */
[----:B------:R-:W-:Y:S02]  /*1db0*/  IMAD.MOV.U32 R63, RZ, RZ, 0x3d39bf78 ;  /* 0x3d39bf78ff3f7424 */ /* 0x000fe400078e00ff */
        /* <DEDUP_REMOVED lines=28> */
.L_x_2643:
[----:B------:R-:W-:Y:S05]  /*1f80*/  BSYNC B0 ;  /* 0x0000000000007941 */ /* 0x000fea0003800000 */
.L_x_2642:
        /* <DEDUP_REMOVED lines=37> */
.L_x_2645:
[----:B------:R-:W-:Y:S05]  /*21e0*/  BSYNC B0 ;  /* 0x0000000000007941 */ /* 0x000fea0003800000 */
.L_x_2644:
        /* <DEDUP_REMOVED lines=35> */
.L_x_2647:
[----:B------:R-:W-:Y:S05]  /*2420*/  BSYNC B0 ;  /* 0x0000000000007941 */ /* 0x000fea0003800000 */
.L_x_2646:
        /* <DEDUP_REMOVED lines=37> */
.L_x_2649:
[----:B------:R-:W-:Y:S05]  /*2680*/  BSYNC B0 ;  /* 0x0000000000007941 */ /* 0x000fea0003800000 */
.L_x_2648:
[----:B------:R-:W-:Y:S01]  /*2690*/  BSSY B0, `(.L_x_2650) ;  /* 0x0000023000007945 */ /* 0x000fe20003800000 */
[----:B------:R-:W-:Y:S01]  /*26a0*/  FSETP.GTU.FTZ.AND P0, PT, R81, 20, PT ;  /* 0x41a000005100780b */ /* 0x000fe20003f1c000 */
[----:B------:R-:W-:Y:S02]  /*26b0*/  FADD.FTZ R82, R53, R50 ;  /* 0x0000003235527221 */ /* 0x000fe40000010000 */
[----:B------:R-:W-:Y:S10]  /*26c0*/  @P6 BRA `(.L_x_2651) ;  /* 0x00000000007c6947 */ /* 0x000ff40003800000 */
        /* <DEDUP_REMOVED lines=31> */
.L_x_2651:
[----:B------:R-:W-:Y:S05]  /*28c0*/  BSYNC B0 ;  /* 0x0000000000007941 */ /* 0x000fea0003800000 */
.L_x_2650:
        /* <DEDUP_REMOVED lines=37> */
.L_x_2653:
[----:B------:R-:W-:Y:S05]  /*2b20*/  BSYNC B0 ;  /* 0x0000000000007941 */ /* 0x000fea0003800000 */
.L_x_2652:
        /* <DEDUP_REMOVED lines=35> */
.L_x_2655:
[----:B------:R-:W-:Y:S05]  /*2d60*/  BSYNC B0 ;  /* 0x0000000000007941 */ /* 0x000fea0003800000 */
.L_x_2654:
        /* <DEDUP_REMOVED lines=41> */
.L_x_2657:
[----:B------:R-:W-:Y:S05]  /*3000*/  BSYNC B0 ;  /* 0x0000000000007941 */ /* 0x000fea0003800000 */
.L_x_2656:
        /* <DEDUP_REMOVED lines=33> */
.L_x_2659:
[----:B------:R-:W-:Y:S05]  /*3220*/  BSYNC B0 ;  /* 0x0000000000007941 */ /* 0x000fea0003800000 */
.L_x_2658:
[----:B------:R-:W-:Y:S04]  /*3230*/  BSSY B0, `(.L_x_2660) ;  /* 0x0000021000007945 */ /* 0x000fe80003800000 */
        /* <DEDUP_REMOVED lines=32> */
.L_x_2661:
[----:B------:R-:W-:Y:S05]  /*3440*/  BSYNC B0 ;  /* 0x0000000000007941 */ /* 0x000fea0003800000 */
.L_x_2660:
        /* <DEDUP_REMOVED lines=33> */
.L_x_2663:
[----:B------:R-:W-:Y:S05]  /*3660*/  BSYNC B0 ;  /* 0x0000000000007941 */ /* 0x000fea0003800000 */
.L_x_2662:
        /* <DEDUP_REMOVED lines=33> */
.L_x_2665:
[----:B------:R-:W-:Y:S05]  /*3880*/  BSYNC B0 ;  /* 0x0000000000007941 */ /* 0x000fea0003800000 */
.L_x_2664:
        /* <DEDUP_REMOVED lines=33> */
.L_x_2667:
[----:B------:R-:W-:Y:S05]  /*3aa0*/  BSYNC B0 ;  /* 0x0000000000007941 */ /* 0x000fea0003800000 */
.L_x_2666:
        /* <DEDUP_REMOVED lines=33> */
.L_x_2669:
[----:B------:R-:W-:Y:S05]  /*3cc0*/  BSYNC B0 ;  /* 0x0000000000007941 */ /* 0x000fea0003800000 */
.L_x_2668:
        /* <DEDUP_REMOVED lines=19> */
[----:B------:R-:W-:Y:S01]  /*3e00*/  ISETP.NE.AND P0, PT, R49, RZ, PT ;  /* 0x000000ff3100720c */ /* 0x000fe20003f05270 */
        /* <DEDUP_REMOVED lines=26> */
.L_x_2675:
[----:B------:R-:W-:Y:S01]  /*3fb0*/  USHF.R.S32.HI UR26, URZ, 0x1f, UR6 ;  /* 0x0000001f3f1a7899 */ /* 0x000fe20008011406 */
[----:B------:R-:W-:Y:S01]  /*3fc0*/  UMOV UR22, UR12 ;  /* 0x0000000c00167c82 */ /* 0x000fe20008000000 */
[----:B------:R-:W-:Y:S02]  /*3fd0*/  UMOV UR23, UR15 ;  /* 0x0000000f00177c82 */ /* 0x000fe40008000000 */
[----:B------:R-:W-:Y:S02]  /*3fe0*/  UIMAD UR27, UR26, UR30, URZ ;  /* 0x0000001e1a1b72a4 */ /* 0x000fe4000f8e023f */
[----:B------:R-:W-:Y:S02]  /*3ff0*/  UIMAD.WIDE.U32 UR22, UR6, UR30, UR22 ;  /* 0x0000001e061672a5 */ /* 0x000fe4000f8e0016 */
[----:B------:R-:W-:Y:S02]  /*4000*/  UIMAD UR27, UR6, UR31, UR27 ;  /* 0x0000001f061b72a4 */ /* 0x000fe4000f8e021b */
[----:B------:R-:W-:-:S02]  /*4010*/  ULEA UR46, UP0, UR22, UR32, 0x2 ;  /* 0x00000020162e7291 */ /* 0x000fc4000f80103f */
[----:B------:R-:W-:-:S04]  /*4020*/  UIADD3 UR23, UR23, UR27, URZ ;  /* 0x0000001b17177290 */ /* 0x000fc8000fffe03f */
[----:B------:R-:W-:Y:S01]  /*4030*/  ULEA.HI.X UR22, UR22, UR33, UR23, 0x2, UP0 ;  /* 0x0000002116167291 */ /* 0x000fe200080f1417 */
[----:B-1----:R-:W-:-:S05]  /*4040*/  MOV R2, UR46 ;  /* 0x0000002e00027c02 */ /* 0x002fca0008000f00 */
[----:B------:R-:W-:-:S05]  /*4050*/  MOV R3, UR22 ;  /* 0x0000001600037c02 */ /* 0x000fca0008000f00 */
[----:B------:R-:W2:Y:S01]  /*4060*/  LDG.E R2, desc[UR28][R2.64] ;  /* 0x0000001c02027981 */ /* 0x000ea2000c1e1900 */
[----:B------:R-:W-:Y:S01]  /*4070*/  ISETP.GE.U32.AND P3, PT, R115, UR24, PT ;  /* 0x0000001873007c0c */ /* 0x000fe2000bf66070 */
[----:B------:R-:W-:Y:S01]  /*4080*/  UIMAD UR47, UR26, UR38, URZ ;  /* 0x000000261a2f72a4 */ /* 0x000fe2000f8e023f */
[----:B------:R-:W-:Y:S01]  /*4090*/  ISETP.GE.U32.AND P4, PT, R114, UR24, PT ;  /* 0x0000001872007c0c */ /* 0x000fe2000bf86070 */
[----:B0-----:R-:W0:Y:S01]  /*40a0*/  S2R R52, SR_TID.X ;  /* 0x0000000000347919 */ /* 0x001e220000002100 */
[----:B------:R-:W-:Y:S01]  /*40b0*/  FSEL R118, R93, RZ, !P3 ;  /* 0x000000ff5d767208 */ /* 0x000fe20005800000 */
[----:B------:R-:W-:Y:S01]  /*40c0*/  UIMAD UR46, UR26, UR34, URZ ;  /* 0x000000221a2e72a4 */ /* 0x000fe2000f8e023f */
[----:B------:R-:W-:Y:S01]  /*40d0*/  ISETP.GE.U32.AND P5, PT, R113, UR24, PT ;  /* 0x0000001871007c0c */ /* 0x000fe2000bfa6070 */
[----:B------:R-:W-:Y:S01]  /*40e0*/  UMOV UR27, UR19 ;  /* 0x00000013001b7c82 */ /* 0x000fe20008000000 */
[----:B------:R-:W-:Y:S01]  /*40f0*/  FSEL R119, R91, RZ, !P4 ;  /* 0x000000ff5b777208 */ /* 0x000fe20006000000 */
[----:B------:R-:W-:Y:S01]  /*4100*/  UMOV UR26, UR8 ;  /* 0x00000008001a7c82 */ /* 0x000fe20008000000 */
[----:B------:R-:W-:Y:S01]  /*4110*/  ISETP.GE.U32.AND P6, PT, R112, UR24, PT ;  /* 0x0000001870007c0c */ /* 0x000fe2000bfc6070 */
[----:B------:R-:W-:Y:S01]  /*4120*/  UIMAD.WIDE.U32 UR26, UR6, UR38, UR26 ;  /* 0x00000026061a72a5 */ /* 0x000fe2000f8e001a */
[----:B------:R-:W-:Y:S01]  /*4130*/  FSEL R121, R97, RZ, !P5 ;  /* 0x000000ff61797208 */ /* 0x000fe20006800000 */
[----:B------:R-:W-:Y:S01]  /*4140*/  UIMAD UR47, UR6, UR39, UR47 ;  /* 0x00000027062f72a4 */ /* 0x000fe2000f8e022f */
[----:B------:R-:W-:Y:S01]  /*4150*/  ISETP.GE.U32.AND P1, PT, R111, UR24, PT ;  /* 0x000000186f007c0c */ /* 0x000fe2000bf26070 */
[----:B------:R-:W-:Y:S01]  /*4160*/  ULEA UR48, UP1, UR26, UR40, 0x2 ;  /* 0x000000281a307291 */ /* 0x000fe2000f82103f */
[----:B------:R-:W-:Y:S01]  /*4170*/  FSEL R123, R90, RZ, !P6 ;  /* 0x000000ff5a7b7208 */ /* 0x000fe20007000000 */
[----:B------:R-:W-:Y:S01]  /*4180*/  UIADD3 UR27, UR27, UR47, URZ ;  /* 0x0000002f1b1b7290 */ /* 0x000fe2000fffe03f */
[----:B------:R-:W-:Y:S01]  /*4190*/  FSEL R125, R95, RZ, !P1 ;  /* 0x000000ff5f7d7208 */ /* 0x000fe20004800000 */
[----:B------:R-:W-:Y:S01]  /*41a0*/  UMOV UR22, UR10 ;  /* 0x0000000a00167c82 */ /* 0x000fe20008000000 */
[----:B------:R-:W-:Y:S01]  /*41b0*/  UMOV UR23, UR17 ;  /* 0x0000001100177c82 */ /* 0x000fe20008000000 */
[----:B------:R-:W-:-:S02]  /*41c0*/  ULEA.HI.X UR26, UR26, UR41, UR27, 0x2, UP1 ;  /* 0x000000291a1a7291 */ /* 0x000fc400088f141b */
[----:B------:R-:W-:Y:S02]  /*41d0*/  UIMAD.WIDE.U32 UR22, UR6, UR34, UR22 ;  /* 0x00000022061672a5 */ /* 0x000fe4000f8e0016 */
[----:B------:R-:W-:Y:S02]  /*41e0*/  UIMAD UR46, UR6, UR35, UR46 ;  /* 0x00000023062e72a4 */ /* 0x000fe4000f8e022e */
[----:B------:R-:W-:Y:S02]  /*41f0*/  ULEA UR49, UP0, UR22, UR36, 0x2 ;  /* 0x0000002416317291 */ /* 0x000fe4000f80103f */
[----:B------:R-:W-:-:S04]  /*4200*/  UIADD3 UR23, UR23, UR46, URZ ;  /* 0x0000002e17177290 */ /* 0x000fc8000fffe03f */
[----:B------:R-:W-:Y:S01]  /*4210*/  ULEA.HI.X UR22, UR22, UR37, UR23, 0x2, UP0 ;  /* 0x0000002516167291 */ /* 0x000fe200080f1417 */
[----:B0-----:R-:W-:-:S05]  /*4220*/  IMAD.SHL.U32 R11, R52, 0x10, RZ ;  /* 0x00000010340b7824 */ /* 0x001fca00078e00ff */
[----:B------:R-:W-:-:S04]  /*4230*/  ISETP.GE.U32.AND P2, PT, R11, UR24, PT ;  /* 0x000000180b007c0c */ /* 0x000fc8000bf46070 */
[----:B------:R-:W-:Y:S01]  /*4240*/  FSEL R101, R92, RZ, !P2 ;  /* 0x000000ff5c657208 */ /* 0x000fe20005000000 */
[----:B------:R-:W-:Y:S01]  /*4250*/  VOTEU.ALL UP0, P0 ;  /* 0x00000000003f7886 */ /* 0x000fe20000000000 */
[----:B------:R-:W-:Y:S01]  /*4260*/  HFMA2.MMA R13, -RZ, RZ, 0, 0 ;  /* 0x00000000ff0d7435 */ /* 0x000fe200000001ff */
[----:B------:R-:W0:Y:S01]  /*4270*/  S2UR UR23, SR_CgaCtaId ;  /* 0x00000000001779c3 */ /* 0x000e220000008800 */
[----:B------:R-:W-:Y:S02]  /*4280*/  IMAD.MOV.U32 R12, RZ, RZ, 0x3f800000 ;  /* 0x3f800000ff0c7424 */ /* 0x000fe400078e00ff */
        /* <DEDUP_REMOVED lines=9> */
[C---:B------:R-:W-:Y:S01]  /*4320*/  FMUL.FTZ R10, R5.reuse, R72 ;  /* 0x00000048050a7220 */ /* 0x040fe20000410000 */
[----:B------:R-:W-:-:S05]  /*4330*/  FMUL.FTZ R11, R5, R71 ;  /* 0x00000047050b7220 */ /* 0x000fca0000410000 */
        /* <DEDUP_REMOVED lines=8> */
[----:B------:R-:W-:Y:S01]  /*43c0*/  FFMA.FTZ R7, R101, R117, R118 ;  /* 0x0000007565077223 */ /* 0x000fe20000010076 */
[----:B------:R-:W-:-:S04]  /*43d0*/  ISETP.GE.U32.AND P4, PT, R108, UR24, PT ;  /* 0x000000186c007c0c */ /* 0x000fc8000bf86070 */
[----:B------:R-:W-:Y:S01]  /*43e0*/  FSEL R131, R88, RZ, !P4 ;  /* 0x000000ff58837208 */ /* 0x000fe20006000000 */
[----:B------:R-:W2:Y:S01]  /*43f0*/  MUFU.EX2 R9, R9 ;  /* 0x0000000900097308 */ /* 0x000ea20000000800 */
[----:B---3--:R-:W-:Y:S01]  /*4400*/  FSEL R116, R4, 1, !P2 ;  /* 0x3f80000004747808 */ /* 0x008fe20005000000 */
[----:B------:R-:W-:Y:S01]  /*4410*/  FMUL.FTZ R4, R5, R70 ;  /* 0x0000004605047220 */ /* 0x000fe20000410000 */
[----:B------:R-:W-:-:S04]  /*4420*/  ISETP.GE.U32.AND P2, PT, R110, UR24, PT ;  /* 0x000000186e007c0c */ /* 0x000fc8000bf46070 */
[----:B------:R-:W-:Y:S01]  /*4430*/  FSEL R127, R89, RZ, !P2 ;  /* 0x000000ff597f7208 */ /* 0x000fe20005000000 */
[----:B------:R-:W3:Y:S01]  /*4440*/  MUFU.EX2 R2, R2 ;  /* 0x0000000200027308 */ /* 0x000ee20000000800 */
[----:B-1----:R-:W-:Y:S01]  /*4450*/  FSEL R122, R8, 1, !P5 ;  /* 0x3f800000087a7808 */ /* 0x002fe20006800000 */
[----:B------:R-:W-:Y:S01]  /*4460*/  FFMA.FTZ R8, R120, R7, R119 ;  /* 0x0000000778087223 */ /* 0x000fe20000010077 */
[----:B------:R-:W-:Y:S01]  /*4470*/  FMUL.FTZ R7, R116, R117 ;  /* 0x0000007574077220 */ /* 0x000fe20000410000 */
[----:B------:R-:W-:Y:S02]  /*4480*/  ISETP.GE.U32.AND P5, PT, R107, UR24, PT ;  /* 0x000000186b007c0c */ /* 0x000fe4000bfa6070 */
[----:B------:R-:W-:Y:S02]  /*4490*/  FFMA.FTZ R8, R122, R8, R121 ;  /* 0x000000087a087223 */ /* 0x000fe40000010079 */
[----:B------:R-:W1:Y:S01]  /*44a0*/  MUFU.EX2 R3, R3 ;  /* 0x0000000300037308 */ /* 0x000e620000000800 */
[----:B--2---:R-:W-:Y:S01]  /*44b0*/  FSEL R128, R9, 1, !P2 ;  /* 0x3f80000009807808 */ /* 0x004fe20005000000 */
[----:B------:R-:W-:Y:S01]  /*44c0*/  FMUL.FTZ R9, R120, R7 ;  /* 0x0000000778097220 */ /* 0x000fe20000410000 */
[----:B------:R-:W-:Y:S01]  /*44d0*/  FMUL.FTZ R7, R5, R82 ;  /* 0x0000005205077220 */ /* 0x000fe20000410000 */
[----:B------:R-:W-:-:S02]  /*44e0*/  FSEL R133, R96, RZ, !P5 ;  /* 0x000000ff60857208 */ /* 0x000fc40006800000 */
[----:B------:R-:W-:Y:S01]  /*44f0*/  FMUL.FTZ R9, R122, R9 ;  /* 0x000000097a097220 */ /* 0x000fe20000410000 */
[----:B------:R-:W-:Y:S01]  /*4500*/  ISETP.GE.U32.AND P2, PT, R104, UR24, PT ;  /* 0x0000001868007c0c */ /* 0x000fe2000bf46070 */
[----:B------:R-:W2:Y:S01]  /*4510*/  MUFU.EX2 R10, R10 ;  /* 0x0000000a000a7308 */ /* 0x000ea20000000800 */
[----:B---3--:R-:W-:Y:S01]  /*4520*/  FSEL R124, R2, 1, !P6 ;  /* 0x3f800000027c7808 */ /* 0x008fe20007000000 */
[----:B------:R-:W-:Y:S01]  /*4530*/  FMUL.FTZ R2, R5, R80 ;  /* 0x0000005005027220 */ /* 0x000fe20000410000 */
[----:B------:R-:W-:Y:S02]  /*4540*/  ISETP.GE.U32.AND P6, PT, R106, UR24, PT ;  /* 0x000000186a007c0c */ /* 0x000fe4000bfc6070 */
[----:B------:R-:W-:Y:S01]  /*4550*/  FSEL R139, R86, RZ, !P2 ;  /* 0x000000ff568b7208 */ /* 0x000fe20005000000 */
[C---:B------:R-:W-:Y:S01]  /*4560*/  FFMA.FTZ R8, R124.reuse, R8, R123 ;  /* 0x000000087c087223 */ /* 0x040fe2000001007b */
[----:B------:R-:W-:Y:S01]  /*4570*/  FMUL.FTZ R9, R124, R9 ;  /* 0x000000097c097220 */ /* 0x000fe20000410000 */
        /* <DEDUP_REMOVED lines=9> */
[C---:B------:R-:W-:Y:S01]  /*4610*/  FFMA.FTZ R8, R128.reuse, R8, R127 ;  /* 0x0000000880087223 */ /* 0x040fe2000001007f */
[----:B------:R-:W-:Y:S01]  /*4620*/  FMUL.FTZ R9, R128, R9 ;  /* 0x0000000980097220 */ /* 0x000fe20000410000 */
[----:B------:R-:W-:Y:S02]  /*4630*/  FSEL R136, R98, RZ, !P1 ;  /* 0x000000ff62887208 */ /* 0x000fe40004800000 */
[C---:B------:R-:W-:Y:S01]  /*4640*/  FFMA.FTZ R8, R130.reuse, R8, R129 ;  /* 0x0000000882087223 */ /* 0x040fe20000010081 */
[----:B------:R-:W-:Y:S01]  /*4650*/  FMUL.FTZ R9, R130, R9 ;  /* 0x0000000982097220 */ /* 0x000fe20000410000 */
[----:B------:R-:W2:Y:S01]  /*4660*/  MUFU.EX2 R6, R6 ;  /* 0x0000000600067308 */ /* 0x000ea20000000800 */
[----:B---3--:R-:W-:-:S02]  /*4670*/  FSEL R132, R11, 1, !P4 ;  /* 0x3f8000000b847808 */ /* 0x008fc40006000000 */
[----:B------:R-:W-:Y:S02]  /*4680*/  ISETP.GE.U32.AND P3, PT, R103, UR24, PT ;  /* 0x0000001867007c0c */ /* 0x000fe4000bf66070 */
[----:B------:R-:W-:Y:S01]  /*4690*/  ISETP.GE.U32.AND P4, PT, R102, UR24, PT ;  /* 0x0000001866007c0c */ /* 0x000fe2000bf86070 */
[C---:B------:R-:W-:Y:S01]  /*46a0*/  FFMA.FTZ R8, R132.reuse, R8, R131 ;  /* 0x0000000884087223 */ /* 0x040fe20000010083 */
[----:B------:R-:W-:Y:S01]  /*46b0*/  FMUL.FTZ R9, R132, R9 ;  /* 0x0000000984097220 */ /* 0x000fe20000410000 */
[----:B------:R-:W3:Y:S01]  /*46c0*/  MUFU.EX2 R2, R2 ;  /* 0x0000000200027308 */ /* 0x000ee20000000800 */
[----:B-1----:R-:W-:Y:S01]  /*46d0*/  FSEL R134, R4, 1, !P5 ;  /* 0x3f80000004867808 */ /* 0x002fe20006800000 */
[C---:B------:R-:W-:Y:S01]  /*46e0*/  FMUL.FTZ R4, R5.reuse, R83 ;  /* 0x0000005305047220 */ /* 0x040fe20000410000 */
[----:B------:R-:W-:Y:S01]  /*46f0*/  FMUL.FTZ R5, R5, R84 ;  /* 0x0000005405057220 */ /* 0x000fe20000410000 */
[----:B------:R-:W-:Y:S02]  /*4700*/  FSEL R141, R99, RZ, !P3 ;  /* 0x000000ff638d7208 */ /* 0x000fe40005800000 */
[C---:B------:R-:W-:Y:S01]  /*4710*/  FFMA.FTZ R8, R134.reuse, R8, R133 ;  /* 0x0000000886087223 */ /* 0x040fe20000010085 */
[----:B------:R-:W-:Y:S01]  /*4720*/  FMUL.FTZ R9, R134, R9 ;  /* 0x0000000986097220 */ /* 0x000fe20000410000 */
[----:B------:R-:W1:Y:S01]  /*4730*/  MUFU.EX2 R3, R3 ;  /* 0x0000000300037308 */ /* 0x000e620000000800 */
[----:B--2---:R-:W-:Y:S01]  /*4740*/  FSEL R138, R6, 1, !P6 ;  /* 0x3f800000068a7808 */ /* 0x004fe20007000000 */
[----:B------:R-:W-:Y:S01]  /*4750*/  IMAD.U32 R6, RZ, RZ, UR49 ;  /* 0x00000031ff067e24 */ /* 0x000fe2000f8e00ff */
[----:B------:R-:W-:-:S02]  /*4760*/  ISETP.GE.U32.AND P5, PT, R45, UR24, PT ;  /* 0x000000182d007c0c */ /* 0x000fc4000bfa6070 */
[----:B------:R-:W-:Y:S01]  /*4770*/  FSEL R143, R85, RZ, !P4 ;  /* 0x000000ff558f7208 */ /* 0x000fe20006000000 */
[----:B------:R-:W-:Y:S01]  /*4780*/  FFMA.FTZ R8, R138, R8, R135 ;  /* 0x000000088a087223 */ /* 0x000fe20000010087 */
[----:B------:R-:W-:Y:S01]  /*4790*/  FSEL R145, R100, RZ, !P5 ;  /* 0x000000ff64917208 */ /* 0x000fe20006800000 */
[----:B------:R-:W2:Y:S01]  /*47a0*/  MUFU.EX2 R7, R7 ;  /* 0x0000000700077308 */ /* 0x000ea20000000800 */
[----:B---3--:R-:W-:Y:S01]  /*47b0*/  FSEL R137, R2, 1, !P1 ;  /* 0x3f80000002897808 */ /* 0x008fe20004800000 */
[----:B------:R-:W-:Y:S01]  /*47c0*/  FMUL.FTZ R2, R138, R9 ;  /* 0x000000098a027220 */ /* 0x000fe20000410000 */
[----:B------:R-:W-:-:S03]  /*47d0*/  ISETP.GE.AND P1, PT, R51, 0x1, PT ;  /* 0x000000013300780c */ /* 0x000fc60003f26270 */
[----:B------:R-:W-:Y:S02]  /*47e0*/  FFMA.FTZ R8, R137, R8, R136 ;  /* 0x0000000889087223 */ /* 0x000fe40000010088 */
[----:B------:R-:W3:Y:S01]  /*47f0*/  MUFU.EX2 R4, R4 ;  /* 0x0000000400047308 */ /* 0x000ee20000000800 */
[----:B-1----:R-:W-:Y:S01]  /*4800*/  FSEL R140, R3, 1, !P2 ;  /* 0x3f800000038c7808 */ /* 0x002fe20005000000 */
[----:B------:R-:W-:-:S04]  /*4810*/  FMUL.FTZ R3, R137, R2 ;  /* 0x0000000289037220 */ /* 0x000fc80000410000 */
[C---:B------:R-:W-:Y:S01]  /*4820*/  FFMA.FTZ R8, R140.reuse, R8, R139 ;  /* 0x000000088c087223 */ /* 0x040fe2000001008b */
[----:B------:R-:W-:Y:S01]  /*4830*/  FMUL.FTZ R3, R140, R3 ;  /* 0x000000038c037220 */ /* 0x000fe20000410000 */
[----:B------:R-:W1:Y:S01]  /*4840*/  MUFU.EX2 R5, R5 ;  /* 0x0000000500057308 */ /* 0x000e620000000800 */
[----:B--2---:R-:W-:Y:S02]  /*4850*/  FSEL R142, R7, 1, !P3 ;  /* 0x3f800000078e7808 */ /* 0x004fe40005800000 */
[----:B---3--:R-:W-:-:S03]  /*4860*/  FSEL R144, R4, 1, !P4 ;  /* 0x3f80000004907808 */ /* 0x008fc60006000000 */
[----:B------:R-:W-:Y:S01]  /*4870*/  FFMA.FTZ R8, R142, R8, R141 ;  /* 0x000000088e087223 */ /* 0x000fe2000001008d */
[----:B------:R-:W-:Y:S02]  /*4880*/  MOV R4, UR48 ;  /* 0x0000003000047c02 */ /* 0x000fe40008000f00 */
[----:B------:R-:W-:Y:S01]  /*4890*/  ISETP.NE.AND P2, PT, R51, 0x1f, PT ;  /* 0x0000001f3300780c */ /* 0x000fe20003f45270 */
[----:B------:R-:W-:Y:S01]  /*48a0*/  FFMA.FTZ R8, R144, R8, R143 ;  /* 0x0000000890087223 */ /* 0x000fe2000001008f */
[----:B------:R-:W-:Y:S02]  /*48b0*/  MOV R7, UR22 ;  /* 0x0000001600077c02 */ /* 0x000fe40008000f00 */
[----:B-1----:R-:W-:Y:S01]  /*48c0*/  FSEL R146, R5, 1, !P5 ;  /* 0x3f80000005927808 */ /* 0x002fe20006800000 */
[----:B------:R-:W-:Y:S01]  /*48d0*/  FMUL.FTZ R5, R142, R3 ;  /* 0x000000038e057220 */ /* 0x000fe20000410000 */
[----:B------:R-:W-:Y:S01]  /*48e0*/  @!UP0 ULEA UR22, UR6, UR14, 0x3 ;  /* 0x0000000e06168291 */ /* 0x000fe2000f8e183f */
[----:B------:R-:W5:Y:S02]  /*48f0*/  LDG.E R148, desc[UR28][R6.64] ;  /* 0x0000001c06947981 */ /* 0x000f64000c1e1900 */
[----:B------:R-:W-:Y:S01]  /*4900*/  FMUL.FTZ R5, R144, R5 ;  /* 0x0000000590057220 */ /* 0x000fe20000410000 */
[----:B------:R-:W-:-:S03]  /*4910*/  FFMA.FTZ R3, R146, R8, R145 ;  /* 0x0000000892037223 */ /* 0x000fc60000010091 */
[----:B------:R-:W-:Y:S01]  /*4920*/  FMUL.FTZ R2, R146, R5 ;  /* 0x0000000592027220 */ /* 0x000fe20000410000 */
[----:B------:R-:W-:Y:S01]  /*4930*/  MOV R5, UR26 ;  /* 0x0000001a00057c02 */ /* 0x000fe20008000f00 */
[----:B------:R-:W1:Y:S04]  /*4940*/  SHFL.UP PT, R8, R3, 0x1, RZ ;  /* 0x0420000003087989 */ /* 0x000e6800000e00ff */
[----:B------:R-:W2:Y:S04]  /*4950*/  SHFL.UP PT, R9, R2, 0x1, RZ ;  /* 0x0420000002097989 */ /* 0x000ea800000e00ff */
[----:B------:R3:W5:Y:S04]  /*4960*/  LDG.E R147, desc[UR28][R4.64] ;  /* 0x0000001c04937981 */ /* 0x000768000c1e1900 */
[----:B------:R-:W-:Y:S01]  /*4970*/  @!P0 LDS.64 R12, [UR22+0x2150] ;  /* 0x00215016ff0c8984 */ /* 0x000fe20008000a00 */
[C---:B-1----:R-:W-:Y:S01]  /*4980*/  @P1 FFMA.FTZ R3, R2.reuse, R8, R3 ;  /* 0x0000000802031223 */ /* 0x042fe20000010003 */
[----:B--2---:R-:W-:-:S04]  /*4990*/  @P1 FMUL.FTZ R2, R2, R9 ;  /* 0x0000000902021220 */ /* 0x004fc80000410000 */
[----:B------:R-:W1:Y:S04]  /*49a0*/  SHFL.UP PT, R8, R3, 0x2, RZ ;  /* 0x0440000003087989 */ /* 0x000e6800000e00ff */
[----:B------:R-:W2:Y:S01]  /*49b0*/  SHFL.UP PT, R9, R2, 0x2, RZ ;  /* 0x0440000002097989 */ /* 0x000ea200000e00ff */
[----:B------:R-:W-:-:S13]  /*49c0*/  ISETP.GE.AND P1, PT, R51, 0x2, PT ;  /* 0x000000023300780c */ /* 0x000fda0003f26270 */
[C---:B-1----:R-:W-:Y:S01]  /*49d0*/  @P1 FFMA.FTZ R3, R2.reuse, R8, R3 ;  /* 0x0000000802031223 */ /* 0x042fe20000010003 */
[----:B--2---:R-:W-:-:S04]  /*49e0*/  @P1 FMUL.FTZ R2, R2, R9 ;  /* 0x0000000902021220 */ /* 0x004fc80000410000 */
[----:B------:R-:W1:Y:S04]  /*49f0*/  SHFL.UP PT, R8, R3, 0x4, RZ ;  /* 0x0480000003087989 */ /* 0x000e6800000e00ff */
[----:B------:R-:W2:Y:S01]  /*4a00*/  SHFL.UP PT, R9, R2, 0x4, RZ ;  /* 0x0480000002097989 */ /* 0x000ea200000e00ff */
[----:B------:R-:W-:-:S13]  /*4a10*/  ISETP.GE.AND P1, PT, R51, 0x4, PT ;  /* 0x000000043300780c */ /* 0x000fda0003f26270 */
[C---:B-1----:R-:W-:Y:S01]  /*4a20*/  @P1 FFMA.FTZ R3, R2.reuse, R8, R3 ;  /* 0x0000000802031223 */ /* 0x042fe20000010003 */
[----:B--2---:R-:W-:-:S04]  /*4a30*/  @P1 FMUL.FTZ R2, R2, R9 ;  /* 0x0000000902021220 */ /* 0x004fc80000410000 */
[----:B---3--:R-:W1:Y:S04]  /*4a40*/  SHFL.UP PT, R4, R3, 0x8, RZ ;  /* 0x0500000003047989 */ /* 0x008e6800000e00ff */
        /* <DEDUP_REMOVED lines=8> */
[----:B--2---:R-:W-:-:S05]  /*4ad0*/  @P1 FMUL.FTZ R2, R2, R5 ;  /* 0x0000000502021220 */ /* 0x004fca0000410000 */
[----:B------:R-:W-:Y:S01]  /*4ae0*/  @!P2 STS.64 [R47+0x2110], R2 ;  /* 0x002110022f00a388 */ /* 0x000fe20000000a00 */
[----:B------:R-:W-:Y:S02]  /*4af0*/  UMOV UR14, 0x400 ;  /* 0x00000400000e7882 */ /* 0x000fe40000000000 */
[----:B0-----:R-:W-:Y:S01]  /*4b00*/  ULEA UR14, UR23, UR14, 0x18 ;  /* 0x0000000e170e7291 */ /* 0x001fe2000f8ec03f */
[----:B------:R-:W-:Y:S08]  /*4b10*/  BAR.SYNC.DEFER_BLOCKING 0x0 ;  /* 0x0000000000007b1d */ /* 0x000ff00000010000 */
[----:B------:R-:W0:Y:S04]  /*4b20*/  LDS.128 R4, [UR14+0x2110] ;  /* 0x0021100eff047984 */ /* 0x000e280008000c00 */
[----:B------:R-:W1:Y:S01]  /*4b30*/  LDS.128 R8, [UR14+0x2120] ;  /* 0x0021200eff087984 */ /* 0x000e620008000c00 */
[----:B------:R-:W-:-:S03]  /*4b40*/  SHF.R.U32.HI R152, RZ, 0x5, R52 ;  /* 0x00000005ff987819 */ /* 0x000fc60000011634 */
[----:B------:R-:W2:Y:S04]  /*4b50*/  SHFL.UP PT, R149, R2, 0x1, RZ ;  /* 0x0420000002957989 */ /* 0x000ea800000e00ff */
[----:B------:R-:W3:Y:S01]  /*4b60*/  SHFL.UP PT, R150, R3, 0x1, RZ ;  /* 0x0420000003967989 */ /* 0x000ee200000e00ff */
[C---:B------:R-:W-:Y:S02]  /*4b70*/  ISETP.NE.AND P3, PT, R152.reuse, RZ, PT ;  /* 0x000000ff9800720c */ /* 0x040fe40003f65270 */
[C---:B------:R-:W-:Y:S02]  /*4b80*/  ISETP.NE.AND P1, PT, R152.reuse, 0x2, PT ;  /* 0x000000029800780c */ /* 0x040fe40003f25270 */
        /* <DEDUP_REMOVED lines=24> */
[----:B------:R-:W-:Y:S01]  /*4d10*/  @!P1 MOV R149, R12 ;  /* 0x0000000c00959202 */ /* 0x000fe20000000f00 */
[----:B------:R-:W-:-:S07]  /*4d20*/  @!P1 IMAD.MOV.U32 R150, RZ, RZ, R13 ;  /* 0x000000ffff969224 */ /* 0x000fce00078e000d */
.L_x_2672:
[----:B------:R-:W-:Y:S05]  /*4d30*/  BSYNC B0 ;  /* 0x0000000000007941 */ /* 0x000fea0003800000 */
.L_x_2671:
        /* <DEDUP_REMOVED lines=24> */
[----:B------:R-:W-:-:S04]  /*4ec0*/  UIMAD UR22, UR5, UR45, UR6 ;  /* 0x0000002d051672a4 */ /* 0x000fc8000f8e0206 */
        /* <DEDUP_REMOVED lines=8> */
[----:B------:R1:W-:Y:S04]  /*4f50*/  STS.64 [UR22+0x2150], R2 ;  /* 0x00215002ff007988 */ /* 0x0003e80008000a16 */
[----:B------:R1:W-:Y:S02]  /*4f60*/  STG.E.64 desc[UR28][R4.64], R2 ;  /* 0x0000000204007986 */ /* 0x0003e4000c101b1c */
.L_x_2674:
[----:B------:R-:W-:Y:S05]  /*4f70*/  BSYNC B0 ;  /* 0x0000000000007941 */ /* 0x000fea0003800000 */
.L_x_2673:
[----:B------:R-:W-:Y:S01]  /*4f80*/  UIADD3 UR6, UR6, 0x1, URZ ;  /* 0x0000000106067890 */ /* 0x000fe2000fffe03f */
[C---:B------:R-:W-:Y:S01]  /*4f90*/  FFMA.FTZ R69, R148.reuse, R101, R69 ;  /* 0x0000006594457223 */ /* 0x040fe20000010045 */
[C---:B------:R-:W-:Y:S01]  /*4fa0*/  FFMA.FTZ R66, R148.reuse, R117, R66 ;  /* 0x0000007594427223 */ /* 0x040fe20000010042 */
[C---:B------:R-:W-:Y:S01]  /*4fb0*/  FFMA.FTZ R67, R148.reuse, R120, R67 ;  /* 0x0000007894437223 */ /* 0x040fe20000010043 */
[----:B------:R-:W-:Y:S01]  /*4fc0*/  UISETP.GE.AND UP0, UPT, UR6, UR45, UPT ;  /* 0x0000002d0600728c */ /* 0x000fe2000bf06270 */
[C---:B------:R-:W-:Y:S01]  /*4fd0*/  FFMA.FTZ R64, R148.reuse, R121, R64 ;  /* 0x0000007994407223 */ /* 0x040fe20000010040 */
[C---:B------:R-:W-:Y:S01]  /*4fe0*/  FFMA.FTZ R65, R148.reuse, R124, R65 ;  /* 0x0000007c94417223 */ /* 0x040fe20000010041 */
[C---:B------:R-:W-:Y:S01]  /*4ff0*/  FFMA.FTZ R62, R148.reuse, R125, R62 ;  /* 0x0000007d943e7223 */ /* 0x040fe2000001003e */
[C---:B------:R-:W-:Y:S01]  /*5000*/  FFMA.FTZ R63, R148.reuse, R128, R63 ;  /* 0x00000080943f7223 */ /* 0x040fe2000001003f */
[C---:B------:R-:W-:Y:S01]  /*5010*/  FFMA.FTZ R60, R148.reuse, R129, R60 ;  /* 0x00000081943c7223 */ /* 0x040fe2000001003c */
[----:B------:R-:W-:Y:S01]  /*5020*/  PLOP3.LUT P1, PT, PT, PT, UP0, 0x80, 0x0 ;  /* 0x000000000000781c */ /* 0x000fe20003f2f008 */
[C---:B------:R-:W-:Y:S01]  /*5030*/  FFMA.FTZ R61, R148.reuse, R132, R61 ;  /* 0x00000084943d7223 */ /* 0x040fe2000001003d */
[C---:B------:R-:W-:Y:S01]  /*5040*/  FFMA.FTZ R58, R148.reuse, R133, R58 ;  /* 0x00000085943a7223 */ /* 0x040fe2000001003a */
[C---:B------:R-:W-:Y:S01]  /*5050*/  FFMA.FTZ R59, R148.reuse, R138, R59 ;  /* 0x0000008a943b7223 */ /* 0x040fe2000001003b */
[C---:B------:R-:W-:Y:S01]  /*5060*/  FFMA.FTZ R56, R148.reuse, R137, R56 ;  /* 0x0000008994387223 */ /* 0x040fe20000010038 */
[C---:B------:R-:W-:Y:S01]  /*5070*/  FFMA.FTZ R57, R148.reuse, R140, R57 ;  /* 0x0000008c94397223 */ /* 0x040fe20000010039 */
[C---:B------:R-:W-:Y:S01]  /*5080*/  FFMA.FTZ R54, R148.reuse, R141, R54 ;  /* 0x0000008d94367223 */ /* 0x040fe20000010036 */
[C---:B------:R-:W-:Y:S01]  /*5090*/  FFMA.FTZ R55, R148.reuse, R144, R55 ;  /* 0x0000009094377223 */ /* 0x040fe20000010037 */
[----:B------:R-:W-:-:S05]  /*50a0*/  FFMA.FTZ R53, R148, R146, R53 ;  /* 0x0000009294357223 */ /* 0x000fca0000010035 */
[----:B------:R-:W-:Y:S05]  /*50b0*/  @!P1 BRA `(.L_x_2675) ;  /* 0xffffffec00bc9947 */ /* 0x000fea000383ffff */
.L_x_2670:
[----:B------:R-:W-:Y:S01]  /*50c0*/  ISETP.NE.AND P0, PT, R52, RZ, PT ;  /* 0x000000ff3400720c */ /* 0x000fe20003f05270 */
[----:B------:R-:W-:Y:S01]  /*50d0*/  BAR.SYNC.DEFER_BLOCKING 0x0 ;  /* 0x0000000000007b1d */ /* 0x000fe20000010000 */
[----:B-1----:R-:W-:Y:S01]  /*50e0*/  IMAD.U32 R3, RZ, RZ, UR5 ;  /* 0x00000005ff037e24 */ /* 0x002fe2000f8e00ff */
[----:B------:R-:W-:Y:S01]  /*50f0*/  USHF.R.S32.HI UR24, URZ, 0x1f, UR25 ;  /* 0x0000001f3f187899 */ /* 0x000fe20008011419 */
[----:B------:R-:W-:Y:S01]  /*5100*/  SHF.R.S32.HI R121, RZ, 0x1f, R46 ;  /* 0x0000001fff797819 */ /* 0x000fe2000001142e */
[----:B------:R-:W-:-:S04]  /*5110*/  USHF.L.U32 UR22, UR5, 0xb, URZ ;  /* 0x0000000b05167899 */ /* 0x000fc8000800063f */
[----:B------:R-:W1:Y:S01]  /*5120*/  S2UR UR6, SR_CgaCtaId ;  /* 0x00000000000679c3 */ /* 0x000e620000008800 */
[----:B------:R-:W-:Y:S01]  /*5130*/  UMOV UR14, 0x400 ;  /* 0x00000400000e7882 */ /* 0x000fe20000000000 */
[----:B------:R-:W-:Y:S01]  /*5140*/  ULDC.64 UR34, c[0x0][0x2b0] ;  /* 0x0000ac0000227ab9 */ /* 0x000fe20000000a00 */
[----:B------:R-:W-:Y:S01]  /*5150*/  BSSY B0, `(.L_x_2676) ;  /* 0x000003f000007945 */ /* 0x000fe20003800000 */
[----:B------:R-:W-:Y:S02]  /*5160*/  UIMAD UR23, UR24, UR34, URZ ;  /* 0x00000022181772a4 */ /* 0x000fe4000f8e023f */
[----:B------:R-:W-:Y:S02]  /*5170*/  UIMAD.WIDE.U32 UR26, UR25, UR34, URZ ;  /* 0x00000022191a72a5 */ /* 0x000fe4000f8e003f */
[----:B------:R-:W2:Y:S01]  /*5180*/  @!P0 LDC R2, c[0x0][0x218] ;  /* 0x00008600ff028b82 */ /* 0x000ea20000000800 */
[----:B------:R-:W-:Y:S02]  /*5190*/  UIMAD UR31, UR25, UR35, UR23 ;  /* 0x00000023191f72a4 */ /* 0x000fe4000f8e0217 */
[----:B------:R-:W-:-:S02]  /*51a0*/  USHF.R.S32.HI UR23, URZ, 0x1f, UR44 ;  /* 0x0000001f3f177899 */ /* 0x000fc4000801142c */
[----:B------:R-:W-:Y:S01]  /*51b0*/  UIADD3 UR30, UR27, UR31, URZ ;  /* 0x0000001f1b1e7290 */ /* 0x000fe2000fffe03f */
[----:B------:R-:W-:Y:S04]  /*51c0*/  STS [R28], R69 ;  /* 0x000000451c007388 */ /* 0x000fe80000000800 */
[----:B------:R-:W-:Y:S01]  /*51d0*/  STS [R27+0x4], R66 ;  /* 0x000004421b007388 */ /* 0x000fe20000000800 */
[----:B-1----:R-:W-:-:S03]  /*51e0*/  ULEA UR14, UR6, UR14, 0x18 ;  /* 0x0000000e060e7291 */ /* 0x002fc6000f8ec03f */
[----:B------:R-:W-:Y:S01]  /*51f0*/  STS [R26+0x8], R67 ;  /* 0x000008431a007388 */ /* 0x000fe20000000800 */
[----:B------:R-:W-:-:S03]  /*5200*/  USHF.R.S32.HI UR6, URZ, 0x1f, UR22 ;  /* 0x0000001f3f067899 */ /* 0x000fc60008011416 */
[----:B------:R-:W-:Y:S01]  /*5210*/  STS [R25+0xc], R64 ;  /* 0x00000c4019007388 */ /* 0x000fe20000000800 */
[----:B--2---:R-:W-:-:S03]  /*5220*/  @!P0 IMAD R2, R3, -0x800, R2 ;  /* 0xfffff80003028824 */ /* 0x004fc600078e0202 */
        /* <DEDUP_REMOVED lines=31> */
[----:B-1----:R-:W-:-:S04]  /*5420*/  IADD3 R2, P2, R46, UR22, RZ ;  /* 0x000000162e027c10 */ /* 0x002fc8000ff5e0ff */
[----:B------:R-:W-:Y:S01]  /*5430*/  IADD3.X R3, R121, UR6, RZ, P2, !PT ;  /* 0x0000000679037c10 */ /* 0x000fe200097fe4ff */
[----:B------:R-:W1:Y:S02]  /*5440*/  LDS R119, [UR14+0x2100] ;  /* 0x0021000eff777984 */ /* 0x000e640008000800 */
[----:B-1----:R-:W-:-:S13]  /*5450*/  ISETP.GE.AND P1, PT, R46, R119, PT ;  /* 0x000000772e00720c */ /* 0x002fda0003f26270 */
[----:B------:R-:W-:Y:S05]  /*5460*/  @P1 BRA `(.L_x_2677) ;  /* 0x0000000000341947 */ /* 0x000fea0003800000 */
[----:B------:R-:W-:Y:S01]  /*5470*/  MOV R5, UR34 ;  /* 0x0000002200057c02 */ /* 0x000fe20008000f00 */
[----:B------:R-:W-:Y:S02]  /*5480*/  ULDC.64 UR36, c[0x0][0x2b8] ;  /* 0x0000ae0000247ab9 */ /* 0x000fe40000000a00 */
[----:B------:R-:W-:Y:S02]  /*5490*/  UIMAD UR32, UR23, UR36, URZ ;  /* 0x00000024172072a4 */ /* 0x000fe4000f8e023f */
[----:B------:R-:W-:Y:S02]  /*54a0*/  IMAD.U32 R7, RZ, RZ, UR36 ;  /* 0x00000024ff077e24 */ /* 0x000fe4000f8e00ff */
[----:B------:R-:W-:Y:S01]  /*54b0*/  IMAD.WIDE.U32 R4, R5, UR25, R2 ;  /* 0x0000001905047c25 */ /* 0x000fe2000f8e0002 */
[----:B------:R-:W-:-:S03]  /*54c0*/  UIMAD UR32, UR44, UR37, UR32 ;  /* 0x000000252c2072a4 */ /* 0x000fc6000f8e0220 */
[----:B------:R-:W-:Y:S01]  /*54d0*/  ULDC.64 UR36, c[0x0][0x308] ;  /* 0x0000c20000247ab9 */ /* 0x000fe20000000a00 */
[----:B------:R-:W-:-:S03]  /*54e0*/  IADD3 R5, R5, UR31, RZ ;  /* 0x0000001f05057c10 */ /* 0x000fc6000fffe0ff */
[----:B------:R-:W-:-:S05]  /*54f0*/  IMAD.WIDE.U32 R4, R7, UR44, R4 ;  /* 0x0000002c07047c25 */ /* 0x000fca000f8e0004 */
[----:B------:R-:W-:Y:S02]  /*5500*/  IADD3 R5, R5, UR32, RZ ;  /* 0x0000002005057c10 */ /* 0x000fe4000fffe0ff */
[----:B------:R-:W-:-:S04]  /*5510*/  LEA R6, P1, R4, UR36, 0x2 ;  /* 0x0000002404067c11 */ /* 0x000fc8000f8210ff */
[----:B------:R-:W-:-:S05]  /*5520*/  LEA.HI.X R7, R4, UR37, R5, 0x2, P1 ;  /* 0x0000002504077c11 */ /* 0x000fca00088f1405 */
[----:B------:R1:W-:Y:S04]  /*5530*/  STG.E desc[UR28][R6.64], R9 ;  /* 0x0000000906007986 */ /* 0x0003e8000c10191c */
.L_x_2677:
[----:B------:R-:W-:Y:S05]  /*5540*/  BSYNC B0 ;  /* 0x0000000000007941 */ /* 0x000fea0003800000 */
.L_x_2676:
[----:B------:R-:W-:Y:S01]  /*5550*/  ULDC.64 UR32, c[0x0][0x2b8] ;  /* 0x0000ae0000207ab9 */ /* 0x000fe20000000a00 */
[----:B------:R-:W-:Y:S01]  /*5560*/  UMOV UR27, UR30 ;  /* 0x0000001e001b7c82 */ /* 0x000fe20008000000 */
[C---:B------:R-:W-:Y:S01]  /*5570*/  LOP3.LUT R10, R46.reuse, 0x20, RZ, 0xfc, !PT ;  /* 0x000000202e0a7812 */ /* 0x040fe200078efcff */
[----:B------:R-:W-:Y:S01]  /*5580*/  UIMAD.WIDE.U32 UR26, UR44, UR32, UR26 ;  /* 0x000000202c1a72a5 */ /* 0x000fe2000f8e001a */
[----:B------:R-:W-:Y:S01]  /*5590*/  LOP3.LUT R70, R46, 0x40, RZ, 0xfc, !PT ;  /* 0x000000402e467812 */ /* 0x000fe200078efcff */
[----:B------:R-:W-:Y:S01]  /*55a0*/  UIMAD UR32, UR23, UR32, URZ ;  /* 0x00000020172072a4 */ /* 0x000fe2000f8e023f */
[C---:B0-----:R-:W-:Y:S01]  /*55b0*/  SHF.L.U32 R13, R10.reuse, 0x2, RZ ;  /* 0x000000020a0d7819 */ /* 0x041fe200000006ff */
[----:B------:R-:W-:Y:S01]  /*55c0*/  UIADD3 UR30, UP0, UR22, UR26, URZ ;  /* 0x0000001a161e7290 */ /* 0x000fe2000ff1e03f */
[----:B------:R-:W-:Y:S01]  /*55d0*/  SHF.L.U64.HI R68, R10, 0x2, R121 ;  /* 0x000000020a447819 */ /* 0x000fe20000010279 */
[----:B------:R-:W-:Y:S01]  /*55e0*/  UIMAD UR26, UR44, UR33, UR32 ;  /* 0x000000212c1a72a4 */ /* 0x000fe2000f8e0220 */
[C---:B------:R-:W-:Y:S01]  /*55f0*/  LOP3.LUT R11, R46.reuse, 0x120, RZ, 0xfc, !PT ;  /* 0x000001202e0b7812 */ /* 0x040fe200078efcff */
[----:B------:R-:W-:Y:S01]  /*5600*/  ULDC.64 UR34, c[0x0][0x308] ;  /* 0x0000c20000227ab9 */ /* 0x000fe20000000a00 */
[----:B------:R-:W-:Y:S01]  /*5610*/  LOP3.LUT R12, R46, 0x140, RZ, 0xfc, !PT ;  /* 0x000001402e0c7812 */ /* 0x000fe200078efcff */
[----:B-1----:R-:W-:Y:S01]  /*5620*/  IMAD.U32 R7, RZ, RZ, UR30 ;  /* 0x0000001eff077e24 */ /* 0x002fe2000f8e00ff */
[----:B------:R-:W-:Y:S01]  /*5630*/  UIADD3.X UR26, UR6, UR26, UR27, UP0, !UPT ;  /* 0x0000001a061a7290 */ /* 0x000fe200087fe41b */
[----:B------:R-:W-:Y:S01]  /*5640*/  IADD3 R4, P1, R13, UR34, RZ ;  /* 0x000000220d047c10 */ /* 0x000fe2000ff3e0ff */
[----:B------:R-:W0:Y:S01]  /*5650*/  S2R R9, SR_CTAID.X ;  /* 0x0000000000097919 */ /* 0x000e220000002500 */
[----:B------:R-:W-:Y:S01]  /*5660*/  MOV R6, UR30 ;  /* 0x0000001e00067c02 */ /* 0x000fe20008000f00 */
[----:B------:R-:W-:Y:S01]  /*5670*/  ULDC.64 UR32, c[0x0][0x2a0] ;  /* 0x0000a80000207ab9 */ /* 0x000fe20000000a00 */
[----:B------:R-:W-:Y:S01]  /*5680*/  LEA R4, P5, R7, R4, 0x2 ;  /* 0x0000000407047211 */ /* 0x000fe200078a10ff */
[----:B------:R-:W-:Y:S01]  /*5690*/  ULDC.64 UR36, c[0x0][0x318] ;  /* 0x0000c60000247ab9 */ /* 0x000fe20000000a00 */
[----:B------:R-:W-:-:S02]  /*56a0*/  IADD3.X R5, R68, UR35, RZ, P1, !PT ;  /* 0x0000002344057c10 */ /* 0x000fc40008ffe4ff */
[----:B------:R-:W-:Y:S01]  /*56b0*/  MOV R7, UR26 ;  /* 0x0000001a00077c02 */ /* 0x000fe20008000f00 */
[----:B------:R-:W-:Y:S01]  /*56c0*/  ULDC UR26, c[0x0][0x218] ;  /* 0x00008600001a7ab9 */ /* 0x000fe20000000800 */
[-C--:B------:R-:W-:Y:S01]  /*56d0*/  ISETP.GE.AND P1, PT, R10, R119.reuse, PT ;  /* 0x000000770a00720c */ /* 0x080fe20003f26270 */
[----:B------:R-:W-:Y:S01]  /*56e0*/  UIMAD UR34, UR5, -0x800, UR26 ;  /* 0xfffff800052278a4 */ /* 0x000fe2000f8e021a */
[----:B------:R-:W-:Y:S01]  /*56f0*/  ISETP.GE.AND P2, PT, R70, R119, PT ;  /* 0x000000774600720c */ /* 0x000fe20003f46270 */
[----:B------:R-:W-:Y:S01]  /*5700*/  UIMAD UR26, UR24, UR32, URZ ;  /* 0x00000020181a72a4 */ /* 0x000fe2000f8e023f */
[----:B------:R-:W-:Y:S02]  /*5710*/  LOP3.LUT R72, R46, 0x160, RZ, 0xfc, !PT ;  /* 0x000001602e487812 */ /* 0x000fe400078efcff */
[----:B------:R-:W-:Y:S01]  /*5720*/  LEA.HI.X R5, R6, R5, R7, 0x2, P5 ;  /* 0x0000000506057211 */ /* 0x000fe200028f1407 */
[----:B------:R-:W-:Y:S01]  /*5730*/  IMAD.U32 R6, RZ, RZ, UR22 ;  /* 0x00000016ff067e24 */ /* 0x000fe2000f8e00ff */
[-C--:B------:R-:W-:Y:S01]  /*5740*/  ISETP.GE.AND P3, PT, R11, R119.reuse, PT ;  /* 0x000000770b00720c */ /* 0x080fe20003f66270 */
[----:B------:R-:W-:Y:S01]  /*5750*/  UIMAD UR30, UR25, UR33, UR26 ;  /* 0x00000021191e72a4 */ /* 0x000fe2000f8e021a */
[-C--:B------:R-:W-:Y:S01]  /*5760*/  ISETP.GE.AND P4, PT, R12, R119.reuse, PT ;  /* 0x000000770c00720c */ /* 0x080fe20003f86270 */
[----:B------:R-:W-:Y:S01]  /*5770*/  UIMAD.WIDE.U32 UR26, UR25, UR32, URZ ;  /* 0x00000020191a72a5 */ /* 0x000fe2000f8e003f */
[----:B------:R-:W-:Y:S01]  /*5780*/  ISETP.GE.AND P5, PT, R72, R119, PT ;  /* 0x000000774800720c */ /* 0x000fe20003fa6270 */
[----:B------:R1:W-:Y:S01]  /*5790*/  @!P1 STG.E desc[UR28][R4.64], R75 ;  /* 0x0000004b04009986 */ /* 0x0003e2000c10191c */
[C---:B------:R-:W-:Y:S01]  /*57a0*/  LOP3.LUT R73, R46.reuse, 0x80, RZ, 0xfc, !PT ;  /* 0x000000802e497812 */ /* 0x040fe200078efcff */
[----:B------:R-:W-:Y:S01]  /*57b0*/  UIADD3 UR27, UR27, UR30, URZ ;  /* 0x0000001e1b1b7290 */ /* 0x000fe2000fffe03f */
[C---:B------:R-:W-:Y:S01]  /*57c0*/  LOP3.LUT R71, R46.reuse, 0xc0, RZ, 0xfc, !PT ;  /* 0x000000c02e477812 */ /* 0x040fe200078efcff */
[----:B------:R2:W-:Y:S01]  /*57d0*/  @!P2 STG.E desc[UR28][R4.64+0x80], R77 ;  /* 0x0000804d0400a986 */ /* 0x0005e2000c10191c */
[----:B------:R-:W-:-:S02]  /*57e0*/  LOP3.LUT R74, R46, 0x180, RZ, 0xfc, !PT ;  /* 0x000001802e4a7812 */ /* 0x000fc400078efcff */
[-C--:B------:R-:W-:Y:S01]  /*57f0*/  ISETP.GE.AND P2, PT, R73, R119.reuse, PT ;  /* 0x000000774900720c */ /* 0x080fe20003f46270 */
[----:B------:R3:W-:Y:S01]  /*5800*/  @!P3 STG.E desc[UR28][R4.64+0x400], R79 ;  /* 0x0004004f0400b986 */ /* 0x0007e2000c10191c */
[C---:B------:R-:W-:Y:S02]  /*5810*/  LOP3.LUT R76, R46.reuse, 0x1a0, RZ, 0xfc, !PT ;  /* 0x000001a02e4c7812 */ /* 0x040fe400078efcff */
[-C--:B------:R-:W-:Y:S01]  /*5820*/  ISETP.GE.AND P3, PT, R71, R119.reuse, PT ;  /* 0x000000774700720c */ /* 0x080fe20003f66270 */
[----:B------:R-:W-:Y:S01]  /*5830*/  @!P4 STG.E desc[UR28][R4.64+0x480], R93 ;  /* 0x0004805d0400c986 */ /* 0x000fe2000c10191c */
[----:B-1----:R-:W-:Y:S02]  /*5840*/  LOP3.LUT R75, R46, 0xe0, RZ, 0xfc, !PT ;  /* 0x000000e02e4b7812 */ /* 0x002fe400078efcff */
[-C--:B------:R-:W-:Y:S01]  /*5850*/  ISETP.GE.AND P6, PT, R74, R119.reuse, PT ;  /* 0x000000774a00720c */ /* 0x080fe20003fc6270 */
[----:B------:R-:W-:Y:S01]  /*5860*/  @!P5 STG.E desc[UR28][R4.64+0x500], R95 ;  /* 0x0005005f0400d986 */ /* 0x000fe2000c10191c */
[----:B------:R-:W-:-:S02]  /*5870*/  ISETP.GE.AND P4, PT, R75, R119, PT ;  /* 0x000000774b00720c */ /* 0x000fc40003f86270 */
[----:B------:R-:W-:Y:S01]  /*5880*/  ISETP.GE.AND P5, PT, R76, R119, PT ;  /* 0x000000774c00720c */ /* 0x000fe20003fa6270 */
[----:B------:R1:W-:Y:S01]  /*5890*/  @!P2 STG.E desc[UR28][R4.64+0x180], R81 ;  /* 0x000180510400a986 */ /* 0x0003e2000c10191c */
[C---:B------:R-:W-:Y:S02]  /*58a0*/  ISETP.GE.AND P1, PT, R46.reuse, UR34, PT ;  /* 0x000000222e007c0c */ /* 0x040fe4000bf26270 */
[----:B------:R-:W-:Y:S01]  /*58b0*/  MOV R7, UR6 ;  /* 0x0000000600077c02 */ /* 0x000fe20008000f00 */
[----:B------:R4:W-:Y:S01]  /*58c0*/  @!P3 STG.E desc[UR28][R4.64+0x280], R87 ;  /* 0x000280570400b986 */ /* 0x0009e2000c10191c */
[C---:B--2---:R-:W-:Y:S02]  /*58d0*/  LOP3.LUT R77, R46.reuse, 0x60, RZ, 0xfc, !PT ;  /* 0x000000602e4d7812 */ /* 0x044fe400078efcff */
[C---:B------:R-:W-:Y:S01]  /*58e0*/  LOP3.LUT R78, R46.reuse, 0x1c0, RZ, 0xfc, !PT ;  /* 0x000001c02e4e7812 */ /* 0x040fe200078efcff */
[----:B------:R-:W-:Y:S01]  /*58f0*/  @!P6 STG.E desc[UR28][R4.64+0x580], R97 ;  /* 0x000580610400e986 */ /* 0x000fe2000c10191c */
[----:B---3--:R-:W-:-:S02]  /*5900*/  LOP3.LUT R79, R46, 0x100, RZ, 0xfc, !PT ;  /* 0x000001002e4f7812 */ /* 0x008fc400078efcff */
[C---:B------:R-:W-:Y:S01]  /*5910*/  LOP3.LUT R80, R46.reuse, 0xa0, RZ, 0xfc, !PT ;  /* 0x000000a02e507812 */ /* 0x040fe200078efcff */
[----:B------:R-:W-:Y:S01]  /*5920*/  @!P4 STG.E desc[UR28][R4.64+0x300], R89 ;  /* 0x000300590400c986 */ /* 0x000fe2000c10191c */
[----:B-1----:R-:W-:Y:S01]  /*5930*/  LOP3.LUT R81, R46, 0x1e0, RZ, 0xfc, !PT ;  /* 0x000001e02e517812 */ /* 0x002fe200078efcff */
[----:B0-----:R-:W-:Y:S01]  /*5940*/  @!P1 IMAD.WIDE.U32 R6, R9, UR32, R6 ;  /* 0x0000002009069c25 */ /* 0x001fe2000f8e0006 */
[-C--:B------:R-:W-:Y:S01]  /*5950*/  ISETP.GE.AND P2, PT, R77, R119.reuse, PT ;  /* 0x000000774d00720c */ /* 0x080fe20003f46270 */
[----:B------:R-:W-:Y:S01]  /*5960*/  @!P5 STG.E desc[UR28][R4.64+0x600], R99 ;  /* 0x000600630400d986 */ /* 0x000fe2000c10191c */
[-C--:B------:R-:W-:Y:S02]  /*5970*/  ISETP.GE.AND P3, PT, R78, R119.reuse, PT ;  /* 0x000000774e00720c */ /* 0x080fe40003f66270 */
[-C--:B------:R-:W-:Y:S02]  /*5980*/  ISETP.GE.AND P4, PT, R79, R119.reuse, PT ;  /* 0x000000774f00720c */ /* 0x080fe40003f86270 */
[----:B------:R-:W-:-:S02]  /*5990*/  ISETP.GE.AND P6, PT, R80, R119, PT ;  /* 0x000000775000720c */ /* 0x000fc40003fc6270 */
[----:B------:R-:W-:Y:S02]  /*59a0*/  ISETP.GE.AND P5, PT, R81, R119, PT ;  /* 0x000000775100720c */ /* 0x000fe40003fa6270 */
[----:B------:R-:W-:Y:S01]  /*59b0*/  @!P1 IADD3 R7, R7, UR30, RZ ;  /* 0x0000001e07079c10 */ /* 0x000fe2000fffe0ff */
[----:B------:R-:W-:Y:S02]  /*59c0*/  ULDC.64 UR30, c[0x0][0x2a8] ;  /* 0x0000aa00001e7ab9 */ /* 0x000fe40000000a00 */
[----:B------:R-:W-:Y:S01]  /*59d0*/  IMAD.U32 R9, RZ, RZ, UR30 ;  /* 0x0000001eff097e24 */ /* 0x000fe2000f8e00ff */
[----:B------:R-:W-:Y:S01]  /*59e0*/  UIMAD.WIDE.U32 UR26, UR44, UR30, UR26 ;  /* 0x0000001e2c1a72a5 */ /* 0x000fe2000f8e001a */
[----:B------:R-:W-:Y:S01]  /*59f0*/  @!P2 STG.E desc[UR28][R4.64+0x100], R83 ;  /* 0x000100530400a986 */ /* 0x000fe2000c10191c */
[----:B------:R-:W-:Y:S01]  /*5a00*/  UIMAD UR30, UR23, UR30, URZ ;  /* 0x0000001e171e72a4 */ /* 0x000fe2000f8e023f */
[----:B------:R-:W-:Y:S01]  /*5a10*/  @!P1 IMAD.WIDE.U32 R6, R9, UR44, R6 ;  /* 0x0000002c09069c25 */ /* 0x000fe2000f8e0006 */
[----:B------:R-:W-:Y:S01]  /*5a20*/  UIADD3 UR32, UP0, UR22, UR26, URZ ;  /* 0x0000001a16207290 */ /* 0x000fe2000ff1e03f */
[----:B------:R-:W-:Y:S01]  /*5a30*/  @!P3 STG.E desc[UR28][R4.64+0x680], R101 ;  /* 0x000680650400b986 */ /* 0x000fe2000c10191c */
[----:B------:R-:W-:Y:S01]  /*5a40*/  UIMAD UR30, UR44, UR31, UR30 ;  /* 0x0000001f2c1e72a4 */ /* 0x000fe2000f8e021e */
[----:B------:R-:W-:-:S02]  /*5a50*/  IADD3 R8, P3, R13, UR36, RZ ;  /* 0x000000240d087c10 */ /* 0x000fc4000ff7e0ff */
[----:B------:R0:W-:Y:S01]  /*5a60*/  @!P4 STG.E desc[UR28][R4.64+0x380], R91 ;  /* 0x0003805b0400c986 */ /* 0x0001e2000c10191c */
[----:B------:R-:W-:Y:S01]  /*5a70*/  UIADD3.X UR26, UR6, UR30, UR27, UP0, !UPT ;  /* 0x0000001e061a7290 */ /* 0x000fe200087fe41b */
[----:B------:R-:W-:Y:S02]  /*5a80*/  @!P1 IADD3 R82, P2, R46, R6, RZ ;  /* 0x000000062e529210 */ /* 0x000fe40007f5e0ff */
[----:B------:R1:W-:Y:S01]  /*5a90*/  @!P6 STG.E desc[UR28][R4.64+0x200], R85 ;  /* 0x000200550400e986 */ /* 0x0003e2000c10191c */
[----:B------:R-:W-:Y:S02]  /*5aa0*/  MOV R84, UR32 ;  /* 0x0000002000547c02 */ /* 0x000fe40008000f00 */
[----:B----4-:R-:W-:Y:S02]  /*5ab0*/  CS2R R86, SRZ ;  /* 0x0000000000567805 */ /* 0x010fe4000001ff00 */
[----:B------:R-:W-:Y:S01]  /*5ac0*/  IADD3.X R9, R68, UR37, RZ, P3, !PT ;  /* 0x0000002544097c10 */ /* 0x000fe20009ffe4ff */
[----:B------:R2:W-:Y:S01]  /*5ad0*/  @!P5 STG.E desc[UR28][R4.64+0x700], R117 ;  /* 0x000700750400d986 */ /* 0x0005e2000c10191c */
[----:B------:R-:W-:-:S02]  /*5ae0*/  @!P1 IADD3.X R7, R121, UR30, R7, P2, !PT ;  /* 0x0000001e79079c10 */ /* 0x000fc400097fe407 */
[----:B------:R-:W-:Y:S02]  /*5af0*/  CS2R R92, SRZ ;  /* 0x00000000005c7805 */ /* 0x000fe4000001ff00 */
[----:B------:R-:W-:Y:S01]  /*5b00*/  LEA R8, P3, R84, R8, 0x2 ;  /* 0x0000000854087211 */ /* 0x000fe200078610ff */
[----:B0-----:R-:W-:Y:S01]  /*5b10*/  IMAD.MOV.U32 R91, RZ, RZ, RZ ;  /* 0x000000ffff5b7224 */ /* 0x001fe200078e00ff */
[----:B------:R-:W-:Y:S01]  /*5b20*/  @!P1 LEA R6, P2, R82, UR36, 0x2 ;  /* 0x0000002452069c11 */ /* 0x000fe2000f8410ff */
[----:B------:R-:W-:Y:S01]  /*5b30*/  HFMA2.MMA R96, -RZ, RZ, 0, 0 ;  /* 0x00000000ff607435 */ /* 0x000fe200000001ff */
[----:B-1----:R-:W-:Y:S02]  /*5b40*/  MOV R85, UR26 ;  /* 0x0000001a00557c02 */ /* 0x002fe40008000f00 */
[----:B------:R-:W-:Y:S02]  /*5b50*/  CS2R R94, SRZ ;  /* 0x00000000005e7805 */ /* 0x000fe4000001ff00 */
[----:B------:R-:W-:Y:S01]  /*5b60*/  ISETP.GE.AND P4, PT, R10, UR34, PT ;  /* 0x000000220a007c0c */ /* 0x000fe2000bf86270 */
[----:B------:R-:W-:Y:S01]  /*5b70*/  ULDC.64 UR32, c[0x0][0x2c0] ;  /* 0x0000b00000207ab9 */ /* 0x000fe20000000a00 */
[----:B------:R-:W-:-:S02]  /*5b80*/  LEA.HI.X R9, R84, R9, R85, 0x2, P3 ;  /* 0x0000000954097211 */ /* 0x000fc400018f1455 */
[----:B------:R-:W-:Y:S02]  /*5b90*/  @!P1 LEA.HI.X R7, R82, UR37, R7, 0x2, P2 ;  /* 0x0000002552079c11 */ /* 0x000fe400090f1407 */
[----:B------:R-:W-:Y:S01]  /*5ba0*/  CS2R R82, SRZ ;  /* 0x0000000000527805 */ /* 0x000fe2000001ff00 */
[----:B------:R-:W-:Y:S01]  /*5bb0*/  BAR.SYNC.DEFER_BLOCKING 0x0 ;  /* 0x0000000000007b1d */ /* 0x000fe20000010000 */
[----:B------:R-:W-:Y:S02]  /*5bc0*/  ISETP.GE.AND P3, PT, R70, UR34, PT ;  /* 0x0000002246007c0c */ /* 0x000fe4000bf66270 */
[----:B------:R-:W-:Y:S02]  /*5bd0*/  ISETP.GE.AND P2, PT, R77, UR34, PT ;  /* 0x000000224d007c0c */ /* 0x000fe4000bf46270 */
[----:B------:R-:W-:Y:S02]  /*5be0*/  CS2R R84, SRZ ;  /* 0x0000000000547805 */ /* 0x000fe4000001ff00 */
[----:B------:R-:W-:-:S02]  /*5bf0*/  ISETP.GE.AND P6, PT, R80, UR34, PT ;  /* 0x0000002250007c0c */ /* 0x000fc4000bfc6270 */
[----:B------:R-:W-:Y:S02]  /*5c00*/  ISETP.GE.AND P5, PT, R71, UR34, PT ;  /* 0x0000002247007c0c */ /* 0x000fe4000bfa6270 */
[----:B--2---:R-:W-:Y:S01]  /*5c10*/  CS2R R4, SRZ ;  /* 0x0000000000047805 */ /* 0x004fe2000001ff00 */
        /* <DEDUP_REMOVED lines=26> */
[----:B------:R-:W5:Y:S01]  /*5dc0*/  @!P2 LDG.E R96, desc[UR28][R8.64+0x700] ;  /* 0x0007001c0860a981 */ /* 0x000f62000c1e1900 */
[----:B------:R-:W-:Y:S01]  /*5dd0*/  UIMAD UR24, UR24, UR32, URZ ;  /* 0x00000020181872a4 */ /* 0x000fe2000f8e023f */
[----:B------:R-:W-:Y:S01]  /*5de0*/  BSSY B0, `(.L_x_2678) ;  /* 0x00000ba000007945 */ /* 0x000fe20003800000 */
[----:B------:R-:W-:-:S02]  /*5df0*/  UIMAD.WIDE.U32 UR26, UR25, UR32, URZ ;  /* 0x00000020191a72a5 */ /* 0x000fc4000f8e003f */
[----:B------:R-:W-:-:S04]  /*5e00*/  UIMAD UR30, UR25, UR33, UR24 ;  /* 0x00000021191e72a4 */ /* 0x000fc8000f8e0218 */
[----:B------:R-:W-:Y:S01]  /*5e10*/  UIADD3 UR24, UR27, UR30, URZ ;  /* 0x0000001e1b187290 */ /* 0x000fe2000fffe03f */
        /* <DEDUP_REMOVED lines=29> */
[----:B-1----:R-:W-:-:S03]  /*5ff0*/  FMUL.FTZ R6, R90, -1.4426950216293334961 ;  /* 0xbfb8aa3b5a067820 */ /* 0x002fc60000410000 */
[----:B------:R-:W1:Y:S01]  /*6000*/  LDS R8, [R17+0x2c] ;  /* 0x00002c0011087984 */ /* 0x000e620000000800 */
[----:B------:R4:W5:Y:S01]  /*6010*/  MUFU.EX2 R91, R4 ;  /* 0x00000004005b7308 */ /* 0x0009620000000800 */
[----:B--2---:R-:W-:Y:S02]  /*6020*/  FMUL.FTZ R7, R89, -1.4426950216293334961 ;  /* 0xbfb8aa3b59077820 */ /* 0x004fe40000410000 */
[----:B------:R-:W2:Y:S01]  /*6030*/  LDS R5, [R16+0x30] ;  /* 0x0000300010057984 */ /* 0x000ea20000000800 */
[----:B---3--:R-:W-:-:S04]  /*6040*/  FMUL.FTZ R94, R88, -1.4426950216293334961 ;  /* 0xbfb8aa3b585e7820 */ /* 0x008fc80000410000 */
[----:B------:R3:W0:Y:S01]  /*6050*/  MUFU.EX2 R92, R6 ;  /* 0x00000006005c7308 */ /* 0x0006220000000800 */
[----:B----4-:R-:W4:Y:S01]  /*6060*/  LDS R4, [R15+0x34] ;  /* 0x000034000f047984 */ /* 0x010f220000000800 */
[----:B------:R-:W-:Y:S01]  /*6070*/  FMUL.FTZ R95, R87, -1.4426950216293334961 ;  /* 0xbfb8aa3b575f7820 */ /* 0x000fe20000410000 */
[----:B-----5:R-:W-:-:S05]  /*6080*/  FMUL.FTZ R98, R85, -1.4426950216293334961 ;  /* 0xbfb8aa3b55627820 */ /* 0x020fca0000410000 */
[----:B------:R5:W1:Y:S01]  /*6090*/  MUFU.EX2 R93, R7 ;  /* 0x00000007005d7308 */ /* 0x000a620000000800 */
[----:B---3--:R-:W3:Y:S01]  /*60a0*/  LDS R6, [R14+0x38] ;  /* 0x000038000e067984 */ /* 0x008ee20000000800 */
[----:B------:R-:W-:Y:S01]  /*60b0*/  FMUL.FTZ R96, R86, -1.4426950216293334961 ;  /* 0xbfb8aa3b56607820 */ /* 0x000fe20000410000 */
[----:B------:R-:W-:Y:S01]  /*60c0*/  FADD.FTZ R91, R91, 1 ;  /* 0x3f8000005b5b7421 */ /* 0x000fe20000010000 */
[----:B------:R-:W-:-:S04]  /*60d0*/  FMUL.FTZ R99, R84, -1.4426950216293334961 ;  /* 0xbfb8aa3b54637820 */ /* 0x000fc80000410000 */
[----:B------:R-:W2:Y:S01]  /*60e0*/  MUFU.EX2 R94, R94 ;  /* 0x0000005e005e7308 */ /* 0x000ea20000000800 */
[----:B-----5:R-:W5:Y:S01]  /*60f0*/  LDS R7, [R0+0x3c] ;  /* 0x00003c0000077984 */ /* 0x020f620000000800 */
[----:B------:R-:W-:Y:S01]  /*6100*/  FMUL.FTZ R100, R83, -1.4426950216293334961 ;  /* 0xbfb8aa3b53647820 */ /* 0x000fe20000410000 */
[----:B0-----:R-:W-:Y:S01]  /*6110*/  FADD.FTZ R92, R92, 1 ;  /* 0x3f8000005c5c7421 */ /* 0x001fe20000010000 */
[----:B------:R-:W-:-:S04]  /*6120*/  FMUL.FTZ R101, R82, -1.4426950216293334961 ;  /* 0xbfb8aa3b52657820 */ /* 0x000fc80000410000 */
[----:B------:R-:W0:Y:S01]  /*6130*/  MUFU.EX2 R95, R95 ;  /* 0x0000005f005f7308 */ /* 0x000e220000000800 */
[----:B-1----:R-:W-:Y:S01]  /*6140*/  FADD.FTZ R93, R93, 1 ;  /* 0x3f8000005d5d7421 */ /* 0x002fe20000010000 */
[----:B------:R-:W-:Y:S01]  /*6150*/  FMUL.FTZ R116, R9, -1.4426950216293334961 ;  /* 0xbfb8aa3b09747820 */ /* 0x000fe20000410000 */
[----:B------:R-:W-:-:S05]  /*6160*/  FMUL.FTZ R117, R8, -1.4426950216293334961 ;  /* 0xbfb8aa3b08757820 */ /* 0x000fca0000410000 */
[----:B------:R-:W1:Y:S01]  /*6170*/  MUFU.EX2 R98, R98 ;  /* 0x0000006200627308 */ /* 0x000e620000000800 */
[----:B--2---:R-:W-:Y:S01]  /*6180*/  FADD.FTZ R94, R94, 1 ;  /* 0x3f8000005e5e7421 */ /* 0x004fe20000010000 */
[----:B------:R-:W-:-:S06]  /*6190*/  FMUL.FTZ R118, R5, -1.4426950216293334961 ;  /* 0xbfb8aa3b05767820 */ /* 0x000fcc0000410000 */
[----:B------:R-:W2:Y:S01]  /*61a0*/  MUFU.EX2 R96, R96 ;  /* 0x0000006000607308 */ /* 0x000ea20000000800 */
[----:B----4-:R-:W-:Y:S01]  /*61b0*/  FMUL.FTZ R119, R4, -1.4426950216293334961 ;  /* 0xbfb8aa3b04777820 */ /* 0x010fe20000410000 */
[----:B0-----:R-:W-:-:S06]  /*61c0*/  FADD.FTZ R95, R95, 1 ;  /* 0x3f8000005f5f7421 */ /* 0x001fcc0000010000 */
[----:B------:R-:W0:Y:S01]  /*61d0*/  MUFU.EX2 R99, R99 ;  /* 0x0000006300637308 */ /* 0x000e220000000800 */
[----:B---3--:R-:W-:Y:S01]  /*61e0*/  FMUL.FTZ R120, R6, -1.4426950216293334961 ;  /* 0xbfb8aa3b06787820 */ /* 0x008fe20000410000 */
[----:B-1----:R-:W-:-:S06]  /*61f0*/  FADD.FTZ R98, R98, 1 ;  /* 0x3f80000062627421 */ /* 0x002fcc0000010000 */
[----:B------:R-:W1:Y:S01]  /*6200*/  MUFU.EX2 R100, R100 ;  /* 0x0000006400647308 */ /* 0x000e620000000800 */
[----:B-----5:R-:W-:Y:S01]  /*6210*/  FMUL.FTZ R121, R7, -1.4426950216293334961 ;  /* 0xbfb8aa3b07797820 */ /* 0x020fe20000410000 */
[----:B--2---:R-:W-:-:S06]  /*6220*/  FADD.FTZ R96, R96, 1 ;  /* 0x3f80000060607421 */ /* 0x004fcc0000010000 */
        /* <DEDUP_REMOVED lines=10> */
[----:B------:R-:W-:Y:S01]  /*62d0*/  MUFU.RCP R123, R92 ;  /* 0x0000005c007b7308 */ /* 0x000fe20000001000 */
[----:B--2---:R-:W-:-:S07]  /*62e0*/  FADD.FTZ R118, R118, 1 ;  /* 0x3f80000076767421 */ /* 0x004fce0000010000 */
[----:B------:R-:W-:Y:S01]  /*62f0*/  MUFU.RCP R124, R93 ;  /* 0x0000005d007c7308 */ /* 0x000fe20000001000 */
[----:B0-----:R-:W-:-:S07]  /*6300*/  FADD.FTZ R119, R119, 1 ;  /* 0x3f80000077777421 */ /* 0x001fce0000010000 */
[----:B------:R-:W0:Y:S08]  /*6310*/  MUFU.EX2 R120, R120 ;  /* 0x0000007800787308 */ /* 0x000e300000000800 */
[----:B------:R-:W1:Y:S08]  /*6320*/  MUFU.EX2 R121, R121 ;  /* 0x0000007900797308 */ /* 0x000e700000000800 */
        /* <DEDUP_REMOVED lines=10> */
[----:B------:R-:W-:Y:S01]  /*63d0*/  FMUL.FTZ R69, R92, R69 ;  /* 0x000000455c457220 */ /* 0x000fe20000410000 */
[----:B------:R-:W-:Y:S01]  /*63e0*/  BAR.SYNC.DEFER_BLOCKING 0x0 ;  /* 0x0000000000007b1d */ /* 0x000fe20000010000 */
[----:B0-----:R-:W-:-:S05]  /*63f0*/  FMUL.FTZ R89, R88, R125 ;  /* 0x0000007d58597220 */ /* 0x001fca0000410000 */
[----:B------:R-:W0:Y:S01]  /*6400*/  MUFU.RCP R127, R96 ;  /* 0x00000060007f7308 */ /* 0x000e220000001000 */
[----:B------:R-:W-:Y:S01]  /*6410*/  FMUL.FTZ R64, R89, R64 ;  /* 0x0000004059407220 */ /* 0x000fe20000410000 */
[----:B-1----:R-:W-:-:S06]  /*6420*/  FMUL.FTZ R88, R87, R126 ;  /* 0x0000007e57587220 */ /* 0x002fcc0000410000 */
[----:B------:R-:W1:Y:S01]  /*6430*/  MUFU.RCP R98, R98 ;  /* 0x0000006200627308 */ /* 0x000e620000001000 */
[----:B------:R-:W-:-:S07]  /*6440*/  FMUL.FTZ R65, R88, R65 ;  /* 0x0000004158417220 */ /* 0x000fce0000410000 */
[----:B------:R-:W2:Y:S01]  /*6450*/  MUFU.RCP R99, R99 ;  /* 0x0000006300637308 */ /* 0x000ea20000001000 */
[----:B0-----:R-:W-:Y:S01]  /*6460*/  FMUL.FTZ R87, R86, R127 ;  /* 0x0000007f56577220 */ /* 0x001fe20000410000 */
[----:B------:R-:W-:Y:S03]  /*6470*/  STS [R28], R69 ;  /* 0x000000451c007388 */ /* 0x000fe60000000800 */
[----:B------:R-:W-:Y:S01]  /*6480*/  FMUL.FTZ R62, R87, R62 ;  /* 0x0000003e573e7220 */ /* 0x000fe20000410000 */
[----:B------:R-:W-:Y:S02]  /*6490*/  STS [R27+0x4], R66 ;  /* 0x000004421b007388 */ /* 0x000fe40000000800 */
[----:B------:R-:W0:Y:S01]  /*64a0*/  MUFU.RCP R100, R100 ;  /* 0x0000006400647308 */ /* 0x000e220000001000 */
[----:B-1----:R-:W-:Y:S01]  /*64b0*/  FMUL.FTZ R86, R85, R98 ;  /* 0x0000006255567220 */ /* 0x002fe20000410000 */
[----:B------:R-:W-:Y:S03]  /*64c0*/  STS [R26+0x8], R67 ;  /* 0x000008431a007388 */ /* 0x000fe60000000800 */
[----:B------:R-:W-:Y:S01]  /*64d0*/  FMUL.FTZ R63, R86, R63 ;  /* 0x0000003f563f7220 */ /* 0x000fe20000410000 */
[----:B------:R-:W-:Y:S02]  /*64e0*/  STS [R25+0xc], R64 ;  /* 0x00000c4019007388 */ /* 0x000fe40000000800 */
[----:B------:R-:W1:Y:S01]  /*64f0*/  MUFU.RCP R101, R101 ;  /* 0x0000006500657308 */ /* 0x000e620000001000 */
[----:B--2---:R-:W-:Y:S01]  /*6500*/  FMUL.FTZ R85, R84, R99 ;  /* 0x0000006354557220 */ /* 0x004fe20000410000 */
        /* <DEDUP_REMOVED lines=22> */
[----:B------:R-:W-:Y:S03]  /*6670*/  STS [R17+0x2c], R56 ;  /* 0x00002c3811007388 */ /* 0x000fe60000000800 */
[----:B------:R-:W-:-:S03]  /*6680*/  FMUL.FTZ R57, R8, R57 ;  /* 0x0000003908397220 */ /* 0x000fc60000410000 */
[----:B------:R-:W1:Y:S01]  /*6690*/  MUFU.RCP R90, R121 ;  /* 0x00000079005a7308 */ /* 0x000e620000001000 */
[----:B--2---:R-:W-:Y:S01]  /*66a0*/  FMUL.FTZ R5, R4, R119 ;  /* 0x0000007704057220 */ /* 0x004fe20000410000 */
[----:B------:R-:W-:Y:S03]  /*66b0*/  STS [R16+0x30], R57 ;  /* 0x0000303910007388 */ /* 0x000fe60000000800 */
[----:B------:R-:W-:Y:S01]  /*66c0*/  FMUL.FTZ R54, R5, R54 ;  /* 0x0000003605367220 */ /* 0x000fe20000410000 */
[----:B0-----:R-:W-:-:S04]  /*66d0*/  FMUL.FTZ R6, R6, R93 ;  /* 0x0000005d06067220 */ /* 0x001fc80000410000 */
[----:B------:R-:W-:Y:S01]  /*66e0*/  STS [R15+0x34], R54 ;  /* 0x000034360f007388 */ /* 0x000fe20000000800 */
[----:B------:R-:W-:Y:S01]  /*66f0*/  FMUL.FTZ R55, R6, R55 ;  /* 0x0000003706377220 */ /* 0x000fe20000410000 */
[----:B-1----:R-:W-:-:S04]  /*6700*/  FMUL.FTZ R4, R7, R90 ;  /* 0x0000005a07047220 */ /* 0x002fc80000410000 */
[----:B------:R-:W-:Y:S01]  /*6710*/  STS [R14+0x38], R55 ;  /* 0x000038370e007388 */ /* 0x000fe20000000800 */
[----:B------:R-:W-:Y:S01]  /*6720*/  FMUL.FTZ R53, R4, R53 ;  /* 0x0000003504357220 */ /* 0x000fe20000410000 */
[----:B------:R-:W-:-:S04]  /*6730*/  MOV R4, UR34 ;  /* 0x0000002200047c02 */ /* 0x000fc80008000f00 */
        /* <DEDUP_REMOVED lines=23> */
[----:B------:R-:W-:Y:S01]  /*68b0*/  IMAD.U32 R5, RZ, RZ, UR32 ;  /* 0x00000020ff057e24 */ /* 0x000fe2000f8e00ff */
[----:B------:R-:W-:Y:S02]  /*68c0*/  ULDC.64 UR34, c[0x0][0x2c8] ;  /* 0x0000b20000227ab9 */ /* 0x000fe40000000a00 */
[----:B------:R-:W-:Y:S01]  /*68d0*/  UIMAD UR31, UR23, UR34, URZ ;  /* 0x00000022171f72a4 */ /* 0x000fe2000f8e023f */
[----:B------:R-:W-:Y:S01]  /*68e0*/  IMAD.WIDE.U32 R2, R5, UR25, R2 ;  /* 0x0000001905027c25 */ /* 0x000fe2000f8e0002 */
[----:B------:R-:W-:Y:S02]  /*68f0*/  MOV R5, UR34 ;  /* 0x0000002200057c02 */ /* 0x000fe40008000f00 */
[----:B------:R-:W-:Y:S02]  /*6900*/  UIMAD UR31, UR44, UR35, UR31 ;  /* 0x000000232c1f72a4 */ /* 0x000fe4000f8e021f */
[----:B------:R-:W-:Y:S01]  /*6910*/  IADD3 R3, R3, UR30, RZ ;  /* 0x0000001e03037c10 */ /* 0x000fe2000fffe0ff */
[----:B------:R-:W-:-:S02]  /*6920*/  ULDC.64 UR34, c[0x0][0x320] ;  /* 0x0000c80000227ab9 */ /* 0x000fc40000000a00 */
[----:B------:R-:W-:-:S04]  /*6930*/  IMAD.WIDE.U32 R2, R5, UR44, R2 ;  /* 0x0000002c05027c25 */ /* 0x000fc8000f8e0002 */
[----:B------:R-:W-:Y:S01]  /*6940*/  VIADD R3, R3, UR31 ;  /* 0x0000001f03037c36 */ /* 0x000fe20008000000 */
[----:B------:R-:W-:-:S04]  /*6950*/  LEA R4, P0, R2, UR34, 0x2 ;  /* 0x0000002202047c11 */ /* 0x000fc8000f8010ff */
[----:B------:R-:W-:-:S05]  /*6960*/  LEA.HI.X R5, R2, UR35, R3, 0x2, P0 ;  /* 0x0000002302057c11 */ /* 0x000fca00080f1403 */
[----:B------:R0:W-:Y:S04]  /*6970*/  STG.E desc[UR28][R4.64], R7 ;  /* 0x0000000704007986 */ /* 0x0001e8000c10191c */
.L_x_2679:
[----:B------:R-:W-:Y:S05]  /*6980*/  BSYNC B0 ;  /* 0x0000000000007941 */ /* 0x000fea0003800000 */
.L_x_2678:
[----:B------:R-:W-:Y:S01]  /*6990*/  ULDC.64 UR30, c[0x0][0x2c8] ;  /* 0x0000b200001e7ab9 */ /* 0x000fe20000000a00 */
[----:B------:R-:W-:Y:S01]  /*69a0*/  UMOV UR27, UR24 ;  /* 0x00000018001b7c82 */ /* 0x000fe20008000000 */
[----:B------:R-:W-:Y:S01]  /*69b0*/  UIMAD UR23, UR23, UR30, URZ ;  /* 0x0000001e171772a4 */ /* 0x000fe2000f8e023f */
[-C--:B------:R-:W-:Y:S01]  /*69c0*/  ISETP.GE.AND P3, PT, R10, R27.reuse, PT ;  /* 0x0000001b0a00720c */ /* 0x080fe20003f66270 */
[----:B------:R-:W-:Y:S01]  /*69d0*/  UIMAD.WIDE.U32 UR26, UR44, UR30, UR26 ;  /* 0x0000001e2c1a72a5 */ /* 0x000fe2000f8e001a */
[-C--:B------:R-:W-:Y:S01]  /*69e0*/  ISETP.GE.AND P4, PT, R70, R27.reuse, PT ;  /* 0x0000001b4600720c */ /* 0x080fe20003f86270 */
[----:B------:R-:W-:Y:S01]  /*69f0*/  UIMAD UR23, UR44, UR31, UR23 ;  /* 0x0000001f2c1772a4 */ /* 0x000fe2000f8e0217 */
[-C--:B------:R-:W-:Y:S01]  /*6a00*/  ISETP.GE.AND P5, PT, R77, R27.reuse, PT ;  /* 0x0000001b4d00720c */ /* 0x080fe20003fa6270 */
[----:B------:R-:W-:Y:S01]  /*6a10*/  UIADD3 UR22, UP0, UR22, UR26, URZ ;  /* 0x0000001a16167290 */ /* 0x000fe2000ff1e03f */
[-C--:B------:R-:W-:Y:S01]  /*6a20*/  ISETP.GE.AND P6, PT, R73, R27.reuse, PT ;  /* 0x0000001b4900720c */ /* 0x080fe20003fc6270 */
[----:B------:R-:W-:Y:S01]  /*6a30*/  ULDC.64 UR30, c[0x0][0x320] ;  /* 0x0000c800001e7ab9 */ /* 0x000fe20000000a00 */
[-C--:B------:R-:W-:Y:S01]  /*6a40*/  ISETP.GE.AND P1, PT, R71, R27.reuse, PT ;  /* 0x0000001b4700720c */ /* 0x080fe20003f26270 */
[----:B------:R-:W-:Y:S01]  /*6a50*/  UIADD3.X UR6, UR6, UR23, UR27, UP0, !UPT ;  /* 0x0000001706067290 */ /* 0x000fe200087fe41b */
[----:B------:R-:W-:Y:S01]  /*6a60*/  IADD3 R2, P0, R13, UR30, RZ ;  /* 0x0000001e0d027c10 */ /* 0x000fe2000ff1e0ff */
[----:B------:R-:W-:Y:S01]  /*6a70*/  UIADD3 UR5, UR5, 0x1, URZ ;  /* 0x0000000105057890 */ /* 0x000fe2000fffe03f */
[----:B------:R-:W-:Y:S01]  /*6a80*/  MOV R3, UR22 ;  /* 0x0000001600037c02 */ /* 0x000fe20008000f00 */
[----:B------:R-:W-:Y:S01]  /*6a90*/  UIADD3 UR16, UP1, UR16, 0x2000, URZ ;  /* 0x0000200010107890 */ /* 0x000fe2000ff3e03f */
[----:B------:R-:W-:Y:S01]  /*6aa0*/  IADD3.X R68, R68, UR31, RZ, P0, !PT ;  /* 0x0000001f44447c10 */ /* 0x000fe200087fe4ff */
[----:B------:R-:W-:Y:S01]  /*6ab0*/  UIADD3 UR18, UP2, UR18, 0x2000, URZ ;  /* 0x0000200012127890 */ /* 0x000fe2000ff5e03f */
[----:B------:R-:W-:Y:S01]  /*6ac0*/  LEA R2, P0, R3, R2, 0x2 ;  /* 0x0000000203027211 */ /* 0x000fe200078010ff */
[----:B------:R-:W-:Y:S01]  /*6ad0*/  UIADD3.X UR20, URZ, UR20, URZ, UP1, !UPT ;  /* 0x000000143f147290 */ /* 0x000fe20008ffe43f */
[----:B------:R-:W-:Y:S01]  /*6ae0*/  MOV R0, UR6 ;  /* 0x0000000600007c02 */ /* 0x000fe20008000f00 */
[----:B------:R-:W-:Y:S01]  /*6af0*/  ULDC UR6, c[0x0][0x224] ;  /* 0x0000890000067ab9 */ /* 0x000fe20000000800 */
[-C--:B------:R-:W-:Y:S01]  /*6b00*/  ISETP.GE.AND P2, PT, R75, R27.reuse, PT ;  /* 0x0000001b4b00720c */ /* 0x080fe20003f46270 */
[----:B------:R-:W-:Y:S01]  /*6b10*/  UISETP.GE.AND UP0, UPT, UR5, UR6, UPT ;  /* 0x000000060500728c */ /* 0x000fe2000bf06270 */
[----:B------:R-:W-:Y:S01]  /*6b20*/  LEA.HI.X R3, R3, R68, R0, 0x2, P0 ;  /* 0x0000004403037211 */ /* 0x000fe200000f1400 */
[----:B------:R-:W-:Y:S01]  /*6b30*/  UIADD3.X UR21, URZ, UR21, URZ, UP2, !UPT ;  /* 0x000000153f157290 */ /* 0x000fe200097fe43f */
        /* <DEDUP_REMOVED lines=27> */
.L_x_2681:
        /* <DEDUP_REMOVED lines=9> */
.L_x_5241:


//--------------------- .text._Z25selective_scan_fwd_kernelI32Selective_Scan_fwd_kernel_traitsILi128ELi16ELi1ELb0ELb0ELb1ELb0EffEEv13SSMParamsBase --------------------------
	.section	.text._Z25selective_scan_fwd_kernelI32Selective_Scan_fwd_kernel_traitsILi128ELi16ELi1ELb0ELb0ELb1ELb0EffEEv13SSMParamsBase,"ax",@progbits
	.align	128
        .global         _Z25selective_scan_fwd_kernelI32Selective_Scan_fwd_kernel_traitsILi128ELi16ELi1ELb0ELb0ELb1ELb0EffEEv13SSMParamsBase
        .type           _Z25selective_scan_fwd_kernelI32Selective_Scan_fwd_kernel_traitsILi128ELi16ELi1ELb0ELb0ELb1ELb0EffEEv13SSMParamsBase,@function
        .size           _Z25selective_scan_fwd_kernelI32Selective_Scan_fwd_kernel_traitsILi128ELi16ELi1ELb0ELb0ELb1ELb0EffEEv13SSMParamsBase,(.L_x_5242 - _Z25selective_scan_fwd_kernelI32Selective_Scan_fwd_kernel_traitsILi128ELi16ELi1ELb0ELb0ELb1ELb0EffEEv13SSMParamsBase)
        .other          _Z25selective_scan_fwd_kernelI32Selective_Scan_fwd_kernel_traitsILi128ELi16ELi1ELb0ELb0ELb1ELb0EffEEv13SSMParamsBase,@"STO_CUDA_ENTRY STV_DEFAULT"
_Z25selective_scan_fwd_kernelI32Selective_Scan_fwd_kernel_traitsILi128ELi16ELi1ELb0ELb0ELb1ELb0EffEEv13SSMParamsBase:
.text._Z25selective_scan_fwd_kernelI32Selective_Scan_fwd_kernel_traitsILi128ELi16ELi1ELb0ELb0ELb1ELb0EffEEv13SSMParamsBase:
[----:B------:R-:W-:Y:S08]  /*0000*/  LDC R1, c[0x0][0x28] ;  /* 0x00000a00ff017b82 */ /* 0x000ff00000000800 */
[----:B------:R-:W0:Y:S01]  /*0010*/  S2UR UR22, SR_CTAID.Y ;  /* 0x00000000001679c3 */ /* 0x000e220000002600 */
[----:B------:R-:W-:Y:S01]  /*0020*/  ULDC.64 UR8, c[0x0][0x300] ;  /* 0x0000c00000087ab9 */ /* 0x000fe20000000a00 */
[----:B------:R-:W-:Y:S01]  /*0030*/  ULDC.64 UR20, c[0x0][0x208] ;  /* 0x0000820000147ab9 */ /* 0x000fe20000000a00 */
[----:B------:R-:W-:Y:S01]  /*0040*/  UISETP.NE.U32.AND UP1, UPT, UR8, URZ, UPT ;  /* 0x0000003f0800728c */ /* 0x000fe2000bf25070 */
[----:B------:R-:W-:Y:S01]  /*0050*/  ULDC UR23, c[0x0][0x228] ;  /* 0x00008a0000177ab9 */ /* 0x000fe20000000800 */
[----:B------:R-:W-:-:S02]  /*0060*/  ULDC.64 UR4, c[0x0][0x2e8] ;  /* 0x0000ba0000047ab9 */ /* 0x000fc40000000a00 */
[----:B------:R-:W-:Y:S01]  /*0070*/  UISETP.NE.AND.EX UP1, UPT, UR9, URZ, UPT, UP1 ;  /* 0x0000003f0900728c */ /* 0x000fe2000bf25310 */
[----:B------:R-:W1:Y:S01]  /*0080*/  S2UR UR24, SR_CTAID.X ;  /* 0x00000000001879c3 */ /* 0x000e620000002500 */
[----:B------:R-:W-:Y:S01]  /*0090*/  ULDC.64 UR18, c[0x0][0x290] ;  /* 0x0000a40000127ab9 */ /* 0x000fe20000000a00 */
[----:B------:R-:W-:Y:S01]  /*00a0*/  ULDC.64 UR26, c[0x0][0x288] ;  /* 0x0000a200001a7ab9 */ /* 0x000fe20000000a00 */
[----:B0-----:R-:W-:Y:S02]  /*00b0*/  USHF.R.S32.HI UR6, URZ, 0x1f, UR22 ;  /* 0x0000001f3f067899 */ /* 0x001fe40008011416 */
[----:B------:R-:W-:-:S05]  /*00c0*/  PLOP3.LUT P2, PT, PT, PT, UP1, 0x80, 0x0 ;  /* 0x000000000000781c */ /* 0x000fca0003f4f018 */
[----:B------:R-:W-:Y:S01]  /*00d0*/  @UP1 ULEA UR8, UP3, UR22, UR8, 0x2 ;  /* 0x0000000816081291 */ /* 0x000fe2000f86103f */
[----:B------:R-:W-:Y:S01]  /*00e0*/  MOV R0, UR23 ;  /* 0x0000001700007c02 */ /* 0x000fe20008000f00 */
[----:B------:R-:W-:Y:S02]  /*00f0*/  UISETP.NE.U32.AND UP0, UPT, UR4, URZ, UPT ;  /* 0x0000003f0400728c */ /* 0x000fe4000bf05070 */
[----:B------:R-:W-:Y:S02]  /*0100*/  @UP1 ULEA.HI.X UR9, UR22, UR9, UR6, 0x2, UP3 ;  /* 0x0000000916091291 */ /* 0x000fe400098f1406 */
[----:B------:R-:W-:Y:S01]  /*0110*/  MOV R4, UR8 ;  /* 0x0000000800047c02 */ /* 0x000fe20008000f00 */
[----:B------:R-:W-:-:S03]  /*0120*/  UISETP.NE.AND.EX UP0, UPT, UR5, URZ, UPT, UP0 ;  /* 0x0000003f0500728c */ /* 0x000fc6000bf05300 */
[----:B------:R-:W-:Y:S01]  /*0130*/  IMAD.U32 R5, RZ, RZ, UR9 ;  /* 0x00000009ff057e24 */ /* 0x000fe2000f8e00ff */
[----:B------:R-:W-:Y:S01]  /*0140*/  IABS R0, R0 ;  /* 0x0000000000007213 */ /* 0x000fe20000000000 */
[----:B-1----:R-:W-:Y:S01]  /*0150*/  USHF.R.S32.HI UR13, URZ, 0x1f, UR24 ;  /* 0x0000001f3f0d7899 */ /* 0x002fe20008011418 */
[----:B------:R-:W-:Y:S01]  /*0160*/  PLOP3.LUT P1, PT, PT, PT, UP0, 0x80, 0x0 ;  /* 0x000000000000781c */ /* 0x000fe20003f2f008 */
[----:B------:R-:W-:Y:S01]  /*0170*/  ULDC.64 UR8, c[0x0][0x280] ;  /* 0x0000a00000087ab9 */ /* 0x000fe20000000a00 */
[----:B------:R-:W5:Y:S01]  /*0180*/  @P2 LDG.E R4, desc[UR20][R4.64] ;  /* 0x0000001404042981 */ /* 0x000f62000c1e1900 */
[----:B------:R-:W-:Y:S02]  /*0190*/  R2UR UR25, R0 ;  /* 0x00000000001972ca */ /* 0x000fe400000e0000 */
[----:B------:R-:W-:-:S04]  /*01a0*/  @UP0 ULEA UR4, UP2, UR22, UR4, 0x2 ;  /* 0x0000000416040291 */ /* 0x000fc8000f84103f */
[----:B------:R-:W-:Y:S02]  /*01b0*/  @UP0 ULEA.HI.X UR5, UR22, UR5, UR6, 0x2, UP2 ;  /* 0x0000000516050291 */ /* 0x000fe400090f1406 */
[----:B------:R-:W-:-:S04]  /*01c0*/  MOV R2, UR4 ;  /* 0x0000000400027c02 */ /* 0x000fc80008000f00 */
[----:B------:R-:W-:Y:S01]  /*01d0*/  IMAD.U32 R3, RZ, RZ, UR5 ;  /* 0x00000005ff037e24 */ /* 0x000fe2000f8e00ff */
[----:B------:R-:W0:Y:S04]  /*01e0*/  I2F.RP R0, UR25 ;  /* 0x0000001900007d06 */ /* 0x000e280008209400 */
[----:B------:R1:W5:Y:S04]  /*01f0*/  @P1 LDG.E R2, desc[UR20][R2.64] ;  /* 0x0000001402021981 */ /* 0x000368000c1e1900 */
[----:B0-----:R-:W0:Y:S02]  /*0200*/  MUFU.RCP R0, R0 ;  /* 0x0000000000007308 */ /* 0x001e240000001000 */
[----:B0-----:R-:W-:Y:S01]  /*0210*/  VIADD R6, R0, 0xffffffe ;  /* 0x0ffffffe00067836 */ /* 0x001fe20000000000 */
[----:B-1----:R-:W-:Y:S01]  /*0220*/  IABS R3, UR22 ;  /* 0x0000001600037c13 */ /* 0x002fe20008000000 */
[----:B------:R-:W-:Y:S01]  /*0230*/  UMOV UR4, URZ ;  /* 0x0000003f00047c82 */ /* 0x000fe20008000000 */
[----:B------:R-:W-:Y:S01]  /*0240*/  UIMAD UR12, UR13, UR18, URZ ;  /* 0x000000120d0c72a4 */ /* 0x000fe2000f8e023f */
[----:B------:R-:W0:Y:S02]  /*0250*/  LDC R0, c[0x0][0x224] ;  /* 0x00008900ff007b82 */ /* 0x000e240000000800 */
[----:B------:R-:W1:Y:S01]  /*0260*/  F2I.FTZ.U32.TRUNC.NTZ R6, R6 ;  /* 0x0000000600067305 */ /* 0x000e62000021f000 */
[----:B------:R-:W-:-:S02]  /*0270*/  R2UR UR16, R3 ;  /* 0x00000000031072ca */ /* 0x000fc400000e0000 */
[----:B-1----:R-:W-:-:S13]  /*0280*/  R2UR UR5, R6 ;  /* 0x00000000060572ca */ /* 0x002fda00000e0000 */
[----:B------:R-:W-:-:S04]  /*0290*/  UIADD3 UR7, URZ, -UR5, URZ ;  /* 0x800000053f077290 */ /* 0x000fc8000fffe03f */
[----:B------:R-:W-:-:S04]  /*02a0*/  UIMAD UR7, UR7, UR25, URZ ;  /* 0x00000019070772a4 */ /* 0x000fc8000f8e023f */
[----:B------:R-:W-:Y:S02]  /*02b0*/  UIMAD.WIDE.U32 UR4, UR5, UR7, UR4 ;  /* 0x00000007050472a5 */ /* 0x000fe4000f8e0004 */
[----:B------:R-:W-:Y:S02]  /*02c0*/  UIMAD UR7, UR13, UR8, URZ ;  /* 0x000000080d0772a4 */ /* 0x000fe4000f8e023f */
[----:B------:R-:W-:Y:S02]  /*02d0*/  UIMAD.WIDE.U32 UR4, UR5, UR16, URZ ;  /* 0x00000010050472a5 */ /* 0x000fe4000f8e003f */
[----:B------:R-:W-:-:S05]  /*02e0*/  UIMAD UR14, UR24, UR9, UR7 ;  /* 0x00000009180e72a4 */ /* 0x000fca000f8e0207 */
[----:B------:R-:W-:Y:S02]  /*02f0*/  UMOV UR7, UR5 ;  /* 0x0000000500077c82 */ /* 0x000fe40008000000 */
[----:B------:R-:W-:Y:S02]  /*0300*/  UIADD3 UR4, -UR7, URZ, URZ ;  /* 0x0000003f07047290 */ /* 0x000fe4000fffe13f */
[----:B------:R-:W-:Y:S02]  /*0310*/  UIMAD UR15, UR24, UR19, UR12 ;  /* 0x00000013180f72a4 */ /* 0x000fe4000f8e020c */
[----:B------:R-:W-:Y:S02]  /*0320*/  UIMAD UR12, UR25, UR4, UR16 ;  /* 0x00000004190c72a4 */ /* 0x000fe4000f8e0210 */
[----:B------:R-:W-:Y:S02]  /*0330*/  UIMAD.WIDE.U32 UR10, UR24, UR8, URZ ;  /* 0x00000008180a72a5 */ /* 0x000fe4000f8e003f */
[----:B------:R-:W-:-:S02]  /*0340*/  UISETP.GT.U32.AND UP2, UPT, UR25, UR12, UPT ;  /* 0x0000000c1900728c */ /* 0x000fc4000bf44070 */
[----:B------:R-:W-:-:S03]  /*0350*/  UIMAD.WIDE.U32 UR8, UR24, UR18, URZ ;  /* 0x00000012180872a5 */ /* 0x000fc6000f8e003f */
[----:B------:R-:W-:Y:S02]  /*0360*/  ULDC.64 UR18, c[0x0][0x260] ;  /* 0x0000980000127ab9 */ /* 0x000fe40000000a00 */
[----:B------:R-:W-:Y:S02]  /*0370*/  UIMAD UR16, UR13, UR18, URZ ;  /* 0x000000120d1072a4 */ /* 0x000fe4000f8e023f */
[----:B------:R-:W-:Y:S02]  /*0380*/  UIMAD.WIDE.U32 UR4, UR24, UR18, URZ ;  /* 0x00000012180472a5 */ /* 0x000fe4000f8e003f */
[----:B------:R-:W-:Y:S02]  /*0390*/  UIMAD UR18, UR24, UR19, UR16 ;  /* 0x00000013181272a4 */ /* 0x000fe4000f8e0210 */
[----:B------:R-:W-:Y:S01]  /*03a0*/  @!UP2 UIADD3 UR12, UR12, -UR25, URZ ;  /* 0x800000190c0ca290 */ /* 0x000fe2000fffe03f */
[----:B------:R-:W-:Y:S01]  /*03b0*/  ULDC.64 UR16, c[0x0][0x298] ;  /* 0x0000a60000107ab9 */ /* 0x000fe20000000a00 */
[----:B------:R-:W-:-:S02]  /*03c0*/  UIADD3 UR11, UR11, UR14, URZ ;  /* 0x0000000e0b0b7290 */ /* 0x000fc4000fffe03f */
[----:B------:R-:W-:Y:S02]  /*03d0*/  UIMAD UR14, UR6, UR16, URZ ;  /* 0x00000010060e72a4 */ /* 0x000fe4000f8e023f */
[----:B------:R-:W-:Y:S02]  /*03e0*/  UIMAD UR13, UR6, UR26, URZ ;  /* 0x0000001a060d72a4 */ /* 0x000fe4000f8e023f */
[----:B------:R-:W-:Y:S02]  /*03f0*/  ULOP3.LUT UR19, UR22, UR23, URZ, 0x3c, !UPT ;  /* 0x0000001716137292 */ /* 0x000fe4000f8e3c3f */
[----:B------:R-:W-:Y:S01]  /*0400*/  UISETP.GE.U32.AND UP1, UPT, UR12, UR25, UPT ;  /* 0x000000190c00728c */ /* 0x000fe2000bf26070 */
[----:B0-----:R-:W-:Y:S01]  /*0410*/  ISETP.GE.AND P0, PT, R0, 0x1, PT ;  /* 0x000000010000780c */ /* 0x001fe20003f06270 */
[----:B------:R-:W-:Y:S02]  /*0420*/  UIADD3 UR9, UR9, UR15, URZ ;  /* 0x0000000f09097290 */ /* 0x000fe4000fffe03f */
[----:B------:R-:W-:-:S02]  /*0430*/  UIMAD UR13, UR22, UR27, UR13 ;  /* 0x0000001b160d72a4 */ /* 0x000fc4000f8e020d */
[----:B------:R-:W-:Y:S02]  /*0440*/  UIMAD.WIDE.U32 UR10, UR22, UR26, UR10 ;  /* 0x0000001a160a72a5 */ /* 0x000fe4000f8e000a */
[----:B------:R-:W-:Y:S02]  /*0450*/  UISETP.GE.AND UP0, UPT, UR19, URZ, UPT ;  /* 0x0000003f1300728c */ /* 0x000fe4000bf06270 */
[----:B------:R-:W-:Y:S02]  /*0460*/  UIMAD UR17, UR22, UR17, UR14 ;  /* 0x00000011161172a4 */ /* 0x000fe4000f8e020e */
[----:B------:R-:W-:Y:S01]  /*0470*/  UIMAD.WIDE.U32 UR8, UR22, UR16, UR8 ;  /* 0x00000010160872a5 */ /* 0x000fe2000f8e0008 */
[----:B------:R-:W-:Y:S01]  /*0480*/  ULDC.64 UR14, c[0x0][0x2f0] ;  /* 0x0000bc00000e7ab9 */ /* 0x000fe20000000a00 */
[----:B------:R-:W-:Y:S02]  /*0490*/  @!UP2 UIADD3 UR7, UR7, 0x1, URZ ;  /* 0x000000010707a890 */ /* 0x000fe4000fffe03f */
[----:B------:R-:W-:-:S02]  /*04a0*/  UIADD3 UR16, UR11, UR13, URZ ;  /* 0x0000000d0b107290 */ /* 0x000fc4000fffe03f */
[----:B------:R-:W-:Y:S02]  /*04b0*/  ULEA UR14, UP2, UR10, UR14, 0x2 ;  /* 0x0000000e0a0e7291 */ /* 0x000fe4000f84103f */
[----:B------:R-:W-:Y:S02]  /*04c0*/  @UP1 UIADD3 UR7, UR7, 0x1, URZ ;  /* 0x0000000107071890 */ /* 0x000fe4000fffe03f */
[----:B------:R-:W-:-:S03]  /*04d0*/  ULEA.HI.X UR16, UR10, UR15, UR16, 0x2, UP2 ;  /* 0x0000000f0a107291 */ /* 0x000fc600090f1410 */
[----:B------:R-:W-:Y:S01]  /*04e0*/  ULDC.64 UR10, c[0x0][0x2f8] ;  /* 0x0000be00000a7ab9 */ /* 0x000fe20000000a00 */
[----:B------:R-:W-:Y:S02]  /*04f0*/  UISETP.NE.AND UP1, UPT, UR23, URZ, UPT ;  /* 0x0000003f1700728c */ /* 0x000fe4000bf25270 */
[----:B------:R-:W-:Y:S02]  /*0500*/  UIADD3 UR17, UR9, UR17, URZ ;  /* 0x0000001109117290 */ /* 0x000fe4000fffe03f */
[----:B------:R-:W-:Y:S02]  /*0510*/  ULEA UR15, UP2, UR8, UR10, 0x2 ;  /* 0x0000000a080f7291 */ /* 0x000fe4000f84103f */
[----:B------:R-:W-:Y:S01]  /*0520*/  @!UP0 UIADD3 UR7, -UR7, URZ, URZ ;  /* 0x0000003f07078290 */ /* 0x000fe2000fffe13f */
[----:B------:R-:W-:Y:S11]  /*0530*/  @!P0 EXIT ;  /* 0x000000000000894d */ /* 0x000ff60003800000 */
[----:B------:R-:W0:Y:S01]  /*0540*/  S2R R115, SR_TID.X ;  /* 0x0000000000737919 */ /* 0x000e220000002100 */
[----:B------:R-:W-:Y:S02]  /*0550*/  @!UP1 ULOP3.LUT UR7, URZ, UR23, URZ, 0x33, !UPT ;  /* 0x000000173f079292 */ /* 0x000fe4000f8e333f */
[----:B------:R-:W-:Y:S01]  /*0560*/  ULEA.HI.X UR17, UR8, UR11, UR17, 0x2, UP2 ;  /* 0x0000000b08117291 */ /* 0x000fe200090f1411 */
[----:B------:R-:W1:Y:S01]  /*0570*/  S2R R114, SR_LANEID ;  /* 0x0000000000727919 */ /* 0x000e620000000000 */
[----:B------:R-:W-:Y:S01]  /*0580*/  USHF.R.S32.HI UR9, URZ, 0x1f, UR7 ;  /* 0x0000001f3f097899 */ /* 0x000fe20008011407 */
[----:B------:R-:W-:Y:S01]  /*0590*/  ULDC.64 UR10, c[0x0][0x278] ;  /* 0x00009e00000a7ab9 */ /* 0x000fe20000000a00 */
[----:B------:R-:W-:Y:S01]  /*05a0*/  ULDC UR8, c[0x0][0x214] ;  /* 0x0000850000087ab9 */ /* 0x000fe20000000800 */
[----:B------:R-:W-:Y:S02]  /*05b0*/  UIADD3 UR5, UR5, UR18, URZ ;  /* 0x0000001205057290 */ /* 0x000fe4000fffe03f */
[----:B------:R-:W-:-:S02]  /*05c0*/  UIMAD UR9, UR9, UR10, URZ ;  /* 0x0000000a090972a4 */ /* 0x000fc4000f8e023f */
[----:B------:R-:W-:Y:S02]  /*05d0*/  UIMAD UR8, UR24, UR8, UR22 ;  /* 0x00000008180872a4 */ /* 0x000fe4000f8e0216 */
[----:B------:R-:W-:Y:S02]  /*05e0*/  UIMAD.WIDE.U32 UR4, UR7, UR10, UR4 ;  /* 0x0000000a070472a5 */ /* 0x000fe4000f8e0004 */
[----:B------:R-:W-:Y:S02]  /*05f0*/  UIMAD UR9, UR7, UR11, UR9 ;  /* 0x0000000b070972a4 */ /* 0x000fe4000f8e0209 */
[----:B------:R-:W-:Y:S01]  /*0600*/  IMAD R0, R0, UR8, RZ ;  /* 0x0000000800007c24 */ /* 0x000fe2000f8e02ff */
[----:B------:R-:W-:Y:S01]  /*0610*/  ULDC.64 UR10, c[0x0][0x2e0] ;  /* 0x0000b800000a7ab9 */ /* 0x000fe20000000a00 */
[----:B------:R-:W-:Y:S02]  /*0620*/  UIADD3 UR19, UR5, UR9, URZ ;  /* 0x0000000905137290 */ /* 0x000fe4000fffe03f */
[----:B------:R-:W-:Y:S01]  /*0630*/  ULEA UR18, UP0, UR4, UR10, 0x2 ;  /* 0x0000000a04127291 */ /* 0x000fe2000f80103f */
[----:B------:R-:W-:Y:S01]  /*0640*/  R2UR UR7, R0 ;  /* 0x00000000000772ca */ /* 0x000fe200000e0000 */
[----:B------:R-:W-:Y:S01]  /*0650*/  UMOV UR5, URZ ;  /* 0x0000003f00057c82 */ /* 0x000fe20008000000 */
[----:B-----5:R-:W-:Y:S01]  /*0660*/  @P1 R2UR UR5, R2 ;  /* 0x00000000020512ca */ /* 0x020fe200000e0000 */
[----:B------:R-:W-:Y:S01]  /*0670*/  ULEA.HI.X UR19, UR4, UR11, UR19, 0x2, UP0 ;  /* 0x0000000b04137291 */ /* 0x000fe200080f1413 */
[----:B------:R-:W-:-:S02]  /*0680*/  ULDC.64 UR12, c[0x0][0x248] ;  /* 0x00009200000c7ab9 */ /* 0x000fc40000000a00 */
[----:B------:R-:W-:Y:S01]  /*0690*/  UMOV UR4, URZ ;  /* 0x0000003f00047c82 */ /* 0x000fe20008000000 */
[----:B------:R-:W-:Y:S01]  /*06a0*/  @P2 R2UR UR4, R4 ;  /* 0x00000000040422ca */ /* 0x000fe200000e0000 */
[----:B------:R-:W-:Y:S01]  /*06b0*/  UIMAD UR6, UR6, UR12, URZ ;  /* 0x0000000c060672a4 */ /* 0x000fe2000f8e023f */
[C---:B0-----:R-:W-:Y:S01]  /*06c0*/  SHF.L.U32 R84, R115.reuse, 0x4, RZ ;  /* 0x0000000473547819 */ /* 0x041fe200000006ff */
[----:B------:R-:W-:Y:S01]  /*06d0*/  UIMAD.WIDE.U32 UR8, UR22, UR12, URZ ;  /* 0x0000000c160872a5 */ /* 0x000fe2000f8e003f */
[----:B------:R-:W-:Y:S01]  /*06e0*/  LOP3.LUT R3, R115, 0x1f, RZ, 0xc0, !PT ;  /* 0x0000001f73037812 */ /* 0x000fe200078ec0ff */
[----:B------:R-:W-:Y:S01]  /*06f0*/  UIMAD UR13, UR22, UR13, UR6 ;  /* 0x0000000d160d72a4 */ /* 0x000fe2000f8e0206 */
[C---:B------:R-:W-:Y:S01]  /*0700*/  LOP3.LUT R113, R84.reuse, 0xfffffe00, RZ, 0xc0, !PT ;  /* 0xfffffe0054717812 */ /* 0x040fe200078ec0ff */
[C---:B------:R-:W-:Y:S01]  /*0710*/  VIADD R165, R84.reuse, 0x2 ;  /* 0x0000000254a57836 */ /* 0x040fe20000000000 */
[C---:B------:R-:W-:Y:S01]  /*0720*/  IADD3 R164, R84.reuse, 0x3, RZ ;  /* 0x0000000354a47810 */ /* 0x040fe20007ffe0ff */
[C---:B------:R-:W-:Y:S01]  /*0730*/  VIADD R112, R84.reuse, 0x4 ;  /* 0x0000000454707836 */ /* 0x040fe20000000000 */
[C---:B------:R-:W-:Y:S01]  /*0740*/  IADD3 R111, R84.reuse, 0x5, RZ ;  /* 0x00000005546f7810 */ /* 0x040fe20007ffe0ff */
[----:B------:R-:W-:Y:S01]  /*0750*/  VIADD R110, R84, 0x6 ;  /* 0x00000006546e7836 */ /* 0x000fe20000000000 */
[----:B------:R-:W-:Y:S01]  /*0760*/  LOP3.LUT R84, R3, 0xfffffe00, R84, 0xf8, !PT ;  /* 0xfffffe0003547812 */ /* 0x000fe200078ef854 */
[----:B------:R-:W-:Y:S01]  /*0770*/  ULDC UR12, c[0x0][0x21c] ;  /* 0x00008700000c7ab9 */ /* 0x000fe20000000800 */
[----:B------:R-:W-:Y:S01]  /*0780*/  UMOV UR6, URZ ;  /* 0x0000003f00067c82 */ /* 0x000fe20008000000 */
[----:B------:R-:W-:-:S02]  /*0790*/  UIMAD UR12, UR7, UR12, URZ ;  /* 0x0000000c070c72a4 */ /* 0x000fc4000f8e023f */
[----:B-1----:R-:W-:-:S12]  /*07a0*/  UIADD3 UR13, UR9, UR13, URZ ;  /* 0x0000000d090d7290 */ /* 0x002fd8000fffe03f */
.L_x_2722:
[----:B------:R-:W-:Y:S01]  /*07b0*/  BAR.SYNC.DEFER_BLOCKING 0x0 ;  /* 0x0000000000007b1d */ /* 0x000fe20000010000 */
[----:B------:R-:W-:Y:S02]  /*07c0*/  SHF.R.S32.HI R85, RZ, 0x1f, R84 ;  /* 0x0000001fff557819 */ /* 0x000fe40000011454 */
[----:B------:R-:W-:Y:S02]  /*07d0*/  CS2R R4, SRZ ;  /* 0x0000000000047805 */ /* 0x000fe4000001ff00 */
[C---:B------:R-:W-:Y:S01]  /*07e0*/  SHF.L.U32 R20, R84.reuse, 0x2, RZ ;  /* 0x0000000254147819 */ /* 0x040fe200000006ff */
[----:B------:R-:W-:Y:S01]  /*07f0*/  IMAD.MOV.U32 R0, RZ, RZ, RZ ;  /* 0x000000ffff007224 */ /* 0x000fe200078e00ff */
[C---:B------:R-:W-:Y:S01]  /*0800*/  LOP3.LUT R109, R84.reuse, 0x20, RZ, 0xfc, !PT ;  /* 0x00000020546d7812 */ /* 0x040fe200078efcff */
        /* <DEDUP_REMOVED lines=11> */
[C---:B------:R-:W-:Y:S02]  /*08c0*/  LOP3.LUT R106, R84.reuse, 0x80, RZ, 0xfc, !PT ;  /* 0x00000080546a7812 */ /* 0x040fe400078efcff */
[----:B------:R-:W-:Y:S02]  /*08d0*/  CS2R R14, SRZ ;  /* 0x00000000000e7805 */ /* 0x000fe4000001ff00 */
[----:B------:R-:W-:Y:S02]  /*08e0*/  LOP3.LUT R105, R84, 0xa0, RZ, 0xfc, !PT ;  /* 0x000000a054697812 */ /* 0x000fe400078efcff */
[----:B------:R-:W-:Y:S02]  /*08f0*/  ISETP.GE.AND P1, PT, R109, UR29, PT ;  /* 0x0000001d6d007c0c */ /* 0x000fe4000bf26270 */
[----:B------:R-:W-:-:S02]  /*0900*/  IADD3.X R3, R22, UR16, RZ, P3, !PT ;  /* 0x0000001016037c10 */ /* 0x000fc40009ffe4ff */
[----:B------:R-:W-:Y:S02]  /*0910*/  LOP3.LUT R104, R84, 0xc0, RZ, 0xfc, !PT ;  /* 0x000000c054687812 */ /* 0x000fe400078efcff */
[----:B------:R-:W-:Y:S01]  /*0920*/  ISETP.GE.AND P0, PT, R108, UR29, PT ;  /* 0x0000001d6c007c0c */ /* 0x000fe2000bf06270 */
[----:B------:R-:W2:Y:S01]  /*0930*/  @!P2 LDG.E R5, desc[UR20][R2.64] ;  /* 0x000000140205a981 */ /* 0x000ea2000c1e1900 */
[----:B------:R-:W-:Y:S02]  /*0940*/  LOP3.LUT R103, R84, 0xe0, RZ, 0xfc, !PT ;  /* 0x000000e054677812 */ /* 0x000fe400078efcff */
[----:B------:R-:W-:Y:S02]  /*0950*/  ISETP.GE.AND P4, PT, R107, UR29, PT ;  /* 0x0000001d6b007c0c */ /* 0x000fe4000bf86270 */
[----:B------:R-:W-:Y:S01]  /*0960*/  ISETP.GE.AND P6, PT, R106, UR29, PT ;  /* 0x0000001d6a007c0c */ /* 0x000fe2000bfc6270 */
[----:B------:R-:W3:Y:S01]  /*0970*/  @!P1 LDG.E R0, desc[UR20][R2.64+0x80] ;  /* 0x0000801402009981 */ /* 0x000ee2000c1e1900 */
[----:B------:R-:W-:-:S02]  /*0980*/  ISETP.GE.AND P5, PT, R105, UR29, PT ;  /* 0x0000001d69007c0c */ /* 0x000fc4000bfa6270 */
[----:B------:R-:W-:Y:S02]  /*0990*/  ISETP.GE.AND P3, PT, R104, UR29, PT ;  /* 0x0000001d68007c0c */ /* 0x000fe4000bf66270 */
[----:B------:R-:W-:Y:S01]  /*09a0*/  ISETP.GE.AND P2, PT, R103, UR29, PT ;  /* 0x0000001d67007c0c */ /* 0x000fe2000bf46270 */
[----:B------:R-:W4:Y:S01]  /*09b0*/  @!P0 LDG.E R7, desc[UR20][R2.64+0x100] ;  /* 0x0001001402078981 */ /* 0x000f22000c1e1900 */
[C---:B------:R-:W-:Y:S02]  /*09c0*/  LOP3.LUT R102, R84.reuse, 0x100, RZ, 0xfc, !PT ;  /* 0x0000010054667812 */ /* 0x040fe400078efcff */
[C---:B------:R-:W-:Y:S01]  /*09d0*/  LOP3.LUT R101, R84.reuse, 0x120, RZ, 0xfc, !PT ;  /* 0x0000012054657812 */ /* 0x040fe200078efcff */
[----:B------:R-:W5:Y:S01]  /*09e0*/  @!P4 LDG.E R4, desc[UR20][R2.64+0x180] ;  /* 0x000180140204c981 */ /* 0x000f62000c1e1900 */
[C---:B------:R-:W-:Y:S02]  /*09f0*/  LOP3.LUT R100, R84.reuse, 0x140, RZ, 0xfc, !PT ;  /* 0x0000014054647812 */ /* 0x040fe400078efcff */
[C---:B------:R-:W-:Y:S01]  /*0a00*/  LOP3.LUT R99, R84.reuse, 0x160, RZ, 0xfc, !PT ;  /* 0x0000016054637812 */ /* 0x040fe200078efcff */
[----:B------:R-:W5:Y:S01]  /*0a10*/  @!P6 LDG.E R9, desc[UR20][R2.64+0x200] ;  /* 0x000200140209e981 */ /* 0x000f62000c1e1900 */
[----:B------:R-:W-:-:S02]  /*0a20*/  LOP3.LUT R98, R84, 0x180, RZ, 0xfc, !PT ;  /* 0x0000018054627812 */ /* 0x000fc400078efcff */
[----:B------:R-:W-:Y:S01]  /*0a30*/  ISETP.GE.AND P1, PT, R102, UR29, PT ;  /* 0x0000001d66007c0c */ /* 0x000fe2000bf26270 */
[----:B------:R-:W5:Y:S01]  /*0a40*/  @!P5 LDG.E R6, desc[UR20][R2.64+0x280] ;  /* 0x000280140206d981 */ /* 0x000f62000c1e1900 */
[C---:B------:R-:W-:Y:S02]  /*0a50*/  LOP3.LUT R97, R84.reuse, 0x1a0, RZ, 0xfc, !PT ;  /* 0x000001a054617812 */ /* 0x040fe400078efcff */
[----:B------:R-:W-:Y:S01]  /*0a60*/  ISETP.GE.AND P0, PT, R101, UR29, PT ;  /* 0x0000001d65007c0c */ /* 0x000fe2000bf06270 */
[----:B------:R-:W5:Y:S01]  /*0a70*/  @!P3 LDG.E R11, desc[UR20][R2.64+0x300] ;  /* 0x00030014020bb981 */ /* 0x000f62000c1e1900 */
[----:B------:R-:W-:Y:S02]  /*0a80*/  LOP3.LUT R96, R84, 0x1c0, RZ, 0xfc, !PT ;  /* 0x000001c054607812 */ /* 0x000fe400078efcff */
[----:B------:R-:W-:Y:S01]  /*0a90*/  ISETP.GE.AND P4, PT, R100, UR29, PT ;  /* 0x0000001d64007c0c */ /* 0x000fe2000bf86270 */
[----:B------:R-:W5:Y:S01]  /*0aa0*/  @!P2 LDG.E R8, desc[UR20][R2.64+0x380] ;  /* 0x000380140208a981 */ /* 0x000f62000c1e1900 */
[----:B------:R-:W-:-:S02]  /*0ab0*/  ISETP.GE.AND P6, PT, R99, UR29, PT ;  /* 0x0000001d63007c0c */ /* 0x000fc4000bfc6270 */
[----:B------:R-:W-:Y:S01]  /*0ac0*/  ISETP.GE.AND P5, PT, R98, UR29, PT ;  /* 0x0000001d62007c0c */ /* 0x000fe2000bfa6270 */
[----:B------:R-:W-:Y:S01]  /*0ad0*/  HFMA2.MMA R19, -RZ, RZ, 0, 0 ;  /* 0x00000000ff137435 */ /* 0x000fe200000001ff */
[----:B------:R-:W-:Y:S02]  /*0ae0*/  ISETP.GE.AND P3, PT, R97, UR29, PT ;  /* 0x0000001d61007c0c */ /* 0x000fe4000bf66270 */
[----:B------:R-:W-:Y:S02]  /*0af0*/  CS2R R16, SRZ ;  /* 0x0000000000107805 */ /* 0x000fe4000001ff00 */
[----:B------:R-:W-:Y:S01]  /*0b00*/  ISETP.GE.AND P2, PT, R96, UR29, PT ;  /* 0x0000001d60007c0c */ /* 0x000fe2000bf46270 */
[----:B------:R-:W5:Y:S01]  /*0b10*/  @!P1 LDG.E R13, desc[UR20][R2.64+0x400] ;  /* 0x00040014020d9981 */ /* 0x000f62000c1e1900 */
[----:B------:R-:W-:-:S03]  /*0b20*/  LOP3.LUT R95, R84, 0x1e0, RZ, 0xfc, !PT ;  /* 0x000001e0545f7812 */ /* 0x000fc600078efcff */
[----:B------:R-:W5:Y:S01]  /*0b30*/  @!P0 LDG.E R10, desc[UR20][R2.64+0x480] ;  /* 0x00048014020a8981 */ /* 0x000f62000c1e1900 */
[----:B------:R-:W-:-:S03]  /*0b40*/  ISETP.GE.AND P1, PT, R95, UR29, PT ;  /* 0x0000001d5f007c0c */ /* 0x000fc6000bf26270 */
[----:B------:R-:W5:Y:S04]  /*0b50*/  @!P4 LDG.E R15, desc[UR20][R2.64+0x500] ;  /* 0x00050014020fc981 */ /* 0x000f68000c1e1900 */
[----:B------:R-:W5:Y:S04]  /*0b60*/  @!P6 LDG.E R12, desc[UR20][R2.64+0x580] ;  /* 0x00058014020ce981 */ /* 0x000f68000c1e1900 */
[----:B------:R-:W5:Y:S04]  /*0b70*/  @!P5 LDG.E R17, desc[UR20][R2.64+0x600] ;  /* 0x000600140211d981 */ /* 0x000f68000c1e1900 */
[----:B------:R-:W5:Y:S04]  /*0b80*/  @!P3 LDG.E R14, desc[UR20][R2.64+0x680] ;  /* 0x00068014020eb981 */ /* 0x000f68000c1e1900 */
[----:B------:R-:W5:Y:S04]  /*0b90*/  @!P2 LDG.E R19, desc[UR20][R2.64+0x700] ;  /* 0x000700140213a981 */ /* 0x000f68000c1e1900 */
[----:B0-----:R0:W5:Y:S01]  /*0ba0*/  @!P1 LDG.E R16, desc[UR20][R2.64+0x780] ;  /* 0x0007801402109981 */ /* 0x001162000c1e1900 */
[----:B------:R-:W1:Y:S01]  /*0bb0*/  S2UR UR23, SR_CgaCtaId ;  /* 0x00000000001779c3 */ /* 0x000e620000008800 */
[----:B------:R-:W-:Y:S01]  /*0bc0*/  IMAD.IADD R18, R113, 0x1, R114 ;  /* 0x0000000171127824 */ /* 0x000fe200078e0272 */
[----:B------:R-:W-:-:S03]  /*0bd0*/  UMOV UR7, 0x400 ;  /* 0x0000040000077882 */ /* 0x000fc60000000000 */
[C---:B------:R-:W-:Y:S01]  /*0be0*/  VIADD R23, R18.reuse, 0x40 ;  /* 0x0000004012177836 */ /* 0x040fe20000000000 */
[C---:B------:R-:W-:Y:S01]  /*0bf0*/  IADD3 R21, R18.reuse, 0x20, RZ ;  /* 0x0000002012157810 */ /* 0x040fe20007ffe0ff */
[C---:B------:R-:W-:Y:S01]  /*0c00*/  VIADD R27, R18.reuse, 0x80 ;  /* 0x00000080121b7836 */ /* 0x040fe20000000000 */
[C---:B------:R-:W-:Y:S01]  /*0c10*/  IADD3 R25, R18.reuse, 0x60, RZ ;  /* 0x0000006012197810 */ /* 0x040fe20007ffe0ff */
[C---:B0-----:R-:W-:Y:S01]  /*0c20*/  VIADD R3, R18.reuse, 0xc0 ;  /* 0x000000c012037836 */ /* 0x041fe20000000000 */
[CC--:B------:R-:W-:Y:S02]  /*0c30*/  LEA.HI.SX32 R94, R18.reuse, R18.reuse, 0x1b ;  /* 0x00000012125e7211 */ /* 0x0c0fe400078fdaff */
[C---:B------:R-:W-:Y:S02]  /*0c40*/  IADD3 R29, R18.reuse, 0xa0, RZ ;  /* 0x000000a0121d7810 */ /* 0x040fe40007ffe0ff */
[-C--:B------:R-:W-:Y:S01]  /*0c50*/  LEA.HI.SX32 R21, R21, R18.reuse, 0x1b ;  /* 0x0000001215157211 */ /* 0x080fe200078fdaff */
[----:B------:R-:W-:Y:S01]  /*0c60*/  VIADD R33, R18, 0x100 ;  /* 0x0000010012217836 */ /* 0x000fe20000000000 */
[----:B------:R-:W-:-:S02]  /*0c70*/  LEA.HI.SX32 R23, R23, R18, 0x1b ;  /* 0x0000001217177211 */ /* 0x000fc400078fdaff */
[C---:B------:R-:W-:Y:S01]  /*0c80*/  IADD3 R31, R18.reuse, 0xe0, RZ ;  /* 0x000000e0121f7810 */ /* 0x040fe20007ffe0ff */
[----:B-1----:R-:W-:Y:S01]  /*0c90*/  ULEA UR23, UR23, UR7, 0x18 ;  /* 0x0000000717177291 */ /* 0x002fe2000f8ec03f */
[-C--:B------:R-:W-:Y:S01]  /*0ca0*/  LEA.HI.SX32 R25, R25, R18.reuse, 0x1b ;  /* 0x0000001219197211 */ /* 0x080fe200078fdaff */
[C---:B------:R-:W-:Y:S01]  /*0cb0*/  VIADD R37, R18.reuse, 0x140 ;  /* 0x0000014012257836 */ /* 0x040fe20000000000 */
[-C--:B------:R-:W-:Y:S02]  /*0cc0*/  LEA.HI.SX32 R27, R27, R18.reuse, 0x1b ;  /* 0x000000121b1b7211 */ /* 0x080fe400078fdaff */
[----:B------:R-:W-:Y:S02]  /*0cd0*/  IADD3 R35, R18, 0x120, RZ ;  /* 0x0000012012237810 */ /* 0x000fe40007ffe0ff */
[----:B------:R-:W-:Y:S02]  /*0ce0*/  LEA R94, R94, UR23, 0x2 ;  /* 0x000000175e5e7c11 */ /* 0x000fe4000f8e10ff */
[----:B------:R-:W-:-:S02]  /*0cf0*/  LEA.HI.SX32 R29, R29, R18, 0x1b ;  /* 0x000000121d1d7211 */ /* 0x000fc400078fdaff */
[----:B------:R-:W-:Y:S01]  /*0d00*/  LEA R93, R21, UR23, 0x2 ;  /* 0x00000017155d7c11 */ /* 0x000fe2000f8e10ff */
[C---:B------:R-:W-:Y:S01]  /*0d10*/  VIADD R41, R18.reuse, 0x180 ;  /* 0x0000018012297836 */ /* 0x040fe20000000000 */
[-C--:B------:R-:W-:Y:S02]  /*0d20*/  LEA.HI.SX32 R3, R3, R18.reuse, 0x1b ;  /* 0x0000001203037211 */ /* 0x080fe400078fdaff */
[----:B------:R-:W-:Y:S02]  /*0d30*/  LEA R92, R23, UR23, 0x2 ;  /* 0x00000017175c7c11 */ /* 0x000fe4000f8e10ff */
[C---:B------:R-:W-:Y:S02]  /*0d40*/  IADD3 R39, R18.reuse, 0x160, RZ ;  /* 0x0000016012277810 */ /* 0x040fe40007ffe0ff */
[-C--:B------:R-:W-:Y:S02]  /*0d50*/  LEA.HI.SX32 R31, R31, R18.reuse, 0x1b ;  /* 0x000000121f1f7211 */ /* 0x080fe400078fdaff */
[----:B------:R-:W-:Y:S01]  /*0d60*/  LEA R91, R25, UR23, 0x2 ;  /* 0x00000017195b7c11 */ /* 0x000fe2000f8e10ff */
[----:B------:R-:W-:Y:S01]  /*0d70*/  VIADD R45, R18, 0x1c0 ;  /* 0x000001c0122d7836 */ /* 0x000fe20000000000 */
        /* <DEDUP_REMOVED lines=13> */
[----:B------:R-:W-:Y:S02]  /*0e50*/  LEA.HI.SX32 R45, R45, R18, 0x1b ;  /* 0x000000122d2d7211 */ /* 0x000fe400078fdaff */
[----:B------:R-:W-:Y:S02]  /*0e60*/  LEA R78, R37, UR23, 0x2 ;  /* 0x00000017254e7c11 */ /* 0x000fe4000f8e10ff */
[----:B------:R-:W-:Y:S02]  /*0e70*/  LEA R77, R39, UR23, 0x2 ;  /* 0x00000017274d7c11 */ /* 0x000fe4000f8e10ff */
[----:B------:R-:W-:Y:S02]  /*0e80*/  LEA R76, R41, UR23, 0x2 ;  /* 0x00000017294c7c11 */ /* 0x000fe4000f8e10ff */
[----:B------:R-:W-:Y:S02]  /*0e90*/  LEA R75, R43, UR23, 0x2 ;  /* 0x000000172b4b7c11 */ /* 0x000fe4000f8e10ff */
[----:B------:R-:W-:-:S02]  /*0ea0*/  LEA R74, R45, UR23, 0x2 ;  /* 0x000000172d4a7c11 */ /* 0x000fc4000f8e10ff */
[----:B------:R-:W-:-:S04]  /*0eb0*/  IADD3 R47, R18, 0x1e0, RZ ;  /* 0x000001e0122f7810 */ /* 0x000fc80007ffe0ff */
[----:B------:R-:W-:-:S04]  /*0ec0*/  LEA.HI.SX32 R47, R47, R18, 0x1b ;  /* 0x000000122f2f7211 */ /* 0x000fc800078fdaff */
[----:B------:R-:W-:Y:S02]  /*0ed0*/  LEA R73, R47, UR23, 0x2 ;  /* 0x000000172f497c11 */ /* 0x000fe4000f8e10ff */
[----:B------:R-:W-:Y:S02]  /*0ee0*/  ISETP.GE.AND P2, PT, R84, UR29, PT ;  /* 0x0000001d54007c0c */ /* 0x000fe4000bf46270 */
[----:B------:R-:W-:Y:S02]  /*0ef0*/  ISETP.GE.AND P1, PT, R109, UR29, PT ;  /* 0x0000001d6d007c0c */ /* 0x000fe4000bf26270 */
[----:B------:R-:W-:Y:S02]  /*0f00*/  IADD3 R2, P0, R20, UR15, RZ ;  /* 0x0000000f14027c10 */ /* 0x000fe4000ff1e0ff */
[----:B------:R-:W-:Y:S02]  /*0f10*/  MOV R41, RZ ;  /* 0x000000ff00297202 */ /* 0x000fe40000000f00 */
[----:B------:R-:W-:Y:S01]  /*0f20*/  ISETP.GE.AND P4, PT, R107, UR29, PT ;  /* 0x0000001d6b007c0c */ /* 0x000fe2000bf86270 */
[----:B------:R-:W-:Y:S01]  /*0f30*/  HFMA2.MMA R43, -RZ, RZ, 0, 0 ;  /* 0x00000000ff2b7435 */ /* 0x000fe200000001ff */
[----:B------:R-:W-:-:S02]  /*0f40*/  ISETP.GE.AND P6, PT, R106, UR29, PT ;  /* 0x0000001d6a007c0c */ /* 0x000fc4000bfc6270 */
[----:B------:R-:W-:Y:S02]  /*0f50*/  ISETP.GE.AND P5, PT, R105, UR29, PT ;  /* 0x0000001d69007c0c */ /* 0x000fe4000bfa6270 */
[----:B------:R-:W-:Y:S01]  /*0f60*/  ISETP.GE.AND P3, PT, R104, UR29, PT ;  /* 0x0000001d68007c0c */ /* 0x000fe2000bf66270 */
[----:B------:R-:W-:Y:S01]  /*0f70*/  HFMA2.MMA R47, -RZ, RZ, 0, 0 ;  /* 0x00000000ff2f7435 */ /* 0x000fe200000001ff */
[----:B------:R-:W-:Y:S01]  /*0f80*/  MOV R45, RZ ;  /* 0x000000ff002d7202 */ /* 0x000fe20000000f00 */
[----:B------:R-:W-:Y:S01]  /*0f90*/  IMAD.MOV.U32 R87, RZ, RZ, RZ ;  /* 0x000000ffff577224 */ /* 0x000fe200078e00ff */
[----:B--2---:R-:W-:Y:S04]  /*0fa0*/  STS [R94], R5 ;  /* 0x000000055e007388 */ /* 0x004fe80000000800 */
[----:B---3--:R0:W-:Y:S04]  /*0fb0*/  STS [R93+0x80], R0 ;  /* 0x000080005d007388 */ /* 0x0081e80000000800 */
[----:B----4-:R-:W-:Y:S04]  /*0fc0*/  STS [R92+0x100], R7 ;  /* 0x000100075c007388 */ /* 0x010fe80000000800 */
[----:B-----5:R-:W-:Y:S04]  /*0fd0*/  STS [R91+0x180], R4 ;  /* 0x000180045b007388 */ /* 0x020fe80000000800 */
[----:B------:R1:W-:Y:S04]  /*0fe0*/  STS [R90+0x200], R9 ;  /* 0x000200095a007388 */ /* 0x0003e80000000800 */
[----:B------:R-:W-:Y:S04]  /*0ff0*/  STS [R83+0x280], R6 ;  /* 0x0002800653007388 */ /* 0x000fe80000000800 */
[----:B------:R-:W-:Y:S01]  /*1000*/  STS [R82+0x300], R11 ;  /* 0x0003000b52007388 */ /* 0x000fe20000000800 */
[----:B0-----:R-:W-:-:S03]  /*1010*/  IMAD R0, R114, 0x10, R113 ;  /* 0x0000001072007824 */ /* 0x001fc600078e0271 */
[----:B------:R-:W-:Y:S01]  /*1020*/  STS [R81+0x380], R8 ;  /* 0x0003800851007388 */ /* 0x000fe20000000800 */
[----:B------:R-:W-:-:S03]  /*1030*/  VIADD R5, R0, 0x2 ;  /* 0x0000000200057836 */ /* 0x000fc60000000000 */
[----:B------:R0:W-:Y:S04]  /*1040*/  STS [R80+0x400], R13 ;  /* 0x0004000d50007388 */ /* 0x0001e80000000800 */
[----:B------:R-:W-:Y:S04]  /*1050*/  STS [R79+0x480], R10 ;  /* 0x0004800a4f007388 */ /* 0x000fe80000000800 */
[----:B------:R-:W-:Y:S01]  /*1060*/  STS [R78+0x500], R15 ;  /* 0x0005000f4e007388 */ /* 0x000fe20000000800 */
[----:B-1----:R-:W-:-:S03]  /*1070*/  VIADD R9, R0, 0x4 ;  /* 0x0000000400097836 */ /* 0x002fc60000000000 */
[----:B------:R-:W-:Y:S01]  /*1080*/  STS [R77+0x580], R12 ;  /* 0x0005800c4d007388 */ /* 0x000fe20000000800 */
[----:B0-----:R-:W-:-:S03]  /*1090*/  VIADD R13, R0, 0x6 ;  /* 0x00000006000d7836 */ /* 0x001fc60000000000 */
[----:B------:R0:W-:Y:S01]  /*10a0*/  STS [R76+0x600], R17 ;  /* 0x000600114c007388 */ /* 0x0001e20000000800 */
[C---:B------:R-:W-:Y:S01]  /*10b0*/  VIADD R21, R0.reuse, 0xa ;  /* 0x0000000a00157836 */ /* 0x040fe20000000000 */
[C---:B------:R-:W-:Y:S01]  /*10c0*/  IADD3 R3, R0.reuse, 0x1, RZ ;  /* 0x0000000100037810 */ /* 0x040fe20007ffe0ff */
[C---:B------:R-:W-:Y:S01]  /*10d0*/  VIADD R25, R0.reuse, 0xc ;  /* 0x0000000c00197836 */ /* 0x040fe20000000000 */
[----:B------:R-:W-:Y:S01]  /*10e0*/  STS [R75+0x680], R14 ;  /* 0x0006800e4b007388 */ /* 0x000fe20000000800 */
[C---:B------:R-:W-:Y:S01]  /*10f0*/  VIADD R29, R0.reuse, 0xe ;  /* 0x0000000e001d7836 */ /* 0x040fe20000000000 */
[C---:B------:R-:W-:Y:S02]  /*1100*/  IADD3 R7, R0.reuse, 0x3, RZ ;  /* 0x0000000300077810 */ /* 0x040fe40007ffe0ff */
[----:B------:R1:W-:Y:S01]  /*1110*/  STS [R74+0x700], R19 ;  /* 0x000700134a007388 */ /* 0x0003e20000000800 */
[C---:B------:R-:W-:Y:S01]  /*1120*/  IADD3 R11, R0.reuse, 0x5, RZ ;  /* 0x00000005000b7810 */ /* 0x040fe20007ffe0ff */
[C---:B0-----:R-:W-:Y:S01]  /*1130*/  VIADD R17, R0.reuse, 0x8 ;  /* 0x0000000800117836 */ /* 0x041fe20000000000 */
[----:B------:R-:W-:-:S02]  /*1140*/  IADD3 R15, R0, 0x7, RZ ;  /* 0x00000007000f7810 */ /* 0x000fc40007ffe0ff */
[C---:B------:R-:W-:Y:S02]  /*1150*/  IADD3 R23, R0.reuse, 0xb, RZ ;  /* 0x0000000b00177810 */ /* 0x040fe40007ffe0ff */
[C---:B------:R-:W-:Y:S02]  /*1160*/  IADD3 R27, R0.reuse, 0xd, RZ ;  /* 0x0000000d001b7810 */ /* 0x040fe40007ffe0ff */
[C---:B------:R-:W-:Y:S02]  /*1170*/  IADD3 R31, R0.reuse, 0xf, RZ ;  /* 0x0000000f001f7810 */ /* 0x040fe40007ffe0ff */
[----:B-1----:R-:W-:Y:S02]  /*1180*/  IADD3 R19, R0, 0x9, RZ ;  /* 0x0000000900137810 */ /* 0x002fe40007ffe0ff */
        /* <DEDUP_REMOVED lines=31> */
[----:B------:R-:W-:Y:S01]  /*1380*/  LEA R57, R31, UR23, 0x2 ;  /* 0x000000171f397c11 */ /* 0x000fe2000f8e10ff */
        /* <DEDUP_REMOVED lines=18> */
[----:B------:R-:W-:Y:S01]  /*14b0*/  IMAD.MOV.U32 R4, RZ, RZ, RZ ;  /* 0x000000ffff047224 */ /* 0x000fe200078e00ff */
[----:B------:R-:W-:Y:S01]  /*14c0*/  IADD3.X R3, R22, UR17, RZ, P0, !PT ;  /* 0x0000001116037c10 */ /* 0x000fe200087fe4ff */
[----:B------:R-:W-:Y:S01]  /*14d0*/  BAR.SYNC.DEFER_BLOCKING 0x0 ;  /* 0x0000000000007b1d */ /* 0x000fe20000010000 */
[----:B------:R-:W-:Y:S01]  /*14e0*/  ISETP.GE.AND P0, PT, R108, UR29, PT ;  /* 0x0000001d6c007c0c */ /* 0x000fe2000bf06270 */
[----:B------:R-:W-:-:S02]  /*14f0*/  IMAD.MOV.U32 R6, RZ, RZ, RZ ;  /* 0x000000ffff067224 */ /* 0x000fc400078e00ff */
[----:B------:R-:W-:Y:S02]  /*1500*/  IMAD.MOV.U32 R8, RZ, RZ, RZ ;  /* 0x000000ffff087224 */ /* 0x000fe400078e00ff */
[----:B------:R-:W-:Y:S01]  /*1510*/  IMAD.MOV.U32 R10, RZ, RZ, RZ ;  /* 0x000000ffff0a7224 */ /* 0x000fe200078e00ff */
[----:B------:R-:W-:Y:S01]  /*1520*/  HFMA2.MMA R12, -RZ, RZ, 0, 0 ;  /* 0x00000000ff0c7435 */ /* 0x000fe200000001ff */
        /* <DEDUP_REMOVED lines=18> */
[----:B------:R-:W-:Y:S01]  /*1650*/  IMAD.MOV.U32 R5, RZ, RZ, RZ ;  /* 0x000000ffff057224 */ /* 0x000fe200078e00ff */
[----:B------:R-:W-:Y:S01]  /*1660*/  MOV R0, RZ ;  /* 0x000000ff00007202 */ /* 0x000fe20000000f00 */
[----:B0-----:R-:W-:Y:S01]  /*1670*/  HFMA2.MMA R16, -RZ, RZ, 0, 0 ;  /* 0x00000000ff107435 */ /* 0x001fe200000001ff */
[----:B------:R-:W-:Y:S01]  /*1680*/  IMAD.MOV.U32 R7, RZ, RZ, RZ ;  /* 0x000000ffff077224 */ /* 0x000fe200078e00ff */
[----:B------:R-:W-:Y:S01]  /*1690*/  MOV R14, RZ ;  /* 0x000000ff000e7202 */ /* 0x000fe20000000f00 */
[----:B------:R-:W-:Y:S01]  /*16a0*/  IMAD.MOV.U32 R9, RZ, RZ, RZ ;  /* 0x000000ffff097224 */ /* 0x000fe200078e00ff */
        /* <DEDUP_REMOVED lines=65> */
[----:B------:R-:W-:-:S03]  /*1ac0*/  ISETP.GE.U32.AND P5, PT, R7, 0x7f800000, PT ;  /* 0x7f8000000700780c */ /* 0x000fc60003fa6070 */
[----:B------:R-:W-:-:S05]  /*1ad0*/  VIADD R2, R2, 0xc0c00000 ;  /* 0xc0c0000002027836 */ /* 0x000fca0000000000 */
        /* <DEDUP_REMOVED lines=24> */
.L_x_2683:
[----:B------:R-:W-:Y:S05]  /*1c60*/  BSYNC B0 ;  /* 0x0000000000007941 */ /* 0x000fea0003800000 */
.L_x_2682:
[----:B------:R-:W-:Y:S01]  /*1c70*/  ISETP.EQ.OR P4, PT, RZ, UR7, P4 ;  /* 0x00000007ff007c0c */ /* 0x000fe2000a782670 */
[----:B------:R-:W-:Y:S01]  /*1c80*/  BSSY B0, `(.L_x_2684) ;  /* 0x0000024000007945 */ /* 0x000fe20003800000 */
[----:B------:R-:W-:Y:S01]  /*1c90*/  FSETP.GTU.FTZ.AND P5, PT, R25, 20, PT ;  /* 0x41a000001900780b */ /* 0x000fe20003fbc000 */
[----:B------:R-:W-:Y:S01]  /*1ca0*/  FADD.FTZ R24, R24, UR4 ;  /* 0x0000000418187e21 */ /* 0x000fe20008010000 */
[----:B------:R-:W-:-:S09]  /*1cb0*/  ISETP.EQ.OR P3, PT, RZ, UR7, P3 ;  /* 0x00000007ff007c0c */ /* 0x000fd20009f62670 */
[----:B------:R-:W-:Y:S05]  /*1cc0*/  @P4 BRA `(.L_x_2685) ;  /* 0x00000000007c4947 */ /* 0x000fea0003800000 */
[----:B------:R-:W-:Y:S01]  /*1cd0*/  FMUL.FTZ R31, R31, 1.4426950216293334961 ;  /* 0x3fb8aa3b1f1f7820 */ /* 0x000fe20000410000 */
[----:B------:R-:W-:Y:S02]  /*1ce0*/  IMAD.MOV.U32 R7, RZ, RZ, 0x3e800000 ;  /* 0x3e800000ff077424 */ /* 0x000fe400078e00ff */
[----:B------:R-:W-:Y:S01]  /*1cf0*/  IMAD.MOV.U32 R6, RZ, RZ, 0x3d39bf78 ;  /* 0x3d39bf78ff067424 */ /* 0x000fe200078e00ff */
        /* <DEDUP_REMOVED lines=28> */
.L_x_2685:
[----:B------:R-:W-:Y:S05]  /*1ec0*/  BSYNC B0 ;  /* 0x0000000000007941 */ /* 0x000fea0003800000 */
.L_x_2684:
        /* <DEDUP_REMOVED lines=35> */
.L_x_2687:
[----:B------:R-:W-:Y:S05]  /*2100*/  BSYNC B0 ;  /* 0x0000000000007941 */ /* 0x000fea0003800000 */
.L_x_2686:
        /* <DEDUP_REMOVED lines=37> */
.L_x_2689:
[----:B------:R-:W-:Y:S05]  /*2360*/  BSYNC B0 ;  /* 0x0000000000007941 */ /* 0x000fea0003800000 */
.L_x_2688:
        /* <DEDUP_REMOVED lines=35> */
.L_x_2691:
[----:B------:R-:W-:Y:S05]  /*25a0*/  BSYNC B0 ;  /* 0x0000000000007941 */ /* 0x000fea0003800000 */
.L_x_2690:
        /* <DEDUP_REMOVED lines=37> */
.L_x_2693:
[----:B------:R-:W-:Y:S05]  /*2800*/  BSYNC B0 ;  /* 0x0000000000007941 */ /* 0x000fea0003800000 */
.L_x_2692:
        /* <DEDUP_REMOVED lines=35> */
.L_x_2695:
[----:B------:R-:W-:Y:S05]  /*2a40*/  BSYNC B0 ;  /* 0x0000000000007941 */ /* 0x000fea0003800000 */
.L_x_2694:
        /* <DEDUP_REMOVED lines=37> */
.L_x_2697:
[----:B------:R-:W-:Y:S05]  /*2ca0*/  BSYNC B0 ;  /* 0x0000000000007941 */ /* 0x000fea0003800000 */
.L_x_2696:
        /* <DEDUP_REMOVED lines=35> */
.L_x_2699:
[----:B------:R-:W-:Y:S05]  /*2ee0*/  BSYNC B0 ;  /* 0x0000000000007941 */ /* 0x000fea0003800000 */
.L_x_2698:
        /* <DEDUP_REMOVED lines=41> */
.L_x_2701:
[----:B------:R-:W-:Y:S05]  /*3180*/  BSYNC B0 ;  /* 0x0000000000007941 */ /* 0x000fea0003800000 */
.L_x_2700:
        /* <DEDUP_REMOVED lines=33> */
.L_x_2703:
[----:B------:R-:W-:Y:S05]  /*33a0*/  BSYNC B0 ;  /* 0x0000000000007941 */ /* 0x000fea0003800000 */
.L_x_2702:
        /* <DEDUP_REMOVED lines=33> */
.L_x_2705:
[----:B------:R-:W-:Y:S05]  /*35c0*/  BSYNC B0 ;  /* 0x0000000000007941 */ /* 0x000fea0003800000 */
.L_x_2704:
        /* <DEDUP_REMOVED lines=33> */
.L_x_2707:
[----:B------:R-:W-:Y:S05]  /*37e0*/  BSYNC B0 ;  /* 0x0000000000007941 */ /* 0x000fea0003800000 */
.L_x_2706:
        /* <DEDUP_REMOVED lines=33> */
.L_x_2709:
[----:B------:R-:W-:Y:S05]  /*3a00*/  BSYNC B0 ;  /* 0x0000000000007941 */ /* 0x000fea0003800000 */
.L_x_2708:
        /* <DEDUP_REMOVED lines=33> */
.L_x_2711:
[----:B------:R-:W-:Y:S05]  /*3c20*/  BSYNC B0 ;  /* 0x0000000000007941 */ /* 0x000fea0003800000 */
.L_x_2710:
        /* <DEDUP_REMOVED lines=33> */
.L_x_2713:
[----:B------:R-:W-:Y:S05]  /*3e40*/  BSYNC B0 ;  /* 0x0000000000007941 */ /* 0x000fea0003800000 */
.L_x_2712:
        /* <DEDUP_REMOVED lines=19> */
[----:B------:R-:W0:Y:S01]  /*3f80*/  S2R R40, SR_TID.X ;  /* 0x0000000000287919 */ /* 0x000e220000002100 */
[----:B------:R-:W-:Y:S01]  /*3f90*/  USHF.R.S32.HI UR7, URZ, 0x1f, UR22 ;  /* 0x0000001f3f077899 */ /* 0x000fe20008011416 */
[----:B------:R-:W-:Y:S01]  /*3fa0*/  ISETP.GE.AND P1, PT, R84, UR29, PT ;  /* 0x0000001d54007c0c */ /* 0x000fe2000bf26270 */
[----:B------:R-:W-:Y:S01]  /*3fb0*/  ULDC.64 UR26, c[0x0][0x230] ;  /* 0x00008c00001a7ab9 */ /* 0x000fe20000000a00 */
[----:B------:R-:W-:Y:S01]  /*3fc0*/  UMOV UR25, UR29 ;  /* 0x0000001d00197c82 */ /* 0x000fe20008000000 */
[----:B------:R-:W-:Y:S02]  /*3fd0*/  UIMAD UR7, UR7, UR26, URZ ;  /* 0x0000001a070772a4 */ /* 0x000fe4000f8e023f */
[----:B------:R-:W-:Y:S02]  /*3fe0*/  UIMAD.WIDE.U32 UR10, UR22, UR26, URZ ;  /* 0x0000001a160a72a5 */ /* 0x000fe4000f8e003f */
[----:B------:R-:W-:Y:S01]  /*3ff0*/  UIMAD UR7, UR22, UR27, UR7 ;  /* 0x0000001b160772a4 */ /* 0x000fe2000f8e0207 */
[----:B------:R-:W-:Y:S01]  /*4000*/  ULDC UR36, c[0x0][0x21c] ;  /* 0x0000870000247ab9 */ /* 0x000fe20000000800 */
[----:B------:R-:W-:-:S02]  /*4010*/  ULDC UR35, c[0x0][0x218] ;  /* 0x0000860000237ab9 */ /* 0x000fc40000000800 */
[----:B------:R-:W-:Y:S01]  /*4020*/  UIADD3 UR28, UR11, UR7, URZ ;  /* 0x000000070b1c7290 */ /* 0x000fe2000fffe03f */
[----:B------:R-:W-:Y:S02]  /*4030*/  ULDC.64 UR30, c[0x0][0x310] ;  /* 0x0000c400001e7ab9 */ /* 0x000fe40000000a00 */
[----:B------:R-:W-:Y:S01]  /*4040*/  UMOV UR7, URZ ;  /* 0x0000003f00077c82 */ /* 0x000fe20008000000 */
[----:B0-----:R-:W-:-:S04]  /*4050*/  LOP3.LUT R40, R40, 0x1f, RZ, 0xc0, !PT ;  /* 0x0000001f28287812 */ /* 0x001fc800078ec0ff */
[----:B------:R-:W-:-:S04]  /*4060*/  ISETP.NE.AND P0, PT, R40, RZ, PT ;  /* 0x000000ff2800720c */ /* 0x000fc80003f05270 */
[----:B------:R-:W-:-:S13]  /*4070*/  ISETP.EQ.OR P0, PT, RZ, UR6, P0 ;  /* 0x00000006ff007c0c */ /* 0x000fda0008702670 */
.L_x_2719:
[----:B0-----:R-:W0:Y:S01]  /*4080*/  LDC.64 R40, c[0x0][0x270] ;  /* 0x00009c00ff287b82 */ /* 0x001e220000000a00 */
[----:B------:R-:W-:Y:S01]  /*4090*/  USHF.R.S32.HI UR23, URZ, 0x1f, UR7 ;  /* 0x0000001f3f177899 */ /* 0x000fe20008011407 */
[----:B------:R-:W-:Y:S01]  /*40a0*/  ISETP.GE.AND P2, PT, R109, UR25, PT ;  /* 0x000000196d007c0c */ /* 0x000fe2000bf46270 */
[----:B------:R-:W-:Y:S01]  /*40b0*/  IMAD.U32 R46, RZ, RZ, UR10 ;  /* 0x0000000aff2e7e24 */ /* 0x000fe2000f8e00ff */
[----:B------:R-:W-:Y:S01]  /*40c0*/  MOV R47, UR11 ;  /* 0x0000000b002f7c02 */ /* 0x000fe20008000f00 */
[----:B------:R-:W-:Y:S01]  /*40d0*/  HFMA2.MMA R115, -RZ, RZ, 0, 0 ;  /* 0x00000000ff737435 */ /* 0x000fe200000001ff */
[----:B------:R-:W-:Y:S02]  /*40e0*/  ISETP.GE.AND P3, PT, R108, UR25, PT ;  /* 0x000000196c007c0c */ /* 0x000fe4000bf66270 */
[----:B------:R-:W-:Y:S02]  /*40f0*/  CS2R R88, SRZ ;  /* 0x0000000000587805 */ /* 0x000fe4000001ff00 */
[----:B------:R-:W-:-:S02]  /*4100*/  ISETP.GE.AND P4, PT, R107, UR25, PT ;  /* 0x000000196b007c0c */ /* 0x000fc4000bf86270 */
[----:B------:R-:W-:Y:S02]  /*4110*/  CS2R R116, SRZ ;  /* 0x0000000000747805 */ /* 0x000fe4000001ff00 */
[----:B------:R-:W-:Y:S01]  /*4120*/  ISETP.GE.AND P6, PT, R105, UR25, PT ;  /* 0x0000001969007c0c */ /* 0x000fe2000bfc6270 */
[C---:B0-----:R-:W-:Y:S02]  /*4130*/  IMAD R42, R40.reuse, UR23, RZ ;  /* 0x00000017282a7c24 */ /* 0x041fe4000f8e02ff */
[----:B------:R-:W-:-:S04]  /*4140*/  IMAD.WIDE.U32 R44, R40, UR7, R84 ;  /* 0x00000007282c7c25 */ /* 0x000fc8000f8e0054 */
[----:B------:R-:W-:Y:S01]  /*4150*/  IMAD R43, R41, UR7, R42 ;  /* 0x00000007292b7c24 */ /* 0x000fe2000f8e022a */
[----:B------:R-:W-:Y:S01]  /*4160*/  LEA R42, P5, R44, UR18, 0x2 ;  /* 0x000000122c2a7c11 */ /* 0x000fe2000f8a10ff */
[----:B------:R-:W-:Y:S01]  /*4170*/  IMAD.MOV.U32 R40, RZ, RZ, R46 ;  /* 0x000000ffff287224 */ /* 0x000fe200078e002e */
[----:B------:R-:W-:Y:S01]  /*4180*/  CS2R R118, SRZ ;  /* 0x0000000000767805 */ /* 0x000fe2000001ff00 */
[----:B------:R-:W0:Y:S01]  /*4190*/  LDC.64 R46, c[0x0][0x238] ;  /* 0x00008e00ff2e7b82 */ /* 0x000e220000000a00 */
[----:B------:R-:W-:Y:S02]  /*41a0*/  IADD3 R43, R45, R43, RZ ;  /* 0x0000002b2d2b7210 */ /* 0x000fe40007ffe0ff */
[----:B------:R-:W-:Y:S02]  /*41b0*/  CS2R R120, SRZ ;  /* 0x0000000000787805 */ /* 0x000fe4000001ff00 */
[----:B------:R-:W-:Y:S02]  /*41c0*/  CS2R R122, SRZ ;  /* 0x00000000007a7805 */ /* 0x000fe4000001ff00 */
[----:B------:R-:W-:-:S02]  /*41d0*/  MOV R41, UR28 ;  /* 0x0000001c00297c02 */ /* 0x000fc40008000f00 */
[----:B------:R-:W-:Y:S02]  /*41e0*/  LEA.HI.X R43, R44, UR19, R43, 0x2, P5 ;  /* 0x000000132c2b7c11 */ /* 0x000fe4000a8f142b */
[----:B------:R-:W-:Y:S01]  /*41f0*/  ISETP.GE.AND P5, PT, R106, UR25, PT ;  /* 0x000000196a007c0c */ /* 0x000fe2000bfa6270 */
[----:B------:R-:W1:Y:S02]  /*4200*/  LDC.64 R44, c[0x0][0x2d0] ;  /* 0x0000b400ff2c7b82 */ /* 0x000e640000000a00 */
        /* <DEDUP_REMOVED lines=12> */
[----:B0-----:R-:W-:Y:S02]  /*42d0*/  IMAD.WIDE.U32 R40, R46, UR7, R40 ;  /* 0x000000072e287c25 */ /* 0x001fe4000f8e0028 */
[----:B------:R-:W5:Y:S01]  /*42e0*/  @!P3 LDG.E R120, desc[UR20][R42.64+0x380] ;  /* 0x000380142a78b981 */ /* 0x000f62000c1e1900 */
[----:B------:R-:W-:Y:S01]  /*42f0*/  ISETP.GE.AND P3, PT, R98, UR25, PT ;  /* 0x0000001962007c0c */ /* 0x000fe2000bf66270 */
[----:B------:R-:W-:Y:S02]  /*4300*/  IMAD R46, R46, UR23, RZ ;  /* 0x000000172e2e7c24 */ /* 0x000fe4000f8e02ff */
[----:B------:R-:W5:Y:S01]  /*4310*/  @!P4 LDG.E R121, desc[UR20][R42.64+0x400] ;  /* 0x000400142a79c981 */ /* 0x000f62000c1e1900 */
[----:B------:R-:W-:-:S03]  /*4320*/  ISETP.GE.AND P4, PT, R97, UR25, PT ;  /* 0x0000001961007c0c */ /* 0x000fc6000bf86270 */
[----:B------:R-:W2:Y:S01]  /*4330*/  @!P1 LDG.E R89, desc[UR20][R42.64] ;  /* 0x000000142a599981 */ /* 0x000ea2000c1e1900 */
[----:B------:R-:W-:-:S03]  /*4340*/  CS2R R124, SRZ ;  /* 0x00000000007c7805 */ /* 0x000fc6000001ff00 */
[----:B------:R-:W5:Y:S01]  /*4350*/  @!P5 LDG.E R122, desc[UR20][R42.64+0x480] ;  /* 0x000480142a7ad981 */ /* 0x000f62000c1e1900 */
[----:B------:R-:W-:-:S03]  /*4360*/  ISETP.GE.AND P5, PT, R96, UR25, PT ;  /* 0x0000001960007c0c */ /* 0x000fc6000bfa6270 */
[----:B------:R-:W5:Y:S01]  /*4370*/  @!P6 LDG.E R123, desc[UR20][R42.64+0x500] ;  /* 0x000500142a7be981 */ /* 0x000f62000c1e1900 */
[----:B------:R-:W-:Y:S01]  /*4380*/  ISETP.GE.AND P6, PT, R95, UR25, PT ;  /* 0x000000195f007c0c */ /* 0x000fe2000bfc6270 */
[----:B------:R-:W-:Y:S01]  /*4390*/  IMAD R47, R47, UR7, R46 ;  /* 0x000000072f2f7c24 */ /* 0x000fe2000f8e022e */
[----:B------:R-:W-:Y:S02]  /*43a0*/  CS2R R126, SRZ ;  /* 0x00000000007e7805 */ /* 0x000fe4000001ff00 */
[----:B------:R-:W-:Y:S01]  /*43b0*/  MOV R128, RZ ;  /* 0x000000ff00807202 */ /* 0x000fe20000000f00 */
[----:B------:R-:W5:Y:S01]  /*43c0*/  @!P2 LDG.E R124, desc[UR20][R42.64+0x580] ;  /* 0x000580142a7ca981 */ /* 0x000f62000c1e1900 */
[----:B------:R-:W-:Y:S01]  /*43d0*/  IMAD.IADD R41, R41, 0x1, R47 ;  /* 0x0000000129297824 */ /* 0x000fe200078e022f */
[C---:B-1----:R-:W-:Y:S02]  /*43e0*/  LEA R86, P2, R40.reuse, R44, 0x2 ;  /* 0x0000002c28567211 */ /* 0x042fe400078410ff */
[----:B------:R-:W5:Y:S02]  /*43f0*/  @!P3 LDG.E R125, desc[UR20][R42.64+0x600] ;  /* 0x000600142a7db981 */ /* 0x000f64000c1e1900 */
[----:B------:R-:W-:-:S02]  /*4400*/  LEA.HI.X R87, R40, R45, R41, 0x2, P2 ;  /* 0x0000002d28577211 */ /* 0x000fc400010f1429 */
[----:B------:R-:W5:Y:S01]  /*4410*/  @!P4 LDG.E R126, desc[UR20][R42.64+0x680] ;  /* 0x000680142a7ec981 */ /* 0x000f62000c1e1900 */
[----:B------:R-:W0:Y:S03]  /*4420*/  LDC.64 R40, c[0x0][0x250] ;  /* 0x00009400ff287b82 */ /* 0x000e260000000a00 */
[----:B------:R-:W5:Y:S04]  /*4430*/  @!P5 LDG.E R127, desc[UR20][R42.64+0x700] ;  /* 0x000700142a7fd981 */ /* 0x000f68000c1e1900 */
[----:B------:R1:W5:Y:S04]  /*4440*/  @!P6 LDG.E R128, desc[UR20][R42.64+0x780] ;  /* 0x000780142a80e981 */ /* 0x000368000c1e1900 */
[----:B------:R-:W5:Y:S01]  /*4450*/  LDG.E R86, desc[UR20][R86.64] ;  /* 0x0000001456567981 */ /* 0x000f62000c1e1900 */
[----:B-1----:R-:W1:Y:S01]  /*4460*/  LDC.64 R42, c[0x0][0x2d8] ;  /* 0x0000b600ff2a7b82 */ /* 0x002e620000000a00 */
[----:B------:R-:W-:-:S02]  /*4470*/  MOV R46, UR8 ;  /* 0x00000008002e7c02 */ /* 0x000fc40008000f00 */
[----:B------:R-:W-:Y:S02]  /*4480*/  MOV R45, UR13 ;  /* 0x0000000d002d7c02 */ /* 0x000fe40008000f00 */
[----:B------:R-:W-:Y:S01]  /*4490*/  MOV R44, R46 ;  /* 0x0000002e002c7202 */ /* 0x000fe20000000f00 */
[----:B0-----:R-:W-:-:S04]  /*44a0*/  IMAD R46, R40, UR23, RZ ;  /* 0x00000017282e7c24 */ /* 0x001fc8000f8e02ff */
[----:B------:R-:W-:-:S04]  /*44b0*/  IMAD.WIDE.U32 R44, R40, UR7, R44 ;  /* 0x00000007282c7c25 */ /* 0x000fc8000f8e002c */
[----:B------:R-:W-:-:S05]  /*44c0*/  IMAD R41, R41, UR7, R46 ;  /* 0x0000000729297c24 */ /* 0x000fca000f8e022e */
[----:B------:R-:W-:Y:S02]  /*44d0*/  IADD3 R40, R45, R41, RZ ;  /* 0x000000292d287210 */ /* 0x000fe40007ffe0ff */
[----:B-1----:R-:W-:-:S04]  /*44e0*/  LEA R42, P2, R44, R42, 0x2 ;  /* 0x0000002a2c2a7211 */ /* 0x002fc800078410ff */
[----:B------:R-:W-:Y:S01]  /*44f0*/  LEA.HI.X R43, R44, R43, R40, 0x2, P2 ;  /* 0x0000002b2c2b7211 */ /* 0x000fe200010f1428 */
[----:B------:R-:W-:Y:S01]  /*4500*/  UIMAD UR29, UR6, -0x800, UR35 ;  /* 0xfffff800061d78a4 */ /* 0x000fe2000f8e0223 */
[----:B------:R-:W-:Y:S02]  /*4510*/  IMAD.U32 R47, RZ, RZ, UR9 ;  /* 0x00000009ff2f7e24 */ /* 0x000fe4000f8e00ff */
        /* <DEDUP_REMOVED lines=16> */
[----:B--2---:R-:W-:Y:S04]  /*4620*/  STS [R94], R89 ;  /* 0x000000595e007388 */ /* 0x004fe80000000800 */
[----:B------:R-:W-:Y:S04]  /*4630*/  STS [R93+0x80], R88 ;  /* 0x000080585d007388 */ /* 0x000fe80000000800 */
[----:B---3--:R0:W-:Y:S04]  /*4640*/  STS [R92+0x100], R115 ;  /* 0x000100735c007388 */ /* 0x0081e80000000800 */
[----:B----4-:R-:W-:Y:S04]  /*4650*/  STS [R91+0x180], R116 ;  /* 0x000180745b007388 */ /* 0x010fe80000000800 */
[----:B-----5:R-:W-:Y:S04]  /*4660*/  STS [R90+0x200], R117 ;  /* 0x000200755a007388 */ /* 0x020fe80000000800 */
[----:B------:R-:W-:Y:S01]  /*4670*/  STS [R83+0x280], R118 ;  /* 0x0002807653007388 */ /* 0x000fe20000000800 */
[----:B0-----:R-:W0:Y:S03]  /*4680*/  S2R R115, SR_TID.X ;  /* 0x0000000000737919 */ /* 0x001e260000002100 */
        /* <DEDUP_REMOVED lines=11> */
[----:B------:R1:W2:Y:S01]  /*4740*/  LDG.E R42, desc[UR20][R42.64] ;  /* 0x000000142a2a7981 */ /* 0x0002a2000c1e1900 */
[----:B------:R-:W-:Y:S01]  /*4750*/  FMUL.FTZ R40, R86, 1.4426950216293334961 ;  /* 0x3fb8aa3b56287820 */ /* 0x000fe20000410000 */
[C---:B0-----:R-:W-:Y:S01]  /*4760*/  IMAD.SHL.U32 R41, R115.reuse, 0x10, RZ ;  /* 0x0000001073297824 */ /* 0x041fe200078e00ff */
[----:B------:R-:W-:Y:S01]  /*4770*/  SHF.L.U32 R129, R115, 0x4, RZ ;  /* 0x0000000473817819 */ /* 0x000fe200000006ff */
[----:B------:R-:W0:Y:S01]  /*4780*/  S2UR UR26, SR_CgaCtaId ;  /* 0x00000000001a79c3 */ /* 0x000e220000008800 */
[C---:B------:R-:W-:Y:S01]  /*4790*/  FMUL.FTZ R44, R40.reuse, R32 ;  /* 0x00000020282c7220 */ /* 0x040fe20000410000 */
[C---:B------:R-:W-:Y:S01]  /*47a0*/  FMUL.FTZ R45, R40.reuse, R31 ;  /* 0x0000001f282d7220 */ /* 0x040fe20000410000 */
[C---:B------:R-:W-:Y:S01]  /*47b0*/  FMUL.FTZ R46, R40.reuse, R30 ;  /* 0x0000001e282e7220 */ /* 0x040fe20000410000 */
[----:B------:R-:W-:Y:S01]  /*47c0*/  UMOV UR23, 0x400 ;  /* 0x0000040000177882 */ /* 0x000fe20000000000 */
[----:B------:R-:W-:Y:S01]  /*47d0*/  IMAD.MOV.U32 R89, RZ, RZ, RZ ;  /* 0x000000ffff597224 */ /* 0x000fe200078e00ff */
[----:B------:R-:W-:Y:S01]  /*47e0*/  LDS R116, [R72] ;  /* 0x0000000048747984 */ /* 0x000fe20000000800 */
[----:B------:R-:W3:Y:S01]  /*47f0*/  MUFU.EX2 R44, R44 ;  /* 0x0000002c002c7308 */ /* 0x000ee20000000800 */
[----:B-1----:R-:W-:-:S02]  /*4800*/  FMUL.FTZ R43, R40, R28 ;  /* 0x0000001c282b7220 */ /* 0x002fc40000410000 */
[----:B------:R-:W-:Y:S04]  /*4810*/  LDS R117, [R71+0x4] ;  /* 0x0000040047757984 */ /* 0x000fe80000000800 */
[----:B------:R-:W-:Y:S01]  /*4820*/  LDS R118, [R70+0x8] ;  /* 0x0000080046767984 */ /* 0x000fe20000000800 */
[----:B------:R-:W1:Y:S03]  /*4830*/  MUFU.EX2 R45, R45 ;  /* 0x0000002d002d7308 */ /* 0x000e660000000800 */
[----:B------:R-:W-:Y:S04]  /*4840*/  LDS R119, [R69+0xc] ;  /* 0x00000c0045777984 */ /* 0x000fe80000000800 */
[----:B------:R-:W-:Y:S01]  /*4850*/  LDS R120, [R68+0x10] ;  /* 0x0000100044787984 */ /* 0x000fe20000000800 */
[----:B------:R-:W4:Y:S01]  /*4860*/  MUFU.EX2 R46, R46 ;  /* 0x0000002e002e7308 */ /* 0x000f220000000800 */
[----:B------:R-:W-:Y:S01]  /*4870*/  FMUL.FTZ R47, R40, R29 ;  /* 0x0000001d282f7220 */ /* 0x000fe20000410000 */
[C---:B------:R-:W-:Y:S01]  /*4880*/  IADD3 R86, R41.reuse, 0x7, RZ ;  /* 0x0000000729567810 */ /* 0x040fe20007ffe0ff */
[----:B------:R-:W-:Y:S01]  /*4890*/  LDS R121, [R67+0x14] ;  /* 0x0000140043797984 */ /* 0x000fe20000000800 */
[----:B------:R-:W-:-:S03]  /*48a0*/  ISETP.GE.U32.AND P6, PT, R41, UR29, PT ;  /* 0x0000001d29007c0c */ /* 0x000fc6000bfc6070 */
[----:B------:R-:W-:Y:S01]  /*48b0*/  LDS R122, [R66+0x18] ;  /* 0x00001800427a7984 */ /* 0x000fe20000000800 */
[----:B------:R-:W5:Y:S01]  /*48c0*/  MUFU.EX2 R43, R43 ;  /* 0x0000002b002b7308 */ /* 0x000f620000000800 */
[----:B------:R-:W-:Y:S02]  /*48d0*/  IADD3 R129, R129, 0x1, RZ ;  /* 0x0000000181817810 */ /* 0x000fe40007ffe0ff */
[----:B------:R-:W-:Y:S01]  /*48e0*/  ISETP.GE.U32.AND P2, PT, R86, UR29, PT ;  /* 0x0000001d56007c0c */ /* 0x000fe2000bf46070 */
[----:B------:R-:W-:Y:S01]  /*48f0*/  FMUL.FTZ R86, R40, R27 ;  /* 0x0000001b28567220 */ /* 0x000fe20000410000 */
[----:B------:R-:W-:Y:S01]  /*4900*/  FSEL R132, R132, RZ, !P6 ;  /* 0x000000ff84847208 */ /* 0x000fe20007000000 */
[----:B------:R-:W-:Y:S01]  /*4910*/  LDS R123, [R65+0x1c] ;  /* 0x00001c00417b7984 */ /* 0x000fe20000000800 */
[----:B---3--:R-:W-:Y:S01]  /*4920*/  FSEL R133, R44, 1, !P6 ;  /* 0x3f8000002c857808 */ /* 0x008fe20007000000 */
[----:B------:R-:W-:Y:S01]  /*4930*/  FMUL.FTZ R44, R40, R25 ;  /* 0x00000019282c7220 */ /* 0x000fe20000410000 */
[----:B------:R-:W-:Y:S01]  /*4940*/  IADD3 R87, R41, 0x8, RZ ;  /* 0x0000000829577810 */ /* 0x000fe20007ffe0ff */
[----:B------:R-:W3:Y:S01]  /*4950*/  MUFU.EX2 R47, R47 ;  /* 0x0000002f002f7308 */ /* 0x000ee20000000800 */
[----:B------:R-:W-:Y:S01]  /*4960*/  ISETP.GE.U32.AND P5, PT, R129, UR29, PT ;  /* 0x0000001d81007c0c */ /* 0x000fe2000bfa6070 */
[----:B------:R-:W-:Y:S01]  /*4970*/  LDS R124, [R64+0x20] ;  /* 0x00002000407c7984 */ /* 0x000fe20000000800 */
[----:B------:R-:W-:-:S02]  /*4980*/  ISETP.GE.U32.AND P6, PT, R165, UR29, PT ;  /* 0x0000001da5007c0c */ /* 0x000fc4000bfc6070 */
[----:B------:R-:W-:Y:S01]  /*4990*/  ISETP.GE.U32.AND P4, PT, R87, UR29, PT ;  /* 0x0000001d57007c0c */ /* 0x000fe2000bf86070 */
[C---:B------:R-:W-:Y:S01]  /*49a0*/  FMUL.FTZ R87, R40.reuse, R26 ;  /* 0x0000001a28577220 */ /* 0x040fe20000410000 */
[----:B-1----:R-:W-:Y:S01]  /*49b0*/  FSEL R135, R45, 1, !P5 ;  /* 0x3f8000002d877808 */ /* 0x002fe20006800000 */
[----:B------:R-:W-:Y:S01]  /*49c0*/  FMUL.FTZ R45, R40, R24 ;  /* 0x00000018282d7220 */ /* 0x000fe20000410000 */
[----:B------:R-:W-:Y:S01]  /*49d0*/  FSEL R136, R136, RZ, !P6 ;  /* 0x000000ff88887208 */ /* 0x000fe20007000000 */
[----:B------:R-:W1:Y:S01]  /*49e0*/  MUFU.EX2 R86, R86 ;  /* 0x0000005600567308 */ /* 0x000e620000000800 */
[----:B----4-:R-:W-:Y:S01]  /*49f0*/  FSEL R137, R46, 1, !P6 ;  /* 0x3f8000002e897808 */ /* 0x010fe20007000000 */
[----:B------:R-:W-:Y:S01]  /*4a00*/  VIADD R88, R41, 0x9 ;  /* 0x0000000929587836 */ /* 0x000fe20000000000 */
[----:B------:R-:W-:Y:S01]  /*4a10*/  ISETP.GE.U32.AND P6, PT, R112, UR29, PT ;  /* 0x0000001d70007c0c */ /* 0x000fe2000bfc6070 */
[----:B------:R-:W-:Y:S01]  /*4a20*/  FMUL.FTZ R155, R40, R21 ;  /* 0x00000015289b7220 */ /* 0x000fe20000410000 */
[----:B------:R-:W-:Y:S01]  /*4a30*/  FSEL R146, R146, RZ, !P2 ;  /* 0x000000ff92927208 */ /* 0x000fe20005000000 */
[----:B0-----:R-:W-:Y:S01]  /*4a40*/  ULEA UR23, UR26, UR23, 0x18 ;  /* 0x000000171a177291 */ /* 0x001fe2000f8ec03f */
[----:B------:R-:W-:Y:S01]  /*4a50*/  LDS R125, [R63+0x24] ;  /* 0x000024003f7d7984 */ /* 0x000fe20000000800 */
[----:B------:R-:W0:Y:S01]  /*4a60*/  MUFU.EX2 R44, R44 ;  /* 0x0000002c002c7308 */ /* 0x000e220000000800 */
[----:B-----5:R-:W-:Y:S01]  /*4a70*/  FSEL R141, R43, 1, !P6 ;  /* 0x3f8000002b8d7808 */ /* 0x020fe20007000000 */
[----:B------:R-:W-:Y:S01]  /*4a80*/  FMUL.FTZ R43, R40, R23 ;  /* 0x00000017282b7220 */ /* 0x000fe20000410000 */
[----:B------:R-:W-:Y:S01]  /*4a90*/  FSEL R134, R134, RZ, !P5 ;  /* 0x000000ff86867208 */ /* 0x000fe20006800000 */
[----:B------:R-:W-:Y:S01]  /*4aa0*/  LDS R126, [R62+0x28] ;  /* 0x000028003e7e7984 */ /* 0x000fe20000000800 */
[----:B------:R-:W-:-:S03]  /*4ab0*/  ISETP.GE.U32.AND P5, PT, R164, UR29, PT ;  /* 0x0000001da4007c0c */ /* 0x000fc6000bfa6070 */
[----:B------:R-:W4:Y:S01]  /*4ac0*/  MUFU.EX2 R87, R87 ;  /* 0x0000005700577308 */ /* 0x000f220000000800 */
[----:B------:R-:W-:Y:S01]  /*4ad0*/  FSEL R138, R138, RZ, !P5 ;  /* 0x000000ff8a8a7208 */ /* 0x000fe20006800000 */
[----:B------:R-:W-:Y:S04]  /*4ae0*/  LDS R127, [R61+0x2c] ;  /* 0x00002c003d7f7984 */ /* 0x000fe80000000800 */
[----:B------:R-:W-:Y:S02]  /*4af0*/  LDS R128, [R60+0x30] ;  /* 0x000030003c807984 */ /* 0x000fe40000000800 */
[----:B------:R-:W5:Y:S01]  /*4b00*/  MUFU.EX2 R45, R45 ;  /* 0x0000002d002d7308 */ /* 0x000f620000000800 */
[----:B---3--:R-:W-:Y:S01]  /*4b10*/  FSEL R139, R47, 1, !P5 ;  /* 0x3f8000002f8b7808 */ /* 0x008fe20006800000 */
[----:B------:R-:W-:Y:S01]  /*4b20*/  VIADD R46, R41, 0xa ;  /* 0x0000000a292e7836 */ /* 0x000fe20000000000 */
[----:B------:R-:W-:Y:S01]  /*4b30*/  ISETP.GE.U32.AND P5, PT, R111, UR29, PT ;  /* 0x0000001d6f007c0c */ /* 0x000fe2000bfa6070 */
[----:B------:R-:W-:Y:S04]  /*4b40*/  LDS R129, [R59+0x34] ;  /* 0x000034003b817984 */ /* 0x000fe80000000800 */
[----:B------:R-:W3:Y:S01]  /*4b50*/  MUFU.EX2 R43, R43 ;  /* 0x0000002b002b7308 */ /* 0x000ee20000000800 */
[----:B------:R-:W-:Y:S01]  /*4b60*/  FSEL R140, R140, RZ, !P6 ;  /* 0x000000ff8c8c7208 */ /* 0x000fe20007000000 */
[----:B------:R-:W-:Y:S01]  /*4b70*/  LDS R130, [R58+0x38] ;  /* 0x000038003a827984 */ /* 0x000fe20000000800 */
[----:B------:R-:W-:-:S02]  /*4b80*/  FSEL R142, R142, RZ, !P5 ;  /* 0x000000ff8e8e7208 */ /* 0x000fc40006800000 */
[----:B-1----:R-:W-:Y:S01]  /*4b90*/  FSEL R143, R86, 1, !P5 ;  /* 0x3f800000568f7808 */ /* 0x002fe20006800000 */
[----:B------:R-:W-:Y:S01]  /*4ba0*/  LDS R131, [R57+0x3c] ;  /* 0x00003c0039837984 */ /* 0x000fe20000000800 */
[----:B0-----:R-:W-:Y:S01]  /*4bb0*/  FSEL R147, R44, 1, !P2 ;  /* 0x3f8000002c937808 */ /* 0x001fe20005000000 */
[C---:B------:R-:W-:Y:S01]  /*4bc0*/  VIADD R44, R41.reuse, 0xd ;  /* 0x0000000d292c7836 */ /* 0x040fe20000000000 */
[----:B------:R-:W-:Y:S02]  /*4bd0*/  ISETP.GE.U32.AND P6, PT, R46, UR29, PT ;  /* 0x0000001d2e007c0c */ /* 0x000fe4000bfc6070 */
[----:B------:R-:W-:Y:S02]  /*4be0*/  ISETP.GE.U32.AND P5, PT, R110, UR29, PT ;  /* 0x0000001d6e007c0c */ /* 0x000fe4000bfa6070 */
[----:B------:R-:W-:Y:S02]  /*4bf0*/  IADD3 R46, R41, 0xb, RZ ;  /* 0x0000000b292e7810 */ /* 0x000fe40007ffe0ff */
[----:B------:R-:W-:-:S02]  /*4c00*/  FSEL R144, R144, RZ, !P5 ;  /* 0x000000ff90907208 */ /* 0x000fc40006800000 */
[----:B----4-:R-:W-:Y:S02]  /*4c10*/  FSEL R145, R87, 1, !P5 ;  /* 0x3f80000057917808 */ /* 0x010fe40006800000 */
[----:B------:R-:W-:Y:S02]  /*4c20*/  FSEL R148, R148, RZ, !P4 ;  /* 0x000000ff94947208 */ /* 0x000fe40006000000 */
[----:B-----5:R-:W-:Y:S02]  /*4c30*/  FSEL R149, R45, 1, !P4 ;  /* 0x3f8000002d957808 */ /* 0x020fe40006000000 */
[----:B------:R-:W-:Y:S02]  /*4c40*/  ISETP.GE.U32.AND P3, PT, R88, UR29, PT ;  /* 0x0000001d58007c0c */ /* 0x000fe4000bf66070 */
[----:B------:R-:W-:Y:S01]  /*4c50*/  ISETP.GE.U32.AND P5, PT, R46, UR29, PT ;  /* 0x0000001d2e007c0c */ /* 0x000fe2000bfa6070 */
[----:B------:R-:W-:Y:S01]  /*4c60*/  FMUL.FTZ R46, R40, R22 ;  /* 0x00000016282e7220 */ /* 0x000fe20000410000 */
[----:B------:R-:W-:-:S02]  /*4c70*/  ISETP.GE.U32.AND P4, PT, R44, UR29, PT ;  /* 0x0000001d2c007c0c */ /* 0x000fc4000bf86070 */
[----:B------:R-:W-:Y:S02]  /*4c80*/  IADD3 R44, R41, 0xe, RZ ;  /* 0x0000000e292c7810 */ /* 0x000fe40007ffe0ff */
[----:B------:R-:W-:Y:S02]  /*4c90*/  FSEL R150, R150, RZ, !P3 ;  /* 0x000000ff96967208 */ /* 0x000fe40005800000 */
[----:B---3--:R-:W-:Y:S02]  /*4ca0*/  FSEL R151, R43, 1, !P3 ;  /* 0x3f8000002b977808 */ /* 0x008fe40005800000 */
[----:B------:R-:W-:Y:S01]  /*4cb0*/  ISETP.GE.U32.AND P3, PT, R44, UR29, PT ;  /* 0x0000001d2c007c0c */ /* 0x000fe2000bf66070 */
[-C--:B------:R-:W-:Y:S01]  /*4cc0*/  FFMA.FTZ R44, R132, R135.reuse, R134 ;  /* 0x00000087842c7223 */ /* 0x080fe20000010086 */
[----:B------:R-:W0:Y:S01]  /*4cd0*/  MUFU.EX2 R46, R46 ;  /* 0x0000002e002e7308 */ /* 0x000e220000000800 */
[----:B------:R-:W-:Y:S02]  /*4ce0*/  FMUL.FTZ R86, R133, R135 ;  /* 0x0000008785567220 */ /* 0x000fe40000410000 */
[----:B------:R-:W-:-:S02]  /*4cf0*/  FFMA.FTZ R44, R137, R44, R136 ;  /* 0x0000002c892c7223 */ /* 0x000fc40000010088 */
[----:B------:R-:W-:Y:S02]  /*4d00*/  FMUL.FTZ R86, R137, R86 ;  /* 0x0000005689567220 */ /* 0x000fe40000410000 */
[C---:B------:R-:W-:Y:S02]  /*4d10*/  FFMA.FTZ R44, R139.reuse, R44, R138 ;  /* 0x0000002c8b2c7223 */ /* 0x040fe4000001008a */
[----:B------:R-:W-:Y:S02]  /*4d20*/  FMUL.FTZ R86, R139, R86 ;  /* 0x000000568b567220 */ /* 0x000fe40000410000 */
[----:B------:R-:W-:Y:S01]  /*4d30*/  FFMA.FTZ R44, R141, R44, R140 ;  /* 0x0000002c8d2c7223 */ /* 0x000fe2000001008c */
[C---:B------:R-:W-:Y:S02]  /*4d40*/  IADD3 R47, R41.reuse, 0xc, RZ ;  /* 0x0000000c292f7810 */ /* 0x040fe40007ffe0ff */
[----:B------:R-:W-:Y:S01]  /*4d50*/  IADD3 R43, R41, 0xf, RZ ;  /* 0x0000000f292b7810 */ /* 0x000fe20007ffe0ff */
[----:B------:R-:W-:Y:S01]  /*4d60*/  FMUL.FTZ R41, R40, R20 ;  /* 0x0000001428297220 */ /* 0x000fe20000410000 */
[----:B------:R-:W-:Y:S01]  /*4d70*/  FFMA.FTZ R44, R143, R44, R142 ;  /* 0x0000002c8f2c7223 */ /* 0x000fe2000001008e */
[----:B------:R-:W-:Y:S01]  /*4d80*/  FMUL.FTZ R86, R141, R86 ;  /* 0x000000568d567220 */ /* 0x000fe20000410000 */
[----:B------:R-:W-:Y:S01]  /*4d90*/  FSEL R152, R152, RZ, !P6 ;  /* 0x000000ff98987208 */ /* 0x000fe20007000000 */
[----:B------:R-:W1:Y:S01]  /*4da0*/  MUFU.EX2 R155, R155 ;  /* 0x0000009b009b7308 */ /* 0x000e620000000800 */
[----:B0-----:R-:W-:Y:S01]  /*4db0*/  FSEL R153, R46, 1, !P6 ;  /* 0x3f8000002e997808 */ /* 0x001fe20007000000 */
[----:B------:R-:W-:Y:S01]  /*4dc0*/  FFMA.FTZ R45, R145, R44, R144 ;  /* 0x0000002c912d7223 */ /* 0x000fe20000010090 */
[----:B------:R-:W-:Y:S01]  /*4dd0*/  ISETP.GE.U32.AND P6, PT, R43, UR29, PT ;  /* 0x0000001d2b007c0c */ /* 0x000fe2000bfc6070 */
[C---:B------:R-:W-:Y:S01]  /*4de0*/  FMUL.FTZ R43, R40.reuse, R19 ;  /* 0x00000013282b7220 */ /* 0x040fe20000410000 */
[----:B------:R-:W-:Y:S01]  /*4df0*/  FMUL.FTZ R86, R143, R86 ;  /* 0x000000568f567220 */ /* 0x000fe20000410000 */
[----:B------:R-:W-:-:S02]  /*4e00*/  FMUL.FTZ R44, R40, R18 ;  /* 0x00000012282c7220 */ /* 0x000fc40000410000 */
[----:B------:R-:W0:Y:S01]  /*4e10*/  MUFU.EX2 R41, R41 ;  /* 0x0000002900297308 */ /* 0x000e220000000800 */
[----:B------:R-:W-:Y:S01]  /*4e20*/  FFMA.FTZ R45, R147, R45, R146 ;  /* 0x0000002d932d7223 */ /* 0x000fe20000010092 */
[----:B------:R-:W-:Y:S01]  /*4e30*/  FMUL.FTZ R86, R145, R86 ;  /* 0x0000005691567220 */ /* 0x000fe20000410000 */
[----:B------:R-:W-:Y:S02]  /*4e40*/  FMUL.FTZ R40, R40, R17 ;  /* 0x0000001128287220 */ /* 0x000fe40000410000 */
[----:B------:R-:W-:-:S03]  /*4e50*/  FFMA.FTZ R45, R149, R45, R148 ;  /* 0x0000002d952d7223 */ /* 0x000fc60000010094 */
[----:B------:R-:W3:Y:S01]  /*4e60*/  MUFU.EX2 R43, R43 ;  /* 0x0000002b002b7308 */ /* 0x000ee20000000800 */
[----:B------:R-:W-:Y:S01]  /*4e70*/  FMUL.FTZ R86, R147, R86 ;  /* 0x0000005693567220 */ /* 0x000fe20000410000 */
[----:B------:R-:W-:Y:S01]  /*4e80*/  FFMA.FTZ R45, R151, R45, R150 ;  /* 0x0000002d972d7223 */ /* 0x000fe20000010096 */
[----:B------:R-:W-:Y:S02]  /*4e90*/  ISETP.GE.U32.AND P2, PT, R47, UR29, PT ;  /* 0x0000001d2f007c0c */ /* 0x000fe4000bf46070 */
[----:B------:R-:W-:-:S03]  /*4ea0*/  FMUL.FTZ R86, R149, R86 ;  /* 0x0000005695567220 */ /* 0x000fc60000410000 */
[----:B------:R-:W4:Y:S01]  /*4eb0*/  MUFU.EX2 R44, R44 ;  /* 0x0000002c002c7308 */ /* 0x000f220000000800 */
[----:B------:R-:W-:Y:S01]  /*4ec0*/  FSEL R154, R154, RZ, !P5 ;  /* 0x000000ff9a9a7208 */ /* 0x000fe20006800000 */
[----:B------:R-:W-:Y:S01]  /*4ed0*/  FFMA.FTZ R45, R153, R45, R152 ;  /* 0x0000002d992d7223 */ /* 0x000fe20000010098 */
[----:B-1----:R-:W-:Y:S01]  /*4ee0*/  FSEL R155, R155, 1, !P5 ;  /* 0x3f8000009b9b7808 */ /* 0x002fe20006800000 */
[----:B------:R-:W-:-:S04]  /*4ef0*/  FMUL.FTZ R86, R151, R86 ;  /* 0x0000005697567220 */ /* 0x000fc80000410000 */
[----:B------:R-:W1:Y:S01]  /*4f00*/  MUFU.EX2 R40, R40 ;  /* 0x0000002800287308 */ /* 0x000e620000000800 */
[----:B------:R-:W-:Y:S01]  /*4f10*/  FSEL R156, R156, RZ, !P2 ;  /* 0x000000ff9c9c7208 */ /* 0x000fe20005000000 */
[----:B------:R-:W-:Y:S01]  /*4f20*/  FFMA.FTZ R45, R155, R45, R154 ;  /* 0x0000002d9b2d7223 */ /* 0x000fe2000001009a */
[----:B0-----:R-:W-:Y:S01]  /*4f30*/  FSEL R157, R41, 1, !P2 ;  /* 0x3f800000299d7808 */ /* 0x001fe20005000000 */
[----:B------:R-:W-:Y:S01]  /*4f40*/  FMUL.FTZ R86, R153, R86 ;  /* 0x0000005699567220 */ /* 0x000fe20000410000 */
[----:B------:R-:W-:Y:S02]  /*4f50*/  FSEL R158, R158, RZ, !P4 ;  /* 0x000000ff9e9e7208 */ /* 0x000fe40006000000 */
[----:B---3--:R-:W-:Y:S01]  /*4f60*/  FSEL R159, R43, 1, !P4 ;  /* 0x3f8000002b9f7808 */ /* 0x008fe20006000000 */
[----:B------:R-:W-:Y:S01]  /*4f70*/  FFMA.FTZ R45, R157, R45, R156 ;  /* 0x0000002d9d2d7223 */ /* 0x000fe2000001009c */
[----:B------:R-:W-:Y:S01]  /*4f80*/  FMUL.FTZ R86, R155, R86 ;  /* 0x000000569b567220 */ /* 0x000fe20000410000 */
[----:B------:R-:W-:-:S02]  /*4f90*/  FSEL R160, R160, RZ, !P3 ;  /* 0x000000ffa0a07208 */ /* 0x000fc40005800000 */
[----:B----4-:R-:W-:Y:S01]  /*4fa0*/  FSEL R161, R44, 1, !P3 ;  /* 0x3f8000002ca17808 */ /* 0x010fe20005800000 */
[----:B------:R-:W-:Y:S01]  /*4fb0*/  FFMA.FTZ R45, R159, R45, R158 ;  /* 0x0000002d9f2d7223 */ /* 0x000fe2000001009e */
[----:B------:R-:W-:Y:S01]  /*4fc0*/  FMUL.FTZ R86, R157, R86 ;  /* 0x000000569d567220 */ /* 0x000fe20000410000 */
[----:B------:R-:W-:Y:S02]  /*4fd0*/  FSEL R162, R162, RZ, !P6 ;  /* 0x000000ffa2a27208 */ /* 0x000fe40007000000 */
[----:B-1----:R-:W-:Y:S01]  /*4fe0*/  FSEL R163, R40, 1, !P6 ;  /* 0x3f80000028a37808 */ /* 0x002fe20007000000 */
[----:B------:R-:W-:Y:S01]  /*4ff0*/  FFMA.FTZ R45, R161, R45, R160 ;  /* 0x0000002da12d7223 */ /* 0x000fe200000100a0 */
[----:B------:R-:W-:-:S03]  /*5000*/  FMUL.FTZ R86, R159, R86 ;  /* 0x000000569f567220 */ /* 0x000fc60000410000 */
[----:B------:R-:W-:Y:S01]  /*5010*/  FFMA.FTZ R87, R163, R45, R162 ;  /* 0x0000002da3577223 */ /* 0x000fe200000100a2 */
[----:B------:R-:W-:-:S04]  /*5020*/  FMUL.FTZ R86, R161, R86 ;  /* 0x00000056a1567220 */ /* 0x000fc80000410000 */
[----:B------:R-:W-:Y:S01]  /*5030*/  FMUL.FTZ R86, R163, R86 ;  /* 0x00000056a3567220 */ /* 0x000fe20000410000 */
[----:B------:R-:W0:Y:S04]  /*5040*/  SHFL.UP PT, R40, R87, 0x1, RZ ;  /* 0x0420000057287989 */ /* 0x000e2800000e00ff */
[----:B------:R-:W1:Y:S01]  /*5050*/  SHFL.UP PT, R41, R86, 0x1, RZ ;  /* 0x0420000056297989 */ /* 0x000e6200000e00ff */
[----:B------:R-:W-:-:S13]  /*5060*/  ISETP.GE.AND P2, PT, R114, 0x1, PT ;  /* 0x000000017200780c */ /* 0x000fda0003f46270 */
[C---:B0-----:R-:W-:Y:S01]  /*5070*/  @P2 FFMA.FTZ R87, R86.reuse, R40, R87 ;  /* 0x0000002856572223 */ /* 0x041fe20000010057 */
[----:B-1----:R-:W-:-:S04]  /*5080*/  @P2 FMUL.FTZ R86, R86, R41 ;  /* 0x0000002956562220 */ /* 0x002fc80000410000 */
        /* <DEDUP_REMOVED lines=12> */
[C---:B------:R-:W-:Y:S02]  /*5150*/  ISETP.GE.AND P2, PT, R114.reuse, 0x8, PT ;  /* 0x000000087200780c */ /* 0x040fe40003f46270 */
[----:B------:R-:W-:-:S11]  /*5160*/  ISETP.GE.AND P4, PT, R114, 0x10, PT ;  /* 0x000000107200780c */ /* 0x000fd60003f86270 */
[C---:B0-----:R-:W-:Y:S01]  /*5170*/  @P2 FFMA.FTZ R87, R86.reuse, R40, R87 ;  /* 0x0000002856572223 */ /* 0x041fe20000010057 */
[----:B-1----:R-:W-:-:S04]  /*5180*/  @P2 FMUL.FTZ R86, R86, R41 ;  /* 0x0000002956562220 */ /* 0x002fc80000410000 */
[----:B------:R-:W0:Y:S04]  /*5190*/  SHFL.UP PT, R40, R87, 0x10, RZ ;  /* 0x0600000057287989 */ /* 0x000e2800000e00ff */
[----:B------:R-:W1:Y:S01]  /*51a0*/  SHFL.UP PT, R41, R86, 0x10, RZ ;  /* 0x0600000056297989 */ /* 0x000e6200000e00ff */
[----:B------:R-:W-:Y:S01]  /*51b0*/  ISETP.NE.AND P5, PT, R114, 0x1f, PT ;  /* 0x0000001f7200780c */ /* 0x000fe20003fa5270 */
[----:B------:R-:W-:Y:S01]  /*51c0*/  HFMA2.MMA R88, -RZ, RZ, 1.875, 0 ;  /* 0x3f800000ff587435 */ /* 0x000fe200000001ff */
[----:B------:R-:W-:-:S09]  /*51d0*/  ULEA UR34, UR7, UR23, 0x3 ;  /* 0x0000001707227291 */ /* 0x000fd2000f8e183f */
[----:B------:R-:W-:Y:S01]  /*51e0*/  @!P0 LDS.64 R88, [UR34+0x2150] ;  /* 0x00215022ff588984 */ /* 0x000fe20008000a00 */
[C---:B0-----:R-:W-:Y:S01]  /*51f0*/  @P4 FFMA.FTZ R87, R86.reuse, R40, R87 ;  /* 0x0000002856574223 */ /* 0x041fe20000010057 */
[----:B------:R-:W-:Y:S01]  /*5200*/  @!P5 SHF.R.U32.HI R40, RZ, 0x2, R115 ;  /* 0x00000002ff28d819 */ /* 0x000fe20000011673 */
[----:B-1----:R-:W-:-:S03]  /*5210*/  @P4 FMUL.FTZ R86, R86, R41 ;  /* 0x0000002956564220 */ /* 0x002fc60000410000 */
[----:B------:R-:W-:-:S05]  /*5220*/  @!P5 LOP3.LUT R44, R40, 0x3ffffff8, RZ, 0xc0, !PT ;  /* 0x3ffffff8282cd812 */ /* 0x000fca00078ec0ff */
[----:B------:R-:W-:Y:S01]  /*5230*/  @!P5 STS.64 [R44+UR23+0x2110], R86 ;  /* 0x002110562c00d988 */ /* 0x000fe20008000a17 */
[----:B------:R-:W-:Y:S01]  /*5240*/  BAR.SYNC.DEFER_BLOCKING 0x0 ;  /* 0x0000000000007b1d */ /* 0x000fe20000010000 */
[----:B------:R-:W-:Y:S02]  /*5250*/  SHF.R.U32.HI R43, RZ, 0x5, R115 ;  /* 0x00000005ff2b7819 */ /* 0x000fe40000011673 */
[----:B--2---:R-:W-:Y:S02]  /*5260*/  R2UR UR33, R42 ;  /* 0x000000002a2172ca */ /* 0x004fe400000e0000 */
[C---:B------:R-:W-:Y:S02]  /*5270*/  ISETP.NE.AND P2, PT, R43.reuse, RZ, PT ;  /* 0x000000ff2b00720c */ /* 0x040fe40003f45270 */
[C---:B------:R-:W-:Y:S02]  /*5280*/  ISETP.NE.AND P3, PT, R43.reuse, 0x3, PT ;  /* 0x000000032b00780c */ /* 0x040fe40003f65270 */
[----:B------:R-:W-:-:S02]  /*5290*/  ISETP.NE.AND P6, PT, R43, 0x2, PT ;  /* 0x000000022b00780c */ /* 0x000fc40003fc5270 */
[----:B------:R-:W0:Y:S04]  /*52a0*/  LDS.128 R40, [UR23+0x2110] ;  /* 0x00211017ff287984 */ /* 0x000e280008000c00 */
[----:B------:R-:W1:Y:S04]  /*52b0*/  LDS.128 R44, [UR23+0x2120] ;  /* 0x00212017ff2c7984 */ /* 0x000e680008000c00 */
[----:B------:R-:W-:Y:S04]  /*52c0*/  SHFL.UP PT, R86, R86, 0x1, RZ ;  /* 0x0420000056567989 */ /* 0x000fe800000e00ff */
[----:B------:R-:W2:Y:S01]  /*52d0*/  SHFL.UP PT, R87, R87, 0x1, RZ ;  /* 0x0420000057577989 */ /* 0x000ea200000e00ff */
[----:B------:R-:W-:Y:S01]  /*52e0*/  ISETP.NE.AND P4, PT, R114, RZ, P2 ;  /* 0x000000ff7200720c */ /* 0x000fe20001785270 */
[----:B------:R-:W-:Y:S01]  /*52f0*/  BSSY B0, `(.L_x_2715) ;  /* 0x0000018000007945 */ /* 0x000fe20003800000 */
[-C--:B0-----:R-:W-:Y:S01]  /*5300*/  FFMA.FTZ R43, R41, R42.reuse, R43 ;  /* 0x0000002a292b7223 */ /* 0x081fe2000001002b */
[----:B------:R-:W-:-:S03]  /*5310*/  FMUL.FTZ R42, R40, R42 ;  /* 0x0000002a282a7220 */ /* 0x000fc60000410000 */
[C---:B-1----:R-:W-:Y:S02]  /*5320*/  FFMA.FTZ R45, R43.reuse, R44, R45 ;  /* 0x0000002c2b2d7223 */ /* 0x042fe4000001002d */
[C---:B------:R-:W-:Y:S01]  /*5330*/  FSEL R40, R42.reuse, R40, !P6 ;  /* 0x000000282a287208 */ /* 0x040fe20007000000 */
[----:B------:R-:W-:Y:S01]  /*5340*/  FMUL.FTZ R42, R42, R44 ;  /* 0x0000002c2a2a7220 */ /* 0x000fe20000410000 */
[----:B------:R-:W-:-:S04]  /*5350*/  FSEL R41, R43, R41, !P6 ;  /* 0x000000292b297208 */ /* 0x000fc80007000000 */
[----:B------:R-:W-:Y:S02]  /*5360*/  FSEL R41, R45, R41, !P3 ;  /* 0x000000292d297208 */ /* 0x000fe40005800000 */
[----:B------:R-:W-:-:S03]  /*5370*/  FSEL R43, R42, R40, !P3 ;  /* 0x000000282a2b7208 */ /* 0x000fc60005800000 */
[C---:B--2---:R-:W-:Y:S02]  /*5380*/  @P4 FFMA.FTZ R41, R86.reuse, R41, R87 ;  /* 0x0000002956294223 */ /* 0x044fe40000010057 */
[----:B------:R-:W-:Y:S01]  /*5390*/  @P4 FMUL.FTZ R43, R86, R43 ;  /* 0x0000002b562b4220 */ /* 0x000fe20000410000 */
[C---:B------:R-:W-:Y:S01]  /*53a0*/  FFMA.FTZ R47, R46.reuse, R45, R47 ;  /* 0x0000002d2e2f7223 */ /* 0x040fe2000001002f */
[----:B------:R-:W-:Y:S02]  /*53b0*/  @P2 IMAD.MOV.U32 R87, RZ, RZ, R41 ;  /* 0x000000ffff572224 */ /* 0x000fe400078e0029 */
[----:B------:R-:W-:Y:S01]  /*53c0*/  FMUL.FTZ R42, R46, R42 ;  /* 0x0000002a2e2a7220 */ /* 0x000fe20000410000 */
[----:B------:R-:W-:Y:S02]  /*53d0*/  @P2 MOV R41, R89 ;  /* 0x0000005900292202 */ /* 0x000fe40000000f00 */
[----:B------:R-:W-:Y:S02]  /*53e0*/  @P2 MOV R86, R43 ;  /* 0x0000002b00562202 */ /* 0x000fe40000000f00 */
[----:B------:R-:W-:Y:S01]  /*53f0*/  @P2 MOV R40, R88 ;  /* 0x0000005800282202 */ /* 0x000fe20000000f00 */
[----:B------:R-:W-:Y:S06]  /*5400*/  @P2 BRA `(.L_x_2716) ;  /* 0x0000000000182947 */ /* 0x000fec0003800000 */
[----:B------:R-:W-:Y:S01]  /*5410*/  ISETP.NE.AND P2, PT, R114, RZ, PT ;  /* 0x000000ff7200720c */ /* 0x000fe20003f45270 */
[C---:B------:R-:W-:Y:S01]  /*5420*/  FMUL.FTZ R40, R42.reuse, R88 ;  /* 0x000000582a287220 */ /* 0x040fe20000410000 */
[----:B------:R-:W-:-:S11]  /*5430*/  FFMA.FTZ R41, R42, R89, R47 ;  /* 0x000000592a297223 */ /* 0x000fd6000001002f */
[----:B------:R0:W-:Y:S01]  /*5440*/  @!P2 STS.64 [UR23+0x2138], R88 ;  /* 0x00213858ff00a988 */ /* 0x0001e20008000a17 */
[----:B------:R-:W-:Y:S01]  /*5450*/  @!P2 IMAD.MOV.U32 R86, RZ, RZ, R88 ;  /* 0x000000ffff56a224 */ /* 0x000fe200078e0058 */
[----:B------:R-:W-:-:S07]  /*5460*/  @!P2 MOV R87, R89 ;  /* 0x000000590057a202 */ /* 0x000fce0000000f00 */
.L_x_2716:
[----:B------:R-:W-:Y:S05]  /*5470*/  BSYNC B0 ;  /* 0x0000000000007941 */ /* 0x000fea0003800000 */
.L_x_2715:
[----:B------:R-:W-:Y:S01]  /*5480*/  BAR.SYNC.DEFER_BLOCKING 0x0 ;  /* 0x0000000000007b1d */ /* 0x000fe20000010000 */
[----:B------:R-:W-:-:S05]  /*5490*/  ISETP.NE.AND P2, PT, R115, RZ, PT ;  /* 0x000000ff7300720c */ /* 0x000fca0003f45270 */
        /* <DEDUP_REMOVED lines=21> */
[----:B------:R-:W-:Y:S01]  /*55f0*/  UIMAD UR26, UR6, UR36, UR7 ;  /* 0x00000024061a72a4 */ /* 0x000fe2000f8e0207 */
[----:B------:R1:W-:Y:S03]  /*5600*/  STS.64 [UR34+0x2150], R40 ;  /* 0x00215028ff007988 */ /* 0x0003e60008000a22 */
[----:B------:R-:W-:Y:S02]  /*5610*/  USHF.R.S32.HI UR27, URZ, 0x1f, UR26 ;  /* 0x0000001f3f1b7899 */ /* 0x000fe4000801141a */
[----:B------:R-:W-:-:S04]  /*5620*/  UIADD3 UR26, UP0, UR12, UR26, URZ ;  /* 0x0000001a0c1a7290 */ /* 0x000fc8000ff1e03f */
[----:B------:R-:W-:Y:S02]  /*5630*/  ULEA.HI.X.SX32 UR27, UR12, UR27, 0x1, UP0 ;  /* 0x0000001b0c1b7291 */ /* 0x000fe400080f0e3f */
[----:B------:R-:W-:-:S04]  /*5640*/  ULEA UR32, UP0, UR26, UR30, 0x3 ;  /* 0x0000001e1a207291 */ /* 0x000fc8000f80183f */
[----:B------:R-:W-:Y:S02]  /*5650*/  ULEA.HI.X UR26, UR26, UR31, UR27, 0x3, UP0 ;  /* 0x0000001f1a1a7291 */ /* 0x000fe400080f1c1b */
[----:B------:R-:W-:-:S04]  /*5660*/  MOV R42, UR32 ;  /* 0x00000020002a7c02 */ /* 0x000fc80008000f00 */
[----:B------:R-:W-:-:S05]  /*5670*/  IMAD.U32 R43, RZ, RZ, UR26 ;  /* 0x0000001aff2b7e24 */ /* 0x000fca000f8e00ff */
[----:B------:R1:W-:Y:S02]  /*5680*/  STG.E.64 desc[UR20][R42.64], R40 ;  /* 0x000000282a007986 */ /* 0x0003e4000c101b14 */
.L_x_2718:
[----:B------:R-:W-:Y:S05]  /*5690*/  BSYNC B0 ;  /* 0x0000000000007941 */ /* 0x000fea0003800000 */
.L_x_2717:
[----:B-1----:R-:W1:Y:S01]  /*56a0*/  LDC R41, c[0x0][0x21c] ;  /* 0x00008700ff297b82 */ /* 0x002e620000000800 */
[----:B------:R-:W-:Y:S01]  /*56b0*/  UIADD3 UR7, UR7, 0x1, URZ ;  /* 0x0000000107077890 */ /* 0x000fe2000fffe03f */
[----:B------:R-:W-:Y:S01]  /*56c0*/  FMUL.FTZ R40, R127, UR33 ;  /* 0x000000217f287c20 */ /* 0x000fe20008410000 */
[----:B------:R-:W-:Y:S01]  /*56d0*/  FMUL.FTZ R116, R116, UR33 ;  /* 0x0000002174747c20 */ /* 0x000fe20008410000 */
[----:B------:R-:W-:Y:S01]  /*56e0*/  FMUL.FTZ R117, R117, UR33 ;  /* 0x0000002175757c20 */ /* 0x000fe20008410000 */
[----:B------:R-:W-:Y:S01]  /*56f0*/  FMUL.FTZ R118, R118, UR33 ;  /* 0x0000002176767c20 */ /* 0x000fe20008410000 */
[----:B------:R-:W-:Y:S01]  /*5700*/  FFMA.FTZ R5, R154, R40, R5 ;  /* 0x000000289a057223 */ /* 0x000fe20000010005 */
        /* <DEDUP_REMOVED lines=11> */
[----:B------:R-:W-:Y:S01]  /*57c0*/  FFMA.FTZ R16, R133, R116, R16 ;  /* 0x0000007485107223 */ /* 0x000fe20000010010 */
[----:B------:R-:W-:Y:S01]  /*57d0*/  FFMA.FTZ R15, R134, R117, R15 ;  /* 0x00000075860f7223 */ /* 0x000fe2000001000f */
[----:B------:R-:W-:Y:S01]  /*57e0*/  FFMA.FTZ R14, R137, R118, R14 ;  /* 0x00000076890e7223 */ /* 0x000fe2000001000e */
[----:B------:R-:W-:Y:S01]  /*57f0*/  FFMA.FTZ R13, R138, R119, R13 ;  /* 0x000000778a0d7223 */ /* 0x000fe2000001000d */
[----:B------:R-:W-:Y:S01]  /*5800*/  FFMA.FTZ R12, R141, R120, R12 ;  /* 0x000000788d0c7223 */ /* 0x000fe2000001000c */
[----:B------:R-:W-:Y:S01]  /*5810*/  FFMA.FTZ R11, R142, R121, R11 ;  /* 0x000000798e0b7223 */ /* 0x000fe2000001000b */
[----:B-1----:R-:W-:Y:S01]  /*5820*/  ISETP.LE.AND P2, PT, R41, UR7, PT ;  /* 0x0000000729007c0c */ /* 0x002fe2000bf43270 */
[----:B------:R-:W-:Y:S01]  /*5830*/  FMUL.FTZ R41, R130, UR33 ;  /* 0x0000002182297c20 */ /* 0x000fe20008410000 */
[----:B------:R-:W-:Y:S01]  /*5840*/  FFMA.FTZ R10, R145, R122, R10 ;  /* 0x0000007a910a7223 */ /* 0x000fe2000001000a */
[----:B------:R-:W-:Y:S01]  /*5850*/  FFMA.FTZ R9, R146, R123, R9 ;  /* 0x0000007b92097223 */ /* 0x000fe20000010009 */
[----:B------:R-:W-:Y:S01]  /*5860*/  FFMA.FTZ R8, R149, R124, R8 ;  /* 0x0000007c95087223 */ /* 0x000fe20000010008 */
[----:B------:R-:W-:Y:S01]  /*5870*/  FFMA.FTZ R7, R150, R125, R7 ;  /* 0x0000007d96077223 */ /* 0x000fe20000010007 */
[----:B------:R-:W-:Y:S01]  /*5880*/  FFMA.FTZ R6, R153, R126, R6 ;  /* 0x0000007e99067223 */ /* 0x000fe20000010006 */
[----:B------:R-:W-:Y:S01]  /*5890*/  FFMA.FTZ R4, R157, R128, R4 ;  /* 0x000000809d047223 */ /* 0x000fe20000010004 */
[----:B------:R-:W-:Y:S01]  /*58a0*/  FFMA.FTZ R3, R158, R40, R3 ;  /* 0x000000289e037223 */ /* 0x000fe20000010003 */
[----:B------:R-:W-:Y:S01]  /*58b0*/  FFMA.FTZ R2, R161, R41, R2 ;  /* 0x00000029a1027223 */ /* 0x000fe20000010002 */
[----:B------:R-:W-:-:S03]  /*58c0*/  FFMA.FTZ R0, R163, R131, R0 ;  /* 0x00000083a3007223 */ /* 0x000fc60000010000 */
[----:B------:R-:W-:Y:S05]  /*58d0*/  @!P2 BRA `(.L_x_2719) ;  /* 0xffffffe400e8a947 */ /* 0x000fea000383ffff */
.L_x_2714:
[----:B------:R-:W-:Y:S01]  /*58e0*/  BAR.SYNC.DEFER_BLOCKING 0x0 ;  /* 0x0000000000007b1d */ /* 0x000fe20000010000 */
[----:B------:R-:W-:Y:S01]  /*58f0*/  ISETP.NE.AND P0, PT, R115, RZ, PT ;  /* 0x000000ff7300720c */ /* 0x000fe20003f05270 */
[----:B------:R-:W-:Y:S01]  /*5900*/  USHF.R.S32.HI UR7, URZ, 0x1f, UR24 ;  /* 0x0000001f3f077899 */ /* 0x000fe20008011418 */
[----:B------:R-:W-:Y:S01]  /*5910*/  MOV R18, UR29 ;  /* 0x0000001d00127c02 */ /* 0x000fe20008000f00 */
[----:B------:R-:W-:Y:S02]  /*5920*/  USHF.R.S32.HI UR28, URZ, 0x1f, UR22 ;  /* 0x0000001f3f1c7899 */ /* 0x000fe40008011416 */
[----:B------:R-:W-:Y:S01]  /*5930*/  ULDC.64 UR26, c[0x0][0x2b0] ;  /* 0x0000ac00001a7ab9 */ /* 0x000fe20000000a00 */
[----:B------:R-:W-:Y:S01]  /*5940*/  BSSY B0, `(.L_x_2720) ;  /* 0x000003d000007945 */ /* 0x000fe20003800000 */
[----:B------:R-:W-:Y:S02]  /*5950*/  UIMAD UR7, UR7, UR26, URZ ;  /* 0x0000001a070772a4 */ /* 0x000fe4000f8e023f */
[----:B------:R-:W-:Y:S01]  /*5960*/  UIMAD.WIDE.U32 UR10, UR24, UR26, URZ ;  /* 0x0000001a180a72a5 */ /* 0x000fe2000f8e003f */
        /* <DEDUP_REMOVED lines=36> */
[----:B------:R-:W-:-:S04]  /*5bb0*/  UIMAD UR23, UR24, UR27, UR7 ;  /* 0x0000001b181772a4 */ /* 0x000fc8000f8e0207 */
[----:B------:R-:W-:Y:S01]  /*5bc0*/  UIADD3 UR7, UR11, UR23, URZ ;  /* 0x000000170b077290 */ /* 0x000fe2000fffe03f */
[----:B-1----:R-:W-:-:S13]  /*5bd0*/  ISETP.GE.AND P0, PT, R84, R23, PT ;  /* 0x000000175400720c */ /* 0x002fda0003f06270 */
[----:B------:R-:W-:Y:S05]  /*5be0*/  @P0 BRA `(.L_x_2721) ;  /* 0x0000000000480947 */ /* 0x000fea0003800000 */
[----:B------:R-:W-:Y:S01]  /*5bf0*/  USHF.L.U32 UR25, UR6, 0xb, URZ ;  /* 0x0000000b06197899 */ /* 0x000fe2000800063f */
[----:B------:R-:W-:Y:S01]  /*5c00*/  SHF.R.S32.HI R0, RZ, 0x1f, R84 ;  /* 0x0000001fff007819 */ /* 0x000fe20000011454 */
[----:B------:R-:W-:Y:S01]  /*5c10*/  IMAD.U32 R5, RZ, RZ, UR26 ;  /* 0x0000001aff057e24 */ /* 0x000fe2000f8e00ff */
[----:B------:R-:W-:-:S03]  /*5c20*/  ULDC.64 UR30, c[0x0][0x2b8] ;  /* 0x0000ae00001e7ab9 */ /* 0x000fc60000000a00 */
[----:B------:R-:W-:Y:S02]  /*5c30*/  IADD3 R2, P0, R84, UR25, RZ ;  /* 0x0000001954027c10 */ /* 0x000fe4000ff1e0ff */
[----:B------:R-:W-:Y:S01]  /*5c40*/  MOV R3, UR25 ;  /* 0x0000001900037c02 */ /* 0x000fe20008000f00 */
[----:B------:R-:W-:-:S03]  /*5c50*/  UIMAD UR25, UR28, UR30, URZ ;  /* 0x0000001e1c1972a4 */ /* 0x000fc6000f8e023f */
[----:B------:R-:W-:Y:S01]  /*5c60*/  LEA.HI.X.SX32 R3, R3, R0, 0x1, P0 ;  /* 0x0000000003037211 */ /* 0x000fe200000f0eff */
[----:B------:R-:W-:Y:S02]  /*5c70*/  UIMAD UR25, UR22, UR31, UR25 ;  /* 0x0000001f161972a4 */ /* 0x000fe4000f8e0219 */
[----:B------:R-:W-:Y:S01]  /*5c80*/  IMAD.WIDE.U32 R2, R5, UR24, R2 ;  /* 0x0000001805027c25 */ /* 0x000fe2000f8e0002 */
[----:B------:R-:W-:Y:S01]  /*5c90*/  MOV R5, UR30 ;  /* 0x0000001e00057c02 */ /* 0x000fe20008000f00 */
[----:B------:R-:W-:-:S03]  /*5ca0*/  ULDC.64 UR30, c[0x0][0x308] ;  /* 0x0000c200001e7ab9 */ /* 0x000fc60000000a00 */
[----:B------:R-:W-:-:S03]  /*5cb0*/  IADD3 R3, R3, UR23, RZ ;  /* 0x0000001703037c10 */ /* 0x000fc6000fffe0ff */
[----:B------:R-:W-:-:S04]  /*5cc0*/  IMAD.WIDE.U32 R2, R5, UR22, R2 ;  /* 0x0000001605027c25 */ /* 0x000fc8000f8e0002 */
[----:B------:R-:W-:Y:S01]  /*5cd0*/  VIADD R3, R3, UR25 ;  /* 0x0000001903037c36 */ /* 0x000fe20008000000 */
[----:B------:R-:W-:-:S04]  /*5ce0*/  LEA R4, P0, R2, UR30, 0x2 ;  /* 0x0000001e02047c11 */ /* 0x000fc8000f8010ff */
[----:B------:R-:W-:-:S05]  /*5cf0*/  LEA.HI.X R5, R2, UR31, R3, 0x2, P0 ;  /* 0x0000001f02057c11 */ /* 0x000fca00080f1403 */
[----:B------:R1:W-:Y:S04]  /*5d00*/  STG.E desc[UR20][R4.64], R11 ;  /* 0x0000000b04007986 */ /* 0x0003e8000c101914 */
.L_x_2721:
[----:B------:R-:W-:Y:S05]  /*5d10*/  BSYNC B0 ;  /* 0x0000000000007941 */ /* 0x000fea0003800000 */
.L_x_2720:
[----:B------:R-:W2:Y:S01]  /*5d20*/  LDC.64 R2, c[0x0][0x308] ;  /* 0x0000c200ff027b82 */ /* 0x000ea20000000a00 */
[----:B------:R-:W-:Y:S01]  /*5d30*/  ULDC.64 UR26, c[0x0][0x2b8] ;  /* 0x0000ae00001a7ab9 */ /* 0x000fe20000000a00 */
[----:B------:R-:W-:Y:S01]  /*5d40*/  UMOV UR11, UR7 ;  /* 0x00000007000b7c82 */ /* 0x000fe20008000000 */
[----:B------:R-:W-:Y:S01]  /*5d50*/  UIMAD UR25, UR28, UR26, URZ ;  /* 0x0000001a1c1972a4 */ /* 0x000fe2000f8e023f */
[C---:B------:R-:W-:Y:S01]  /*5d60*/  LOP3.LUT R0, R84.reuse, 0x40, RZ, 0xfc, !PT ;  /* 0x0000004054007812 */ /* 0x040fe200078efcff */
[----:B------:R-:W-:Y:S01]  /*5d70*/  USHF.L.U32 UR23, UR6, 0xb, URZ ;  /* 0x0000000b06177899 */ /* 0x000fe2000800063f */
[----:B-1----:R-:W-:Y:S01]  /*5d80*/  LOP3.LUT R4, R84, 0x20, RZ, 0xfc, !PT ;  /* 0x0000002054047812 */ /* 0x002fe200078efcff */
[----:B------:R-:W-:Y:S01]  /*5d90*/  UIMAD.WIDE.U32 UR10, UR22, UR26, UR10 ;  /* 0x0000001a160a72a5 */ /* 0x000fe2000f8e000a */
[-C--:B------:R-:W-:Y:S01]  /*5da0*/  ISETP.GE.AND P4, PT, R0, R23.reuse, PT ;  /* 0x000000170000720c */ /* 0x080fe20003f86270 */
[----:B------:R-:W-:Y:S01]  /*5db0*/  UIMAD UR27, UR22, UR27, UR25 ;  /* 0x0000001b161b72a4 */ /* 0x000fe2000f8e0219 */
[-C--:B------:R-:W-:Y:S01]  /*5dc0*/  ISETP.GE.AND P3, PT, R4, R23.reuse, PT ;  /* 0x000000170400720c */ /* 0x080fe20003f66270 */
[----:B------:R-:W-:Y:S01]  /*5dd0*/  USHF.R.S32.HI UR25, URZ, 0x1f, UR23 ;  /* 0x0000001f3f197899 */ /* 0x000fe20008011417 */
[C---:B------:R-:W-:Y:S01]  /*5de0*/  LOP3.LUT R0, R84.reuse, 0x60, RZ, 0xfc, !PT ;  /* 0x0000006054007812 */ /* 0x040fe200078efcff */
[----:B------:R-:W-:Y:S01]  /*5df0*/  UIADD3 UR7, UP0, UR23, UR10, URZ ;  /* 0x0000000a17077290 */ /* 0x000fe2000ff1e03f */
[----:B------:R-:W-:Y:S01]  /*5e00*/  LOP3.LUT R4, R84, 0x80, RZ, 0xfc, !PT ;  /* 0x0000008054047812 */ /* 0x000fe200078efcff */
[----:B------:R-:W-:Y:S01]  /*5e10*/  UIADD3 UR6, UR6, 0x1, URZ ;  /* 0x0000000106067890 */ /* 0x000fe2000fffe03f */
[-C--:B------:R-:W-:Y:S01]  /*5e20*/  ISETP.GE.AND P5, PT, R0, R23.reuse, PT ;  /* 0x000000170000720c */ /* 0x080fe20003fa6270 */
[----:B------:R-:W-:Y:S01]  /*5e30*/  UIADD3.X UR10, UR25, UR27, UR11, UP0, !UPT ;  /* 0x0000001b190a7290 */ /* 0x000fe200087fe40b */
[-C--:B------:R-:W-:Y:S01]  /*5e40*/  ISETP.GE.AND P6, PT, R4, R23.reuse, PT ;  /* 0x000000170400720c */ /* 0x080fe20003fc6270 */
[----:B------:R-:W-:Y:S01]  /*5e50*/  UIADD3 UR18, UP0, UR18, 0x2000, URZ ;  /* 0x0000200012127890 */ /* 0x000fe2000ff1e03f */
[----:B------:R-:W-:Y:S01]  /*5e60*/  MOV R5, UR7 ;  /* 0x0000000700057c02 */ /* 0x000fe20008000f00 */
[----:B------:R-:W-:Y:S01]  /*5e70*/  UIADD3 UR15, UP1, UR15, 0x2000, URZ ;  /* 0x000020000f0f7890 */ /* 0x000fe2000ff3e03f */
[C---:B------:R-:W-:Y:S01]  /*5e80*/  LOP3.LUT R0, R84.reuse, 0xe0, RZ, 0xfc, !PT ;  /* 0x000000e054007812 */ /* 0x040fe200078efcff */
[----:B------:R-:W-:Y:S01]  /*5e90*/  UIADD3 UR14, UP2, UR14, 0x2000, URZ ;  /* 0x000020000e0e7890 */ /* 0x000fe2000ff5e03f */
[C---:B--2---:R-:W-:Y:S01]  /*5ea0*/  IMAD.WIDE R2, R84.reuse, 0x4, R2 ;  /* 0x0000000454027825 */ /* 0x044fe200078e0202 */
[----:B------:R-:W-:Y:S01]  /*5eb0*/  MOV R8, UR10 ;  /* 0x0000000a00087c02 */ /* 0x000fe20008000f00 */
[----:B------:R-:W-:Y:S01]  /*5ec0*/  UIADD3.X UR19, URZ, UR19, URZ, UP0, !UPT ;  /* 0x000000133f137290 */ /* 0x000fe200087fe43f */
[----:B------:R-:W-:Y:S01]  /*5ed0*/  LOP3.LUT R6, R84, 0xc0, RZ, 0xfc, !PT ;  /* 0x000000c054067812 */ /* 0x000fe200078efcff */
[----:B------:R-:W-:Y:S01]  /*5ee0*/  UIADD3.X UR17, URZ, UR17, URZ, UP1, !UPT ;  /* 0x000000113f117290 */ /* 0x000fe20008ffe43f */
[----:B------:R-:W-:Y:S01]  /*5ef0*/  LEA R2, P0, R5, R2, 0x2 ;  /* 0x0000000205027211 */ /* 0x000fe200078010ff */
[----:B------:R-:W-:Y:S01]  /*5f00*/  UIADD3.X UR16, URZ, UR16, URZ, UP2, !UPT ;  /* 0x000000103f107290 */ /* 0x000fe200097fe43f */
[----:B------:R-:W-:-:S02]  /*5f10*/  ISETP.GE.AND P2, PT, R0, R23, PT ;  /* 0x000000170000720c */ /* 0x000fc40003f46270 */
[----:B------:R-:W-:Y:S02]  /*5f20*/  LEA.HI.X R3, R5, R3, R8, 0x2, P0 ;  /* 0x0000000305037211 */ /* 0x000fe400000f1408 */
[-C--:B------:R-:W-:Y:S02]  /*5f30*/  ISETP.GE.AND P1, PT, R6, R23.reuse, PT ;  /* 0x000000170600720c */ /* 0x080fe40003f26270 */
[C---:B------:R-:W-:Y:S01]  /*5f40*/  LOP3.LUT R0, R84.reuse, 0x100, RZ, 0xfc, !PT ;  /* 0x0000010054007812 */ /* 0x040fe200078efcff */
[----:B------:R1:W-:Y:S01]  /*5f50*/  @!P3 STG.E desc[UR20][R2.64+0x80], R93 ;  /* 0x0000805d0200b986 */ /* 0x0003e2000c101914 */
[----:B------:R-:W-:Y:S02]  /*5f60*/  LOP3.LUT R4, R84, 0xa0, RZ, 0xfc, !PT ;  /* 0x000000a054047812 */ /* 0x000fe400078efcff */
[----:B------:R-:W-:Y:S01]  /*5f70*/  ISETP.GE.AND P3, PT, R0, R23, PT ;  /* 0x000000170000720c */ /* 0x000fe20003f66270 */
[----:B------:R1:W-:Y:S01]  /*5f80*/  @!P6 STG.E desc[UR20][R2.64+0x200], R7 ;  /* 0x000200070200e986 */ /* 0x0003e2000c101914 */
[----:B------:R-:W-:-:S02]  /*5f90*/  LOP3.LUT R0, R84, 0x160, RZ, 0xfc, !PT ;  /* 0x0000016054007812 */ /* 0x000fc400078efcff */
[-C--:B------:R-:W-:Y:S01]  /*5fa0*/  ISETP.GE.AND P0, PT, R4, R23.reuse, PT ;  /* 0x000000170400720c */ /* 0x080fe20003f06270 */
[----:B------:R1:W-:Y:S01]  /*5fb0*/  @!P4 STG.E desc[UR20][R2.64+0x100], R9 ;  /* 0x000100090200c986 */ /* 0x0003e2000c101914 */
        /* <DEDUP_REMOVED lines=12> */
[----:B------:R-:W2:Y:S01]  /*6080*/  LDC R0, c[0x0][0x224] ;  /* 0x00008900ff007b82 */ /* 0x000ea20000000800 */
[----:B------:R-:W-:Y:S02]  /*6090*/  ISETP.GE.AND P0, PT, R4, R23, PT ;  /* 0x000000170400720c */ /* 0x000fe40003f06270 */
[C---:B------:R-:W-:Y:S01]  /*60a0*/  LOP3.LUT R6, R84.reuse, 0x140, RZ, 0xfc, !PT ;  /* 0x0000014054067812 */ /* 0x040fe200078efcff */
[----:B------:R1:W-:Y:S01]  /*60b0*/  @!P2 STG.E desc[UR20][R2.64+0x380], R81 ;  /* 0x000380510200a986 */ /* 0x0003e2000c101914 */
[----:B------:R-:W-:-:S02]  /*60c0*/  LOP3.LUT R4, R84, 0x1c0, RZ, 0xfc, !PT ;  /* 0x000001c054047812 */ /* 0x000fc400078efcff */
[-C--:B------:R-:W-:Y:S01]  /*60d0*/  ISETP.GE.AND P5, PT, R6, R23.reuse, PT ;  /* 0x000000170600720c */ /* 0x080fe20003fa6270 */
        /* <DEDUP_REMOVED lines=8> */
[----:B--2---:R-:W-:-:S13]  /*6160*/  ISETP.LE.AND P0, PT, R0, UR6, PT ;  /* 0x0000000600007c0c */ /* 0x004fda000bf03270 */
[----:B-1----:R-:W-:Y:S05]  /*6170*/  @!P0 BRA `(.L_x_2722) ;  /* 0xffffffa4008c8947 */ /* 0x002fea000383ffff */
[----:B------:R-:W-:Y:S05]  /*6180*/  EXIT ;  /* 0x000000000000794d */ /* 0x000fea0003800000 */
.L_x_2723:
        /* <DEDUP_REMOVED lines=15> */
.L_x_5242:


//--------------------- .text._Z25selective_scan_fwd_kernelI32Selective_Scan_fwd_kernel_traitsILi128ELi16ELi1ELb0ELb0ELb1ELb1EffEEv13SSMParamsBase --------------------------
	.section	.text._Z25selective_scan_fwd_kernelI32Selective_Scan_fwd_kernel_traitsILi128ELi16ELi1ELb0ELb0ELb1ELb1EffEEv13SSMParamsBase,"ax",@progbits
	.align	128
        .global         _Z25selective_scan_fwd_kernelI32Selective_Scan_fwd_kernel_traitsILi128ELi16ELi1ELb0ELb0ELb1ELb1EffEEv13SSMParamsBase
        .type           _Z25selective_scan_fwd_kernelI32Selective_Scan_fwd_kernel_traitsILi128ELi16ELi1ELb0ELb0ELb1ELb1EffEEv13SSMParamsBase,@function
        .size           _Z25selective_scan_fwd_kernelI32Selective_Scan_fwd_kernel_traitsILi128ELi16ELi1ELb0ELb0ELb1ELb1EffEEv13SSMParamsBase,(.L_x_5243 - _Z25selective_scan_fwd_kernelI32Selective_Scan_fwd_kernel_traitsILi128ELi16ELi1ELb0ELb0ELb1ELb1EffEEv13SSMParamsBase)
        .other          _Z25selective_scan_fwd_kernelI32Selective_Scan_fwd_kernel_traitsILi128ELi16ELi1ELb0ELb0ELb1ELb1EffEEv13SSMParamsBase,@"STO_CUDA_ENTRY STV_DEFAULT"
_Z25selective_scan_fwd_kernelI32Selective_Scan_fwd_kernel_traitsILi128ELi16ELi1ELb0ELb0ELb1ELb1EffEEv13SSMParamsBase:
.text._Z25selective_scan_fwd_kernelI32Selective_Scan_fwd_kernel_traitsILi128ELi16ELi1ELb0ELb0ELb1ELb1EffEEv13SSMParamsBase:
        /* <DEDUP_REMOVED lines=11> */
[----:B------:R-:W-:Y:S01]  /*00b0*/  ULDC.64 UR20, c[0x0][0x298] ;  /* 0x0000a60000147ab9 */ /* 0x000fe20000000a00 */
[----:B0-----:R-:W-:Y:S01]  /*00c0*/  USHF.R.S32.HI UR6, URZ, 0x1f, UR25 ;  /* 0x0000001f3f067899 */ /* 0x001fe20008011419 */
        /* <DEDUP_REMOVED lines=8> */
[----:B------:R-:W-:Y:S02]  /*0150*/  IABS R0, R0 ;  /* 0x0000000000007213 */ /* 0x000fe40000000000 */
[----:B------:R-:W-:Y:S02]  /*0160*/  PLOP3.LUT P1, PT, PT, PT, UP0, 0x80, 0x0 ;  /* 0x000000000000781c */ /* 0x000fe40003f2f008 */
        /* <DEDUP_REMOVED lines=10> */
[----:B--2---:R-:W-:Y:S01]  /*0210*/  IABS R3, UR25 ;  /* 0x0000001900037c13 */ /* 0x004fe20008000000 */
[----:B------:R-:W-:Y:S01]  /*0220*/  UMOV UR4, URZ ;  /* 0x0000003f00047c82 */ /* 0x000fe20008000000 */
[----:B-1----:R-:W-:Y:S01]  /*0230*/  USHF.R.S32.HI UR12, URZ, 0x1f, UR28 ;  /* 0x0000001f3f0c7899 */ /* 0x002fe2000801141c */
        /* <DEDUP_REMOVED lines=9> */
[----:B------:R-:W-:Y:S02]  /*02d0*/  UIMAD UR14, UR12, UR18, URZ ;  /* 0x000000120c0e72a4 */ /* 0x000fe4000f8e023f */
[----:B------:R-:W-:Y:S02]  /*02e0*/  UIMAD UR13, UR28, UR11, UR7 ;  /* 0x0000000b1c0d72a4 */ /* 0x000fe4000f8e0207 */
[----:B------:R-:W-:Y:S01]  /*02f0*/  UIMAD UR15, UR28, UR19, UR14 ;  /* 0x000000131c0f72a4 */ /* 0x000fe2000f8e020e */
[----:B------:R-:W-:-:S02]  /*0300*/  UMOV UR7, UR5 ;  /* 0x0000000500077c82 */ /* 0x000fc40008000000 */
[----:B------:R-:W-:-:S04]  /*0310*/  UIADD3 UR14, -UR7, URZ, URZ ;  /* 0x0000003f070e7290 */ /* 0x000fc8000fffe13f */
[----:B------:R-:W-:-:S04]  /*0320*/  UIMAD UR14, UR23, UR14, UR16 ;  /* 0x0000000e170e72a4 */ /* 0x000fc8000f8e0210 */
[----:B------:R-:W-:Y:S02]  /*0330*/  UISETP.GT.U32.AND UP1, UPT, UR23, UR14, UPT ;  /* 0x0000000e1700728c */ /* 0x000fe4000bf24070 */
[----:B------:R-:W-:Y:S02]  /*0340*/  UIMAD.WIDE.U32 UR8, UR28, UR10, URZ ;  /* 0x0000000a1c0872a5 */ /* 0x000fe4000f8e003f */
[----:B------:R-:W-:-:S03]  /*0350*/  UIMAD.WIDE.U32 UR10, UR28, UR18, URZ ;  /* 0x000000121c0a72a5 */ /* 0x000fc6000f8e003f */
[----:B------:R-:W-:-:S04]  /*0360*/  ULDC.64 UR18, c[0x0][0x260] ;  /* 0x0000980000127ab9 */ /* 0x000fc80000000a00 */
[----:B------:R-:W-:Y:S02]  /*0370*/  @!UP1 UIADD3 UR14, UR14, -UR23, URZ ;  /* 0x800000170e0e9290 */ /* 0x000fe4000fffe03f */
[----:B------:R-:W-:Y:S02]  /*0380*/  UIMAD UR12, UR12, UR18, URZ ;  /* 0x000000120c0c72a4 */ /* 0x000fe4000f8e023f */
[----:B------:R-:W-:Y:S02]  /*0390*/  UISETP.GE.U32.AND UP0, UPT, UR14, UR23, UPT ;  /* 0x000000170e00728c */ /* 0x000fe4000bf06070 */
[----:B------:R-:W-:Y:S02]  /*03a0*/  UIMAD.WIDE.U32 UR4, UR28, UR18, URZ ;  /* 0x000000121c0472a5 */ /* 0x000fe4000f8e003f */
[----:B------:R-:W-:Y:S02]  /*03b0*/  UIMAD UR17, UR28, UR19, UR12 ;  /* 0x000000131c1172a4 */ /* 0x000fe4000f8e020c */
[----:B------:R-:W-:Y:S01]  /*03c0*/  ULOP3.LUT UR14, UR25, UR22, URZ, 0x3c, !UPT ;  /* 0x00000016190e7292 */ /* 0x000fe2000f8e3c3f */
[----:B------:R-:W-:Y:S01]  /*03d0*/  ULDC.64 UR18, c[0x0][0x288] ;  /* 0x0000a20000127ab9 */ /* 0x000fe20000000a00 */
[----:B------:R-:W-:-:S02]  /*03e0*/  @!UP1 UIADD3 UR7, UR7, 0x1, URZ ;  /* 0x0000000107079890 */ /* 0x000fc4000fffe03f */
[----:B------:R-:W-:Y:S02]  /*03f0*/  UIMAD UR12, UR6, UR18, URZ ;  /* 0x00000012060c72a4 */ /* 0x000fe4000f8e023f */
[----:B------:R-:W-:Y:S02]  /*0400*/  UIADD3 UR9, UR9, UR13, URZ ;  /* 0x0000000d09097290 */ /* 0x000fe4000fffe03f */
[----:B------:R-:W-:Y:S01]  /*0410*/  UIADD3 UR11, UR11, UR15, URZ ;  /* 0x0000000f0b0b7290 */ /* 0x000fe2000fffe03f */
[----:B0-----:R-:W-:Y:S01]  /*0420*/  ISETP.GE.AND P0, PT, R0, 0x1, PT ;  /* 0x000000010000780c */ /* 0x001fe20003f06270 */
[----:B------:R-:W-:Y:S02]  /*0430*/  UISETP.GE.AND UP1, UPT, UR14, URZ, UPT ;  /* 0x0000003f0e00728c */ /* 0x000fe4000bf26270 */
[----:B------:R-:W-:Y:S02]  /*0440*/  @UP0 UIADD3 UR7, UR7, 0x1, URZ ;  /* 0x0000000107070890 */ /* 0x000fe4000fffe03f */
[----:B------:R-:W-:-:S02]  /*0450*/  UIMAD UR15, UR25, UR19, UR12 ;  /* 0x00000013190f72a4 */ /* 0x000fc4000f8e020c */
[----:B------:R-:W-:Y:S02]  /*0460*/  UISETP.NE.AND UP0, UPT, UR22, URZ, UPT ;  /* 0x0000003f1600728c */ /* 0x000fe4000bf05270 */
[----:B------:R-:W-:Y:S02]  /*0470*/  UIMAD.WIDE.U32 UR12, UR25, UR18, UR8 ;  /* 0x00000012190c72a5 */ /* 0x000fe4000f8e0008 */
[----:B------:R-:W-:Y:S02]  /*0480*/  UIMAD.WIDE.U32 UR8, UR25, UR20, UR10 ;  /* 0x00000014190872a5 */ /* 0x000fe4000f8e000a */
[----:B------:R-:W-:Y:S01]  /*0490*/  UIADD3 UR13, UR13, UR15, URZ ;  /* 0x0000000f0d0d7290 */ /* 0x000fe2000fffe03f */
[----:B------:R-:W-:Y:S01]  /*04a0*/  ULDC.64 UR10, c[0x0][0x2f0] ;  /* 0x0000bc00000a7ab9 */ /* 0x000fe20000000a00 */
[----:B------:R-:W-:Y:S02]  /*04b0*/  UIMAD UR16, UR6, UR20, URZ ;  /* 0x00000014061072a4 */ /* 0x000fe4000f8e023f */
[----:B------:R-:W-:-:S02]  /*04c0*/  ULEA UR15, UP2, UR12, UR10, 0x2 ;  /* 0x0000000a0c0f7291 */ /* 0x000fc4000f84103f */
[----:B------:R-:W-:Y:S02]  /*04d0*/  @!UP1 UIADD3 UR7, -UR7, URZ, URZ ;  /* 0x0000003f07079290 */ /* 0x000fe4000fffe13f */
[----:B------:R-:W-:Y:S02]  /*04e0*/  ULEA.HI.X UR13, UR12, UR11, UR13, 0x2, UP2 ;  /* 0x0000000b0c0d7291 */ /* 0x000fe400090f140d */
[----:B------:R-:W-:Y:S02]  /*04f0*/  UIMAD UR16, UR25, UR21, UR16 ;  /* 0x00000015191072a4 */ /* 0x000fe4000f8e0210 */
[----:B------:R-:W-:Y:S02]  /*0500*/  UIADD3 UR11, UR5, UR17, URZ ;  /* 0x00000011050b7290 */ /* 0x000fe4000fffe03f */
[----:B------:R-:W-:Y:S01]  /*0510*/  @!UP0 ULOP3.LUT UR7, URZ, UR22, URZ, 0x33, !UPT ;  /* 0x000000163f078292 */ /* 0x000fe2000f8e333f */
[----:B------:R-:W-:Y:S11]  /*0520*/  @!P0 EXIT ;  /* 0x000000000000894d */ /* 0x000ff60003800000 */
[----:B------:R-:W0:Y:S01]  /*0530*/  S2R R115, SR_TID.X ;  /* 0x0000000000737919 */ /* 0x000e220000002100 */
[----:B------:R-:W-:Y:S01]  /*0540*/  USHF.R.S32.HI UR5, URZ, 0x1f, UR7 ;  /* 0x0000001f3f057899 */ /* 0x000fe20008011407 */
[----:B------:R-:W-:Y:S01]  /*0550*/  ULDC UR10, c[0x0][0x214] ;  /* 0x00008500000a7ab9 */ /* 0x000fe20000000800 */
[----:B------:R-:W-:Y:S01]  /*0560*/  ULDC.64 UR18, c[0x0][0x278] ;  /* 0x00009e0000127ab9 */ /* 0x000fe20000000a00 */
[----:B------:R-:W-:Y:S01]  /*0570*/  UIMAD UR10, UR28, UR10, UR25 ;  /* 0x0000000a1c0a72a4 */ /* 0x000fe2000f8e0219 */
[----:B------:R-:W1:Y:S01]  /*0580*/  S2R R114, SR_LANEID ;  /* 0x0000000000727919 */ /* 0x000e620000000000 */
[----:B------:R-:W-:Y:S01]  /*0590*/  UIMAD UR12, UR5, UR18, URZ ;  /* 0x00000012050c72a4 */ /* 0x000fe2000f8e023f */
[----:B------:R-:W-:Y:S02]  /*05a0*/  ULDC.64 UR20, c[0x0][0x248] ;  /* 0x0000920000147ab9 */ /* 0x000fe40000000a00 */
[----:B------:R-:W-:Y:S01]  /*05b0*/  UMOV UR5, UR11 ;  /* 0x0000000b00057c82 */ /* 0x000fe20008000000 */
[----:B------:R-:W-:Y:S01]  /*05c0*/  UIMAD UR6, UR6, UR20, URZ ;  /* 0x00000014060672a4 */ /* 0x000fe2000f8e023f */
[----:B------:R-:W-:Y:S01]  /*05d0*/  IMAD R0, R0, UR10, RZ ;  /* 0x0000000a00007c24 */ /* 0x000fe2000f8e02ff */
[----:B------:R-:W-:-:S02]  /*05e0*/  UIMAD.WIDE.U32 UR4, UR7, UR18, UR4 ;  /* 0x00000012070472a5 */ /* 0x000fc4000f8e0004 */
[----:B------:R-:W-:Y:S02]  /*05f0*/  UIMAD UR7, UR7, UR19, UR12 ;  /* 0x00000013070772a4 */ /* 0x000fe4000f8e020c */
[----:B------:R-:W-:Y:S02]  /*0600*/  UIADD3 UR12, UR9, UR16, URZ ;  /* 0x00000010090c7290 */ /* 0x000fe4000fffe03f */
[----:B------:R-:W-:Y:S02]  /*0610*/  UIADD3 UR10, UR5, UR7, URZ ;  /* 0x00000007050a7290 */ /* 0x000fe4000fffe03f */
[----:B------:R-:W-:Y:S01]  /*0620*/  UIMAD UR16, UR25, UR21, UR6 ;  /* 0x00000015191072a4 */ /* 0x000fe2000f8e0206 */
[----:B------:R-:W-:Y:S01]  /*0630*/  R2UR UR7, R0 ;  /* 0x00000000000772ca */ /* 0x000fe200000e0000 */
[----:B------:R-:W-:Y:S01]  /*0640*/  UMOV UR5, URZ ;  /* 0x0000003f00057c82 */ /* 0x000fe20008000000 */
[----:B------:R-:W-:Y:S01]  /*0650*/  UMOV UR6, URZ ;  /* 0x0000003f00067c82 */ /* 0x000fe20008000000 */
[----:B-----5:R-:W-:Y:S01]  /*0660*/  @P1 R2UR UR5, R2 ;  /* 0x00000000020512ca */ /* 0x020fe200000e0000 */
[----:B------:R-:W-:Y:S01]  /*0670*/  ULDC.64 UR18, c[0x0][0x2f8] ;  /* 0x0000be0000127ab9 */ /* 0x000fe20000000a00 */
[----:B------:R-:W-:Y:S01]  /*0680*/  @P2 R2UR UR6, R4 ;  /* 0x00000000040622ca */ /* 0x000fe200000e0000 */
[----:B------:R-:W-:Y:S01]  /*0690*/  ULEA UR14, UP0, UR8, UR18, 0x2 ;  /* 0x00000012080e7291 */ /* 0x000fe2000f80103f */
[----:B------:R-:W-:Y:S01]  /*06a0*/  ULDC.64 UR22, c[0x0][0x2e0] ;  /* 0x0000b80000167ab9 */ /* 0x000fe20000000a00 */
[----:B------:R-:W-:Y:S01]  /*06b0*/  ULDC UR17, c[0x0][0x21c] ;  /* 0x0000870000117ab9 */ /* 0x000fe20000000800 */
[C---:B0-----:R-:W-:Y:S01]  /*06c0*/  SHF.L.U32 R110, R115.reuse, 0x4, RZ ;  /* 0x00000004736e7819 */ /* 0x041fe200000006ff */
[----:B------:R-:W-:Y:S01]  /*06d0*/  ULEA UR11, UP1, UR4, UR22, 0x2 ;  /* 0x00000016040b7291 */ /* 0x000fe2000f82103f */
[----:B------:R-:W-:Y:S01]  /*06e0*/  LOP3.LUT R3, R115, 0x1f, RZ, 0xc0, !PT ;  /* 0x0000001f73037812 */ /* 0x000fe200078ec0ff */
[----:B------:R-:W-:Y:S01]  /*06f0*/  ULEA.HI.X UR12, UR8, UR19, UR12, 0x2, UP0 ;  /* 0x00000013080c7291 */ /* 0x000fe200080f140c */
[C---:B------:R-:W-:Y:S01]  /*0700*/  LOP3.LUT R113, R110.reuse, 0xfffffe00, RZ, 0xc0, !PT ;  /* 0xfffffe006e717812 */ /* 0x040fe200078ec0ff */
[----:B------:R-:W-:Y:S01]  /*0710*/  UIMAD.WIDE.U32 UR8, UR25, UR20, URZ ;  /* 0x00000014190872a5 */ /* 0x000fe2000f8e003f */
[----:B------:R-:W-:Y:S01]  /*0720*/  LOP3.LUT R84, R3, 0xfffffe00, R110, 0xf8, !PT ;  /* 0xfffffe0003547812 */ /* 0x000fe200078ef86e */
[C---:B------:R-:W-:Y:S01]  /*0730*/  VIADD R165, R110.reuse, 0x2 ;  /* 0x000000026ea57836 */ /* 0x040fe20000000000 */
[C---:B------:R-:W-:Y:S01]  /*0740*/  IADD3 R164, R110.reuse, 0x3, RZ ;  /* 0x000000036ea47810 */ /* 0x040fe20007ffe0ff */
[C---:B------:R-:W-:Y:S01]  /*0750*/  VIADD R112, R110.reuse, 0x4 ;  /* 0x000000046e707836 */ /* 0x040fe20000000000 */
[C---:B------:R-:W-:Y:S01]  /*0760*/  IADD3 R111, R110.reuse, 0x5, RZ ;  /* 0x000000056e6f7810 */ /* 0x040fe20007ffe0ff */
[----:B------:R-:W-:Y:S01]  /*0770*/  VIADD R110, R110, 0x6 ;  /* 0x000000066e6e7836 */ /* 0x000fe20000000000 */
[----:B------:R-:W-:Y:S01]  /*0780*/  LOP3.LUT R109, R84, 0x20, RZ, 0xfc, !PT ;  /* 0x00000020546d7812 */ /* 0x000fe200078efcff */
[----:B------:R-:W-:-:S02]  /*0790*/  ULEA.HI.X UR10, UR4, UR23, UR10, 0x2, UP1 ;  /* 0x00000017040a7291 */ /* 0x000fc400088f140a */
[----:B------:R-:W-:Y:S01]  /*07a0*/  UIMAD UR17, UR7, UR17, URZ ;  /* 0x00000011071172a4 */ /* 0x000fe2000f8e023f */
[----:B------:R-:W-:Y:S01]  /*07b0*/  UMOV UR4, URZ ;  /* 0x0000003f00047c82 */ /* 0x000fe20008000000 */
[----:B-1----:R-:W-:-:S12]  /*07c0*/  UIADD3 UR16, UR9, UR16, URZ ;  /* 0x0000001009107290 */ /* 0x002fd8000fffe03f */
.L_x_2766:
[----:B------:R-:W-:Y:S01]  /*07d0*/  BAR.SYNC.DEFER_BLOCKING 0x0 ;  /* 0x0000000000007b1d */ /* 0x000fe20000010000 */
[----:B------:R-:W-:Y:S02]  /*07e0*/  SHF.R.S32.HI R85, RZ, 0x1f, R84 ;  /* 0x0000001fff557819 */ /* 0x000fe40000011454 */
[----:B------:R-:W-:Y:S02]  /*07f0*/  CS2R R4, SRZ ;  /* 0x0000000000047805 */ /* 0x000fe4000001ff00 */
[C---:B------:R-:W-:Y:S01]  /*0800*/  SHF.L.U32 R20, R84.reuse, 0x2, RZ ;  /* 0x0000000254147819 */ /* 0x040fe200000006ff */
[----:B------:R-:W-:Y:S01]  /*0810*/  IMAD.MOV.U32 R0, RZ, RZ, RZ ;  /* 0x000000ffff007224 */ /* 0x000fe200078e00ff */
[----:B------:R-:W-:Y:S01]  /*0820*/  SHF.L.U64.HI R22, R84, 0x2, R85 ;  /* 0x0000000254167819 */ /* 0x000fe20000010255 */
[----:B------:R-:W-:Y:S01]  /*0830*/  ULDC UR18, c[0x0][0x218] ;  /* 0x0000860000127ab9 */ /* 0x000fe20000000800 */
[----:B------:R-:W-:Y:S01]  /*0840*/  IADD3 R2, P3, R20, UR15, RZ ;  /* 0x0000000f14027c10 */ /* 0x000fe2000ff7e0ff */
[----:B------:R-:W-:Y:S01]  /*0850*/  UIMAD UR18, UR4, -0x800, UR18 ;  /* 0xfffff800041278a4 */ /* 0x000fe2000f8e0212 */
[----:B------:R-:W-:-:S02]  /*0860*/  LOP3.LUT R108, R84, 0x40, RZ, 0xfc, !PT ;  /* 0x00000040546c7812 */ /* 0x000fc400078efcff */
[----:B------:R-:W-:Y:S02]  /*0870*/  CS2R R6, SRZ ;  /* 0x0000000000067805 */ /* 0x000fe4000001ff00 */
[C---:B------:R-:W-:Y:S02]  /*0880*/  LOP3.LUT R107, R84.reuse, 0x60, RZ, 0xfc, !PT ;  /* 0x00000060546b7812 */ /* 0x040fe400078efcff */
[----:B------:R-:W-:Y:S02]  /*0890*/  CS2R R8, SRZ ;  /* 0x0000000000087805 */ /* 0x000fe4000001ff00 */
[C---:B------:R-:W-:Y:S02]  /*08a0*/  LOP3.LUT R106, R84.reuse, 0x80, RZ, 0xfc, !PT ;  /* 0x00000080546a7812 */ /* 0x040fe400078efcff */
[----:B------:R-:W-:Y:S02]  /*08b0*/  CS2R R10, SRZ ;  /* 0x00000000000a7805 */ /* 0x000fe4000001ff00 */
[----:B------:R-:W-:-:S02]  /*08c0*/  ISETP.GE.AND P2, PT, R84, UR18, PT ;  /* 0x0000001254007c0c */ /* 0x000fc4000bf46270 */
[----:B------:R-:W-:Y:S02]  /*08d0*/  CS2R R12, SRZ ;  /* 0x00000000000c7805 */ /* 0x000fe4000001ff00 */
[----:B------:R-:W-:Y:S02]  /*08e0*/  LOP3.LUT R105, R84, 0xa0, RZ, 0xfc, !PT ;  /* 0x000000a054697812 */ /* 0x000fe400078efcff */
[----:B------:R-:W-:Y:S02]  /*08f0*/  CS2R R14, SRZ ;  /* 0x00000000000e7805 */ /* 0x000fe4000001ff00 */
[----:B------:R-:W-:Y:S02]  /*0900*/  ISETP.GE.AND P1, PT, R109, UR18, PT ;  /* 0x000000126d007c0c */ /* 0x000fe4000bf26270 */
[----:B------:R-:W-:Y:S02]  /*0910*/  IADD3.X R3, R22, UR13, RZ, P3, !PT ;  /* 0x0000000d16037c10 */ /* 0x000fe40009ffe4ff */
[----:B------:R-:W-:-:S02]  /*0920*/  LOP3.LUT R104, R84, 0xc0, RZ, 0xfc, !PT ;  /* 0x000000c054687812 */ /* 0x000fc400078efcff */
[----:B------:R-:W-:Y:S02]  /*0930*/  ISETP.GE.AND P0, PT, R108, UR18, PT ;  /* 0x000000126c007c0c */ /* 0x000fe4000bf06270 */
[----:B------:R-:W-:Y:S01]  /*0940*/  LOP3.LUT R103, R84, 0xe0, RZ, 0xfc, !PT ;  /* 0x000000e054677812 */ /* 0x000fe200078efcff */
[----:B------:R-:W2:Y:S01]  /*0950*/  @!P2 LDG.E R5, desc[UR26][R2.64] ;  /* 0x0000001a0205a981 */ /* 0x000ea2000c1e1900 */
[----:B------:R-:W-:Y:S02]  /*0960*/  ISETP.GE.AND P4, PT, R107, UR18, PT ;  /* 0x000000126b007c0c */ /* 0x000fe4000bf86270 */
[----:B------:R-:W-:Y:S01]  /*0970*/  ISETP.GE.AND P6, PT, R106, UR18, PT ;  /* 0x000000126a007c0c */ /* 0x000fe2000bfc6270 */
[----:B------:R-:W3:Y:S01]  /*0980*/  @!P1 LDG.E R0, desc[UR26][R2.64+0x80] ;  /* 0x0000801a02009981 */ /* 0x000ee2000c1e1900 */
[----:B------:R-:W-:Y:S02]  /*0990*/  ISETP.GE.AND P5, PT, R105, UR18, PT ;  /* 0x0000001269007c0c */ /* 0x000fe4000bfa6270 */
[----:B------:R-:W-:-:S02]  /*09a0*/  ISETP.GE.AND P3, PT, R104, UR18, PT ;  /* 0x0000001268007c0c */ /* 0x000fc4000bf66270 */
        /* <DEDUP_REMOVED lines=32> */
[----:B------:R0:W5:Y:S01]  /*0bb0*/  @!P1 LDG.E R16, desc[UR26][R2.64+0x780] ;  /* 0x0007801a02109981 */ /* 0x000162000c1e1900 */
        /* <DEDUP_REMOVED lines=267> */
.L_x_2725:
[----:B------:R-:W-:Y:S05]  /*1c70*/  BSYNC B0 ;  /* 0x0000000000007941 */ /* 0x000fea0003800000 */
.L_x_2724:
        /* <DEDUP_REMOVED lines=37> */
.L_x_2727:
[----:B------:R-:W-:Y:S05]  /*1ed0*/  BSYNC B0 ;  /* 0x0000000000007941 */ /* 0x000fea0003800000 */
.L_x_2726:
        /* <DEDUP_REMOVED lines=35> */
.L_x_2729:
[----:B------:R-:W-:Y:S05]  /*2110*/  BSYNC B0 ;  /* 0x0000000000007941 */ /* 0x000fea0003800000 */
.L_x_2728:
        /* <DEDUP_REMOVED lines=37> */
.L_x_2731:
[----:B------:R-:W-:Y:S05]  /*2370*/  BSYNC B0 ;  /* 0x0000000000007941 */ /* 0x000fea0003800000 */
.L_x_2730:
        /* <DEDUP_REMOVED lines=35> */
.L_x_2733:
[----:B------:R-:W-:Y:S05]  /*25b0*/  BSYNC B0 ;  /* 0x0000000000007941 */ /* 0x000fea0003800000 */
.L_x_2732:
        /* <DEDUP_REMOVED lines=37> */
.L_x_2735:
[----:B------:R-:W-:Y:S05]  /*2810*/  BSYNC B0 ;  /* 0x0000000000007941 */ /* 0x000fea0003800000 */
.L_x_2734:
[----:B------:R-:W-:Y:S01]  /*2820*/  BSSY B0, `(.L_x_2736) ;  /* 0x0000023000007945 */ /* 0x000fe20003800000 */
[----:B------:R-:W-:Y:S01]  /*2830*/  FSETP.GTU.FTZ.AND P0, PT, R20, 20, PT ;  /* 0x41a000001400780b */ /* 0x000fe20003f1c000 */
[----:B------:R-:W-:Y:S02]  /*2840*/  FADD.FTZ R19, R19, UR6 ;  /* 0x0000000613137e21 */ /* 0x000fe40008010000 */
        /* <DEDUP_REMOVED lines=32> */
.L_x_2737:
[----:B------:R-:W-:Y:S05]  /*2a50*/  BSYNC B0 ;  /* 0x0000000000007941 */ /* 0x000fea0003800000 */
.L_x_2736:
        /* <DEDUP_REMOVED lines=37> */
.L_x_2739:
[----:B------:R-:W-:Y:S05]  /*2cb0*/  BSYNC B0 ;  /* 0x0000000000007941 */ /* 0x000fea0003800000 */
.L_x_2738:
        /* <DEDUP_REMOVED lines=35> */
.L_x_2741:
[----:B------:R-:W-:Y:S05]  /*2ef0*/  BSYNC B0 ;  /* 0x0000000000007941 */ /* 0x000fea0003800000 */
.L_x_2740:
        /* <DEDUP_REMOVED lines=41> */
.L_x_2743:
[----:B------:R-:W-:Y:S05]  /*3190*/  BSYNC B0 ;  /* 0x0000000000007941 */ /* 0x000fea0003800000 */
.L_x_2742:
        /* <DEDUP_REMOVED lines=33> */
.L_x_2745:
[----:B------:R-:W-:Y:S05]  /*33b0*/  BSYNC B0 ;  /* 0x0000000000007941 */ /* 0x000fea0003800000 */
.L_x_2744:
        /* <DEDUP_REMOVED lines=33> */
.L_x_2747:
[----:B------:R-:W-:Y:S05]  /*35d0*/  BSYNC B0 ;  /* 0x0000000000007941 */ /* 0x000fea0003800000 */
.L_x_2746:
        /* <DEDUP_REMOVED lines=33> */
.L_x_2749:
[----:B------:R-:W-:Y:S05]  /*37f0*/  BSYNC B0 ;  /* 0x0000000000007941 */ /* 0x000fea0003800000 */
.L_x_2748:
        /* <DEDUP_REMOVED lines=33> */
.L_x_2751:
[----:B------:R-:W-:Y:S05]  /*3a10*/  BSYNC B0 ;  /* 0x0000000000007941 */ /* 0x000fea0003800000 */
.L_x_2750:
        /* <DEDUP_REMOVED lines=33> */
.L_x_2753:
[----:B------:R-:W-:Y:S05]  /*3c30*/  BSYNC B0 ;  /* 0x0000000000007941 */ /* 0x000fea0003800000 */
.L_x_2752:
        /* <DEDUP_REMOVED lines=33> */
.L_x_2755:
[----:B------:R-:W-:Y:S05]  /*3e50*/  BSYNC B0 ;  /* 0x0000000000007941 */ /* 0x000fea0003800000 */
.L_x_2754:
        /* <DEDUP_REMOVED lines=35> */
.L_x_2761:
        /* <DEDUP_REMOVED lines=319> */
.L_x_2758:
[----:B------:R-:W-:Y:S05]  /*5480*/  BSYNC B0 ;  /* 0x0000000000007941 */ /* 0x000fea0003800000 */
.L_x_2757:
        /* <DEDUP_REMOVED lines=33> */
.L_x_2760:
[----:B------:R-:W-:Y:S05]  /*56a0*/  BSYNC B0 ;  /* 0x0000000000007941 */ /* 0x000fea0003800000 */
.L_x_2759:
        /* <DEDUP_REMOVED lines=36> */
.L_x_2756:
[----:B------:R-:W-:Y:S01]  /*58f0*/  BAR.SYNC.DEFER_BLOCKING 0x0 ;  /* 0x0000000000007b1d */ /* 0x000fe20000010000 */
[----:B------:R-:W-:Y:S01]  /*5900*/  ISETP.NE.AND P0, PT, R115, RZ, PT ;  /* 0x000000ff7300720c */ /* 0x000fe20003f05270 */
[----:B------:R-:W-:Y:S01]  /*5910*/  USHF.R.S32.HI UR24, URZ, 0x1f, UR28 ;  /* 0x0000001f3f187899 */ /* 0x000fe2000801141c */
[----:B------:R-:W-:Y:S01]  /*5920*/  MOV R18, UR18 ;  /* 0x0000001200127c02 */ /* 0x000fe20008000f00 */
[----:B------:R-:W-:Y:S01]  /*5930*/  USHF.L.U32 UR19, UR4, 0xb, URZ ;  /* 0x0000000b04137899 */ /* 0x000fe2000800063f */
[----:B------:R-:W-:-:S03]  /*5940*/  SHF.R.S32.HI R40, RZ, 0x1f, R84 ;  /* 0x0000001fff287819 */ /* 0x000fc60000011454 */
[----:B------:R-:W1:Y:S01]  /*5950*/  LDC.64 R20, c[0x0][0x308] ;  /* 0x0000c200ff147b82 */ /* 0x000e620000000a00 */
[----:B------:R-:W-:Y:S01]  /*5960*/  ULDC.64 UR32, c[0x0][0x2b0] ;  /* 0x0000ac0000207ab9 */ /* 0x000fe20000000a00 */
[----:B------:R-:W-:Y:S01]  /*5970*/  USHF.R.S32.HI UR7, URZ, 0x1f, UR19 ;  /* 0x0000001f3f077899 */ /* 0x000fe20008011413 */
[----:B------:R-:W-:Y:S01]  /*5980*/  BSSY B0, `(.L_x_2762) ;  /* 0x000003b000007945 */ /* 0x000fe20003800000 */
[----:B------:R-:W-:Y:S02]  /*5990*/  UIMAD UR20, UR24, UR32, URZ ;  /* 0x00000020181472a4 */ /* 0x000fe4000f8e023f */
[----:B------:R-:W-:Y:S02]  /*59a0*/  UIMAD.WIDE.U32 UR22, UR28, UR32, URZ ;  /* 0x000000201c1672a5 */ /* 0x000fe4000f8e003f */
[----:B------:R-:W-:Y:S02]  /*59b0*/  UIMAD UR30, UR28, UR33, UR20 ;  /* 0x000000211c1e72a4 */ /* 0x000fe4000f8e0214 */
[----:B------:R-:W-:-:S02]  /*59c0*/  USHF.R.S32.HI UR20, URZ, 0x1f, UR25 ;  /* 0x0000001f3f147899 */ /* 0x000fc40008011419 */
[----:B------:R-:W-:Y:S01]  /*59d0*/  UIADD3 UR29, UR23, UR30, URZ ;  /* 0x0000001e171d7290 */ /* 0x000fe2000fffe03f */
        /* <DEDUP_REMOVED lines=32> */
[----:B0-----:R-:W-:Y:S04]  /*5be0*/  LDS R89, [R73+0x780] ;  /* 0x0007800049597984 */ /* 0x001fe80000000800 */
[----:B------:R0:W-:Y:S01]  /*5bf0*/  @!P0 STS [UR21+0x2100], R18 ;  /* 0x00210012ff008988 */ /* 0x0001e20008000815 */
[----:B------:R-:W-:Y:S01]  /*5c00*/  BAR.SYNC.DEFER_BLOCKING 0x0 ;  /* 0x0000000000007b1d */ /* 0x000fe20000010000 */
[----:B0-----:R-:W-:-:S04]  /*5c10*/  IADD3 R18, P2, R84, UR19, RZ ;  /* 0x0000001354127c10 */ /* 0x001fc8000ff5e0ff */
[----:B------:R-:W-:Y:S01]  /*5c20*/  IADD3.X R19, R40, UR7, RZ, P2, !PT ;  /* 0x0000000728137c10 */ /* 0x000fe200097fe4ff */
[----:B------:R-:W0:Y:S02]  /*5c30*/  LDS R42, [UR21+0x2100] ;  /* 0x00210015ff2a7984 */ /* 0x000e240008000800 */
[----:B0-----:R-:W-:-:S13]  /*5c40*/  ISETP.GE.AND P1, PT, R84, R42, PT ;  /* 0x0000002a5400720c */ /* 0x001fda0003f26270 */
[----:B-1----:R-:W-:Y:S05]  /*5c50*/  @P1 BRA `(.L_x_2763) ;  /* 0x0000000000341947 */ /* 0x002fea0003800000 */
[----:B------:R-:W-:Y:S01]  /*5c60*/  MOV R23, UR32 ;  /* 0x0000002000177c02 */ /* 0x000fe20008000f00 */
[----:B------:R-:W-:Y:S02]  /*5c70*/  ULDC.64 UR34, c[0x0][0x2b8] ;  /* 0x0000ae0000227ab9 */ /* 0x000fe40000000a00 */
[----:B------:R-:W-:Y:S02]  /*5c80*/  UIMAD UR31, UR20, UR34, URZ ;  /* 0x00000022141f72a4 */ /* 0x000fe4000f8e023f */
[----:B------:R-:W-:Y:S01]  /*5c90*/  MOV R25, UR34 ;  /* 0x0000002200197c02 */ /* 0x000fe20008000f00 */
[----:B------:R-:W-:Y:S01]  /*5ca0*/  IMAD.WIDE.U32 R22, R23, UR28, R18 ;  /* 0x0000001c17167c25 */ /* 0x000fe2000f8e0012 */
[----:B------:R-:W-:-:S03]  /*5cb0*/  UIMAD UR31, UR25, UR35, UR31 ;  /* 0x00000023191f72a4 */ /* 0x000fc6000f8e021f */
[----:B------:R-:W-:Y:S01]  /*5cc0*/  VIADD R23, R23, UR30 ;  /* 0x0000001e17177c36 */ /* 0x000fe20008000000 */
[----:B------:R-:W-:Y:S01]  /*5cd0*/  ULDC.64 UR34, c[0x0][0x308] ;  /* 0x0000c20000227ab9 */ /* 0x000fe20000000a00 */
[----:B------:R-:W-:-:S05]  /*5ce0*/  IMAD.WIDE.U32 R22, R25, UR25, R22 ;  /* 0x0000001919167c25 */ /* 0x000fca000f8e0016 */
[----:B------:R-:W-:Y:S02]  /*5cf0*/  IADD3 R23, R23, UR31, RZ ;  /* 0x0000001f17177c10 */ /* 0x000fe4000fffe0ff */
[----:B------:R-:W-:-:S04]  /*5d00*/  LEA R24, P1, R22, UR34, 0x2 ;  /* 0x0000002216187c11 */ /* 0x000fc8000f8210ff */
[----:B------:R-:W-:-:S05]  /*5d10*/  LEA.HI.X R25, R22, UR35, R23, 0x2, P1 ;  /* 0x0000002316197c11 */ /* 0x000fca00088f1417 */
[----:B------:R0:W-:Y:S04]  /*5d20*/  STG.E desc[UR26][R24.64], R17 ;  /* 0x0000001118007986 */ /* 0x0001e8000c10191a */
.L_x_2763:
[----:B------:R-:W-:Y:S05]  /*5d30*/  BSYNC B0 ;  /* 0x0000000000007941 */ /* 0x000fea0003800000 */
.L_x_2762:
[----:B------:R-:W-:Y:S01]  /*5d40*/  ULDC.64 UR30, c[0x0][0x2b8] ;  /* 0x0000ae00001e7ab9 */ /* 0x000fe20000000a00 */
[----:B------:R-:W-:Y:S01]  /*5d50*/  UMOV UR23, UR29 ;  /* 0x0000001d00177c82 */ /* 0x000fe20008000000 */
[----:B------:R-:W-:Y:S01]  /*5d60*/  UIMAD UR32, UR20, UR30, URZ ;  /* 0x0000001e142072a4 */ /* 0x000fe2000f8e023f */
[C---:B------:R-:W-:Y:S01]  /*5d70*/  ISETP.GE.AND P1, PT, R84.reuse, UR18, PT ;  /* 0x0000001254007c0c */ /* 0x040fe2000bf26270 */
[----:B------:R-:W-:Y:S01]  /*5d80*/  UIMAD.WIDE.U32 UR22, UR25, UR30, UR22 ;  /* 0x0000001e191672a5 */ /* 0x000fe2000f8e0016 */
[C---:B0-----:R-:W-:Y:S01]  /*5d90*/  LOP3.LUT R17, R84.reuse, 0x160, RZ, 0xfc, !PT ;  /* 0x0000016054117812 */ /* 0x041fe200078efcff */
[----:B------:R-:W-:Y:S01]  /*5da0*/  UIMAD UR31, UR25, UR31, UR32 ;  /* 0x0000001f191f72a4 */ /* 0x000fe2000f8e0220 */
[C---:B------:R-:W-:Y:S01]  /*5db0*/  IMAD.WIDE R20, R84.reuse, 0x4, R20 ;  /* 0x0000000454147825 */ /* 0x040fe200078e0214 */
[----:B------:R-:W-:Y:S01]  /*5dc0*/  UIADD3 UR29, UP0, UR19, UR22, URZ ;  /* 0x00000016131d7290 */ /* 0x000fe2000ff1e03f */
[-C--:B------:R-:W-:Y:S01]  /*5dd0*/  ISETP.GE.AND P2, PT, R109, R42.reuse, PT ;  /* 0x0000002a6d00720c */ /* 0x080fe20003f46270 */
[----:B------:R-:W-:Y:S01]  /*5de0*/  ULDC.64 UR32, c[0x0][0x2a0] ;  /* 0x0000a80000207ab9 */ /* 0x000fe20000000a00 */
[----:B------:R-:W-:Y:S01]  /*5df0*/  ISETP.GE.AND P3, PT, R17, R42, PT ;  /* 0x0000002a1100720c */ /* 0x000fe20003f66270 */
[----:B------:R-:W-:Y:S01]  /*5e00*/  UIADD3.X UR22, UR7, UR31, UR23, UP0, !UPT ;  /* 0x0000001f07167290 */ /* 0x000fe200087fe417 */
[----:B------:R-:W-:Y:S01]  /*5e10*/  MOV R22, UR19 ;  /* 0x0000001300167c02 */ /* 0x000fe20008000f00 */
[----:B------:R-:W-:Y:S01]  /*5e20*/  IMAD.U32 R25, RZ, RZ, UR29 ;  /* 0x0000001dff197e24 */ /* 0x000fe2000f8e00ff */
[----:B------:R-:W-:Y:S01]  /*5e30*/  MOV R27, UR32 ;  /* 0x00000020001b7c02 */ /* 0x000fe20008000f00 */
[----:B------:R-:W-:Y:S01]  /*5e40*/  IMAD.U32 R23, RZ, RZ, UR7 ;  /* 0x00000007ff177e24 */ /* 0x000fe2000f8e00ff */
[C---:B------:R-:W-:Y:S01]  /*5e50*/  LOP3.LUT R26, R84.reuse, 0xe0, RZ, 0xfc, !PT ;  /* 0x000000e0541a7812 */ /* 0x040fe200078efcff */
[----:B------:R-:W-:Y:S01]  /*5e60*/  ULDC.64 UR36, c[0x0][0x2a8] ;  /* 0x0000aa0000247ab9 */ /* 0x000fe20000000a00 */
[----:B------:R-:W-:Y:S01]  /*5e70*/  MOV R24, UR22 ;  /* 0x0000001600187c02 */ /* 0x000fe20008000f00 */
[----:B------:R-:W-:Y:S01]  /*5e80*/  @!P1 IMAD.WIDE.U32 R22, R27, UR28, R22 ;  /* 0x0000001c1b169c25 */ /* 0x000fe2000f8e0016 */
[C---:B------:R-:W-:Y:S01]  /*5e90*/  LEA R20, P4, R25.reuse, R20, 0x2 ;  /* 0x0000001419147211 */ /* 0x040fe200078810ff */
[----:B------:R-:W-:Y:S01]  /*5ea0*/  UIMAD UR22, UR24, UR32, URZ ;  /* 0x00000020181672a4 */ /* 0x000fe2000f8e023f */
[C---:B------:R-:W-:Y:S01]  /*5eb0*/  LOP3.LUT R27, R84.reuse, 0x60, RZ, 0xfc, !PT ;  /* 0x00000060541b7812 */ /* 0x040fe200078efcff */
[----:B------:R-:W-:Y:S01]  /*5ec0*/  ULDC.64 UR34, c[0x0][0x318] ;  /* 0x0000c60000227ab9 */ /* 0x000fe20000000a00 */
[----:B------:R-:W-:Y:S01]  /*5ed0*/  LEA.HI.X R21, R25, R21, R24, 0x2, P4 ;  /* 0x0000001519157211 */ /* 0x000fe200020f1418 */
[----:B------:R-:W-:Y:S01]  /*5ee0*/  UIMAD UR29, UR28, UR33, UR22 ;  /* 0x000000211c1d72a4 */ /* 0x000fe2000f8e0216 */
[C---:B------:R-:W-:Y:S01]  /*5ef0*/  LOP3.LUT R29, R84.reuse, 0x140, RZ, 0xfc, !PT ;  /* 0x00000140541d7812 */ /* 0x040fe200078efcff */
[----:B------:R-:W-:Y:S01]  /*5f00*/  UIMAD UR22, UR20, UR36, URZ ;  /* 0x00000024141672a4 */ /* 0x000fe2000f8e023f */
[----:B------:R-:W-:Y:S01]  /*5f10*/  LOP3.LUT R30, R84, 0x100, RZ, 0xfc, !PT ;  /* 0x00000100541e7812 */ /* 0x000fe200078efcff */
[----:B------:R0:W-:Y:S01]  /*5f20*/  @!P2 STG.E desc[UR26][R20.64+0x80], R31 ;  /* 0x0000801f1400a986 */ /* 0x0001e2000c10191a */
[-C--:B------:R-:W-:Y:S01]  /*5f30*/  ISETP.GE.AND P2, PT, R27, R42.reuse, PT ;  /* 0x0000002a1b00720c */ /* 0x080fe20003f46270 */
[----:B------:R-:W-:Y:S01]  /*5f40*/  IMAD.U32 R25, RZ, RZ, UR36 ;  /* 0x00000024ff197e24 */ /* 0x000fe2000f8e00ff */
[-C--:B------:R-:W-:Y:S01]  /*5f50*/  ISETP.GE.AND P5, PT, R29, R42.reuse, PT ;  /* 0x0000002a1d00720c */ /* 0x080fe20003fa6270 */
[----:B------:R1:W-:Y:S01]  /*5f60*/  @!P3 STG.E desc[UR26][R20.64+0x580], R33 ;  /* 0x000580211400b986 */ /* 0x0003e2000c10191a */
[-C--:B------:R-:W-:Y:S01]  /*5f70*/  ISETP.GE.AND P3, PT, R26, R42.reuse, PT ;  /* 0x0000002a1a00720c */ /* 0x080fe20003f66270 */
[----:B------:R-:W-:Y:S01]  /*5f80*/  UIMAD UR30, UR25, UR37, UR22 ;  /* 0x00000025191e72a4 */ /* 0x000fe2000f8e0216 */
[----:B------:R-:W-:Y:S01]  /*5f90*/  ISETP.GE.AND P4, PT, R30, R42, PT ;  /* 0x0000002a1e00720c */ /* 0x000fe20003f86270 */
[----:B------:R-:W-:Y:S01]  /*5fa0*/  UIMAD.WIDE.U32 UR22, UR28, UR32, URZ ;  /* 0x000000201c1672a5 */ /* 0x000fe2000f8e003f */
[----:B------:R-:W-:-:S02]  /*5fb0*/  LOP3.LUT R32, R84, 0xa0, RZ, 0xfc, !PT ;  /* 0x000000a054207812 */ /* 0x000fc400078efcff */
[C---:B------:R-:W-:Y:S01]  /*5fc0*/  LOP3.LUT R34, R84.reuse, 0x40, RZ, 0xfc, !PT ;  /* 0x0000004054227812 */ /* 0x040fe200078efcff */
[----:B------:R-:W-:Y:S01]  /*5fd0*/  UIADD3 UR23, UR23, UR29, URZ ;  /* 0x0000001d17177290 */ /* 0x000fe2000fffe03f */
[C---:B0-----:R-:W-:Y:S01]  /*5fe0*/  LOP3.LUT R31, R84.reuse, 0x1a0, RZ, 0xfc, !PT ;  /* 0x000001a0541f7812 */ /* 0x041fe200078efcff */
[----:B------:R0:W-:Y:S01]  /*5ff0*/  @!P2 STG.E desc[UR26][R20.64+0x180], R35 ;  /* 0x000180231400a986 */ /* 0x0001e2000c10191a */
[C---:B------:R-:W-:Y:S01]  /*6000*/  LOP3.LUT R28, R84.reuse, 0x180, RZ, 0xfc, !PT ;  /* 0x00000180541c7812 */ /* 0x040fe200078efcff */
[----:B------:R-:W-:Y:S01]  /*6010*/  UIMAD.WIDE.U32 UR22, UR25, UR36, UR22 ;  /* 0x00000024191672a5 */ /* 0x000fe2000f8e0016 */
[----:B-1----:R-:W-:Y:S01]  /*6020*/  LOP3.LUT R33, R84, 0x1c0, RZ, 0xfc, !PT ;  /* 0x000001c054217812 */ /* 0x002fe200078efcff */
[----:B------:R1:W-:Y:S01]  /*6030*/  @!P3 STG.E desc[UR26][R20.64+0x380], R37 ;  /* 0x000380251400b986 */ /* 0x0003e2000c10191a */
[-C--:B------:R-:W-:Y:S02]  /*6040*/  ISETP.GE.AND P3, PT, R34, R42.reuse, PT ;  /* 0x0000002a2200720c */ /* 0x080fe40003f66270 */
[-C--:B------:R-:W-:Y:S01]  /*6050*/  ISETP.GE.AND P2, PT, R33, R42.reuse, PT ;  /* 0x0000002a2100720c */ /* 0x080fe20003f46270 */
[----:B------:R-:W-:Y:S01]  /*6060*/  @!P5 STG.E desc[UR26][R20.64+0x500], R51 ;  /* 0x000500331400d986 */ /* 0x000fe2000c10191a */
[----:B------:R-:W-:-:S02]  /*6070*/  ISETP.GE.AND P5, PT, R31, R42, PT ;  /* 0x0000002a1f00720c */ /* 0x000fc40003fa6270 */
[-C--:B------:R-:W-:Y:S01]  /*6080*/  ISETP.GE.AND P6, PT, R28, R42.reuse, PT ;  /* 0x0000002a1c00720c */ /* 0x080fe20003fc6270 */
[----:B------:R-:W-:Y:S01]  /*6090*/  @!P4 STG.E desc[UR26][R20.64+0x400], R47 ;  /* 0x0004002f1400c986 */ /* 0x000fe2000c10191a */
[-C--:B------:R-:W-:Y:S02]  /*60a0*/  ISETP.GE.AND P4, PT, R32, R42.reuse, PT ;  /* 0x0000002a2000720c */ /* 0x080fe40003f86270 */
[C---:B0-----:R-:W-:Y:S02]  /*60b0*/  LOP3.LUT R35, R84.reuse, 0x120, RZ, 0xfc, !PT ;  /* 0x0000012054237812 */ /* 0x041fe400078efcff */
[C---:B------:R-:W-:Y:S01]  /*60c0*/  LOP3.LUT R36, R84.reuse, 0x80, RZ, 0xfc, !PT ;  /* 0x0000008054247812 */ /* 0x040fe200078efcff */
[----:B------:R0:W-:Y:S01]  /*60d0*/  @!P3 STG.E desc[UR26][R20.64+0x100], R41 ;  /* 0x000100291400b986 */ /* 0x0001e2000c10191a */
[C---:B-1----:R-:W-:Y:S02]  /*60e0*/  LOP3.LUT R37, R84.reuse, 0xc0, RZ, 0xfc, !PT ;  /* 0x000000c054257812 */ /* 0x042fe400078efcff */
[----:B------:R-:W-:Y:S01]  /*60f0*/  LOP3.LUT R38, R84, 0x1e0, RZ, 0xfc, !PT ;  /* 0x000001e054267812 */ /* 0x000fe200078efcff */
[----:B------:R-:W-:Y:S01]  /*6100*/  @!P5 STG.E desc[UR26][R20.64+0x680], R55 ;  /* 0x000680371400d986 */ /* 0x000fe2000c10191a */
[----:B------:R-:W-:Y:S01]  /*6110*/  @!P1 IADD3 R23, R23, UR29, RZ ;  /* 0x0000001d17179c10 */ /* 0x000fe2000fffe0ff */
[----:B------:R-:W-:Y:S01]  /*6120*/  UIADD3 UR29, UP0, UR19, UR22, URZ ;  /* 0x00000016131d7290 */ /* 0x000fe2000ff1e03f */
[-C--:B------:R-:W-:Y:S01]  /*6130*/  ISETP.GE.AND P5, PT, R35, R42.reuse, PT ;  /* 0x0000002a2300720c */ /* 0x080fe20003fa6270 */
[----:B------:R1:W-:Y:S01]  /*6140*/  @!P4 STG.E desc[UR26][R20.64+0x280], R39 ;  /* 0x000280271400c986 */ /* 0x0003e2000c10191a */
[-C--:B------:R-:W-:Y:S01]  /*6150*/  ISETP.GE.AND P4, PT, R36, R42.reuse, PT ;  /* 0x0000002a2400720c */ /* 0x080fe20003f86270 */
[----:B------:R-:W-:Y:S01]  /*6160*/  @!P1 IMAD.WIDE.U32 R22, R25, UR25, R22 ;  /* 0x0000001919169c25 */ /* 0x000fe2000f8e0016 */
[-C--:B------:R-:W-:Y:S01]  /*6170*/  ISETP.GE.AND P3, PT, R37, R42.reuse, PT ;  /* 0x0000002a2500720c */ /* 0x080fe20003f66270 */
[----:B------:R-:W-:Y:S01]  /*6180*/  @!P2 STG.E desc[UR26][R20.64+0x700], R87 ;  /* 0x000700571400a986 */ /* 0x000fe2000c10191a */
[----:B------:R-:W-:Y:S01]  /*6190*/  ISETP.GE.AND P2, PT, R38, R42, PT ;  /* 0x0000002a2600720c */ /* 0x000fe20003f46270 */
[----:B------:R-:W-:Y:S01]  /*61a0*/  UIADD3.X UR22, UR7, UR30, UR23, UP0, !UPT ;  /* 0x0000001e07167290 */ /* 0x000fe200087fe417 */
[C---:B------:R-:W-:Y:S01]  /*61b0*/  LOP3.LUT R109, R84.reuse, 0x20, RZ, 0xfc, !PT ;  /* 0x00000020546d7812 */ /* 0x040fe200078efcff */
[----:B------:R-:W-:Y:S01]  /*61c0*/  @!P6 STG.E desc[UR26][R20.64+0x600], R53 ;  /* 0x000600351400e986 */ /* 0x000fe2000c10191a */
[----:B------:R-:W-:-:S02]  /*61d0*/  @!P1 IADD3 R24, P6, R84, R22, RZ ;  /* 0x0000001654189210 */ /* 0x000fc40007fde0ff */
[----:B0-----:R-:W-:Y:S01]  /*61e0*/  MOV R41, UR29 ;  /* 0x0000001d00297c02 */ /* 0x001fe20008000f00 */
[----:B------:R0:W-:Y:S01]  /*61f0*/  @!P5 STG.E desc[UR26][R20.64+0x480], R49 ;  /* 0x000480311400d986 */ /* 0x0001e2000c10191a */
[----:B------:R-:W-:Y:S01]  /*6200*/  @!P1 IADD3.X R23, R40, UR30, R23, P6, !PT ;  /* 0x0000001e28179c10 */ /* 0x000fe2000b7fe417 */
[----:B------:R-:W-:Y:S01]  /*6210*/  IMAD.U32 R42, RZ, RZ, UR22 ;  /* 0x00000016ff2a7e24 */ /* 0x000fe2000f8e00ff */
[C---:B------:R-:W-:Y:S01]  /*6220*/  @!P1 LEA R22, P6, R24.reuse, UR34, 0x2 ;  /* 0x0000002218169c11 */ /* 0x040fe2000f8c10ff */
[----:B------:R2:W-:Y:S01]  /*6230*/  @!P4 STG.E desc[UR26][R20.64+0x200], R43 ;  /* 0x0002002b1400c986 */ /* 0x0005e2000c10191a */
[C---:B-1----:R-:W-:Y:S02]  /*6240*/  SHF.L.U32 R39, R109.reuse, 0x2, RZ ;  /* 0x000000026d277819 */ /* 0x042fe400000006ff */
[----:B------:R-:W-:Y:S02]  /*6250*/  CS2R R46, SRZ ;  /* 0x00000000002e7805 */ /* 0x000fe4000001ff00 */
[----:B------:R-:W-:Y:S01]  /*6260*/  @!P1 LEA.HI.X R23, R24, UR35, R23, 0x2, P6 ;  /* 0x0000002318179c11 */ /* 0x000fe2000b0f1417 */
[----:B------:R1:W-:Y:S01]  /*6270*/  @!P3 STG.E desc[UR26][R20.64+0x300], R45 ;  /* 0x0003002d1400b986 */ /* 0x0003e2000c10191a */
[----:B------:R-:W-:-:S02]  /*6280*/  SHF.L.U64.HI R40, R109, 0x2, R40 ;  /* 0x000000026d287819 */ /* 0x000fc40000010228 */
[----:B------:R-:W-:Y:S02]  /*6290*/  CS2R R50, SRZ ;  /* 0x0000000000327805 */ /* 0x000fe4000001ff00 */
[----:B------:R-:W-:Y:S01]  /*62a0*/  IADD3 R24, P6, R39, UR34, RZ ;  /* 0x0000002227187c10 */ /* 0x000fe2000ffde0ff */
[----:B------:R3:W-:Y:S01]  /*62b0*/  @!P2 STG.E desc[UR26][R20.64+0x780], R89 ;  /* 0x000780591400a986 */ /* 0x0007e2000c10191a */
[----:B------:R-:W-:Y:S02]  /*62c0*/  ISETP.GE.AND P5, PT, R37, UR18, PT ;  /* 0x0000001225007c0c */ /* 0x000fe4000bfa6270 */
[----:B0-----:R-:W-:Y:S02]  /*62d0*/  CS2R R48, SRZ ;  /* 0x0000000000307805 */ /* 0x001fe4000001ff00 */
[----:B------:R-:W-:Y:S01]  /*62e0*/  IADD3.X R25, R40, UR35, RZ, P6, !PT ;  /* 0x0000002328197c10 */ /* 0x000fe2000b7fe4ff */
[----:B------:R-:W-:Y:S01]  /*62f0*/  ULDC.64 UR30, c[0x0][0x2c0] ;  /* 0x0000b000001e7ab9 */ /* 0x000fe20000000a00 */
[----:B------:R-:W-:-:S02]  /*6300*/  LEA R24, P6, R41, R24, 0x2 ;  /* 0x0000001829187211 */ /* 0x000fc400078c10ff */
[----:B------:R-:W-:Y:S02]  /*6310*/  ISETP.GE.AND P4, PT, R109, UR18, PT ;  /* 0x000000126d007c0c */ /* 0x000fe4000bf86270 */
[----:B------:R-:W-:Y:S01]  /*6320*/  LEA.HI.X R25, R41, R25, R42, 0x2, P6 ;  /* 0x0000001929197211 */ /* 0x000fe200030f142a */
[----:B------:R-:W-:Y:S01]  /*6330*/  HFMA2.MMA R41, -RZ, RZ, 0, 0 ;  /* 0x00000000ff297435 */ /* 0x000fe200000001ff */
[----:B------:R-:W-:Y:S01]  /*6340*/  BAR.SYNC.DEFER_BLOCKING 0x0 ;  /* 0x0000000000007b1d */ /* 0x000fe20000010000 */
[----:B------:R-:W-:Y:S02]  /*6350*/  ISETP.GE.AND P3, PT, R34, UR18, PT ;  /* 0x0000001222007c0c */ /* 0x000fe4000bf66270 */
[----:B--2---:R-:W-:Y:S02]  /*6360*/  CS2R R42, SRZ ;  /* 0x00000000002a7805 */ /* 0x004fe4000001ff00 */
[----:B------:R-:W-:Y:S02]  /*6370*/  ISETP.GE.AND P2, PT, R27, UR18, PT ;  /* 0x000000121b007c0c */ /* 0x000fe4000bf46270 */
[----:B-1----:R-:W-:-:S02]  /*6380*/  CS2R R44, SRZ ;  /* 0x00000000002c7805 */ /* 0x002fc4000001ff00 */
[----:B------:R-:W-:Y:S02]  /*6390*/  ISETP.GE.AND P6, PT, R32, UR18, PT ;  /* 0x0000001220007c0c */ /* 0x000fe4000bfc6270 */
[----:B---3--:R-:W-:Y:S01]  /*63a0*/  CS2R R20, SRZ ;  /* 0x0000000000147805 */ /* 0x008fe2000001ff00 */
        /* <DEDUP_REMOVED lines=21> */
[----:B------:R-:W-:Y:S01]  /*6500*/  MOV R52, RZ ;  /* 0x000000ff00347202 */ /* 0x000fe20000000f00 */
        /* <DEDUP_REMOVED lines=9> */
[----:B------:R-:W-:Y:S01]  /*65a0*/  UIMAD UR24, UR28, UR31, UR24 ;  /* 0x0000001f1c1872a4 */ /* 0x000fe2000f8e0218 */
        /* <DEDUP_REMOVED lines=18> */
[----:B------:R-:W1:Y:S04]  /*66d0*/  LDS R47, [R72] ;  /* 0x00000000482f7984 */ /* 0x000e680000000800 */
        /* <DEDUP_REMOVED lines=15> */
[----:B---3--:R-:W-:-:S03]  /*67d0*/  FMUL.FTZ R56, R45, -1.4426950216293334961 ;  /* 0xbfb8aa3b2d387820 */ /* 0x008fc60000410000 */
[----:B------:R-:W3:Y:S01]  /*67e0*/  LDS R22, [R59+0x34] ;  /* 0x000034003b167984 */ /* 0x000ee20000000800 */
[----:B------:R5:W0:Y:S01]  /*67f0*/  MUFU.EX2 R48, R20 ;  /* 0x0000001400307308 */ /* 0x000a220000000800 */
[----:B----4-:R-:W-:Y:S02]  /*6800*/  FMUL.FTZ R51, R55, -1.4426950216293334961 ;  /* 0xbfb8aa3b37337820 */ /* 0x010fe40000410000 */
[----:B------:R-:W4:Y:S01]  /*6810*/  LDS R21, [R58+0x38] ;  /* 0x000038003a157984 */ /* 0x000f220000000800 */
[----:B-----5:R-:W-:-:S04]  /*6820*/  FMUL.FTZ R86, R44, -1.4426950216293334961 ;  /* 0xbfb8aa3b2c567820 */ /* 0x020fc80000410000 */
[----:B------:R-:W5:Y:S01]  /*6830*/  MUFU.EX2 R50, R50 ;  /* 0x0000003200327308 */ /* 0x000f620000000800 */
[----:B------:R-:W4:Y:S01]  /*6840*/  LDS R20, [R57+0x3c] ;  /* 0x00003c0039147984 */ /* 0x000f220000000800 */
[----:B------:R-:W-:Y:S01]  /*6850*/  FMUL.FTZ R87, R43, -1.4426950216293334961 ;  /* 0xbfb8aa3b2b577820 */ /* 0x000fe20000410000 */
[----:B------:R-:W-:Y:S01]  /*6860*/  FADD.FTZ R49, R49, 1 ;  /* 0x3f80000031317421 */ /* 0x000fe20000010000 */
[----:B------:R-:W-:-:S04]  /*6870*/  FMUL.FTZ R52, R46, -1.4426950216293334961 ;  /* 0xbfb8aa3b2e347820 */ /* 0x000fc80000410000 */
[----:B------:R-:W2:Y:S01]  /*6880*/  MUFU.EX2 R56, R56 ;  /* 0x0000003800387308 */ /* 0x000ea20000000800 */
[----:B0-----:R-:W-:Y:S01]  /*6890*/  FADD.FTZ R48, R48, 1 ;  /* 0x3f80000030307421 */ /* 0x001fe20000010000 */
[----:B------:R-:W-:Y:S01]  /*68a0*/  FMUL.FTZ R88, R42, -1.4426950216293334961 ;  /* 0xbfb8aa3b2a587820 */ /* 0x000fe20000410000 */
[----:B------:R-:W-:-:S05]  /*68b0*/  FMUL.FTZ R89, R41, -1.4426950216293334961 ;  /* 0xbfb8aa3b29597820 */ /* 0x000fca0000410000 */
[----:B------:R-:W0:Y:S01]  /*68c0*/  MUFU.EX2 R51, R51 ;  /* 0x0000003300337308 */ /* 0x000e220000000800 */
[----:B-----5:R-:W-:Y:S01]  /*68d0*/  FADD.FTZ R50, R50, 1 ;  /* 0x3f80000032327421 */ /* 0x020fe20000010000 */
[----:B------:R-:W-:Y:S01]  /*68e0*/  FMUL.FTZ R95, R25, -1.4426950216293334961 ;  /* 0xbfb8aa3b195f7820 */ /* 0x000fe20000410000 */
[----:B-1----:R-:W-:-:S05]  /*68f0*/  FMUL.FTZ R96, R24, -1.4426950216293334961 ;  /* 0xbfb8aa3b18607820 */ /* 0x002fca0000410000 */
[----:B------:R-:W1:Y:S01]  /*6900*/  MUFU.EX2 R86, R86 ;  /* 0x0000005600567308 */ /* 0x000e620000000800 */
[----:B--2---:R-:W-:Y:S01]  /*6910*/  FADD.FTZ R56, R56, 1 ;  /* 0x3f80000038387421 */ /* 0x004fe20000010000 */
[----:B------:R-:W-:Y:S01]  /*6920*/  FMUL.FTZ R97, R23, -1.4426950216293334961 ;  /* 0xbfb8aa3b17617820 */ /* 0x000fe20000410000 */
[----:B---3--:R-:W-:-:S05]  /*6930*/  FMUL.FTZ R98, R22, -1.4426950216293334961 ;  /* 0xbfb8aa3b16627820 */ /* 0x008fca0000410000 */
[----:B------:R-:W2:Y:S01]  /*6940*/  MUFU.EX2 R87, R87 ;  /* 0x0000005700577308 */ /* 0x000ea20000000800 */
[----:B0-----:R-:W-:Y:S01]  /*6950*/  FADD.FTZ R51, R51, 1 ;  /* 0x3f80000033337421 */ /* 0x001fe20000010000 */
[----:B----4-:R-:W-:-:S06]  /*6960*/  FMUL.FTZ R99, R21, -1.4426950216293334961 ;  /* 0xbfb8aa3b15637820 */ /* 0x010fcc0000410000 */
[----:B------:R-:W0:Y:S01]  /*6970*/  MUFU.EX2 R52, R52 ;  /* 0x0000003400347308 */ /* 0x000e220000000800 */
[----:B------:R-:W-:Y:S01]  /*6980*/  FMUL.FTZ R100, R20, -1.4426950216293334961 ;  /* 0xbfb8aa3b14647820 */ /* 0x000fe20000410000 */
[----:B-1----:R-:W-:-:S06]  /*6990*/  FADD.FTZ R86, R86, 1 ;  /* 0x3f80000056567421 */ /* 0x002fcc0000010000 */
        /* <DEDUP_REMOVED lines=14> */
[----:B------:R-:W-:Y:S01]  /*6a80*/  MUFU.RCP R101, R50 ;  /* 0x0000003200657308 */ /* 0x000fe20000001000 */
[----:B0-----:R-:W-:-:S07]  /*6a90*/  FADD.FTZ R98, R98, 1 ;  /* 0x3f80000062627421 */ /* 0x001fce0000010000 */
[----:B------:R-:W0:Y:S01]  /*6aa0*/  MUFU.EX2 R99, R99 ;  /* 0x0000006300637308 */ /* 0x000e220000000800 */
[----:B-1----:R-:W-:-:S04]  /*6ab0*/  FMUL.FTZ R47, R47, R48 ;  /* 0x000000302f2f7220 */ /* 0x002fc80000410000 */
[----:B------:R-:W-:Y:S01]  /*6ac0*/  FMUL.FTZ R47, R47, R16 ;  /* 0x000000102f2f7220 */ /* 0x000fe20000410000 */
[----:B------:R-:W-:Y:S06]  /*6ad0*/  BAR.SYNC.DEFER_BLOCKING 0x0 ;  /* 0x0000000000007b1d */ /* 0x000fec0000010000 */
[----:B------:R-:W1:Y:S01]  /*6ae0*/  MUFU.EX2 R100, R100 ;  /* 0x0000006400647308 */ /* 0x000e620000000800 */
[----:B0-----:R-:W-:-:S07]  /*6af0*/  FADD.FTZ R99, R99, 1 ;  /* 0x3f80000063637421 */ /* 0x001fce0000010000 */
[----:B------:R0:W2:Y:S08]  /*6b00*/  MUFU.RCP R102, R49 ;  /* 0x0000003100667308 */ /* 0x0000b00000001000 */
[----:B------:R-:W3:Y:S01]  /*6b10*/  MUFU.RCP R56, R56 ;  /* 0x0000003800387308 */ /* 0x000ee20000001000 */
[----:B0-----:R-:W-:Y:S01]  /*6b20*/  FMUL.FTZ R49, R54, R101 ;  /* 0x0000006536317220 */ /* 0x001fe20000410000 */
[----:B-1----:R-:W-:Y:S01]  /*6b30*/  FADD.FTZ R100, R100, 1 ;  /* 0x3f80000064647421 */ /* 0x002fe20000010000 */
[----:B------:R-:W-:Y:S02]  /*6b40*/  STS [R72], R47 ;  /* 0x0000002f48007388 */ /* 0x000fe40000000800 */
[----:B------:R-:W-:-:S03]  /*6b50*/  FMUL.FTZ R49, R49, R14 ;  /* 0x0000000e31317220 */ /* 0x000fc60000410000 */
[----:B------:R-:W0:Y:S01]  /*6b60*/  MUFU.RCP R104, R51 ;  /* 0x0000003300687308 */ /* 0x000e220000001000 */
[----:B--2---:R-:W-:-:S04]  /*6b70*/  FMUL.FTZ R16, R53, R102 ;  /* 0x0000006635107220 */ /* 0x004fc80000410000 */
[----:B------:R-:W-:-:S03]  /*6b80*/  FMUL.FTZ R16, R16, R15 ;  /* 0x0000000f10107220 */ /* 0x000fc60000410000 */
[----:B------:R-:W1:Y:S01]  /*6b90*/  MUFU.RCP R105, R86 ;  /* 0x0000005600697308 */ /* 0x000e620000001000 */
[----:B---3--:R-:W-:Y:S01]  /*6ba0*/  FMUL.FTZ R14, R45, R56 ;  /* 0x000000382d0e7220 */ /* 0x008fe20000410000 */
[----:B------:R-:W-:Y:S03]  /*6bb0*/  STS [R71+0x4], R16 ;  /* 0x0000041047007388 */ /* 0x000fe60000000800 */
[----:B------:R-:W-:Y:S01]  /*6bc0*/  FMUL.FTZ R14, R14, R11 ;  /* 0x0000000b0e0e7220 */ /* 0x000fe20000410000 */
[----:B------:R-:W-:Y:S02]  /*6bd0*/  STS [R70+0x8], R49 ;  /* 0x0000083146007388 */ /* 0x000fe40000000800 */
[----:B------:R-:W2:Y:S01]  /*6be0*/  MUFU.RCP R106, R87 ;  /* 0x00000057006a7308 */ /* 0x000ea20000001000 */
[----:B0-----:R-:W-:-:S04]  /*6bf0*/  FMUL.FTZ R48, R55, R104 ;  /* 0x0000006837307220 */ /* 0x001fc80000410000 */
[----:B------:R-:W-:-:S03]  /*6c00*/  FMUL.FTZ R48, R48, R13 ;  /* 0x0000000d30307220 */ /* 0x000fc60000410000 */
[----:B------:R-:W0:Y:S01]  /*6c10*/  MUFU.RCP R103, R52 ;  /* 0x0000003400677308 */ /* 0x000e220000001000 */
[----:B-1----:R-:W-:Y:S01]  /*6c20*/  FMUL.FTZ R15, R44, R105 ;  /* 0x000000692c0f7220 */ /* 0x002fe20000410000 */
[----:B------:R-:W-:Y:S03]  /*6c30*/  STS [R69+0xc], R48 ;  /* 0x00000c3045007388 */ /* 0x000fe60000000800 */
        /* <DEDUP_REMOVED lines=33> */
[----:B------:R-:W-:Y:S01]  /*6e50*/  FMUL.FTZ R22, R22, R3 ;  /* 0x0000000316167220 */ /* 0x000fe20000410000 */
[----:B-1----:R-:W-:-:S04]  /*6e60*/  FMUL.FTZ R21, R21, R54 ;  /* 0x0000003615157220 */ /* 0x002fc80000410000 */
[----:B------:R-:W-:Y:S01]  /*6e70*/  STS [R59+0x34], R22 ;  /* 0x000034163b007388 */ /* 0x000fe20000000800 */
[----:B------:R-:W-:Y:S01]  /*6e80*/  FMUL.FTZ R21, R21, R2 ;  /* 0x0000000215157220 */ /* 0x000fe20000410000 */
[----:B------:R-:W-:Y:S01]  /*6e90*/  IMAD.U32 R2, RZ, RZ, UR18 ;  /* 0x00000012ff027e24 */ /* 0x000fe2000f8e00ff */
[----:B------:R-:W-:Y:S01]  /*6ea0*/  UIADD3 UR18, UR23, UR24, URZ ;  /* 0x0000001817127290 */ /* 0x000fe2000fffe03f */
[----:B--2---:R-:W-:Y:S02]  /*6eb0*/  FMUL.FTZ R5, R20, R45 ;  /* 0x0000002d14057220 */ /* 0x004fe40000410000 */
        /* <DEDUP_REMOVED lines=25> */
[----:B------:R-:W-:Y:S01]  /*7050*/  MOV R5, UR30 ;  /* 0x0000001e00057c02 */ /* 0x000fe20008000f00 */
[----:B------:R-:W-:Y:S01]  /*7060*/  IMAD.MOV.U32 R3, RZ, RZ, R19 ;  /* 0x000000ffff037224 */ /* 0x000fe200078e0013 */
[----:B------:R-:W-:Y:S01]  /*7070*/  MOV R2, R18 ;  /* 0x0000001200027202 */ /* 0x000fe20000000f00 */
[----:B------:R-:W-:Y:S02]  /*7080*/  ULDC.64 UR32, c[0x0][0x2c8] ;  /* 0x0000b20000207ab9 */ /* 0x000fe40000000a00 */
[----:B------:R-:W-:Y:S02]  /*7090*/  UIMAD UR21, UR20, UR32, URZ ;  /* 0x00000020141572a4 */ /* 0x000fe4000f8e023f */
[----:B------:R-:W-:Y:S01]  /*70a0*/  IMAD.WIDE.U32 R2, R5, UR28, R2 ;  /* 0x0000001c05027c25 */ /* 0x000fe2000f8e0002 */
[----:B------:R-:W-:Y:S01]  /*70b0*/  MOV R5, UR32 ;  /* 0x0000002000057c02 */ /* 0x000fe20008000f00 */
[----:B------:R-:W-:-:S03]  /*70c0*/  UIMAD UR21, UR25, UR33, UR21 ;  /* 0x00000021191572a4 */ /* 0x000fc6000f8e0215 */
[----:B------:R-:W-:Y:S01]  /*70d0*/  IADD3 R3, R3, UR24, RZ ;  /* 0x0000001803037c10 */ /* 0x000fe2000fffe0ff */
[----:B------:R-:W-:Y:S02]  /*70e0*/  ULDC.64 UR32, c[0x0][0x320] ;  /* 0x0000c80000207ab9 */ /* 0x000fe40000000a00 */
[----:B------:R-:W-:-:S04]  /*70f0*/  IMAD.WIDE.U32 R2, R5, UR25, R2 ;  /* 0x0000001905027c25 */ /* 0x000fc8000f8e0002 */
[----:B------:R-:W-:Y:S01]  /*7100*/  VIADD R3, R3, UR21 ;  /* 0x0000001503037c36 */ /* 0x000fe20008000000 */
[----:B------:R-:W-:-:S04]  /*7110*/  LEA R4, P0, R2, UR32, 0x2 ;  /* 0x0000002002047c11 */ /* 0x000fc8000f8010ff */
[----:B------:R-:W-:-:S05]  /*7120*/  LEA.HI.X R5, R2, UR33, R3, 0x2, P0 ;  /* 0x0000002102057c11 */ /* 0x000fca00080f1403 */
[----:B------:R0:W-:Y:S04]  /*7130*/  STG.E desc[UR26][R4.64], R7 ;  /* 0x0000000704007986 */ /* 0x0001e8000c10191a */
.L_x_2765:
[----:B------:R-:W-:Y:S05]  /*7140*/  BSYNC B0 ;  /* 0x0000000000007941 */ /* 0x000fea0003800000 */
.L_x_2764:
        /* <DEDUP_REMOVED lines=11> */
[----:B------:R-:W-:Y:S01]  /*7200*/  ISETP.GE.AND P1, PT, R37, R0, PT ;  /* 0x000000002500720c */ /* 0x000fe20003f26270 */
[----:B------:R-:W-:Y:S01]  /*7210*/  UIADD3.X UR7, UR7, UR20, UR23, UP0, !UPT ;  /* 0x0000001407077290 */ /* 0x000fe200087fe417 */
[----:B------:R-:W-:Y:S01]  /*7220*/  IADD3 R2, P0, R39, UR30, RZ ;  /* 0x0000001e27027c10 */ /* 0x000fe2000ff1e0ff */
[----:B------:R-:W-:Y:S01]  /*7230*/  UIADD3 UR4, UR4, 0x1, URZ ;  /* 0x0000000104047890 */ /* 0x000fe2000fffe03f */
[----:B------:R-:W-:Y:S01]  /*7240*/  MOV R3, UR19 ;  /* 0x0000001300037c02 */ /* 0x000fe20008000f00 */
[----:B------:R-:W-:Y:S01]  /*7250*/  UIADD3 UR11, UP0, UR11, 0x2000, URZ ;  /* 0x000020000b0b7890 */ /* 0x000fe2000ff1e03f */
[----:B------:R-:W-:Y:S01]  /*7260*/  IADD3.X R40, R40, UR31, RZ, P0, !PT ;  /* 0x0000001f28287c10 */ /* 0x000fe200087fe4ff */
[----:B------:R-:W-:Y:S01]  /*7270*/  UIADD3 UR15, UP1, UR15, 0x2000, URZ ;  /* 0x000020000f0f7890 */ /* 0x000fe2000ff3e03f */
[C---:B------:R-:W-:Y:S01]  /*7280*/  LEA R2, P0, R3.reuse, R2, 0x2 ;  /* 0x0000000203027211 */ /* 0x040fe200078010ff */
[----:B------:R-:W-:Y:S01]  /*7290*/  UIADD3 UR14, UP2, UR14, 0x2000, URZ ;  /* 0x000020000e0e7890 */ /* 0x000fe2000ff5e03f */
[----:B0-----:R-:W-:Y:S01]  /*72a0*/  MOV R4, UR7 ;  /* 0x0000000700047c02 */ /* 0x001fe20008000f00 */
[----:B------:R-:W-:Y:S01]  /*72b0*/  UIADD3.X UR10, URZ, UR10, URZ, UP0, !UPT ;  /* 0x0000000a3f0a7290 */ /* 0x000fe200087fe43f */
[----:B------:R-:W-:Y:S01]  /*72c0*/  ISETP.GE.AND P2, PT, R26, R0, PT ;  /* 0x000000001a00720c */ /* 0x000fe20003f46270 */
[----:B------:R-:W-:Y:S01]  /*72d0*/  UIADD3.X UR13, URZ, UR13, URZ, UP1, !UPT ;  /* 0x0000000d3f0d7290 */ /* 0x000fe20008ffe43f */
        /* <DEDUP_REMOVED lines=18> */
[----:B------:R-:W-:Y:S02]  /*7400*/  ISETP.GE.AND P3, PT, R38, R0, PT ;  /* 0x000000002600720c */ /* 0x000fe40003f66270 */
[----:B------:R-:W1:Y:S01]  /*7410*/  LDC R0, c[0x0][0x224] ;  /* 0x00008900ff007b82 */ /* 0x000e620000000800 */
[----:B------:R0:W-:Y:S04]  /*7420*/  @!P4 STG.E desc[UR26][R2.64+0x400], R79 ;  /* 0x0004004f0200c986 */ /* 0x0001e8000c10191a */
[----:B------:R0:W-:Y:S04]  /*7430*/  @!P5 STG.E desc[UR26][R2.64+0x480], R21 ;  /* 0x000480150200d986 */ /* 0x0001e8000c10191a */
[----:B------:R0:W-:Y:S04]  /*7440*/  @!P6 STG.E desc[UR26][R2.64+0x500], R77 ;  /* 0x0005004d0200e986 */ /* 0x0001e8000c10191a */
[----:B------:R0:W-:Y:S04]  /*7450*/  @!P1 STG.E desc[UR26][R2.64+0x600], R75 ;  /* 0x0006004b02009986 */ /* 0x0001e8000c10191a */
[----:B------:R0:W-:Y:S04]  /*7460*/  @!P2 STG.E desc[UR26][R2.64+0x680], R25 ;  /* 0x000680190200a986 */ /* 0x0001e8000c10191a */
[----:B------:R0:W-:Y:S04]  /*7470*/  @!P3 STG.E desc[UR26][R2.64+0x700], R73 ;  /* 0x000700490200b986 */ /* 0x0001e8000c10191a */
[----:B------:R0:W-:Y:S01]  /*7480*/  @!P0 STG.E desc[UR26][R2.64+0x580], R23 ;  /* 0x0005801702008986 */ /* 0x0001e2000c10191a */
[----:B-1----:R-:W-:-:S13]  /*7490*/  ISETP.LE.AND P0, PT, R0, UR4, PT ;  /* 0x0000000400007c0c */ /* 0x002fda000bf03270 */
[----:B0-----:R-:W-:Y:S05]  /*74a0*/  @!P0 BRA `(.L_x_2766) ;  /* 0xffffff9000c88947 */ /* 0x001fea000383ffff */
[----:B------:R-:W-:Y:S05]  /*74b0*/  EXIT ;  /* 0x000000000000794d */ /* 0x000fea0003800000 */
.L_x_2767:
        /* <DEDUP_REMOVED lines=12> */
.L_x_5243:


//--------------------- .text._Z25selective_scan_fwd_kernelI32Selective_Scan_fwd_kernel_traitsILi128ELi16ELi1ELb0ELb1ELb0ELb0EffEEv13SSMParamsBase --------------------------
	.section	.text._Z25selective_scan_fwd_kernelI32Selective_Scan_fwd_kernel_traitsILi128ELi16ELi1ELb0ELb1ELb0ELb0EffEEv13SSMParamsBase,"ax",@progbits
	.align	128
        .global         _Z25selective_scan_fwd_kernelI32Selective_Scan_fwd_kernel_traitsILi128ELi16ELi1ELb0ELb1ELb0ELb0EffEEv13SSMParamsBase
        .type           _Z25selective_scan_fwd_kernelI32Selective_Scan_fwd_kernel_traitsILi128ELi16ELi1ELb0ELb1ELb0ELb0EffEEv13SSMParamsBase,@function
        .size           _Z25selective_scan_fwd_kernelI32Selective_Scan_fwd_kernel_traitsILi128ELi16ELi1ELb0ELb1ELb0ELb0EffEEv13SSMParamsBase,(.L_x_5244 - _Z25selective_scan_fwd_kernelI32Selective_Scan_fwd_kernel_traitsILi128ELi16ELi1ELb0ELb1ELb0ELb0EffEEv13SSMParamsBase)
        .other          _Z25selective_scan_fwd_kernelI32Selective_Scan_fwd_kernel_traitsILi128ELi16ELi1ELb0ELb1ELb0ELb0EffEEv13SSMParamsBase,@"STO_CUDA_ENTRY STV_DEFAULT"
_Z25selective_scan_fwd_kernelI32Selective_Scan_fwd_kernel_traitsILi128ELi16ELi1ELb0ELb1ELb0ELb0EffEEv13SSMParamsBase:
.text._Z25selective_scan_fwd_kernelI32Selective_Scan_fwd_kernel_traitsILi128ELi16ELi1ELb0ELb1ELb0ELb0EffEEv13SSMParamsBase:
[----:B------:R-:W-:Y:S08]  /*0000*/  LDC R1, c[0x0][0x28] ;  /* 0x00000a00ff017b82 */ /* 0x000ff00000000800 */
[----:B------:R-:W0:Y:S01]  /*0010*/  LDC R17, c[0x0][0x228] ;  /* 0x00008a00ff117b82 */ /* 0x000e220000000800 */
[----:B------:R-:W-:Y:S01]  /*0020*/  ULDC.64 UR4, c[0x0][0x2e8] ;  /* 0x0000ba0000047ab9 */ /* 0x000fe20000000a00 */
[----:B------:R-:W-:Y:S01]  /*0030*/  ULDC.64 UR6, c[0x0][0x300] ;  /* 0x0000c00000067ab9 */ /* 0x000fe20000000a00 */
[----:B------:R-:W-:Y:S01]  /*0040*/  ISETP.NE.U32.AND P0, PT, RZ, UR4, PT ;  /* 0x00000004ff007c0c */ /* 0x000fe2000bf05070 */
[----:B------:R-:W-:Y:S01]  /*0050*/  HFMA2.MMA R98, -RZ, RZ, 0, 0 ;  /* 0x00000000ff627435 */ /* 0x000fe200000001ff */
[----:B------:R-:W-:Y:S01]  /*0060*/  ISETP.NE.U32.AND P1, PT, RZ, UR6, PT ;  /* 0x00000006ff007c0c */ /* 0x000fe2000bf25070 */
[----:B------:R-:W-:Y:S01]  /*0070*/  IMAD.MOV.U32 R96, RZ, RZ, RZ ;  /* 0x000000ffff607224 */ /* 0x000fe200078e00ff */
[----:B------:R-:W-:Y:S01]  /*0080*/  ISETP.NE.AND.EX P0, PT, RZ, UR5, PT, P0 ;  /* 0x00000005ff007c0c */ /* 0x000fe2000bf05300 */
[----:B------:R-:W1:Y:S01]  /*0090*/  S2UR UR8, SR_CTAID.Y ;  /* 0x00000000000879c3 */ /* 0x000e620000002600 */
[----:B------:R-:W-:-:S07]  /*00a0*/  ISETP.NE.AND.EX P1, PT, RZ, UR7, PT, P1 ;  /* 0x00000007ff007c0c */ /* 0x000fce000bf25310 */
        /* <DEDUP_REMOVED lines=13> */
[----:B------:R-:W3:Y:S03]  /*0180*/  S2UR UR4, SR_CTAID.X ;  /* 0x00000000000479c3 */ /* 0x000ee60000002500 */
[----:B------:R4:W5:Y:S01]  /*0190*/  @P1 LDG.E R96, desc[UR6][R4.64] ;  /* 0x0000000604601981 */ /* 0x000962000c1e1900 */
[----:B-1----:R-:W-:-:S02]  /*01a0*/  IABS R2, R100 ;  /* 0x0000006400027213 */ /* 0x002fc40000000000 */
[----:B0-----:R-:W-:Y:S02]  /*01b0*/  IADD3 R6, R0, 0xffffffe, RZ ;  /* 0x0ffffffe00067810 */ /* 0x001fe40007ffe0ff */
[----:B----4-:R-:W0:Y:S02]  /*01c0*/  LDC R5, c[0x0][0x224] ;  /* 0x00008900ff057b82 */ /* 0x010e240000000800 */
[----:B------:R1:W4:Y:S01]  /*01d0*/  F2I.FTZ.U32.TRUNC.NTZ R7, R6 ;  /* 0x0000000600077305 */ /* 0x000322000021f000 */
[----:B---3--:R-:W-:Y:S01]  /*01e0*/  MOV R94, UR4 ;  /* 0x00000004005e7c02 */ /* 0x008fe20008000f00 */
[----:B-1----:R-:W-:Y:S01]  /*01f0*/  IMAD.MOV.U32 R6, RZ, RZ, RZ ;  /* 0x000000ffff067224 */ /* 0x002fe200078e00ff */
[----:B------:R-:W-:Y:S02]  /*0200*/  ULDC.64 UR4, c[0x0][0x280] ;  /* 0x0000a00000047ab9 */ /* 0x000fe40000000a00 */
[----:B------:R-:W-:Y:S02]  /*0210*/  SHF.R.S32.HI R132, RZ, 0x1f, R94 ;  /* 0x0000001fff847819 */ /* 0x000fe4000001145e */
[----:B----4-:R-:W-:-:S05]  /*0220*/  IADD3 R8, RZ, -R7, RZ ;  /* 0x80000007ff087210 */ /* 0x010fca0007ffe0ff */
        /* <DEDUP_REMOVED lines=8> */
[C---:B------:R-:W-:Y:S02]  /*02b0*/  IMAD R11, R94.reuse, UR5, R5 ;  /* 0x000000055e0b7c24 */ /* 0x040fe4000f8e0205 */
[----:B------:R-:W-:-:S04]  /*02c0*/  IMAD.WIDE.U32 R6, R94, UR8, RZ ;  /* 0x000000085e067c25 */ /* 0x000fc8000f8e00ff */
[----:B------:R-:W-:Y:S01]  /*02d0*/  IMAD R0, R9, R0, R2 ;  /* 0x0000000009007224 */ /* 0x000fe200078e0202 */
[----:B------:R-:W-:-:S04]  /*02e0*/  LOP3.LUT R2, R100, R17, RZ, 0x3c, !PT ;  /* 0x0000001164027212 */ /* 0x000fc800078e3cff */
[----:B------:R-:W-:Y:S02]  /*02f0*/  ISETP.GT.U32.AND P1, PT, R9, R0, PT ;  /* 0x000000000900720c */ /* 0x000fe40003f24070 */
[----:B------:R-:W-:Y:S01]  /*0300*/  ISETP.GE.AND P2, PT, R2, RZ, PT ;  /* 0x000000ff0200720c */ /* 0x000fe20003f46270 */
[----:B------:R-:W-:Y:S01]  /*0310*/  IMAD.WIDE.U32 R2, R94, UR4, RZ ;  /* 0x000000045e027c25 */ /* 0x000fe2000f8e00ff */
[----:B------:R-:W-:-:S03]  /*0320*/  ULDC.64 UR4, c[0x0][0x290] ;  /* 0x0000a40000047ab9 */ /* 0x000fc60000000a00 */
[----:B------:R-:W-:-:S06]  /*0330*/  IMAD R13, R132, UR4, RZ ;  /* 0x00000004840d7c24 */ /* 0x000fcc000f8e02ff */
[----:B------:R-:W-:Y:S01]  /*0340*/  @!P1 IMAD.IADD R0, R0, 0x1, -R9 ;  /* 0x0000000100009824 */ /* 0x000fe200078e0a09 */
[----:B------:R-:W-:Y:S02]  /*0350*/  @!P1 IADD3 R4, R4, 0x1, RZ ;  /* 0x0000000104049810 */ /* 0x000fe40007ffe0ff */
[----:B------:R-:W-:Y:S02]  /*0360*/  ISETP.NE.AND P1, PT, R17, RZ, PT ;  /* 0x000000ff1100720c */ /* 0x000fe40003f25270 */
[----:B------:R-:W-:-:S13]  /*0370*/  ISETP.GE.U32.AND P0, PT, R0, R9, PT ;  /* 0x000000090000720c */ /* 0x000fda0003f06070 */
[----:B------:R-:W-:Y:S01]  /*0380*/  @P0 IADD3 R4, R4, 0x1, RZ ;  /* 0x0000000104040810 */ /* 0x000fe20007ffe0ff */
[----:B--2---:R-:W-:Y:S06]  /*0390*/  @!P3 EXIT ;  /* 0x000000000000b94d */ /* 0x004fec0003800000 */
[----:B------:R-:W0:Y:S01]  /*03a0*/  S2R R104, SR_TID.X ;  /* 0x0000000000687919 */ /* 0x000e220000002100 */
[----:B------:R-:W-:Y:S01]  /*03b0*/  IMAD.MOV.U32 R9, RZ, RZ, R4 ;  /* 0x000000ffff097224 */ /* 0x000fe200078e0004 */
[----:B------:R-:W-:Y:S01]  /*03c0*/  IADD3 R7, R7, R15, RZ ;  /* 0x0000000f07077210 */ /* 0x000fe20007ffe0ff */
[C---:B------:R-:W-:Y:S01]  /*03d0*/  IMAD.WIDE.U32 R4, R94.reuse, UR4, RZ ;  /* 0x000000045e047c25 */ /* 0x040fe2000f8e00ff */
[----:B------:R-:W1:Y:S01]  /*03e0*/  LDC.64 R14, c[0x0][0x2f8] ;  /* 0x0000be00ff0e7b82 */ /* 0x000e620000000a00 */
[----:B------:R-:W-:Y:S01]  /*03f0*/  ULDC.64 UR10, c[0x0][0x258] ;  /* 0x00009600000a7ab9 */ /* 0x000fe20000000a00 */
[----:B------:R-:W-:Y:S01]  /*0400*/  @!P2 IADD3 R9, -R9, RZ, RZ ;  /* 0x000000ff0909a210 */ /* 0x000fe20007ffe1ff */
[----:B------:R-:W-:Y:S01]  /*0410*/  IMAD R13, R94, UR5, R13 ;  /* 0x000000055e0d7c24 */ /* 0x000fe2000f8e020d */
[----:B------:R-:W-:Y:S01]  /*0420*/  @!P1 LOP3.LUT R9, RZ, R17, RZ, 0x33, !PT ;  /* 0x00000011ff099212 */ /* 0x000fe200078e33ff */
[----:B------:R-:W2:Y:S01]  /*0430*/  S2R R97, SR_LANEID ;  /* 0x0000000000617919 */ /* 0x000ea20000000000 */
[----:B------:R-:W-:Y:S01]  /*0440*/  ULDC.64 UR4, c[0x0][0x288] ;  /* 0x0000a20000047ab9 */ /* 0x000fe20000000a00 */
[----:B------:R-:W-:Y:S01]  /*0450*/  IMAD.IADD R3, R3, 0x1, R11 ;  /* 0x0000000103037824 */ /* 0x000fe200078e020b */
[----:B------:R-:W-:Y:S01]  /*0460*/  IADD3 R5, R5, R13, RZ ;  /* 0x0000000d05057210 */ /* 0x000fe20007ffe0ff */
[----:B------:R-:W-:Y:S01]  /*0470*/  ULDC.64 UR8, c[0x0][0x298] ;  /* 0x0000a60000087ab9 */ /* 0x000fe20000000a00 */
[----:B------:R-:W3:Y:S01]  /*0480*/  LDC.64 R12, c[0x0][0x2f0] ;  /* 0x0000bc00ff0c7b82 */ /* 0x000ee20000000a00 */
[----:B------:R-:W-:Y:S01]  /*0490*/  SHF.R.S32.HI R0, RZ, 0x1f, R9 ;  /* 0x0000001fff007819 */ /* 0x000fe20000011409 */
[----:B------:R-:W-:-:S04]  /*04a0*/  IMAD.WIDE.U32 R6, R9, UR10, R6 ;  /* 0x0000000a09067c25 */ /* 0x000fc8000f8e0006 */
[----:B------:R-:W-:Y:S01]  /*04b0*/  IMAD R0, R0, UR10, RZ ;  /* 0x0000000a00007c24 */ /* 0x000fe2000f8e02ff */
[----:B------:R-:W-:Y:S01]  /*04c0*/  LEA R89, P0, R6, R18, 0x2 ;  /* 0x0000001206597211 */ /* 0x000fe200078010ff */
[----:B------:R-:W-:Y:S02]  /*04d0*/  IMAD R11, R99, UR4, RZ ;  /* 0x00000004630b7c24 */ /* 0x000fe4000f8e02ff */
[----:B------:R-:W-:Y:S02]  /*04e0*/  IMAD R87, R9, UR11, R0 ;  /* 0x0000000b09577c24 */ /* 0x000fe4000f8e0200 */
[----:B------:R-:W-:Y:S02]  /*04f0*/  IMAD R9, R99, UR8, RZ ;  /* 0x0000000863097c24 */ /* 0x000fe4000f8e02ff */
[C---:B------:R-:W-:Y:S01]  /*0500*/  IMAD R11, R100.reuse, UR5, R11 ;  /* 0x00000005640b7c24 */ /* 0x040fe2000f8e020b */
[----:B------:R-:W-:Y:S01]  /*0510*/  IADD3 R87, R7, R87, RZ ;  /* 0x0000005707577210 */ /* 0x000fe20007ffe0ff */
[----:B------:R-:W-:Y:S01]  /*0520*/  IMAD.WIDE.U32 R2, R100, UR4, R2 ;  /* 0x0000000464027c25 */ /* 0x000fe2000f8e0002 */
[----:B0-----:R-:W-:-:S03]  /*0530*/  LOP3.LUT R95, R104, 0x1f, RZ, 0xc0, !PT ;  /* 0x0000001f685f7812 */ /* 0x001fc600078ec0ff */
[----:B------:R-:W-:Y:S01]  /*0540*/  IMAD R9, R100, UR9, R9 ;  /* 0x0000000964097c24 */ /* 0x000fe2000f8e0209 */
[----:B------:R-:W-:Y:S01]  /*0550*/  LEA.HI.X R87, R6, R19, R87, 0x2, P0 ;  /* 0x0000001306577211 */ /* 0x000fe200000f1457 */
[----:B------:R-:W-:Y:S01]  /*0560*/  IMAD.WIDE.U32 R4, R100, UR8, R4 ;  /* 0x0000000864047c25 */ /* 0x000fe2000f8e0004 */
[----:B------:R-:W-:Y:S02]  /*0570*/  IADD3 R93, R3, R11, RZ ;  /* 0x0000000b035d7210 */ /* 0x000fe40007ffe0ff */
[----:B---3--:R-:W-:Y:S01]  /*0580*/  LEA R92, P0, R2, R12, 0x2 ;  /* 0x0000000c025c7211 */ /* 0x008fe200078010ff */
[----:B------:R-:W-:Y:S01]  /*0590*/  IMAD.SHL.U32 R88, R104, 0x10, RZ ;  /* 0x0000001068587824 */ /* 0x000fe200078e00ff */
[----:B------:R-:W-:Y:S01]  /*05a0*/  IADD3 R91, R5, R9, RZ ;  /* 0x00000009055b7210 */ /* 0x000fe20007ffe0ff */
[----:B------:R-:W-:Y:S01]  /*05b0*/  IMAD.MOV.U32 R86, RZ, RZ, RZ ;  /* 0x000000ffff567224 */ /* 0x000fe200078e00ff */
[----:B-1----:R-:W-:Y:S02]  /*05c0*/  LEA R90, P1, R4, R14, 0x2 ;  /* 0x0000000e045a7211 */ /* 0x002fe400078210ff */
[----:B------:R-:W-:-:S02]  /*05d0*/  LOP3.LUT R88, R88, 0xfffffe00, RZ, 0xc0, !PT ;  /* 0xfffffe0058587812 */ /* 0x000fc400078ec0ff */
[----:B------:R-:W-:Y:S02]  /*05e0*/  LEA.HI.X R93, R2, R13, R93, 0x2, P0 ;  /* 0x0000000d025d7211 */ /* 0x000fe400000f145d */
[----:B------:R-:W-:Y:S02]  /*05f0*/  LEA.HI.X R91, R4, R15, R91, 0x2, P1 ;  /* 0x0000000f045b7211 */ /* 0x000fe400008f145b */
[----:B--2---:R-:W-:-:S07]  /*0600*/  LOP3.LUT R2, R88, R95, RZ, 0xfc, !PT ;  /* 0x0000005f58027212 */ /* 0x004fce00078efcff */
.L_x_2808:
[----:B0-----:R-:W0:Y:S01]  /*0610*/  LDC R5, c[0x0][0x218] ;  /* 0x00008600ff057b82 */ /* 0x001e220000000800 */
[C-C-:B------:R-:W-:Y:S02]  /*0620*/  LOP3.LUT R85, R88.reuse, 0x20, R95.reuse, 0xfe, !PT ;  /* 0x0000002058557812 */ /* 0x140fe400078efe5f */
[----:B------:R-:W-:Y:S02]  /*0630*/  CS2R R6, SRZ ;  /* 0x0000000000067805 */ /* 0x000fe4000001ff00 */
[C-C-:B------:R-:W-:Y:S02]  /*0640*/  LOP3.LUT R127, R88.reuse, 0x40, R95.reuse, 0xfe, !PT ;  /* 0x00000040587f7812 */ /* 0x140fe400078efe5f */
[----:B------:R-:W-:Y:S02]  /*0650*/  CS2R R8, SRZ ;  /* 0x0000000000087805 */ /* 0x000fe4000001ff00 */
[----:B------:R-:W-:Y:S02]  /*0660*/  LOP3.LUT R125, R88, 0x60, R95, 0xfe, !PT ;  /* 0x00000060587d7812 */ /* 0x000fe400078efe5f */
[----:B------:R-:W-:-:S02]  /*0670*/  CS2R R10, SRZ ;  /* 0x00000000000a7805 */ /* 0x000fc4000001ff00 */
[C-C-:B------:R-:W-:Y:S02]  /*0680*/  LOP3.LUT R123, R88.reuse, 0x80, R95.reuse, 0xfe, !PT ;  /* 0x00000080587b7812 */ /* 0x140fe400078efe5f */
[----:B------:R-:W-:Y:S02]  /*0690*/  CS2R R12, SRZ ;  /* 0x00000000000c7805 */ /* 0x000fe4000001ff00 */
[----:B------:R-:W-:Y:S02]  /*06a0*/  MOV R0, RZ ;  /* 0x000000ff00007202 */ /* 0x000fe40000000f00 */
[----:B------:R-:W-:Y:S02]  /*06b0*/  CS2R R14, SRZ ;  /* 0x00000000000e7805 */ /* 0x000fe4000001ff00 */
[----:B------:R-:W-:Y:S02]  /*06c0*/  LOP3.LUT R121, R88, 0xa0, R95, 0xfe, !PT ;  /* 0x000000a058797812 */ /* 0x000fe400078efe5f */
[----:B------:R-:W-:-:S02]  /*06d0*/  CS2R R16, SRZ ;  /* 0x0000000000107805 */ /* 0x000fc4000001ff00 */
[C-C-:B------:R-:W-:Y:S02]  /*06e0*/  LOP3.LUT R119, R88.reuse, 0xc0, R95.reuse, 0xfe, !PT ;  /* 0x000000c058777812 */ /* 0x140fe400078efe5f */
[C-C-:B------:R-:W-:Y:S02]  /*06f0*/  LOP3.LUT R117, R88.reuse, 0xe0, R95.reuse, 0xfe, !PT ;  /* 0x000000e058757812 */ /* 0x140fe400078efe5f */
[C-C-:B------:R-:W-:Y:S02]  /*0700*/  LOP3.LUT R115, R88.reuse, 0x100, R95.reuse, 0xfe, !PT ;  /* 0x0000010058737812 */ /* 0x140fe400078efe5f */
[C-C-:B------:R-:W-:Y:S02]  /*0710*/  LOP3.LUT R113, R88.reuse, 0x120, R95.reuse, 0xfe, !PT ;  /* 0x0000012058717812 */ /* 0x140fe400078efe5f */
[C-C-:B------:R-:W-:Y:S02]  /*0720*/  LOP3.LUT R111, R88.reuse, 0x140, R95.reuse, 0xfe, !PT ;  /* 0x00000140586f7812 */ /* 0x140fe400078efe5f */
[----:B------:R-:W-:Y:S01]  /*0730*/  LOP3.LUT R109, R88, 0x160, R95, 0xfe, !PT ;  /* 0x00000160586d7812 */ /* 0x000fe200078efe5f */
[----:B0-----:R-:W-:Y:S01]  /*0740*/  IMAD R102, R86, -0x800, R5 ;  /* 0xfffff80056667824 */ /* 0x001fe200078e0205 */
[----:B------:R-:W-:Y:S01]  /*0750*/  LOP3.LUT R107, R88, 0x180, R95, 0xfe, !PT ;  /* 0x00000180586b7812 */ /* 0x000fe200078efe5f */
[----:B------:R-:W-:Y:S01]  /*0760*/  IMAD.WIDE R4, R2, 0x4, R92 ;  /* 0x0000000402047825 */ /* 0x000fe200078e025c */
[----:B------:R-:W-:-:S02]  /*0770*/  LOP3.LUT R105, R88, 0x1a0, R95, 0xfe, !PT ;  /* 0x000001a058697812 */ /* 0x000fc400078efe5f */
[-C--:B------:R-:W-:Y:S01]  /*0780*/  ISETP.GE.AND P2, PT, R2, R102.reuse, PT ;  /* 0x000000660200720c */ /* 0x080fe20003f46270 */
[----:B------:R-:W-:Y:S01]  /*0790*/  BAR.SYNC.DEFER_BLOCKING 0x0 ;  /* 0x0000000000007b1d */ /* 0x000fe20000010000 */
[-C--:B------:R-:W-:Y:S02]  /*07a0*/  ISETP.GE.AND P1, PT, R85, R102.reuse, PT ;  /* 0x000000665500720c */ /* 0x080fe40003f26270 */
[-C--:B------:R-:W-:Y:S02]  /*07b0*/  ISETP.GE.AND P0, PT, R127, R102.reuse, PT ;  /* 0x000000667f00720c */ /* 0x080fe40003f06270 */
[-C--:B------:R-:W-:Y:S02]  /*07c0*/  ISETP.GE.AND P4, PT, R125, R102.reuse, PT ;  /* 0x000000667d00720c */ /* 0x080fe40003f86270 */
[-C--:B------:R-:W-:Y:S02]  /*07d0*/  ISETP.GE.AND P6, PT, R123, R102.reuse, PT ;  /* 0x000000667b00720c */ /* 0x080fe40003fc6270 */
[----:B------:R-:W-:-:S02]  /*07e0*/  ISETP.GE.AND P5, PT, R121, R102, PT ;  /* 0x000000667900720c */ /* 0x000fc40003fa6270 */
[-C--:B------:R-:W-:Y:S02]  /*07f0*/  ISETP.GE.AND P3, PT, R119, R102.reuse, PT ;  /* 0x000000667700720c */ /* 0x080fe40003f66270 */
[C-C-:B------:R-:W-:Y:S02]  /*0800*/  LOP3.LUT R103, R88.reuse, 0x1c0, R95.reuse, 0xfe, !PT ;  /* 0x000001c058677812 */ /* 0x140fe400078efe5f */
[----:B------:R-:W-:Y:S01]  /*0810*/  LOP3.LUT R101, R88, 0x1e0, R95, 0xfe, !PT ;  /* 0x000001e058657812 */ /* 0x000fe200078efe5f */
        /* <DEDUP_REMOVED lines=17> */
[-C--:B------:R-:W-:Y:S01]  /*0930*/  ISETP.GE.AND P1, PT, R101, R102.reuse, PT ;  /* 0x000000666500720c */ /* 0x080fe20003f26270 */
        /* <DEDUP_REMOVED lines=8> */
[----:B------:R0:W4:Y:S01]  /*09c0*/  @!P1 LDG.E R18, desc[UR6][R4.64+0x780] ;  /* 0x0007800604129981 */ /* 0x000122000c1e1900 */
[----:B------:R-:W1:Y:S01]  /*09d0*/  S2UR UR5, SR_CgaCtaId ;  /* 0x00000000000579c3 */ /* 0x000e620000008800 */
[----:B------:R-:W-:Y:S01]  /*09e0*/  IMAD.IADD R20, R88, 0x1, R97 ;  /* 0x0000000158147824 */ /* 0x000fe200078e0261 */
[----:B------:R-:W-:Y:S01]  /*09f0*/  UMOV UR4, 0x400 ;  /* 0x0000040000047882 */ /* 0x000fe20000000000 */
[----:B------:R-:W-:-:S02]  /*0a00*/  ISETP.GE.AND P2, PT, R2, R102, PT ;  /* 0x000000660200720c */ /* 0x000fc40003f46270 */
[C---:B------:R-:W-:Y:S01]  /*0a10*/  VIADD R27, R20.reuse, 0x60 ;  /* 0x00000060141b7836 */ /* 0x040fe20000000000 */
[C---:B------:R-:W-:Y:S01]  /*0a20*/  IADD3 R23, R20.reuse, 0x20, RZ ;  /* 0x0000002014177810 */ /* 0x040fe20007ffe0ff */
[C---:B------:R-:W-:Y:S01]  /*0a30*/  VIADD R37, R20.reuse, 0x120 ;  /* 0x0000012014257836 */ /* 0x040fe20000000000 */
[C---:B------:R-:W-:Y:S01]  /*0a40*/  IADD3 R25, R20.reuse, 0x40, RZ ;  /* 0x0000004014197810 */ /* 0x040fe20007ffe0ff */
[C---:B0-----:R-:W-:Y:S01]  /*0a50*/  VIADD R5, R20.reuse, 0xc0 ;  /* 0x000000c014057836 */ /* 0x041fe20000000000 */
[CC--:B------:R-:W-:Y:S01]  /*0a60*/  LEA.HI.SX32 R84, R20.reuse, R20.reuse, 0x1b ;  /* 0x0000001414547211 */ /* 0x0c0fe200078fdaff */
[C---:B------:R-:W-:Y:S01]  /*0a70*/  VIADD R43, R20.reuse, 0x180 ;  /* 0x00000180142b7836 */ /* 0x040fe20000000000 */
[C---:B------:R-:W-:Y:S01]  /*0a80*/  IADD3 R29, R20.reuse, 0x80, RZ ;  /* 0x00000080141d7810 */ /* 0x040fe20007ffe0ff */
[C---:B------:R-:W-:Y:S01]  /*0a90*/  VIADD R49, R20.reuse, 0x1e0 ;  /* 0x000001e014317836 */ /* 0x040fe20000000000 */
[----:B------:R-:W-:Y:S02]  /*0aa0*/  IADD3 R31, R20, 0xa0, RZ ;  /* 0x000000a0141f7810 */ /* 0x000fe40007ffe0ff */
[----:B------:R-:W-:-:S02]  /*0ab0*/  LEA.HI.SX32 R23, R23, R20, 0x1b ;  /* 0x0000001417177211 */ /* 0x000fc400078fdaff */
[-C--:B------:R-:W-:Y:S02]  /*0ac0*/  LEA.HI.SX32 R25, R25, R20.reuse, 0x1b ;  /* 0x0000001419197211 */ /* 0x080fe400078fdaff */
[C---:B------:R-:W-:Y:S02]  /*0ad0*/  IADD3 R33, R20.reuse, 0xe0, RZ ;  /* 0x000000e014217810 */ /* 0x040fe40007ffe0ff */
[-C--:B------:R-:W-:Y:S01]  /*0ae0*/  LEA.HI.SX32 R27, R27, R20.reuse, 0x1b ;  /* 0x000000141b1b7211 */ /* 0x080fe200078fdaff */
[----:B-1----:R-:W-:Y:S01]  /*0af0*/  ULEA UR4, UR5, UR4, 0x18 ;  /* 0x0000000405047291 */ /* 0x002fe2000f8ec03f */
[----:B------:R-:W-:Y:S02]  /*0b00*/  IADD3 R35, R20, 0x100, RZ ;  /* 0x0000010014237810 */ /* 0x000fe40007ffe0ff */
[-C--:B------:R-:W-:Y:S02]  /*0b10*/  LEA.HI.SX32 R29, R29, R20.reuse, 0x1b ;  /* 0x000000141d1d7211 */ /* 0x080fe400078fdaff */
[----:B------:R-:W-:-:S02]  /*0b20*/  LEA.HI.SX32 R31, R31, R20, 0x1b ;  /* 0x000000141f1f7211 */ /* 0x000fc400078fdaff */
[----:B------:R-:W-:Y:S02]  /*0b30*/  LEA R84, R84, UR4, 0x2 ;  /* 0x0000000454547c11 */ /* 0x000fe4000f8e10ff */
        /* <DEDUP_REMOVED lines=12> */
[----:B------:R-:W-:Y:S02]  /*0c00*/  IADD3 R47, R20, 0x1c0, RZ ;  /* 0x000001c0142f7810 */ /* 0x000fe40007ffe0ff */
[-C--:B------:R-:W-:Y:S02]  /*0c10*/  LEA.HI.SX32 R39, R39, R20.reuse, 0x1b ;  /* 0x0000001427277211 */ /* 0x080fe400078fdaff */
[----:B------:R-:W-:Y:S01]  /*0c20*/  LEA R78, R5, UR4, 0x2 ;  /* 0x00000004054e7c11 */ /* 0x000fe2000f8e10ff */
[----:B------:R-:W-:Y:S01]  /*0c30*/  IMAD.WIDE R4, R2, 0x4, R90 ;  /* 0x0000000402047825 */ /* 0x000fe200078e025a */
[----:B------:R-:W-:Y:S02]  /*0c40*/  LEA.HI.SX32 R41, R41, R20, 0x1b ;  /* 0x0000001429297211 */ /* 0x000fe400078fdaff */
[----:B------:R-:W-:-:S02]  /*0c50*/  LEA R77, R33, UR4, 0x2 ;  /* 0x00000004214d7c11 */ /* 0x000fc4000f8e10ff */
[-C--:B------:R-:W-:Y:S02]  /*0c60*/  LEA.HI.SX32 R43, R43, R20.reuse, 0x1b ;  /* 0x000000142b2b7211 */ /* 0x080fe400078fdaff */
[----:B------:R-:W-:Y:S02]  /*0c70*/  LEA R76, R35, UR4, 0x2 ;  /* 0x00000004234c7c11 */ /* 0x000fe4000f8e10ff */
[-C--:B------:R-:W-:Y:S02]  /*0c80*/  LEA.HI.SX32 R45, R45, R20.reuse, 0x1b ;  /* 0x000000142d2d7211 */ /* 0x080fe400078fdaff */
[----:B------:R-:W-:Y:S01]  /*0c90*/  LEA R75, R37, UR4, 0x2 ;  /* 0x00000004254b7c11 */ /* 0x000fe2000f8e10ff */
[----:B------:R-:W-:Y:S01]  /*0ca0*/  IMAD.MOV.U32 R37, RZ, RZ, RZ ;  /* 0x000000ffff257224 */ /* 0x000fe200078e00ff */
        /* <DEDUP_REMOVED lines=14> */
[----:B------:R-:W-:Y:S01]  /*0d90*/  MOV R39, RZ ;  /* 0x000000ff00277202 */ /* 0x000fe20000000f00 */
[----:B------:R-:W-:Y:S01]  /*0da0*/  IMAD.MOV.U32 R41, RZ, RZ, RZ ;  /* 0x000000ffff297224 */ /* 0x000fe200078e00ff */
[----:B------:R-:W-:Y:S01]  /*0db0*/  HFMA2.MMA R45, -RZ, RZ, 0, 0 ;  /* 0x00000000ff2d7435 */ /* 0x000fe200000001ff */
[----:B------:R-:W-:Y:S01]  /*0dc0*/  MOV R43, RZ ;  /* 0x000000ff002b7202 */ /* 0x000fe20000000f00 */
[----:B--2---:R-:W-:Y:S04]  /*0dd0*/  STS [R84], R7 ;  /* 0x0000000754007388 */ /* 0x004fe80000000800 */
[----:B---3--:R0:W-:Y:S04]  /*0de0*/  STS [R83+0x80], R0 ;  /* 0x0000800053007388 */ /* 0x0081e80000000800 */
[----:B----4-:R-:W-:Y:S04]  /*0df0*/  STS [R82+0x100], R9 ;  /* 0x0001000952007388 */ /* 0x010fe80000000800 */
[----:B------:R1:W-:Y:S01]  /*0e00*/  STS [R81+0x180], R6 ;  /* 0x0001800651007388 */ /* 0x0003e20000000800 */
[----:B0-----:R-:W-:-:S03]  /*0e10*/  LEA R0, R97, R88, 0x4 ;  /* 0x0000005861007211 */ /* 0x001fc600078e20ff */
[----:B------:R-:W-:Y:S01]  /*0e20*/  STS [R80+0x200], R11 ;  /* 0x0002000b50007388 */ /* 0x000fe20000000800 */
[----:B------:R-:W-:-:S03]  /*0e30*/  LEA.HI.SX32 R68, R0, R0, 0x1b ;  /* 0x0000000000447211 */ /* 0x000fc600078fdaff */
[----:B------:R0:W-:Y:S01]  /*0e40*/  STS [R79+0x280], R8 ;  /* 0x000280084f007388 */ /* 0x0001e20000000800 */
[----:B------:R-:W-:Y:S02]  /*0e50*/  MOV R0, RZ ;  /* 0x000000ff00007202 */ /* 0x000fe40000000f00 */
[----:B------:R-:W-:Y:S01]  /*0e60*/  LEA R68, R68, UR4, 0x2 ;  /* 0x0000000444447c11 */ /* 0x000fe2000f8e10ff */
[----:B------:R-:W-:Y:S01]  /*0e70*/  STS [R78+0x300], R13 ;  /* 0x0003000d4e007388 */ /* 0x000fe20000000800 */
[----:B-1----:R-:W-:-:S03]  /*0e80*/  MOV R6, RZ ;  /* 0x000000ff00067202 */ /* 0x002fc60000000f00 */
[----:B------:R1:W-:Y:S01]  /*0e90*/  STS [R77+0x380], R10 ;  /* 0x0003800a4d007388 */ /* 0x0003e20000000800 */
[----:B0-----:R-:W-:-:S03]  /*0ea0*/  HFMA2.MMA R8, -RZ, RZ, 0, 0 ;  /* 0x00000000ff087435 */ /* 0x001fc600000001ff */
[----:B------:R-:W-:Y:S04]  /*0eb0*/  STS [R76+0x400], R15 ;  /* 0x0004000f4c007388 */ /* 0x000fe80000000800 */
[----:B------:R0:W-:Y:S01]  /*0ec0*/  STS [R75+0x480], R12 ;  /* 0x0004800c4b007388 */ /* 0x0001e20000000800 */
[----:B-1----:R-:W-:-:S03]  /*0ed0*/  IMAD.MOV.U32 R10, RZ, RZ, RZ ;  /* 0x000000ffff0a7224 */ /* 0x002fc600078e00ff */
[----:B------:R-:W-:Y:S04]  /*0ee0*/  STS [R74+0x500], R17 ;  /* 0x000500114a007388 */ /* 0x000fe80000000800 */
[----:B------:R-:W-:Y:S01]  /*0ef0*/  STS [R73+0x580], R14 ;  /* 0x0005800e49007388 */ /* 0x000fe20000000800 */
[----:B0-----:R-:W-:-:S03]  /*0f00*/  CS2R R12, SRZ ;  /* 0x00000000000c7805 */ /* 0x001fc6000001ff00 */
[----:B------:R-:W-:Y:S04]  /*0f10*/  STS [R72+0x600], R19 ;  /* 0x0006001348007388 */ /* 0x000fe80000000800 */
[----:B------:R-:W-:Y:S04]  /*0f20*/  STS [R71+0x680], R16 ;  /* 0x0006801047007388 */ /* 0x000fe80000000800 */
[----:B------:R0:W-:Y:S04]  /*0f30*/  STS [R70+0x700], R21 ;  /* 0x0007001546007388 */ /* 0x0001e80000000800 */
[----:B------:R1:W-:Y:S01]  /*0f40*/  STS [R69+0x780], R18 ;  /* 0x0007801245007388 */ /* 0x0003e20000000800 */
[----:B------:R-:W-:-:S03]  /*0f50*/  NOP ;  /* 0x0000000000007918 */ /* 0x000fc60000000000 */
[----:B------:R-:W-:Y:S01]  /*0f60*/  LDS R28, [R68] ;  /* 0x00000000441c7984 */ /* 0x000fe20000000800 */
[----:B0-----:R-:W-:Y:S01]  /*0f70*/  HFMA2.MMA R21, -RZ, RZ, 0, 0 ;  /* 0x00000000ff157435 */ /* 0x001fe200000001ff */
[----:B-1----:R-:W-:Y:S02]  /*0f80*/  CS2R R18, SRZ ;  /* 0x0000000000127805 */ /* 0x002fe4000001ff00 */
        /* <DEDUP_REMOVED lines=17> */
[----:B------:R-:W-:-:S04]  /*10a0*/  IMAD.MOV.U32 R16, RZ, RZ, RZ ;  /* 0x000000ffff107224 */ /* 0x000fc800078e00ff */
        /* <DEDUP_REMOVED lines=29> */
[----:B----4-:R-:W-:Y:S04]  /*1280*/  STS [R82+0x100], R37 ;  /* 0x0001002552007388 */ /* 0x010fe80000000800 */
        /* <DEDUP_REMOVED lines=25> */
[----:B------:R0:W0:Y:S01]  /*1420*/  LDS R57, [R68+0x28] ;  /* 0x0000280044397984 */ /* 0x0000220000000800 */
[----:B-1---5:R-:W-:-:S03]  /*1430*/  FADD.FTZ R67, R67, R96 ;  /* 0x0000006043437221 */ /* 0x022fc60000010000 */
[----:B------:R1:W1:Y:S01]  /*1440*/  LDS R19, [R68+0x2c] ;  /* 0x00002c0044137984 */ /* 0x0002620000000800 */
[--C-:B--2---:R-:W-:Y:S01]  /*1450*/  FADD.FTZ R66, R37, R96.reuse ;  /* 0x0000006025427221 */ /* 0x104fe20000010000 */
[----:B------:R-:W-:Y:S02]  /*1460*/  FSETP.GTU.FTZ.AND P5, PT, R67, 20, PT ;  /* 0x41a000004300780b */ /* 0x000fe40003fbc000 */
[----:B------:R2:W1:Y:S01]  /*1470*/  LDS R55, [R68+0x30] ;  /* 0x0000300044377984 */ /* 0x0004620000000800 */
[--C-:B---3--:R-:W-:Y:S01]  /*1480*/  FADD.FTZ R65, R65, R96.reuse ;  /* 0x0000006041417221 */ /* 0x108fe20000010000 */
[----:B------:R-:W-:Y:S02]  /*1490*/  ISETP.EQ.OR P5, PT, RZ, UR5, P5 ;  /* 0x00000005ff007c0c */ /* 0x000fe4000afa2670 */
[----:B------:R2:W3:Y:S01]  /*14a0*/  LDS R13, [R68+0x34] ;  /* 0x00003400440d7984 */ /* 0x0004e20000000800 */
[----:B----4-:R-:W-:Y:S01]  /*14b0*/  FADD.FTZ R64, R21, R96 ;  /* 0x0000006015407221 */ /* 0x010fe20000010000 */
[----:B------:R-:W-:-:S02]  /*14c0*/  FSETP.GTU.FTZ.AND P4, PT, R66, 20, PT ;  /* 0x41a000004200780b */ /* 0x000fc40003f9c000 */
[----:B------:R2:W4:Y:S01]  /*14d0*/  LDS R53, [R68+0x38] ;  /* 0x0000380044357984 */ /* 0x0005220000000800 */
[--C-:B0-----:R-:W-:Y:S01]  /*14e0*/  FADD.FTZ R63, R63, R96.reuse ;  /* 0x000000603f3f7221 */ /* 0x101fe20000010000 */
[----:B------:R-:W-:Y:S02]  /*14f0*/  FSETP.GTU.FTZ.AND P3, PT, R65, 20, PT ;  /* 0x41a000004100780b */ /* 0x000fe40003f7c000 */
[----:B------:R2:W0:Y:S01]  /*1500*/  LDS R5, [R68+0x3c] ;  /* 0x00003c0044057984 */ /* 0x0004220000000800 */
[--C-:B------:R-:W-:Y:S01]  /*1510*/  FADD.FTZ R62, R39, R96.reuse ;  /* 0x00000060273e7221 */ /* 0x100fe20000010000 */
[----:B------:R-:W-:Y:S01]  /*1520*/  FSETP.GTU.FTZ.AND P2, PT, R64, 20, PT ;  /* 0x41a000004000780b */ /* 0x000fe20003f5c000 */
[--C-:B------:R-:W-:Y:S01]  /*1530*/  FADD.FTZ R61, R61, R96.reuse ;  /* 0x000000603d3d7221 */ /* 0x100fe20000010000 */
[----:B------:R-:W-:Y:S02]  /*1540*/  FSETP.GTU.FTZ.AND P1, PT, R63, 20, PT ;  /* 0x41a000003f00780b */ /* 0x000fe40003f3c000 */
[----:B------:R-:W-:Y:S01]  /*1550*/  FSETP.GTU.FTZ.AND P0, PT, R62, 20, PT ;  /* 0x41a000003e00780b */ /* 0x000fe20003f1c000 */
[----:B------:R-:W-:Y:S01]  /*1560*/  FADD.FTZ R60, R41, R96 ;  /* 0x00000060293c7221 */ /* 0x000fe20000010000 */
[----:B------:R-:W-:Y:S01]  /*1570*/  FSETP.GTU.FTZ.AND P6, PT, R61, 20, PT ;  /* 0x41a000003d00780b */ /* 0x000fe20003fdc000 */
[----:B--2---:R-:W-:-:S12]  /*1580*/  @P5 BRA `(.L_x_2769) ;  /* 0x00000000007c5947 */ /* 0x004fd80003800000 */
[----:B------:R-:W-:Y:S01]  /*1590*/  FMUL.FTZ R67, R67, 1.4426950216293334961 ;  /* 0x3fb8aa3b43437820 */ /* 0x000fe20000410000 */
[----:B------:R-:W-:Y:S01]  /*15a0*/  IMAD.MOV.U32 R21, RZ, RZ, 0x3e800000 ;  /* 0x3e800000ff157424 */ /* 0x000fe200078e00ff */
[----:B------:R-:W-:Y:S02]  /*15b0*/  MOV R37, 0x3d39bf78 ;  /* 0x3d39bf7800257802 */ /* 0x000fe40000000f00 */
[----:B------:R-:W2:Y:S02]  /*15c0*/  MUFU.EX2 R39, R67 ;  /* 0x0000004300277308 */ /* 0x000ea40000000800 */
[C---:B--2---:R-:W-:Y:S01]  /*15d0*/  FADD.FTZ.RZ R4, R39.reuse, 1 ;  /* 0x3f80000027047421 */ /* 0x044fe2000001c000 */
        /* <DEDUP_REMOVED lines=26> */
.L_x_2769:
[----:B------:R-:W-:Y:S05]  /*1780*/  BSYNC B0 ;  /* 0x0000000000007941 */ /* 0x000fea0003800000 */
.L_x_2768:
        /* <DEDUP_REMOVED lines=9> */
[----:B------:R-:W2:Y:S02]  /*1820*/  MUFU.EX2 R37, R66 ;  /* 0x0000004200257308 */ /* 0x000ea40000000800 */
[C---:B--2---:R-:W-:Y:S01]  /*1830*/  FADD.FTZ.RZ R4, R37.reuse, 1 ;  /* 0x3f80000025047421 */ /* 0x044fe2000001c000 */
        /* <DEDUP_REMOVED lines=26> */
.L_x_2771:
[----:B------:R-:W-:Y:S05]  /*19e0*/  BSYNC B0 ;  /* 0x0000000000007941 */ /* 0x000fea0003800000 */
.L_x_2770:
[----:B------:R-:W-:Y:S01]  /*19f0*/  BSSY B0, `(.L_x_2772) ;  /* 0x0000023000007945 */ /* 0x000fe20003800000 */
[----:B------:R-:W-:Y:S01]  /*1a00*/  FSETP.GTU.FTZ.AND P4, PT, R59, 20, PT ;  /* 0x41a000003b00780b */ /* 0x000fe20003f9c000 */
[----:B------:R-:W-:Y:S02]  /*1a10*/  FADD.FTZ R58, R43, R96 ;  /* 0x000000602b3a7221 */ /* 0x000fe40000010000 */
[----:B------:R-:W-:Y:S10]  /*1a20*/  @P3 BRA `(.L_x_2773) ;  /* 0x00000000007c3947 */ /* 0x000ff40003800000 */
[----:B------:R-:W-:Y:S01]  /*1a30*/  FMUL.FTZ R65, R65, 1.4426950216293334961 ;  /* 0x3fb8aa3b41417820 */ /* 0x000fe20000410000 */
[----:B------:R-:W-:Y:S01]  /*1a40*/  HFMA2.MMA R21, -RZ, RZ, 1.625, 0 ;  /* 0x3e800000ff157435 */ /* 0x000fe200000001ff */
[----:B------:R-:W-:Y:S02]  /*1a50*/  IMAD.MOV.U32 R39, RZ, RZ, 0x3d39bf78 ;  /* 0x3d39bf78ff277424 */ /* 0x000fe400078e00ff */
[----:B------:R-:W2:Y:S02]  /*1a60*/  MUFU.EX2 R37, R65 ;  /* 0x0000004100257308 */ /* 0x000ea40000000800 */
[C---:B--2---:R-:W-:Y:S01]  /*1a70*/  FADD.FTZ.RZ R4, R37.reuse, 1 ;  /* 0x3f80000025047421 */ /* 0x044fe2000001c000 */
        /* <DEDUP_REMOVED lines=26> */
.L_x_2773:
[----:B------:R-:W-:Y:S05]  /*1c20*/  BSYNC B0 ;  /* 0x0000000000007941 */ /* 0x000fea0003800000 */
.L_x_2772:
        /* <DEDUP_REMOVED lines=37> */
.L_x_2775:
[----:B------:R-:W-:Y:S05]  /*1e80*/  BSYNC B0 ;  /* 0x0000000000007941 */ /* 0x000fea0003800000 */
.L_x_2774:
[----:B------:R-:W-:Y:S01]  /*1e90*/  BSSY B0, `(.L_x_2776) ;  /* 0x0000023000007945 */ /* 0x000fe20003800000 */
[----:B------:R-:W-:Y:S01]  /*1ea0*/  FSETP.GTU.FTZ.AND P2, PT, R57, 20, PT ;  /* 0x41a000003900780b */ /* 0x000fe20003f5c000 */
[----:B-1----:R-:W-:Y:S02]  /*1eb0*/  FADD.FTZ R56, R19, R96 ;  /* 0x0000006013387221 */ /* 0x002fe40000010000 */
[----:B------:R-:W-:Y:S10]  /*1ec0*/  @P1 BRA `(.L_x_2777) ;  /* 0x00000000007c1947 */ /* 0x000ff40003800000 */
        /* <DEDUP_REMOVED lines=31> */
.L_x_2777:
[----:B------:R-:W-:Y:S05]  /*20c0*/  BSYNC B0 ;  /* 0x0000000000007941 */ /* 0x000fea0003800000 */
.L_x_2776:
        /* <DEDUP_REMOVED lines=9> */
[----:B------:R-:W1:Y:S02]  /*2160*/  MUFU.EX2 R21, R62 ;  /* 0x0000003e00157308 */ /* 0x000e640000000800 */
[C---:B-1----:R-:W-:Y:S01]  /*2170*/  FADD.FTZ.RZ R4, R21.reuse, 1 ;  /* 0x3f80000015047421 */ /* 0x042fe2000001c000 */
        /* <DEDUP_REMOVED lines=26> */
.L_x_2779:
[----:B------:R-:W-:Y:S05]  /*2320*/  BSYNC B0 ;  /* 0x0000000000007941 */ /* 0x000fea0003800000 */
.L_x_2778:
[----:B------:R-:W-:Y:S01]  /*2330*/  BSSY B0, `(.L_x_2780) ;  /* 0x0000023000007945 */ /* 0x000fe20003800000 */
[----:B------:R-:W-:Y:S01]  /*2340*/  FSETP.GTU.FTZ.AND P0, PT, R55, 20, PT ;  /* 0x41a000003700780b */ /* 0x000fe20003f1c000 */
[----:B---3--:R-:W-:Y:S02]  /*2350*/  FADD.FTZ R54, R13, R96 ;  /* 0x000000600d367221 */ /* 0x008fe40000010000 */
[----:B------:R-:W-:Y:S10]  /*2360*/  @P6 BRA `(.L_x_2781) ;  /* 0x00000000007c6947 */ /* 0x000ff40003800000 */
[----:B------:R-:W-:Y:S01]  /*2370*/  FMUL.FTZ R61, R61, 1.4426950216293334961 ;  /* 0x3fb8aa3b3d3d7820 */ /* 0x000fe20000410000 */
[----:B------:R-:W-:Y:S01]  /*2380*/  IMAD.MOV.U32 R13, RZ, RZ, 0x3e800000 ;  /* 0x3e800000ff0d7424 */ /* 0x000fe200078e00ff */
        /* <DEDUP_REMOVED lines=29> */
.L_x_2781:
[----:B------:R-:W-:Y:S05]  /*2560*/  BSYNC B0 ;  /* 0x0000000000007941 */ /* 0x000fea0003800000 */
.L_x_2780:
[----:B------:R-:W-:Y:S01]  /*2570*/  ISETP.EQ.OR P5, PT, RZ, UR5, P5 ;  /* 0x00000005ff007c0c */ /* 0x000fe2000afa2670 */
[----:B------:R-:W-:Y:S01]  /*2580*/  BSSY B0, `(.L_x_2782) ;  /* 0x0000024000007945 */ /* 0x000fe20003800000 */
[----:B------:R-:W-:Y:S01]  /*2590*/  FSETP.GTU.FTZ.AND P6, PT, R54, 20, PT ;  /* 0x41a000003600780b */ /* 0x000fe20003fdc000 */
[----:B----4-:R-:W-:Y:S01]  /*25a0*/  FADD.FTZ R53, R53, R96 ;  /* 0x0000006035357221 */ /* 0x010fe20000010000 */
[----:B------:R-:W-:-:S09]  /*25b0*/  ISETP.EQ.OR P4, PT, RZ, UR5, P4 ;  /* 0x00000005ff007c0c */ /* 0x000fd2000a782670 */
        /* <DEDUP_REMOVED lines=32> */
.L_x_2783:
[----:B------:R-:W-:Y:S05]  /*27c0*/  BSYNC B0 ;  /* 0x0000000000007941 */ /* 0x000fea0003800000 */
.L_x_2782:
[----:B------:R-:W-:Y:S01]  /*27d0*/  BSSY B0, `(.L_x_2784) ;  /* 0x0000023000007945 */ /* 0x000fe20003800000 */
[----:B------:R-:W-:Y:S01]  /*27e0*/  FSETP.GTU.FTZ.AND P5, PT, R53, 20, PT ;  /* 0x41a000003500780b */ /* 0x000fe20003fbc000 */
[----:B0-----:R-:W-:Y:S02]  /*27f0*/  FADD.FTZ R52, R5, R96 ;  /* 0x0000006005347221 */ /* 0x001fe40000010000 */
        /* <DEDUP_REMOVED lines=32> */
.L_x_2785:
[----:B------:R-:W-:Y:S05]  /*2a00*/  BSYNC B0 ;  /* 0x0000000000007941 */ /* 0x000fea0003800000 */
.L_x_2784:
        /* <DEDUP_REMOVED lines=41> */
.L_x_2787:
[----:B------:R-:W-:Y:S05]  /*2ca0*/  BSYNC B0 ;  /* 0x0000000000007941 */ /* 0x000fea0003800000 */
.L_x_2786:
        /* <DEDUP_REMOVED lines=33> */
.L_x_2789:
[----:B------:R-:W-:Y:S05]  /*2ec0*/  BSYNC B0 ;  /* 0x0000000000007941 */ /* 0x000fea0003800000 */
.L_x_2788:
        /* <DEDUP_REMOVED lines=33> */
.L_x_2791:
[----:B------:R-:W-:Y:S05]  /*30e0*/  BSYNC B0 ;  /* 0x0000000000007941 */ /* 0x000fea0003800000 */
.L_x_2790:
        /* <DEDUP_REMOVED lines=33> */
.L_x_2793:
[----:B------:R-:W-:Y:S05]  /*3300*/  BSYNC B0 ;  /* 0x0000000000007941 */ /* 0x000fea0003800000 */
.L_x_2792:
        /* <DEDUP_REMOVED lines=33> */
.L_x_2795:
[----:B------:R-:W-:Y:S05]  /*3520*/  BSYNC B0 ;  /* 0x0000000000007941 */ /* 0x000fea0003800000 */
.L_x_2794:
        /* <DEDUP_REMOVED lines=33> */
.L_x_2797:
[----:B------:R-:W-:Y:S05]  /*3740*/  BSYNC B0 ;  /* 0x0000000000007941 */ /* 0x000fea0003800000 */
.L_x_2796:
        /* <DEDUP_REMOVED lines=33> */
.L_x_2799:
[----:B------:R-:W-:Y:S05]  /*3960*/  BSYNC B0 ;  /* 0x0000000000007941 */ /* 0x000fea0003800000 */
.L_x_2798:
        /* <DEDUP_REMOVED lines=19> */
[----:B------:R-:W-:Y:S01]  /*3aa0*/  ULDC.64 UR4, c[0x0][0x230] ;  /* 0x00008c0000047ab9 */ /* 0x000fe20000000a00 */
[----:B------:R-:W-:Y:S01]  /*3ab0*/  HFMA2.MMA R21, -RZ, RZ, 0, 0 ;  /* 0x00000000ff157435 */ /* 0x000fe200000001ff */
[----:B------:R-:W-:Y:S02]  /*3ac0*/  IMAD R3, R99, UR4, RZ ;  /* 0x0000000463037c24 */ /* 0x000fe4000f8e02ff */
[----:B------:R-:W-:Y:S01]  /*3ad0*/  FMUL.FTZ R35, R35, R53 ;  /* 0x0000003523237220 */ /* 0x000fe20000410000 */
[----:B------:R-:W-:-:S04]  /*3ae0*/  IMAD.WIDE.U32 R12, R100, UR4, RZ ;  /* 0x00000004640c7c25 */ /* 0x000fc8000f8e00ff */
        /* <DEDUP_REMOVED lines=16> */
[-C--:B------:R-:W-:Y:S01]  /*3bf0*/  ISETP.GE.AND P1, PT, R2, R102.reuse, PT ;  /* 0x000000660200720c */ /* 0x080fe20003f26270 */
[----:B------:R-:W-:Y:S01]  /*3c00*/  IMAD.IADD R19, R13, 0x1, R19 ;  /* 0x000000010d137824 */ /* 0x000fe200078e0213 */
[----:B------:R-:W-:Y:S01]  /*3c10*/  MOV R0, R102 ;  /* 0x0000006600007202 */ /* 0x000fe20000000f00 */
[----:B------:R-:W-:Y:S01]  /*3c20*/  ULDC UR21, c[0x0][0x21c] ;  /* 0x0000870000157ab9 */ /* 0x000fe20000000800 */
[----:B------:R-:W-:Y:S01]  /*3c30*/  SHF.R.S32.HI R3, RZ, 0x1f, R2 ;  /* 0x0000001fff037819 */ /* 0x000fe20000011402 */
[----:B------:R-:W-:Y:S01]  /*3c40*/  ULDC UR20, c[0x0][0x214] ;  /* 0x0000850000147ab9 */ /* 0x000fe20000000800 */
[----:B------:R-:W-:Y:S01]  /*3c50*/  ULDC.64 UR8, c[0x0][0x238] ;  /* 0x00008e0000087ab9 */ /* 0x000fe20000000a00 */
[----:B------:R-:W-:Y:S01]  /*3c60*/  ULDC.64 UR10, c[0x0][0x2d0] ;  /* 0x0000b400000a7ab9 */ /* 0x000fe20000000a00 */
[----:B------:R-:W-:Y:S01]  /*3c70*/  ULDC.64 UR12, c[0x0][0x250] ;  /* 0x00009400000c7ab9 */ /* 0x000fe20000000a00 */
[----:B------:R-:W-:Y:S01]  /*3c80*/  ULDC.64 UR14, c[0x0][0x268] ;  /* 0x00009a00000e7ab9 */ /* 0x000fe20000000a00 */
[----:B------:R-:W-:Y:S01]  /*3c90*/  ULDC.64 UR16, c[0x0][0x270] ;  /* 0x00009c0000107ab9 */ /* 0x000fe20000000a00 */
[----:B------:R-:W-:-:S05]  /*3ca0*/  ULDC.64 UR18, c[0x0][0x2e0] ;  /* 0x0000b80000127ab9 */ /* 0x000fca0000000a00 */
.L_x_2805:
[----:B--2---:R-:W-:Y:S01]  /*3cb0*/  SHF.R.S32.HI R10, RZ, 0x1f, R21 ;  /* 0x0000001fff0a7819 */ /* 0x004fe20000011415 */
[----:B------:R-:W-:Y:S01]  /*3cc0*/  IMAD.WIDE.U32 R6, R21, UR12, R2 ;  /* 0x0000000c15067c25 */ /* 0x000fe2000f8e0002 */
[C-C-:B------:R-:W-:Y:S02]  /*3cd0*/  LOP3.LUT R85, R88.reuse, 0x20, R95.reuse, 0xfe, !PT ;  /* 0x0000002058557812 */ /* 0x140fe400078efe5f */
[----:B------:R-:W-:Y:S02]  /*3ce0*/  CS2R R14, SRZ ;  /* 0x00000000000e7805 */ /* 0x000fe4000001ff00 */
[--C-:B------:R-:W-:Y:S01]  /*3cf0*/  LOP3.LUT R125, R88, 0x60, R95.reuse, 0xfe, !PT ;  /* 0x00000060587d7812 */ /* 0x100fe200078efe5f */
[----:B------:R-:W-:Y:S01]  /*3d00*/  IMAD R4, R10, UR12, RZ ;  /* 0x0000000c0a047c24 */ /* 0x000fe2000f8e02ff */
[----:B------:R-:W-:Y:S02]  /*3d10*/  LOP3.LUT R127, R88, 0x40, R95, 0xfe, !PT ;  /* 0x00000040587f7812 */ /* 0x000fe400078efe5f */
[----:B0-----:R-:W-:-:S02]  /*3d20*/  CS2R R16, SRZ ;  /* 0x0000000000107805 */ /* 0x001fc4000001ff00 */
[----:B------:R-:W-:Y:S01]  /*3d30*/  LOP3.LUT R123, R88, 0x80, R95, 0xfe, !PT ;  /* 0x00000080587b7812 */ /* 0x000fe200078efe5f */
[----:B------:R-:W-:Y:S01]  /*3d40*/  IMAD R5, R21, UR13, R4 ;  /* 0x0000000d15057c24 */ /* 0x000fe2000f8e0204 */
[-C--:B------:R-:W-:Y:S01]  /*3d50*/  ISETP.GE.AND P2, PT, R85, R0.reuse, PT ;  /* 0x000000005500720c */ /* 0x080fe20003f46270 */
[----:B------:R-:W-:Y:S01]  /*3d60*/  IMAD.MOV.U32 R129, RZ, RZ, RZ ;  /* 0x000000ffff817224 */ /* 0x000fe200078e00ff */
[-C--:B------:R-:W-:Y:S01]  /*3d70*/  ISETP.GE.AND P4, PT, R125, R0.reuse, PT ;  /* 0x000000007d00720c */ /* 0x080fe20003f86270 */
[----:B------:R-:W-:Y:S01]  /*3d80*/  IMAD.MOV.U32 R133, RZ, RZ, RZ ;  /* 0x000000ffff857224 */ /* 0x000fe200078e00ff */
[-C--:B------:R-:W-:Y:S02]  /*3d90*/  ISETP.GE.AND P3, PT, R127, R0.reuse, PT ;  /* 0x000000007f00720c */ /* 0x080fe40003f66270 */
[----:B------:R-:W-:Y:S02]  /*3da0*/  ISETP.GE.AND P5, PT, R123, R0, PT ;  /* 0x000000007b00720c */ /* 0x000fe40003fa6270 */
[----:B------:R-:W-:-:S02]  /*3db0*/  LEA R4, P0, R6, R89, 0x2 ;  /* 0x0000005906047211 */ /* 0x000fc400078010ff */
[----:B------:R-:W-:Y:S02]  /*3dc0*/  IADD3 R5, R7, R5, RZ ;  /* 0x0000000507057210 */ /* 0x000fe40007ffe0ff */
[----:B------:R-:W-:Y:S02]  /*3dd0*/  LOP3.LUT R121, R88, 0xa0, R95, 0xfe, !PT ;  /* 0x000000a058797812 */ /* 0x000fe400078efe5f */
[----:B------:R-:W-:Y:S02]  /*3de0*/  LEA.HI.X R5, R6, R87, R5, 0x2, P0 ;  /* 0x0000005706057211 */ /* 0x000fe400000f1405 */
[C-C-:B------:R-:W-:Y:S02]  /*3df0*/  LOP3.LUT R119, R88.reuse, 0xc0, R95.reuse, 0xfe, !PT ;  /* 0x000000c058777812 */ /* 0x140fe400078efe5f */
[C-C-:B------:R-:W-:Y:S01]  /*3e00*/  LOP3.LUT R117, R88.reuse, 0xe0, R95.reuse, 0xfe, !PT ;  /* 0x000000e058757812 */ /* 0x140fe200078efe5f */
[----:B------:R-:W2:Y:S01]  /*3e10*/  @!P2 LDG.E R14, desc[UR6][R4.64+0x80] ;  /* 0x00008006040ea981 */ /* 0x000ea2000c1e1900 */
[----:B------:R-:W-:-:S02]  /*3e20*/  LOP3.LUT R113, R88, 0x120, R95, 0xfe, !PT ;  /* 0x0000012058717812 */ /* 0x000fc400078efe5f */
[C-C-:B------:R-:W-:Y:S01]  /*3e30*/  LOP3.LUT R115, R88.reuse, 0x100, R95.reuse, 0xfe, !PT ;  /* 0x0000010058737812 */ /* 0x140fe200078efe5f */
[----:B------:R-:W3:Y:S01]  /*3e40*/  @!P4 LDG.E R16, desc[UR6][R4.64+0x180] ;  /* 0x000180060410c981 */ /* 0x000ee2000c1e1900 */
[----:B------:R-:W-:Y:S02]  /*3e50*/  LOP3.LUT R111, R88, 0x140, R95, 0xfe, !PT ;  /* 0x00000140586f7812 */ /* 0x000fe400078efe5f */
[-C--:B------:R-:W-:Y:S01]  /*3e60*/  ISETP.GE.AND P6, PT, R121, R0.reuse, PT ;  /* 0x000000007900720c */ /* 0x080fe20003fc6270 */
[----:B------:R-:W4:Y:S01]  /*3e70*/  @!P3 LDG.E R15, desc[UR6][R4.64+0x100] ;  /* 0x00010006040fb981 */ /* 0x000f22000c1e1900 */
[-C--:B------:R-:W-:Y:S02]  /*3e80*/  ISETP.GE.AND P0, PT, R119, R0.reuse, PT ;  /* 0x000000007700720c */ /* 0x080fe40003f06270 */
[-C--:B------:R-:W-:Y:S01]  /*3e90*/  ISETP.GE.AND P2, PT, R117, R0.reuse, PT ;  /* 0x000000007500720c */ /* 0x080fe20003f46270 */
[----:B------:R-:W3:Y:S01]  /*3ea0*/  @!P5 LDG.E R17, desc[UR6][R4.64+0x200] ;  /* 0x000200060411d981 */ /* 0x000ee2000c1e1900 */
[----:B------:R-:W-:-:S02]  /*3eb0*/  ISETP.GE.AND P4, PT, R113, R0, PT ;  /* 0x000000007100720c */ /* 0x000fc40003f86270 */
[-C--:B------:R-:W-:Y:S02]  /*3ec0*/  ISETP.GE.AND P3, PT, R115, R0.reuse, PT ;  /* 0x000000007300720c */ /* 0x080fe40003f66270 */
[----:B------:R-:W-:Y:S01]  /*3ed0*/  ISETP.GE.AND P5, PT, R111, R0, PT ;  /* 0x000000006f00720c */ /* 0x000fe20003fa6270 */
[----:B------:R-:W-:Y:S01]  /*3ee0*/  IMAD R8, R10, UR8, RZ ;  /* 0x000000080a087c24 */ /* 0x000fe2000f8e02ff */
[----:B------:R-:W-:Y:S02]  /*3ef0*/  MOV R6, R12 ;  /* 0x0000000c00067202 */ /* 0x000fe40000000f00 */
[----:B------:R-:W-:Y:S02]  /*3f00*/  MOV R7, R19 ;  /* 0x0000001300077202 */ /* 0x000fe40000000f00 */
[----:B------:R-:W-:Y:S02]  /*3f10*/  MOV R102, RZ ;  /* 0x000000ff00667202 */ /* 0x000fe40000000f00 */
[----:B------:R-:W-:-:S02]  /*3f20*/  MOV R106, RZ ;  /* 0x000000ff006a7202 */ /* 0x000fc40000000f00 */
[----:B------:R-:W-:Y:S01]  /*3f30*/  MOV R108, RZ ;  /* 0x000000ff006c7202 */ /* 0x000fe20000000f00 */
[C---:B------:R-:W-:Y:S01]  /*3f40*/  IMAD.WIDE.U32 R6, R21.reuse, UR8, R6 ;  /* 0x0000000815067c25 */ /* 0x040fe2000f8e0006 */
[----:B------:R-:W-:Y:S01]  /*3f50*/  MOV R131, RZ ;  /* 0x000000ff00837202 */ /* 0x000fe20000000f00 */
[----:B------:R-:W3:Y:S01]  /*3f60*/  @!P6 LDG.E R102, desc[UR6][R4.64+0x280] ;  /* 0x000280060466e981 */ /* 0x000ee2000c1e1900 */
[C-C-:B------:R-:W-:Y:S01]  /*3f70*/  LOP3.LUT R109, R88.reuse, 0x160, R95.reuse, 0xfe, !PT ;  /* 0x00000160586d7812 */ /* 0x140fe200078efe5f */
[----:B------:R-:W-:Y:S01]  /*3f80*/  IMAD R9, R21, UR9, R8 ;  /* 0x0000000915097c24 */ /* 0x000fe2000f8e0208 */
[----:B------:R-:W-:Y:S01]  /*3f90*/  MOV R11, RZ ;  /* 0x000000ff000b7202 */ /* 0x000fe20000000f00 */
[----:B------:R-:W3:Y:S01]  /*3fa0*/  @!P0 LDG.E R129, desc[UR6][R4.64+0x300] ;  /* 0x0003000604818981 */ /* 0x000ee2000c1e1900 */
[C-C-:B------:R-:W-:Y:S02]  /*3fb0*/  LOP3.LUT R107, R88.reuse, 0x180, R95.reuse, 0xfe, !PT ;  /* 0x00000180586b7812 */ /* 0x140fe400078efe5f */
[C-C-:B------:R-:W-:Y:S01]  /*3fc0*/  LOP3.LUT R105, R88.reuse, 0x1a0, R95.reuse, 0xfe, !PT ;  /* 0x000001a058697812 */ /* 0x140fe200078efe5f */
[----:B------:R-:W3:Y:S01]  /*3fd0*/  @!P2 LDG.E R106, desc[UR6][R4.64+0x380] ;  /* 0x00038006046aa981 */ /* 0x000ee2000c1e1900 */
[C---:B------:R-:W-:Y:S01]  /*3fe0*/  LOP3.LUT R103, R88.reuse, 0x1c0, R95, 0xfe, !PT ;  /* 0x000001c058677812 */ /* 0x040fe200078efe5f */
[----:B------:R-:W-:Y:S01]  /*3ff0*/  IMAD.IADD R7, R7, 0x1, R9 ;  /* 0x0000000107077824 */ /* 0x000fe200078e0209 */
[----:B------:R-:W-:Y:S01]  /*4000*/  LOP3.LUT R101, R88, 0x1e0, R95, 0xfe, !PT ;  /* 0x000001e058657812 */ /* 0x000fe200078efe5f */
[----:B------:R-:W3:Y:S01]  /*4010*/  @!P4 LDG.E R108, desc[UR6][R4.64+0x480] ;  /* 0x00048006046cc981 */ /* 0x000ee2000c1e1900 */
[----:B------:R-:W-:-:S02]  /*4020*/  ISETP.GE.AND P6, PT, R109, R0, PT ;  /* 0x000000006d00720c */ /* 0x000fc40003fc6270 */
[-C--:B------:R-:W-:Y:S01]  /*4030*/  ISETP.GE.AND P0, PT, R107, R0.reuse, PT ;  /* 0x000000006b00720c */ /* 0x080fe20003f06270 */
[----:B------:R-:W3:Y:S01]  /*4040*/  @!P3 LDG.E R131, desc[UR6][R4.64+0x400] ;  /* 0x000400060483b981 */ /* 0x000ee2000c1e1900 */
[-C--:B------:R-:W-:Y:S02]  /*4050*/  ISETP.GE.AND P2, PT, R105, R0.reuse, PT ;  /* 0x000000006900720c */ /* 0x080fe40003f46270 */
[----:B------:R-:W-:Y:S01]  /*4060*/  LEA R8, P4, R6, UR10, 0x2 ;  /* 0x0000000a06087c11 */ /* 0x000fe2000f8810ff */
[----:B------:R-:W2:Y:S01]  /*4070*/  @!P1 LDG.E R11, desc[UR6][R4.64] ;  /* 0x00000006040b9981 */ /* 0x000ea2000c1e1900 */
[----:B------:R-:W-:-:S03]  /*4080*/  ISETP.GE.AND P3, PT, R103, R0, PT ;  /* 0x000000006700720c */ /* 0x000fc60003f66270 */
[----:B------:R-:W3:Y:S01]  /*4090*/  @!P5 LDG.E R133, desc[UR6][R4.64+0x500] ;  /* 0x000500060485d981 */ /* 0x000ee2000c1e1900 */
[----:B------:R-:W-:Y:S02]  /*40a0*/  ISETP.GE.AND P5, PT, R101, R0, PT ;  /* 0x000000006500720c */ /* 0x000fe40003fa6270 */
[----:B------:R-:W-:Y:S02]  /*40b0*/  LEA.HI.X R9, R6, UR11, R7, 0x2, P4 ;  /* 0x0000000b06097c11 */ /* 0x000fe4000a0f1407 */
[----:B------:R-:W-:Y:S02]  /*40c0*/  CS2R R6, SRZ ;  /* 0x0000000000067805 */ /* 0x000fe4000001ff00 */
[----:B------:R-:W-:Y:S02]  /*40d0*/  MOV R110, RZ ;  /* 0x000000ff006e7202 */ /* 0x000fe40000000f00 */
[----:B------:R-:W-:Y:S01]  /*40e0*/  MOV R135, RZ ;  /* 0x000000ff00877202 */ /* 0x000fe20000000f00 */
[----:B------:R-:W3:Y:S01]  /*40f0*/  LDG.E R8, desc[UR6][R8.64] ;  /* 0x0000000608087981 */ /* 0x000ee2000c1e1900 */
[----:B------:R-:W-:-:S03]  /*4100*/  MOV R112, RZ ;  /* 0x000000ff00707202 */ /* 0x000fc60000000f00 */
[----:B------:R-:W3:Y:S04]  /*4110*/  @!P6 LDG.E R6, desc[UR6][R4.64+0x580] ;  /* 0x000580060406e981 */ /* 0x000ee8000c1e1900 */
[----:B------:R-:W3:Y:S04]  /*4120*/  @!P0 LDG.E R7, desc[UR6][R4.64+0x600] ;  /* 0x0006000604078981 */ /* 0x000ee8000c1e1900 */
[----:B------:R-:W3:Y:S04]  /*4130*/  @!P2 LDG.E R110, desc[UR6][R4.64+0x680] ;  /* 0x00068006046ea981 */ /* 0x000ee8000c1e1900 */
[----:B------:R-:W3:Y:S04]  /*4140*/  @!P3 LDG.E R135, desc[UR6][R4.64+0x700] ;  /* 0x000700060487b981 */ /* 0x000ee8000c1e1900 */
[----:B------:R0:W3:Y:S01]  /*4150*/  @!P5 LDG.E R112, desc[UR6][R4.64+0x780] ;  /* 0x000780060470d981 */ /* 0x0000e2000c1e1900 */
[----:B------:R-:W0:Y:S02]  /*4160*/  S2R R104, SR_TID.X ;  /* 0x0000000000687919 */ /* 0x000e240000002100 */
[----:B0-----:R-:W-:-:S02]  /*4170*/  IMAD.SHL.U32 R5, R104, 0x10, RZ ;  /* 0x0000001068057824 */ /* 0x001fc400078e00ff */
[----:B------:R-:W-:Y:S01]  /*4180*/  IMAD R10, R10, UR16, RZ ;  /* 0x000000100a0a7c24 */ /* 0x000fe2000f8e02ff */
[----:B--2---:R-:W-:Y:S04]  /*4190*/  STS [R84], R11 ;  /* 0x0000000b54007388 */ /* 0x004fe80000000800 */
[----:B------:R-:W-:Y:S04]  /*41a0*/  STS [R83+0x80], R14 ;  /* 0x0000800e53007388 */ /* 0x000fe80000000800 */
[----:B----4-:R0:W-:Y:S04]  /*41b0*/  STS [R82+0x100], R15 ;  /* 0x0001000f52007388 */ /* 0x0101e80000000800 */
[----:B---3--:R-:W-:Y:S04]  /*41c0*/  STS [R81+0x180], R16 ;  /* 0x0001801051007388 */ /* 0x008fe80000000800 */
[----:B------:R-:W-:Y:S01]  /*41d0*/  STS [R80+0x200], R17 ;  /* 0x0002001150007388 */ /* 0x000fe20000000800 */
[----:B0-----:R-:W0:Y:S03]  /*41e0*/  LDC R15, c[0x0][0x218] ;  /* 0x00008600ff0f7b82 */ /* 0x001e260000000800 */
[----:B------:R0:W-:Y:S04]  /*41f0*/  STS [R79+0x280], R102 ;  /* 0x000280664f007388 */ /* 0x0001e80000000800 */
[----:B------:R-:W-:Y:S04]  /*4200*/  STS [R78+0x300], R129 ;  /* 0x000300814e007388 */ /* 0x000fe80000000800 */
[----:B------:R-:W-:Y:S04]  /*4210*/  STS [R77+0x380], R106 ;  /* 0x0003806a4d007388 */ /* 0x000fe80000000800 */
[----:B------:R-:W-:Y:S04]  /*4220*/  STS [R76+0x400], R131 ;  /* 0x000400834c007388 */ /* 0x000fe80000000800 */
[----:B------:R-:W-:Y:S04]  /*4230*/  STS [R75+0x480], R108 ;  /* 0x0004806c4b007388 */ /* 0x000fe80000000800 */
[----:B------:R-:W-:Y:S04]  /*4240*/  STS [R74+0x500], R133 ;  /* 0x000500854a007388 */ /* 0x000fe80000000800 */
[----:B------:R1:W-:Y:S04]  /*4250*/  STS [R73+0x580], R6 ;  /* 0x0005800649007388 */ /* 0x0003e80000000800 */
[----:B------:R2:W-:Y:S04]  /*4260*/  STS [R72+0x600], R7 ;  /* 0x0006000748007388 */ /* 0x0005e80000000800 */
[----:B------:R-:W-:Y:S04]  /*4270*/  STS [R71+0x680], R110 ;  /* 0x0006806e47007388 */ /* 0x000fe80000000800 */
[----:B------:R-:W-:Y:S04]  /*4280*/  STS [R70+0x700], R135 ;  /* 0x0007008746007388 */ /* 0x000fe80000000800 */
[----:B------:R-:W-:Y:S01]  /*4290*/  STS [R69+0x780], R112 ;  /* 0x0007807045007388 */ /* 0x000fe20000000800 */
[----:B------:R-:W-:-:S03]  /*42a0*/  NOP ;  /* 0x0000000000007918 */ /* 0x000fc60000000000 */
[----:B------:R-:W3:Y:S04]  /*42b0*/  LDS R9, [R68] ;  /* 0x0000000044097984 */ /* 0x000ee80000000800 */
[----:B------:R-:W4:Y:S01]  /*42c0*/  LDS R14, [R68+0x4] ;  /* 0x00000400440e7984 */ /* 0x000f220000000800 */
[----:B0-----:R-:W-:-:S03]  /*42d0*/  IMAD R102, R86, -0x800, R15 ;  /* 0xfffff80056667824 */ /* 0x001fc600078e020f */
[----:B------:R-:W0:Y:S04]  /*42e0*/  LDS R16, [R68+0x8] ;  /* 0x0000080044107984 */ /* 0x000e280000000800 */
[----:B------:R-:W0:Y:S01]  /*42f0*/  LDS R17, [R68+0xc] ;  /* 0x00000c0044117984 */ /* 0x000e220000000800 */
[----:B------:R-:W-:Y:S01]  /*4300*/  ISETP.GE.U32.AND P2, PT, R5, R102, PT ;  /* 0x000000660500720c */ /* 0x000fe20003f46070 */
[----:B------:R-:W-:Y:S02]  /*4310*/  FMUL.FTZ R4, R8, 1.4426950216293334961 ;  /* 0x3fb8aa3b08047820 */ /* 0x000fe40000410000 */
[----:B------:R-:W0:Y:S04]  /*4320*/  LDS R137, [R68+0x10] ;  /* 0x0000100044897984 */ /* 0x000e280000000800 */
[----:B------:R-:W0:Y:S01]  /*4330*/  LDS R116, [R68+0x14] ;  /* 0x0000140044747984 */ /* 0x000e220000000800 */
[C---:B-1----:R-:W-:Y:S01]  /*4340*/  FMUL.FTZ R6, R4.reuse, R66 ;  /* 0x0000004204067220 */ /* 0x042fe20000410000 */
[----:B------:R-:W-:-:S02]  /*4350*/  FMUL.FTZ R8, R4, R67 ;  /* 0x0000004304087220 */ /* 0x000fc40000410000 */
[----:B------:R-:W-:Y:S01]  /*4360*/  LDS R151, [R68+0x20] ;  /* 0x0000200044977984 */ /* 0x000fe20000000800 */
[----:B--2---:R-:W-:-:S03]  /*4370*/  IADD3 R7, R5, 0x1, RZ ;  /* 0x0000000105077810 */ /* 0x004fc60007ffe0ff */
[----:B------:R-:W-:Y:S01]  /*4380*/  LDS R118, [R68+0x18] ;  /* 0x0000180044767984 */ /* 0x000fe20000000800 */
[----:B---3--:R-:W-:-:S05]  /*4390*/  FMUL.FTZ R9, R28, R9 ;  /* 0x000000091c097220 */ /* 0x008fca0000410000 */
[----:B------:R-:W-:Y:S02]  /*43a0*/  FSEL R106, R9, RZ, !P2 ;  /* 0x000000ff096a7208 */ /* 0x000fe40005000000 */
[----:B------:R-:W1:Y:S01]  /*43b0*/  LDS R9, [R68+0x1c] ;  /* 0x00001c0044097984 */ /* 0x000e620000000800 */
[----:B------:R-:W-:Y:S01]  /*43c0*/  MUFU.EX2 R6, R6 ;  /* 0x0000000600067308 */ /* 0x000fe20000000800 */
[----:B------:R-:W-:Y:S01]  /*43d0*/  FMUL.FTZ R11, R4, R65 ;  /* 0x00000041040b7220 */ /* 0x000fe20000410000 */
[----:B------:R-:W-:Y:S02]  /*43e0*/  ISETP.GE.U32.AND P3, PT, R7, R102, PT ;  /* 0x000000660700720c */ /* 0x000fe40003f66070 */
[----:B------:R-:W-:-:S04]  /*43f0*/  IADD3 R7, R5, 0x2, RZ ;  /* 0x0000000205077810 */ /* 0x000fc80007ffe0ff */
[----:B------:R-:W2:Y:S01]  /*4400*/  MUFU.EX2 R8, R8 ;  /* 0x0000000800087308 */ /* 0x000ea20000000800 */
[C---:B------:R-:W-:Y:S01]  /*4410*/  FMUL.FTZ R15, R4.reuse, R64 ;  /* 0x00000040040f7220 */ /* 0x040fe20000410000 */
[----:B------:R-:W-:Y:S01]  /*4420*/  ISETP.GE.U32.AND P4, PT, R7, R102, PT ;  /* 0x000000660700720c */ /* 0x000fe20003f86070 */
[----:B------:R-:W-:Y:S01]  /*4430*/  FMUL.FTZ R7, R4, R63 ;  /* 0x0000003f04077220 */ /* 0x000fe20000410000 */
[C---:B------:R-:W-:Y:S01]  /*4440*/  IADD3 R129, R5.reuse, 0x3, RZ ;  /* 0x0000000305817810 */ /* 0x040fe20007ffe0ff */
[----:B------:R-:W-:-:S03]  /*4450*/  VIADD R131, R5, 0x4 ;  /* 0x0000000405837836 */ /* 0x000fc60000000000 */
[----:B------:R-:W3:Y:S01]  /*4460*/  MUFU.EX2 R11, R11 ;  /* 0x0000000b000b7308 */ /* 0x000ee20000000800 */
[----:B------:R-:W-:Y:S01]  /*4470*/  ISETP.GE.U32.AND P5, PT, R129, R102, PT ;  /* 0x000000668100720c */ /* 0x000fe20003fa6070 */
[----:B------:R-:W-:Y:S01]  /*4480*/  FMUL.FTZ R108, R4, R62 ;  /* 0x0000003e046c7220 */ /* 0x000fe20000410000 */
[----:B------:R-:W-:-:S05]  /*4490*/  IADD3 R129, R5, 0x5, RZ ;  /* 0x0000000505817810 */ /* 0x000fca0007ffe0ff */
[----:B------:R-:W1:Y:S01]  /*44a0*/  MUFU.EX2 R15, R15 ;  /* 0x0000000f000f7308 */ /* 0x000e620000000800 */
[----:B------:R-:W-:Y:S01]  /*44b0*/  ISETP.GE.U32.AND P6, PT, R131, R102, PT ;  /* 0x000000668300720c */ /* 0x000fe20003fc6070 */
[----:B----4-:R-:W-:Y:S01]  /*44c0*/  FMUL.FTZ R14, R27, R14 ;  /* 0x0000000e1b0e7220 */ /* 0x010fe20000410000 */
[----:B------:R-:W-:-:S05]  /*44d0*/  IADD3 R131, R5, 0x6, RZ ;  /* 0x0000000605837810 */ /* 0x000fca0007ffe0ff */
[----:B------:R-:W4:Y:S01]  /*44e0*/  MUFU.EX2 R7, R7 ;  /* 0x0000000700077308 */ /* 0x000f220000000800 */
[----:B------:R-:W-:Y:S01]  /*44f0*/  ISETP.GE.U32.AND P0, PT, R129, R102, PT ;  /* 0x000000668100720c */ /* 0x000fe20003f06070 */
[----:B------:R-:W-:Y:S01]  /*4500*/  FMUL.FTZ R112, R4, R61 ;  /* 0x0000003d04707220 */ /* 0x000fe20000410000 */
[----:B--2---:R-:W-:Y:S01]  /*4510*/  FSEL R129, R8, 1, !P2 ;  /* 0x3f80000008817808 */ /* 0x004fe20005000000 */
[----:B------:R-:W-:Y:S01]  /*4520*/  FMUL.FTZ R8, R4, R60 ;  /* 0x0000003c04087220 */ /* 0x000fe20000410000 */
[----:B------:R-:W-:-:S03]  /*4530*/  IADD3 R133, R5, 0x7, RZ ;  /* 0x0000000705857810 */ /* 0x000fc60007ffe0ff */
[----:B------:R2:W4:Y:S01]  /*4540*/  MUFU.EX2 R139, R108 ;  /* 0x0000006c008b7308 */ /* 0x0005220000000800 */
[----:B------:R-:W-:Y:S01]  /*4550*/  ISETP.GE.U32.AND P2, PT, R131, R102, PT ;  /* 0x000000668300720c */ /* 0x000fe20003f46070 */
[----:B0-----:R-:W-:Y:S01]  /*4560*/  FMUL.FTZ R16, R29, R16 ;  /* 0x000000101d107220 */ /* 0x001fe20000410000 */
[----:B------:R-:W-:Y:S01]  /*4570*/  FSEL R131, R14, RZ, !P3 ;  /* 0x000000ff0e837208 */ /* 0x000fe20005800000 */
[----:B------:R-:W-:Y:S01]  /*4580*/  VIADD R135, R5, 0x8 ;  /* 0x0000000805877836 */ /* 0x000fe20000000000 */
[----:B------:R-:W0:Y:S01]  /*4590*/  LDS R14, [R68+0x24] ;  /* 0x00002400440e7984 */ /* 0x000e220000000800 */
[----:B--2---:R-:W-:Y:S01]  /*45a0*/  FSEL R108, R6, 1, !P3 ;  /* 0x3f800000066c7808 */ /* 0x004fe20005800000 */
[----:B------:R-:W-:Y:S01]  /*45b0*/  FMUL.FTZ R6, R4, R59 ;  /* 0x0000003b04067220 */ /* 0x000fe20000410000 */
[----:B------:R2:W-:Y:S01]  /*45c0*/  MUFU.EX2 R141, R112 ;  /* 0x00000070008d7308 */ /* 0x0005e20000000800 */
[----:B------:R-:W-:Y:S01]  /*45d0*/  ISETP.GE.U32.AND P3, PT, R133, R102, PT ;  /* 0x000000668500720c */ /* 0x000fe20003f66070 */
[----:B------:R-:W-:Y:S01]  /*45e0*/  FMUL.FTZ R17, R26, R17 ;  /* 0x000000111a117220 */ /* 0x000fe20000410000 */
[----:B---3--:R-:W-:-:S02]  /*45f0*/  FSEL R133, R11, 1, !P4 ;  /* 0x3f8000000b857808 */ /* 0x008fc40006000000 */
[----:B------:R-:W-:-:S03]  /*4600*/  IADD3 R11, R5, 0x9, RZ ;  /* 0x00000009050b7810 */ /* 0x000fc60007ffe0ff */
[----:B------:R3:W0:Y:S01]  /*4610*/  MUFU.EX2 R145, R6 ;  /* 0x0000000600917308 */ /* 0x0006220000000800 */
[----:B------:R-:W-:Y:S01]  /*4620*/  FSEL R110, R16, RZ, !P4 ;  /* 0x000000ff106e7208 */ /* 0x000fe20006000000 */
[----:B------:R-:W-:Y:S01]  /*4630*/  FMUL.FTZ R114, R30, R137 ;  /* 0x000000891e727220 */ /* 0x000fe20000410000 */
[----:B------:R-:W-:Y:S01]  /*4640*/  ISETP.GE.U32.AND P4, PT, R135, R102, PT ;  /* 0x000000668700720c */ /* 0x000fe20003f86070 */
[----:B------:R-:W-:Y:S01]  /*4650*/  FMUL.FTZ R116, R25, R116 ;  /* 0x0000007419747220 */ /* 0x000fe20000410000 */
[----:B--2---:R-:W-:-:S03]  /*4660*/  FSEL R112, R17, RZ, !P5 ;  /* 0x000000ff11707208 */ /* 0x004fc60006800000 */
[----:B------:R-:W2:Y:S01]  /*4670*/  MUFU.EX2 R8, R8 ;  /* 0x0000000800087308 */ /* 0x000ea20000000800 */
[----:B---3--:R-:W3:Y:S01]  /*4680*/  LDS R6, [R68+0x28] ;  /* 0x0000280044067984 */ /* 0x008ee20000000800 */
[----:B-1----:R-:W-:Y:S02]  /*4690*/  FSEL R135, R15, 1, !P5 ;  /* 0x3f8000000f877808 */ /* 0x002fe40006800000 */
[----:B------:R-:W-:Y:S01]  /*46a0*/  ISETP.GE.U32.AND P5, PT, R11, R102, PT ;  /* 0x000000660b00720c */ /* 0x000fe20003fa6070 */
[----:B------:R-:W-:Y:S01]  /*46b0*/  FMUL.FTZ R9, R24, R9 ;  /* 0x0000000918097220 */ /* 0x000fe20000410000 */
[----:B------:R-:W-:Y:S02]  /*46c0*/  IADD3 R11, R5, 0xa, RZ ;  /* 0x0000000a050b7810 */ /* 0x000fe40007ffe0ff */
[----:B----4-:R-:W-:Y:S02]  /*46d0*/  FSEL R137, R7, 1, !P6 ;  /* 0x3f80000007897808 */ /* 0x010fe40007000000 */
[----:B------:R-:W-:Y:S01]  /*46e0*/  IADD3 R7, R5, 0xb, RZ ;  /* 0x0000000b05077810 */ /* 0x000fe20007ffe0ff */
[----:B------:R-:W-:Y:S01]  /*46f0*/  FMUL.FTZ R122, R32, R151 ;  /* 0x00000097207a7220 */ /* 0x000fe20000410000 */
[----:B------:R-:W-:Y:S01]  /*4700*/  FSEL R114, R114, RZ, !P6 ;  /* 0x000000ff72727208 */ /* 0x000fe20007000000 */
[----:B------:R-:W-:Y:S01]  /*4710*/  FMUL.FTZ R118, R31, R118 ;  /* 0x000000761f767220 */ /* 0x000fe20000410000 */
[----:B------:R-:W-:-:S02]  /*4720*/  ISETP.GE.U32.AND P6, PT, R11, R102, PT ;  /* 0x000000660b00720c */ /* 0x000fc40003fc6070 */
[----:B------:R-:W-:Y:S02]  /*4730*/  FSEL R116, R116, RZ, !P0 ;  /* 0x000000ff74747208 */ /* 0x000fe40004000000 */
[----:B------:R-:W-:Y:S02]  /*4740*/  FSEL R139, R139, 1, !P0 ;  /* 0x3f8000008b8b7808 */ /* 0x000fe40004000000 */
[----:B------:R-:W-:Y:S01]  /*4750*/  ISETP.GE.U32.AND P0, PT, R7, R102, PT ;  /* 0x000000660700720c */ /* 0x000fe20003f06070 */
[C---:B------:R-:W-:Y:S01]  /*4760*/  VIADD R7, R5.reuse, 0xc ;  /* 0x0000000c05077836 */ /* 0x040fe20000000000 */
[----:B------:R-:W-:Y:S02]  /*4770*/  IADD3 R11, R5, 0xe, RZ ;  /* 0x0000000e050b7810 */ /* 0x000fe40007ffe0ff */
[----:B------:R-:W-:Y:S02]  /*4780*/  FSEL R120, R9, RZ, !P3 ;  /* 0x000000ff09787208 */ /* 0x000fe40005800000 */
[----:B------:R-:W1:Y:S01]  /*4790*/  LDS R9, [R68+0x2c] ;  /* 0x00002c0044097984 */ /* 0x000e620000000800 */
[----:B------:R-:W-:-:S02]  /*47a0*/  FSEL R122, R122, RZ, !P4 ;  /* 0x000000ff7a7a7208 */ /* 0x000fc40006000000 */
[----:B0-----:R-:W-:Y:S02]  /*47b0*/  FSEL R145, R145, 1, !P4 ;  /* 0x3f80000091917808 */ /* 0x001fe40006000000 */
[----:B------:R-:W-:Y:S02]  /*47c0*/  FSEL R118, R118, RZ, !P2 ;  /* 0x000000ff76767208 */ /* 0x000fe40005000000 */
[----:B------:R-:W-:Y:S02]  /*47d0*/  FSEL R141, R141, 1, !P2 ;  /* 0x3f8000008d8d7808 */ /* 0x000fe40005000000 */
[-C--:B------:R-:W-:Y:S02]  /*47e0*/  ISETP.GE.U32.AND P4, PT, R11, R102.reuse, PT ;  /* 0x000000660b00720c */ /* 0x080fe40003f86070 */
[----:B------:R-:W-:Y:S01]  /*47f0*/  ISETP.GE.U32.AND P2, PT, R7, R102, PT ;  /* 0x000000660700720c */ /* 0x000fe20003f46070 */
[----:B------:R-:W0:Y:S01]  /*4800*/  LDS R11, [R68+0x30] ;  /* 0x00003000440b7984 */ /* 0x000e220000000800 */
[----:B------:R-:W-:-:S02]  /*4810*/  IADD3 R7, R5, 0xd, RZ ;  /* 0x0000000d05077810 */ /* 0x000fc40007ffe0ff */
[----:B--2---:R-:W-:Y:S01]  /*4820*/  FSEL R143, R8, 1, !P3 ;  /* 0x3f800000088f7808 */ /* 0x004fe20005800000 */
[----:B------:R-:W-:Y:S01]  /*4830*/  FMUL.FTZ R8, R129, R108 ;  /* 0x0000006c81087220 */ /* 0x000fe20000410000 */
[----:B------:R-:W-:Y:S02]  /*4840*/  IADD3 R17, R5, 0xf, RZ ;  /* 0x0000000f05117810 */ /* 0x000fe40007ffe0ff */
[----:B------:R-:W2:Y:S01]  /*4850*/  LDS R5, [R68+0x34] ;  /* 0x0000340044057984 */ /* 0x000ea20000000800 */
[----:B------:R-:W-:Y:S01]  /*4860*/  ISETP.GE.U32.AND P3, PT, R7, R102, PT ;  /* 0x000000660700720c */ /* 0x000fe20003f66070 */
[----:B------:R-:W-:Y:S01]  /*4870*/  FMUL.FTZ R7, R4, R55 ;  /* 0x0000003704077220 */ /* 0x000fe20000410000 */
[----:B------:R-:W-:Y:S01]  /*4880*/  FFMA.FTZ R124, R106, R108, R131 ;  /* 0x0000006c6a7c7223 */ /* 0x000fe20000010083 */
[C---:B------:R-:W-:Y:S02]  /*4890*/  FMUL.FTZ R126, R133.reuse, R8 ;  /* 0x00000008857e7220 */ /* 0x040fe40000410000 */
[----:B------:R-:W4:Y:S01]  /*48a0*/  LDS R8, [R68+0x38] ;  /* 0x0000380044087984 */ /* 0x000f220000000800 */
[C---:B------:R-:W-:Y:S01]  /*48b0*/  FMUL.FTZ R147, R4.reuse, R58 ;  /* 0x0000003a04937220 */ /* 0x040fe20000410000 */
[----:B------:R-:W-:Y:S01]  /*48c0*/  FFMA.FTZ R124, R133, R124, R110 ;  /* 0x0000007c857c7223 */ /* 0x000fe2000001006e */
[----:B------:R3:W-:Y:S01]  /*48d0*/  MUFU.EX2 R130, R7 ;  /* 0x0000000700827308 */ /* 0x0007e20000000800 */
[C---:B------:R-:W-:Y:S01]  /*48e0*/  FMUL.FTZ R149, R4.reuse, R57 ;  /* 0x0000003904957220 */ /* 0x040fe20000410000 */
[C---:B------:R-:W-:Y:S01]  /*48f0*/  FMUL.FTZ R126, R135.reuse, R126 ;  /* 0x0000007e877e7220 */ /* 0x040fe20000410000 */
[----:B------:R-:W-:Y:S01]  /*4900*/  FFMA.FTZ R128, R135, R124, R112 ;  /* 0x0000007c87807223 */ /* 0x000fe20000010070 */
[----:B---3--:R-:W3:Y:S04]  /*4910*/  LDS R7, [R68+0x3c] ;  /* 0x00003c0044077984 */ /* 0x008ee80000000800 */
[----:B------:R-:W1:Y:S01]  /*4920*/  MUFU.EX2 R147, R147 ;  /* 0x0000009300937308 */ /* 0x000e620000000800 */
[----:B------:R-:W-:Y:S01]  /*4930*/  FMUL.FTZ R134, R4, R56 ;  /* 0x0000003804867220 */ /* 0x000fe20000410000 */
[C---:B------:R-:W-:Y:S01]  /*4940*/  FFMA.FTZ R128, R137.reuse, R128, R114 ;  /* 0x0000008089807223 */ /* 0x040fe20000010072 */
[----:B------:R-:W-:Y:S01]  /*4950*/  FMUL.FTZ R126, R137, R126 ;  /* 0x0000007e897e7220 */ /* 0x000fe20000410000 */
[----:B------:R-:W-:-:S02]  /*4960*/  FMUL.FTZ R14, R23, R14 ;  /* 0x0000000e170e7220 */ /* 0x000fc40000410000 */
[C---:B------:R-:W-:Y:S02]  /*4970*/  FFMA.FTZ R128, R139.reuse, R128, R116 ;  /* 0x000000808b807223 */ /* 0x040fe40000010074 */
[----:B------:R-:W0:Y:S01]  /*4980*/  MUFU.EX2 R149, R149 ;  /* 0x0000009500957308 */ /* 0x000e220000000800 */
[----:B------:R-:W-:Y:S01]  /*4990*/  FMUL.FTZ R126, R139, R126 ;  /* 0x0000007e8b7e7220 */ /* 0x000fe20000410000 */
[----:B------:R-:W-:Y:S01]  /*49a0*/  FMUL.FTZ R6, R33, R6 ;  /* 0x0000000621067220 */ /* 0x000fe20000410000 */
[----:B------:R-:W-:Y:S01]  /*49b0*/  FMUL.FTZ R15, R4, R54 ;  /* 0x00000036040f7220 */ /* 0x000fe20000410000 */
[----:B------:R-:W-:Y:S01]  /*49c0*/  FSEL R124, R14, RZ, !P5 ;  /* 0x000000ff0e7c7208 */ /* 0x000fe20006800000 */
[----:B------:R-:W-:-:S03]  /*49d0*/  FFMA.FTZ R128, R141, R128, R118 ;  /* 0x000000808d807223 */ /* 0x000fc60000010076 */
[----:B------:R-:W2:Y:S01]  /*49e0*/  MUFU.EX2 R134, R134 ;  /* 0x0000008600867308 */ /* 0x000ea20000000800 */
[----:B------:R-:W-:Y:S01]  /*49f0*/  FMUL.FTZ R14, R141, R126 ;  /* 0x0000007e8d0e7220 */ /* 0x000fe20000410000 */
[----:B------:R-:W-:Y:S01]  /*4a00*/  FSEL R126, R6, RZ, !P6 ;  /* 0x000000ff067e7208 */ /* 0x000fe20007000000 */
[C---:B------:R-:W-:Y:S01]  /*4a10*/  FMUL.FTZ R16, R4.reuse, R53 ;  /* 0x0000003504107220 */ /* 0x040fe20000410000 */
[C---:B------:R-:W-:Y:S01]  /*4a20*/  FFMA.FTZ R6, R143.reuse, R128, R120 ;  /* 0x000000808f067223 */ /* 0x040fe20000010078 */
[----:B------:R-:W-:Y:S01]  /*4a30*/  FMUL.FTZ R14, R143, R14 ;  /* 0x0000000e8f0e7220 */ /* 0x000fe20000410000 */
[----:B-1----:R-:W-:Y:S02]  /*4a40*/  FSEL R147, R147, 1, !P5 ;  /* 0x3f80000093937808 */ /* 0x002fe40006800000 */
[----:B------:R-:W1:Y:S01]  /*4a50*/  MUFU.EX2 R15, R15 ;  /* 0x0000000f000f7308 */ /* 0x000e620000000800 */
[----:B------:R-:W-:Y:S01]  /*4a60*/  FMUL.FTZ R4, R4, R52 ;  /* 0x0000003404047220 */ /* 0x000fe20000410000 */
[C---:B------:R-:W-:Y:S01]  /*4a70*/  FFMA.FTZ R6, R145.reuse, R6, R122 ;  /* 0x0000000691067223 */ /* 0x040fe2000001007a */
[----:B------:R-:W-:Y:S01]  /*4a80*/  FMUL.FTZ R14, R145, R14 ;  /* 0x0000000e910e7220 */ /* 0x000fe20000410000 */
[----:B------:R-:W-:Y:S01]  /*4a90*/  FMUL.FTZ R9, R22, R9 ;  /* 0x0000000916097220 */ /* 0x000fe20000410000 */
[----:B0-----:R-:W-:Y:S01]  /*4aa0*/  FSEL R149, R149, 1, !P6 ;  /* 0x3f80000095957808 */ /* 0x001fe20007000000 */
[----:B------:R-:W-:-:S02]  /*4ab0*/  FFMA.FTZ R6, R147, R6, R124 ;  /* 0x0000000693067223 */ /* 0x000fc4000001007c */
[----:B------:R-:W0:Y:S01]  /*4ac0*/  MUFU.EX2 R16, R16 ;  /* 0x0000001000107308 */ /* 0x000e220000000800 */
[----:B------:R-:W-:Y:S01]  /*4ad0*/  FMUL.FTZ R14, R147, R14 ;  /* 0x0000000e930e7220 */ /* 0x000fe20000410000 */
[----:B------:R-:W-:Y:S01]  /*4ae0*/  FMUL.FTZ R11, R34, R11 ;  /* 0x0000000b220b7220 */ /* 0x000fe20000410000 */
[----:B--2---:R-:W-:Y:S01]  /*4af0*/  FSEL R134, R134, 1, !P0 ;  /* 0x3f80000086867808 */ /* 0x004fe20004000000 */
[----:B------:R-:W-:Y:S01]  /*4b00*/  FFMA.FTZ R6, R149, R6, R126 ;  /* 0x0000000695067223 */ /* 0x000fe2000001007e */
[----:B------:R-:W-:-:S03]  /*4b10*/  FSEL R151, R9, RZ, !P0 ;  /* 0x000000ff09977208 */ /* 0x000fc60004000000 */
[----:B------:R-:W2:Y:S01]  /*4b20*/  MUFU.EX2 R4, R4 ;  /* 0x0000000400047308 */ /* 0x000ea20000000800 */
[----:B------:R-:W-:Y:S01]  /*4b30*/  FMUL.FTZ R9, R149, R14 ;  /* 0x0000000e95097220 */ /* 0x000fe20000410000 */
[----:B------:R-:W-:Y:S01]  /*4b40*/  FMUL.FTZ R5, R20, R5 ;  /* 0x0000000514057220 */ /* 0x000fe20000410000 */
[----:B------:R-:W-:Y:S01]  /*4b50*/  FSEL R130, R130, 1, !P2 ;  /* 0x3f80000082827808 */ /* 0x000fe20005000000 */
[C---:B------:R-:W-:Y:S01]  /*4b60*/  FFMA.FTZ R6, R134.reuse, R6, R151 ;  /* 0x0000000686067223 */ /* 0x040fe20000010097 */
[----:B------:R-:W-:Y:S01]  /*4b70*/  FSEL R153, R11, RZ, !P2 ;  /* 0x000000ff0b997208 */ /* 0x000fe20005000000 */
[----:B------:R-:W-:Y:S01]  /*4b80*/  FMUL.FTZ R9, R134, R9 ;  /* 0x0000000986097220 */ /* 0x000fe20000410000 */
[----:B----4-:R-:W-:Y:S01]  /*4b90*/  FMUL.FTZ R8, R35, R8 ;  /* 0x0000000823087220 */ /* 0x010fe20000410000 */
[----:B-1----:R-:W-:Y:S02]  /*4ba0*/  FSEL R128, R15, 1, !P3 ;  /* 0x3f8000000f807808 */ /* 0x002fe40005800000 */
[----:B------:R-:W-:Y:S01]  /*4bb0*/  FSEL R155, R5, RZ, !P3 ;  /* 0x000000ff059b7208 */ /* 0x000fe20005800000 */
[C---:B------:R-:W-:Y:S01]  /*4bc0*/  FFMA.FTZ R6, R130.reuse, R6, R153 ;  /* 0x0000000682067223 */ /* 0x040fe20000010099 */
[----:B------:R-:W-:Y:S01]  /*4bd0*/  FMUL.FTZ R9, R130, R9 ;  /* 0x0000000982097220 */ /* 0x000fe20000410000 */
[----:B---3--:R-:W-:Y:S01]  /*4be0*/  FMUL.FTZ R7, R18, R7 ;  /* 0x0000000712077220 */ /* 0x008fe20000410000 */
[----:B------:R-:W-:Y:S01]  /*4bf0*/  ISETP.GE.U32.AND P5, PT, R17, R102, PT ;  /* 0x000000661100720c */ /* 0x000fe20003fa6070 */
[----:B------:R-:W-:Y:S01]  /*4c00*/  FFMA.FTZ R6, R128, R6, R155 ;  /* 0x0000000680067223 */ /* 0x000fe2000001009b */
[----:B0-----:R-:W-:-:S02]  /*4c10*/  FSEL R136, R16, 1, !P4 ;  /* 0x3f80000010887808 */ /* 0x001fc40006000000 */
[----:B------:R-:W-:Y:S01]  /*4c20*/  FSEL R157, R8, RZ, !P4 ;  /* 0x000000ff089d7208 */ /* 0x000fe20006000000 */
[----:B------:R-:W-:Y:S01]  /*4c30*/  FMUL.FTZ R9, R128, R9 ;  /* 0x0000000980097220 */ /* 0x000fe20000410000 */
[----:B--2---:R-:W-:Y:S02]  /*4c40*/  FSEL R138, R4, 1, !P5 ;  /* 0x3f800000048a7808 */ /* 0x004fe40006800000 */
[----:B------:R-:W-:Y:S01]  /*4c50*/  FSEL R159, R7, RZ, !P5 ;  /* 0x000000ff079f7208 */ /* 0x000fe20006800000 */
[C---:B------:R-:W-:Y:S01]  /*4c60*/  FFMA.FTZ R6, R136.reuse, R6, R157 ;  /* 0x0000000688067223 */ /* 0x040fe2000001009d */
[----:B------:R-:W-:-:S03]  /*4c70*/  FMUL.FTZ R9, R136, R9 ;  /* 0x0000000988097220 */ /* 0x000fc60000410000 */
[C---:B------:R-:W-:Y:S01]  /*4c80*/  FFMA.FTZ R15, R138.reuse, R6, R159 ;  /* 0x000000068a0f7223 */ /* 0x040fe2000001009f */
[----:B------:R-:W-:-:S04]  /*4c90*/  FMUL.FTZ R14, R138, R9 ;  /* 0x000000098a0e7220 */ /* 0x000fc80000410000 */
[----:B------:R-:W0:Y:S04]  /*4ca0*/  SHFL.UP PT, R7, R15, 0x1, RZ ;  /* 0x042000000f077989 */ /* 0x000e2800000e00ff */
[----:B------:R-:W1:Y:S01]  /*4cb0*/  SHFL.UP PT, R9, R14, 0x1, RZ ;  /* 0x042000000e097989 */ /* 0x000e6200000e00ff */
[----:B------:R-:W-:Y:S01]  /*4cc0*/  IMAD R11, R99, UR14, RZ ;  /* 0x0000000e630b7c24 */ /* 0x000fe2000f8e02ff */
[----:B------:R-:W-:Y:S01]  /*4cd0*/  ISETP.GE.AND P0, PT, R97, 0x1, PT ;  /* 0x000000016100780c */ /* 0x000fe20003f06270 */
[----:B------:R-:W-:-:S04]  /*4ce0*/  IMAD.WIDE.U32 R4, R100, UR14, RZ ;  /* 0x0000000e64047c25 */ /* 0x000fc8000f8e00ff */
[----:B------:R-:W-:-:S04]  /*4cf0*/  IMAD R11, R100, UR15, R11 ;  /* 0x0000000f640b7c24 */ /* 0x000fc8000f8e020b */
[----:B------:R-:W-:Y:S02]  /*4d00*/  IMAD.IADD R5, R5, 0x1, R11 ;  /* 0x0000000105057824 */ /* 0x000fe400078e020b */
[C---:B------:R-:W-:Y:S02]  /*4d10*/  IMAD R11, R21.reuse, UR17, R10 ;  /* 0x00000011150b7c24 */ /* 0x040fe4000f8e020a */
[----:B------:R-:W-:-:S05]  /*4d20*/  IMAD.WIDE.U32 R4, R21, UR16, R4 ;  /* 0x0000001015047c25 */ /* 0x000fca000f8e0004 */
[----:B------:R-:W-:Y:S01]  /*4d30*/  IADD3 R5, R5, R11, RZ ;  /* 0x0000000b05057210 */ /* 0x000fe20007ffe0ff */
[----:B0-----:R-:W-:Y:S01]  /*4d40*/  @P0 FFMA.FTZ R15, R14, R7, R15 ;  /* 0x000000070e0f0223 */ /* 0x001fe2000001000f */
[----:B------:R-:W-:Y:S01]  /*4d50*/  LEA R6, P2, R4, UR18, 0x2 ;  /* 0x0000001204067c11 */ /* 0x000fe2000f8410ff */
[----:B-1----:R-:W-:-:S03]  /*4d60*/  @P0 FMUL.FTZ R14, R14, R9 ;  /* 0x000000090e0e0220 */ /* 0x002fc60000410000 */
[----:B------:R-:W-:Y:S02]  /*4d70*/  LEA.HI.X R7, R4, UR19, R5, 0x2, P2 ;  /* 0x0000001304077c11 */ /* 0x000fe400090f1405 */
[----:B------:R-:W0:Y:S04]  /*4d80*/  SHFL.UP PT, R4, R15, 0x2, RZ ;  /* 0x044000000f047989 */ /* 0x000e2800000e00ff */
[----:B------:R-:W1:Y:S01]  /*4d90*/  SHFL.UP PT, R5, R14, 0x2, RZ ;  /* 0x044000000e057989 */ /* 0x000e6200000e00ff */
[C---:B------:R-:W-:Y:S02]  /*4da0*/  ISETP.GE.AND P0, PT, R97.reuse, 0x2, PT ;  /* 0x000000026100780c */ /* 0x040fe40003f06270 */
[C---:B------:R-:W-:Y:S01]  /*4db0*/  ISETP.NE.AND P3, PT, R97.reuse, 0x1f, PT ;  /* 0x0000001f6100780c */ /* 0x040fe20003f65270 */
[----:B------:R-:W2:Y:S01]  /*4dc0*/  S2UR UR5, SR_CgaCtaId ;  /* 0x00000000000579c3 */ /* 0x000ea20000008800 */
[----:B------:R-:W-:Y:S01]  /*4dd0*/  ISETP.GE.AND P2, PT, R97, 0x10, PT ;  /* 0x000000106100780c */ /* 0x000fe20003f46270 */
[----:B------:R3:W5:Y:S08]  /*4de0*/  LDG.E R140, desc[UR6][R6.64] ;  /* 0x00000006068c7981 */ /* 0x000770000c1e1900 */
        /* <DEDUP_REMOVED lines=9> */
[----:B------:R-:W-:Y:S01]  /*4e80*/  ISETP.GE.AND P0, PT, R97, 0x8, PT ;  /* 0x000000086100780c */ /* 0x000fe20003f06270 */
[----:B------:R-:W4:-:S12]  /*4e90*/  @!P3 S2R R8, SR_CgaCtaId ;  /* 0x000000000008b919 */ /* 0x000f180000008800 */
[C---:B0-----:R-:W-:Y:S01]  /*4ea0*/  @P0 FFMA.FTZ R15, R14.reuse, R4, R15 ;  /* 0x000000040e0f0223 */ /* 0x041fe2000001000f */
[----:B-1----:R-:W-:-:S04]  /*4eb0*/  @P0 FMUL.FTZ R14, R14, R5 ;  /* 0x000000050e0e0220 */ /* 0x002fc80000410000 */
[----:B------:R-:W0:Y:S04]  /*4ec0*/  SHFL.UP PT, R4, R15, 0x10, RZ ;  /* 0x060000000f047989 */ /* 0x000e2800000e00ff */
[----:B------:R-:W1:Y:S01]  /*4ed0*/  SHFL.UP PT, R5, R14, 0x10, RZ ;  /* 0x060000000e057989 */ /* 0x000e6200000e00ff */
[----:B------:R-:W-:-:S04]  /*4ee0*/  ISETP.NE.AND P0, PT, R95, RZ, PT ;  /* 0x000000ff5f00720c */ /* 0x000fc80003f05270 */
[----:B------:R-:W-:Y:S01]  /*4ef0*/  ISETP.EQ.OR P0, PT, R86, RZ, P0 ;  /* 0x000000ff5600720c */ /* 0x000fe20000702670 */
[----:B------:R-:W-:Y:S01]  /*4f00*/  UMOV UR4, 0x400 ;  /* 0x0000040000047882 */ /* 0x000fe20000000000 */
[----:B---3--:R-:W-:Y:S01]  /*4f10*/  @!P3 MOV R7, 0x400 ;  /* 0x000004000007b802 */ /* 0x008fe20000000f00 */
[----:B--2---:R-:W-:Y:S01]  /*4f20*/  ULEA UR4, UR5, UR4, 0x18 ;  /* 0x0000000405047291 */ /* 0x004fe2000f8ec03f */
[----:B------:R-:W-:Y:S02]  /*4f30*/  @!P3 SHF.R.U32.HI R6, RZ, 0x2, R104 ;  /* 0x00000002ff06b819 */ /* 0x000fe40000011668 */
[----:B----4-:R-:W-:Y:S02]  /*4f40*/  @!P3 LEA R7, R8, R7, 0x18 ;  /* 0x000000070807b211 */ /* 0x010fe400078ec0ff */
[----:B------:R-:W-:Y:S01]  /*4f50*/  @!P3 LOP3.LUT R6, R6, 0x3ffffff8, RZ, 0xc0, !PT ;  /* 0x3ffffff80606b812 */ /* 0x000fe200078ec0ff */
[----:B------:R-:W-:Y:S01]  /*4f60*/  IMAD.MOV.U32 R16, RZ, RZ, 0x3f800000 ;  /* 0x3f800000ff107424 */ /* 0x000fe200078e00ff */
[----:B------:R-:W-:-:S02]  /*4f70*/  MOV R17, RZ ;  /* 0x000000ff00117202 */ /* 0x000fc40000000f00 */
[----:B------:R-:W-:Y:S02]  /*4f80*/  @!P3 IADD3 R146, R7, R6, RZ ;  /* 0x000000060792b210 */ /* 0x000fe40007ffe0ff */
[----:B------:R-:W-:Y:S01]  /*4f90*/  @!P0 LEA R144, R21, UR4, 0x3 ;  /* 0x0000000415908c11 */ /* 0x000fe2000f8e18ff */
[C---:B0-----:R-:W-:Y:S01]  /*4fa0*/  @P2 FFMA.FTZ R15, R14.reuse, R4, R15 ;  /* 0x000000040e0f2223 */ /* 0x041fe2000001000f */
[----:B-1----:R-:W-:-:S03]  /*4fb0*/  @P2 FMUL.FTZ R14, R14, R5 ;  /* 0x000000050e0e2220 */ /* 0x002fc60000410000 */
[----:B------:R-:W-:Y:S04]  /*4fc0*/  @!P0 LDS.64 R16, [R144+0x2150] ;  /* 0x0021500090108984 */ /* 0x000fe80000000a00 */
[----:B------:R-:W-:Y:S01]  /*4fd0*/  @!P3 STS.64 [R146+0x2110], R14 ;  /* 0x0021100e9200b388 */ /* 0x000fe20000000a00 */
[----:B------:R-:W-:Y:S06]  /*4fe0*/  BAR.SYNC.DEFER_BLOCKING 0x0 ;  /* 0x0000000000007b1d */ /* 0x000fec0000010000 */
        /* <DEDUP_REMOVED lines=9> */
[-C--:B0-----:R-:W-:Y:S01]  /*5080*/  FFMA.FTZ R150, R5, R6.reuse, R7 ;  /* 0x0000000605967223 */ /* 0x081fe20000010007 */
[----:B------:R-:W-:-:S05]  /*5090*/  FMUL.FTZ R7, R4, R6 ;  /* 0x0000000604077220 */ /* 0x000fca0000410000 */
[C---:B------:R-:W-:Y:S01]  /*50a0*/  FSEL R4, R7.reuse, R4, !P2 ;  /* 0x0000000407047208 */ /* 0x040fe20005000000 */
[-C--:B-1----:R-:W-:Y:S01]  /*50b0*/  FMUL.FTZ R7, R7, R8.reuse ;  /* 0x0000000807077220 */ /* 0x082fe20000410000 */
[C---:B------:R-:W-:Y:S01]  /*50c0*/  FFMA.FTZ R8, R150.reuse, R8, R9 ;  /* 0x0000000896087223 */ /* 0x040fe20000010009 */
[----:B------:R-:W-:-:S03]  /*50d0*/  FSEL R5, R150, R5, !P2 ;  /* 0x0000000596057208 */ /* 0x000fc60005000000 */
[----:B------:R-:W-:Y:S02]  /*50e0*/  FSEL R9, R7, R4, !P0 ;  /* 0x0000000407097208 */ /* 0x000fe40004000000 */
[----:B------:R-:W-:Y:S01]  /*50f0*/  FSEL R5, R8, R5, !P0 ;  /* 0x0000000508057208 */ /* 0x000fe20004000000 */
[----:B------:R-:W-:Y:S02]  /*5100*/  BSSY B0, `(.L_x_2801) ;  /* 0x0000010000007945 */ /* 0x000fe40003800000 */
[C---:B--2---:R-:W-:Y:S02]  /*5110*/  @P4 FMUL.FTZ R9, R142.reuse, R9 ;  /* 0x000000098e094220 */ /* 0x044fe40000410000 */
[----:B---3--:R-:W-:Y:S01]  /*5120*/  @P4 FFMA.FTZ R5, R142, R5, R161 ;  /* 0x000000058e054223 */ /* 0x008fe200000100a1 */
[C---:B------:R-:W-:Y:S01]  /*5130*/  FFMA.FTZ R8, R10.reuse, R8, R11 ;  /* 0x000000080a087223 */ /* 0x040fe2000001000b */
[----:B------:R-:W-:Y:S01]  /*5140*/  FMUL.FTZ R7, R10, R7 ;  /* 0x000000070a077220 */ /* 0x000fe20000410000 */
[----:B------:R-:W-:Y:S01]  /*5150*/  @P3 MOV R142, R9 ;  /* 0x00000009008e3202 */ /* 0x000fe20000000f00 */
[----:B------:R-:W-:Y:S01]  /*5160*/  @P3 IMAD.MOV.U32 R4, RZ, RZ, R16 ;  /* 0x000000ffff043224 */ /* 0x000fe200078e0010 */
[----:B------:R-:W-:-:S02]  /*5170*/  @P3 MOV R161, R5 ;  /* 0x0000000500a13202 */ /* 0x000fc40000000f00 */
        /* <DEDUP_REMOVED lines=8> */
.L_x_2802:
[----:B------:R-:W-:Y:S05]  /*5200*/  BSYNC B0 ;  /* 0x0000000000007941 */ /* 0x000fea0003800000 */
.L_x_2801:
        /* <DEDUP_REMOVED lines=23> */
[----:B------:R-:W1:Y:S01]  /*5380*/  S2UR UR5, SR_CTAID.Y ;  /* 0x00000000000579c3 */ /* 0x000e620000002600 */
[----:B------:R-:W-:-:S05]  /*5390*/  LEA R10, R21, UR4, 0x3 ;  /* 0x00000004150a7c11 */ /* 0x000fca000f8e18ff */
[----:B------:R2:W-:Y:S02]  /*53a0*/  STS.64 [R10+0x2150], R4 ;  /* 0x002150040a007388 */ /* 0x0005e40000000a00 */
[----:B------:R-:W3:Y:S08]  /*53b0*/  S2UR UR22, SR_CTAID.X ;  /* 0x00000000001679c3 */ /* 0x000ef00000002500 */
[----:B------:R-:W4:Y:S08]  /*53c0*/  LDC R9, c[0x0][0x224] ;  /* 0x00008900ff097b82 */ /* 0x000f300000000800 */
[----:B------:R-:W0:Y:S01]  /*53d0*/  LDC.64 R6, c[0x0][0x310] ;  /* 0x0000c400ff067b82 */ /* 0x000e220000000a00 */
[----:B-1----:R-:W-:Y:S01]  /*53e0*/  MOV R100, UR5 ;  /* 0x0000000500647c02 */ /* 0x002fe20008000f00 */
[----:B---3--:R-:W-:-:S04]  /*53f0*/  IMAD.U32 R94, RZ, RZ, UR22 ;  /* 0x00000016ff5e7e24 */ /* 0x008fc8000f8e00ff */
[----:B------:R-:W-:-:S04]  /*5400*/  IMAD R8, R94, UR20, R100 ;  /* 0x000000145e087c24 */ /* 0x000fc8000f8e0264 */
[----:B----4-:R-:W-:-:S04]  /*5410*/  IMAD R8, R8, R9, RZ ;  /* 0x0000000908087224 */ /* 0x010fc800078e02ff */
[----:B------:R-:W-:Y:S02]  /*5420*/  IMAD R9, R8, UR21, RZ ;  /* 0x0000001508097c24 */ /* 0x000fe4000f8e02ff */
[----:B------:R-:W-:-:S03]  /*5430*/  IMAD R8, R86, UR21, R21 ;  /* 0x0000001556087c24 */ /* 0x000fc6000f8e0215 */
[----:B------:R-:W-:Y:S02]  /*5440*/  SHF.R.S32.HI R11, RZ, 0x1f, R9 ;  /* 0x0000001fff0b7819 */ /* 0x000fe40000011409 */
[----:B------:R-:W-:-:S04]  /*5450*/  IADD3 R9, P0, R8, R9, RZ ;  /* 0x0000000908097210 */ /* 0x000fc80007f1e0ff */
[----:B------:R-:W-:Y:S02]  /*5460*/  LEA.HI.X.SX32 R8, R8, R11, 0x1, P0 ;  /* 0x0000000b08087211 */ /* 0x000fe400000f0eff */
[----:B0-----:R-:W-:-:S04]  /*5470*/  LEA R6, P0, R9, R6, 0x3 ;  /* 0x0000000609067211 */ /* 0x001fc800078018ff */
[----:B------:R-:W-:-:S05]  /*5480*/  LEA.HI.X R7, R9, R7, R8, 0x3, P0 ;  /* 0x0000000709077211 */ /* 0x000fca00000f1c08 */
[----:B------:R2:W-:Y:S04]  /*5490*/  STG.E.64 desc[UR6][R6.64], R4 ;  /* 0x0000000406007986 */ /* 0x0005e8000c101b06 */
.L_x_2804:
[----:B------:R-:W-:Y:S05]  /*54a0*/  BSYNC B0 ;  /* 0x0000000000007941 */ /* 0x000fea0003800000 */
.L_x_2803:
[----:B------:R-:W-:Y:S01]  /*54b0*/  IADD3 R21, R21, 0x1, RZ ;  /* 0x0000000115157810 */ /* 0x000fe20007ffe0ff */
[C---:B-----5:R-:W-:Y:S01]  /*54c0*/  FFMA.FTZ R51, R140.reuse, R106, R51 ;  /* 0x0000006a8c337223 */ /* 0x060fe20000010033 */
[C---:B------:R-:W-:Y:S01]  /*54d0*/  FFMA.FTZ R50, R140.reuse, R131, R50 ;  /* 0x000000838c327223 */ /* 0x040fe20000010032 */
[C---:B------:R-:W-:Y:S01]  /*54e0*/  FFMA.FTZ R49, R140.reuse, R110, R49 ;  /* 0x0000006e8c317223 */ /* 0x040fe20000010031 */
        /* <DEDUP_REMOVED lines=15> */
.L_x_2800:
[----:B------:R-:W-:Y:S01]  /*55e0*/  BAR.SYNC.DEFER_BLOCKING 0x0 ;  /* 0x0000000000007b1d */ /* 0x000fe20000010000 */
[----:B------:R-:W-:Y:S02]  /*55f0*/  ISETP.NE.AND P0, PT, R104, RZ, PT ;  /* 0x000000ff6800720c */ /* 0x000fe40003f05270 */
[----:B--2---:R-:W-:-:S03]  /*5600*/  SHF.R.S32.HI R10, RZ, 0x1f, R2 ;  /* 0x0000001fff0a7819 */ /* 0x004fc60000011402 */
        /* <DEDUP_REMOVED lines=24> */
[----:B0-----:R-:W-:Y:S04]  /*5790*/  LDS R17, [R78+0x300] ;  /* 0x000300004e117984 */ /* 0x001fe80000000800 */
        /* <DEDUP_REMOVED lines=25> */
[----:B------:R-:W-:-:S04]  /*5930*/  IMAD.WIDE.U32 R6, R94, UR4, R6 ;  /* 0x000000045e067c25 */ /* 0x000fc8000f8e0006 */
[----:B------:R-:W-:Y:S02]  /*5940*/  IMAD.IADD R7, R9, 0x1, R7 ;  /* 0x0000000109077824 */ /* 0x000fe400078e0207 */
[----:B------:R-:W-:Y:S01]  /*5950*/  IMAD.WIDE.U32 R6, R100, UR8, R6 ;  /* 0x0000000864067c25 */ /* 0x000fe2000f8e0006 */
[----:B------:R-:W-:-:S04]  /*5960*/  ULDC.64 UR8, c[0x0][0x308] ;  /* 0x0000c20000087ab9 */ /* 0x000fc80000000a00 */
[----:B------:R-:W-:Y:S02]  /*5970*/  IADD3 R7, R7, R29, RZ ;  /* 0x0000001d07077210 */ /* 0x000fe40007ffe0ff */
[----:B------:R-:W-:-:S04]  /*5980*/  LEA R8, P0, R6, UR8, 0x2 ;  /* 0x0000000806087c11 */ /* 0x000fc8000f8010ff */
[----:B------:R-:W-:-:S05]  /*5990*/  LEA.HI.X R9, R6, UR9, R7, 0x2, P0 ;  /* 0x0000000906097c11 */ /* 0x000fca00080f1407 */
[----:B------:R0:W-:Y:S04]  /*59a0*/  STG.E desc[UR6][R8.64], R11 ;  /* 0x0000000b08007986 */ /* 0x0001e8000c101906 */
.L_x_2807:
[----:B------:R-:W-:Y:S05]  /*59b0*/  BSYNC B0 ;  /* 0x0000000000007941 */ /* 0x000fea0003800000 */
.L_x_2806:
[----:B------:R-:W-:Y:S01]  /*59c0*/  MOV R5, R27 ;  /* 0x0000001b00057202 */ /* 0x000fe20000000f00 */
[----:B------:R-:W-:Y:S01]  /*59d0*/  ULDC.64 UR4, c[0x0][0x2b8] ;  /* 0x0000ae0000047ab9 */ /* 0x000fe20000000a00 */
[----:B------:R-:W-:Y:S01]  /*59e0*/  SHF.L.U32 R7, R86, 0xb, RZ ;  /* 0x0000000b56077819 */ /* 0x000fe200000006ff */
[----:B0-----:R-:W-:Y:S01]  /*59f0*/  IMAD R9, R99, UR4, RZ ;  /* 0x0000000463097c24 */ /* 0x001fe2000f8e02ff */
[-C--:B------:R-:W-:Y:S01]  /*5a00*/  ISETP.GE.AND P4, PT, R127, R0.reuse, PT ;  /* 0x000000007f00720c */ /* 0x080fe20003f86270 */
[C---:B------:R-:W-:Y:S01]  /*5a10*/  IMAD.WIDE.U32 R4, R100.reuse, UR4, R4 ;  /* 0x0000000464047c25 */ /* 0x040fe2000f8e0004 */
[-C--:B------:R-:W-:Y:S02]  /*5a20*/  ISETP.GE.AND P5, PT, R125, R0.reuse, PT ;  /* 0x000000007d00720c */ /* 0x080fe40003fa6270 */
[----:B------:R-:W-:Y:S01]  /*5a30*/  ISETP.GE.AND P6, PT, R123, R0, PT ;  /* 0x000000007b00720c */ /* 0x000fe20003fc6270 */
[----:B------:R-:W-:Y:S01]  /*5a40*/  IMAD R8, R100, UR5, R9 ;  /* 0x0000000564087c24 */ /* 0x000fe2000f8e0209 */
[----:B------:R-:W-:Y:S01]  /*5a50*/  ULDC.64 UR4, c[0x0][0x308] ;  /* 0x0000c20000047ab9 */ /* 0x000fe20000000a00 */
[----:B------:R-:W-:Y:S01]  /*5a60*/  SHF.R.S32.HI R9, RZ, 0x1f, R7 ;  /* 0x0000001fff097819 */ /* 0x000fe20000011407 */
[----:B------:R-:W-:Y:S01]  /*5a70*/  VIADD R86, R86, 0x1 ;  /* 0x0000000156567836 */ /* 0x000fe20000000000 */
[----:B------:R-:W-:-:S02]  /*5a80*/  IADD3 R6, P1, R7, R4, RZ ;  /* 0x0000000407067210 */ /* 0x000fc40007f3e0ff */
[C---:B------:R-:W-:Y:S01]  /*5a90*/  LEA R7, P0, R2.reuse, UR4, 0x2 ;  /* 0x0000000402077c11 */ /* 0x040fe2000f8010ff */
[----:B------:R-:W-:Y:S01]  /*5aa0*/  ULDC UR4, c[0x0][0x224] ;  /* 0x0000890000047ab9 */ /* 0x000fe20000000800 */
[----:B------:R-:W-:Y:S02]  /*5ab0*/  IADD3.X R5, R9, R8, R5, P1, !PT ;  /* 0x0000000809057210 */ /* 0x000fe40000ffe405 */
[----:B------:R-:W-:Y:S02]  /*5ac0*/  LEA.HI.X R8, R2, UR5, R10, 0x2, P0 ;  /* 0x0000000502087c11 */ /* 0x000fe400080f140a */
        /* <DEDUP_REMOVED lines=38> */
.L_x_2809:
        /* <DEDUP_REMOVED lines=13> */
.L_x_5244:


//--------------------- .text._Z25selective_scan_fwd_kernelI32Selective_Scan_fwd_kernel_traitsILi128ELi16ELi1ELb0ELb1ELb0ELb1EffEEv13SSMParamsBase --------------------------
	.section	.text._Z25selective_scan_fwd_kernelI32Selective_Scan_fwd_kernel_traitsILi128ELi16ELi1ELb0ELb1ELb0ELb1EffEEv13SSMParamsBase,"ax",@progbits
	.align	128
        .global         _Z25selective_scan_fwd_kernelI32Selective_Scan_fwd_kernel_traitsILi128ELi16ELi1ELb0ELb1ELb0ELb1EffEEv13SSMParamsBase
        .type           _Z25selective_scan_fwd_kernelI32Selective_Scan_fwd_kernel_traitsILi128ELi16ELi1ELb0ELb1ELb0ELb1EffEEv13SSMParamsBase,@function
        .size           _Z25selective_scan_fwd_kernelI32Selective_Scan_fwd_kernel_traitsILi128ELi16ELi1ELb0ELb1ELb0ELb1EffEEv13SSMParamsBase,(.L_x_5245 - _Z25selective_scan_fwd_kernelI32Selective_Scan_fwd_kernel_traitsILi128ELi16ELi1ELb0ELb1ELb0ELb1EffEEv13SSMParamsBase)
        .other          _Z25selective_scan_fwd_kernelI32Selective_Scan_fwd_kernel_traitsILi128ELi16ELi1ELb0ELb1ELb0ELb1EffEEv13SSMParamsBase,@"STO_CUDA_ENTRY STV_DEFAULT"
_Z25selective_scan_fwd_kernelI32Selective_Scan_fwd_kernel_traitsILi128ELi16ELi1ELb0ELb1ELb0ELb1EffEEv13SSMParamsBase:
.text._Z25selective_scan_fwd_kernelI32Selective_Scan_fwd_kernel_traitsILi128ELi16ELi1ELb0ELb1ELb0ELb1EffEEv13SSMParamsBase:
[----:B------:R-:W-:Y:S08]  /*0000*/  LDC R1, c[0x0][0x28] ;  /* 0x00000a00ff017b82 */ /* 0x000ff00000000800 */
[----:B------:R-:W0:Y:S01]  /*0010*/  LDC R15, c[0x0][0x228] ;  /* 0x00008a00ff0f7b82 */ /* 0x000e220000000800 */
[----:B------:R-:W-:Y:S01]  /*0020*/  ULDC.64 UR4, c[0x0][0x2e8] ;  /* 0x0000ba0000047ab9 */ /* 0x000fe20000000a00 */
[----:B------:R-:W-:Y:S01]  /*0030*/  IMAD.MOV.U32 R60, RZ, RZ, RZ ;  /* 0x000000ffff3c7224 */ /* 0x000fe200078e00ff */
[----:B------:R-:W-:Y:S01]  /*0040*/  ISETP.NE.U32.AND P0, PT, RZ, UR4, PT ;  /* 0x00000004ff007c0c */ /* 0x000fe2000bf05070 */
[----:B------:R-:W-:Y:S01]  /*0050*/  ULDC.64 UR6, c[0x0][0x300] ;  /* 0x0000c00000067ab9 */ /* 0x000fe20000000a00 */
[----:B------:R-:W-:Y:S01]  /*0060*/  HFMA2.MMA R59, -RZ, RZ, 0, 0 ;  /* 0x00000000ff3b7435 */ /* 0x000fe200000001ff */
[----:B------:R-:W-:-:S02]  /*0070*/  ISETP.NE.U32.AND P1, PT, RZ, UR6, PT ;  /* 0x00000006ff007c0c */ /* 0x000fc4000bf25070 */
        /* <DEDUP_REMOVED lines=17> */
[----:B--2---:R-:W-:Y:S01]  /*0190*/  IABS R2, R62 ;  /* 0x0000003e00027213 */ /* 0x004fe20000000000 */
[----:B0-----:R-:W-:-:S04]  /*01a0*/  VIADD R6, R0, 0xffffffe ;  /* 0x0ffffffe00067836 */ /* 0x001fc80000000000 */
[----:B------:R0:W2:Y:S01]  /*01b0*/  F2I.FTZ.U32.TRUNC.NTZ R7, R6 ;  /* 0x0000000600077305 */ /* 0x0000a2000021f000 */
[----:B-1----:R-:W-:Y:S01]  /*01c0*/  IMAD.U32 R58, RZ, RZ, UR4 ;  /* 0x00000004ff3a7e24 */ /* 0x002fe2000f8e00ff */
[----:B------:R-:W-:Y:S01]  /*01d0*/  ULDC.64 UR4, c[0x0][0x280] ;  /* 0x0000a00000047ab9 */ /* 0x000fe20000000a00 */
[----:B0-----:R-:W-:-:S03]  /*01e0*/  IMAD.MOV.U32 R6, RZ, RZ, RZ ;  /* 0x000000ffff067224 */ /* 0x001fc600078e00ff */
[----:B------:R-:W-:Y:S02]  /*01f0*/  SHF.R.S32.HI R132, RZ, 0x1f, R58 ;  /* 0x0000001fff847819 */ /* 0x000fe4000001143a */
[----:B--2---:R-:W-:-:S03]  /*0200*/  IADD3 R8, RZ, -R7, RZ ;  /* 0x80000007ff087210 */ /* 0x004fc60007ffe0ff */
[----:B---3--:R-:W-:Y:S02]  /*0210*/  IMAD R5, R132, UR4, RZ ;  /* 0x0000000484057c24 */ /* 0x008fe4000f8e02ff */
        /* <DEDUP_REMOVED lines=9> */
[----:B------:R-:W-:Y:S02]  /*02b0*/  ISETP.GE.AND P2, PT, R2, RZ, PT ;  /* 0x000000ff0200720c */ /* 0x000fe40003f46270 */
[----:B0-----:R-:W-:Y:S01]  /*02c0*/  ISETP.GE.AND P3, PT, R3, 0x1, PT ;  /* 0x000000010300780c */ /* 0x001fe20003f66270 */
[----:B------:R-:W-:-:S04]  /*02d0*/  IMAD R3, R132, UR6, RZ ;  /* 0x0000000684037c24 */ /* 0x000fc8000f8e02ff */
[C---:B------:R-:W-:Y:S01]  /*02e0*/  IMAD R13, R58.reuse, UR7, R3 ;  /* 0x000000073a0d7c24 */ /* 0x040fe2000f8e0203 */
[----:B------:R-:W-:Y:S01]  /*02f0*/  ULDC.64 UR6, c[0x0][0x290] ;  /* 0x0000a40000067ab9 */ /* 0x000fe20000000a00 */
[----:B------:R-:W-:Y:S02]  /*0300*/  IMAD.WIDE.U32 R2, R58, UR4, RZ ;  /* 0x000000043a027c25 */ /* 0x000fe4000f8e00ff */
[-C--:B------:R-:W-:Y:S02]  /*0310*/  @!P1 IADD3 R0, R0, -R9.reuse, RZ ;  /* 0x8000000900009210 */ /* 0x080fe40007ffe0ff */
[----:B------:R-:W-:Y:S02]  /*0320*/  IMAD R11, R132, UR6, RZ ;  /* 0x00000006840b7c24 */ /* 0x000fe4000f8e02ff */
[----:B------:R-:W-:Y:S01]  /*0330*/  ISETP.GE.U32.AND P0, PT, R0, R9, PT ;  /* 0x000000090000720c */ /* 0x000fe20003f06070 */
[----:B------:R-:W-:Y:S01]  /*0340*/  IMAD R9, R58, UR5, R5 ;  /* 0x000000053a097c24 */ /* 0x000fe2000f8e0205 */
[----:B------:R-:W-:Y:S11]  /*0350*/  @!P3 EXIT ;  /* 0x000000000000b94d */ /* 0x000ff60003800000 */
[----:B------:R-:W0:Y:S01]  /*0360*/  S2R R102, SR_TID.X ;  /* 0x0000000000667919 */ /* 0x000e220000002100 */
[----:B------:R-:W-:Y:S01]  /*0370*/  @!P1 VIADD R8, R8, 0x1 ;  /* 0x0000000108089836 */ /* 0x000fe20000000000 */
[----:B------:R-:W-:Y:S01]  /*0380*/  ISETP.NE.AND P1, PT, R15, RZ, PT ;  /* 0x000000ff0f00720c */ /* 0x000fe20003f25270 */
[----:B------:R-:W1:Y:S01]  /*0390*/  LDC.64 R20, c[0x0][0x2d8] ;  /* 0x0000b600ff147b82 */ /* 0x000e620000000a00 */
[----:B------:R-:W2:Y:S01]  /*03a0*/  S2R R52, SR_LANEID ;  /* 0x0000000000347919 */ /* 0x000ea20000000000 */
[----:B------:R-:W-:Y:S01]  /*03b0*/  @P0 VIADD R8, R8, 0x1 ;  /* 0x0000000108080836 */ /* 0x000fe20000000000 */
[----:B------:R-:W-:Y:S01]  /*03c0*/  ULDC.64 UR4, c[0x0][0x288] ;  /* 0x0000a20000047ab9 */ /* 0x000fe20000000a00 */
[----:B------:R-:W-:Y:S01]  /*03d0*/  IMAD.WIDE.U32 R4, R58, UR6, RZ ;  /* 0x000000063a047c25 */ /* 0x000fe2000f8e00ff */
[----:B------:R-:W-:Y:S01]  /*03e0*/  ULDC.64 UR10, c[0x0][0x258] ;  /* 0x00009600000a7ab9 */ /* 0x000fe20000000a00 */
[----:B------:R-:W-:Y:S02]  /*03f0*/  IADD3 R7, R7, R13, RZ ;  /* 0x0000000d07077210 */ /* 0x000fe40007ffe0ff */
[----:B------:R-:W3:Y:S01]  /*0400*/  LDC.64 R16, c[0x0][0x2f0] ;  /* 0x0000bc00ff107b82 */ /* 0x000ee20000000a00 */
[----:B------:R-:W-:Y:S01]  /*0410*/  @!P2 IADD3 R8, -R8, RZ, RZ ;  /* 0x000000ff0808a210 */ /* 0x000fe20007ffe1ff */
[----:B------:R-:W-:Y:S01]  /*0420*/  IMAD R11, R58, UR7, R11 ;  /* 0x000000073a0b7c24 */ /* 0x000fe2000f8e020b */
[----:B------:R-:W-:Y:S01]  /*0430*/  ULDC.64 UR6, c[0x0][0x298] ;  /* 0x0000a60000067ab9 */ /* 0x000fe20000000a00 */
[----:B------:R-:W-:-:S02]  /*0440*/  @!P1 LOP3.LUT R8, RZ, R15, RZ, 0x33, !PT ;  /* 0x0000000fff089212 */ /* 0x000fc400078e33ff */
[----:B------:R-:W-:Y:S01]  /*0450*/  IADD3 R3, R3, R9, RZ ;  /* 0x0000000903037210 */ /* 0x000fe20007ffe0ff */
[----:B------:R-:W-:Y:S01]  /*0460*/  IMAD.IADD R5, R5, 0x1, R11 ;  /* 0x0000000105057824 */ /* 0x000fe200078e020b */
[----:B------:R-:W4:Y:S01]  /*0470*/  LDC.64 R18, c[0x0][0x2f8] ;  /* 0x0000be00ff127b82 */ /* 0x000f220000000a00 */
[----:B------:R-:W-:Y:S01]  /*0480*/  SHF.R.S32.HI R0, RZ, 0x1f, R8 ;  /* 0x0000001fff007819 */ /* 0x000fe20000011408 */
[C---:B------:R-:W-:Y:S02]  /*0490*/  IMAD R9, R61.reuse, UR4, RZ ;  /* 0x000000043d097c24 */ /* 0x040fe4000f8e02ff */
[----:B------:R-:W-:Y:S02]  /*04a0*/  IMAD R11, R61, UR6, RZ ;  /* 0x000000063d0b7c24 */ /* 0x000fe4000f8e02ff */
[----:B------:R-:W-:Y:S02]  /*04b0*/  IMAD R13, R0, UR10, RZ ;  /* 0x0000000a000d7c24 */ /* 0x000fe4000f8e02ff */
[----:B------:R-:W-:-:S02]  /*04c0*/  IMAD R9, R62, UR5, R9 ;  /* 0x000000053e097c24 */ /* 0x000fc4000f8e0209 */
[----:B------:R-:W-:Y:S01]  /*04d0*/  IMAD.WIDE.U32 R2, R62, UR4, R2 ;  /* 0x000000043e027c25 */ /* 0x000fe2000f8e0002 */
[----:B------:R-:W-:Y:S01]  /*04e0*/  UMOV UR4, URZ ;  /* 0x0000003f00047c82 */ /* 0x000fe20008000000 */
[----:B0-----:R-:W-:Y:S02]  /*04f0*/  LOP3.LUT R50, R102, 0x1f, RZ, 0xc0, !PT ;  /* 0x0000001f66327812 */ /* 0x001fe400078ec0ff */
[C---:B------:R-:W-:Y:S01]  /*0500*/  IMAD R11, R62.reuse, UR7, R11 ;  /* 0x000000073e0b7c24 */ /* 0x040fe2000f8e020b */
[----:B------:R-:W-:Y:S01]  /*0510*/  IADD3 R57, R3, R9, RZ ;  /* 0x0000000903397210 */ /* 0x000fe20007ffe0ff */
[----:B------:R-:W-:Y:S01]  /*0520*/  IMAD.WIDE.U32 R4, R62, UR6, R4 ;  /* 0x000000063e047c25 */ /* 0x000fe2000f8e0004 */
[----:B---3--:R-:W-:-:S03]  /*0530*/  LEA R56, P0, R2, R16, 0x2 ;  /* 0x0000001002387211 */ /* 0x008fc600078010ff */
[----:B------:R-:W-:Y:S01]  /*0540*/  IMAD.WIDE.U32 R6, R8, UR10, R6 ;  /* 0x0000000a08067c25 */ /* 0x000fe2000f8e0006 */
[----:B------:R-:W-:-:S03]  /*0550*/  LEA.HI.X R57, R2, R17, R57, 0x2, P0 ;  /* 0x0000001102397211 */ /* 0x000fc600000f1439 */
[----:B------:R-:W-:Y:S01]  /*0560*/  IMAD R51, R8, UR11, R13 ;  /* 0x0000000b08337c24 */ /* 0x000fe2000f8e020d */
[----:B-1----:R-:W-:Y:S01]  /*0570*/  LEA R53, P2, R6, R20, 0x2 ;  /* 0x0000001406357211 */ /* 0x002fe200078410ff */
[----:B------:R-:W-:Y:S01]  /*0580*/  IMAD.SHL.U32 R13, R102, 0x10, RZ ;  /* 0x00000010660d7824 */ /* 0x000fe200078e00ff */
[----:B----4-:R-:W-:Y:S01]  /*0590*/  LEA R54, P1, R4, R18, 0x2 ;  /* 0x0000001204367211 */ /* 0x010fe200078210ff */
[----:B------:R-:W-:Y:S01]  /*05a0*/  IMAD.IADD R55, R5, 0x1, R11 ;  /* 0x0000000105377824 */ /* 0x000fe200078e020b */
[----:B------:R-:W-:Y:S02]  /*05b0*/  IADD3 R51, R7, R51, RZ ;  /* 0x0000003307337210 */ /* 0x000fe40007ffe0ff */
[----:B------:R-:W-:Y:S02]  /*05c0*/  LOP3.LUT R12, R50, 0xfffffe00, R13, 0xf8, !PT ;  /* 0xfffffe00320c7812 */ /* 0x000fe400078ef80d */
[----:B------:R-:W-:Y:S02]  /*05d0*/  LEA.HI.X R51, R6, R21, R51, 0x2, P2 ;  /* 0x0000001506337211 */ /* 0x000fe400010f1433 */
[----:B--2---:R-:W-:-:S07]  /*05e0*/  LEA.HI.X R55, R4, R19, R55, 0x2, P1 ;  /* 0x0000001304377211 */ /* 0x004fce00008f1437 */
.L_x_2852:
[----:B------:R-:W-:Y:S01]  /*05f0*/  ULDC UR5, c[0x0][0x218] ;  /* 0x0000860000057ab9 */ /* 0x000fe20000000800 */
[C---:B------:R-:W-:Y:S01]  /*0600*/  LOP3.LUT R127, R12.reuse, 0x20, RZ, 0xfc, !PT ;  /* 0x000000200c7f7812 */ /* 0x040fe200078efcff */
[----:B------:R-:W-:Y:S01]  /*0610*/  UIMAD UR5, UR4, -0x800, UR5 ;  /* 0xfffff800040578a4 */ /* 0x000fe2000f8e0205 */
[C---:B------:R-:W-:Y:S01]  /*0620*/  LOP3.LUT R125, R12.reuse, 0x40, RZ, 0xfc, !PT ;  /* 0x000000400c7d7812 */ /* 0x040fe200078efcff */
[----:B------:R-:W-:Y:S01]  /*0630*/  IMAD.MOV.U32 R0, RZ, RZ, RZ ;  /* 0x000000ffff007224 */ /* 0x000fe200078e00ff */
[C---:B------:R-:W-:Y:S02]  /*0640*/  LOP3.LUT R123, R12.reuse, 0x60, RZ, 0xfc, !PT ;  /* 0x000000600c7b7812 */ /* 0x040fe400078efcff */
[----:B------:R-:W-:Y:S02]  /*0650*/  CS2R R4, SRZ ;  /* 0x0000000000047805 */ /* 0x000fe4000001ff00 */
[C---:B------:R-:W-:Y:S01]  /*0660*/  LOP3.LUT R121, R12.reuse, 0x80, RZ, 0xfc, !PT ;  /* 0x000000800c797812 */ /* 0x040fe200078efcff */
[----:B0-----:R-:W-:Y:S01]  /*0670*/  IMAD.WIDE R2, R12, 0x4, R56 ;  /* 0x000000040c027825 */ /* 0x001fe200078e0238 */
[----:B------:R-:W-:-:S02]  /*0680*/  MOV R100, UR5 ;  /* 0x0000000500647c02 */ /* 0x000fc40008000f00 */
[----:B------:R-:W-:Y:S02]  /*0690*/  CS2R R6, SRZ ;  /* 0x0000000000067805 */ /* 0x000fe4000001ff00 */
[C---:B------:R-:W-:Y:S02]  /*06a0*/  LOP3.LUT R119, R12.reuse, 0xa0, RZ, 0xfc, !PT ;  /* 0x000000a00c777812 */ /* 0x040fe400078efcff */
[----:B------:R-:W-:Y:S02]  /*06b0*/  CS2R R8, SRZ ;  /* 0x0000000000087805 */ /* 0x000fe4000001ff00 */
[-C--:B------:R-:W-:Y:S01]  /*06c0*/  ISETP.GE.AND P2, PT, R12, R100.reuse, PT ;  /* 0x000000640c00720c */ /* 0x080fe20003f46270 */
[----:B------:R-:W-:Y:S01]  /*06d0*/  BAR.SYNC.DEFER_BLOCKING 0x0 ;  /* 0x0000000000007b1d */ /* 0x000fe20000010000 */
[----:B------:R-:W-:Y:S02]  /*06e0*/  ISETP.GE.AND P1, PT, R127, R100, PT ;  /* 0x000000647f00720c */ /* 0x000fe40003f26270 */
[----:B------:R-:W-:-:S02]  /*06f0*/  CS2R R10, SRZ ;  /* 0x00000000000a7805 */ /* 0x000fc4000001ff00 */
[C---:B------:R-:W-:Y:S02]  /*0700*/  LOP3.LUT R117, R12.reuse, 0xc0, RZ, 0xfc, !PT ;  /* 0x000000c00c757812 */ /* 0x040fe400078efcff */
[----:B------:R-:W-:Y:S02]  /*0710*/  CS2R R14, SRZ ;  /* 0x00000000000e7805 */ /* 0x000fe4000001ff00 */
[-C--:B------:R-:W-:Y:S02]  /*0720*/  ISETP.GE.AND P0, PT, R125, R100.reuse, PT ;  /* 0x000000647d00720c */ /* 0x080fe40003f06270 */
[C---:B------:R-:W-:Y:S02]  /*0730*/  LOP3.LUT R115, R12.reuse, 0xe0, RZ, 0xfc, !PT ;  /* 0x000000e00c737812 */ /* 0x040fe400078efcff */
[----:B------:R-:W-:Y:S02]  /*0740*/  ISETP.GE.AND P4, PT, R123, R100, PT ;  /* 0x000000647b00720c */ /* 0x000fe40003f86270 */
[----:B------:R-:W-:-:S02]  /*0750*/  LOP3.LUT R113, R12, 0x100, RZ, 0xfc, !PT ;  /* 0x000001000c717812 */ /* 0x000fc400078efcff */
[-C--:B------:R-:W-:Y:S02]  /*0760*/  ISETP.GE.AND P6, PT, R121, R100.reuse, PT ;  /* 0x000000647900720c */ /* 0x080fe40003fc6270 */
[-C--:B------:R-:W-:Y:S02]  /*0770*/  ISETP.GE.AND P5, PT, R119, R100.reuse, PT ;  /* 0x000000647700720c */ /* 0x080fe40003fa6270 */
[-C--:B------:R-:W-:Y:S02]  /*0780*/  ISETP.GE.AND P3, PT, R117, R100.reuse, PT ;  /* 0x000000647500720c */ /* 0x080fe40003f66270 */
[C---:B------:R-:W-:Y:S02]  /*0790*/  LOP3.LUT R111, R12.reuse, 0x120, RZ, 0xfc, !PT ;  /* 0x000001200c6f7812 */ /* 0x040fe400078efcff */
[C---:B------:R-:W-:Y:S02]  /*07a0*/  LOP3.LUT R109, R12.reuse, 0x140, RZ, 0xfc, !PT ;  /* 0x000001400c6d7812 */ /* 0x040fe400078efcff */
[----:B------:R-:W-:Y:S01]  /*07b0*/  LOP3.LUT R107, R12, 0x160, RZ, 0xfc, !PT ;  /* 0x000001600c6b7812 */ /* 0x000fe200078efcff */
[----:B------:R-:W2:Y:S01]  /*07c0*/  @!P2 LDG.E R0, desc[UR8][R2.64] ;  /* 0x000000080200a981 */ /* 0x000ea2000c1e1900 */
[----:B------:R-:W-:-:S02]  /*07d0*/  ISETP.GE.AND P2, PT, R115, R100, PT ;  /* 0x000000647300720c */ /* 0x000fc40003f46270 */
[C---:B------:R-:W-:Y:S01]  /*07e0*/  LOP3.LUT R105, R12.reuse, 0x180, RZ, 0xfc, !PT ;  /* 0x000001800c697812 */ /* 0x040fe200078efcff */
[----:B------:R-:W3:Y:S01]  /*07f0*/  @!P1 LDG.E R5, desc[UR8][R2.64+0x80] ;  /* 0x0000800802059981 */ /* 0x000ee2000c1e1900 */
[-C--:B------:R-:W-:Y:S02]  /*0800*/  ISETP.GE.AND P1, PT, R113, R100.reuse, PT ;  /* 0x000000647100720c */ /* 0x080fe40003f26270 */
[C---:B------:R-:W-:Y:S01]  /*0810*/  LOP3.LUT R103, R12.reuse, 0x1a0, RZ, 0xfc, !PT ;  /* 0x000001a00c677812 */ /* 0x040fe200078efcff */
[----:B------:R-:W4:Y:S01]  /*0820*/  @!P0 LDG.E R4, desc[UR8][R2.64+0x100] ;  /* 0x0001000802048981 */ /* 0x000f22000c1e1900 */
[-C--:B------:R-:W-:Y:S02]  /*0830*/  ISETP.GE.AND P0, PT, R111, R100.reuse, PT ;  /* 0x000000646f00720c */ /* 0x080fe40003f06270 */
[----:B------:R-:W-:Y:S01]  /*0840*/  LOP3.LUT R101, R12, 0x1c0, RZ, 0xfc, !PT ;  /* 0x000001c00c657812 */ /* 0x000fe200078efcff */
[----:B------:R-:W4:Y:S01]  /*0850*/  @!P4 LDG.E R7, desc[UR8][R2.64+0x180] ;  /* 0x000180080207c981 */ /* 0x000f22000c1e1900 */
[----:B------:R-:W-:-:S02]  /*0860*/  ISETP.GE.AND P4, PT, R109, R100, PT ;  /* 0x000000646d00720c */ /* 0x000fc40003f86270 */
[----:B------:R-:W-:Y:S01]  /*0870*/  LOP3.LUT R99, R12, 0x1e0, RZ, 0xfc, !PT ;  /* 0x000001e00c637812 */ /* 0x000fe200078efcff */
        /* <DEDUP_REMOVED lines=9> */
[----:B------:R-:W-:Y:S02]  /*0910*/  ISETP.GE.AND P1, PT, R99, R100, PT ;  /* 0x000000646300720c */ /* 0x000fe40003f26270 */
[----:B------:R-:W-:Y:S02]  /*0920*/  CS2R R16, SRZ ;  /* 0x0000000000107805 */ /* 0x000fe4000001ff00 */
[----:B------:R-:W-:Y:S01]  /*0930*/  CS2R R18, SRZ ;  /* 0x0000000000127805 */ /* 0x000fe2000001ff00 */
[----:B------:R-:W4:Y:S01]  /*0940*/  @!P0 LDG.E R15, desc[UR8][R2.64+0x480] ;  /* 0x00048008020f8981 */ /* 0x000f22000c1e1900 */
[----:B------:R-:W-:-:S03]  /*0950*/  IMAD.MOV.U32 R21, RZ, RZ, RZ ;  /* 0x000000ffff157224 */ /* 0x000fc600078e00ff */
        /* <DEDUP_REMOVED lines=9> */
[----:B------:R-:W-:-:S04]  /*09f0*/  UMOV UR5, 0x400 ;  /* 0x0000040000057882 */ /* 0x000fc80000000000 */
[----:B------:R-:W-:-:S04]  /*0a00*/  IMAD.IADD R20, R65, 0x1, R52 ;  /* 0x0000000141147824 */ /* 0x000fc800078e0234 */
[C---:B------:R-:W-:Y:S01]  /*0a10*/  VIADD R25, R20.reuse, 0x40 ;  /* 0x0000004014197836 */ /* 0x040fe20000000000 */
[C---:B------:R-:W-:Y:S01]  /*0a20*/  IADD3 R23, R20.reuse, 0x20, RZ ;  /* 0x0000002014177810 */ /* 0x040fe20007ffe0ff */
[C---:B0-----:R-:W-:Y:S01]  /*0a30*/  VIADD R3, R20.reuse, 0x80 ;  /* 0x0000008014037836 */ /* 0x041fe20000000000 */
[C---:B------:R-:W-:Y:S02]  /*0a40*/  IADD3 R27, R20.reuse, 0x60, RZ ;  /* 0x00000060141b7810 */ /* 0x040fe40007ffe0ff */
[CC--:B------:R-:W-:Y:S01]  /*0a50*/  LEA.HI.SX32 R49, R20.reuse, R20.reuse, 0x1b ;  /* 0x0000001414317211 */ /* 0x0c0fe200078fdaff */
[C---:B------:R-:W-:Y:S01]  /*0a60*/  VIADD R33, R20.reuse, 0xe0 ;  /* 0x000000e014217836 */ /* 0x040fe20000000000 */
[C---:B------:R-:W-:Y:S01]  /*0a70*/  IADD3 R29, R20.reuse, 0xa0, RZ ;  /* 0x000000a0141d7810 */ /* 0x040fe20007ffe0ff */
[----:B-1----:R-:W-:Y:S01]  /*0a80*/  ULEA UR5, UR6, UR5, 0x18 ;  /* 0x0000000506057291 */ /* 0x002fe2000f8ec03f */
[C---:B------:R-:W-:Y:S01]  /*0a90*/  IADD3 R47, R20.reuse, 0x1c0, RZ ;  /* 0x000001c0142f7810 */ /* 0x040fe20007ffe0ff */
[----:B------:R-:W-:Y:S01]  /*0aa0*/  VIADD R45, R20, 0x1a0 ;  /* 0x000001a0142d7836 */ /* 0x000fe20000000000 */
[----:B------:R-:W-:-:S02]  /*0ab0*/  LEA.HI.SX32 R23, R23, R20, 0x1b ;  /* 0x0000001417177211 */ /* 0x000fc400078fdaff */
[C---:B------:R-:W-:Y:S02]  /*0ac0*/  IADD3 R31, R20.reuse, 0xc0, RZ ;  /* 0x000000c0141f7810 */ /* 0x040fe40007ffe0ff */
[-C--:B------:R-:W-:Y:S02]  /*0ad0*/  LEA.HI.SX32 R25, R25, R20.reuse, 0x1b ;  /* 0x0000001419197211 */ /* 0x080fe400078fdaff */
[-C--:B------:R-:W-:Y:S01]  /*0ae0*/  LEA.HI.SX32 R27, R27, R20.reuse, 0x1b ;  /* 0x000000141b1b7211 */ /* 0x080fe200078fdaff */
[C---:B------:R-:W-:Y:S01]  /*0af0*/  VIADD R39, R20.reuse, 0x140 ;  /* 0x0000014014277836 */ /* 0x040fe20000000000 */
[----:B------:R-:W-:Y:S02]  /*0b00*/  IADD3 R35, R20, 0x100, RZ ;  /* 0x0000010014237810 */ /* 0x000fe40007ffe0ff */
[----:B------:R-:W-:Y:S02]  /*0b10*/  LEA R49, R49, UR5, 0x2 ;  /* 0x0000000531317c11 */ /* 0x000fe4000f8e10ff */
[----:B------:R-:W-:-:S02]  /*0b20*/  LEA.HI.SX32 R3, R3, R20, 0x1b ;  /* 0x0000001403037211 */ /* 0x000fc400078fdaff */
[C---:B------:R-:W-:Y:S02]  /*0b30*/  IADD3 R37, R20.reuse, 0x120, RZ ;  /* 0x0000012014257810 */ /* 0x040fe40007ffe0ff */
[----:B------:R-:W-:Y:S02]  /*0b40*/  IADD3 R43, R20, 0x180, RZ ;  /* 0x00000180142b7810 */ /* 0x000fe40007ffe0ff */
[-C--:B------:R-:W-:Y:S02]  /*0b50*/  LEA.HI.SX32 R29, R29, R20.reuse, 0x1b ;  /* 0x000000141d1d7211 */ /* 0x080fe400078fdaff */
[-C--:B------:R-:W-:Y:S02]  /*0b60*/  LEA.HI.SX32 R22, R47, R20.reuse, 0x1b ;  /* 0x000000142f167211 */ /* 0x080fe400078fdaff */
[----:B------:R-:W-:Y:S02]  /*0b70*/  LEA R48, R23, UR5, 0x2 ;  /* 0x0000000517307c11 */ /* 0x000fe4000f8e10ff */
[----:B------:R-:W-:-:S02]  /*0b80*/  LEA.HI.SX32 R31, R31, R20, 0x1b ;  /* 0x000000141f1f7211 */ /* 0x000fc400078fdaff */
[----:B------:R-:W-:Y:S02]  /*0b90*/  LEA R47, R25, UR5, 0x2 ;  /* 0x00000005192f7c11 */ /* 0x000fe4000f8e10ff */
[----:B------:R-:W-:Y:S02]  /*0ba0*/  IADD3 R41, R20, 0x160, RZ ;  /* 0x0000016014297810 */ /* 0x000fe40007ffe0ff */
[-C--:B------:R-:W-:Y:S02]  /*0bb0*/  LEA.HI.SX32 R33, R33, R20.reuse, 0x1b ;  /* 0x0000001421217211 */ /* 0x080fe400078fdaff */
[-C--:B------:R-:W-:Y:S02]  /*0bc0*/  LEA.HI.SX32 R36, R45, R20.reuse, 0x1b ;  /* 0x000000142d247211 */ /* 0x080fe400078fdaff */
[----:B------:R-:W-:Y:S02]  /*0bd0*/  LEA R46, R27, UR5, 0x2 ;  /* 0x000000051b2e7c11 */ /* 0x000fe4000f8e10ff */
[----:B------:R-:W-:-:S02]  /*0be0*/  LEA.HI.SX32 R35, R35, R20, 0x1b ;  /* 0x0000001423237211 */ /* 0x000fc400078fdaff */
[----:B------:R-:W-:Y:S02]  /*0bf0*/  LEA R45, R3, UR5, 0x2 ;  /* 0x00000005032d7c11 */ /* 0x000fe4000f8e10ff */
[-C--:B------:R-:W-:Y:S02]  /*0c00*/  LEA.HI.SX32 R37, R37, R20.reuse, 0x1b ;  /* 0x0000001425257211 */ /* 0x080fe400078fdaff */
[-C--:B------:R-:W-:Y:S02]  /*0c10*/  LEA.HI.SX32 R2, R43, R20.reuse, 0x1b ;  /* 0x000000142b027211 */ /* 0x080fe400078fdaff */
[----:B------:R-:W-:Y:S02]  /*0c20*/  LEA R44, R29, UR5, 0x2 ;  /* 0x000000051d2c7c11 */ /* 0x000fe4000f8e10ff */
[----:B------:R-:W-:Y:S02]  /*0c30*/  LEA.HI.SX32 R39, R39, R20, 0x1b ;  /* 0x0000001427277211 */ /* 0x000fe400078fdaff */
[----:B------:R-:W-:-:S02]  /*0c40*/  LEA R43, R31, UR5, 0x2 ;  /* 0x000000051f2b7c11 */ /* 0x000fc4000f8e10ff */
[----:B------:R-:W-:Y:S02]  /*0c50*/  IADD3 R63, R20, 0x1e0, RZ ;  /* 0x000001e0143f7810 */ /* 0x000fe40007ffe0ff */
[----:B------:R-:W-:Y:S02]  /*0c60*/  LEA.HI.SX32 R38, R41, R20, 0x1b ;  /* 0x0000001429267211 */ /* 0x000fe400078fdaff */
[----:B------:R-:W-:Y:S02]  /*0c70*/  LEA R42, R33, UR5, 0x2 ;  /* 0x00000005212a7c11 */ /* 0x000fe4000f8e10ff */
[----:B------:R-:W-:Y:S02]  /*0c80*/  LEA R41, R35, UR5, 0x2 ;  /* 0x0000000523297c11 */ /* 0x000fe4000f8e10ff */
[----:B------:R-:W-:Y:S02]  /*0c90*/  LEA R40, R37, UR5, 0x2 ;  /* 0x0000000525287c11 */ /* 0x000fe4000f8e10ff */
[----:B------:R-:W-:-:S02]  /*0ca0*/  LEA R39, R39, UR5, 0x2 ;  /* 0x0000000527277c11 */ /* 0x000fc4000f8e10ff */
[----:B------:R-:W-:Y:S02]  /*0cb0*/  LEA.HI.SX32 R34, R63, R20, 0x1b ;  /* 0x000000143f227211 */ /* 0x000fe400078fdaff */
[----:B------:R-:W-:Y:S02]  /*0cc0*/  LEA R38, R38, UR5, 0x2 ;  /* 0x0000000526267c11 */ /* 0x000fe4000f8e10ff */
[----:B------:R-:W-:Y:S02]  /*0cd0*/  LEA R37, R2, UR5, 0x2 ;  /* 0x0000000502257c11 */ /* 0x000fe4000f8e10ff */
[----:B------:R-:W-:Y:S02]  /*0ce0*/  LEA R36, R36, UR5, 0x2 ;  /* 0x0000000524247c11 */ /* 0x000fe4000f8e10ff */
[----:B------:R-:W-:Y:S02]  /*0cf0*/  LEA R35, R22, UR5, 0x2 ;  /* 0x0000000516237c11 */ /* 0x000fe4000f8e10ff */
[----:B------:R-:W-:-:S02]  /*0d00*/  LEA R34, R34, UR5, 0x2 ;  /* 0x0000000522227c11 */ /* 0x000fc4000f8e10ff */
[CC--:B------:R-:W-:Y:S02]  /*0d10*/  ISETP.GE.AND P2, PT, R12.reuse, R100.reuse, PT ;  /* 0x000000640c00720c */ /* 0x0c0fe40003f46270 */
[-C--:B------:R-:W-:Y:S01]  /*0d20*/  ISETP.GE.AND P1, PT, R127, R100.reuse, PT ;  /* 0x000000647f00720c */ /* 0x080fe20003f26270 */
[----:B------:R-:W-:Y:S01]  /*0d30*/  IMAD.WIDE R2, R12, 0x4, R54 ;  /* 0x000000040c027825 */ /* 0x000fe200078e0236 */
[-C--:B------:R-:W-:Y:S02]  /*0d40*/  ISETP.GE.AND P0, PT, R125, R100.reuse, PT ;  /* 0x000000647d00720c */ /* 0x080fe40003f06270 */
[-C--:B------:R-:W-:Y:S02]  /*0d50*/  ISETP.GE.AND P4, PT, R123, R100.reuse, PT ;  /* 0x000000647b00720c */ /* 0x080fe40003f86270 */
[-C--:B------:R-:W-:Y:S01]  /*0d60*/  ISETP.GE.AND P6, PT, R121, R100.reuse, PT ;  /* 0x000000647900720c */ /* 0x080fe20003fc6270 */
[----:B------:R-:W-:Y:S01]  /*0d70*/  HFMA2.MMA R23, -RZ, RZ, 0, 0 ;  /* 0x00000000ff177435 */ /* 0x000fe200000001ff */
[----:B------:R-:W-:-:S02]  /*0d80*/  ISETP.GE.AND P5, PT, R119, R100, PT ;  /* 0x000000647700720c */ /* 0x000fc40003fa6270 */
[----:B------:R-:W-:Y:S01]  /*0d90*/  ISETP.GE.AND P3, PT, R117, R100, PT ;  /* 0x000000647500720c */ /* 0x000fe20003f66270 */
[----:B------:R-:W-:Y:S01]  /*0da0*/  HFMA2.MMA R25, -RZ, RZ, 0, 0 ;  /* 0x00000000ff197435 */ /* 0x000fe200000001ff */
[----:B------:R-:W-:Y:S01]  /*0db0*/  IMAD.MOV.U32 R27, RZ, RZ, RZ ;  /* 0x000000ffff1b7224 */ /* 0x000fe200078e00ff */
[----:B------:R-:W-:Y:S01]  /*0dc0*/  MOV R29, RZ ;  /* 0x000000ff001d7202 */ /* 0x000fe20000000f00 */
[----:B--2---:R0:W-:Y:S04]  /*0dd0*/  STS [R49], R0 ;  /* 0x0000000031007388 */ /* 0x0041e80000000800 */
[----:B---3--:R-:W-:Y:S04]  /*0de0*/  STS [R48+0x80], R5 ;  /* 0x0000800530007388 */ /* 0x008fe80000000800 */
[----:B----4-:R1:W-:Y:S01]  /*0df0*/  STS [R47+0x100], R4 ;  /* 0x000100042f007388 */ /* 0x0103e20000000800 */
[----:B0-----:R-:W-:-:S03]  /*0e00*/  IMAD R0, R52, 0x10, R65 ;  /* 0x0000001034007824 */ /* 0x001fc600078e0241 */
[----:B------:R-:W-:Y:S04]  /*0e10*/  STS [R46+0x180], R7 ;  /* 0x000180072e007388 */ /* 0x000fe80000000800 */
[----:B------:R-:W-:Y:S01]  /*0e20*/  STS [R45+0x200], R6 ;  /* 0x000200062d007388 */ /* 0x000fe20000000800 */
[----:B------:R-:W-:-:S03]  /*0e30*/  LEA.HI.SX32 R33, R0, R0, 0x1b ;  /* 0x0000000000217211 */ /* 0x000fc600078fdaff */
[----:B------:R-:W-:Y:S04]  /*0e40*/  STS [R44+0x280], R9 ;  /* 0x000280092c007388 */ /* 0x000fe80000000800 */
[----:B------:R-:W-:Y:S04]  /*0e50*/  STS [R43+0x300], R8 ;  /* 0x000300082b007388 */ /* 0x000fe80000000800 */
[----:B------:R-:W-:Y:S04]  /*0e60*/  STS [R42+0x380], R11 ;  /* 0x0003800b2a007388 */ /* 0x000fe80000000800 */
[----:B------:R-:W-:Y:S01]  /*0e70*/  STS [R41+0x400], R10 ;  /* 0x0004000a29007388 */ /* 0x000fe20000000800 */
[----:B------:R-:W-:-:S03]  /*0e80*/  LEA R33, R33, UR5, 0x2 ;  /* 0x0000000521217c11 */ /* 0x000fc6000f8e10ff */
[----:B------:R-:W-:Y:S04]  /*0e90*/  STS [R40+0x480], R15 ;  /* 0x0004800f28007388 */ /* 0x000fe80000000800 */
        /* <DEDUP_REMOVED lines=24> */
[----:B-1----:R-:W-:Y:S01]  /*1020*/  IMAD.MOV.U32 R4, RZ, RZ, RZ ;  /* 0x000000ffff047224 */ /* 0x002fe200078e00ff */
[----:B0-----:R-:W-:-:S02]  /*1030*/  CS2R R14, SRZ ;  /* 0x00000000000e7805 */ /* 0x001fc4000001ff00 */
[----:B------:R-:W-:Y:S01]  /*1040*/  MOV R6, RZ ;  /* 0x000000ff00067202 */ /* 0x000fe20000000f00 */
[----:B------:R-:W-:Y:S01]  /*1050*/  IMAD.MOV.U32 R8, RZ, RZ, RZ ;  /* 0x000000ffff087224 */ /* 0x000fe200078e00ff */
[----:B--2---:R-:W-:Y:S02]  /*1060*/  CS2R R16, SRZ ;  /* 0x0000000000107805 */ /* 0x004fe4000001ff00 */
[----:B------:R-:W-:Y:S01]  /*1070*/  MOV R10, RZ ;  /* 0x000000ff000a7202 */ /* 0x000fe20000000f00 */
[----:B---3--:R-:W-:Y:S01]  /*1080*/  HFMA2.MMA R21, -RZ, RZ, 0, 0 ;  /* 0x00000000ff157435 */ /* 0x008fe200000001ff */
        /* <DEDUP_REMOVED lines=16> */
[----:B------:R-:W-:Y:S01]  /*1190*/  CS2R R18, SRZ ;  /* 0x0000000000127805 */ /* 0x000fe2000001ff00 */
[----:B------:R-:W4:Y:S01]  /*11a0*/  @!P1 LDG.E R14, desc[UR8][R2.64+0x400] ;  /* 0x00040008020e9981 */ /* 0x000f22000c1e1900 */
[----:B------:R-:W-:Y:S02]  /*11b0*/  ISETP.GE.AND P1, PT, R99, R100, PT ;  /* 0x000000646300720c */ /* 0x000fe40003f26270 */
[----:B------:R-:W-:Y:S02]  /*11c0*/  MOV R0, RZ ;  /* 0x000000ff00007202 */ /* 0x000fe40000000f00 */
        /* <DEDUP_REMOVED lines=91> */
.L_x_2811:
[----:B------:R-:W-:Y:S05]  /*1780*/  BSYNC B0 ;  /* 0x0000000000007941 */ /* 0x000fea0003800000 */
.L_x_2810:
        /* <DEDUP_REMOVED lines=37> */
.L_x_2813:
[----:B------:R-:W-:Y:S05]  /*19e0*/  BSYNC B0 ;  /* 0x0000000000007941 */ /* 0x000fea0003800000 */
.L_x_2812:
        /* <DEDUP_REMOVED lines=35> */
.L_x_2815:
[----:B------:R-:W-:Y:S05]  /*1c20*/  BSYNC B0 ;  /* 0x0000000000007941 */ /* 0x000fea0003800000 */
.L_x_2814:
        /* <DEDUP_REMOVED lines=37> */
.L_x_2817:
[----:B------:R-:W-:Y:S05]  /*1e80*/  BSYNC B0 ;  /* 0x0000000000007941 */ /* 0x000fea0003800000 */
.L_x_2816:
        /* <DEDUP_REMOVED lines=35> */
.L_x_2819:
[----:B------:R-:W-:Y:S05]  /*20c0*/  BSYNC B0 ;  /* 0x0000000000007941 */ /* 0x000fea0003800000 */
.L_x_2818:
        /* <DEDUP_REMOVED lines=37> */
.L_x_2821:
[----:B------:R-:W-:Y:S05]  /*2320*/  BSYNC B0 ;  /* 0x0000000000007941 */ /* 0x000fea0003800000 */
.L_x_2820:
        /* <DEDUP_REMOVED lines=35> */
.L_x_2823:
[----:B------:R-:W-:Y:S05]  /*2560*/  BSYNC B0 ;  /* 0x0000000000007941 */ /* 0x000fea0003800000 */
.L_x_2822:
        /* <DEDUP_REMOVED lines=37> */
.L_x_2825:
[----:B------:R-:W-:Y:S05]  /*27c0*/  BSYNC B0 ;  /* 0x0000000000007941 */ /* 0x000fea0003800000 */
.L_x_2824:
        /* <DEDUP_REMOVED lines=35> */
.L_x_2827:
[----:B------:R-:W-:Y:S05]  /*2a00*/  BSYNC B0 ;  /* 0x0000000000007941 */ /* 0x000fea0003800000 */
.L_x_2826:
        /* <DEDUP_REMOVED lines=41> */
.L_x_2829:
[----:B------:R-:W-:Y:S05]  /*2ca0*/  BSYNC B0 ;  /* 0x0000000000007941 */ /* 0x000fea0003800000 */
.L_x_2828:
        /* <DEDUP_REMOVED lines=33> */
.L_x_2831:
[----:B------:R-:W-:Y:S05]  /*2ec0*/  BSYNC B0 ;  /* 0x0000000000007941 */ /* 0x000fea0003800000 */
.L_x_2830:
        /* <DEDUP_REMOVED lines=33> */
.L_x_2833:
[----:B------:R-:W-:Y:S05]  /*30e0*/  BSYNC B0 ;  /* 0x0000000000007941 */ /* 0x000fea0003800000 */
.L_x_2832:
        /* <DEDUP_REMOVED lines=33> */
.L_x_2835:
[----:B------:R-:W-:Y:S05]  /*3300*/  BSYNC B0 ;  /* 0x0000000000007941 */ /* 0x000fea0003800000 */
.L_x_2834:
        /* <DEDUP_REMOVED lines=33> */
.L_x_2837:
[----:B------:R-:W-:Y:S05]  /*3520*/  BSYNC B0 ;  /* 0x0000000000007941 */ /* 0x000fea0003800000 */
.L_x_2836:
        /* <DEDUP_REMOVED lines=33> */
.L_x_2839:
[----:B------:R-:W-:Y:S05]  /*3740*/  BSYNC B0 ;  /* 0x0000000000007941 */ /* 0x000fea0003800000 */
.L_x_2838:
        /* <DEDUP_REMOVED lines=33> */
.L_x_2841:
[----:B------:R-:W-:Y:S05]  /*3960*/  BSYNC B0 ;  /* 0x0000000000007941 */ /* 0x000fea0003800000 */
.L_x_2840:
        /* <DEDUP_REMOVED lines=46> */
[----:B------:R-:W-:Y:S01]  /*3c50*/  ULDC UR7, c[0x0][0x214] ;  /* 0x0000850000077ab9 */ /* 0x000fe20000000800 */
[----:B------:R-:W-:Y:S01]  /*3c60*/  ULDC.64 UR10, c[0x0][0x238] ;  /* 0x00008e00000a7ab9 */ /* 0x000fe20000000a00 */
[----:B------:R-:W-:Y:S01]  /*3c70*/  ULDC.64 UR12, c[0x0][0x2d0] ;  /* 0x0000b400000c7ab9 */ /* 0x000fe20000000a00 */
[----:B------:R-:W-:Y:S01]  /*3c80*/  ULDC.64 UR14, c[0x0][0x250] ;  /* 0x00009400000e7ab9 */ /* 0x000fe20000000a00 */
[----:B------:R-:W-:Y:S01]  /*3c90*/  ULDC.64 UR16, c[0x0][0x268] ;  /* 0x00009a0000107ab9 */ /* 0x000fe20000000a00 */
[----:B------:R-:W-:Y:S01]  /*3ca0*/  ULDC.64 UR18, c[0x0][0x270] ;  /* 0x00009c0000127ab9 */ /* 0x000fe20000000a00 */
[----:B------:R-:W-:-:S05]  /*3cb0*/  ULDC.64 UR20, c[0x0][0x2e0] ;  /* 0x0000b80000147ab9 */ /* 0x000fca0000000a00 */
.L_x_2847:
[----:B0-----:R-:W-:Y:S01]  /*3cc0*/  SHF.R.S32.HI R16, RZ, 0x1f, R65 ;  /* 0x0000001fff107819 */ /* 0x001fe20000011441 */
[C---:B--2---:R-:W-:Y:S01]  /*3cd0*/  IMAD.WIDE.U32 R4, R65.reuse, UR14, R12 ;  /* 0x0000000e41047c25 */ /* 0x044fe2000f8e000c */
[----:B------:R-:W-:Y:S02]  /*3ce0*/  MOV R6, R2 ;  /* 0x0000000200067202 */ /* 0x000fe40000000f00 */
[----:B------:R-:W-:Y:S02]  /*3cf0*/  CS2R R14, SRZ ;  /* 0x00000000000e7805 */ /* 0x000fe4000001ff00 */
[----:B------:R-:W-:Y:S01]  /*3d00*/  MOV R7, R63 ;  /* 0x0000003f00077202 */ /* 0x000fe20000000f00 */
[----:B------:R-:W-:Y:S01]  /*3d10*/  IMAD R10, R16, UR14, RZ ;  /* 0x0000000e100a7c24 */ /* 0x000fe2000f8e02ff */
[----:B------:R-:W-:Y:S01]  /*3d20*/  LOP3.LUT R127, R12, 0x20, RZ, 0xfc, !PT ;  /* 0x000000200c7f7812 */ /* 0x000fe200078efcff */
[----:B------:R-:W-:Y:S01]  /*3d30*/  IMAD R8, R16, UR10, RZ ;  /* 0x0000000a10087c24 */ /* 0x000fe2000f8e02ff */
[C---:B------:R-:W-:Y:S01]  /*3d40*/  LOP3.LUT R123, R12.reuse, 0x60, RZ, 0xfc, !PT ;  /* 0x000000600c7b7812 */ /* 0x040fe200078efcff */
[C---:B------:R-:W-:Y:S01]  /*3d50*/  IMAD R11, R65.reuse, UR15, R10 ;  /* 0x0000000f410b7c24 */ /* 0x040fe2000f8e020a */
[----:B------:R-:W-:Y:S01]  /*3d60*/  LOP3.LUT R121, R12, 0x80, RZ, 0xfc, !PT ;  /* 0x000000800c797812 */ /* 0x000fe200078efcff */
[----:B------:R-:W-:Y:S01]  /*3d70*/  IMAD.WIDE.U32 R6, R65, UR10, R6 ;  /* 0x0000000a41067c25 */ /* 0x000fe2000f8e0006 */
[----:B------:R-:W-:-:S02]  /*3d80*/  ISETP.GE.AND P3, PT, R127, R64, PT ;  /* 0x000000407f00720c */ /* 0x000fc40003f66270 */
[----:B------:R-:W-:Y:S01]  /*3d90*/  LOP3.LUT R119, R12, 0xa0, RZ, 0xfc, !PT ;  /* 0x000000a00c777812 */ /* 0x000fe200078efcff */
[----:B------:R-:W-:Y:S01]  /*3da0*/  IMAD R9, R65, UR11, R8 ;  /* 0x0000000b41097c24 */ /* 0x000fe2000f8e0208 */
[----:B------:R-:W-:Y:S01]  /*3db0*/  LEA R8, P2, R4, R53, 0x2 ;  /* 0x0000003504087211 */ /* 0x000fe200078410ff */
[----:B------:R-:W-:Y:S01]  /*3dc0*/  IMAD.IADD R5, R5, 0x1, R11 ;  /* 0x0000000105057824 */ /* 0x000fe200078e020b */
[----:B------:R-:W-:Y:S01]  /*3dd0*/  LEA R10, P0, R6, UR12, 0x2 ;  /* 0x0000000c060a7c11 */ /* 0x000fe2000f8010ff */
[----:B------:R-:W-:Y:S01]  /*3de0*/  IMAD.MOV.U32 R17, RZ, RZ, RZ ;  /* 0x000000ffff117224 */ /* 0x000fe200078e00ff */
[----:B------:R-:W-:Y:S02]  /*3df0*/  IADD3 R7, R7, R9, RZ ;  /* 0x0000000907077210 */ /* 0x000fe40007ffe0ff */
[----:B------:R-:W-:Y:S02]  /*3e00*/  LEA.HI.X R9, R4, R51, R5, 0x2, P2 ;  /* 0x0000003304097211 */ /* 0x000fe400010f1405 */
[----:B------:R-:W-:-:S02]  /*3e10*/  CS2R R4, SRZ ;  /* 0x0000000000047805 */ /* 0x000fc4000001ff00 */
[----:B------:R-:W-:Y:S02]  /*3e20*/  LEA.HI.X R11, R6, UR13, R7, 0x2, P0 ;  /* 0x0000000d060b7c11 */ /* 0x000fe400080f1407 */
[----:B------:R-:W-:Y:S02]  /*3e30*/  CS2R R6, SRZ ;  /* 0x0000000000067805 */ /* 0x000fe4000001ff00 */
[-C--:B------:R-:W-:Y:S02]  /*3e40*/  ISETP.GE.AND P2, PT, R123, R64.reuse, PT ;  /* 0x000000407b00720c */ /* 0x080fe40003f46270 */
[----:B------:R-:W-:Y:S01]  /*3e50*/  ISETP.GE.AND P0, PT, R121, R64, PT ;  /* 0x000000407900720c */ /* 0x000fe20003f06270 */
[----:B------:R-:W2:Y:S01]  /*3e60*/  @!P3 LDG.E R5, desc[UR8][R8.64+0x80] ;  /* 0x000080080805b981 */ /* 0x000ea2000c1e1900 */
[C---:B------:R-:W-:Y:S02]  /*3e70*/  LOP3.LUT R117, R12.reuse, 0xc0, RZ, 0xfc, !PT ;  /* 0x000000c00c757812 */ /* 0x040fe400078efcff */
[C---:B------:R-:W-:Y:S01]  /*3e80*/  LOP3.LUT R115, R12.reuse, 0xe0, RZ, 0xfc, !PT ;  /* 0x000000e00c737812 */ /* 0x040fe200078efcff */
[----:B------:R-:W3:Y:S01]  /*3e90*/  @!P1 LDG.E R4, desc[UR8][R8.64] ;  /* 0x0000000808049981 */ /* 0x000ee2000c1e1900 */
[----:B------:R-:W-:-:S02]  /*3ea0*/  LOP3.LUT R113, R12, 0x100, RZ, 0xfc, !PT ;  /* 0x000001000c717812 */ /* 0x000fc400078efcff */
[C---:B------:R-:W-:Y:S02]  /*3eb0*/  LOP3.LUT R111, R12.reuse, 0x120, RZ, 0xfc, !PT ;  /* 0x000001200c6f7812 */ /* 0x040fe400078efcff */
[----:B------:R-:W-:Y:S01]  /*3ec0*/  LOP3.LUT R125, R12, 0x40, RZ, 0xfc, !PT ;  /* 0x000000400c7d7812 */ /* 0x000fe200078efcff */
[----:B------:R-:W4:Y:S01]  /*3ed0*/  @!P2 LDG.E R7, desc[UR8][R8.64+0x180] ;  /* 0x000180080807a981 */ /* 0x000f22000c1e1900 */
[-C--:B------:R-:W-:Y:S02]  /*3ee0*/  ISETP.GE.AND P5, PT, R119, R64.reuse, PT ;  /* 0x000000407700720c */ /* 0x080fe40003fa6270 */
[-C--:B------:R-:W-:Y:S01]  /*3ef0*/  ISETP.GE.AND P4, PT, R117, R64.reuse, PT ;  /* 0x000000407500720c */ /* 0x080fe20003f86270 */
[----:B------:R-:W4:Y:S01]  /*3f00*/  @!P0 LDG.E R14, desc[UR8][R8.64+0x200] ;  /* 0x00020008080e8981 */ /* 0x000f22000c1e1900 */
[-C--:B------:R-:W-:Y:S02]  /*3f10*/  ISETP.GE.AND P3, PT, R115, R64.reuse, PT ;  /* 0x000000407300720c */ /* 0x080fe40003f66270 */
[----:B------:R-:W-:-:S02]  /*3f20*/  ISETP.GE.AND P2, PT, R113, R64, PT ;  /* 0x000000407100720c */ /* 0x000fc40003f46270 */
[----:B------:R-:W-:Y:S02]  /*3f30*/  MOV R98, RZ ;  /* 0x000000ff00627202 */ /* 0x000fe40000000f00 */
[----:B------:R-:W-:Y:S02]  /*3f40*/  MOV R100, RZ ;  /* 0x000000ff00647202 */ /* 0x000fe40000000f00 */
[----:B------:R-:W-:Y:S01]  /*3f50*/  LOP3.LUT R109, R12, 0x140, RZ, 0xfc, !PT ;  /* 0x000001400c6d7812 */ /* 0x000fe200078efcff */
[----:B------:R-:W4:Y:S01]  /*3f60*/  @!P5 LDG.E R15, desc[UR8][R8.64+0x280] ;  /* 0x00028008080fd981 */ /* 0x000f22000c1e1900 */
[-C--:B------:R-:W-:Y:S02]  /*3f70*/  ISETP.GE.AND P0, PT, R111, R64.reuse, PT ;  /* 0x000000406f00720c */ /* 0x080fe40003f06270 */
[----:B------:R-:W-:Y:S01]  /*3f80*/  ISETP.GE.AND P6, PT, R125, R64, PT ;  /* 0x000000407d00720c */ /* 0x000fe20003fc6270 */
[----:B------:R-:W4:Y:S01]  /*3f90*/  @!P4 LDG.E R98, desc[UR8][R8.64+0x300] ;  /* 0x000300080862c981 */ /* 0x000f22000c1e1900 */
[----:B------:R-:W-:-:S02]  /*3fa0*/  MOV R129, RZ ;  /* 0x000000ff00817202 */ /* 0x000fc40000000f00 */
[C---:B------:R-:W-:Y:S01]  /*3fb0*/  LOP3.LUT R107, R12.reuse, 0x160, RZ, 0xfc, !PT ;  /* 0x000001600c6b7812 */ /* 0x040fe200078efcff */
[----:B------:R-:W4:Y:S01]  /*3fc0*/  @!P3 LDG.E R17, desc[UR8][R8.64+0x380] ;  /* 0x000380080811b981 */ /* 0x000f22000c1e1900 */
[C---:B------:R-:W-:Y:S02]  /*3fd0*/  LOP3.LUT R105, R12.reuse, 0x180, RZ, 0xfc, !PT ;  /* 0x000001800c697812 */ /* 0x040fe400078efcff */
[C---:B------:R-:W-:Y:S01]  /*3fe0*/  LOP3.LUT R103, R12.reuse, 0x1a0, RZ, 0xfc, !PT ;  /* 0x000001a00c677812 */ /* 0x040fe200078efcff */
[----:B------:R-:W4:Y:S01]  /*3ff0*/  @!P2 LDG.E R100, desc[UR8][R8.64+0x400] ;  /* 0x000400080864a981 */ /* 0x000f22000c1e1900 */
[C---:B------:R-:W-:Y:S02]  /*4000*/  LOP3.LUT R101, R12.reuse, 0x1c0, RZ, 0xfc, !PT ;  /* 0x000001c00c657812 */ /* 0x040fe400078efcff */
[----:B------:R-:W-:Y:S01]  /*4010*/  ISETP.GE.AND P5, PT, R109, R64, PT ;  /* 0x000000406d00720c */ /* 0x000fe20003fa6270 */
[----:B------:R-:W4:Y:S01]  /*4020*/  @!P0 LDG.E R129, desc[UR8][R8.64+0x480] ;  /* 0x0004800808818981 */ /* 0x000f22000c1e1900 */
[----:B------:R-:W-:-:S02]  /*4030*/  LOP3.LUT R99, R12, 0x1e0, RZ, 0xfc, !PT ;  /* 0x000001e00c637812 */ /* 0x000fc400078efcff */
[-C--:B------:R-:W-:Y:S01]  /*4040*/  ISETP.GE.AND P4, PT, R107, R64.reuse, PT ;  /* 0x000000406b00720c */ /* 0x080fe20003f86270 */
[----:B------:R-:W4:Y:S01]  /*4050*/  @!P6 LDG.E R6, desc[UR8][R8.64+0x100] ;  /* 0x000100080806e981 */ /* 0x000f22000c1e1900 */
[-C--:B------:R-:W-:Y:S02]  /*4060*/  ISETP.GE.AND P3, PT, R105, R64.reuse, PT ;  /* 0x000000406900720c */ /* 0x080fe40003f66270 */
[-C--:B------:R-:W-:Y:S01]  /*4070*/  ISETP.GE.AND P2, PT, R103, R64.reuse, PT ;  /* 0x000000406700720c */ /* 0x080fe20003f46270 */
[----:B------:R-:W-:Y:S01]  /*4080*/  IMAD.MOV.U32 R104, RZ, RZ, RZ ;  /* 0x000000ffff687224 */ /* 0x000fe200078e00ff */
[-C--:B------:R-:W-:Y:S02]  /*4090*/  ISETP.GE.AND P0, PT, R101, R64.reuse, PT ;  /* 0x000000406500720c */ /* 0x080fe40003f06270 */
[----:B------:R-:W-:Y:S01]  /*40a0*/  MOV R131, RZ ;  /* 0x000000ff00837202 */ /* 0x000fe20000000f00 */
[----:B------:R-:W-:Y:S01]  /*40b0*/  IMAD.MOV.U32 R133, RZ, RZ, RZ ;  /* 0x000000ffff857224 */ /* 0x000fe200078e00ff */
[----:B------:R-:W-:Y:S01]  /*40c0*/  ISETP.GE.AND P6, PT, R99, R64, PT ;  /* 0x000000406300720c */ /* 0x000fe20003fc6270 */
[----:B------:R-:W4:Y:S01]  /*40d0*/  @!P5 LDG.E R104, desc[UR8][R8.64+0x500] ;  /* 0x000500080868d981 */ /* 0x000f22000c1e1900 */
[----:B------:R-:W-:-:S02]  /*40e0*/  MOV R106, RZ ;  /* 0x000000ff006a7202 */ /* 0x000fc40000000f00 */
[----:B------:R-:W-:Y:S01]  /*40f0*/  MOV R108, RZ ;  /* 0x000000ff006c7202 */ /* 0x000fe20000000f00 */
[----:B------:R-:W4:Y:S01]  /*4100*/  @!P4 LDG.E R131, desc[UR8][R8.64+0x580] ;  /* 0x000580080883c981 */ /* 0x000f22000c1e1900 */
[----:B------:R-:W-:-:S03]  /*4110*/  MOV R135, RZ ;  /* 0x000000ff00877202 */ /* 0x000fc60000000f00 */
[----:B------:R-:W4:Y:S04]  /*4120*/  @!P3 LDG.E R106, desc[UR8][R8.64+0x600] ;  /* 0x00060008086ab981 */ /* 0x000f28000c1e1900 */
[----:B------:R-:W4:Y:S04]  /*4130*/  @!P2 LDG.E R133, desc[UR8][R8.64+0x680] ;  /* 0x000680080885a981 */ /* 0x000f28000c1e1900 */
[----:B------:R-:W4:Y:S04]  /*4140*/  @!P0 LDG.E R108, desc[UR8][R8.64+0x700] ;  /* 0x00070008086c8981 */ /* 0x000f28000c1e1900 */
[----:B------:R-:W4:Y:S04]  /*4150*/  @!P6 LDG.E R135, desc[UR8][R8.64+0x780] ;  /* 0x000780080887e981 */ /* 0x000f28000c1e1900 */
[----:B------:R-:W4:Y:S01]  /*4160*/  LDG.E R10, desc[UR8][R10.64] ;  /* 0x000000080a0a7981 */ /* 0x000f22000c1e1900 */
[----:B------:R-:W0:Y:S01]  /*4170*/  S2R R102, SR_TID.X ;  /* 0x0000000000667919 */ /* 0x000e220000002100 */
[----:B------:R-:W-:Y:S01]  /*4180*/  UIMAD UR5, UR4, -0x800, UR22 ;  /* 0xfffff800040578a4 */ /* 0x000fe2000f8e0216 */
[----:B------:R-:W-:Y:S01]  /*4190*/  IMAD R16, R16, UR18, RZ ;  /* 0x0000001210107c24 */ /* 0x000fe2000f8e02ff */
[----:B---3--:R-:W-:Y:S04]  /*41a0*/  STS [R49], R4 ;  /* 0x0000000431007388 */ /* 0x008fe80000000800 */
[----:B--2---:R-:W-:Y:S04]  /*41b0*/  STS [R48+0x80], R5 ;  /* 0x0000800530007388 */ /* 0x004fe80000000800 */
[----:B----4-:R-:W-:Y:S04]  /*41c0*/  STS [R47+0x100], R6 ;  /* 0x000100062f007388 */ /* 0x010fe80000000800 */
[----:B------:R-:W-:Y:S04]  /*41d0*/  STS [R46+0x180], R7 ;  /* 0x000180072e007388 */ /* 0x000fe80000000800 */
[----:B------:R-:W-:Y:S04]  /*41e0*/  STS [R45+0x200], R14 ;  /* 0x0002000e2d007388 */ /* 0x000fe80000000800 */
[----:B------:R-:W-:Y:S04]  /*41f0*/  STS [R44+0x280], R15 ;  /* 0x0002800f2c007388 */ /* 0x000fe80000000800 */
[----:B------:R0:W-:Y:S04]  /*4200*/  STS [R43+0x300], R98 ;  /* 0x000300622b007388 */ /* 0x0001e80000000800 */
        /* <DEDUP_REMOVED lines=10> */
[----:B------:R-:W2:Y:S04]  /*42b0*/  LDS R7, [R33] ;  /* 0x0000000021077984 */ /* 0x000ea80000000800 */
[----:B------:R-:W3:Y:S04]  /*42c0*/  LDS R8, [R33+0x4] ;  /* 0x0000040021087984 */ /* 0x000ee80000000800 */
[----:B------:R-:W4:Y:S01]  /*42d0*/  LDS R14, [R33+0x8] ;  /* 0x00000800210e7984 */ /* 0x000f220000000800 */
[----:B0-----:R-:W-:-:S03]  /*42e0*/  IMAD.SHL.U32 R98, R102, 0x10, RZ ;  /* 0x0000001066627824 */ /* 0x001fc600078e00ff */
[----:B------:R-:W0:Y:S01]  /*42f0*/  LDS R15, [R33+0xc] ;  /* 0x00000c00210f7984 */ /* 0x000e220000000800 */
[----:B-1----:R-:W-:-:S03]  /*4300*/  MOV R100, UR5 ;  /* 0x0000000500647c02 */ /* 0x002fc60008000f00 */
[----:B------:R-:W1:Y:S04]  /*4310*/  LDS R137, [R33+0x10] ;  /* 0x0000100021897984 */ /* 0x000e680000000800 */
[----:B------:R-:W1:Y:S01]  /*4320*/  LDS R114, [R33+0x14] ;  /* 0x0000140021727984 */ /* 0x000e620000000800 */
[----:B------:R-:W-:Y:S01]  /*4330*/  FMUL.FTZ R4, R10, 1.4426950216293334961 ;  /* 0x3fb8aa3b0a047820 */ /* 0x000fe20000410000 */
[CC--:B------:R-:W-:Y:S02]  /*4340*/  ISETP.GE.U32.AND P2, PT, R98.reuse, R100.reuse, PT ;  /* 0x000000646200720c */ /* 0x0c0fe40003f46070 */
[----:B------:R-:W1:Y:S01]  /*4350*/  LDS R116, [R33+0x18] ;  /* 0x0000180021747984 */ /* 0x000e620000000800 */
[----:B------:R-:W-:Y:S01]  /*4360*/  IADD3 R9, R98, 0x1, RZ ;  /* 0x0000000162097810 */ /* 0x000fe20007ffe0ff */
[----:B------:R-:W-:Y:S01]  /*4370*/  FMUL.FTZ R5, R4, R97 ;  /* 0x0000006104057220 */ /* 0x000fe20000410000 */
[C---:B------:R-:W-:Y:S01]  /*4380*/  IADD3 R17, R98.reuse, 0x3, RZ ;  /* 0x0000000362117810 */ /* 0x040fe20007ffe0ff */
[----:B------:R-:W-:Y:S01]  /*4390*/  LDS R151, [R33+0x20] ;  /* 0x0000200021977984 */ /* 0x000fe20000000800 */
[----:B------:R-:W-:Y:S01]  /*43a0*/  ISETP.GE.U32.AND P3, PT, R9, R100, PT ;  /* 0x000000640900720c */ /* 0x000fe20003f66070 */
[----:B------:R-:W-:-:S02]  /*43b0*/  VIADD R9, R98, 0x2 ;  /* 0x0000000262097836 */ /* 0x000fc40000000000 */
[----:B--2---:R-:W-:-:S05]  /*43c0*/  FMUL.FTZ R7, R74, R7 ;  /* 0x000000074a077220 */ /* 0x004fca0000410000 */
[----:B------:R-:W-:Y:S02]  /*43d0*/  FSEL R104, R7, RZ, !P2 ;  /* 0x000000ff07687208 */ /* 0x000fe40005000000 */
[----:B------:R-:W2:Y:S01]  /*43e0*/  LDS R7, [R33+0x1c] ;  /* 0x00001c0021077984 */ /* 0x000ea20000000800 */
[----:B------:R-:W3:Y:S01]  /*43f0*/  MUFU.EX2 R5, R5 ;  /* 0x0000000500057308 */ /* 0x000ee20000000800 */
[----:B------:R-:W-:Y:S01]  /*4400*/  ISETP.GE.U32.AND P5, PT, R17, R100, PT ;  /* 0x000000641100720c */ /* 0x000fe20003fa6070 */
[----:B------:R-:W-:Y:S01]  /*4410*/  FMUL.FTZ R6, R4, R96 ;  /* 0x0000006004067220 */ /* 0x000fe20000410000 */
[----:B------:R-:W-:Y:S01]  /*4420*/  ISETP.GE.U32.AND P4, PT, R9, R100, PT ;  /* 0x000000640900720c */ /* 0x000fe20003f86070 */
[----:B------:R-:W-:Y:S02]  /*4430*/  VIADD R17, R98, 0x5 ;  /* 0x0000000562117836 */ /* 0x000fe40000000000 */
[C---:B------:R-:W-:Y:S01]  /*4440*/  FMUL.FTZ R9, R4.reuse, R93 ;  /* 0x0000005d04097220 */ /* 0x040fe20000410000 */
[C---:B------:R-:W-:Y:S01]  /*4450*/  FMUL.FTZ R10, R4.reuse, R95 ;  /* 0x0000005f040a7220 */ /* 0x040fe20000410000 */
[C---:B------:R-:W-:Y:S01]  /*4460*/  FMUL.FTZ R11, R4.reuse, R94 ;  /* 0x0000005e040b7220 */ /* 0x040fe20000410000 */
[----:B------:R-:W1:Y:S01]  /*4470*/  MUFU.EX2 R6, R6 ;  /* 0x0000000600067308 */ /* 0x000e620000000800 */
[----:B------:R-:W-:Y:S01]  /*4480*/  ISETP.GE.U32.AND P0, PT, R17, R100, PT ;  /* 0x000000641100720c */ /* 0x000fe20003f06070 */
[----:B------:R-:W-:Y:S01]  /*4490*/  FMUL.FTZ R17, R4, R92 ;  /* 0x0000005c04117220 */ /* 0x000fe20000410000 */
[----:B------:R-:W-:-:S05]  /*44a0*/  IADD3 R129, R98, 0x4, RZ ;  /* 0x0000000462817810 */ /* 0x000fca0007ffe0ff */
[----:B------:R-:W2:Y:S01]  /*44b0*/  MUFU.EX2 R9, R9 ;  /* 0x0000000900097308 */ /* 0x000ea20000000800 */
[----:B------:R-:W-:Y:S01]  /*44c0*/  FMUL.FTZ R110, R4, R91 ;  /* 0x0000005b046e7220 */ /* 0x000fe20000410000 */
[----:B------:R-:W-:-:S06]  /*44d0*/  ISETP.GE.U32.AND P6, PT, R129, R100, PT ;  /* 0x000000648100720c */ /* 0x000fcc0003fc6070 */
[----:B------:R-:W2:Y:S01]  /*44e0*/  MUFU.EX2 R10, R10 ;  /* 0x0000000a000a7308 */ /* 0x000ea20000000800 */
[----:B---3--:R-:W-:Y:S01]  /*44f0*/  FSEL R129, R5, 1, !P2 ;  /* 0x3f80000005817808 */ /* 0x008fe20005000000 */
[----:B------:R-:W-:-:S06]  /*4500*/  FMUL.FTZ R5, R4, R90 ;  /* 0x0000005a04057220 */ /* 0x000fcc0000410000 */
[----:B------:R-:W3:Y:S01]  /*4510*/  MUFU.EX2 R11, R11 ;  /* 0x0000000b000b7308 */ /* 0x000ee20000000800 */
[----:B------:R-:W-:Y:S01]  /*4520*/  IADD3 R131, R98, 0x6, RZ ;  /* 0x0000000662837810 */ /* 0x000fe20007ffe0ff */
[----:B------:R-:W-:-:S06]  /*4530*/  FMUL.FTZ R8, R73, R8 ;  /* 0x0000000849087220 */ /* 0x000fcc0000410000 */
[----:B------:R-:W3:Y:S01]  /*4540*/  MUFU.EX2 R17, R17 ;  /* 0x0000001100117308 */ /* 0x000ee20000000800 */
[C---:B------:R-:W-:Y:S01]  /*4550*/  IADD3 R133, R98.reuse, 0x7, RZ ;  /* 0x0000000762857810 */ /* 0x040fe20007ffe0ff */
[----:B----4-:R-:W-:Y:S01]  /*4560*/  FMUL.FTZ R14, R75, R14 ;  /* 0x0000000e4b0e7220 */ /* 0x010fe20000410000 */
[----:B------:R-:W-:-:S05]  /*4570*/  VIADD R135, R98, 0x8 ;  /* 0x0000000862877836 */ /* 0x000fca0000000000 */
[----:B------:R4:W3:Y:S01]  /*4580*/  MUFU.EX2 R141, R110 ;  /* 0x0000006e008d7308 */ /* 0x0008e20000000800 */
[-C--:B------:R-:W-:Y:S01]  /*4590*/  ISETP.GE.U32.AND P2, PT, R131, R100.reuse, PT ;  /* 0x000000648300720c */ /* 0x080fe20003f46070 */
[----:B0-----:R-:W-:Y:S01]  /*45a0*/  FMUL.FTZ R15, R72, R15 ;  /* 0x0000000f480f7220 */ /* 0x001fe20000410000 */
[----:B------:R-:W-:Y:S01]  /*45b0*/  FSEL R131, R8, RZ, !P3 ;  /* 0x000000ff08837208 */ /* 0x000fe20005800000 */
[----:B-1----:R-:W-:Y:S01]  /*45c0*/  FMUL.FTZ R112, R76, R137 ;  /* 0x000000894c707220 */ /* 0x002fe20000410000 */
[----:B------:R-:W-:Y:S01]  /*45d0*/  FSEL R106, R6, 1, !P3 ;  /* 0x3f800000066a7808 */ /* 0x000fe20005800000 */
[----:B------:R-:W-:Y:S02]  /*45e0*/  FMUL.FTZ R6, R4, R89 ;  /* 0x0000005904067220 */ /* 0x000fe40000410000 */
[----:B------:R-:W0:Y:S01]  /*45f0*/  MUFU.EX2 R5, R5 ;  /* 0x0000000500057308 */ /* 0x000e220000000800 */
[----:B------:R-:W-:Y:S01]  /*4600*/  ISETP.GE.U32.AND P3, PT, R133, R100, PT ;  /* 0x000000648500720c */ /* 0x000fe20003f66070 */
[----:B------:R-:W-:Y:S01]  /*4610*/  FMUL.FTZ R114, R71, R114 ;  /* 0x0000007247727220 */ /* 0x000fe20000410000 */
[----:B------:R-:W-:-:S02]  /*4620*/  IADD3 R139, R98, 0x9, RZ ;  /* 0x00000009628b7810 */ /* 0x000fc40007ffe0ff */
[----:B--2---:R-:W-:Y:S01]  /*4630*/  FSEL R137, R9, 1, !P6 ;  /* 0x3f80000009897808 */ /* 0x004fe20007000000 */
[----:B------:R-:W-:Y:S01]  /*4640*/  VIADD R9, R98, 0xb ;  /* 0x0000000b62097836 */ /* 0x000fe20000000000 */
[----:B------:R-:W-:Y:S02]  /*4650*/  FSEL R108, R14, RZ, !P4 ;  /* 0x000000ff0e6c7208 */ /* 0x000fe40006000000 */
[----:B------:R-:W-:Y:S01]  /*4660*/  FSEL R133, R10, 1, !P4 ;  /* 0x3f8000000a857808 */ /* 0x000fe20006000000 */
[----:B------:R1:W2:Y:S01]  /*4670*/  MUFU.EX2 R145, R6 ;  /* 0x0000000600917308 */ /* 0x0002a20000000800 */
[----:B------:R-:W-:Y:S01]  /*4680*/  ISETP.GE.U32.AND P4, PT, R135, R100, PT ;  /* 0x000000648700720c */ /* 0x000fe20003f86070 */
[----:B------:R-:W2:Y:S01]  /*4690*/  LDS R14, [R33+0x24] ;  /* 0x00002400210e7984 */ /* 0x000ea20000000800 */
[----:B----4-:R-:W-:Y:S02]  /*46a0*/  FSEL R110, R15, RZ, !P5 ;  /* 0x000000ff0f6e7208 */ /* 0x010fe40006800000 */
[----:B---3--:R-:W-:Y:S01]  /*46b0*/  FSEL R135, R11, 1, !P5 ;  /* 0x3f8000000b877808 */ /* 0x008fe20006800000 */
[----:B------:R-:W-:Y:S01]  /*46c0*/  FMUL.FTZ R116, R77, R116 ;  /* 0x000000744d747220 */ /* 0x000fe20000410000 */
[----:B------:R-:W-:-:S02]  /*46d0*/  ISETP.GE.U32.AND P5, PT, R139, R100, PT ;  /* 0x000000648b00720c */ /* 0x000fc40003fa6070 */
[----:B------:R-:W-:Y:S01]  /*46e0*/  FSEL R114, R114, RZ, !P0 ;  /* 0x000000ff72727208 */ /* 0x000fe20004000000 */
[----:B-1----:R-:W1:Y:S01]  /*46f0*/  LDS R6, [R33+0x28] ;  /* 0x0000280021067984 */ /* 0x002e620000000800 */
[----:B------:R-:W-:Y:S02]  /*4700*/  FSEL R139, R17, 1, !P0 ;  /* 0x3f800000118b7808 */ /* 0x000fe40004000000 */
[----:B------:R-:W-:Y:S02]  /*4710*/  ISETP.GE.U32.AND P0, PT, R9, R100, PT ;  /* 0x000000640900720c */ /* 0x000fe40003f06070 */
[----:B------:R-:W-:Y:S01]  /*4720*/  IADD3 R9, R98, 0xc, RZ ;  /* 0x0000000c62097810 */ /* 0x000fe20007ffe0ff */
[----:B------:R-:W-:Y:S01]  /*4730*/  FMUL.FTZ R7, R70, R7 ;  /* 0x0000000746077220 */ /* 0x000fe20000410000 */
[----:B------:R-:W-:Y:S02]  /*4740*/  FSEL R116, R116, RZ, !P2 ;  /* 0x000000ff74747208 */ /* 0x000fe40005000000 */
[----:B------:R-:W-:-:S02]  /*4750*/  FSEL R141, R141, 1, !P2 ;  /* 0x3f8000008d8d7808 */ /* 0x000fc40005000000 */
[-C--:B------:R-:W-:Y:S02]  /*4760*/  ISETP.GE.U32.AND P2, PT, R9, R100.reuse, PT ;  /* 0x000000640900720c */ /* 0x080fe40003f46070 */
[----:B------:R-:W-:Y:S01]  /*4770*/  IADD3 R9, R98, 0xd, RZ ;  /* 0x0000000d62097810 */ /* 0x000fe20007ffe0ff */
[----:B------:R-:W-:Y:S01]  /*4780*/  FMUL.FTZ R120, R78, R151 ;  /* 0x000000974e787220 */ /* 0x000fe20000410000 */
[----:B------:R-:W-:Y:S02]  /*4790*/  FSEL R118, R7, RZ, !P3 ;  /* 0x000000ff07767208 */ /* 0x000fe40005800000 */
[----:B0-----:R-:W-:Y:S01]  /*47a0*/  FSEL R143, R5, 1, !P3 ;  /* 0x3f800000058f7808 */ /* 0x001fe20005800000 */
[----:B------:R-:W0:Y:S01]  /*47b0*/  LDS R7, [R33+0x2c] ;  /* 0x00002c0021077984 */ /* 0x000e220000000800 */
[----:B------:R-:W-:Y:S01]  /*47c0*/  ISETP.GE.U32.AND P3, PT, R9, R100, PT ;  /* 0x000000640900720c */ /* 0x000fe20003f66070 */
[----:B------:R-:W-:Y:S02]  /*47d0*/  VIADD R9, R98, 0xe ;  /* 0x0000000e62097836 */ /* 0x000fe40000000000 */
[----:B------:R-:W-:Y:S01]  /*47e0*/  FMUL.FTZ R8, R4, R86 ;  /* 0x0000005604087220 */ /* 0x000fe20000410000 */
[----:B------:R-:W-:-:S02]  /*47f0*/  FSEL R120, R120, RZ, !P4 ;  /* 0x000000ff78787208 */ /* 0x000fc40006000000 */
[----:B--2---:R-:W-:Y:S02]  /*4800*/  FSEL R145, R145, 1, !P4 ;  /* 0x3f80000091917808 */ /* 0x004fe40006000000 */
[----:B------:R-:W-:Y:S02]  /*4810*/  ISETP.GE.U32.AND P4, PT, R9, R100, PT ;  /* 0x000000640900720c */ /* 0x000fe40003f86070 */
[----:B------:R-:W2:Y:S01]  /*4820*/  LDS R9, [R33+0x30] ;  /* 0x0000300021097984 */ /* 0x000ea20000000800 */
[-C--:B------:R-:W-:Y:S01]  /*4830*/  FMUL.FTZ R10, R129, R106.reuse ;  /* 0x0000006a810a7220 */ /* 0x080fe20000410000 */
[----:B------:R3:W-:Y:S01]  /*4840*/  MUFU.EX2 R130, R8 ;  /* 0x0000000800827308 */ /* 0x0007e20000000800 */
[----:B------:R-:W-:Y:S01]  /*4850*/  FMUL.FTZ R5, R4, R85 ;  /* 0x0000005504057220 */ /* 0x000fe20000410000 */
[----:B------:R-:W-:Y:S01]  /*4860*/  FFMA.FTZ R122, R104, R106, R131 ;  /* 0x0000006a687a7223 */ /* 0x000fe20000010083 */
[C---:B------:R-:W-:Y:S02]  /*4870*/  FMUL.FTZ R124, R133.reuse, R10 ;  /* 0x0000000a857c7220 */ /* 0x040fe40000410000 */
[----:B------:R-:W-:Y:S04]  /*4880*/  LDS R10, [R33+0x38] ;  /* 0x00003800210a7984 */ /* 0x000fe80000000800 */
[----:B---3--:R-:W3:Y:S01]  /*4890*/  LDS R8, [R33+0x34] ;  /* 0x0000340021087984 */ /* 0x008ee20000000800 */
[----:B------:R-:W-:Y:S01]  /*48a0*/  FMUL.FTZ R147, R4, R88 ;  /* 0x0000005804937220 */ /* 0x000fe20000410000 */
[----:B------:R-:W-:Y:S01]  /*48b0*/  FFMA.FTZ R122, R133, R122, R108 ;  /* 0x0000007a857a7223 */ /* 0x000fe2000001006c */
[----:B------:R4:W-:Y:S01]  /*48c0*/  MUFU.EX2 R128, R5 ;  /* 0x0000000500807308 */ /* 0x0009e20000000800 */
[----:B------:R-:W-:Y:S01]  /*48d0*/  FSEL R112, R112, RZ, !P6 ;  /* 0x000000ff70707208 */ /* 0x000fe20007000000 */
[----:B------:R-:W-:Y:S01]  /*48e0*/  FMUL.FTZ R149, R4, R87 ;  /* 0x0000005704957220 */ /* 0x000fe20000410000 */
[C---:B------:R-:W-:Y:S01]  /*48f0*/  FFMA.FTZ R126, R135.reuse, R122, R110 ;  /* 0x0000007a877e7223 */ /* 0x040fe2000001006e */
[----:B------:R-:W-:Y:S01]  /*4900*/  FMUL.FTZ R124, R135, R124 ;  /* 0x0000007c877c7220 */ /* 0x000fe20000410000 */
[----:B----4-:R-:W4:Y:S03]  /*4910*/  LDS R5, [R33+0x3c] ;  /* 0x00003c0021057984 */ /* 0x010f260000000800 */
[----:B------:R-:W0:Y:S01]  /*4920*/  MUFU.EX2 R147, R147 ;  /* 0x0000009300937308 */ /* 0x000e220000000800 */
[C---:B------:R-:W-:Y:S01]  /*4930*/  FFMA.FTZ R126, R137.reuse, R126, R112 ;  /* 0x0000007e897e7223 */ /* 0x040fe20000010070 */
[----:B------:R-:W-:Y:S01]  /*4940*/  FMUL.FTZ R124, R137, R124 ;  /* 0x0000007c897c7220 */ /* 0x000fe20000410000 */
[----:B------:R-:W-:Y:S01]  /*4950*/  IADD3 R11, R98, 0xa, RZ ;  /* 0x0000000a620b7810 */ /* 0x000fe20007ffe0ff */
[----:B------:R-:W-:Y:S01]  /*4960*/  FMUL.FTZ R14, R69, R14 ;  /* 0x0000000e450e7220 */ /* 0x000fe20000410000 */
[----:B------:R-:W-:-:S03]  /*4970*/  FFMA.FTZ R126, R139, R126, R114 ;  /* 0x0000007e8b7e7223 */ /* 0x000fc60000010072 */
[----:B------:R-:W2:Y:S01]  /*4980*/  MUFU.EX2 R149, R149 ;  /* 0x0000009500957308 */ /* 0x000ea20000000800 */
[----:B------:R-:W-:Y:S01]  /*4990*/  FMUL.FTZ R124, R139, R124 ;  /* 0x0000007c8b7c7220 */ /* 0x000fe20000410000 */
[----:B-1----:R-:W-:Y:S01]  /*49a0*/  FMUL.FTZ R6, R79, R6 ;  /* 0x000000064f067220 */ /* 0x002fe20000410000 */
[----:B------:R-:W-:Y:S01]  /*49b0*/  ISETP.GE.U32.AND P6, PT, R11, R100, PT ;  /* 0x000000640b00720c */ /* 0x000fe20003fc6070 */
[----:B------:R-:W-:Y:S01]  /*49c0*/  FMUL.FTZ R11, R4, R84 ;  /* 0x00000054040b7220 */ /* 0x000fe20000410000 */
[----:B------:R-:W-:Y:S01]  /*49d0*/  FSEL R122, R14, RZ, !P5 ;  /* 0x000000ff0e7a7208 */ /* 0x000fe20006800000 */
[C---:B------:R-:W-:Y:S01]  /*49e0*/  FFMA.FTZ R126, R141.reuse, R126, R116 ;  /* 0x0000007e8d7e7223 */ /* 0x040fe20000010074 */
[----:B------:R-:W-:Y:S01]  /*49f0*/  FMUL.FTZ R14, R141, R124 ;  /* 0x0000007c8d0e7220 */ /* 0x000fe20000410000 */
[----:B------:R-:W-:Y:S01]  /*4a00*/  FSEL R124, R6, RZ, !P6 ;  /* 0x000000ff067c7208 */ /* 0x000fe20007000000 */
[C---:B------:R-:W-:Y:S01]  /*4a10*/  FMUL.FTZ R15, R4.reuse, R83 ;  /* 0x00000053040f7220 */ /* 0x040fe20000410000 */
[C---:B------:R-:W-:Y:S01]  /*4a20*/  FFMA.FTZ R6, R143.reuse, R126, R118 ;  /* 0x0000007e8f067223 */ /* 0x040fe20000010076 */
[----:B------:R-:W-:Y:S01]  /*4a30*/  FMUL.FTZ R14, R143, R14 ;  /* 0x0000000e8f0e7220 */ /* 0x000fe20000410000 */
[----:B------:R-:W1:Y:S01]  /*4a40*/  MUFU.EX2 R11, R11 ;  /* 0x0000000b000b7308 */ /* 0x000e620000000800 */
[----:B0-----:R-:W-:Y:S01]  /*4a50*/  FSEL R147, R147, 1, !P5 ;  /* 0x3f80000093937808 */ /* 0x001fe20006800000 */
[----:B------:R-:W-:Y:S01]  /*4a60*/  FMUL.FTZ R4, R4, R82 ;  /* 0x0000005204047220 */ /* 0x000fe20000410000 */
[C---:B------:R-:W-:Y:S01]  /*4a70*/  FFMA.FTZ R6, R145.reuse, R6, R120 ;  /* 0x0000000691067223 */ /* 0x040fe20000010078 */
[----:B------:R-:W-:Y:S01]  /*4a80*/  FMUL.FTZ R14, R145, R14 ;  /* 0x0000000e910e7220 */ /* 0x000fe20000410000 */
[----:B------:R-:W-:Y:S01]  /*4a90*/  FMUL.FTZ R7, R68, R7 ;  /* 0x0000000744077220 */ /* 0x000fe20000410000 */
[----:B--2---:R-:W-:-:S02]  /*4aa0*/  FSEL R149, R149, 1, !P6 ;  /* 0x3f80000095957808 */ /* 0x004fc40007000000 */
[----:B------:R-:W0:Y:S01]  /*4ab0*/  MUFU.EX2 R15, R15 ;  /* 0x0000000f000f7308 */ /* 0x000e220000000800 */
[C---:B------:R-:W-:Y:S01]  /*4ac0*/  FFMA.FTZ R6, R147.reuse, R6, R122 ;  /* 0x0000000693067223 */ /* 0x040fe2000001007a */
[----:B------:R-:W-:Y:S01]  /*4ad0*/  FMUL.FTZ R14, R147, R14 ;  /* 0x0000000e930e7220 */ /* 0x000fe20000410000 */
[----:B------:R-:W-:Y:S01]  /*4ae0*/  FMUL.FTZ R9, R80, R9 ;  /* 0x0000000950097220 */ /* 0x000fe20000410000 */
[----:B------:R-:W-:Y:S01]  /*4af0*/  FSEL R130, R130, 1, !P0 ;  /* 0x3f80000082827808 */ /* 0x000fe20004000000 */
[----:B------:R-:W-:Y:S01]  /*4b00*/  FFMA.FTZ R6, R149, R6, R124 ;  /* 0x0000000695067223 */ /* 0x000fe2000001007c */
[----:B------:R-:W-:Y:S02]  /*4b10*/  FSEL R151, R7, RZ, !P0 ;  /* 0x000000ff07977208 */ /* 0x000fe40004000000 */
[----:B------:R-:W2:Y:S01]  /*4b20*/  MUFU.EX2 R4, R4 ;  /* 0x0000000400047308 */ /* 0x000ea20000000800 */
[----:B------:R-:W-:Y:S01]  /*4b30*/  FMUL.FTZ R7, R149, R14 ;  /* 0x0000000e95077220 */ /* 0x000fe20000410000 */
[----:B---3--:R-:W-:Y:S01]  /*4b40*/  FMUL.FTZ R8, R67, R8 ;  /* 0x0000000843087220 */ /* 0x008fe20000410000 */
[----:B------:R-:W-:Y:S01]  /*4b50*/  FSEL R128, R128, 1, !P2 ;  /* 0x3f80000080807808 */ /* 0x000fe20005000000 */
[C---:B------:R-:W-:Y:S01]  /*4b60*/  FFMA.FTZ R6, R130.reuse, R6, R151 ;  /* 0x0000000682067223 */ /* 0x040fe20000010097 */
[----:B------:R-:W-:Y:S01]  /*4b70*/  FSEL R153, R9, RZ, !P2 ;  /* 0x000000ff09997208 */ /* 0x000fe20005000000 */
[----:B------:R-:W-:Y:S01]  /*4b80*/  FMUL.FTZ R7, R130, R7 ;  /* 0x0000000782077220 */ /* 0x000fe20000410000 */
[----:B------:R-:W-:Y:S01]  /*4b90*/  FMUL.FTZ R10, R81, R10 ;  /* 0x0000000a510a7220 */ /* 0x000fe20000410000 */
[----:B------:R-:W-:-:S02]  /*4ba0*/  IADD3 R17, R98, 0xf, RZ ;  /* 0x0000000f62117810 */ /* 0x000fc40007ffe0ff */
[----:B-1----:R-:W-:Y:S01]  /*4bb0*/  FSEL R126, R11, 1, !P3 ;  /* 0x3f8000000b7e7808 */ /* 0x002fe20005800000 */
[----:B------:R-:W-:Y:S01]  /*4bc0*/  FFMA.FTZ R6, R128, R6, R153 ;  /* 0x0000000680067223 */ /* 0x000fe20000010099 */
[----:B------:R-:W-:Y:S01]  /*4bd0*/  FSEL R155, R8, RZ, !P3 ;  /* 0x000000ff089b7208 */ /* 0x000fe20005800000 */
[----:B------:R-:W-:Y:S01]  /*4be0*/  FMUL.FTZ R7, R128, R7 ;  /* 0x0000000780077220 */ /* 0x000fe20000410000 */
[----:B----4-:R-:W-:Y:S01]  /*4bf0*/  FMUL.FTZ R5, R66, R5 ;  /* 0x0000000542057220 */ /* 0x010fe20000410000 */
[----:B------:R-:W-:Y:S02]  /*4c00*/  ISETP.GE.U32.AND P5, PT, R17, R100, PT ;  /* 0x000000641100720c */ /* 0x000fe40003fa6070 */
[----:B0-----:R-:W-:Y:S01]  /*4c10*/  FSEL R134, R15, 1, !P4 ;  /* 0x3f8000000f867808 */ /* 0x001fe20006000000 */
[----:B------:R-:W-:Y:S01]  /*4c20*/  FFMA.FTZ R6, R126, R6, R155 ;  /* 0x000000067e067223 */ /* 0x000fe2000001009b */
[----:B------:R-:W-:Y:S01]  /*4c30*/  FSEL R157, R10, RZ, !P4 ;  /* 0x000000ff0a9d7208 */ /* 0x000fe20006000000 */
[----:B------:R-:W-:Y:S01]  /*4c40*/  FMUL.FTZ R7, R126, R7 ;  /* 0x000000077e077220 */ /* 0x000fe20000410000 */
[----:B--2---:R-:W-:-:S02]  /*4c50*/  FSEL R136, R4, 1, !P5 ;  /* 0x3f80000004887808 */ /* 0x004fc40006800000 */
[----:B------:R-:W-:Y:S01]  /*4c60*/  FSEL R159, R5, RZ, !P5 ;  /* 0x000000ff059f7208 */ /* 0x000fe20006800000 */
[C---:B------:R-:W-:Y:S01]  /*4c70*/  FFMA.FTZ R6, R134.reuse, R6, R157 ;  /* 0x0000000686067223 */ /* 0x040fe2000001009d */
[----:B------:R-:W-:-:S03]  /*4c80*/  FMUL.FTZ R7, R134, R7 ;  /* 0x0000000786077220 */ /* 0x000fc60000410000 */
[C---:B------:R-:W-:Y:S01]  /*4c90*/  FFMA.FTZ R15, R136.reuse, R6, R159 ;  /* 0x00000006880f7223 */ /* 0x040fe2000001009f */
[----:B------:R-:W-:-:S04]  /*4ca0*/  FMUL.FTZ R14, R136, R7 ;  /* 0x00000007880e7220 */ /* 0x000fc80000410000 */
[----:B------:R-:W0:Y:S04]  /*4cb0*/  SHFL.UP PT, R7, R15, 0x1, RZ ;  /* 0x042000000f077989 */ /* 0x000e2800000e00ff */
[----:B------:R-:W1:Y:S01]  /*4cc0*/  SHFL.UP PT, R9, R14, 0x1, RZ ;  /* 0x042000000e097989 */ /* 0x000e6200000e00ff */
[----:B------:R-:W-:Y:S02]  /*4cd0*/  IMAD R11, R61, UR16, RZ ;  /* 0x000000103d0b7c24 */ /* 0x000fe4000f8e02ff */
[----:B------:R-:W-:Y:S01]  /*4ce0*/  IMAD.WIDE.U32 R4, R62, UR16, RZ ;  /* 0x000000103e047c25 */ /* 0x000fe2000f8e00ff */
[----:B------:R-:W-:-:S03]  /*4cf0*/  ISETP.GE.AND P0, PT, R52, 0x1, PT ;  /* 0x000000013400780c */ /* 0x000fc60003f06270 */
[----:B------:R-:W-:-:S05]  /*4d00*/  IMAD R11, R62, UR17, R11 ;  /* 0x000000113e0b7c24 */ /* 0x000fca000f8e020b */
[----:B------:R-:W-:Y:S01]  /*4d10*/  IADD3 R5, R5, R11, RZ ;  /* 0x0000000b05057210 */ /* 0x000fe20007ffe0ff */
[C---:B------:R-:W-:Y:S02]  /*4d20*/  IMAD R11, R65.reuse, UR19, R16 ;  /* 0x00000013410b7c24 */ /* 0x040fe4000f8e0210 */
[----:B------:R-:W-:-:S04]  /*4d30*/  IMAD.WIDE.U32 R4, R65, UR18, R4 ;  /* 0x0000001241047c25 */ /* 0x000fc8000f8e0004 */
[----:B0-----:R-:W-:Y:S01]  /*4d40*/  @P0 FFMA.FTZ R15, R14, R7, R15 ;  /* 0x000000070e0f0223 */ /* 0x001fe2000001000f */
[----:B------:R-:W-:Y:S01]  /*4d50*/  IMAD.IADD R5, R5, 0x1, R11 ;  /* 0x0000000105057824 */ /* 0x000fe200078e020b */
        /* <DEDUP_REMOVED lines=26> */
[----:B------:R-:W-:Y:S01]  /*4f00*/  ISETP.EQ.OR P0, PT, RZ, UR4, P0 ;  /* 0x00000004ff007c0c */ /* 0x000fe20008702670 */
        /* <DEDUP_REMOVED lines=37> */
[----:B------:R-:W-:Y:S02]  /*5160*/  @P3 MOV R140, R7 ;  /* 0x00000007008c3202 */ /* 0x000fe40000000f00 */
[----:B------:R-:W-:Y:S01]  /*5170*/  @P3 MOV R163, R5 ;  /* 0x0000000500a33202 */ /* 0x000fe20000000f00 */
[----:B------:R-:W-:Y:S01]  /*5180*/  @P3 IMAD.MOV.U32 R5, RZ, RZ, R17 ;  /* 0x000000ffff053224 */ /* 0x000fe200078e0011 */
        /* <DEDUP_REMOVED lines=8> */
.L_x_2844:
[----:B------:R-:W-:Y:S05]  /*5210*/  BSYNC B0 ;  /* 0x0000000000007941 */ /* 0x000fea0003800000 */
.L_x_2843:
        /* <DEDUP_REMOVED lines=23> */
[----:B------:R-:W1:Y:S08]  /*5390*/  S2UR UR6, SR_CTAID.Y ;  /* 0x00000000000679c3 */ /* 0x000e700000002600 */
[----:B------:R-:W2:Y:S08]  /*53a0*/  S2UR UR24, SR_CTAID.X ;  /* 0x00000000001879c3 */ /* 0x000eb00000002500 */
[----:B------:R-:W3:Y:S08]  /*53b0*/  LDC R9, c[0x0][0x224] ;  /* 0x00008900ff097b82 */ /* 0x000ef00000000800 */
[----:B------:R-:W4:Y:S01]  /*53c0*/  LDC R10, c[0x0][0x21c] ;  /* 0x00008700ff0a7b82 */ /* 0x000f220000000800 */
[----:B-1----:R-:W-:-:S07]  /*53d0*/  MOV R62, UR6 ;  /* 0x00000006003e7c02 */ /* 0x002fce0008000f00 */
[----:B------:R-:W1:Y:S01]  /*53e0*/  LDC.64 R6, c[0x0][0x310] ;  /* 0x0000c400ff067b82 */ /* 0x000e620000000a00 */
[----:B--2---:R-:W-:-:S05]  /*53f0*/  MOV R58, UR24 ;  /* 0x00000018003a7c02 */ /* 0x004fca0008000f00 */
[----:B------:R-:W-:-:S04]  /*5400*/  IMAD R8, R58, UR7, R62 ;  /* 0x000000073a087c24 */ /* 0x000fc8000f8e023e */
[----:B---3--:R-:W-:-:S04]  /*5410*/  IMAD R8, R8, R9, RZ ;  /* 0x0000000908087224 */ /* 0x008fc800078e02ff */
[----:B----4-:R-:W-:Y:S02]  /*5420*/  IMAD R9, R8, R10, RZ ;  /* 0x0000000a08097224 */ /* 0x010fe400078e02ff */
[----:B------:R-:W-:Y:S01]  /*5430*/  IMAD R8, R10, UR4, R65 ;  /* 0x000000040a087c24 */ /* 0x000fe2000f8e0241 */
[----:B------:R-:W-:Y:S02]  /*5440*/  LEA R10, R65, UR5, 0x3 ;  /* 0x00000005410a7c11 */ /* 0x000fe4000f8e18ff */
[----:B------:R-:W-:Y:S02]  /*5450*/  SHF.R.S32.HI R11, RZ, 0x1f, R9 ;  /* 0x0000001fff0b7819 */ /* 0x000fe40000011409 */
[C---:B------:R-:W-:Y:S01]  /*5460*/  IADD3 R9, P0, R8.reuse, R9, RZ ;  /* 0x0000000908097210 */ /* 0x040fe20007f1e0ff */
[----:B------:R2:W-:Y:S03]  /*5470*/  STS.64 [R10+0x2150], R4 ;  /* 0x002150040a007388 */ /* 0x0005e60000000a00 */
[----:B------:R-:W-:-:S02]  /*5480*/  LEA.HI.X.SX32 R8, R8, R11, 0x1, P0 ;  /* 0x0000000b08087211 */ /* 0x000fc400000f0eff */
[----:B-1----:R-:W-:-:S04]  /*5490*/  LEA R6, P0, R9, R6, 0x3 ;  /* 0x0000000609067211 */ /* 0x002fc800078018ff */
[----:B------:R-:W-:-:S05]  /*54a0*/  LEA.HI.X R7, R9, R7, R8, 0x3, P0 ;  /* 0x0000000709077211 */ /* 0x000fca00000f1c08 */
[----:B------:R2:W-:Y:S04]  /*54b0*/  STG.E.64 desc[UR8][R6.64], R4 ;  /* 0x0000000406007986 */ /* 0x0005e8000c101b08 */
.L_x_2846:
[----:B------:R-:W-:Y:S05]  /*54c0*/  BSYNC B0 ;  /* 0x0000000000007941 */ /* 0x000fea0003800000 */
.L_x_2845:
[----:B------:R-:W-:Y:S02]  /*54d0*/  VIADD R65, R65, 0x1 ;  /* 0x0000000141417836 */ /* 0x000fe40000000000 */
[C---:B-----5:R-:W-:Y:S01]  /*54e0*/  FFMA.FTZ R32, R161.reuse, R104, R32 ;  /* 0x00000068a1207223 */ /* 0x060fe20000010020 */
        /* <DEDUP_REMOVED lines=17> */
.L_x_2842:
        /* <DEDUP_REMOVED lines=8> */
[C---:B--2---:R-:W-:Y:S01]  /*5680*/  IMAD.WIDE.U32 R4, R58.reuse, UR6, RZ ;  /* 0x000000063a047c25 */ /* 0x044fe2000f8e00ff */
        /* <DEDUP_REMOVED lines=48> */
[----:B------:R-:W-:-:S03]  /*5990*/  ULDC.64 UR10, c[0x0][0x308] ;  /* 0x0000c200000a7ab9 */ /* 0x000fc60000000a00 */
[----:B------:R-:W-:Y:S01]  /*59a0*/  IMAD.IADD R7, R7, 0x1, R91 ;  /* 0x0000000107077824 */ /* 0x000fe200078e025b */
[----:B------:R-:W-:-:S04]  /*59b0*/  LEA R8, P1, R6, UR10, 0x2 ;  /* 0x0000000a06087c11 */ /* 0x000fc8000f8210ff */
[----:B------:R-:W-:-:S05]  /*59c0*/  LEA.HI.X R9, R6, UR11, R7, 0x2, P1 ;  /* 0x0000000b06097c11 */ /* 0x000fca00088f1407 */
[----:B------:R0:W-:Y:S04]  /*59d0*/  STG.E desc[UR8][R8.64], R11 ;  /* 0x0000000b08007986 */ /* 0x0001e8000c101908 */
.L_x_2849:
[----:B------:R-:W-:Y:S05]  /*59e0*/  BSYNC B0 ;  /* 0x0000000000007941 */ /* 0x000fea0003800000 */
.L_x_2848:
[----:B------:R-:W-:Y:S01]  /*59f0*/  MOV R5, R89 ;  /* 0x0000005900057202 */ /* 0x000fe20000000f00 */
[----:B------:R-:W-:Y:S01]  /*5a00*/  ULDC.64 UR10, c[0x0][0x2b8] ;  /* 0x0000ae00000a7ab9 */ /* 0x000fe20000000a00 */
[----:B------:R-:W-:Y:S01]  /*5a10*/  ULDC.64 UR6, c[0x0][0x308] ;  /* 0x0000c20000067ab9 */ /* 0x000fe20000000a00 */
[----:B0-----:R-:W-:Y:S01]  /*5a20*/  IMAD R9, R61, UR10, RZ ;  /* 0x0000000a3d097c24 */ /* 0x001fe2000f8e02ff */
[----:B------:R-:W-:Y:S01]  /*5a30*/  LEA R7, P1, R12, UR6, 0x2 ;  /* 0x000000060c077c11 */ /* 0x000fe2000f8210ff */
[----:B------:R-:W-:Y:S01]  /*5a40*/  IMAD.WIDE.U32 R4, R62, UR10, R4 ;  /* 0x0000000a3e047c25 */ /* 0x000fe2000f8e0004 */
[-C--:B------:R-:W-:Y:S02]  /*5a50*/  ISETP.GE.AND P2, PT, R125, R10.reuse, PT ;  /* 0x0000000a7d00720c */ /* 0x080fe40003f46270 */
[----:B------:R-:W-:Y:S01]  /*5a60*/  LEA.HI.X R8, R12, UR7, R93, 0x2, P1 ;  /* 0x000000070c087c11 */ /* 0x000fe200088f145d */
[----:B------:R-:W-:Y:S01]  /*5a70*/  IMAD R9, R62, UR11, R9 ;  /* 0x0000000b3e097c24 */ /* 0x000fe2000f8e0209 */
[----:B------:R-:W-:Y:S01]  /*5a80*/  IADD3 R6, P3, R4, UR12, RZ ;  /* 0x0000000c04067c10 */ /* 0x000fe2000ff7e0ff */
[----:B------:R-:W-:Y:S01]  /*5a90*/  ULDC.64 UR6, c[0x0][0x2a0] ;  /* 0x0000a80000067ab9 */ /* 0x000fe20000000a00 */
[-C--:B------:R-:W-:Y:S01]  /*5aa0*/  ISETP.GE.AND P5, PT, R123, R10.reuse, PT ;  /* 0x0000000a7b00720c */ /* 0x080fe20003fa6270 */
[----:B------:R-:W-:Y:S01]  /*5ab0*/  IMAD R11, R132, UR6, RZ ;  /* 0x00000006840b7c24 */ /* 0x000fe2000f8e02ff */
[----:B------:R-:W-:Y:S01]  /*5ac0*/  IADD3.X R5, R9, UR13, R5, P3, !PT ;  /* 0x0000000d09057c10 */ /* 0x000fe20009ffe405 */
[----:B------:R-:W-:Y:S01]  /*5ad0*/  IMAD.U32 R9, RZ, RZ, UR13 ;  /* 0x0000000dff097e24 */ /* 0x000fe2000f8e00ff */
[----:B------:R-:W-:Y:S01]  /*5ae0*/  LEA R4, P1, R6, R7, 0x2 ;  /* 0x0000000706047211 */ /* 0x000fe200078210ff */
[----:B------:R-:W-:Y:S01]  /*5af0*/  IMAD R11, R58, UR7, R11 ;  /* 0x000000073a0b7c24 */ /* 0x000fe2000f8e020b */
[----:B------:R-:W-:-:S02]  /*5b00*/  ISETP.GE.AND P6, PT, R121, R10, PT ;  /* 0x0000000a7900720c */ /* 0x000fc40003fc6270 */
[----:B------:R-:W-:Y:S01]  /*5b10*/  LEA.HI.X R5, R6, R8, R5, 0x2, P1 ;  /* 0x0000000806057211 */ /* 0x000fe200008f1405 */
[----:B------:R-:W-:Y:S01]  /*5b20*/  IMAD.WIDE.U32 R6, R58, UR6, RZ ;  /* 0x000000063a067c25 */ /* 0x000fe2000f8e00ff */
[-C--:B------:R-:W-:Y:S02]  /*5b30*/  ISETP.GE.AND P1, PT, R119, R10.reuse, PT ;  /* 0x0000000a7700720c */ /* 0x080fe40003f26270 */
[-C--:B------:R-:W-:Y:S01]  /*5b40*/  ISETP.GE.AND P3, PT, R115, R10.reuse, PT ;  /* 0x0000000a7300720c */ /* 0x080fe20003f66270 */
[----:B------:R-:W-:Y:S01]  /*5b50*/  @!P2 STG.E desc[UR8][R4.64+0x100], R17 ;  /* 0x000100110400a986 */ /* 0x000fe2000c101908 */
[-C--:B------:R-:W-:Y:S02]  /*5b60*/  ISETP.GE.AND P2, PT, R117, R10.reuse, PT ;  /* 0x0000000a7500720c */ /* 0x080fe40003f46270 */
[-C--:B------:R-:W-:Y:S01]  /*5b70*/  ISETP.GE.AND P4, PT, R113, R10.reuse, PT ;  /* 0x0000000a7100720c */ /* 0x080fe20003f86270 */
[----:B------:R0:W-:Y:S01]  /*5b80*/  @!P5 STG.E desc[UR8][R4.64+0x180], R63 ;  /* 0x0001803f0400d986 */ /* 0x0001e2000c101908 */
[----:B------:R-:W-:-:S02]  /*5b90*/  ISETP.GE.AND P5, PT, R111, R10, PT ;  /* 0x0000000a6f00720c */ /* 0x000fc40003fa6270 */
[----:B------:R-:W-:Y:S01]  /*5ba0*/  MOV R8, UR12 ;  /* 0x0000000c00087c02 */ /* 0x000fe20008000f00 */
[----:B------:R-:W-:Y:S01]  /*5bb0*/  @!P6 STG.E desc[UR8][R4.64+0x200], R65 ;  /* 0x000200410400e986 */ /* 0x000fe2000c101908 */
[----:B------:R-:W-:Y:S02]  /*5bc0*/  ISETP.GE.AND P6, PT, R109, R10, PT ;  /* 0x0000000a6d00720c */ /* 0x000fe40003fc6270 */
[----:B------:R-:W-:Y:S01]  /*5bd0*/  IADD3 R7, R7, R11, RZ ;  /* 0x0000000b07077210 */ /* 0x000fe20007ffe0ff */
[----:B------:R-:W-:Y:S01]  /*5be0*/  @!P1 STG.E desc[UR8][R4.64+0x280], R67 ;  /* 0x0002804304009986 */ /* 0x000fe2000c101908 */
[----:B------:R-:W-:-:S03]  /*5bf0*/  ISETP.GE.AND P1, PT, R12, R100, PT ;  /* 0x000000640c00720c */ /* 0x000fc60003f26270 */
[----:B------:R-:W-:Y:S01]  /*5c00*/  @!P2 STG.E desc[UR8][R4.64+0x300], R69 ;  /* 0x000300450400a986 */ /* 0x000fe2000c101908 */
[----:B------:R-:W-:-:S03]  /*5c10*/  ISETP.GE.AND P2, PT, R107, R10, PT ;  /* 0x0000000a6b00720c */ /* 0x000fc60003f46270 */
[----:B------:R-:W-:Y:S01]  /*5c20*/  @!P3 STG.E desc[UR8][R4.64+0x380], R71 ;  /* 0x000380470400b986 */ /* 0x000fe2000c101908 */
[----:B------:R-:W-:-:S03]  /*5c30*/  ISETP.GE.AND P3, PT, R105, R10, PT ;  /* 0x0000000a6900720c */ /* 0x000fc60003f66270 */
[----:B------:R-:W-:Y:S01]  /*5c40*/  @!P4 STG.E desc[UR8][R4.64+0x400], R73 ;  /* 0x000400490400c986 */ /* 0x000fe2000c101908 */
[-C--:B------:R-:W-:Y:S01]  /*5c50*/  ISETP.GE.AND P4, PT, R101, R10.reuse, PT ;  /* 0x0000000a6500720c */ /* 0x080fe20003f86270 */
[----:B------:R-:W-:Y:S01]  /*5c60*/  @!P1 IMAD.WIDE.U32 R8, R58, UR6, R8 ;  /* 0x000000063a089c25 */ /* 0x000fe2000f8e0008 */
[----:B------:R-:W-:Y:S01]  /*5c70*/  ULDC.64 UR6, c[0x0][0x2a8] ;  /* 0x0000aa0000067ab9 */ /* 0x000fe20000000a00 */
[----:B------:R-:W-:Y:S01]  /*5c80*/  @!P5 STG.E desc[UR8][R4.64+0x480], R75 ;  /* 0x0004804b0400d986 */ /* 0x000fe2000c101908 */
[-C--:B------:R-:W-:Y:S02]  /*5c90*/  ISETP.GE.AND P5, PT, R103, R10.reuse, PT ;  /* 0x0000000a6700720c */ /* 0x080fe40003fa6270 */
[----:B------:R-:W-:Y:S01]  /*5ca0*/  @!P1 IADD3 R9, R11, R9, RZ ;  /* 0x000000090b099210 */ /* 0x000fe20007ffe0ff */
[----:B------:R-:W-:Y:S01]  /*5cb0*/  @!P6 STG.E desc[UR8][R4.64+0x500], R77 ;  /* 0x0005004d0400e986 */ /* 0x000fe2000c101908 */
[----:B------:R-:W-:Y:S01]  /*5cc0*/  ISETP.GE.AND P6, PT, R127, R10, PT ;  /* 0x0000000a7f00720c */ /* 0x000fe20003fc6270 */
[----:B------:R-:W-:-:S02]  /*5cd0*/  IMAD R11, R61, UR6, RZ ;  /* 0x000000063d0b7c24 */ /* 0x000fc4000f8e02ff */
[----:B------:R-:W-:Y:S01]  /*5ce0*/  @!P2 STG.E desc[UR8][R4.64+0x580], R79 ;  /* 0x0005804f0400a986 */ /* 0x000fe2000c101908 */
[----:B------:R-:W-:Y:S01]  /*5cf0*/  ISETP.GE.AND P2, PT, R99, R10, PT ;  /* 0x0000000a6300720c */ /* 0x000fe20003f46270 */
[----:B0-----:R-:W-:Y:S02]  /*5d00*/  IMAD R63, R62, UR7, R11 ;  /* 0x000000073e3f7c24 */ /* 0x001fe4000f8e020b */
[----:B------:R-:W-:Y:S01]  /*5d10*/  @!P3 STG.E desc[UR8][R4.64+0x600], R81 ;  /* 0x000600510400b986 */ /* 0x000fe2000c101908 */
[----:B------:R-:W-:Y:S01]  /*5d20*/  IADD3 R14, P3, R12, 0x20, RZ ;  /* 0x000000200c0e7810 */ /* 0x000fe20007f7e0ff */
[----:B------:R-:W-:Y:S02]  /*5d30*/  IMAD.WIDE.U32 R10, R62, UR6, R6 ;  /* 0x000000063e0a7c25 */ /* 0x000fe4000f8e0006 */
[----:B------:R-:W-:Y:S01]  /*5d40*/  @!P5 STG.E desc[UR8][R4.64+0x680], R83 ;  /* 0x000680530400d986 */ /* 0x000fe2000c101908 */
[----:B------:R-:W-:Y:S01]  /*5d50*/  SHF.L.U32 R7, R14, 0x2, RZ ;  /* 0x000000020e077819 */ /* 0x000fe200000006ff */
[----:B------:R-:W-:-:S02]  /*5d60*/  IMAD.X R17, RZ, RZ, R93, P3 ;  /* 0x000000ffff117224 */ /* 0x000fc400018e065d */
[----:B------:R-:W-:Y:S01]  /*5d70*/  @!P4 STG.E desc[UR8][R4.64+0x700], R85 ;  /* 0x000700550400c986 */ /* 0x000fe2000c101908 */
[----:B------:R-:W-:Y:S01]  /*5d80*/  @!P1 IMAD.WIDE.U32 R8, R62, UR6, R8 ;  /* 0x000000063e089c25 */ /* 0x000fe2000f8e0008 */
[----:B------:R-:W-:Y:S01]  /*5d90*/  ULDC.64 UR6, c[0x0][0x318] ;  /* 0x0000c60000067ab9 */ /* 0x000fe20000000a00 */
[----:B------:R-:W-:Y:S01]  /*5da0*/  SHF.L.U64.HI R6, R14, 0x2, R17 ;  /* 0x000000020e067819 */ /* 0x000fe20000010211 */
[----:B------:R-:W-:Y:S01]  /*5db0*/  @!P6 STG.E desc[UR8][R4.64+0x80], R15 ;  /* 0x0000800f0400e986 */ /* 0x000fe2000c101908 */
[----:B------:R-:W-:Y:S02]  /*5dc0*/  IADD3 R14, P3, R10, UR12, RZ ;  /* 0x0000000c0a0e7c10 */ /* 0x000fe4000ff7e0ff */
[----:B------:R-:W-:Y:S01]  /*5dd0*/  IADD3 R10, P4, R7, UR6, RZ ;  /* 0x00000006070a7c10 */ /* 0x000fe2000ff9e0ff */
[----:B------:R0:W-:Y:S01]  /*5de0*/  @!P2 STG.E desc[UR8][R4.64+0x780], R87 ;  /* 0x000780570400a986 */ /* 0x0001e2000c101908 */
[----:B------:R-:W-:Y:S02]  /*5df0*/  @!P1 IADD3 R16, P2, R12, R8, RZ ;  /* 0x000000080c109210 */ /* 0x000fe40007f5e0ff */
[----:B------:R-:W-:-:S02]  /*5e00*/  IADD3.X R11, R63, UR13, R11, P3, !PT ;  /* 0x0000000d3f0b7c10 */ /* 0x000fc40009ffe40b */
[-C--:B------:R-:W-:Y:S02]  /*5e10*/  ISETP.GE.AND P3, PT, R127, R100.reuse, PT ;  /* 0x000000647f00720c */ /* 0x080fe40003f66270 */
[----:B------:R-:W-:Y:S02]  /*5e20*/  @!P1 IADD3.X R9, R93, R9, R63, P2, !PT ;  /* 0x000000095d099210 */ /* 0x000fe400017fe43f */
[----:B------:R-:W-:Y:S02]  /*5e30*/  ISETP.GE.AND P6, PT, R125, R100, PT ;  /* 0x000000647d00720c */ /* 0x000fe40003fc6270 */
[----:B------:R-:W-:Y:S02]  /*5e40*/  @!P1 LEA R8, P2, R16, UR6, 0x2 ;  /* 0x0000000610089c11 */ /* 0x000fe4000f8410ff */
[----:B0-----:R-:W-:Y:S02]  /*5e50*/  IADD3.X R5, R6, UR7, RZ, P4, !PT ;  /* 0x0000000706057c10 */ /* 0x001fe4000a7fe4ff */
[----:B------:R-:W-:Y:S01]  /*5e60*/  LEA R4, P4, R14, R10, 0x2 ;  /* 0x0000000a0e047211 */ /* 0x000fe200078810ff */
[----:B------:R-:W-:Y:S01]  /*5e70*/  HFMA2.MMA R10, -RZ, RZ, 0, 0 ;  /* 0x00000000ff0a7435 */ /* 0x000fe200000001ff */
[----:B------:R-:W-:-:S02]  /*5e80*/  ISETP.GE.AND P5, PT, R123, R100, PT ;  /* 0x000000647b00720c */ /* 0x000fc40003fa6270 */
[----:B------:R-:W-:Y:S01]  /*5e90*/  @!P1 LEA.HI.X R9, R16, UR7, R9, 0x2, P2 ;  /* 0x0000000710099c11 */ /* 0x000fe200090f1409 */
[----:B------:R-:W-:Y:S01]  /*5ea0*/  BAR.SYNC.DEFER_BLOCKING 0x0 ;  /* 0x0000000000007b1d */ /* 0x000fe20000010000 */
[----:B------:R-:W-:Y:S01]  /*5eb0*/  LEA.HI.X R5, R14, R5, R11, 0x2, P4 ;  /* 0x000000050e057211 */ /* 0x000fe200020f140b */
[----:B------:R-:W-:Y:S01]  /*5ec0*/  IMAD.MOV.U32 R11, RZ, RZ, RZ ;  /* 0x000000ffff0b7224 */ /* 0x000fe200078e00ff */
[----:B------:R-:W-:Y:S02]  /*5ed0*/  CS2R R14, SRZ ;  /* 0x00000000000e7805 */ /* 0x000fe4000001ff00 */
[-C--:B------:R-:W-:Y:S02]  /*5ee0*/  ISETP.GE.AND P2, PT, R121, R100.reuse, PT ;  /* 0x000000647900720c */ /* 0x080fe40003f46270 */
[----:B------:R-:W-:Y:S02]  /*5ef0*/  ISETP.GE.AND P4, PT, R117, R100, PT ;  /* 0x000000647500720c */ /* 0x000fe40003f86270 */
[----:B------:R-:W-:-:S02]  /*5f00*/  CS2R R16, SRZ ;  /* 0x0000000000107805 */ /* 0x000fc4000001ff00 */
[----:B------:R-:W-:Y:S02]  /*5f10*/  CS2R R64, SRZ ;  /* 0x0000000000407805 */ /* 0x000fe4000001ff00 */
[----:B------:R-:W-:Y:S02]  /*5f20*/  MOV R63, RZ ;  /* 0x000000ff003f7202 */ /* 0x000fe40000000f00 */
[----:B------:R-:W-:Y:S01]  /*5f30*/  CS2R R66, SRZ ;  /* 0x0000000000427805 */ /* 0x000fe2000001ff00 */
[----:B------:R-:W-:Y:S01]  /*5f40*/  HFMA2.MMA R70, -RZ, RZ, 0, 0 ;  /* 0x00000000ff467435 */ /* 0x000fe200000001ff */
[----:B------:R-:W-:Y:S02]  /*5f50*/  CS2R R68, SRZ ;  /* 0x0000000000447805 */ /* 0x000fe4000001ff00 */
[----:B------:R-:W-:Y:S01]  /*5f60*/  LOP3.LUT R71, R98, 0xfffffe00, RZ, 0xc0, !PT ;  /* 0xfffffe0062477812 */ /* 0x000fe200078ec0ff */
[----:B------:R-:W-:Y:S01]  /*5f70*/  ULDC.64 UR6, c[0x0][0x2c0] ;  /* 0x0000b00000067ab9 */ /* 0x000fe20000000a00 */
[----:B------:R0:W2:Y:S01]  /*5f80*/  @!P1 LDG.E R10, desc[UR8][R8.64] ;  /* 0x00000008080a9981 */ /* 0x0000a2000c1e1900 */
[----:B------:R-:W-:-:S03]  /*5f90*/  ISETP.GE.AND P1, PT, R119, R100, PT ;  /* 0x000000647700720c */ /* 0x000fc60003f26270 */
[----:B------:R-:W3:Y:S01]  /*5fa0*/  @!P3 LDG.E R11, desc[UR8][R4.64] ;  /* 0x00000008040bb981 */ /* 0x000ee2000c1e1900 */
[----:B------:R-:W-:-:S03]  /*5fb0*/  ISETP.GE.AND P3, PT, R115, R100, PT ;  /* 0x000000647300720c */ /* 0x000fc60003f66270 */
[----:B------:R-:W4:Y:S01]  /*5fc0*/  @!P6 LDG.E R14, desc[UR8][R4.64+0x80] ;  /* 0x00008008040ee981 */ /* 0x000f22000c1e1900 */
[-C--:B------:R-:W-:Y:S02]  /*5fd0*/  ISETP.GE.AND P6, PT, R113, R100.reuse, PT ;  /* 0x000000647100720c */ /* 0x080fe40003fc6270 */
[----:B0-----:R-:W-:Y:S01]  /*5fe0*/  CS2R R8, SRZ ;  /* 0x0000000000087805 */ /* 0x001fe2000001ff00 */
        /* <DEDUP_REMOVED lines=14> */
[----:B------:R-:W5:Y:S04]  /*60d0*/  @!P2 LDG.E R66, desc[UR8][R4.64+0x480] ;  /* 0x000480080442a981 */ /* 0x000f68000c1e1900 */
[----:B------:R-:W5:Y:S04]  /*60e0*/  @!P1 LDG.E R65, desc[UR8][R4.64+0x500] ;  /* 0x0005000804419981 */ /* 0x000f68000c1e1900 */
[----:B------:R-:W5:Y:S04]  /*60f0*/  @!P4 LDG.E R68, desc[UR8][R4.64+0x580] ;  /* 0x000580080444c981 */ /* 0x000f68000c1e1900 */
[----:B------:R-:W5:Y:S04]  /*6100*/  @!P3 LDG.E R67, desc[UR8][R4.64+0x600] ;  /* 0x000600080443b981 */ /* 0x000f68000c1e1900 */
[----:B------:R-:W5:Y:S04]  /*6110*/  @!P6 LDG.E R70, desc[UR8][R4.64+0x680] ;  /* 0x000680080446e981 */ /* 0x000f68000c1e1900 */
[----:B------:R0:W5:Y:S01]  /*6120*/  @!P5 LDG.E R69, desc[UR8][R4.64+0x700] ;  /* 0x000700080445d981 */ /* 0x000162000c1e1900 */
[----:B------:R-:W-:Y:S01]  /*6130*/  IMAD R81, R52, 0x10, R71 ;  /* 0x0000001034517824 */ /* 0x000fe200078e0247 */
[----:B------:R-:W-:Y:S04]  /*6140*/  BSSY B0, `(.L_x_2850) ;  /* 0x00000e5000007945 */ /* 0x000fe80003800000 */
[----:B0-----:R-:W-:-:S02]  /*6150*/  IADD3 R4, R81, 0x1, RZ ;  /* 0x0000000151047810 */ /* 0x001fc40007ffe0ff */
[----:B------:R-:W-:Y:S02]  /*6160*/  IADD3 R5, R81, 0x2, RZ ;  /* 0x0000000251057810 */ /* 0x000fe40007ffe0ff */
[-C--:B------:R-:W-:Y:S02]  /*6170*/  LEA.HI.SX32 R4, R4, R81.reuse, 0x1b ;  /* 0x0000005104047211 */ /* 0x080fe400078fdaff */
[----:B------:R-:W-:Y:S02]  /*6180*/  LEA.HI.SX32 R5, R5, R81, 0x1b ;  /* 0x0000005105057211 */ /* 0x000fe400078fdaff */
[----:B------:R-:W-:Y:S02]  /*6190*/  LEA R4, R4, UR5, 0x2 ;  /* 0x0000000504047c11 */ /* 0x000fe4000f8e10ff */
[----:B------:R-:W-:Y:S01]  /*61a0*/  LEA R5, R5, UR5, 0x2 ;  /* 0x0000000505057c11 */ /* 0x000fe2000f8e10ff */
[----:B--2---:R0:W-:Y:S04]  /*61b0*/  STS [R49], R10 ;  /* 0x0000000a31007388 */ /* 0x0041e80000000800 */
[----:B---3--:R1:W-:Y:S04]  /*61c0*/  STS [R48+0x80], R11 ;  /* 0x0000800b30007388 */ /* 0x0083e80000000800 */
[----:B----4-:R2:W-:Y:S01]  /*61d0*/  STS [R47+0x100], R14 ;  /* 0x0001000e2f007388 */ /* 0x0105e20000000800 */
[----:B0-----:R-:W-:-:S03]  /*61e0*/  IADD3 R10, R81, 0x5, RZ ;  /* 0x00000005510a7810 */ /* 0x001fc60007ffe0ff */
[----:B-----5:R0:W-:Y:S01]  /*61f0*/  STS [R46+0x180], R15 ;  /* 0x0001800f2e007388 */ /* 0x0201e20000000800 */
[C---:B-1----:R-:W-:Y:S01]  /*6200*/  VIADD R11, R81.reuse, 0x6 ;  /* 0x00000006510b7836 */ /* 0x042fe20000000000 */
[----:B------:R-:W-:Y:S02]  /*6210*/  LEA.HI.SX32 R10, R10, R81, 0x1b ;  /* 0x000000510a0a7211 */ /* 0x000fe400078fdaff */
[----:B------:R1:W-:Y:S01]  /*6220*/  STS [R45+0x200], R16 ;  /* 0x000200102d007388 */ /* 0x0003e20000000800 */
[----:B--2---:R-:W-:-:S03]  /*6230*/  IADD3 R14, R81, 0x7, RZ ;  /* 0x00000007510e7810 */ /* 0x004fc60007ffe0ff */
[----:B------:R2:W-:Y:S01]  /*6240*/  STS [R44+0x280], R9 ;  /* 0x000280092c007388 */ /* 0x0005e20000000800 */
[-C--:B------:R-:W-:Y:S02]  /*6250*/  LEA.HI.SX32 R11, R11, R81.reuse, 0x1b ;  /* 0x000000510b0b7211 */ /* 0x080fe400078fdaff */
[C---:B0-----:R-:W-:Y:S01]  /*6260*/  IADD3 R15, R81.reuse, 0x8, RZ ;  /* 0x00000008510f7810 */ /* 0x041fe20007ffe0ff */
[----:B------:R0:W-:Y:S01]  /*6270*/  STS [R43+0x300], R8 ;  /* 0x000300082b007388 */ /* 0x0001e20000000800 */
[----:B------:R-:W-:Y:S01]  /*6280*/  LEA R10, R10, UR5, 0x2 ;  /* 0x000000050a0a7c11 */ /* 0x000fe2000f8e10ff */
[----:B-1----:R-:W-:Y:S01]  /*6290*/  VIADD R16, R81, 0x9 ;  /* 0x0000000951107836 */ /* 0x002fe20000000000 */
[-C--:B------:R-:W-:Y:S01]  /*62a0*/  LEA.HI.SX32 R14, R14, R81.reuse, 0x1b ;  /* 0x000000510e0e7211 */ /* 0x080fe200078fdaff */
[----:B------:R-:W-:Y:S01]  /*62b0*/  STS [R42+0x380], R17 ;  /* 0x000380112a007388 */ /* 0x000fe20000000800 */
[-C--:B------:R-:W-:Y:S02]  /*62c0*/  LEA.HI.SX32 R15, R15, R81.reuse, 0x1b ;  /* 0x000000510f0f7211 */ /* 0x080fe400078fdaff */
[C---:B--2---:R-:W-:Y:S01]  /*62d0*/  IADD3 R9, R81.reuse, 0x4, RZ ;  /* 0x0000000451097810 */ /* 0x044fe20007ffe0ff */
[----:B------:R-:W-:Y:S01]  /*62e0*/  STS [R41+0x400], R64 ;  /* 0x0004004029007388 */ /* 0x000fe20000000800 */
[-C--:B------:R-:W-:Y:S01]  /*62f0*/  LEA.HI.SX32 R16, R16, R81.reuse, 0x1b ;  /* 0x0000005110107211 */ /* 0x080fe200078fdaff */
[----:B0-----:R-:W-:Y:S01]  /*6300*/  VIADD R8, R81, 0x3 ;  /* 0x0000000351087836 */ /* 0x001fe20000000000 */
[----:B------:R-:W-:Y:S01]  /*6310*/  LEA.HI.SX32 R9, R9, R81, 0x1b ;  /* 0x0000005109097211 */ /* 0x000fe200078fdaff */
[----:B------:R-:W-:Y:S01]  /*6320*/  STS [R40+0x480], R63 ;  /* 0x0004803f28007388 */ /* 0x000fe20000000800 */
[----:B------:R-:W-:-:S02]  /*6330*/  LEA R11, R11, UR5, 0x2 ;  /* 0x000000050b0b7c11 */ /* 0x000fc4000f8e10ff */
[----:B------:R-:W-:Y:S01]  /*6340*/  LEA.HI.SX32 R8, R8, R81, 0x1b ;  /* 0x0000005108087211 */ /* 0x000fe200078fdaff */
[----:B------:R0:W-:Y:S01]  /*6350*/  STS [R39+0x500], R66 ;  /* 0x0005004227007388 */ /* 0x0001e20000000800 */
[----:B------:R-:W-:Y:S02]  /*6360*/  LEA R9, R9, UR5, 0x2 ;  /* 0x0000000509097c11 */ /* 0x000fe4000f8e10ff */
[----:B------:R-:W-:Y:S01]  /*6370*/  LEA R8, R8, UR5, 0x2 ;  /* 0x0000000508087c11 */ /* 0x000fe2000f8e10ff */
[----:B------:R1:W-:Y:S01]  /*6380*/  STS [R38+0x580], R65 ;  /* 0x0005804126007388 */ /* 0x0003e20000000800 */
[----:B------:R-:W-:Y:S02]  /*6390*/  LEA R14, R14, UR5, 0x2 ;  /* 0x000000050e0e7c11 */ /* 0x000fe4000f8e10ff */
[----:B------:R-:W-:Y:S01]  /*63a0*/  LEA R15, R15, UR5, 0x2 ;  /* 0x000000050f0f7c11 */ /* 0x000fe2000f8e10ff */
[----:B------:R-:W-:Y:S01]  /*63b0*/  STS [R37+0x600], R68 ;  /* 0x0006004425007388 */ /* 0x000fe20000000800 */
[----:B------:R-:W-:-:S02]  /*63c0*/  LEA R16, R16, UR5, 0x2 ;  /* 0x0000000510107c11 */ /* 0x000fc4000f8e10ff */
[C---:B0-----:R-:W-:Y:S01]  /*63d0*/  IADD3 R66, R81.reuse, 0xb, RZ ;  /* 0x0000000b51427810 */ /* 0x041fe20007ffe0ff */
[----:B------:R-:W-:Y:S01]  /*63e0*/  STS [R36+0x680], R67 ;  /* 0x0006804324007388 */ /* 0x000fe20000000800 */
[----:B-1----:R-:W-:-:S03]  /*63f0*/  IADD3 R65, R81, 0xa, RZ ;  /* 0x0000000a51417810 */ /* 0x002fc60007ffe0ff */
[----:B------:R0:W-:Y:S01]  /*6400*/  STS [R35+0x700], R70 ;  /* 0x0007004623007388 */ /* 0x0001e20000000800 */
[-C--:B------:R-:W-:Y:S02]  /*6410*/  LEA.HI.SX32 R66, R66, R81.reuse, 0x1b ;  /* 0x0000005142427211 */ /* 0x080fe400078fdaff */
[----:B------:R-:W-:Y:S01]  /*6420*/  LEA.HI.SX32 R65, R65, R81, 0x1b ;  /* 0x0000005141417211 */ /* 0x000fe200078fdaff */
[----:B------:R-:W-:Y:S01]  /*6430*/  STS [R34+0x780], R69 ;  /* 0x0007804522007388 */ /* 0x000fe20000000800 */
[----:B------:R-:W-:-:S03]  /*6440*/  NOP ;  /* 0x0000000000007918 */ /* 0x000fc60000000000 */
[----:B------:R-:W1:Y:S01]  /*6450*/  LDS R64, [R33] ;  /* 0x0000000021407984 */ /* 0x000e620000000800 */
[----:B0-----:R-:W-:Y:S01]  /*6460*/  VIADD R70, R81, 0xc ;  /* 0x0000000c51467836 */ /* 0x001fe20000000000 */
[----:B------:R-:W-:Y:S02]  /*6470*/  LEA R65, R65, UR5, 0x2 ;  /* 0x0000000541417c11 */ /* 0x000fe4000f8e10ff */
[----:B------:R-:W0:Y:S01]  /*6480*/  LDS R63, [R4+0x4] ;  /* 0x00000400043f7984 */ /* 0x000e220000000800 */
[----:B------:R-:W-:Y:S02]  /*6490*/  LEA R66, R66, UR5, 0x2 ;  /* 0x0000000542427c11 */ /* 0x000fe4000f8e10ff */
[----:B------:R-:W-:Y:S01]  /*64a0*/  LEA.HI.SX32 R70, R70, R81, 0x1b ;  /* 0x0000005146467211 */ /* 0x000fe200078fdaff */
[----:B------:R-:W2:Y:S03]  /*64b0*/  LDS R67, [R5+0x8] ;  /* 0x0000080005437984 */ /* 0x000ea60000000800 */
[----:B------:R-:W-:Y:S01]  /*64c0*/  LEA R70, R70, UR5, 0x2 ;  /* 0x0000000546467c11 */ /* 0x000fe2000f8e10ff */
[----:B------:R-:W3:Y:S04]  /*64d0*/  LDS R69, [R8+0xc] ;  /* 0x00000c0008457984 */ /* 0x000ee80000000800 */
[----:B------:R-:W4:Y:S04]  /*64e0*/  LDS R17, [R9+0x10] ;  /* 0x0000100009117984 */ /* 0x000f280000000800 */
[----:B------:R-:W5:Y:S04]  /*64f0*/  LDS R68, [R10+0x14] ;  /* 0x000014000a447984 */ /* 0x000f680000000800 */
[----:B------:R-:W5:Y:S04]  /*6500*/  LDS R73, [R11+0x18] ;  /* 0x000018000b497984 */ /* 0x000f680000000800 */
[----:B------:R-:W5:Y:S04]  /*6510*/  LDS R75, [R14+0x1c] ;  /* 0x00001c000e4b7984 */ /* 0x000f680000000800 */
[----:B------:R-:W5:Y:S04]  /*6520*/  LDS R72, [R15+0x20] ;  /* 0x000020000f487984 */ /* 0x000f680000000800 */
[----:B------:R-:W5:Y:S01]  /*6530*/  LDS R74, [R16+0x24] ;  /* 0x00002400104a7984 */ /* 0x000f620000000800 */
[----:B-1----:R-:W-:-:S03]  /*6540*/  FMUL.FTZ R71, R64, -1.4426950216293334961 ;  /* 0xbfb8aa3b40477820 */ /* 0x002fc60000410000 */
[----:B------:R-:W1:Y:S01]  /*6550*/  LDS R79, [R65+0x28] ;  /* 0x00002800414f7984 */ /* 0x000e620000000800 */
[----:B0-----:R-:W-:Y:S01]  /*6560*/  FMUL.FTZ R76, R63, -1.4426950216293334961 ;  /* 0xbfb8aa3b3f4c7820 */ /* 0x001fe20000410000 */
[----:B------:R0:W5:Y:S02]  /*6570*/  MUFU.EX2 R84, R71 ;  /* 0x0000004700547308 */ /* 0x0001640000000800 */
[----:B------:R-:W1:Y:S01]  /*6580*/  LDS R82, [R66+0x2c] ;  /* 0x00002c0042527984 */ /* 0x000e620000000800 */
[----:B--2---:R-:W-:-:S03]  /*6590*/  FMUL.FTZ R77, R67, -1.4426950216293334961 ;  /* 0xbfb8aa3b434d7820 */ /* 0x004fc60000410000 */
[----:B------:R-:W2:Y:S01]  /*65a0*/  LDS R78, [R70+0x30] ;  /* 0x00003000464e7984 */ /* 0x000ea20000000800 */
[----:B---3--:R-:W-:Y:S01]  /*65b0*/  FMUL.FTZ R80, R69, -1.4426950216293334961 ;  /* 0xbfb8aa3b45507820 */ /* 0x008fe20000410000 */
[----:B------:R3:W3:Y:S01]  /*65c0*/  MUFU.EX2 R85, R76 ;  /* 0x0000004c00557308 */ /* 0x0006e20000000800 */
[----:B0-----:R-:W-:Y:S01]  /*65d0*/  IADD3 R71, R81, 0xd, RZ ;  /* 0x0000000d51477810 */ /* 0x001fe20007ffe0ff */
        /* <DEDUP_REMOVED lines=8> */
[----:B------:R-:W-:Y:S01]  /*6660*/  LEA.HI.SX32 R76, R76, R81, 0x1b ;  /* 0x000000514c4c7211 */ /* 0x000fe200078fdaff */
[----:B------:R-:W-:Y:S02]  /*6670*/  FMUL.FTZ R91, R75, -1.4426950216293334961 ;  /* 0xbfb8aa3b4b5b7820 */ /* 0x000fe40000410000 */
[----:B------:R3:W5:Y:S01]  /*6680*/  MUFU.EX2 R87, R80 ;  /* 0x0000005000577308 */ /* 0x0007620000000800 */
[----:B0-----:R-:W-:Y:S01]  /*6690*/  VIADD R77, R81, 0xf ;  /* 0x0000000f514d7836 */ /* 0x001fe20000000000 */
[----:B------:R-:W-:Y:S01]  /*66a0*/  LEA R76, R76, UR5, 0x2 ;  /* 0x000000054c4c7c11 */ /* 0x000fe2000f8e10ff */
[----:B------:R-:W-:Y:S01]  /*66b0*/  FMUL.FTZ R92, R72, -1.4426950216293334961 ;  /* 0xbfb8aa3b485c7820 */ /* 0x000fe20000410000 */
[----:B------:R-:W-:-:S02]  /*66c0*/  FADD.FTZ R85, R85, 1 ;  /* 0x3f80000055557421 */ /* 0x000fc40000010000 */
[----:B------:R-:W-:Y:S01]  /*66d0*/  LEA.HI.SX32 R77, R77, R81, 0x1b ;  /* 0x000000514d4d7211 */ /* 0x000fe200078fdaff */
[----:B------:R-:W-:Y:S01]  /*66e0*/  FMUL.FTZ R93, R74, -1.4426950216293334961 ;  /* 0xbfb8aa3b4a5d7820 */ /* 0x000fe20000410000 */
[----:B------:R0:W2:Y:S01]  /*66f0*/  MUFU.EX2 R88, R83 ;  /* 0x0000005300587308 */ /* 0x0000a20000000800 */
[----:B---3--:R-:W3:Y:S01]  /*6700*/  LDS R80, [R71+0x34] ;  /* 0x0000340047507984 */ /* 0x008ee20000000800 */
[----:B------:R-:W-:Y:S01]  /*6710*/  LEA R77, R77, UR5, 0x2 ;  /* 0x000000054d4d7c11 */ /* 0x000fe2000f8e10ff */
[----:B----4-:R-:W-:Y:S01]  /*6720*/  FADD.FTZ R86, R86, 1 ;  /* 0x3f80000056567421 */ /* 0x010fe20000010000 */
[----:B-1----:R-:W-:Y:S01]  /*6730*/  FMUL.FTZ R94, R79, -1.4426950216293334961 ;  /* 0xbfb8aa3b4f5e7820 */ /* 0x002fe20000410000 */
[----:B------:R-:W1:Y:S03]  /*6740*/  LDS R81, [R76+0x38] ;  /* 0x000038004c517984 */ /* 0x000e660000000800 */
[----:B------:R-:W4:Y:S01]  /*6750*/  MUFU.EX2 R89, R89 ;  /* 0x0000005900597308 */ /* 0x000f220000000800 */
[----:B0-----:R-:W0:Y:S01]  /*6760*/  LDS R83, [R77+0x3c] ;  /* 0x00003c004d537984 */ /* 0x001e220000000800 */
[----:B------:R-:W-:Y:S01]  /*6770*/  FMUL.FTZ R95, R82, -1.4426950216293334961 ;  /* 0xbfb8aa3b525f7820 */ /* 0x000fe20000410000 */
        /* <DEDUP_REMOVED lines=9> */
[----:B---3--:R-:W-:Y:S01]  /*6810*/  FMUL.FTZ R97, R80, -1.4426950216293334961 ;  /* 0xbfb8aa3b50617820 */ /* 0x008fe20000410000 */
[----:B-----5:R-:W-:Y:S01]  /*6820*/  FADD.FTZ R91, R91, 1 ;  /* 0x3f8000005b5b7421 */ /* 0x020fe20000010000 */
[----:B-1----:R-:W-:-:S05]  /*6830*/  FMUL.FTZ R98, R81, -1.4426950216293334961 ;  /* 0xbfb8aa3b51627820 */ /* 0x002fca0000410000 */
[----:B------:R-:W1:Y:S01]  /*6840*/  MUFU.EX2 R94, R94 ;  /* 0x0000005e005e7308 */ /* 0x000e620000000800 */
[----:B0-----:R-:W-:Y:S01]  /*6850*/  FMUL.FTZ R104, R83, -1.4426950216293334961 ;  /* 0xbfb8aa3b53687820 */ /* 0x001fe20000410000 */
[----:B----4-:R-:W-:-:S06]  /*6860*/  FADD.FTZ R92, R92, 1 ;  /* 0x3f8000005c5c7421 */ /* 0x010fcc0000010000 */
        /* <DEDUP_REMOVED lines=10> */
[----:B------:R-:W1:Y:S01]  /*6910*/  MUFU.RCP R129, R84 ;  /* 0x0000005400817308 */ /* 0x000e620000001000 */
[----:B0-----:R-:W-:-:S07]  /*6920*/  FADD.FTZ R98, R98, 1 ;  /* 0x3f80000062627421 */ /* 0x001fce0000010000 */
[----:B------:R1:W0:Y:S01]  /*6930*/  MUFU.RCP R106, R85 ;  /* 0x00000055006a7308 */ /* 0x0002220000001000 */
[----:B--2---:R-:W-:-:S07]  /*6940*/  FADD.FTZ R104, R104, 1 ;  /* 0x3f80000068687421 */ /* 0x004fce0000010000 */
[----:B------:R-:W2:Y:S01]  /*6950*/  MUFU.RCP R86, R86 ;  /* 0x0000005600567308 */ /* 0x000ea20000001000 */
[----:B-1----:R-:W-:-:S04]  /*6960*/  FMUL.FTZ R85, R64, R129 ;  /* 0x0000008140557220 */ /* 0x002fc80000410000 */
[----:B------:R-:W-:Y:S01]  /*6970*/  FMUL.FTZ R32, R85, R32 ;  /* 0x0000002055207220 */ /* 0x000fe20000410000 */
[----:B------:R-:W-:Y:S01]  /*6980*/  BAR.SYNC.DEFER_BLOCKING 0x0 ;  /* 0x0000000000007b1d */ /* 0x000fe20000010000 */
[----:B0-----:R-:W-:-:S05]  /*6990*/  FMUL.FTZ R64, R63, R106 ;  /* 0x0000006a3f407220 */ /* 0x001fca0000410000 */
[----:B------:R-:W0:Y:S01]  /*69a0*/  MUFU.RCP R88, R88 ;  /* 0x0000005800587308 */ /* 0x000e220000001000 */
[----:B------:R-:W-:Y:S01]  /*69b0*/  FMUL.FTZ R31, R64, R31 ;  /* 0x0000001f401f7220 */ /* 0x000fe20000410000 */
[----:B--2---:R-:W-:-:S06]  /*69c0*/  FMUL.FTZ R67, R67, R86 ;  /* 0x0000005643437220 */ /* 0x004fcc0000410000 */
        /* <DEDUP_REMOVED lines=9> */
[----:B------:R1:W-:Y:S03]  /*6a60*/  STS [R5+0x8], R30 ;  /* 0x0000081e05007388 */ /* 0x0003e60000000800 */
[----:B------:R-:W-:-:S03]  /*6a70*/  FMUL.FTZ R29, R84, R29 ;  /* 0x0000001d541d7220 */ /* 0x000fc60000410000 */
[----:B------:R-:W3:Y:S01]  /*6a80*/  MUFU.RCP R110, R91 ;  /* 0x0000005b006e7308 */ /* 0x000ee20000001000 */
[----:B--2---:R-:W-:Y:S01]  /*6a90*/  FMUL.FTZ R68, R68, R89 ;  /* 0x0000005944447220 */ /* 0x004fe20000410000 */
[----:B------:R-:W-:Y:S01]  /*6aa0*/  STS [R8+0xc], R29 ;  /* 0x00000c1d08007388 */ /* 0x000fe20000000800 */
[----:B-1----:R-:W-:-:S04]  /*6ab0*/  IMAD.WIDE.U32 R4, R58, UR6, RZ ;  /* 0x000000063a047c25 */ /* 0x002fc8000f8e00ff */
[----:B------:R-:W-:Y:S01]  /*6ac0*/  FMUL.FTZ R27, R68, R27 ;  /* 0x0000001b441b7220 */ /* 0x000fe20000410000 */
[----:B------:R1:W-:Y:S01]  /*6ad0*/  STS [R9+0x10], R28 ;  /* 0x0000101c09007388 */ /* 0x0003e20000000800 */
[----:B------:R-:W2:Y:S01]  /*6ae0*/  MUFU.RCP R131, R92 ;  /* 0x0000005c00837308 */ /* 0x000ea20000001000 */
[----:B0-----:R-:W-:Y:S02]  /*6af0*/  FMUL.FTZ R73, R73, R90 ;  /* 0x0000005a49497220 */ /* 0x001fe40000410000 */
[----:B------:R-:W-:Y:S02]  /*6b00*/  STS [R10+0x14], R27 ;  /* 0x0000141b0a007388 */ /* 0x000fe40000000800 */
[----:B------:R-:W-:-:S03]  /*6b10*/  FMUL.FTZ R26, R73, R26 ;  /* 0x0000001a491a7220 */ /* 0x000fc60000410000 */
[----:B------:R-:W0:Y:S01]  /*6b20*/  MUFU.RCP R93, R93 ;  /* 0x0000005d005d7308 */ /* 0x000e220000001000 */
[----:B---3--:R-:W-:Y:S01]  /*6b30*/  FMUL.FTZ R64, R75, R110 ;  /* 0x0000006e4b407220 */ /* 0x008fe20000410000 */
[----:B------:R-:W-:Y:S01]  /*6b40*/  STS [R11+0x18], R26 ;  /* 0x0000181a0b007388 */ /* 0x000fe20000000800 */
[----:B-1----:R-:W-:Y:S02]  /*6b50*/  IMAD R9, R132, UR6, RZ ;  /* 0x0000000684097c24 */ /* 0x002fe4000f8e02ff */
[----:B------:R-:W-:Y:S02]  /*6b60*/  FMUL.FTZ R25, R64, R25 ;  /* 0x0000001940197220 */ /* 0x000fe40000410000 */
[----:B------:R-:W-:Y:S01]  /*6b70*/  IMAD R9, R58, UR7, R9 ;  /* 0x000000073a097c24 */ /* 0x000fe2000f8e0209 */
[----:B------:R-:W1:Y:S01]  /*6b80*/  MUFU.RCP R94, R94 ;  /* 0x0000005e005e7308 */ /* 0x000e620000001000 */
[----:B--2---:R-:W-:Y:S01]  /*6b90*/  FMUL.FTZ R17, R72, R131 ;  /* 0x0000008348117220 */ /* 0x004fe20000410000 */
[----:B------:R-:W-:Y:S02]  /*6ba0*/  STS [R14+0x1c], R25 ;  /* 0x00001c190e007388 */ /* 0x000fe40000000800 */
[----:B------:R-:W-:Y:S01]  /*6bb0*/  IADD3 R29, R5, R9, RZ ;  /* 0x00000009051d7210 */ /* 0x000fe20007ffe0ff */
        /* <DEDUP_REMOVED lines=61> */
.L_x_2851:
[----:B------:R-:W-:Y:S05]  /*6f90*/  BSYNC B0 ;  /* 0x0000000000007941 */ /* 0x000fea0003800000 */
.L_x_2850:
[----:B------:R-:W-:Y:S01]  /*6fa0*/  MOV R2, R4 ;  /* 0x0000000400027202 */ /* 0x000fe20000000f00 */
[----:B------:R-:W-:Y:S01]  /*6fb0*/  ULDC.64 UR6, c[0x0][0x2c8] ;  /* 0x0000b20000067ab9 */ /* 0x000fe20000000a00 */
[----:B------:R-:W-:Y:S01]  /*6fc0*/  MOV R3, R29 ;  /* 0x0000001d00037202 */ /* 0x000fe20000000f00 */
[----:B------:R-:W-:Y:S01]  /*6fd0*/  IMAD R5, R61, UR6, RZ ;  /* 0x000000063d057c24 */ /* 0x000fe2000f8e02ff */
[----:B------:R-:W-:Y:S01]  /*6fe0*/  ULDC.64 UR10, c[0x0][0x320] ;  /* 0x0000c800000a7ab9 */ /* 0x000fe20000000a00 */
[-C--:B------:R-:W-:Y:S01]  /*6ff0*/  ISETP.GE.AND P4, PT, R125, R0.reuse, PT ;  /* 0x000000007d00720c */ /* 0x080fe20003f86270 */
[----:B------:R-:W1:Y:S01]  /*7000*/  LDC R4, c[0x0][0x224] ;  /* 0x00008900ff047b82 */ /* 0x000e620000000800 */
[C---:B------:R-:W-:Y:S01]  /*7010*/  IMAD.WIDE.U32 R2, R62.reuse, UR6, R2 ;  /* 0x000000063e027c25 */ /* 0x040fe2000f8e0002 */
[-C--:B------:R-:W-:Y:S01]  /*7020*/  ISETP.GE.AND P5, PT, R123, R0.reuse, PT ;  /* 0x000000007b00720c */ /* 0x080fe20003fa6270 */
[----:B------:R-:W-:Y:S01]  /*7030*/  UIADD3 UR4, UR4, 0x1, URZ ;  /* 0x0000000104047890 */ /* 0x000fe2000fffe03f */
[----:B------:R-:W-:Y:S01]  /*7040*/  ISETP.GE.AND P6, PT, R121, R0, PT ;  /* 0x000000007900720c */ /* 0x000fe20003fc6270 */
[----:B0-----:R-:W-:Y:S01]  /*7050*/  IMAD R9, R62, UR7, R5 ;  /* 0x000000073e097c24 */ /* 0x001fe2000f8e0205 */
        /* <DEDUP_REMOVED lines=30> */
[----:B-1----:R-:W-:-:S03]  /*7240*/  ISETP.LE.AND P0, PT, R4, UR4, PT ;  /* 0x0000000404007c0c */ /* 0x002fc6000bf03270 */
[----:B------:R0:W-:Y:S01]  /*7250*/  @!P1 STG.E desc[UR8][R2.64+0x600], R25 ;  /* 0x0006001902009986 */ /* 0x0001e2000c101908 */
[----:B------:R-:W-:-:S03]  /*7260*/  IADD3 R53, P1, R53, 0x2000, RZ ;  /* 0x0000200035357810 */ /* 0x000fc60007f3e0ff */
[----:B------:R0:W-:Y:S01]  /*7270*/  @!P2 STG.E desc[UR8][R2.64+0x680], R35 ;  /* 0x000680230200a986 */ /* 0x0001e2000c101908 */
[----:B------:R-:W-:Y:S01]  /*7280*/  IADD3 R56, P2, R56, 0x2000, RZ ;  /* 0x0000200038387810 */ /* 0x000fe20007f5e0ff */
[----:B------:R-:W-:Y:S02]  /*7290*/  IMAD.X R51, RZ, RZ, R51, P1 ;  /* 0x000000ffff337224 */ /* 0x000fe400008e0633 */
[----:B------:R0:W-:Y:S01]  /*72a0*/  @!P3 STG.E desc[UR8][R2.64+0x700], R27 ;  /* 0x0007001b0200b986 */ /* 0x0001e2000c101908 */
[----:B------:R-:W-:Y:S02]  /*72b0*/  IADD3 R54, P3, R54, 0x2000, RZ ;  /* 0x0000200036367810 */ /* 0x000fe40007f7e0ff */
[----:B------:R-:W-:Y:S02]  /*72c0*/  IADD3.X R57, RZ, R57, RZ, P2, !PT ;  /* 0x00000039ff397210 */ /* 0x000fe400017fe4ff */
[----:B------:R-:W-:Y:S01]  /*72d0*/  IADD3.X R55, RZ, R55, RZ, P3, !PT ;  /* 0x00000037ff377210 */ /* 0x000fe20001ffe4ff */
[----:B------:R-:W-:Y:S08]  /*72e0*/  @!P0 BRA `(.L_x_2852) ;  /* 0xffffff9000c08947 */ /* 0x000ff0000383ffff */
[----:B------:R-:W-:Y:S05]  /*72f0*/  EXIT ;  /* 0x000000000000794d */ /* 0x000fea0003800000 */
.L_x_2853:
        /* <DEDUP_REMOVED lines=16> */
.L_x_5245:


//--------------------- .text._Z25selective_scan_fwd_kernelI32Selective_Scan_fwd_kernel_traitsILi128ELi16ELi1ELb0ELb1ELb1ELb0EffEEv13SSMParamsBase --------------------------
	.section	.text._Z25selective_scan_fwd_kernelI32Selective_Scan_fwd_kernel_traitsILi128ELi16ELi1ELb0ELb1ELb1ELb0EffEEv13SSMParamsBase,"ax",@progbits
	.align	128
        .global         _Z25selective_scan_fwd_kernelI32Selective_Scan_fwd_kernel_traitsILi128ELi16ELi1ELb0ELb1ELb1ELb0EffEEv13SSMParamsBase
        .type           _Z25selective_scan_fwd_kernelI32Selective_Scan_fwd_kernel_traitsILi128ELi16ELi1ELb0ELb1ELb1ELb0EffEEv13SSMParamsBase,@function
        .size           _Z25selective_scan_fwd_kernelI32Selective_Scan_fwd_kernel_traitsILi128ELi16ELi1ELb0ELb1ELb1ELb0EffEEv13SSMParamsBase,(.L_x_5246 - _Z25selective_scan_fwd_kernelI32Selective_Scan_fwd_kernel_traitsILi128ELi16ELi1ELb0ELb1ELb1ELb0EffEEv13SSMParamsBase)
        .other          _Z25selective_scan_fwd_kernelI32Selective_Scan_fwd_kernel_traitsILi128ELi16ELi1ELb0ELb1ELb1ELb0EffEEv13SSMParamsBase,@"STO_CUDA_ENTRY STV_DEFAULT"
_Z25selective_scan_fwd_kernelI32Selective_Scan_fwd_kernel_traitsILi128ELi16ELi1ELb0ELb1ELb1ELb0EffEEv13SSMParamsBase:
.text._Z25selective_scan_fwd_kernelI32Selective_Scan_fwd_kernel_traitsILi128ELi16ELi1ELb0ELb1ELb1ELb0EffEEv13SSMParamsBase:
        /* <DEDUP_REMOVED lines=12> */
[----:B------:R-:W-:Y:S01]  /*00c0*/  ULDC.64 UR28, c[0x0][0x260] ;  /* 0x00009800001c7ab9 */ /* 0x000fe20000000a00 */
[----:B------:R-:W-:Y:S01]  /*00d0*/  PLOP3.LUT P2, PT, PT, PT, UP1, 0x80, 0x0 ;  /* 0x000000000000781c */ /* 0x000fe20003f4f018 */
[----:B0-----:R-:W-:-:S04]  /*00e0*/  USHF.R.S32.HI UR12, URZ, 0x1f, UR19 ;  /* 0x0000001f3f0c7899 */ /* 0x001fc80008011413 */
[----:B------:R-:W-:Y:S01]  /*00f0*/  @UP1 ULEA UR6, UP3, UR19, UR6, 0x2 ;  /* 0x0000000613061291 */ /* 0x000fe2000f86103f */
[----:B------:R-:W-:Y:S01]  /*0100*/  IMAD.U32 R0, RZ, RZ, UR25 ;  /* 0x00000019ff007e24 */ /* 0x000fe2000f8e00ff */
        /* <DEDUP_REMOVED lines=11> */
[----:B------:R-:W-:-:S04]  /*01c0*/  IMAD.U32 R2, RZ, RZ, UR4 ;  /* 0x00000004ff027e24 */ /* 0x000fc8000f8e00ff */
[----:B------:R-:W-:Y:S01]  /*01d0*/  IMAD.U32 R3, RZ, RZ, UR5 ;  /* 0x00000005ff037e24 */ /* 0x000fe2000f8e00ff */
[----:B------:R-:W0:Y:S04]  /*01e0*/  I2F.RP R0, UR23 ;  /* 0x0000001700007d06 */ /* 0x000e280008209400 */
[----:B------:R2:W5:Y:S04]  /*01f0*/  @P1 LDG.E R2, desc[UR20][R2.64] ;  /* 0x0000001402021981 */ /* 0x000568000c1e1900 */
[----:B0-----:R-:W0:Y:S02]  /*0200*/  MUFU.RCP R0, R0 ;  /* 0x0000000000007308 */ /* 0x001e240000001000 */
[----:B0-----:R-:W-:-:S02]  /*0210*/  IADD3 R6, R0, 0xffffffe, RZ ;  /* 0x0ffffffe00067810 */ /* 0x001fc40007ffe0ff */
[----:B--2---:R-:W-:Y:S01]  /*0220*/  IABS R3, UR19 ;  /* 0x0000001300037c13 */ /* 0x004fe20008000000 */
[----:B------:R-:W-:Y:S01]  /*0230*/  UMOV UR4, URZ ;  /* 0x0000003f00047c82 */ /* 0x000fe20008000000 */
[----:B-1----:R-:W-:Y:S01]  /*0240*/  USHF.R.S32.HI UR14, URZ, 0x1f, UR22 ;  /* 0x0000001f3f0e7899 */ /* 0x002fe20008011416 */
[----:B------:R-:W0:Y:S01]  /*0250*/  LDC R0, c[0x0][0x224] ;  /* 0x00008900ff007b82 */ /* 0x000e220000000800 */
[----:B------:R-:W1:Y:S01]  /*0260*/  F2I.FTZ.U32.TRUNC.NTZ R6, R6 ;  /* 0x0000000600067305 */ /* 0x000e62000021f000 */
[----:B------:R-:W-:Y:S02]  /*0270*/  R2UR UR13, R3 ;  /* 0x00000000030d72ca */ /* 0x000fe400000e0000 */
[----:B-1----:R-:W-:-:S13]  /*0280*/  R2UR UR5, R6 ;  /* 0x00000000060572ca */ /* 0x002fda00000e0000 */
[----:B------:R-:W-:-:S04]  /*0290*/  UIADD3 UR6, URZ, -UR5, URZ ;  /* 0x800000053f067290 */ /* 0x000fc8000fffe03f */
[----:B------:R-:W-:-:S04]  /*02a0*/  UIMAD UR6, UR6, UR23, URZ ;  /* 0x00000017060672a4 */ /* 0x000fc8000f8e023f */
[----:B------:R-:W-:Y:S02]  /*02b0*/  UIMAD.WIDE.U32 UR4, UR5, UR6, UR4 ;  /* 0x00000006050472a5 */ /* 0x000fe4000f8e0004 */
[----:B------:R-:W-:Y:S02]  /*02c0*/  UIMAD UR6, UR14, UR8, URZ ;  /* 0x000000080e0672a4 */ /* 0x000fe4000f8e023f */
[----:B------:R-:W-:Y:S02]  /*02d0*/  UIMAD.WIDE.U32 UR4, UR5, UR13, URZ ;  /* 0x0000000d050472a5 */ /* 0x000fe4000f8e003f */
[----:B------:R-:W-:Y:S02]  /*02e0*/  UIMAD.WIDE.U32 UR10, UR22, UR8, URZ ;  /* 0x00000008160a72a5 */ /* 0x000fe4000f8e003f */
[----:B------:R-:W-:Y:S02]  /*02f0*/  UIMAD UR15, UR22, UR9, UR6 ;  /* 0x00000009160f72a4 */ /* 0x000fe4000f8e0206 */
[----:B------:R-:W-:-:S02]  /*0300*/  UIMAD UR7, UR14, UR16, URZ ;  /* 0x000000100e0772a4 */ /* 0x000fc4000f8e023f */
[----:B------:R-:W-:-:S03]  /*0310*/  UIMAD.WIDE.U32 UR8, UR22, UR16, URZ ;  /* 0x00000010160872a5 */ /* 0x000fc6000f8e003f */
[----:B------:R-:W-:Y:S02]  /*0320*/  UMOV UR16, UR5 ;  /* 0x0000000500107c82 */ /* 0x000fe40008000000 */
[----:B------:R-:W-:-:S04]  /*0330*/  UIADD3 UR4, -UR16, URZ, URZ ;  /* 0x0000003f10047290 */ /* 0x000fc8000fffe13f */
[----:B------:R-:W-:-:S04]  /*0340*/  UIMAD UR13, UR23, UR4, UR13 ;  /* 0x00000004170d72a4 */ /* 0x000fc8000f8e020d */
[----:B------:R-:W-:Y:S02]  /*0350*/  UISETP.GT.U32.AND UP1, UPT, UR23, UR13, UPT ;  /* 0x0000000d1700728c */ /* 0x000fe4000bf24070 */
[----:B------:R-:W-:Y:S02]  /*0360*/  UIMAD UR4, UR14, UR26, URZ ;  /* 0x0000001a0e0472a4 */ /* 0x000fe4000f8e023f */
[----:B------:R-:W-:-:S07]  /*0370*/  UIMAD UR14, UR14, UR28, URZ ;  /* 0x0000001c0e0e72a4 */ /* 0x000fce000f8e023f */
[----:B------:R-:W-:-:S04]  /*0380*/  @!UP1 UIADD3 UR13, UR13, -UR23, URZ ;  /* 0x800000170d0d9290 */ /* 0x000fc8000fffe03f */
[----:B------:R-:W-:Y:S02]  /*0390*/  UISETP.GE.U32.AND UP0, UPT, UR13, UR23, UPT ;  /* 0x000000170d00728c */ /* 0x000fe4000bf06070 */
[----:B------:R-:W-:Y:S02]  /*03a0*/  UIMAD UR18, UR22, UR17, UR7 ;  /* 0x00000011161272a4 */ /* 0x000fe4000f8e0207 */
[----:B------:R-:W-:Y:S02]  /*03b0*/  UIMAD.WIDE.U32 UR6, UR22, UR26, URZ ;  /* 0x0000001a160672a5 */ /* 0x000fe4000f8e003f */
[----:B------:R-:W-:Y:S02]  /*03c0*/  UIMAD UR24, UR22, UR27, UR4 ;  /* 0x0000001b161872a4 */ /* 0x000fe4000f8e0204 */
[----:B------:R-:W-:Y:S01]  /*03d0*/  UIADD3 UR15, UR11, UR15, URZ ;  /* 0x0000000f0b0f7290 */ /* 0x000fe2000fffe03f */
[----:B------:R-:W-:Y:S01]  /*03e0*/  ULDC.64 UR26, c[0x0][0x288] ;  /* 0x0000a200001a7ab9 */ /* 0x000fe20000000a00 */
[----:B------:R-:W-:-:S02]  /*03f0*/  UIMAD UR11, UR22, UR29, UR14 ;  /* 0x0000001d160b72a4 */ /* 0x000fc4000f8e020e */
[----:B------:R-:W-:Y:S01]  /*0400*/  UIMAD UR17, UR12, UR26, URZ ;  /* 0x0000001a0c1172a4 */ /* 0x000fe2000f8e023f */
[----:B------:R-:W-:Y:S01]  /*0410*/  UMOV UR14, UR10 ;  /* 0x0000000a000e7c82 */ /* 0x000fe20008000000 */
[----:B------:R-:W-:Y:S02]  /*0420*/  ULOP3.LUT UR10, UR19, UR25, URZ, 0x3c, !UPT ;  /* 0x00000019130a7292 */ /* 0x000fe4000f8e3c3f */
[----:B------:R-:W-:Y:S02]  /*0430*/  @!UP1 UIADD3 UR16, UR16, 0x1, URZ ;  /* 0x0000000110109890 */ /* 0x000fe4000fffe03f */
[----:B------:R-:W-:Y:S02]  /*0440*/  UIMAD UR17, UR19, UR27, UR17 ;  /* 0x0000001b131172a4 */ /* 0x000fe4000f8e0211 */
[----:B------:R-:W-:Y:S02]  /*0450*/  UIMAD.WIDE.U32 UR14, UR19, UR26, UR14 ;  /* 0x0000001a130e72a5 */ /* 0x000fe4000f8e000e */
[----:B------:R-:W-:-:S02]  /*0460*/  UISETP.GE.AND UP1, UPT, UR10, URZ, UPT ;  /* 0x0000003f0a00728c */ /* 0x000fc4000bf26270 */
[----:B------:R-:W-:Y:S01]  /*0470*/  @UP0 UIADD3 UR16, UR16, 0x1, URZ ;  /* 0x0000000110100890 */ /* 0x000fe2000fffe03f */
[----:B------:R-:W-:Y:S01]  /*0480*/  ULDC.64 UR26, c[0x0][0x298] ;  /* 0x0000a600001a7ab9 */ /* 0x000fe20000000a00 */
[----:B------:R-:W-:Y:S01]  /*0490*/  UISETP.NE.AND UP0, UPT, UR25, URZ, UPT ;  /* 0x0000003f1900728c */ /* 0x000fe2000bf05270 */
[----:B0-----:R-:W-:Y:S01]  /*04a0*/  ISETP.GE.AND P0, PT, R0, 0x1, PT ;  /* 0x000000010000780c */ /* 0x001fe20003f06270 */
[----:B------:R-:W-:Y:S02]  /*04b0*/  UIMAD UR12, UR12, UR26, URZ ;  /* 0x0000001a0c0c72a4 */ /* 0x000fe4000f8e023f */
[----:B------:R-:W-:Y:S02]  /*04c0*/  UIADD3 UR9, UR9, UR18, URZ ;  /* 0x0000001209097290 */ /* 0x000fe4000fffe03f */
[----:B------:R-:W-:Y:S02]  /*04d0*/  UIMAD UR23, UR19, UR27, UR12 ;  /* 0x0000001b131772a4 */ /* 0x000fe4000f8e020c */
[----:B------:R-:W-:-:S03]  /*04e0*/  UIMAD.WIDE.U32 UR12, UR19, UR26, UR8 ;  /* 0x0000001a130c72a5 */ /* 0x000fc6000f8e0008 */
[----:B------:R-:W-:Y:S01]  /*04f0*/  ULDC.64 UR26, c[0x0][0x2f0] ;  /* 0x0000bc00001a7ab9 */ /* 0x000fe20000000a00 */
[----:B------:R-:W-:Y:S02]  /*0500*/  UIADD3 UR9, UR15, UR17, URZ ;  /* 0x000000110f097290 */ /* 0x000fe4000fffe03f */
[----:B------:R-:W-:Y:S02]  /*0510*/  ULEA UR8, UP2, UR14, UR26, 0x2 ;  /* 0x0000001a0e087291 */ /* 0x000fe4000f84103f */
[----:B------:R-:W-:Y:S02]  /*0520*/  @!UP1 UIADD3 UR16, -UR16, URZ, URZ ;  /* 0x0000003f10109290 */ /* 0x000fe4000fffe13f */
[----:B------:R-:W-:Y:S02]  /*0530*/  @!UP0 ULOP3.LUT UR16, URZ, UR25, URZ, 0x33, !UPT ;  /* 0x000000193f108292 */ /* 0x000fe4000f8e333f */
[----:B------:R-:W-:Y:S02]  /*0540*/  UIMAD.WIDE.U32 UR4, UR22, UR28, URZ ;  /* 0x0000001c160472a5 */ /* 0x000fe4000f8e003f */
[----:B------:R-:W-:Y:S01]  /*0550*/  ULEA.HI.X UR9, UR14, UR27, UR9, 0x2, UP2 ;  /* 0x0000001b0e097291 */ /* 0x000fe200090f1409 */
[----:B------:R-:W-:-:S02]  /*0560*/  ULDC.64 UR28, c[0x0][0x258] ;  /* 0x00009600001c7ab9 */ /* 0x000fc40000000a00 */
[----:B------:R-:W-:Y:S01]  /*0570*/  ULDC.64 UR26, c[0x0][0x2f8] ;  /* 0x0000be00001a7ab9 */ /* 0x000fe20000000a00 */
[----:B------:R-:W-:Y:S02]  /*0580*/  UIADD3 UR14, UR7, UR24, URZ ;  /* 0x00000018070e7290 */ /* 0x000fe4000fffe03f */
[----:B------:R-:W-:Y:S02]  /*0590*/  UIADD3 UR23, UR13, UR23, URZ ;  /* 0x000000170d177290 */ /* 0x000fe4000fffe03f */
[----:B------:R-:W-:Y:S01]  /*05a0*/  USHF.R.S32.HI UR10, URZ, 0x1f, UR16 ;  /* 0x0000001f3f0a7899 */ /* 0x000fe20008011410 */
[----:B------:R-:W-:Y:S11]  /*05b0*/  @!P0 EXIT ;  /* 0x000000000000894d */ /* 0x000ff60003800000 */
[----:B------:R-:W0:Y:S01]  /*05c0*/  S2R R99, SR_TID.X ;  /* 0x0000000000637919 */ /* 0x000e220000002100 */
[----:B------:R-:W-:Y:S02]  /*05d0*/  ULEA UR13, UP0, UR12, UR26, 0x2 ;  /* 0x0000001a0c0d7291 */ /* 0x000fe4000f80103f */
[----:B------:R-:W-:Y:S01]  /*05e0*/  UIADD3 UR5, UR5, UR11, URZ ;  /* 0x0000000b05057290 */ /* 0x000fe2000fffe03f */
[----:B------:R-:W1:Y:S01]  /*05f0*/  S2R R102, SR_LANEID ;  /* 0x0000000000667919 */ /* 0x000e620000000000 */
[----:B------:R-:W-:Y:S02]  /*0600*/  ULEA.HI.X UR23, UR12, UR27, UR23, 0x2, UP0 ;  /* 0x0000001b0c177291 */ /* 0x000fe400080f1417 */
[----:B------:R-:W-:Y:S01]  /*0610*/  UIMAD UR15, UR10, UR28, URZ ;  /* 0x0000001c0a0f72a4 */ /* 0x000fe2000f8e023f */
[----:B------:R-:W-:Y:S01]  /*0620*/  ULDC UR12, c[0x0][0x214] ;  /* 0x00008500000c7ab9 */ /* 0x000fe20000000800 */
[----:B------:R-:W-:Y:S01]  /*0630*/  UMOV UR7, UR14 ;  /* 0x0000000e00077c82 */ /* 0x000fe20008000000 */
[----:B------:R-:W-:Y:S01]  /*0640*/  UIMAD UR12, UR22, UR12, UR19 ;  /* 0x0000000c160c72a4 */ /* 0x000fe2000f8e0213 */
[----:B------:R-:W-:Y:S01]  /*0650*/  ULDC.64 UR24, c[0x0][0x278] ;  /* 0x00009e0000187ab9 */ /* 0x000fe20000000a00 */
[----:B------:R-:W-:-:S02]  /*0660*/  UIMAD.WIDE.U32 UR6, UR16, UR28, UR6 ;  /* 0x0000001c100672a5 */ /* 0x000fc4000f8e0006 */
[----:B------:R-:W-:Y:S02]  /*0670*/  UIMAD UR17, UR16, UR29, UR15 ;  /* 0x0000001d101172a4 */ /* 0x000fe4000f8e020f */
[----:B------:R-:W-:Y:S01]  /*0680*/  IMAD R0, R0, UR12, RZ ;  /* 0x0000000c00007c24 */ /* 0x000fe2000f8e02ff */
[----:B------:R-:W-:Y:S02]  /*0690*/  UIMAD UR14, UR10, UR24, URZ ;  /* 0x000000180a0e72a4 */ /* 0x000fe4000f8e023f */
[----:B------:R-:W-:Y:S02]  /*06a0*/  UIMAD.WIDE.U32 UR10, UR16, UR24, UR4 ;  /* 0x00000018100a72a5 */ /* 0x000fe4000f8e0004 */
[----:B------:R-:W-:Y:S01]  /*06b0*/  UIADD3 UR17, UR7, UR17, URZ ;  /* 0x0000001107117290 */ /* 0x000fe2000fffe03f */
[----:B------:R-:W-:Y:S01]  /*06c0*/  R2UR UR12, R0 ;  /* 0x00000000000c72ca */ /* 0x000fe200000e0000 */
[----:B------:R-:W-:Y:S01]  /*06d0*/  ULDC.64 UR4, c[0x0][0x2d8] ;  /* 0x0000b60000047ab9 */ /* 0x000fe20000000a00 */
[----:B------:R-:W-:-:S02]  /*06e0*/  UIMAD UR14, UR16, UR25, UR14 ;  /* 0x00000019100e72a4 */ /* 0x000fc4000f8e020e */
[----:B------:R-:W-:Y:S01]  /*06f0*/  ULEA UR15, UP0, UR6, UR4, 0x2 ;  /* 0x00000004060f7291 */ /* 0x000fe2000f80103f */
[----:B------:R-:W-:Y:S02]  /*0700*/  ULDC.64 UR24, c[0x0][0x2e0] ;  /* 0x0000b80000187ab9 */ /* 0x000fe40000000a00 */
[----:B------:R-:W-:Y:S01]  /*0710*/  UMOV UR4, URZ ;  /* 0x0000003f00047c82 */ /* 0x000fe20008000000 */
[----:B------:R-:W-:Y:S01]  /*0720*/  ULEA.HI.X UR17, UR6, UR5, UR17, 0x2, UP0 ;  /* 0x0000000506117291 */ /* 0x000fe200080f1411 */
[----:B-----5:R-:W-:Y:S01]  /*0730*/  @P1 R2UR UR4, R2 ;  /* 0x00000000020412ca */ /* 0x020fe200000e0000 */
[----:B------:R-:W-:Y:S01]  /*0740*/  ULEA UR16, UP1, UR10, UR24, 0x2 ;  /* 0x000000180a107291 */ /* 0x000fe2000f82103f */
[----:B0-----:R-:W-:Y:S01]  /*0750*/  IMAD.SHL.U32 R99, R99, 0x10, RZ ;  /* 0x0000001063637824 */ /* 0x001fe200078e00ff */
[----:B------:R-:W-:Y:S01]  /*0760*/  UMOV UR5, URZ ;  /* 0x0000003f00057c82 */ /* 0x000fe20008000000 */
[----:B------:R-:W-:Y:S01]  /*0770*/  @P2 R2UR UR5, R4 ;  /* 0x00000000040522ca */ /* 0x000fe200000e0000 */
[----:B------:R-:W-:Y:S01]  /*0780*/  UIADD3 UR18, UR11, UR14, URZ ;  /* 0x0000000e0b127290 */ /* 0x000fe2000fffe03f */
[C---:B------:R-:W-:Y:S01]  /*0790*/  VIADD R165, R99.reuse, 0x3 ;  /* 0x0000000363a57836 */ /* 0x040fe20000000000 */
[C---:B------:R-:W-:Y:S01]  /*07a0*/  IADD3 R164, R99.reuse, 0x4, RZ ;  /* 0x0000000463a47810 */ /* 0x040fe20007ffe0ff */
[C---:B------:R-:W-:Y:S01]  /*07b0*/  VIADD R101, R99.reuse, 0x5 ;  /* 0x0000000563657836 */ /* 0x040fe20000000000 */
[----:B------:R-:W-:Y:S01]  /*07c0*/  ULEA.HI.X UR18, UR10, UR25, UR18, 0x2, UP1 ;  /* 0x000000190a127291 */ /* 0x000fe200088f1412 */
[C---:B------:R-:W-:Y:S01]  /*07d0*/  VIADD R100, R99.reuse, 0x6 ;  /* 0x0000000663647836 */ /* 0x040fe20000000000 */
[----:B------:R-:W-:Y:S01]  /*07e0*/  IADD3 R99, R99, 0x7, RZ ;  /* 0x0000000763637810 */ /* 0x000fe20007ffe0ff */
[----:B------:R-:W-:Y:S01]  /*07f0*/  ULDC UR10, c[0x0][0x21c] ;  /* 0x00008700000a7ab9 */ /* 0x000fe20000000800 */
[----:B------:R-:W-:Y:S01]  /*0800*/  UMOV UR6, URZ ;  /* 0x0000003f00067c82 */ /* 0x000fe20008000000 */
[----:B------:R-:W-:Y:S01]  /*0810*/  UIMAD UR10, UR12, UR10, URZ ;  /* 0x0000000a0c0a72a4 */ /* 0x000fe2000f8e023f */
[----:B------:R-:W-:-:S02]  /*0820*/  UMOV UR11, UR8 ;  /* 0x00000008000b7c82 */ /* 0x000fc40008000000 */
[----:B------:R-:W-:Y:S01]  /*0830*/  UMOV UR12, UR13 ;  /* 0x0000000d000c7c82 */ /* 0x000fe20008000000 */
[----:B------:R-:W-:Y:S01]  /*0840*/  UMOV UR13, UR9 ;  /* 0x00000009000d7c82 */ /* 0x000fe20008000000 */
[----:B-1----:R-:W-:-:S07]  /*0850*/  UMOV UR14, UR23 ;  /* 0x00000017000e7c82 */ /* 0x002fce0008000000 */
.L_x_2894:
[----:B0-----:R-:W0:Y:S01]  /*0860*/  S2R R0, SR_TID.X ;  /* 0x0000000000007919 */ /* 0x001e220000002100 */
[----:B------:R-:W-:Y:S01]  /*0870*/  ULDC UR7, c[0x0][0x218] ;  /* 0x0000860000077ab9 */ /* 0x000fe20000000800 */
[----:B------:R-:W-:Y:S01]  /*0880*/  CS2R R4, SRZ ;  /* 0x0000000000047805 */ /* 0x000fe2000001ff00 */
[----:B------:R-:W-:Y:S01]  /*0890*/  UIMAD UR28, UR6, -0x800, UR7 ;  /* 0xfffff800061c78a4 */ /* 0x000fe2000f8e0207 */
[----:B------:R-:W-:Y:S02]  /*08a0*/  CS2R R6, SRZ ;  /* 0x0000000000067805 */ /* 0x000fe4000001ff00 */
[----:B------:R-:W-:Y:S02]  /*08b0*/  CS2R R8, SRZ ;  /* 0x0000000000087805 */ /* 0x000fe4000001ff00 */
[----:B------:R-:W-:Y:S02]  /*08c0*/  CS2R R10, SRZ ;  /* 0x00000000000a7805 */ /* 0x000fe4000001ff00 */
[----:B------:R-:W-:-:S02]  /*08d0*/  CS2R R12, SRZ ;  /* 0x00000000000c7805 */ /* 0x000fc4000001ff00 */
[----:B------:R-:W-:Y:S01]  /*08e0*/  CS2R R14, SRZ ;  /* 0x00000000000e7805 */ /* 0x000fe2000001ff00 */
[----:B0-----:R-:W-:-:S05]  /*08f0*/  IMAD.SHL.U32 R2, R0, 0x10, RZ ;  /* 0x0000001000027824 */ /* 0x001fca00078e00ff */
[----:B------:R-:W-:-:S04]  /*0900*/  LOP3.LUT R85, R2, 0xfffffe00, RZ, 0xc0, !PT ;  /* 0xfffffe0002557812 */ /* 0x000fc800078ec0ff */
[----:B------:R-:W-:-:S04]  /*0910*/  LOP3.LUT R84, R85, 0x1f, R0, 0xf8, !PT ;  /* 0x0000001f55547812 */ /* 0x000fc800078ef800 */
[C---:B------:R-:W-:Y:S01]  /*0920*/  ISETP.GE.AND P2, PT, R84.reuse, UR28, PT ;  /* 0x0000001c54007c0c */ /* 0x040fe2000bf46270 */
[C---:B------:R-:W-:Y:S01]  /*0930*/  IMAD.SHL.U32 R22, R84.reuse, 0x4, RZ ;  /* 0x0000000454167824 */ /* 0x040fe200078e00ff */
[----:B------:R-:W-:Y:S02]  /*0940*/  SHF.R.S32.HI R85, RZ, 0x1f, R84 ;  /* 0x0000001fff557819 */ /* 0x000fe40000011454 */
[C---:B------:R-:W-:Y:S02]  /*0950*/  LOP3.LUT R98, R84.reuse, 0x20, RZ, 0xfc, !PT ;  /* 0x0000002054627812 */ /* 0x040fe400078efcff */
[----:B------:R-:W-:Y:S02]  /*0960*/  SHF.L.U64.HI R24, R84, 0x2, R85 ;  /* 0x0000000254187819 */ /* 0x000fe40000010255 */
[----:B------:R-:W-:Y:S02]  /*0970*/  IADD3 R2, P3, R22, UR11, RZ ;  /* 0x0000000b16027c10 */ /* 0x000fe4000ff7e0ff */
[----:B------:R-:W-:-:S02]  /*0980*/  LOP3.LUT R97, R84, 0x40, RZ, 0xfc, !PT ;  /* 0x0000004054617812 */ /* 0x000fc400078efcff */
[C---:B------:R-:W-:Y:S02]  /*0990*/  LOP3.LUT R96, R84.reuse, 0x60, RZ, 0xfc, !PT ;  /* 0x0000006054607812 */ /* 0x040fe400078efcff */
[C---:B------:R-:W-:Y:S02]  /*09a0*/  LOP3.LUT R95, R84.reuse, 0x80, RZ, 0xfc, !PT ;  /* 0x00000080545f7812 */ /* 0x040fe400078efcff */
[----:B------:R-:W-:Y:S02]  /*09b0*/  LOP3.LUT R94, R84, 0xa0, RZ, 0xfc, !PT ;  /* 0x000000a0545e7812 */ /* 0x000fe400078efcff */
[----:B------:R-:W-:Y:S02]  /*09c0*/  ISETP.GE.AND P1, PT, R98, UR28, PT ;  /* 0x0000001c62007c0c */ /* 0x000fe4000bf26270 */
[----:B------:R-:W-:Y:S01]  /*09d0*/  IADD3.X R3, R24, UR13, RZ, P3, !PT ;  /* 0x0000000d18037c10 */ /* 0x000fe20009ffe4ff */
[----:B------:R-:W-:Y:S01]  /*09e0*/  BAR.SYNC.DEFER_BLOCKING 0x0 ;  /* 0x0000000000007b1d */ /* 0x000fe20000010000 */
[----:B------:R-:W-:-:S02]  /*09f0*/  LOP3.LUT R93, R84, 0xc0, RZ, 0xfc, !PT ;  /* 0x000000c0545d7812 */ /* 0x000fc400078efcff */
[----:B------:R-:W-:Y:S02]  /*0a00*/  ISETP.GE.AND P0, PT, R97, UR28, PT ;  /* 0x0000001c61007c0c */ /* 0x000fe4000bf06270 */
[----:B------:R-:W-:Y:S02]  /*0a10*/  LOP3.LUT R92, R84, 0xe0, RZ, 0xfc, !PT ;  /* 0x000000e0545c7812 */ /* 0x000fe400078efcff */
[----:B------:R-:W-:Y:S02]  /*0a20*/  ISETP.GE.AND P4, PT, R96, UR28, PT ;  /* 0x0000001c60007c0c */ /* 0x000fe4000bf86270 */
[----:B------:R-:W-:Y:S02]  /*0a30*/  ISETP.GE.AND P6, PT, R95, UR28, PT ;  /* 0x0000001c5f007c0c */ /* 0x000fe4000bfc6270 */
[----:B------:R-:W-:Y:S02]  /*0a40*/  ISETP.GE.AND P5, PT, R94, UR28, PT ;  /* 0x0000001c5e007c0c */ /* 0x000fe4000bfa6270 */
[----:B------:R-:W-:-:S02]  /*0a50*/  ISETP.GE.AND P3, PT, R93, UR28, PT ;  /* 0x0000001c5d007c0c */ /* 0x000fc4000bf66270 */
[C---:B------:R-:W-:Y:S02]  /*0a60*/  LOP3.LUT R91, R84.reuse, 0x100, RZ, 0xfc, !PT ;  /* 0x00000100545b7812 */ /* 0x040fe400078efcff */
[C---:B------:R-:W-:Y:S02]  /*0a70*/  LOP3.LUT R90, R84.reuse, 0x120, RZ, 0xfc, !PT ;  /* 0x00000120545a7812 */ /* 0x040fe400078efcff */
[C---:B------:R-:W-:Y:S02]  /*0a80*/  LOP3.LUT R83, R84.reuse, 0x140, RZ, 0xfc, !PT ;  /* 0x0000014054537812 */ /* 0x040fe400078efcff */
[C---:B------:R-:W-:Y:S02]  /*0a90*/  LOP3.LUT R82, R84.reuse, 0x160, RZ, 0xfc, !PT ;  /* 0x0000016054527812 */ /* 0x040fe400078efcff */
[----:B------:R-:W-:Y:S01]  /*0aa0*/  LOP3.LUT R81, R84, 0x180, RZ, 0xfc, !PT ;  /* 0x0000018054517812 */ /* 0x000fe200078efcff */
[----:B------:R-:W2:Y:S01]  /*0ab0*/  @!P2 LDG.E R5, desc[UR20][R2.64] ;  /* 0x000000140205a981 */ /* 0x000ea2000c1e1900 */
[----:B------:R-:W-:-:S02]  /*0ac0*/  ISETP.GE.AND P2, PT, R92, UR28, PT ;  /* 0x0000001c5c007c0c */ /* 0x000fc4000bf46270 */
[C---:B------:R-:W-:Y:S01]  /*0ad0*/  LOP3.LUT R80, R84.reuse, 0x1a0, RZ, 0xfc, !PT ;  /* 0x000001a054507812 */ /* 0x040fe200078efcff */
[----:B------:R-:W3:Y:S01]  /*0ae0*/  @!P1 LDG.E R4, desc[UR20][R2.64+0x80] ;  /* 0x0000801402049981 */ /* 0x000ee2000c1e1900 */
[----:B------:R-:W-:Y:S02]  /*0af0*/  ISETP.GE.AND P1, PT, R91, UR28, PT ;  /* 0x0000001c5b007c0c */ /* 0x000fe4000bf26270 */
[----:B------:R-:W-:Y:S01]  /*0b00*/  LOP3.LUT R79, R84, 0x1c0, RZ, 0xfc, !PT ;  /* 0x000001c0544f7812 */ /* 0x000fe200078efcff */
[----:B------:R-:W4:Y:S01]  /*0b10*/  @!P0 LDG.E R7, desc[UR20][R2.64+0x100] ;  /* 0x0001001402078981 */ /* 0x000f22000c1e1900 */
[----:B------:R-:W-:Y:S02]  /*0b20*/  ISETP.GE.AND P0, PT, R90, UR28, PT ;  /* 0x0000001c5a007c0c */ /* 0x000fe4000bf06270 */
[----:B------:R-:W-:Y:S02]  /*0b30*/  CS2R R16, SRZ ;  /* 0x0000000000107805 */ /* 0x000fe4000001ff00 */
[----:B------:R-:W-:Y:S01]  /*0b40*/  CS2R R18, SRZ ;  /* 0x0000000000127805 */ /* 0x000fe2000001ff00 */
[----:B------:R-:W5:Y:S01]  /*0b50*/  @!P4 LDG.E R6, desc[UR20][R2.64+0x180] ;  /* 0x000180140206c981 */ /* 0x000f62000c1e1900 */
[----:B------:R-:W-:-:S02]  /*0b60*/  ISETP.GE.AND P4, PT, R83, UR28, PT ;  /* 0x0000001c53007c0c */ /* 0x000fc4000bf86270 */
[----:B------:R-:W-:Y:S01]  /*0b70*/  LOP3.LUT R78, R84, 0x1e0, RZ, 0xfc, !PT ;  /* 0x000001e0544e7812 */ /* 0x000fe200078efcff */
        /* <DEDUP_REMOVED lines=11> */
[----:B------:R-:W5:Y:S01]  /*0c30*/  @!P6 LDG.E R14, desc[UR20][R2.64+0x580] ;  /* 0x00058014020ee981 */ /* 0x000f62000c1e1900 */
[----:B------:R-:W-:-:S03]  /*0c40*/  ISETP.GE.AND P1, PT, R78, UR28, PT ;  /* 0x0000001c4e007c0c */ /* 0x000fc6000bf26270 */
[----:B------:R-:W5:Y:S04]  /*0c50*/  @!P5 LDG.E R17, desc[UR20][R2.64+0x600] ;  /* 0x000600140211d981 */ /* 0x000f68000c1e1900 */
[----:B------:R-:W5:Y:S04]  /*0c60*/  @!P3 LDG.E R16, desc[UR20][R2.64+0x680] ;  /* 0x000680140210b981 */ /* 0x000f68000c1e1900 */
[----:B------:R-:W5:Y:S04]  /*0c70*/  @!P2 LDG.E R19, desc[UR20][R2.64+0x700] ;  /* 0x000700140213a981 */ /* 0x000f68000c1e1900 */
[----:B------:R0:W5:Y:S01]  /*0c80*/  @!P1 LDG.E R18, desc[UR20][R2.64+0x780] ;  /* 0x0007801402129981 */ /* 0x000162000c1e1900 */
[----:B------:R-:W1:Y:S01]  /*0c90*/  S2R R115, SR_TID.X ;  /* 0x0000000000737919 */ /* 0x000e620000002100 */
[----:B------:R-:W0:Y:S01]  /*0ca0*/  S2UR UR23, SR_CgaCtaId ;  /* 0x00000000001779c3 */ /* 0x000e220000008800 */
[----:B------:R-:W-:Y:S01]  /*0cb0*/  UMOV UR7, 0x400 ;  /* 0x0000040000077882 */ /* 0x000fe20000000000 */
[----:B-1----:R-:W-:-:S04]  /*0cc0*/  SHF.L.U32 R77, R115, 0x4, RZ ;  /* 0x00000004734d7819 */ /* 0x002fc800000006ff */
[----:B------:R-:W-:-:S05]  /*0cd0*/  LOP3.LUT R77, R77, 0xfffffe00, RZ, 0xc0, !PT ;  /* 0xfffffe004d4d7812 */ /* 0x000fca00078ec0ff */
[----:B------:R-:W-:Y:S01]  /*0ce0*/  IMAD.IADD R20, R77, 0x1, R102 ;  /* 0x000000014d147824 */ /* 0x000fe200078e0266 */
[----:B0-----:R-:W-:-:S03]  /*0cf0*/  ULEA UR23, UR23, UR7, 0x18 ;  /* 0x0000000717177291 */ /* 0x001fc6000f8ec03f */
[C---:B------:R-:W-:Y:S01]  /*0d00*/  VIADD R21, R20.reuse, 0x20 ;  /* 0x0000002014157836 */ /* 0x040fe20000000000 */
[C---:B------:R-:W-:Y:S01]  /*0d10*/  IADD3 R23, R20.reuse, 0x40, RZ ;  /* 0x0000004014177810 */ /* 0x040fe20007ffe0ff */
[C---:B------:R-:W-:Y:S01]  /*0d20*/  VIADD R3, R20.reuse, 0x60 ;  /* 0x0000006014037836 */ /* 0x040fe20000000000 */
[CC--:B------:R-:W-:Y:S01]  /*0d30*/  LEA.HI.SX32 R114, R20.reuse, R20.reuse, 0x1b ;  /* 0x0000001414727211 */ /* 0x0c0fe200078fdaff */
[C---:B------:R-:W-:Y:S01]  /*0d40*/  VIADD R25, R20.reuse, 0x80 ;  /* 0x0000008014197836 */ /* 0x040fe20000000000 */
[C---:B------:R-:W-:Y:S01]  /*0d50*/  IADD3 R27, R20.reuse, 0xa0, RZ ;  /* 0x000000a0141b7810 */ /* 0x040fe20007ffe0ff */
[C---:B------:R-:W-:Y:S01]  /*0d60*/  VIADD R29, R20.reuse, 0xc0 ;  /* 0x000000c0141d7836 */ /* 0x040fe20000000000 */
[-C--:B------:R-:W-:Y:S01]  /*0d70*/  LEA.HI.SX32 R21, R21, R20.reuse, 0x1b ;  /* 0x0000001415157211 */ /* 0x080fe200078fdaff */
[C---:B------:R-:W-:Y:S01]  /*0d80*/  VIADD R31, R20.reuse, 0xe0 ;  /* 0x000000e0141f7836 */ /* 0x040fe20000000000 */
[-C--:B------:R-:W-:Y:S01]  /*0d90*/  LEA.HI.SX32 R23, R23, R20.reuse, 0x1b ;  /* 0x0000001417177211 */ /* 0x080fe200078fdaff */
[C---:B------:R-:W-:Y:S01]  /*0da0*/  VIADD R35, R20.reuse, 0x120 ;  /* 0x0000012014237836 */ /* 0x040fe20000000000 */
[----:B------:R-:W-:Y:S01]  /*0db0*/  LEA.HI.SX32 R3, R3, R20, 0x1b ;  /* 0x0000001403037211 */ /* 0x000fe200078fdaff */
[C---:B------:R-:W-:Y:S01]  /*0dc0*/  VIADD R37, R20.reuse, 0x140 ;  /* 0x0000014014257836 */ /* 0x040fe20000000000 */
[----:B------:R-:W-:-:S02]  /*0dd0*/  IADD3 R33, R20, 0x100, RZ ;  /* 0x0000010014217810 */ /* 0x000fc40007ffe0ff */
[----:B------:R-:W-:Y:S02]  /*0de0*/  LEA R114, R114, UR23, 0x2 ;  /* 0x0000001772727c11 */ /* 0x000fe4000f8e10ff */
[-C--:B------:R-:W-:Y:S02]  /*0df0*/  LEA.HI.SX32 R25, R25, R20.reuse, 0x1b ;  /* 0x0000001419197211 */ /* 0x080fe400078fdaff */
[-C--:B------:R-:W-:Y:S02]  /*0e00*/  LEA.HI.SX32 R27, R27, R20.reuse, 0x1b ;  /* 0x000000141b1b7211 */ /* 0x080fe400078fdaff */
[----:B------:R-:W-:Y:S01]  /*0e10*/  LEA R113, R21, UR23, 0x2 ;  /* 0x0000001715717c11 */ /* 0x000fe2000f8e10ff */
[C---:B------:R-:W-:Y:S01]  /*0e20*/  VIADD R41, R20.reuse, 0x180 ;  /* 0x0000018014297836 */ /* 0x040fe20000000000 */
[----:B------:R-:W-:Y:S02]  /*0e30*/  LEA.HI.SX32 R29, R29, R20, 0x1b ;  /* 0x000000141d1d7211 */ /* 0x000fe400078fdaff */
[----:B------:R-:W-:Y:S01]  /*0e40*/  LEA R112, R23, UR23, 0x2 ;  /* 0x0000001717707c11 */ /* 0x000fe2000f8e10ff */
[C---:B------:R-:W-:Y:S01]  /*0e50*/  VIADD R43, R20.reuse, 0x1a0 ;  /* 0x000001a0142b7836 */ /* 0x040fe20000000000 */
[----:B------:R-:W-:-:S02]  /*0e60*/  IADD3 R39, R20, 0x160, RZ ;  /* 0x0000016014277810 */ /* 0x000fc40007ffe0ff */
[-C--:B------:R-:W-:Y:S02]  /*0e70*/  LEA.HI.SX32 R31, R31, R20.reuse, 0x1b ;  /* 0x000000141f1f7211 */ /* 0x080fe400078fdaff */
[----:B------:R-:W-:Y:S02]  /*0e80*/  LEA R111, R3, UR23, 0x2 ;  /* 0x00000017036f7c11 */ /* 0x000fe4000f8e10ff */
[-C--:B------:R-:W-:Y:S02]  /*0e90*/  LEA.HI.SX32 R33, R33, R20.reuse, 0x1b ;  /* 0x0000001421217211 */ /* 0x080fe400078fdaff */
[----:B------:R-:W-:Y:S02]  /*0ea0*/  LEA R110, R25, UR23, 0x2 ;  /* 0x00000017196e7c11 */ /* 0x000fe4000f8e10ff */
        /* <DEDUP_REMOVED lines=16> */
[----:B------:R-:W-:Y:S01]  /*0fb0*/  LEA R74, R45, UR23, 0x2 ;  /* 0x000000172d4a7c11 */ /* 0x000fe2000f8e10ff */
[----:B------:R-:W-:Y:S02]  /*0fc0*/  IMAD R2, R102, 0x10, R77 ;  /* 0x0000001066027824 */ /* 0x000fe400078e024d */
[----:B------:R-:W-:Y:S02]  /*0fd0*/  VIADD R47, R20, 0x1e0 ;  /* 0x000001e0142f7836 */ /* 0x000fe40000000000 */
[C---:B------:R-:W-:Y:S01]  /*0fe0*/  VIADD R3, R2.reuse, 0x1 ;  /* 0x0000000102037836 */ /* 0x040fe20000000000 */
[C---:B------:R-:W-:Y:S01]  /*0ff0*/  IADD3 R23, R2.reuse, 0xb, RZ ;  /* 0x0000000b02177810 */ /* 0x040fe20007ffe0ff */
[C---:B------:R-:W-:Y:S01]  /*1000*/  VIADD R21, R2.reuse, 0xa ;  /* 0x0000000a02157836 */ /* 0x040fe20000000000 */
[C---:B------:R-:W-:Y:S01]  /*1010*/  IADD3 R29, R2.reuse, 0xe, RZ ;  /* 0x0000000e021d7810 */ /* 0x040fe20007ffe0ff */
[----:B------:R-:W-:-:S02]  /*1020*/  VIADD R25, R2, 0xc ;  /* 0x0000000c02197836 */ /* 0x000fc40000000000 */
[C---:B------:R-:W-:Y:S02]  /*1030*/  VIADD R27, R2.reuse, 0xd ;  /* 0x0000000d021b7836 */ /* 0x040fe40000000000 */
[----:B------:R-:W-:Y:S01]  /*1040*/  VIADD R31, R2, 0xf ;  /* 0x0000000f021f7836 */ /* 0x000fe20000000000 */
[----:B------:R-:W-:Y:S02]  /*1050*/  LEA.HI.SX32 R47, R47, R20, 0x1b ;  /* 0x000000142f2f7211 */ /* 0x000fe400078fdaff */
[-C--:B------:R-:W-:Y:S02]  /*1060*/  LEA.HI.SX32 R71, R3, R2.reuse, 0x1b ;  /* 0x0000000203477211 */ /* 0x080fe400078fdaff */
[-C--:B------:R-:W-:Y:S02]  /*1070*/  LEA.HI.SX32 R21, R21, R2.reuse, 0x1b ;  /* 0x0000000215157211 */ /* 0x080fe400078fdaff */
[-C--:B------:R-:W-:Y:S02]  /*1080*/  LEA.HI.SX32 R23, R23, R2.reuse, 0x1b ;  /* 0x0000000217177211 */ /* 0x080fe400078fdaff */
[----:B------:R-:W-:-:S02]  /*1090*/  LEA.HI.SX32 R25, R25, R2, 0x1b ;  /* 0x0000000219197211 */ /* 0x000fc400078fdaff */
[-C--:B------:R-:W-:Y:S02]  /*10a0*/  LEA.HI.SX32 R27, R27, R2.reuse, 0x1b ;  /* 0x000000021b1b7211 */ /* 0x080fe400078fdaff */
[-C--:B------:R-:W-:Y:S02]  /*10b0*/  LEA.HI.SX32 R29, R29, R2.reuse, 0x1b ;  /* 0x000000021d1d7211 */ /* 0x080fe400078fdaff */
[----:B------:R-:W-:Y:S02]  /*10c0*/  LEA.HI.SX32 R31, R31, R2, 0x1b ;  /* 0x000000021f1f7211 */ /* 0x000fe400078fdaff */
        /* <DEDUP_REMOVED lines=8> */
[----:B------:R-:W-:-:S02]  /*1150*/  ISETP.GE.AND P2, PT, R84, UR28, PT ;  /* 0x0000001c54007c0c */ /* 0x000fc4000bf46270 */
[----:B------:R-:W-:Y:S01]  /*1160*/  ISETP.GE.AND P1, PT, R98, UR28, PT ;  /* 0x0000001c62007c0c */ /* 0x000fe2000bf26270 */
[----:B------:R-:W-:Y:S01]  /*1170*/  IMAD.MOV.U32 R33, RZ, RZ, RZ ;  /* 0x000000ffff217224 */ /* 0x000fe200078e00ff */
[----:B------:R-:W-:Y:S02]  /*1180*/  ISETP.GE.AND P0, PT, R97, UR28, PT ;  /* 0x0000001c61007c0c */ /* 0x000fe4000bf06270 */
[----:B------:R-:W-:Y:S02]  /*1190*/  ISETP.GE.AND P4, PT, R96, UR28, PT ;  /* 0x0000001c60007c0c */ /* 0x000fe4000bf86270 */
[----:B------:R-:W-:Y:S02]  /*11a0*/  ISETP.GE.AND P6, PT, R95, UR28, PT ;  /* 0x0000001c5f007c0c */ /* 0x000fe4000bfc6270 */
[----:B------:R-:W-:Y:S01]  /*11b0*/  ISETP.GE.AND P5, PT, R94, UR28, PT ;  /* 0x0000001c5e007c0c */ /* 0x000fe2000bfa6270 */
[----:B------:R-:W-:Y:S01]  /*11c0*/  IMAD.MOV.U32 R35, RZ, RZ, RZ ;  /* 0x000000ffff237224 */ /* 0x000fe200078e00ff */
[----:B------:R-:W-:Y:S01]  /*11d0*/  HFMA2.MMA R39, -RZ, RZ, 0, 0 ;  /* 0x00000000ff277435 */ /* 0x000fe200000001ff */
[----:B------:R-:W-:Y:S01]  /*11e0*/  MOV R37, RZ ;  /* 0x000000ff00257202 */ /* 0x000fe20000000f00 */
[----:B--2---:R-:W-:Y:S04]  /*11f0*/  STS [R114], R5 ;  /* 0x0000000572007388 */ /* 0x004fe80000000800 */
[----:B---3--:R-:W-:Y:S04]  /*1200*/  STS [R113+0x80], R4 ;  /* 0x0000800471007388 */ /* 0x008fe80000000800 */
[----:B----4-:R0:W-:Y:S04]  /*1210*/  STS [R112+0x100], R7 ;  /* 0x0001000770007388 */ /* 0x0101e80000000800 */
[----:B-----5:R-:W-:Y:S04]  /*1220*/  STS [R111+0x180], R6 ;  /* 0x000180066f007388 */ /* 0x020fe80000000800 */
[----:B------:R1:W-:Y:S04]  /*1230*/  STS [R110+0x200], R9 ;  /* 0x000200096e007388 */ /* 0x0003e80000000800 */
[----:B------:R-:W-:Y:S04]  /*1240*/  STS [R109+0x280], R8 ;  /* 0x000280086d007388 */ /* 0x000fe80000000800 */
[----:B------:R-:W-:Y:S04]  /*1250*/  STS [R108+0x300], R11 ;  /* 0x0003000b6c007388 */ /* 0x000fe80000000800 */
[----:B------:R-:W-:Y:S04]  /*1260*/  STS [R107+0x380], R10 ;  /* 0x0003800a6b007388 */ /* 0x000fe80000000800 */
[----:B------:R2:W-:Y:S04]  /*1270*/  STS [R106+0x400], R13 ;  /* 0x0004000d6a007388 */ /* 0x0005e80000000800 */
[----:B------:R-:W-:Y:S04]  /*1280*/  STS [R105+0x480], R12 ;  /* 0x0004800c69007388 */ /* 0x000fe80000000800 */
[----:B------:R3:W-:Y:S04]  /*1290*/  STS [R104+0x500], R15 ;  /* 0x0005000f68007388 */ /* 0x0007e80000000800 */
[----:B------:R-:W-:Y:S01]  /*12a0*/  STS [R103+0x580], R14 ;  /* 0x0005800e67007388 */ /* 0x000fe20000000800 */
[----:B0-----:R-:W-:-:S03]  /*12b0*/  VIADD R7, R2, 0x3 ;  /* 0x0000000302077836 */ /* 0x001fc60000000000 */
[----:B------:R0:W-:Y:S01]  /*12c0*/  STS [R76+0x600], R17 ;  /* 0x000600114c007388 */ /* 0x0001e20000000800 */
[----:B-1----:R-:W-:-:S03]  /*12d0*/  VIADD R9, R2, 0x4 ;  /* 0x0000000402097836 */ /* 0x002fc60000000000 */
[----:B------:R-:W-:Y:S01]  /*12e0*/  STS [R75+0x680], R16 ;  /* 0x000680104b007388 */ /* 0x000fe20000000800 */
[C---:B--2---:R-:W-:Y:S01]  /*12f0*/  VIADD R13, R2.reuse, 0x6 ;  /* 0x00000006020d7836 */ /* 0x044fe20000000000 */
[C---:B------:R-:W-:Y:S01]  /*1300*/  IADD3 R5, R2.reuse, 0x2, RZ ;  /* 0x0000000202057810 */ /* 0x040fe20007ffe0ff */
[C---:B---3--:R-:W-:Y:S01]  /*1310*/  VIADD R15, R2.reuse, 0x7 ;  /* 0x00000007020f7836 */ /* 0x048fe20000000000 */
[----:B------:R1:W-:Y:S01]  /*1320*/  STS [R74+0x700], R19 ;  /* 0x000700134a007388 */ /* 0x0003e20000000800 */
[C---:B------:R-:W-:Y:S02]  /*1330*/  IADD3 R11, R2.reuse, 0x5, RZ ;  /* 0x00000005020b7810 */ /* 0x040fe40007ffe0ff */
[C---:B0-----:R-:W-:Y:S02]  /*1340*/  IADD3 R17, R2.reuse, 0x8, RZ ;  /* 0x0000000802117810 */ /* 0x041fe40007ffe0ff */
[-C--:B------:R-:W-:Y:S01]  /*1350*/  LEA.HI.SX32 R5, R5, R2.reuse, 0x1b ;  /* 0x0000000205057211 */ /* 0x080fe200078fdaff */
[----:B-1----:R-:W-:Y:S01]  /*1360*/  VIADD R19, R2, 0x9 ;  /* 0x0000000902137836 */ /* 0x002fe20000000000 */
[----:B------:R-:W-:-:S02]  /*1370*/  LEA.HI.SX32 R7, R7, R2, 0x1b ;  /* 0x0000000207077211 */ /* 0x000fc400078fdaff */
[-C--:B------:R-:W-:Y:S02]  /*1380*/  LEA.HI.SX32 R9, R9, R2.reuse, 0x1b ;  /* 0x0000000209097211 */ /* 0x080fe400078fdaff */
[-C--:B------:R-:W-:Y:S02]  /*1390*/  LEA.HI.SX32 R11, R11, R2.reuse, 0x1b ;  /* 0x000000020b0b7211 */ /* 0x080fe400078fdaff */
[-C--:B------:R-:W-:Y:S02]  /*13a0*/  LEA.HI.SX32 R13, R13, R2.reuse, 0x1b ;  /* 0x000000020d0d7211 */ /* 0x080fe400078fdaff */
[-C--:B------:R-:W-:Y:S02]  /*13b0*/  LEA.HI.SX32 R15, R15, R2.reuse, 0x1b ;  /* 0x000000020f0f7211 */ /* 0x080fe400078fdaff */
[-C--:B------:R-:W-:Y:S02]  /*13c0*/  LEA.HI.SX32 R17, R17, R2.reuse, 0x1b ;  /* 0x0000000211117211 */ /* 0x080fe400078fdaff */
[----:B------:R-:W-:-:S02]  /*13d0*/  LEA.HI.SX32 R19, R19, R2, 0x1b ;  /* 0x0000000213137211 */ /* 0x000fc400078fdaff */
[----:B------:R-:W-:Y:S02]  /*13e0*/  LEA.HI.SX32 R2, R2, R2, 0x1b ;  /* 0x0000000202027211 */ /* 0x000fe400078fdaff */
        /* <DEDUP_REMOVED lines=28> */
[----:B------:R-:W-:-:S04]  /*15b0*/  IADD3 R2, P3, R22, UR12, RZ ;  /* 0x0000000c16027c10 */ /* 0x000fc8000ff7e0ff */
[----:B------:R-:W-:Y:S01]  /*15c0*/  IADD3.X R3, R24, UR14, RZ, P3, !PT ;  /* 0x0000000e18037c10 */ /* 0x000fe20009ffe4ff */
[----:B------:R-:W-:Y:S01]  /*15d0*/  BAR.SYNC.DEFER_BLOCKING 0x0 ;  /* 0x0000000000007b1d */ /* 0x000fe20000010000 */
[----:B------:R-:W-:Y:S01]  /*15e0*/  ISETP.GE.AND P3, PT, R93, UR28, PT ;  /* 0x0000001c5d007c0c */ /* 0x000fe2000bf66270 */
[----:B------:R-:W-:Y:S02]  /*15f0*/  IMAD.MOV.U32 R12, RZ, RZ, RZ ;  /* 0x000000ffff0c7224 */ /* 0x000fe400078e00ff */
[----:B------:R-:W-:Y:S02]  /*1600*/  IMAD.MOV.U32 R14, RZ, RZ, RZ ;  /* 0x000000ffff0e7224 */ /* 0x000fe400078e00ff */
[----:B------:R-:W-:Y:S02]  /*1610*/  IMAD.MOV.U32 R16, RZ, RZ, RZ ;  /* 0x000000ffff107224 */ /* 0x000fe400078e00ff */
[----:B------:R-:W-:Y:S01]  /*1620*/  IMAD.MOV.U32 R45, RZ, RZ, RZ ;  /* 0x000000ffff2d7224 */ /* 0x000fe200078e00ff */
        /* <DEDUP_REMOVED lines=16> */
[----:B0-----:R-:W-:Y:S01]  /*1730*/  CS2R R18, SRZ ;  /* 0x0000000000127805 */ /* 0x001fe2000001ff00 */
[----:B------:R-:W5:Y:S01]  /*1740*/  @!P1 LDG.E R45, desc[UR20][R2.64+0x400] ;  /* 0x00040014022d9981 */ /* 0x000f62000c1e1900 */
[----:B------:R-:W-:Y:S02]  /*1750*/  ISETP.GE.AND P1, PT, R78, UR28, PT ;  /* 0x0000001c4e007c0c */ /* 0x000fe4000bf26270 */
[----:B------:R-:W-:Y:S02]  /*1760*/  CS2R R20, SRZ ;  /* 0x0000000000147805 */ /* 0x000fe4000001ff00 */
[----:B------:R-:W-:Y:S01]  /*1770*/  MOV R17, RZ ;  /* 0x000000ff00117202 */ /* 0x000fe20000000f00 */
[----:B------:R-:W-:Y:S01]  /*1780*/  IMAD.MOV.U32 R22, RZ, RZ, RZ ;  /* 0x000000ffff167224 */ /* 0x000fe200078e00ff */
[----:B------:R-:W5:Y:S01]  /*1790*/  @!P0 LDG.E R18, desc[UR20][R2.64+0x480] ;  /* 0x0004801402128981 */ /* 0x000f62000c1e1900 */
[----:B------:R-:W-:-:S03]  /*17a0*/  IMAD.MOV.U32 R24, RZ, RZ, RZ ;  /* 0x000000ffff187224 */ /* 0x000fc600078e00ff */
        /* <DEDUP_REMOVED lines=90> */
.L_x_2855:
[----:B------:R-:W-:Y:S05]  /*1d50*/  BSYNC B0 ;  /* 0x0000000000007941 */ /* 0x000fea0003800000 */
.L_x_2854:
        /* <DEDUP_REMOVED lines=37> */
.L_x_2857:
[----:B------:R-:W-:Y:S05]  /*1fb0*/  BSYNC B0 ;  /* 0x0000000000007941 */ /* 0x000fea0003800000 */
.L_x_2856:
[----:B------:R-:W-:Y:S01]  /*1fc0*/  BSSY B0, `(.L_x_2858) ;  /* 0x0000023000007945 */ /* 0x000fe20003800000 */
[----:B------:R-:W-:Y:S01]  /*1fd0*/  FSETP.GTU.FTZ.AND P4, PT, R48, 20, PT ;  /* 0x41a000003000780b */ /* 0x000fe20003f9c000 */
[----:B------:R-:W-:Y:S02]  /*1fe0*/  FADD.FTZ R39, R39, UR5 ;  /* 0x0000000527277e21 */ /* 0x000fe40008010000 */
[----:B------:R-:W-:Y:S10]  /*1ff0*/  @P3 BRA `(.L_x_2859) ;  /* 0x00000000007c3947 */ /* 0x000ff40003800000 */
[----:B------:R-:W-:Y:S01]  /*2000*/  FMUL.FTZ R54, R54, 1.4426950216293334961 ;  /* 0x3fb8aa3b36367820 */ /* 0x000fe20000410000 */
[----:B------:R-:W-:Y:S02]  /*2010*/  IMAD.MOV.U32 R17, RZ, RZ, 0x3e800000 ;  /* 0x3e800000ff117424 */ /* 0x000fe400078e00ff */
[----:B------:R-:W-:Y:S01]  /*2020*/  IMAD.MOV.U32 R19, RZ, RZ, 0x3d39bf78 ;  /* 0x3d39bf78ff137424 */ /* 0x000fe200078e00ff */
        /* <DEDUP_REMOVED lines=28> */
.L_x_2859:
[----:B------:R-:W-:Y:S05]  /*21f0*/  BSYNC B0 ;  /* 0x0000000000007941 */ /* 0x000fea0003800000 */
.L_x_2858:
        /* <DEDUP_REMOVED lines=37> */
.L_x_2861:
[----:B------:R-:W-:Y:S05]  /*2450*/  BSYNC B0 ;  /* 0x0000000000007941 */ /* 0x000fea0003800000 */
.L_x_2860:
        /* <DEDUP_REMOVED lines=35> */
.L_x_2863:
[----:B------:R-:W-:Y:S05]  /*2690*/  BSYNC B0 ;  /* 0x0000000000007941 */ /* 0x000fea0003800000 */
.L_x_2862:
        /* <DEDUP_REMOVED lines=37> */
.L_x_2865:
[----:B------:R-:W-:Y:S05]  /*28f0*/  BSYNC B0 ;  /* 0x0000000000007941 */ /* 0x000fea0003800000 */
.L_x_2864:
[----:B------:R-:W-:Y:S01]  /*2900*/  BSSY B0, `(.L_x_2866) ;  /* 0x0000023000007945 */ /* 0x000fe20003800000 */
[----:B------:R-:W-:Y:S01]  /*2910*/  FSETP.GTU.FTZ.AND P0, PT, R36, 20, PT ;  /* 0x41a000002400780b */ /* 0x000fe20003f1c000 */
[----:B------:R-:W-:Y:S02]  /*2920*/  FADD.FTZ R35, R35, UR5 ;  /* 0x0000000523237e21 */ /* 0x000fe40008010000 */
        /* <DEDUP_REMOVED lines=32> */
.L_x_2867:
[----:B------:R-:W-:Y:S05]  /*2b30*/  BSYNC B0 ;  /* 0x0000000000007941 */ /* 0x000fea0003800000 */
.L_x_2866:
        /* <DEDUP_REMOVED lines=37> */
.L_x_2869:
[----:B------:R-:W-:Y:S05]  /*2d90*/  BSYNC B0 ;  /* 0x0000000000007941 */ /* 0x000fea0003800000 */
.L_x_2868:
        /* <DEDUP_REMOVED lines=35> */
.L_x_2871:
[----:B------:R-:W-:Y:S05]  /*2fd0*/  BSYNC B0 ;  /* 0x0000000000007941 */ /* 0x000fea0003800000 */
.L_x_2870:
        /* <DEDUP_REMOVED lines=41> */
.L_x_2873:
[----:B------:R-:W-:Y:S05]  /*3270*/  BSYNC B0 ;  /* 0x0000000000007941 */ /* 0x000fea0003800000 */
.L_x_2872:
        /* <DEDUP_REMOVED lines=33> */
.L_x_2875:
[----:B------:R-:W-:Y:S05]  /*3490*/  BSYNC B0 ;  /* 0x0000000000007941 */ /* 0x000fea0003800000 */
.L_x_2874:
[----:B------:R-:W-:Y:S04]  /*34a0*/  BSSY B0, `(.L_x_2876) ;  /* 0x0000021000007945 */ /* 0x000fe80003800000 */
        /* <DEDUP_REMOVED lines=32> */
.L_x_2877:
[----:B------:R-:W-:Y:S05]  /*36b0*/  BSYNC B0 ;  /* 0x0000000000007941 */ /* 0x000fea0003800000 */
.L_x_2876:
        /* <DEDUP_REMOVED lines=33> */
.L_x_2879:
[----:B------:R-:W-:Y:S05]  /*38d0*/  BSYNC B0 ;  /* 0x0000000000007941 */ /* 0x000fea0003800000 */
.L_x_2878:
        /* <DEDUP_REMOVED lines=33> */
.L_x_2881:
[----:B------:R-:W-:Y:S05]  /*3af0*/  BSYNC B0 ;  /* 0x0000000000007941 */ /* 0x000fea0003800000 */
.L_x_2880:
        /* <DEDUP_REMOVED lines=33> */
.L_x_2883:
[----:B------:R-:W-:Y:S05]  /*3d10*/  BSYNC B0 ;  /* 0x0000000000007941 */ /* 0x000fea0003800000 */
.L_x_2882:
        /* <DEDUP_REMOVED lines=33> */
.L_x_2885:
[----:B------:R-:W-:Y:S05]  /*3f30*/  BSYNC B0 ;  /* 0x0000000000007941 */ /* 0x000fea0003800000 */
.L_x_2884:
        /* <DEDUP_REMOVED lines=19> */
[----:B------:R-:W-:Y:S01]  /*4070*/  USHF.R.S32.HI UR7, URZ, 0x1f, UR19 ;  /* 0x0000001f3f077899 */ /* 0x000fe20008011413 */
[----:B------:R-:W-:Y:S01]  /*4080*/  LOP3.LUT R0, R0, 0x1f, RZ, 0xc0, !PT ;  /* 0x0000001f00007812 */ /* 0x000fe200078ec0ff */
[----:B------:R-:W-:Y:S01]  /*4090*/  ULDC.64 UR24, c[0x0][0x230] ;  /* 0x00008c0000187ab9 */ /* 0x000fe20000000a00 */
[----:B------:R-:W-:Y:S01]  /*40a0*/  FMUL.FTZ R12, R7, R50 ;  /* 0x00000032070c7220 */ /* 0x000fe20000410000 */
[----:B------:R-:W-:Y:S01]  /*40b0*/  UIMAD UR7, UR7, UR24, URZ ;  /* 0x00000018070772a4 */ /* 0x000fe2000f8e023f */
[----:B------:R-:W-:Y:S01]  /*40c0*/  ISETP.NE.AND P0, PT, R0, RZ, PT ;  /* 0x000000ff0000720c */ /* 0x000fe20003f05270 */
[----:B------:R-:W-:Y:S01]  /*40d0*/  UIMAD.WIDE.U32 UR8, UR19, UR24, URZ ;  /* 0x00000018130872a5 */ /* 0x000fe2000f8e003f */
[----:B------:R-:W-:Y:S01]  /*40e0*/  FMUL.FTZ R10, R5, R54 ;  /* 0x00000036050a7220 */ /* 0x000fe20000410000 */
[----:B------:R-:W-:Y:S01]  /*40f0*/  UIMAD UR7, UR19, UR25, UR7 ;  /* 0x00000019130772a4 */ /* 0x000fe2000f8e0207 */
        /* <DEDUP_REMOVED lines=12> */
[----:B------:R-:W-:Y:S01]  /*41c0*/  ISETP.GE.AND P1, PT, R84, UR28, PT ;  /* 0x0000001c54007c0c */ /* 0x000fe2000bf26270 */
[----:B------:R-:W-:Y:S01]  /*41d0*/  FMUL.FTZ R2, R42, R35 ;  /* 0x000000232a027220 */ /* 0x000fe20000410000 */
[----:B------:R-:W-:Y:S01]  /*41e0*/  ISETP.EQ.OR P0, PT, RZ, UR6, P0 ;  /* 0x00000006ff007c0c */ /* 0x000fe20008702670 */
[----:B------:R-:W-:Y:S01]  /*41f0*/  FMUL.FTZ R0, R40, R33 ;  /* 0x0000002128007220 */ /* 0x000fe20000410000 */
[----:B------:R-:W-:Y:S01]  /*4200*/  UIADD3 UR27, UR9, UR7, URZ ;  /* 0x00000007091b7290 */ /* 0x000fe2000fffe03f */
[----:B------:R-:W-:-:S02]  /*4210*/  UMOV UR24, UR28 ;  /* 0x0000001c00187c82 */ /* 0x000fc40008000000 */
[----:B------:R-:W-:Y:S01]  /*4220*/  UMOV UR7, URZ ;  /* 0x0000003f00077c82 */ /* 0x000fe20008000000 */
[----:B------:R-:W-:Y:S01]  /*4230*/  ULDC UR34, c[0x0][0x21c] ;  /* 0x0000870000227ab9 */ /* 0x000fe20000000800 */
[----:B------:R-:W-:Y:S01]  /*4240*/  ULDC UR33, c[0x0][0x218] ;  /* 0x0000860000217ab9 */ /* 0x000fe20000000800 */
[----:B------:R-:W-:-:S06]  /*4250*/  ULDC.64 UR30, c[0x0][0x310] ;  /* 0x0000c400001e7ab9 */ /* 0x000fcc0000000a00 */
.L_x_2891:
[----:B0-----:R-:W0:Y:S01]  /*4260*/  LDC.64 R40, c[0x0][0x250] ;  /* 0x00009400ff287b82 */ /* 0x001e220000000a00 */
[----:B------:R-:W-:Y:S01]  /*4270*/  USHF.R.S32.HI UR23, URZ, 0x1f, UR7 ;  /* 0x0000001f3f177899 */ /* 0x000fe20008011407 */
[----:B------:R-:W-:Y:S01]  /*4280*/  ISETP.GE.AND P2, PT, R98, UR24, PT ;  /* 0x0000001862007c0c */ /* 0x000fe2000bf46270 */
[----:B------:R-:W-:Y:S01]  /*4290*/  HFMA2.MMA R115, -RZ, RZ, 0, 0 ;  /* 0x00000000ff737435 */ /* 0x000fe200000001ff */
[----:B------:R-:W-:Y:S02]  /*42a0*/  ISETP.GE.AND P3, PT, R97, UR24, PT ;  /* 0x0000001861007c0c */ /* 0x000fe4000bf66270 */
[----:B------:R-:W-:Y:S02]  /*42b0*/  CS2R R88, SRZ ;  /* 0x0000000000587805 */ /* 0x000fe4000001ff00 */
[----:B------:R-:W-:Y:S02]  /*42c0*/  ISETP.GE.AND P5, PT, R95, UR24, PT ;  /* 0x000000185f007c0c */ /* 0x000fe4000bfa6270 */
[----:B------:R-:W-:Y:S01]  /*42d0*/  ISETP.GE.AND P6, PT, R94, UR24, PT ;  /* 0x000000185e007c0c */ /* 0x000fe2000bfc6270 */
[----:B0-----:R-:W-:-:S02]  /*42e0*/  IMAD R44, R40, UR23, RZ ;  /* 0x00000017282c7c24 */ /* 0x001fc4000f8e02ff */
[----:B------:R-:W-:-:S04]  /*42f0*/  IMAD.WIDE.U32 R42, R40, UR7, R84 ;  /* 0x00000007282a7c25 */ /* 0x000fc8000f8e0054 */
[----:B------:R-:W-:Y:S01]  /*4300*/  IMAD R41, R41, UR7, R44 ;  /* 0x0000000729297c24 */ /* 0x000fe2000f8e022c */
[C---:B------:R-:W-:Y:S02]  /*4310*/  LEA R40, P4, R42.reuse, UR15, 0x2 ;  /* 0x0000000f2a287c11 */ /* 0x040fe4000f8810ff */
[----:B------:R-:W-:Y:S02]  /*4320*/  CS2R R116, SRZ ;  /* 0x0000000000747805 */ /* 0x000fe4000001ff00 */
[----:B------:R-:W-:Y:S01]  /*4330*/  CS2R R118, SRZ ;  /* 0x0000000000767805 */ /* 0x000fe2000001ff00 */
[----:B------:R-:W-:Y:S01]  /*4340*/  IMAD.IADD R41, R43, 0x1, R41 ;  /* 0x000000012b297824 */ /* 0x000fe200078e0229 */
[----:B------:R-:W-:Y:S01]  /*4350*/  CS2R R120, SRZ ;  /* 0x0000000000787805 */ /* 0x000fe2000001ff00 */
[----:B------:R-:W0:Y:S03]  /*4360*/  LDC.64 R44, c[0x0][0x2d0] ;  /* 0x0000b400ff2c7b82 */ /* 0x000e260000000a00 */
[----:B------:R-:W-:-:S02]  /*4370*/  LEA.HI.X R41, R42, UR17, R41, 0x2, P4 ;  /* 0x000000112a297c11 */ /* 0x000fc4000a0f1429 */
[----:B------:R-:W-:-:S03]  /*4380*/  ISETP.GE.AND P4, PT, R96, UR24, PT ;  /* 0x0000001860007c0c */ /* 0x000fc6000bf86270 */
[----:B------:R-:W2:Y:S01]  /*4390*/  @!P2 LDG.E R88, desc[UR20][R40.64+0x80] ;  /* 0x000080142858a981 */ /* 0x000ea2000c1e1900 */
[----:B------:R-:W1:Y:S01]  /*43a0*/  LDC.64 R42, c[0x0][0x238] ;  /* 0x00008e00ff2a7b82 */ /* 0x000e620000000a00 */
[----:B------:R-:W-:Y:S02]  /*43b0*/  ISETP.GE.AND P2, PT, R93, UR24, PT ;  /* 0x000000185d007c0c */ /* 0x000fe4000bf46270 */
[----:B------:R-:W3:Y:S01]  /*43c0*/  @!P3 LDG.E R115, desc[UR20][R40.64+0x100] ;  /* 0x000100142873b981 */ /* 0x000ee2000c1e1900 */
[----:B------:R-:W-:-:S03]  /*43d0*/  ISETP.GE.AND P3, PT, R92, UR24, PT ;  /* 0x000000185c007c0c */ /* 0x000fc6000bf66270 */
[----:B------:R-:W4:Y:S01]  /*43e0*/  @!P5 LDG.E R117, desc[UR20][R40.64+0x200] ;  /* 0x000200142875d981 */ /* 0x000f22000c1e1900 */
[----:B------:R-:W-:-:S03]  /*43f0*/  ISETP.GE.AND P5, PT, R90, UR24, PT ;  /* 0x000000185a007c0c */ /* 0x000fc6000bfa6270 */
[----:B------:R-:W5:Y:S01]  /*4400*/  @!P4 LDG.E R116, desc[UR20][R40.64+0x180] ;  /* 0x000180142874c981 */ /* 0x000f62000c1e1900 */
[----:B------:R-:W-:-:S03]  /*4410*/  ISETP.GE.AND P4, PT, R91, UR24, PT ;  /* 0x000000185b007c0c */ /* 0x000fc6000bf86270 */
[----:B------:R-:W4:Y:S01]  /*4420*/  @!P6 LDG.E R118, desc[UR20][R40.64+0x280] ;  /* 0x000280142876e981 */ /* 0x000f22000c1e1900 */
[----:B------:R-:W-:Y:S02]  /*4430*/  ISETP.GE.AND P6, PT, R83, UR24, PT ;  /* 0x0000001853007c0c */ /* 0x000fe4000bfc6270 */
[----:B------:R-:W-:Y:S01]  /*4440*/  CS2R R122, SRZ ;  /* 0x00000000007a7805 */ /* 0x000fe2000001ff00 */
[----:B------:R-:W4:Y:S01]  /*4450*/  @!P2 LDG.E R119, desc[UR20][R40.64+0x300] ;  /* 0x000300142877a981 */ /* 0x000f22000c1e1900 */
[----:B------:R-:W-:-:S03]  /*4460*/  ISETP.GE.AND P2, PT, R82, UR24, PT ;  /* 0x0000001852007c0c */ /* 0x000fc6000bf46270 */
[----:B------:R-:W4:Y:S01]  /*4470*/  @!P3 LDG.E R120, desc[UR20][R40.64+0x380] ;  /* 0x000380142878b981 */ /* 0x000f22000c1e1900 */
[----:B------:R-:W-:-:S03]  /*4480*/  ISETP.GE.AND P3, PT, R81, UR24, PT ;  /* 0x0000001851007c0c */ /* 0x000fc6000bf66270 */
[----:B------:R-:W4:Y:S01]  /*4490*/  @!P4 LDG.E R121, desc[UR20][R40.64+0x400] ;  /* 0x000400142879c981 */ /* 0x000f22000c1e1900 */
[----:B------:R-:W-:-:S03]  /*44a0*/  ISETP.GE.AND P4, PT, R80, UR24, PT ;  /* 0x0000001850007c0c */ /* 0x000fc6000bf86270 */
[----:B------:R-:W2:Y:S01]  /*44b0*/  @!P1 LDG.E R89, desc[UR20][R40.64] ;  /* 0x0000001428599981 */ /* 0x000ea2000c1e1900 */
[----:B------:R-:W-:-:S03]  /*44c0*/  MOV R86, UR8 ;  /* 0x0000000800567c02 */ /* 0x000fc60008000f00 */
[----:B------:R-:W4:Y:S01]  /*44d0*/  @!P5 LDG.E R122, desc[UR20][R40.64+0x480] ;  /* 0x00048014287ad981 */ /* 0x000f22000c1e1900 */
[----:B------:R-:W-:-:S03]  /*44e0*/  ISETP.GE.AND P5, PT, R79, UR24, PT ;  /* 0x000000184f007c0c */ /* 0x000fc6000bfa6270 */
[----:B------:R-:W4:Y:S01]  /*44f0*/  @!P6 LDG.E R123, desc[UR20][R40.64+0x500] ;  /* 0x00050014287be981 */ /* 0x000f22000c1e1900 */
[----:B------:R-:W-:Y:S02]  /*4500*/  ISETP.GE.AND P6, PT, R78, UR24, PT ;  /* 0x000000184e007c0c */ /* 0x000fe4000bfc6270 */
[----:B------:R-:W-:Y:S01]  /*4510*/  CS2R R124, SRZ ;  /* 0x00000000007c7805 */ /* 0x000fe2000001ff00 */
[----:B------:R-:W-:Y:S01]  /*4520*/  IMAD.U32 R47, RZ, RZ, UR27 ;  /* 0x0000001bff2f7e24 */ /* 0x000fe2000f8e00ff */
[----:B------:R-:W-:Y:S01]  /*4530*/  CS2R R126, SRZ ;  /* 0x00000000007e7805 */ /* 0x000fe2000001ff00 */
[----:B-1----:R-:W-:Y:S02]  /*4540*/  IMAD R130, R42, UR23, RZ ;  /* 0x000000172a827c24 */ /* 0x002fe4000f8e02ff */
[----:B------:R-:W-:Y:S01]  /*4550*/  IMAD.MOV.U32 R46, RZ, RZ, R86 ;  /* 0x000000ffff2e7224 */ /* 0x000fe200078e0056 */
[----:B------:R-:W4:Y:S01]  /*4560*/  @!P2 LDG.E R124, desc[UR20][R40.64+0x580] ;  /* 0x00058014287ca981 */ /* 0x000f22000c1e1900 */
[----:B------:R-:W-:-:S02]  /*4570*/  IMAD.MOV.U32 R128, RZ, RZ, RZ ;  /* 0x000000ffff807224 */ /* 0x000fc400078e00ff */
[----:B------:R-:W-:Y:S01]  /*4580*/  IMAD.WIDE.U32 R46, R42, UR7, R46 ;  /* 0x000000072a2e7c25 */ /* 0x000fe2000f8e002e */
[----:B------:R-:W4:Y:S03]  /*4590*/  @!P3 LDG.E R125, desc[UR20][R40.64+0x600] ;  /* 0x00060014287db981 */ /* 0x000f26000c1e1900 */
[----:B------:R-:W-:Y:S01]  /*45a0*/  IMAD R43, R43, UR7, R130 ;  /* 0x000000072b2b7c24 */ /* 0x000fe2000f8e0282 */
[----:B------:R-:W4:Y:S01]  /*45b0*/  @!P4 LDG.E R126, desc[UR20][R40.64+0x680] ;  /* 0x00068014287ec981 */ /* 0x000f22000c1e1900 */
[----:B0-----:R-:W-:-:S03]  /*45c0*/  LEA R44, P2, R46, R44, 0x2 ;  /* 0x0000002c2e2c7211 */ /* 0x001fc600078410ff */
[----:B------:R-:W4:Y:S01]  /*45d0*/  @!P5 LDG.E R127, desc[UR20][R40.64+0x700] ;  /* 0x00070014287fd981 */ /* 0x000f22000c1e1900 */
[----:B------:R-:W-:-:S03]  /*45e0*/  IADD3 R42, R47, R43, RZ ;  /* 0x0000002b2f2a7210 */ /* 0x000fc60007ffe0ff */
[----:B------:R0:W4:Y:S01]  /*45f0*/  @!P6 LDG.E R128, desc[UR20][R40.64+0x780] ;  /* 0x000780142880e981 */ /* 0x000122000c1e1900 */
[----:B------:R-:W-:Y:S02]  /*4600*/  LEA.HI.X R45, R46, R45, R42, 0x2, P2 ;  /* 0x0000002d2e2d7211 */ /* 0x000fe400010f142a */
[----:B------:R-:W1:Y:S04]  /*4610*/  LDC.64 R42, c[0x0][0x270] ;  /* 0x00009c00ff2a7b82 */ /* 0x000e680000000a00 */
[----:B------:R-:W4:Y:S01]  /*4620*/  LDG.E R45, desc[UR20][R44.64] ;  /* 0x000000142c2d7981 */ /* 0x000f22000c1e1900 */
[----:B------:R-:W-:-:S06]  /*4630*/  UIMAD UR28, UR6, -0x800, UR33 ;  /* 0xfffff800061c78a4 */ /* 0x000fcc000f8e0221 */
[----:B------:R-:W-:Y:S01]  /*4640*/  ISETP.GE.AND P6, PT, R84, UR28, PT ;  /* 0x0000001c54007c0c */ /* 0x000fe2000bfc6270 */
[C---:B-1----:R-:W-:Y:S02]  /*4650*/  IMAD R46, R42.reuse, UR23, RZ ;  /* 0x000000172a2e7c24 */ /* 0x042fe4000f8e02ff */
[----:B0-----:R-:W-:-:S04]  /*4660*/  IMAD.WIDE.U32 R40, R42, UR7, R84 ;  /* 0x000000072a287c25 */ /* 0x001fc8000f8e0054 */
[----:B------:R-:W-:Y:S01]  /*4670*/  IMAD R43, R43, UR7, R46 ;  /* 0x000000072b2b7c24 */ /* 0x000fe2000f8e022e */
[----:B------:R-:W-:-:S03]  /*4680*/  LEA R42, P2, R40, UR16, 0x2 ;  /* 0x00000010282a7c11 */ /* 0x000fc6000f8410ff */
[----:B------:R-:W-:Y:S01]  /*4690*/  IMAD.IADD R41, R41, 0x1, R43 ;  /* 0x0000000129297824 */ /* 0x000fe200078e022b */
[----:B------:R-:W-:Y:S02]  /*46a0*/  ISETP.GE.AND P5, PT, R98, UR28, PT ;  /* 0x0000001c62007c0c */ /* 0x000fe4000bfa6270 */
[----:B------:R-:W-:Y:S02]  /*46b0*/  ISETP.GE.AND P4, PT, R96, UR28, PT ;  /* 0x0000001c60007c0c */ /* 0x000fe4000bf86270 */
[----:B------:R-:W-:Y:S02]  /*46c0*/  LEA.HI.X R43, R40, UR18, R41, 0x2, P2 ;  /* 0x00000012282b7c11 */ /* 0x000fe400090f1429 */
[----:B------:R-:W-:Y:S02]  /*46d0*/  ISETP.GE.AND P2, PT, R97, UR28, PT ;  /* 0x0000001c61007c0c */ /* 0x000fe4000bf46270 */
[----:B------:R-:W-:Y:S01]  /*46e0*/  ISETP.GE.AND P3, PT, R95, UR28, PT ;  /* 0x0000001c5f007c0c */ /* 0x000fe2000bf66270 */
[----:B------:R-:W0:Y:S01]  /*46f0*/  S2R R129, SR_TID.X ;  /* 0x0000000000817919 */ /* 0x000e220000002100 */
[----:B------:R-:W-:Y:S01]  /*4700*/  IMAD.MOV.U32 R47, RZ, RZ, RZ ;  /* 0x000000ffff2f7224 */ /* 0x000fe200078e00ff */
[----:B------:R-:W-:Y:S01]  /*4710*/  CS2R R40, SRZ ;  /* 0x0000000000287805 */ /* 0x000fe2000001ff00 */
[----:B------:R-:W-:-:S02]  /*4720*/  IMAD.U32 R87, RZ, RZ, UR9 ;  /* 0x00000009ff577e24 */ /* 0x000fc4000f8e00ff */
[----:B0-----:R-:W-:-:S04]  /*4730*/  IMAD.SHL.U32 R129, R129, 0x10, RZ ;  /* 0x0000001081817824 */ /* 0x001fc800078e00ff */
[----:B------:R-:W-:Y:S01]  /*4740*/  VIADD R129, R129, 0x1 ;  /* 0x0000000181817836 */ /* 0x000fe20000000000 */
[----:B--2---:R-:W-:Y:S04]  /*4750*/  STS [R114], R89 ;  /* 0x0000005972007388 */ /* 0x004fe80000000800 */
[----:B------:R-:W-:Y:S04]  /*4760*/  STS [R113+0x80], R88 ;  /* 0x0000805871007388 */ /* 0x000fe80000000800 */
[----:B---3--:R-:W-:Y:S04]  /*4770*/  STS [R112+0x100], R115 ;  /* 0x0001007370007388 */ /* 0x008fe80000000800 */
[----:B-----5:R-:W-:Y:S04]  /*4780*/  STS [R111+0x180], R116 ;  /* 0x000180746f007388 */ /* 0x020fe80000000800 */
[----:B----4-:R-:W-:Y:S04]  /*4790*/  STS [R110+0x200], R117 ;  /* 0x000200756e007388 */ /* 0x010fe80000000800 */
[----:B------:R-:W-:Y:S04]  /*47a0*/  STS [R109+0x280], R118 ;  /* 0x000280766d007388 */ /* 0x000fe80000000800 */
[----:B------:R-:W-:Y:S04]  /*47b0*/  STS [R108+0x300], R119 ;  /* 0x000300776c007388 */ /* 0x000fe80000000800 */
[----:B------:R-:W-:Y:S04]  /*47c0*/  STS [R107+0x380], R120 ;  /* 0x000380786b007388 */ /* 0x000fe80000000800 */
[----:B------:R0:W-:Y:S04]  /*47d0*/  STS [R106+0x400], R121 ;  /* 0x000400796a007388 */ /* 0x0001e80000000800 */
[----:B------:R-:W-:Y:S04]  /*47e0*/  STS [R105+0x480], R122 ;  /* 0x0004807a69007388 */ /* 0x000fe80000000800 */
[----:B------:R1:W-:Y:S01]  /*47f0*/  STS [R104+0x500], R123 ;  /* 0x0005007b68007388 */ /* 0x0003e20000000800 */
[----:B0-----:R-:W-:-:S03]  /*4800*/  CS2R R106, SRZ ;  /* 0x00000000006a7805 */ /* 0x001fc6000001ff00 */
[----:B------:R0:W-:Y:S04]  /*4810*/  STS [R103+0x580], R124 ;  /* 0x0005807c67007388 */ /* 0x0001e80000000800 */
[----:B------:R2:W-:Y:S01]  /*4820*/  STS [R76+0x600], R125 ;  /* 0x0006007d4c007388 */ /* 0x0005e20000000800 */
[----:B-1----:R-:W-:-:S03]  /*4830*/  CS2R R104, SRZ ;  /* 0x0000000000687805 */ /* 0x002fc6000001ff00 */
[----:B------:R-:W-:Y:S01]  /*4840*/  STS [R75+0x680], R126 ;  /* 0x0006807e4b007388 */ /* 0x000fe20000000800 */
[----:B0-----:R-:W-:-:S03]  /*4850*/  IMAD.MOV.U32 R103, RZ, RZ, RZ ;  /* 0x000000ffff677224 */ /* 0x001fc600078e00ff */
[----:B------:R-:W-:Y:S04]  /*4860*/  STS [R74+0x700], R127 ;  /* 0x0007007f4a007388 */ /* 0x000fe80000000800 */
[----:B------:R0:W-:Y:S01]  /*4870*/  STS [R73+0x780], R128 ;  /* 0x0007808049007388 */ /* 0x0001e20000000800 */
[----:B------:R-:W-:-:S03]  /*4880*/  NOP ;  /* 0x0000000000007918 */ /* 0x000fc60000000000 */
        /* <DEDUP_REMOVED lines=11> */
[----:B--2---:R-:W-:Y:S01]  /*4940*/  MOV R76, RZ ;  /* 0x000000ff004c7202 */ /* 0x004fe20000000f00 */
[----:B0-----:R-:W-:Y:S01]  /*4950*/  FMUL.FTZ R73, R45, 1.4426950216293334961 ;  /* 0x3fb8aa3b2d497820 */ /* 0x001fe20000410000 */
[----:B------:R-:W-:Y:S01]  /*4960*/  CS2R R88, SRZ ;  /* 0x0000000000587805 */ /* 0x000fe2000001ff00 */
[----:B------:R-:W0:Y:S02]  /*4970*/  S2R R115, SR_TID.X ;  /* 0x0000000000737919 */ /* 0x000e240000002100 */
[----:B------:R-:W-:Y:S01]  /*4980*/  FMUL.FTZ R45, R73, R56 ;  /* 0x00000038492d7220 */ /* 0x000fe20000410000 */
[----:B------:R-:W2:Y:S01]  /*4990*/  @!P6 LDG.E R76, desc[UR20][R42.64+0x280] ;  /* 0x000280142a4ce981 */ /* 0x000ea2000c1e1900 */
[----:B------:R-:W-:-:S02]  /*49a0*/  ISETP.GE.AND P6, PT, R83, UR28, PT ;  /* 0x0000001c53007c0c */ /* 0x000fc4000bfc6270 */
[----:B------:R1:W0:Y:S01]  /*49b0*/  MUFU.EX2 R133, R45 ;  /* 0x0000002d00857308 */ /* 0x0002220000000800 */
[----:B------:R-:W2:Y:S01]  /*49c0*/  @!P5 LDG.E R117, desc[UR20][R42.64+0x300] ;  /* 0x000300142a75d981 */ /* 0x000ea2000c1e1900 */
[----:B------:R-:W-:-:S03]  /*49d0*/  ISETP.GE.AND P5, PT, R82, UR28, PT ;  /* 0x0000001c52007c0c */ /* 0x000fc6000bfa6270 */
[----:B------:R-:W2:Y:S01]  /*49e0*/  @!P2 LDG.E R88, desc[UR20][R42.64+0x380] ;  /* 0x000380142a58a981 */ /* 0x000ea2000c1e1900 */
[----:B------:R-:W-:Y:S01]  /*49f0*/  ISETP.GE.AND P2, PT, R81, UR28, PT ;  /* 0x0000001c51007c0c */ /* 0x000fe2000bf46270 */
[----:B-1----:R-:W-:Y:S02]  /*4a00*/  FMUL.FTZ R45, R73, R54 ;  /* 0x00000036492d7220 */ /* 0x002fe40000410000 */
[----:B------:R-:W2:Y:S01]  /*4a10*/  @!P4 LDG.E R47, desc[UR20][R42.64+0x400] ;  /* 0x000400142a2fc981 */ /* 0x000ea2000c1e1900 */
[----:B------:R-:W-:-:S03]  /*4a20*/  ISETP.GE.AND P4, PT, R80, UR28, PT ;  /* 0x0000001c50007c0c */ /* 0x000fc6000bf86270 */
[----:B------:R-:W2:Y:S01]  /*4a30*/  @!P3 LDG.E R116, desc[UR20][R42.64+0x480] ;  /* 0x000480142a74b981 */ /* 0x000ea2000c1e1900 */
[----:B------:R-:W-:Y:S01]  /*4a40*/  ISETP.GE.AND P3, PT, R79, UR28, PT ;  /* 0x0000001c4f007c0c */ /* 0x000fe2000bf66270 */
[----:B------:R1:W0:Y:S02]  /*4a50*/  MUFU.EX2 R137, R45 ;  /* 0x0000002d00897308 */ /* 0x0002240000000800 */
[----:B------:R-:W2:Y:S04]  /*4a60*/  @!P6 LDG.E R89, desc[UR20][R42.64+0x500] ;  /* 0x000500142a59e981 */ /* 0x000ea8000c1e1900 */
[----:B------:R-:W2:Y:S01]  /*4a70*/  @!P2 LDG.E R41, desc[UR20][R42.64+0x600] ;  /* 0x000600142a29a981 */ /* 0x000ea2000c1e1900 */
[----:B-1----:R-:W-:-:S03]  /*4a80*/  CS2R R44, SRZ ;  /* 0x00000000002c7805 */ /* 0x002fc6000001ff00 */
[----:B------:R-:W2:Y:S01]  /*4a90*/  @!P4 LDG.E R40, desc[UR20][R42.64+0x680] ;  /* 0x000680142a28c981 */ /* 0x000ea2000c1e1900 */
[----:B------:R-:W-:-:S03]  /*4aa0*/  ISETP.GE.AND P6, PT, R78, UR28, PT ;  /* 0x0000001c4e007c0c */ /* 0x000fc6000bfc6270 */
[----:B------:R-:W1:Y:S04]  /*4ab0*/  LDS R72, [R72] ;  /* 0x0000000048487984 */ /* 0x000e680000000800 */
[----:B------:R-:W2:Y:S01]  /*4ac0*/  @!P5 LDG.E R44, desc[UR20][R42.64+0x580] ;  /* 0x000580142a2cd981 */ /* 0x000ea2000c1e1900 */
[----:B------:R-:W-:-:S03]  /*4ad0*/  FMUL.FTZ R46, R73, R55 ;  /* 0x00000037492e7220 */ /* 0x000fc60000410000 */
[----:B------:R-:W2:Y:S01]  /*4ae0*/  @!P3 LDG.E R45, desc[UR20][R42.64+0x700] ;  /* 0x000700142a2db981 */ /* 0x000ea2000c1e1900 */
[----:B------:R0:W-:Y:S01]  /*4af0*/  MUFU.EX2 R135, R46 ;  /* 0x0000002e00877308 */ /* 0x0001e20000000800 */
[----:B------:R-:W-:Y:S02]  /*4b00*/  ISETP.GE.U32.AND P5, PT, R129, UR28, PT ;  /* 0x0000001c81007c0c */ /* 0x000fe4000bfa6070 */
[----:B------:R-:W1:Y:S01]  /*4b10*/  S2R R129, SR_TID.X ;  /* 0x0000000000817919 */ /* 0x000e620000002100 */
[----:B------:R-:W1:Y:S01]  /*4b20*/  LDS R87, [R70+0x8] ;  /* 0x0000080046577984 */ /* 0x000e620000000800 */
[----:B0-----:R-:W-:-:S03]  /*4b30*/  IMAD.MOV.U32 R46, RZ, RZ, RZ ;  /* 0x000000ffff2e7224 */ /* 0x001fc600078e00ff */
[----:B------:R-:W0:Y:S04]  /*4b40*/  LDS R68, [R68+0x10] ;  /* 0x0000100044447984 */ /* 0x000e280000000800 */
[----:B------:R1:W2:Y:S04]  /*4b50*/  @!P6 LDG.E R46, desc[UR20][R42.64+0x780] ;  /* 0x000780142a2ee981 */ /* 0x0002a8000c1e1900 */
[----:B------:R1:W0:Y:S04]  /*4b60*/  LDS R75, [R71+0x4] ;  /* 0x00000400474b7984 */ /* 0x0002280000000800 */
[----:B------:R1:W0:Y:S02]  /*4b70*/  LDS R74, [R69+0xc] ;  /* 0x00000c00454a7984 */ /* 0x0002240000000800 */
[----:B-1----:R-:W-:-:S02]  /*4b80*/  SHF.L.U32 R71, R115, 0x4, RZ ;  /* 0x0000000473477819 */ /* 0x002fc400000006ff */
[----:B------:R-:W1:Y:S03]  /*4b90*/  LDS R67, [R67+0x14] ;  /* 0x0000140043437984 */ /* 0x000e660000000800 */
[----:B------:R-:W-:Y:S01]  /*4ba0*/  VIADD R69, R71, 0x9 ;  /* 0x0000000947457836 */ /* 0x000fe20000000000 */
[----:B------:R-:W-:Y:S04]  /*4bb0*/  LDS R64, [R64+0x20] ;  /* 0x0000200040407984 */ /* 0x000fe80000000800 */
[----:B------:R-:W-:Y:S01]  /*4bc0*/  ISETP.GE.U32.AND P3, PT, R69, UR28, PT ;  /* 0x0000001c45007c0c */ /* 0x000fe2000bf66070 */
[----:B------:R-:W-:Y:S01]  /*4bd0*/  FMUL.FTZ R108, R73, R52 ;  /* 0x00000034496c7220 */ /* 0x000fe20000410000 */
[----:B------:R1:W1:Y:S01]  /*4be0*/  LDS R69, [R66+0x18] ;  /* 0x0000180042457984 */ /* 0x0002620000000800 */
[----:B------:R-:W-:Y:S01]  /*4bf0*/  SHF.L.U32 R129, R129, 0x4, RZ ;  /* 0x0000000481817819 */ /* 0x000fe200000006ff */
[----:B------:R-:W-:-:S02]  /*4c00*/  FMUL.FTZ R86, R73, R53 ;  /* 0x0000003549567220 */ /* 0x000fc40000410000 */
[----:B------:R-:W1:Y:S01]  /*4c10*/  LDS R63, [R63+0x24] ;  /* 0x000024003f3f7984 */ /* 0x000e620000000800 */
[----:B------:R-:W0:Y:S01]  /*4c20*/  MUFU.EX2 R108, R108 ;  /* 0x0000006c006c7308 */ /* 0x000e220000000800 */
[----:B------:R-:W-:Y:S02]  /*4c30*/  FMUL.FTZ R72, R9, R72 ;  /* 0x0000004809487220 */ /* 0x000fe40000410000 */
[----:B------:R1:W1:Y:S01]  /*4c40*/  LDS R43, [R62+0x28] ;  /* 0x000028003e2b7984 */ /* 0x0002620000000800 */
[----:B------:R-:W-:Y:S01]  /*4c50*/  ISETP.GE.U32.AND P6, PT, R71, UR28, PT ;  /* 0x0000001c47007c0c */ /* 0x000fe2000bfc6070 */
[----:B------:R-:W-:Y:S02]  /*4c60*/  VIADD R129, R129, 0x2 ;  /* 0x0000000281817836 */ /* 0x000fe40000000000 */
[----:B------:R-:W-:Y:S01]  /*4c70*/  FMUL.FTZ R70, R73, R51 ;  /* 0x0000003349467220 */ /* 0x000fe20000410000 */
[----:B------:R-:W-:Y:S01]  /*4c80*/  VIADD R109, R71, 0x8 ;  /* 0x00000008476d7836 */ /* 0x000fe20000000000 */
[----:B------:R-:W1:Y:S01]  /*4c90*/  MUFU.EX2 R86, R86 ;  /* 0x0000005600567308 */ /* 0x000e620000000800 */
[----:B------:R-:W-:Y:S01]  /*4ca0*/  FSEL R132, R72, RZ, !P6 ;  /* 0x000000ff48847208 */ /* 0x000fe20007000000 */
[----:B------:R-:W-:Y:S01]  /*4cb0*/  FMUL.FTZ R87, R10, R87 ;  /* 0x000000570a577220 */ /* 0x000fe20000410000 */
[----:B------:R-:W-:Y:S01]  /*4cc0*/  FSEL R133, R133, 1, !P6 ;  /* 0x3f80000085857808 */ /* 0x000fe20007000000 */
[----:B------:R-:W-:Y:S01]  /*4cd0*/  FMUL.FTZ R42, R73, R48 ;  /* 0x00000030492a7220 */ /* 0x000fe20000410000 */
[----:B------:R-:W-:Y:S01]  /*4ce0*/  ISETP.GE.U32.AND P6, PT, R129, UR28, PT ;  /* 0x0000001c81007c0c */ /* 0x000fe2000bfc6070 */
[----:B------:R-:W-:Y:S01]  /*4cf0*/  LDS R60, [R60+0x30] ;  /* 0x000030003c3c7984 */ /* 0x000fe20000000800 */
[----:B------:R-:W-:Y:S01]  /*4d00*/  ISETP.GE.U32.AND P4, PT, R109, UR28, PT ;  /* 0x0000001c6d007c0c */ /* 0x000fe2000bf86070 */
[----:B------:R-:W-:Y:S01]  /*4d10*/  FMUL.FTZ R109, R73, R50 ;  /* 0x00000032496d7220 */ /* 0x000fe20000410000 */
[----:B------:R-:W1:Y:S01]  /*4d20*/  MUFU.EX2 R70, R70 ;  /* 0x0000004600467308 */ /* 0x000e620000000800 */
[----:B------:R-:W-:Y:S01]  /*4d30*/  FSEL R136, R87, RZ, !P6 ;  /* 0x000000ff57887208 */ /* 0x000fe20007000000 */
[----:B0-----:R-:W-:Y:S01]  /*4d40*/  FMUL.FTZ R68, R11, R68 ;  /* 0x000000440b447220 */ /* 0x001fe20000410000 */
[----:B------:R-:W-:Y:S01]  /*4d50*/  FSEL R137, R137, 1, !P6 ;  /* 0x3f80000089897808 */ /* 0x000fe20007000000 */
[----:B------:R-:W-:Y:S01]  /*4d60*/  FMUL.FTZ R75, R8, R75 ;  /* 0x0000004b084b7220 */ /* 0x000fe20000410000 */
[----:B------:R-:W-:Y:S01]  /*4d70*/  ISETP.GE.U32.AND P6, PT, R164, UR28, PT ;  /* 0x0000001ca4007c0c */ /* 0x000fe2000bfc6070 */
[----:B------:R-:W-:Y:S02]  /*4d80*/  LDS R59, [R59+0x34] ;  /* 0x000034003b3b7984 */ /* 0x000fe40000000800 */
[----:B------:R0:W-:Y:S01]  /*4d90*/  MUFU.EX2 R147, R42 ;  /* 0x0000002a00937308 */ /* 0x0001e20000000800 */
[----:B------:R-:W-:Y:S01]  /*4da0*/  FSEL R140, R68, RZ, !P6 ;  /* 0x000000ff448c7208 */ /* 0x000fe20007000000 */
[----:B------:R-:W-:Y:S01]  /*4db0*/  FMUL.FTZ R74, R7, R74 ;  /* 0x0000004a074a7220 */ /* 0x000fe20000410000 */
[----:B------:R-:W-:Y:S01]  /*4dc0*/  FSEL R141, R108, 1, !P6 ;  /* 0x3f8000006c8d7808 */ /* 0x000fe20007000000 */
[----:B------:R-:W-:Y:S01]  /*4dd0*/  LDS R57, [R57+0x3c] ;  /* 0x00003c0039397984 */ /* 0x000fe20000000800 */
[----:B0-----:R-:W-:-:S03]  /*4de0*/  VIADD R42, R71, 0xb ;  /* 0x0000000b472a7836 */ /* 0x001fc60000000000 */
[----:B------:R-:W0:Y:S01]  /*4df0*/  MUFU.EX2 R109, R109 ;  /* 0x0000006d006d7308 */ /* 0x000e220000000800 */
[----:B------:R-:W-:Y:S02]  /*4e00*/  FSEL R134, R75, RZ, !P5 ;  /* 0x000000ff4b867208 */ /* 0x000fe40006800000 */
[----:B------:R-:W-:Y:S02]  /*4e10*/  FSEL R135, R135, 1, !P5 ;  /* 0x3f80000087877808 */ /* 0x000fe40006800000 */
[----:B------:R-:W-:Y:S01]  /*4e20*/  ISETP.GE.U32.AND P6, PT, R42, UR28, PT ;  /* 0x0000001c2a007c0c */ /* 0x000fe2000bfc6070 */
[----:B-1----:R-:W-:Y:S01]  /*4e30*/  FMUL.FTZ R66, R73, R39 ;  /* 0x0000002749427220 */ /* 0x002fe20000410000 */
[----:B------:R-:W-:Y:S01]  /*4e40*/  ISETP.GE.U32.AND P5, PT, R165, UR28, PT ;  /* 0x0000001ca5007c0c */ /* 0x000fe2000bfa6070 */
[----:B------:R1:W1:Y:S01]  /*4e50*/  LDS R42, [R65+0x1c] ;  /* 0x00001c00412a7984 */ /* 0x0002620000000800 */
[----:B------:R-:W-:Y:S02]  /*4e60*/  FMUL.FTZ R67, R6, R67 ;  /* 0x0000004306437220 */ /* 0x000fe40000410000 */
[----:B------:R-:W-:-:S02]  /*4e70*/  FSEL R138, R74, RZ, !P5 ;  /* 0x000000ff4a8a7208 */ /* 0x000fc40006800000 */
[----:B------:R-:W-:Y:S02]  /*4e80*/  FSEL R139, R86, 1, !P5 ;  /* 0x3f800000568b7808 */ /* 0x000fe40006800000 */
[----:B------:R-:W-:Y:S01]  /*4e90*/  ISETP.GE.U32.AND P5, PT, R101, UR28, PT ;  /* 0x0000001c65007c0c */ /* 0x000fe2000bfa6070 */
[----:B------:R-:W1:Y:S01]  /*4ea0*/  MUFU.EX2 R66, R66 ;  /* 0x0000004200427308 */ /* 0x000e620000000800 */
[----:B------:R-:W-:Y:S01]  /*4eb0*/  FMUL.FTZ R69, R12, R69 ;  /* 0x000000450c457220 */ /* 0x000fe20000410000 */
[----:B------:R-:W-:Y:S02]  /*4ec0*/  IADD3 R62, R71, 0xc, RZ ;  /* 0x0000000c473e7810 */ /* 0x000fe40007ffe0ff */
[----:B------:R-:W-:Y:S02]  /*4ed0*/  FSEL R142, R67, RZ, !P5 ;  /* 0x000000ff438e7208 */ /* 0x000fe40006800000 */
[----:B------:R-:W-:Y:S02]  /*4ee0*/  FSEL R143, R70, 1, !P5 ;  /* 0x3f800000468f7808 */ /* 0x000fe40006800000 */
[----:B------:R-:W-:Y:S01]  /*4ef0*/  ISETP.GE.U32.AND P5, PT, R100, UR28, PT ;  /* 0x0000001c64007c0c */ /* 0x000fe2000bfa6070 */
[----:B------:R-:W-:-:S03]  /*4f00*/  FMUL.FTZ R64, R13, R64 ;  /* 0x000000400d407220 */ /* 0x000fc60000410000 */
[----:B------:R-:W-:Y:S02]  /*4f10*/  FSEL R144, R69, RZ, !P5 ;  /* 0x000000ff45907208 */ /* 0x000fe40006800000 */
[----:B0-----:R-:W-:Y:S02]  /*4f20*/  FSEL R145, R109, 1, !P5 ;  /* 0x3f8000006d917808 */ /* 0x001fe40006800000 */
[----:B------:R-:W-:Y:S01]  /*4f30*/  ISETP.GE.U32.AND P5, PT, R62, UR28, PT ;  /* 0x0000001c3e007c0c */ /* 0x000fe2000bfa6070 */
[----:B------:R-:W-:Y:S01]  /*4f40*/  FMUL.FTZ R72, R73, R38 ;  /* 0x0000002649487220 */ /* 0x000fe20000410000 */
[----:B------:R0:W0:Y:S01]  /*4f50*/  LDS R62, [R61+0x2c] ;  /* 0x00002c003d3e7984 */ /* 0x0000220000000800 */
[C---:B------:R-:W-:Y:S01]  /*4f60*/  IADD3 R110, R71.reuse, 0xa, RZ ;  /* 0x0000000a476e7810 */ /* 0x040fe20007ffe0ff */
[----:B------:R-:W-:Y:S01]  /*4f70*/  FMUL.FTZ R148, R4, R63 ;  /* 0x0000003f04947220 */ /* 0x000fe20000410000 */
[----:B------:R-:W-:Y:S01]  /*4f80*/  FSEL R146, R64, RZ, !P4 ;  /* 0x000000ff40927208 */ /* 0x000fe20006000000 */
[----:B------:R-:W-:-:S02]  /*4f90*/  VIADD R64, R71, 0xe ;  /* 0x0000000e47407836 */ /* 0x000fc40000000000 */
[----:B------:R-:W-:Y:S01]  /*4fa0*/  FMUL.FTZ R63, R73, R49 ;  /* 0x00000031493f7220 */ /* 0x000fe20000410000 */
[----:B------:R-:W-:Y:S01]  /*4fb0*/  FMUL.FTZ R43, R14, R43 ;  /* 0x0000002b0e2b7220 */ /* 0x000fe20000410000 */
[----:B------:R-:W-:Y:S01]  /*4fc0*/  ISETP.GE.U32.AND P2, PT, R110, UR28, PT ;  /* 0x0000001c6e007c0c */ /* 0x000fe2000bf46070 */
[----:B------:R-:W0:Y:S01]  /*4fd0*/  MUFU.EX2 R72, R72 ;  /* 0x0000004800487308 */ /* 0x000e220000000800 */
[----:B------:R-:W-:Y:S02]  /*4fe0*/  FSEL R148, R148, RZ, !P3 ;  /* 0x000000ff94947208 */ /* 0x000fe40005800000 */
[----:B-1----:R-:W-:Y:S02]  /*4ff0*/  FSEL R149, R66, 1, !P3 ;  /* 0x3f80000042957808 */ /* 0x002fe40005800000 */
[----:B------:R-:W-:Y:S01]  /*5000*/  ISETP.GE.U32.AND P3, PT, R64, UR28, PT ;  /* 0x0000001c40007c0c */ /* 0x000fe2000bf66070 */
[-C--:B------:R-:W-:Y:S01]  /*5010*/  FFMA.FTZ R64, R132, R135.reuse, R134 ;  /* 0x0000008784407223 */ /* 0x080fe20000010086 */
[----:B------:R-:W-:Y:S01]  /*5020*/  FSEL R150, R43, RZ, !P2 ;  /* 0x000000ff2b967208 */ /* 0x000fe20005000000 */
[----:B------:R-:W1:Y:S01]  /*5030*/  MUFU.EX2 R63, R63 ;  /* 0x0000003f003f7308 */ /* 0x000e620000000800 */
[----:B------:R-:W1:Y:S01]  /*5040*/  LDS R43, [R58+0x38] ;  /* 0x000038003a2b7984 */ /* 0x000e620000000800 */
[----:B------:R-:W-:Y:S01]  /*5050*/  FMUL.FTZ R66, R133, R135 ;  /* 0x0000008785427220 */ /* 0x000fe20000410000 */
[----:B------:R-:W-:-:S03]  /*5060*/  FFMA.FTZ R64, R137, R64, R136 ;  /* 0x0000004089407223 */ /* 0x000fc60000010088 */
[----:B------:R-:W-:Y:S01]  /*5070*/  FMUL.FTZ R66, R137, R66 ;  /* 0x0000004289427220 */ /* 0x000fe20000410000 */
[----:B------:R-:W-:Y:S01]  /*5080*/  FFMA.FTZ R65, R139, R64, R138 ;  /* 0x000000408b417223 */ /* 0x000fe2000001008a */
[----:B------:R-:W-:Y:S02]  /*5090*/  FMUL.FTZ R155, R73, R37 ;  /* 0x00000025499b7220 */ /* 0x000fe40000410000 */
[----:B------:R-:W-:Y:S01]  /*50a0*/  FMUL.FTZ R66, R139, R66 ;  /* 0x000000428b427220 */ /* 0x000fe20000410000 */
[----:B------:R-:W-:Y:S01]  /*50b0*/  FFMA.FTZ R65, R141, R65, R140 ;  /* 0x000000418d417223 */ /* 0x000fe2000001008c */
[----:B0-----:R-:W-:Y:S01]  /*50c0*/  FSEL R151, R72, 1, !P2 ;  /* 0x3f80000048977808 */ /* 0x001fe20005000000 */
[----:B------:R-:W-:Y:S01]  /*50d0*/  FMUL.FTZ R42, R5, R42 ;  /* 0x0000002a052a7220 */ /* 0x000fe20000410000 */
[----:B------:R-:W-:Y:S01]  /*50e0*/  ISETP.GE.U32.AND P2, PT, R99, UR28, PT ;  /* 0x0000001c63007c0c */ /* 0x000fe2000bf46070 */
[----:B------:R-:W-:Y:S01]  /*50f0*/  FMUL.FTZ R66, R141, R66 ;  /* 0x000000428d427220 */ /* 0x000fe20000410000 */
[----:B------:R-:W-:Y:S01]  /*5100*/  FMUL.FTZ R156, R73, R36 ;  /* 0x00000024499c7220 */ /* 0x000fe20000410000 */
[----:B------:R-:W-:Y:S01]  /*5110*/  FFMA.FTZ R65, R143, R65, R142 ;  /* 0x000000418f417223 */ /* 0x000fe2000001008e */
[----:B------:R-:W0:Y:S01]  /*5120*/  MUFU.EX2 R155, R155 ;  /* 0x0000009b009b7308 */ /* 0x000e220000000800 */
[----:B------:R-:W-:Y:S01]  /*5130*/  FMUL.FTZ R61, R73, R35 ;  /* 0x00000023493d7220 */ /* 0x000fe20000410000 */
[----:B------:R-:W-:Y:S01]  /*5140*/  FMUL.FTZ R66, R143, R66 ;  /* 0x000000428f427220 */ /* 0x000fe20000410000 */
[----:B------:R-:W-:Y:S01]  /*5150*/  FSEL R152, R42, RZ, !P2 ;  /* 0x000000ff2a987208 */ /* 0x000fe20005000000 */
[----:B------:R-:W-:Y:S01]  /*5160*/  FFMA.FTZ R65, R145, R65, R144 ;  /* 0x0000004191417223 */ /* 0x000fe20000010090 */
[----:B-1----:R-:W-:Y:S01]  /*5170*/  FSEL R153, R63, 1, !P2 ;  /* 0x3f8000003f997808 */ /* 0x002fe20005000000 */
[----:B------:R-:W-:Y:S01]  /*5180*/  FMUL.FTZ R66, R145, R66 ;  /* 0x0000004291427220 */ /* 0x000fe20000410000 */
[----:B------:R-:W-:Y:S01]  /*5190*/  FSEL R147, R147, 1, !P4 ;  /* 0x3f80000093937808 */ /* 0x000fe20006000000 */
[----:B------:R-:W1:Y:S01]  /*51a0*/  MUFU.EX2 R156, R156 ;  /* 0x0000009c009c7308 */ /* 0x000e620000000800 */
[----:B------:R-:W-:Y:S01]  /*51b0*/  FMUL.FTZ R64, R73, R34 ;  /* 0x0000002249407220 */ /* 0x000fe20000410000 */
[C---:B------:R-:W-:Y:S01]  /*51c0*/  FFMA.FTZ R65, R153.reuse, R65, R152 ;  /* 0x0000004199417223 */ /* 0x040fe20000010098 */
[----:B------:R-:W-:Y:S01]  /*51d0*/  FMUL.FTZ R66, R153, R66 ;  /* 0x0000004299427220 */ /* 0x000fe20000410000 */
[----:B------:R-:W-:-:S04]  /*51e0*/  FMUL.FTZ R73, R73, R33 ;  /* 0x0000002149497220 */ /* 0x000fc80000410000 */
[----:B------:R-:W1:Y:S01]  /*51f0*/  MUFU.EX2 R61, R61 ;  /* 0x0000003d003d7308 */ /* 0x000e620000000800 */
[----:B------:R-:W-:Y:S01]  /*5200*/  FFMA.FTZ R65, R147, R65, R146 ;  /* 0x0000004193417223 */ /* 0x000fe20000010092 */
[----:B------:R-:W-:Y:S01]  /*5210*/  FMUL.FTZ R62, R3, R62 ;  /* 0x0000003e033e7220 */ /* 0x000fe20000410000 */
[----:B------:R-:W-:Y:S01]  /*5220*/  FMUL.FTZ R66, R147, R66 ;  /* 0x0000004293427220 */ /* 0x000fe20000410000 */
[----:B------:R-:W-:Y:S02]  /*5230*/  VIADD R67, R71, 0xd ;  /* 0x0000000d47437836 */ /* 0x000fe40000000000 */
[----:B------:R-:W-:Y:S02]  /*5240*/  FFMA.FTZ R65, R149, R65, R148 ;  /* 0x0000004195417223 */ /* 0x000fe40000010094 */
[----:B------:R-:W1:Y:S01]  /*5250*/  MUFU.EX2 R64, R64 ;  /* 0x0000004000407308 */ /* 0x000e620000000800 */
[----:B------:R-:W-:Y:S01]  /*5260*/  FMUL.FTZ R60, R15, R60 ;  /* 0x0000003c0f3c7220 */ /* 0x000fe20000410000 */
[----:B------:R-:W-:Y:S01]  /*5270*/  FSEL R154, R62, RZ, !P6 ;  /* 0x000000ff3e9a7208 */ /* 0x000fe20007000000 */
[----:B------:R-:W-:Y:S01]  /*5280*/  FMUL.FTZ R66, R149, R66 ;  /* 0x0000004295427220 */ /* 0x000fe20000410000 */
[----:B0-----:R-:W-:Y:S01]  /*5290*/  FSEL R155, R155, 1, !P6 ;  /* 0x3f8000009b9b7808 */ /* 0x001fe20007000000 */
[----:B------:R-:W-:-:S03]  /*52a0*/  FFMA.FTZ R65, R151, R65, R150 ;  /* 0x0000004197417223 */ /* 0x000fc60000010096 */
[----:B------:R-:W0:Y:S01]  /*52b0*/  MUFU.EX2 R73, R73 ;  /* 0x0000004900497308 */ /* 0x000e220000000800 */
[----:B------:R-:W-:Y:S01]  /*52c0*/  ISETP.GE.U32.AND P4, PT, R67, UR28, PT ;  /* 0x0000001c43007c0c */ /* 0x000fe2000bf86070 */
[----:B------:R-:W-:Y:S01]  /*52d0*/  FMUL.FTZ R59, R2, R59 ;  /* 0x0000003b023b7220 */ /* 0x000fe20000410000 */
[----:B-1----:R-:W-:Y:S01]  /*52e0*/  FSEL R156, R156, 1, !P5 ;  /* 0x3f8000009c9c7808 */ /* 0x002fe20006800000 */
[----:B------:R-:W-:Y:S01]  /*52f0*/  FMUL.FTZ R66, R151, R66 ;  /* 0x0000004297427220 */ /* 0x000fe20000410000 */
[----:B------:R-:W-:Y:S01]  /*5300*/  FSEL R159, R60, RZ, !P5 ;  /* 0x000000ff3c9f7208 */ /* 0x000fe20006800000 */
[----:B------:R-:W-:Y:S01]  /*5310*/  FFMA.FTZ R65, R155, R65, R154 ;  /* 0x000000419b417223 */ /* 0x000fe2000001009a */
[----:B------:R-:W-:Y:S01]  /*5320*/  FSEL R157, R61, 1, !P4 ;  /* 0x3f8000003d9d7808 */ /* 0x000fe20006000000 */
[----:B------:R-:W-:Y:S01]  /*5330*/  FMUL.FTZ R43, R16, R43 ;  /* 0x0000002b102b7220 */ /* 0x000fe20000410000 */
[----:B------:R-:W-:Y:S01]  /*5340*/  IADD3 R71, R71, 0xf, RZ ;  /* 0x0000000f47477810 */ /* 0x000fe20007ffe0ff */
[----:B------:R-:W-:Y:S01]  /*5350*/  FMUL.FTZ R61, R155, R66 ;  /* 0x000000429b3d7220 */ /* 0x000fe20000410000 */
[----:B------:R-:W-:Y:S01]  /*5360*/  FSEL R160, R59, RZ, !P4 ;  /* 0x000000ff3ba07208 */ /* 0x000fe20006000000 */
[----:B------:R-:W-:Y:S01]  /*5370*/  FFMA.FTZ R65, R156, R65, R159 ;  /* 0x000000419c417223 */ /* 0x000fe2000001009f */
[----:B------:R-:W-:Y:S01]  /*5380*/  FMUL.FTZ R57, R0, R57 ;  /* 0x0000003900397220 */ /* 0x000fe20000410000 */
[----:B------:R-:W-:Y:S01]  /*5390*/  ISETP.GE.U32.AND P2, PT, R71, UR28, PT ;  /* 0x0000001c47007c0c */ /* 0x000fe2000bf46070 */
[----:B------:R-:W-:Y:S01]  /*53a0*/  FMUL.FTZ R42, R156, R61 ;  /* 0x0000003d9c2a7220 */ /* 0x000fe20000410000 */
[----:B------:R-:W-:Y:S01]  /*53b0*/  FSEL R158, R64, 1, !P3 ;  /* 0x3f800000409e7808 */ /* 0x000fe20005800000 */
[----:B------:R-:W-:Y:S01]  /*53c0*/  FFMA.FTZ R65, R157, R65, R160 ;  /* 0x000000419d417223 */ /* 0x000fe200000100a0 */
[----:B------:R-:W-:Y:S01]  /*53d0*/  FSEL R161, R43, RZ, !P3 ;  /* 0x000000ff2ba17208 */ /* 0x000fe20005800000 */
[----:B------:R-:W-:Y:S01]  /*53e0*/  FMUL.FTZ R43, R157, R42 ;  /* 0x0000002a9d2b7220 */ /* 0x000fe20000410000 */
[----:B0-----:R-:W-:-:S02]  /*53f0*/  FSEL R162, R73, 1, !P2 ;  /* 0x3f80000049a27808 */ /* 0x001fc40005000000 */
[----:B------:R-:W-:Y:S01]  /*5400*/  FSEL R163, R57, RZ, !P2 ;  /* 0x000000ff39a37208 */ /* 0x000fe20005000000 */
[C---:B------:R-:W-:Y:S01]  /*5410*/  FFMA.FTZ R65, R158.reuse, R65, R161 ;  /* 0x000000419e417223 */ /* 0x040fe200000100a1 */
[----:B------:R-:W-:-:S03]  /*5420*/  FMUL.FTZ R43, R158, R43 ;  /* 0x0000002b9e2b7220 */ /* 0x000fc60000410000 */
[C---:B------:R-:W-:Y:S01]  /*5430*/  FFMA.FTZ R87, R162.reuse, R65, R163 ;  /* 0x00000041a2577223 */ /* 0x040fe200000100a3 */
[----:B------:R-:W-:-:S04]  /*5440*/  FMUL.FTZ R86, R162, R43 ;  /* 0x0000002ba2567220 */ /* 0x000fc80000410000 */
        /* <DEDUP_REMOVED lines=13> */
[----:B------:R-:W-:-:S12]  /*5520*/  IMAD.IADD R57, R77, 0x1, R102 ;  /* 0x000000014d397824 */ /* 0x000fd800078e0266 */
[C---:B0-----:R-:W-:Y:S01]  /*5530*/  @P2 FFMA.FTZ R87, R86.reuse, R42, R87 ;  /* 0x0000002a56572223 */ /* 0x041fe20000010057 */
[----:B------:R-:W-:Y:S02]  /*5540*/  VIADD R42, R57, 0x80 ;  /* 0x00000080392a7836 */ /* 0x000fe40000000000 */
[----:B-1----:R-:W-:-:S03]  /*5550*/  @P2 FMUL.FTZ R86, R86, R43 ;  /* 0x0000002b56562220 */ /* 0x002fc60000410000 */
[----:B------:R-:W-:Y:S02]  /*5560*/  LEA.HI.SX32 R59, R42, R57, 0x1b ;  /* 0x000000392a3b7211 */ /* 0x000fe400078fdaff */
[----:B------:R-:W0:Y:S04]  /*5570*/  SHFL.UP PT, R42, R87, 0x8, RZ ;  /* 0x05000000572a7989 */ /* 0x000e2800000e00ff */
[----:B------:R-:W1:Y:S01]  /*5580*/  SHFL.UP PT, R43, R86, 0x8, RZ ;  /* 0x05000000562b7989 */ /* 0x000e6200000e00ff */
[----:B------:R-:W-:Y:S01]  /*5590*/  ISETP.GE.AND P5, PT, R102, 0x8, PT ;  /* 0x000000086600780c */ /* 0x000fe20003fa6270 */
[----:B------:R-:W3:Y:S01]  /*55a0*/  S2UR UR25, SR_CgaCtaId ;  /* 0x00000000001979c3 */ /* 0x000ee20000008800 */
[----:B------:R-:W-:Y:S01]  /*55b0*/  UMOV UR23, 0x400 ;  /* 0x0000040000177882 */ /* 0x000fe20000000000 */
[C---:B------:R-:W-:Y:S01]  /*55c0*/  VIADD R118, R57.reuse, 0x20 ;  /* 0x0000002039767836 */ /* 0x040fe20000000000 */
[C---:B------:R-:W-:Y:S01]  /*55d0*/  IADD3 R114, R57.reuse, 0x40, RZ ;  /* 0x0000004039727810 */ /* 0x040fe20007ffe0ff */
[----:B------:R-:W-:-:S08]  /*55e0*/  VIADD R112, R57, 0x60 ;  /* 0x0000006039707836 */ /* 0x000fd00000000000 */
[C---:B0-----:R-:W-:Y:S01]  /*55f0*/  @P5 FFMA.FTZ R87, R86.reuse, R42, R87 ;  /* 0x0000002a56575223 */ /* 0x041fe20000010057 */
[----:B-1----:R-:W-:-:S04]  /*5600*/  @P5 FMUL.FTZ R86, R86, R43 ;  /* 0x0000002b56565220 */ /* 0x002fc80000410000 */
[----:B------:R-:W0:Y:S04]  /*5610*/  SHFL.UP PT, R42, R87, 0x10, RZ ;  /* 0x06000000572a7989 */ /* 0x000e2800000e00ff */
[----:B------:R-:W1:Y:S01]  /*5620*/  SHFL.UP PT, R43, R86, 0x10, RZ ;  /* 0x06000000562b7989 */ /* 0x000e6200000e00ff */
[----:B---3--:R-:W-:Y:S01]  /*5630*/  ULEA UR23, UR25, UR23, 0x18 ;  /* 0x0000001719177291 */ /* 0x008fe2000f8ec03f */
[CC--:B------:R-:W-:Y:S01]  /*5640*/  LEA.HI.SX32 R63, R57.reuse, R57.reuse, 0x1b ;  /* 0x00000039393f7211 */ /* 0x0c0fe200078fdaff */
[C---:B------:R-:W-:Y:S01]  /*5650*/  VIADD R108, R57.reuse, 0xc0 ;  /* 0x000000c0396c7836 */ /* 0x040fe20000000000 */
[C---:B------:R-:W-:Y:S01]  /*5660*/  IADD3 R110, R57.reuse, 0xa0, RZ ;  /* 0x000000a0396e7810 */ /* 0x040fe20007ffe0ff */
[----:B------:R-:W-:Y:S01]  /*5670*/  VIADD R74, R57, 0xe0 ;  /* 0x000000e0394a7836 */ /* 0x000fe20000000000 */
[----:B------:R-:W-:-:S02]  /*5680*/  LEA.HI.SX32 R118, R118, R57, 0x1b ;  /* 0x0000003976767211 */ /* 0x000fc400078fdaff */
[-C--:B------:R-:W-:Y:S02]  /*5690*/  LEA.HI.SX32 R61, R114, R57.reuse, 0x1b ;  /* 0x00000039723d7211 */ /* 0x080fe400078fdaff */
[----:B------:R-:W-:Y:S01]  /*56a0*/  ISETP.GE.AND P5, PT, R102, 0x10, PT ;  /* 0x000000106600780c */ /* 0x000fe20003fa6270 */
[C---:B------:R-:W-:Y:S01]  /*56b0*/  VIADD R70, R57.reuse, 0x120 ;  /* 0x0000012039467836 */ /* 0x040fe20000000000 */
[-C--:B------:R-:W-:Y:S01]  /*56c0*/  LEA.HI.SX32 R111, R112, R57.reuse, 0x1b ;  /* 0x00000039706f7211 */ /* 0x080fe200078fdaff */
[C---:B------:R-:W-:Y:S01]  /*56d0*/  VIADD R68, R57.reuse, 0x140 ;  /* 0x0000014039447836 */ /* 0x040fe20000000000 */
[----:B------:R-:W-:Y:S02]  /*56e0*/  IADD3 R72, R57, 0x100, RZ ;  /* 0x0000010039487810 */ /* 0x000fe40007ffe0ff */
[----:B------:R-:W-:Y:S02]  /*56f0*/  LEA R114, R63, UR23, 0x2 ;  /* 0x000000173f727c11 */ /* 0x000fe4000f8e10ff */
[----:B------:R-:W-:-:S02]  /*5700*/  LEA.HI.SX32 R109, R110, R57, 0x1b ;  /* 0x000000396e6d7211 */ /* 0x000fc400078fdaff */
[----:B------:R-:W-:Y:S01]  /*5710*/  LEA R113, R118, UR23, 0x2 ;  /* 0x0000001776717c11 */ /* 0x000fe2000f8e10ff */
[----:B------:R-:W-:Y:S01]  /*5720*/  VIADD R64, R57, 0x180 ;  /* 0x0000018039407836 */ /* 0x000fe20000000000 */
[-C--:B------:R-:W-:Y:S02]  /*5730*/  LEA.HI.SX32 R108, R108, R57.reuse, 0x1b ;  /* 0x000000396c6c7211 */ /* 0x080fe400078fdaff */
[----:B------:R-:W-:Y:S01]  /*5740*/  LEA R112, R61, UR23, 0x2 ;  /* 0x000000173d707c11 */ /* 0x000fe2000f8e10ff */
[C---:B------:R-:W-:Y:S01]  /*5750*/  VIADD R62, R57.reuse, 0x1a0 ;  /* 0x000001a0393e7836 */ /* 0x040fe20000000000 */
[----:B------:R-:W-:Y:S02]  /*5760*/  IADD3 R66, R57, 0x160, RZ ;  /* 0x0000016039427810 */ /* 0x000fe40007ffe0ff */
[-C--:B------:R-:W-:Y:S02]  /*5770*/  LEA.HI.SX32 R74, R74, R57.reuse, 0x1b ;  /* 0x000000394a4a7211 */ /* 0x080fe400078fdaff */
[----:B------:R-:W-:Y:S01]  /*5780*/  LEA R111, R111, UR23, 0x2 ;  /* 0x000000176f6f7c11 */ /* 0x000fe2000f8e10ff */
[----:B------:R3:W-:Y:S01]  /*5790*/  STS [R114+0x2100], R107 ;  /* 0x0021006b72007388 */ /* 0x0007e20000000800 */
[----:B------:R-:W-:-:S02]  /*57a0*/  LEA.HI.SX32 R72, R72, R57, 0x1b ;  /* 0x0000003948487211 */ /* 0x000fc400078fdaff */
[----:B------:R-:W-:Y:S01]  /*57b0*/  LEA R110, R59, UR23, 0x2 ;  /* 0x000000173b6e7c11 */ /* 0x000fe2000f8e10ff */
[----:B----4-:R4:W-:Y:S01]  /*57c0*/  STS [R113+0x2180], R106 ;  /* 0x0021806a71007388 */ /* 0x0109e20000000800 */
[-C--:B------:R-:W-:Y:S02]  /*57d0*/  LEA.HI.SX32 R70, R70, R57.reuse, 0x1b ;  /* 0x0000003946467211 */ /* 0x080fe400078fdaff */
[----:B------:R-:W-:Y:S01]  /*57e0*/  LEA R109, R109, UR23, 0x2 ;  /* 0x000000176d6d7c11 */ /* 0x000fe2000f8e10ff */
[----:B-----5:R5:W-:Y:S01]  /*57f0*/  STS [R112+0x2200], R105 ;  /* 0x0022006970007388 */ /* 0x020be20000000800 */
[----:B------:R-:W-:Y:S02]  /*5800*/  IADD3 R60, R57, 0x1c0, RZ ;  /* 0x000001c0393c7810 */ /* 0x000fe40007ffe0ff */
[-C--:B------:R-:W-:Y:S02]  /*5810*/  LEA.HI.SX32 R68, R68, R57.reuse, 0x1b ;  /* 0x0000003944447211 */ /* 0x080fe400078fdaff */
[----:B------:R-:W-:Y:S01]  /*5820*/  LEA R108, R108, UR23, 0x2 ;  /* 0x000000176c6c7c11 */ /* 0x000fe2000f8e10ff */
[----:B------:R1:W-:Y:S01]  /*5830*/  STS [R111+0x2280], R104 ;  /* 0x002280686f007388 */ /* 0x0003e20000000800 */
[----:B------:R-:W-:-:S02]  /*5840*/  LEA.HI.SX32 R66, R66, R57, 0x1b ;  /* 0x0000003942427211 */ /* 0x000fc400078fdaff */
[----:B---3--:R-:W-:Y:S01]  /*5850*/  LEA R107, R74, UR23, 0x2 ;  /* 0x000000174a6b7c11 */ /* 0x008fe2000f8e10ff */
[----:B------:R3:W-:Y:S01]  /*5860*/  STS [R110+0x2300], R103 ;  /* 0x002300676e007388 */ /* 0x0007e20000000800 */
[-C--:B------:R-:W-:Y:S02]  /*5870*/  LEA.HI.SX32 R64, R64, R57.reuse, 0x1b ;  /* 0x0000003940407211 */ /* 0x080fe400078fdaff */
[----:B----4-:R-:W-:Y:S01]  /*5880*/  LEA R106, R72, UR23, 0x2 ;  /* 0x00000017486a7c11 */ /* 0x010fe2000f8e10ff */
[----:B--2---:R2:W-:Y:S01]  /*5890*/  STS [R109+0x2380], R76 ;  /* 0x0023804c6d007388 */ /* 0x0045e20000000800 */
[-C--:B------:R-:W-:Y:S02]  /*58a0*/  LEA.HI.SX32 R62, R62, R57.reuse, 0x1b ;  /* 0x000000393e3e7211 */ /* 0x080fe400078fdaff */
[----:B-----5:R-:W-:Y:S01]  /*58b0*/  LEA R105, R70, UR23, 0x2 ;  /* 0x0000001746697c11 */ /* 0x020fe2000f8e10ff */
[----:B------:R-:W-:Y:S01]  /*58c0*/  STS [R108+0x2400], R117 ;  /* 0x002400756c007388 */ /* 0x000fe20000000800 */
[----:B------:R-:W-:Y:S01]  /*58d0*/  LEA.HI.SX32 R60, R60, R57, 0x1b ;  /* 0x000000393c3c7211 */ /* 0x000fe200078fdaff */
[----:B0-----:R-:W-:Y:S01]  /*58e0*/  @P5 FFMA.FTZ R87, R86, R42, R87 ;  /* 0x0000002a56575223 */ /* 0x001fe20000010057 */
[----:B-1----:R-:W-:Y:S01]  /*58f0*/  LEA R104, R68, UR23, 0x2 ;  /* 0x0000001744687c11 */ /* 0x002fe2000f8e10ff */
[----:B------:R-:W-:Y:S01]  /*5900*/  STS [R107+0x2480], R88 ;  /* 0x002480586b007388 */ /* 0x000fe20000000800 */
[----:B---3--:R-:W-:Y:S01]  /*5910*/  LEA R103, R66, UR23, 0x2 ;  /* 0x0000001742677c11 */ /* 0x008fe2000f8e10ff */
[----:B------:R-:W-:Y:S01]  /*5920*/  @P5 FMUL.FTZ R86, R86, R43 ;  /* 0x0000002b56565220 */ /* 0x000fe20000410000 */
[----:B--2---:R-:W-:Y:S01]  /*5930*/  LEA R76, R64, UR23, 0x2 ;  /* 0x00000017404c7c11 */ /* 0x004fe2000f8e10ff */
[----:B------:R-:W-:Y:S01]  /*5940*/  VIADD R58, R57, 0x1e0 ;  /* 0x000001e0393a7836 */ /* 0x000fe20000000000 */
[----:B------:R0:W-:Y:S01]  /*5950*/  STS [R106+0x2500], R47 ;  /* 0x0025002f6a007388 */ /* 0x0001e20000000800 */
[----:B------:R-:W-:Y:S01]  /*5960*/  LEA R75, R62, UR23, 0x2 ;  /* 0x000000173e4b7c11 */ /* 0x000fe2000f8e10ff */
[C---:B------:R-:W-:Y:S01]  /*5970*/  IMAD R42, R102.reuse, 0x10, R77 ;  /* 0x00000010662a7824 */ /* 0x040fe200078e024d */
[----:B------:R-:W-:Y:S01]  /*5980*/  ISETP.NE.AND P5, PT, R102, 0x1f, PT ;  /* 0x0000001f6600780c */ /* 0x000fe20003fa5270 */
[----:B------:R-:W-:Y:S01]  /*5990*/  STS [R105+0x2580], R116 ;  /* 0x0025807469007388 */ /* 0x000fe20000000800 */
[----:B------:R-:W-:-:S02]  /*59a0*/  LEA R74, R60, UR23, 0x2 ;  /* 0x000000173c4a7c11 */ /* 0x000fc4000f8e10ff */
[----:B------:R-:W-:Y:S01]  /*59b0*/  SHF.R.U32.HI R65, RZ, 0x5, R115 ;  /* 0x00000005ff417819 */ /* 0x000fe20000011673 */
[----:B------:R-:W-:Y:S01]  /*59c0*/  STS [R104+0x2600], R89 ;  /* 0x0026005968007388 */ /* 0x000fe20000000800 */
[----:B------:R-:W-:Y:S01]  /*59d0*/  LEA.HI.SX32 R58, R58, R57, 0x1b ;  /* 0x000000393a3a7211 */ /* 0x000fe200078fdaff */
[C---:B------:R-:W-:Y:S02]  /*59e0*/  VIADD R67, R42.reuse, 0x6 ;  /* 0x000000062a437836 */ /* 0x040fe40000000000 */
[----:B------:R-:W-:Y:S01]  /*59f0*/  STS [R103+0x2680], R44 ;  /* 0x0026802c67007388 */ /* 0x000fe20000000800 */
[C---:B------:R-:W-:Y:S01]  /*5a00*/  ISETP.NE.AND P2, PT, R65.reuse, RZ, PT ;  /* 0x000000ff4100720c */ /* 0x040fe20003f45270 */
[C---:B------:R-:W-:Y:S02]  /*5a10*/  VIADD R57, R42.reuse, 0xf ;  /* 0x0000000f2a397836 */ /* 0x040fe40000000000 */
[----:B------:R1:W-:Y:S01]  /*5a20*/  STS [R76+0x2700], R41 ;  /* 0x002700294c007388 */ /* 0x0003e20000000800 */
[C---:B------:R-:W-:Y:S01]  /*5a30*/  ISETP.NE.AND P3, PT, R65.reuse, 0x3, PT ;  /* 0x000000034100780c */ /* 0x040fe20003f65270 */
[C---:B------:R-:W-:Y:S01]  /*5a40*/  VIADD R43, R42.reuse, 0xe ;  /* 0x0000000e2a2b7836 */ /* 0x040fe20000000000 */
[----:B------:R-:W-:Y:S01]  /*5a50*/  ISETP.NE.AND P4, PT, R65, 0x2, PT ;  /* 0x000000024100780c */ /* 0x000fe20003f85270 */
[----:B------:R-:W-:Y:S01]  /*5a60*/  STS [R75+0x2780], R40 ;  /* 0x002780284b007388 */ /* 0x000fe20000000800 */
[C---:B------:R-:W-:Y:S01]  /*5a70*/  VIADD R61, R42.reuse, 0xb ;  /* 0x0000000b2a3d7836 */ /* 0x040fe20000000000 */
[C---:B------:R-:W-:Y:S01]  /*5a80*/  IADD3 R59, R42.reuse, 0xd, RZ ;  /* 0x0000000d2a3b7810 */ /* 0x040fe20007ffe0ff */
[C---:B0-----:R-:W-:Y:S01]  /*5a90*/  VIADD R47, R42.reuse, 0x9 ;  /* 0x000000092a2f7836 */ /* 0x041fe20000000000 */
[----:B------:R0:W-:Y:S01]  /*5aa0*/  STS [R74+0x2800], R45 ;  /* 0x0028002d4a007388 */ /* 0x0001e20000000800 */
[C---:B------:R-:W-:Y:S01]  /*5ab0*/  VIADD R63, R42.reuse, 0x8 ;  /* 0x000000082a3f7836 */ /* 0x040fe20000000000 */
[C---:B------:R-:W-:Y:S01]  /*5ac0*/  IADD3 R65, R42.reuse, 0x7, RZ ;  /* 0x000000072a417810 */ /* 0x040fe20007ffe0ff */
[C---:B-1----:R-:W-:Y:S01]  /*5ad0*/  VIADD R41, R42.reuse, 0xc ;  /* 0x0000000c2a297836 */ /* 0x042fe20000000000 */
[C---:B------:R-:W-:Y:S01]  /*5ae0*/  IADD3 R69, R42.reuse, 0x5, RZ ;  /* 0x000000052a457810 */ /* 0x040fe20007ffe0ff */
[C---:B------:R-:W-:Y:S01]  /*5af0*/  VIADD R71, R42.reuse, 0x4 ;  /* 0x000000042a477836 */ /* 0x040fe20000000000 */
[C---:B------:R-:W-:Y:S01]  /*5b00*/  IADD3 R117, R42.reuse, 0x3, RZ ;  /* 0x000000032a757810 */ /* 0x040fe20007ffe0ff */
[C---:B------:R-:W-:Y:S01]  /*5b10*/  VIADD R119, R42.reuse, 0x2 ;  /* 0x000000022a777836 */ /* 0x040fe20000000000 */
[----:B------:R-:W-:-:S02]  /*5b20*/  IADD3 R121, R42, 0x1, RZ ;  /* 0x000000012a797810 */ /* 0x000fc40007ffe0ff */
[----:B0-----:R-:W-:Y:S01]  /*5b30*/  IADD3 R45, R42, 0xa, RZ ;  /* 0x0000000a2a2d7810 */ /* 0x001fe20007ffe0ff */
[----:B------:R-:W-:Y:S01]  /*5b40*/  HFMA2.MMA R89, -RZ, RZ, 0, 0 ;  /* 0x00000000ff597435 */ /* 0x000fe200000001ff */
[----:B------:R-:W-:Y:S02]  /*5b50*/  LEA R73, R58, UR23, 0x2 ;  /* 0x000000173a497c11 */ /* 0x000fe4000f8e10ff */
[-C--:B------:R-:W-:Y:S01]  /*5b60*/  LEA.HI.SX32 R66, R67, R42.reuse, 0x1b ;  /* 0x0000002a43427211 */ /* 0x080fe200078fdaff */
[----:B------:R-:W-:Y:S01]  /*5b70*/  ULEA UR32, UR7, UR23, 0x3 ;  /* 0x0000001707207291 */ /* 0x000fe2000f8e183f */
        /* <DEDUP_REMOVED lines=15> */
[----:B------:R-:W-:Y:S01]  /*5c70*/  @!P5 SHF.R.U32.HI R44, RZ, 0x2, R115 ;  /* 0x00000002ff2cd819 */ /* 0x000fe20000011673 */
[----:B------:R-:W-:Y:S01]  /*5c80*/  IMAD.MOV.U32 R88, RZ, RZ, 0x3f800000 ;  /* 0x3f800000ff587424 */ /* 0x000fe200078e00ff */
        /* <DEDUP_REMOVED lines=16> */
[----:B------:R-:W-:Y:S01]  /*5d90*/  @!P5 LOP3.LUT R44, R44, 0x3ffffff8, RZ, 0xc0, !PT ;  /* 0x3ffffff82c2cd812 */ /* 0x000fe200078ec0ff */
        /* <DEDUP_REMOVED lines=11> */
[----:B------:R-:W-:Y:S04]  /*5e50*/  @!P0 LDS.64 R88, [UR32+0x4240] ;  /* 0x00424020ff588984 */ /* 0x000fe80008000a00 */
[----:B------:R-:W-:Y:S04]  /*5e60*/  LDS R125, [R63+0x2124] ;  /* 0x002124003f7d7984 */ /* 0x000fe80000000800 */
[----:B------:R-:W-:Y:S04]  /*5e70*/  LDS R126, [R62+0x2128] ;  /* 0x002128003e7e7984 */ /* 0x000fe80000000800 */
[----:B------:R-:W-:Y:S04]  /*5e80*/  LDS R127, [R61+0x212c] ;  /* 0x00212c003d7f7984 */ /* 0x000fe80000000800 */
[----:B------:R-:W-:Y:S04]  /*5e90*/  LDS R128, [R60+0x2130] ;  /* 0x002130003c807984 */ /* 0x000fe80000000800 */
[----:B------:R-:W-:Y:S04]  /*5ea0*/  LDS R129, [R59+0x2134] ;  /* 0x002134003b817984 */ /* 0x000fe80000000800 */
[----:B------:R-:W-:Y:S04]  /*5eb0*/  LDS R130, [R58+0x2138] ;  /* 0x002138003a827984 */ /* 0x000fe80000000800 */
[----:B------:R-:W-:Y:S04]  /*5ec0*/  LDS R131, [R57+0x213c] ;  /* 0x00213c0039837984 */ /* 0x000fe80000000800 */
[----:B------:R-:W-:Y:S01]  /*5ed0*/  @!P5 STS.64 [R44+UR23+0x4200], R86 ;  /* 0x004200562c00d988 */ /* 0x000fe20008000a17 */
[----:B------:R-:W-:Y:S06]  /*5ee0*/  BAR.SYNC.DEFER_BLOCKING 0x0 ;  /* 0x0000000000007b1d */ /* 0x000fec0000010000 */
[----:B------:R-:W0:Y:S04]  /*5ef0*/  LDS.128 R40, [UR23+0x4200] ;  /* 0x00420017ff287984 */ /* 0x000e280008000c00 */
[----:B------:R-:W1:Y:S04]  /*5f00*/  LDS.128 R44, [UR23+0x4210] ;  /* 0x00421017ff2c7984 */ /* 0x000e680008000c00 */
[----:B------:R-:W2:Y:S04]  /*5f10*/  SHFL.UP PT, R86, R86, 0x1, RZ ;  /* 0x0420000056567989 */ /* 0x000ea800000e00ff */
[----:B------:R-:W3:Y:S01]  /*5f20*/  SHFL.UP PT, R87, R87, 0x1, RZ ;  /* 0x0420000057577989 */ /* 0x000ee200000e00ff */
[----:B------:R-:W-:Y:S01]  /*5f30*/  BSSY B0, `(.L_x_2887) ;  /* 0x0000019000007945 */ /* 0x000fe20003800000 */
[-C--:B0-----:R-:W-:Y:S01]  /*5f40*/  FFMA.FTZ R43, R41, R42.reuse, R43 ;  /* 0x0000002a292b7223 */ /* 0x081fe2000001002b */
[----:B------:R-:W-:-:S04]  /*5f50*/  FMUL.FTZ R42, R40, R42 ;  /* 0x0000002a282a7220 */ /* 0x000fc80000410000 */
[C---:B------:R-:W-:Y:S02]  /*5f60*/  FSEL R41, R43.reuse, R41, !P4 ;  /* 0x000000292b297208 */ /* 0x040fe40006000000 */
[----:B------:R-:W-:Y:S02]  /*5f70*/  FSEL R40, R42, R40, !P4 ;  /* 0x000000282a287208 */ /* 0x000fe40006000000 */
[----:B------:R-:W-:Y:S01]  /*5f80*/  ISETP.NE.AND P4, PT, R102, RZ, P2 ;  /* 0x000000ff6600720c */ /* 0x000fe20001785270 */
[-C--:B-1----:R-:W-:Y:S01]  /*5f90*/  FMUL.FTZ R42, R42, R44.reuse ;  /* 0x0000002c2a2a7220 */ /* 0x082fe20000410000 */
[----:B------:R-:W-:-:S04]  /*5fa0*/  FFMA.FTZ R45, R43, R44, R45 ;  /* 0x0000002c2b2d7223 */ /* 0x000fc8000001002d */
[----:B------:R-:W-:Y:S02]  /*5fb0*/  FSEL R43, R42, R40, !P3 ;  /* 0x000000282a2b7208 */ /* 0x000fe40005800000 */
[----:B------:R-:W-:-:S05]  /*5fc0*/  FSEL R41, R45, R41, !P3 ;  /* 0x000000292d297208 */ /* 0x000fca0005800000 */
[C---:B--2---:R-:W-:Y:S01]  /*5fd0*/  @P4 FMUL.FTZ R43, R86.reuse, R43 ;  /* 0x0000002b562b4220 */ /* 0x044fe20000410000 */
[----:B---3--:R-:W-:Y:S01]  /*5fe0*/  @P4 FFMA.FTZ R41, R86, R41, R87 ;  /* 0x0000002956294223 */ /* 0x008fe20000010057 */
[C---:B------:R-:W-:Y:S01]  /*5ff0*/  FFMA.FTZ R47, R46.reuse, R45, R47 ;  /* 0x0000002d2e2f7223 */ /* 0x040fe2000001002f */
[----:B------:R-:W-:Y:S01]  /*6000*/  FMUL.FTZ R42, R46, R42 ;  /* 0x0000002a2e2a7220 */ /* 0x000fe20000410000 */
[----:B------:R-:W-:Y:S01]  /*6010*/  @P2 IMAD.MOV.U32 R40, RZ, RZ, R88 ;  /* 0x000000ffff282224 */ /* 0x000fe200078e0058 */
        /* <DEDUP_REMOVED lines=10> */
.L_x_2888:
[----:B------:R-:W-:Y:S05]  /*60c0*/  BSYNC B0 ;  /* 0x0000000000007941 */ /* 0x000fea0003800000 */
.L_x_2887:
        /* <DEDUP_REMOVED lines=33> */
.L_x_2890:
[----:B------:R-:W-:Y:S05]  /*62e0*/  BSYNC B0 ;  /* 0x0000000000007941 */ /* 0x000fea0003800000 */
.L_x_2889:
[----:B-1----:R-:W1:Y:S01]  /*62f0*/  LDC R40, c[0x0][0x21c] ;  /* 0x00008700ff287b82 */ /* 0x002e620000000800 */
[----:B------:R-:W-:Y:S01]  /*6300*/  UIADD3 UR7, UR7, 0x1, URZ ;  /* 0x0000000107077890 */ /* 0x000fe2000fffe03f */
        /* <DEDUP_REMOVED lines=16> */
[----:B-1----:R-:W-:-:S13]  /*6410*/  ISETP.LE.AND P2, PT, R40, UR7, PT ;  /* 0x0000000728007c0c */ /* 0x002fda000bf43270 */
[----:B------:R-:W-:Y:S05]  /*6420*/  @!P2 BRA `(.L_x_2891) ;  /* 0xffffffdc008ca947 */ /* 0x000fea000383ffff */
.L_x_2886:
[----:B------:R-:W-:Y:S01]  /*6430*/  BAR.SYNC.DEFER_BLOCKING 0x0 ;  /* 0x0000000000007b1d */ /* 0x000fe20000010000 */
[----:B------:R-:W-:Y:S01]  /*6440*/  ISETP.NE.AND P0, PT, R115, RZ, PT ;  /* 0x000000ff7300720c */ /* 0x000fe20003f05270 */
[----:B------:R-:W-:Y:S01]  /*6450*/  USHF.R.S32.HI UR7, URZ, 0x1f, UR22 ;  /* 0x0000001f3f077899 */ /* 0x000fe20008011416 */
[----:B------:R-:W-:Y:S01]  /*6460*/  MOV R4, UR28 ;  /* 0x0000001c00047c02 */ /* 0x000fe20008000f00 */
[----:B------:R-:W-:Y:S02]  /*6470*/  USHF.R.S32.HI UR26, URZ, 0x1f, UR19 ;  /* 0x0000001f3f1a7899 */ /* 0x000fe40008011413 */
[----:B------:R-:W-:Y:S01]  /*6480*/  ULDC.64 UR28, c[0x0][0x2b0] ;  /* 0x0000ac00001c7ab9 */ /* 0x000fe20000000a00 */
[----:B------:R-:W-:Y:S01]  /*6490*/  BSSY B0, `(.L_x_2892) ;  /* 0x0000041000007945 */ /* 0x000fe20003800000 */
[----:B------:R-:W1:Y:S01]  /*64a0*/  S2R R2, SR_TID.X ;  /* 0x0000000000027919 */ /* 0x000e620000002100 */
[----:B------:R-:W-:Y:S02]  /*64b0*/  UIMAD UR7, UR7, UR28, URZ ;  /* 0x0000001c070772a4 */ /* 0x000fe4000f8e023f */
[----:B------:R-:W-:Y:S01]  /*64c0*/  UIMAD.WIDE.U32 UR8, UR22, UR28, URZ ;  /* 0x0000001c160872a5 */ /* 0x000fe2000f8e003f */
[----:B------:R-:W-:Y:S04]  /*64d0*/  STS [R72], R32 ;  /* 0x0000002048007388 */ /* 0x000fe80000000800 */
[----:B------:R-:W-:Y:S04]  /*64e0*/  STS [R71+0x4], R31 ;  /* 0x0000041f47007388 */ /* 0x000fe80000000800 */
[----:B------:R-:W-:Y:S04]  /*64f0*/  STS [R70+0x8], R30 ;  /* 0x0000081e46007388 */ /* 0x000fe80000000800 */
[----:B------:R-:W-:Y:S04]  /*6500*/  STS [R69+0xc], R29 ;  /* 0x00000c1d45007388 */ /* 0x000fe80000000800 */
[----:B------:R-:W-:Y:S01]  /*6510*/  STS [R68+0x10], R28 ;  /* 0x0000101c44007388 */ /* 0x000fe20000000800 */
[----:B-1----:R-:W-:-:S03]  /*6520*/  IMAD.SHL.U32 R3, R2, 0x10, RZ ;  /* 0x0000001002037824 */ /* 0x002fc600078e00ff */
[----:B------:R-:W-:Y:S02]  /*6530*/  STS [R67+0x14], R27 ;  /* 0x0000141b43007388 */ /* 0x000fe40000000800 */
[----:B------:R-:W-:Y:S02]  /*6540*/  LOP3.LUT R3, R3, 0xfffffe00, RZ, 0xc0, !PT ;  /* 0xfffffe0003037812 */ /* 0x000fe400078ec0ff */
[----:B------:R-:W-:Y:S04]  /*6550*/  STS [R66+0x18], R26 ;  /* 0x0000181a42007388 */ /* 0x000fe80000000800 */
[----:B------:R-:W-:Y:S04]  /*6560*/  STS [R65+0x1c], R25 ;  /* 0x00001c1941007388 */ /* 0x000fe80000000800 */
[----:B------:R-:W-:Y:S04]  /*6570*/  STS [R64+0x20], R24 ;  /* 0x0000201840007388 */ /* 0x000fe80000000800 */
[----:B------:R1:W-:Y:S04]  /*6580*/  STS [R63+0x24], R23 ;  /* 0x000024173f007388 */ /* 0x0003e80000000800 */
[----:B------:R-:W-:Y:S04]  /*6590*/  STS [R62+0x28], R22 ;  /* 0x000028163e007388 */ /* 0x000fe80000000800 */
[----:B------:R-:W-:Y:S01]  /*65a0*/  STS [R61+0x2c], R21 ;  /* 0x00002c153d007388 */ /* 0x000fe20000000800 */
[----:B-1----:R-:W-:-:S03]  /*65b0*/  LOP3.LUT R23, R3, 0x1f, R2, 0xf8, !PT ;  /* 0x0000001f03177812 */ /* 0x002fc600078ef802 */
        /* <DEDUP_REMOVED lines=46> */
.L_x_2893:
[----:B------:R-:W-:Y:S05]  /*68a0*/  BSYNC B0 ;  /* 0x0000000000007941 */ /* 0x000fea0003800000 */
.L_x_2892:
[----:B------:R-:W2:Y:S01]  /*68b0*/  LDC.64 R2, c[0x0][0x308] ;  /* 0x0000c200ff027b82 */ /* 0x000ea20000000a00 */
[----:B------:R-:W-:Y:S01]  /*68c0*/  ULDC.64 UR24, c[0x0][0x2b8] ;  /* 0x0000ae0000187ab9 */ /* 0x000fe20000000a00 */
[----:B------:R-:W-:Y:S01]  /*68d0*/  UMOV UR9, UR7 ;  /* 0x0000000700097c82 */ /* 0x000fe20008000000 */
[----:B------:R-:W-:Y:S01]  /*68e0*/  USHF.L.U32 UR23, UR6, 0xb, URZ ;  /* 0x0000000b06177899 */ /* 0x000fe2000800063f */
[C---:B-1----:R-:W-:Y:S01]  /*68f0*/  LOP3.LUT R5, R23.reuse, 0x20, RZ, 0xfc, !PT ;  /* 0x0000002017057812 */ /* 0x042fe200078efcff */
[----:B------:R-:W-:Y:S01]  /*6900*/  UIMAD.WIDE.U32 UR8, UR19, UR24, UR8 ;  /* 0x00000018130872a5 */ /* 0x000fe2000f8e0008 */
[----:B------:R-:W-:Y:S01]  /*6910*/  LOP3.LUT R7, R23, 0x40, RZ, 0xfc, !PT ;  /* 0x0000004017077812 */ /* 0x000fe200078efcff */
[----:B------:R-:W-:Y:S01]  /*6920*/  UIMAD UR26, UR26, UR24, URZ ;  /* 0x000000181a1a72a4 */ /* 0x000fe2000f8e023f */
[-C--:B------:R-:W-:Y:S01]  /*6930*/  ISETP.GE.AND P3, PT, R5, R0.reuse, PT ;  /* 0x000000000500720c */ /* 0x080fe20003f66270 */
[----:B------:R-:W-:Y:S01]  /*6940*/  UIADD3 UR7, UP0, UR23, UR8, URZ ;  /* 0x0000000817077290 */ /* 0x000fe2000ff1e03f */
[-C--:B------:R-:W-:Y:S01]  /*6950*/  ISETP.GE.AND P4, PT, R7, R0.reuse, PT ;  /* 0x000000000700720c */ /* 0x080fe20003f86270 */
[----:B------:R-:W-:Y:S01]  /*6960*/  UIMAD UR25, UR19, UR25, UR26 ;  /* 0x00000019131972a4 */ /* 0x000fe2000f8e021a */
[C---:B------:R-:W-:Y:S01]  /*6970*/  LOP3.LUT R5, R23.reuse, 0x60, RZ, 0xfc, !PT ;  /* 0x0000006017057812 */ /* 0x040fe200078efcff */
[----:B------:R-:W-:Y:S01]  /*6980*/  USHF.R.S32.HI UR24, URZ, 0x1f, UR23 ;  /* 0x0000001f3f187899 */ /* 0x000fe20008011417 */
[----:B------:R-:W-:Y:S01]  /*6990*/  LOP3.LUT R7, R23, 0x80, RZ, 0xfc, !PT ;  /* 0x0000008017077812 */ /* 0x000fe200078efcff */
[----:B------:R-:W-:Y:S01]  /*69a0*/  IMAD.U32 R27, RZ, RZ, UR7 ;  /* 0x00000007ff1b7e24 */ /* 0x000fe2000f8e00ff */
[-C--:B------:R-:W-:Y:S01]  /*69b0*/  ISETP.GE.AND P5, PT, R5, R0.reuse, PT ;  /* 0x000000000500720c */ /* 0x080fe20003fa6270 */
[----:B------:R-:W-:Y:S01]  /*69c0*/  UIADD3.X UR8, UR24, UR25, UR9, UP0, !UPT ;  /* 0x0000001918087290 */ /* 0x000fe200087fe409 */
[-C--:B------:R-:W-:Y:S01]  /*69d0*/  ISETP.GE.AND P6, PT, R7, R0.reuse, PT ;  /* 0x000000000700720c */ /* 0x080fe20003fc6270 */
[----:B------:R-:W-:Y:S01]  /*69e0*/  UIADD3 UR6, UR6, 0x1, URZ ;  /* 0x0000000106067890 */ /* 0x000fe2000fffe03f */
[C---:B------:R-:W-:Y:S01]  /*69f0*/  LOP3.LUT R5, R23.reuse, 0xc0, RZ, 0xfc, !PT ;  /* 0x000000c017057812 */ /* 0x040fe200078efcff */
[----:B------:R-:W-:Y:S01]  /*6a00*/  UIADD3 UR15, UP0, UR15, 0x2000, URZ ;  /* 0x000020000f0f7890 */ /* 0x000fe2000ff1e03f */
[C---:B------:R-:W-:Y:S01]  /*6a10*/  LOP3.LUT R7, R23.reuse, 0xa0, RZ, 0xfc, !PT ;  /* 0x000000a017077812 */ /* 0x040fe200078efcff */
[----:B------:R-:W-:Y:S01]  /*6a20*/  UIADD3 UR16, UP1, UR16, 0x2000, URZ ;  /* 0x0000200010107890 */ /* 0x000fe2000ff3e03f */
[----:B--2---:R-:W-:Y:S01]  /*6a30*/  IMAD.WIDE R2, R23, 0x4, R2 ;  /* 0x0000000417027825 */ /* 0x004fe200078e0202 */
[----:B------:R-:W-:Y:S01]  /*6a40*/  MOV R4, UR8 ;  /* 0x0000000800047c02 */ /* 0x000fe20008000f00 */
[----:B------:R-:W-:Y:S01]  /*6a50*/  UIADD3 UR12, UP2, UR12, 0x2000, URZ ;  /* 0x000020000c0c7890 */ /* 0x000fe2000ff5e03f */
[----:B------:R-:W-:Y:S01]  /*6a60*/  ISETP.GE.AND P1, PT, R5, R0, PT ;  /* 0x000000000500720c */ /* 0x000fe20003f26270 */
[----:B------:R-:W-:Y:S01]  /*6a70*/  UIADD3 UR11, UP3, UR11, 0x2000, URZ ;  /* 0x000020000b0b7890 */ /* 0x000fe2000ff7e03f */
[----:B------:R-:W-:Y:S01]  /*6a80*/  LEA R2, P0, R27, R2, 0x2 ;  /* 0x000000021b027211 */ /* 0x000fe200078010ff */
[----:B------:R-:W-:Y:S01]  /*6a90*/  UIADD3.X UR17, URZ, UR17, URZ, UP0, !UPT ;  /* 0x000000113f117290 */ /* 0x000fe200087fe43f */
[----:B------:R-:W-:Y:S01]  /*6aa0*/  LOP3.LUT R5, R23, 0x100, RZ, 0xfc, !PT ;  /* 0x0000010017057812 */ /* 0x000fe200078efcff */
[----:B------:R-:W-:Y:S01]  /*6ab0*/  UIADD3.X UR18, URZ, UR18, URZ, UP1, !UPT ;  /* 0x000000123f127290 */ /* 0x000fe20008ffe43f */
[----:B------:R-:W-:Y:S01]  /*6ac0*/  LEA.HI.X R3, R27, R3, R4, 0x2, P0 ;  /* 0x000000031b037211 */ /* 0x000fe200000f1404 */
[----:B------:R-:W-:Y:S01]  /*6ad0*/  UIADD3.X UR14, URZ, UR14, URZ, UP2, !UPT ;  /* 0x0000000e3f0e7290 */ /* 0x000fe200097fe43f */
[-C--:B------:R-:W-:Y:S01]  /*6ae0*/  ISETP.GE.AND P0, PT, R7, R0.reuse, PT ;  /* 0x000000000700720c */ /* 0x080fe20003f06270 */
[----:B------:R-:W-:Y:S01]  /*6af0*/  UIADD3.X UR13, URZ, UR13, URZ, UP3, !UPT ;  /* 0x0000000d3f0d7290 */ /* 0x000fe20009ffe43f */
[----:B------:R-:W-:Y:S01]  /*6b00*/  LOP3.LUT R25, R23, 0xe0, RZ, 0xfc, !PT ;  /* 0x000000e017197812 */ /* 0x000fe200078efcff */
[----:B------:R1:W-:Y:S01]  /*6b10*/  @!P3 STG.E desc[UR20][R2.64+0x80], R113 ;  /* 0x000080710200b986 */ /* 0x0003e2000c101914 */
[----:B------:R-:W-:-:S02]  /*6b20*/  ISETP.GE.AND P3, PT, R5, R0, PT ;  /* 0x000000000500720c */ /* 0x000fc40003f66270 */
        /* <DEDUP_REMOVED lines=21> */
[----:B------:R-:W-:Y:S01]  /*6c80*/  ISETP.GE.AND P3, PT, R23, R0, PT ;  /* 0x000000001700720c */ /* 0x000fe20003f66270 */
[----:B------:R1:W-:Y:S01]  /*6c90*/  @!P4 STG.E desc[UR20][R2.64+0x480], R105 ;  /* 0x000480690200c986 */ /* 0x0003e2000c101914 */
[----:B------:R-:W2:Y:S03]  /*6ca0*/  LDC R0, c[0x0][0x224] ;  /* 0x00008900ff007b82 */ /* 0x000ea60000000800 */
        /* <DEDUP_REMOVED lines=9> */
.L_x_2895:
        /* <DEDUP_REMOVED lines=12> */
.L_x_5246:


//--------------------- .text._Z25selective_scan_fwd_kernelI32Selective_Scan_fwd_kernel_traitsILi128ELi16ELi1ELb0ELb1ELb1ELb1EffEEv13SSMParamsBase --------------------------
	.section	.text._Z25selective_scan_fwd_kernelI32Selective_Scan_fwd_kernel_traitsILi128ELi16ELi1ELb0ELb1ELb1ELb1EffEEv13SSMParamsBase,"ax",@progbits
	.align	128
        .global         _Z25selective_scan_fwd_kernelI32Selective_Scan_fwd_kernel_traitsILi128ELi16ELi1ELb0ELb1ELb1ELb1EffEEv13SSMParamsBase
        .type           _Z25selective_scan_fwd_kernelI32Selective_Scan_fwd_kernel_traitsILi128ELi16ELi1ELb0ELb1ELb1ELb1EffEEv13SSMParamsBase,@function
        .size           _Z25selective_scan_fwd_kernelI32Selective_Scan_fwd_kernel_traitsILi128ELi16ELi1ELb0ELb1ELb1ELb1EffEEv13SSMParamsBase,(.L_x_5247 - _Z25selective_scan_fwd_kernelI32Selective_Scan_fwd_kernel_traitsILi128ELi16ELi1ELb0ELb1ELb1ELb1EffEEv13SSMParamsBase)
        .other          _Z25selective_scan_fwd_kernelI32Selective_Scan_fwd_kernel_traitsILi128ELi16ELi1ELb0ELb1ELb1ELb1EffEEv13SSMParamsBase,@"STO_CUDA_ENTRY STV_DEFAULT"
_Z25selective_scan_fwd_kernelI32Selective_Scan_fwd_kernel_traitsILi128ELi16ELi1ELb0ELb1ELb1ELb1EffEEv13SSMParamsBase:
.text._Z25selective_scan_fwd_kernelI32Selective_Scan_fwd_kernel_traitsILi128ELi16ELi1ELb0ELb1ELb1ELb1EffEEv13SSMParamsBase:
[----:B------:R-:W0:Y:S08]  /*0000*/  LDC R1, c[0x0][0x28] ;  /* 0x00000a00ff017b82 */ /* 0x000e300000000800 */
[----:B------:R-:W1:Y:S01]  /*0010*/  S2UR UR26, SR_CTAID.Y ;  /* 0x00000000001a79c3 */ /* 0x000e620000002600 */
[----:B------:R-:W-:Y:S01]  /*0020*/  ULDC.64 UR6, c[0x0][0x300] ;  /* 0x0000c00000067ab9 */ /* 0x000fe20000000a00 */
[----:B------:R-:W-:Y:S01]  /*0030*/  ULDC.64 UR24, c[0x0][0x208] ;  /* 0x0000820000187ab9 */ /* 0x000fe20000000a00 */
[----:B------:R-:W-:Y:S01]  /*0040*/  UISETP.NE.U32.AND UP1, UPT, UR6, URZ, UPT ;  /* 0x0000003f0600728c */ /* 0x000fe2000bf25070 */
[----:B0-----:R-:W-:Y:S01]  /*0050*/  VIADD R1, R1, 0xfffffff8 ;  /* 0xfffffff801017836 */ /* 0x001fe20000000000 */
[----:B------:R-:W-:Y:S01]  /*0060*/  ULDC UR21, c[0x0][0x228] ;  /* 0x00008a0000157ab9 */ /* 0x000fe20000000800 */
[----:B------:R-:W-:Y:S01]  /*0070*/  ULDC.64 UR4, c[0x0][0x2e8] ;  /* 0x0000ba0000047ab9 */ /* 0x000fe20000000a00 */
[----:B------:R-:W-:Y:S01]  /*0080*/  UISETP.NE.AND.EX UP1, UPT, UR7, URZ, UPT, UP1 ;  /* 0x0000003f0700728c */ /* 0x000fe2000bf25310 */
[----:B------:R-:W0:Y:S01]  /*0090*/  S2UR UR27, SR_CTAID.X ;  /* 0x00000000001b79c3 */ /* 0x000e220000002500 */
[----:B------:R-:W-:Y:S01]  /*00a0*/  ULDC.64 UR8, c[0x0][0x280] ;  /* 0x0000a00000087ab9 */ /* 0x000fe20000000a00 */
[----:B------:R-:W-:Y:S01]  /*00b0*/  ULDC.64 UR18, c[0x0][0x290] ;  /* 0x0000a40000127ab9 */ /* 0x000fe20000000a00 */
[----:B------:R-:W-:Y:S01]  /*00c0*/  ULDC.64 UR22, c[0x0][0x240] ;  /* 0x0000900000167ab9 */ /* 0x000fe20000000a00 */
[----:B------:R-:W-:Y:S01]  /*00d0*/  ULDC.64 UR28, c[0x0][0x260] ;  /* 0x00009800001c7ab9 */ /* 0x000fe20000000a00 */
[----:B------:R-:W-:Y:S01]  /*00e0*/  PLOP3.LUT P2, PT, PT, PT, UP1, 0x80, 0x0 ;  /* 0x000000000000781c */ /* 0x000fe20003f4f018 */
[----:B------:R-:W-:-:S02]  /*00f0*/  UISETP.NE.U32.AND UP0, UPT, UR4, URZ, UPT ;  /* 0x0000003f0400728c */ /* 0x000fc4000bf05070 */
[----:B-1----:R-:W-:Y:S02]  /*0100*/  USHF.R.S32.HI UR12, URZ, 0x1f, UR26 ;  /* 0x0000001f3f0c7899 */ /* 0x002fe4000801141a */
[----:B------:R-:W-:Y:S01]  /*0110*/  @UP1 ULEA UR6, UP3, UR26, UR6, 0x2 ;  /* 0x000000061a061291 */ /* 0x000fe2000f86103f */
[----:B------:R-:W-:Y:S01]  /*0120*/  MOV R0, UR21 ;  /* 0x0000001500007c02 */ /* 0x000fe20008000f00 */
[----:B------:R-:W-:Y:S02]  /*0130*/  UISETP.NE.AND.EX UP0, UPT, UR5, URZ, UPT, UP0 ;  /* 0x0000003f0500728c */ /* 0x000fe4000bf05300 */
[----:B------:R-:W-:Y:S02]  /*0140*/  @UP1 ULEA.HI.X UR7, UR26, UR7, UR12, 0x2, UP3 ;  /* 0x000000071a071291 */ /* 0x000fe400098f140c */
[----:B------:R-:W-:Y:S01]  /*0150*/  IMAD.U32 R4, RZ, RZ, UR6 ;  /* 0x00000006ff047e24 */ /* 0x000fe2000f8e00ff */
[----:B------:R-:W-:Y:S02]  /*0160*/  IABS R0, R0 ;  /* 0x0000000000007213 */ /* 0x000fe40000000000 */
[----:B------:R-:W-:Y:S01]  /*0170*/  PLOP3.LUT P1, PT, PT, PT, UP0, 0x80, 0x0 ;  /* 0x000000000000781c */ /* 0x000fe20003f2f008 */
[----:B------:R-:W-:-:S03]  /*0180*/  IMAD.U32 R5, RZ, RZ, UR7 ;  /* 0x00000007ff057e24 */ /* 0x000fc6000f8e00ff */
[----:B------:R-:W-:Y:S02]  /*0190*/  @UP0 ULEA UR4, UP2, UR26, UR4, 0x2 ;  /* 0x000000041a040291 */ /* 0x000fe4000f84103f */
[----:B------:R-:W5:Y:S01]  /*01a0*/  @P2 LDG.E R4, desc[UR24][R4.64] ;  /* 0x0000001804042981 */ /* 0x000f62000c1e1900 */
[----:B------:R-:W-:Y:S01]  /*01b0*/  R2UR UR30, R0 ;  /* 0x00000000001e72ca */ /* 0x000fe200000e0000 */
[----:B------:R-:W-:Y:S02]  /*01c0*/  @UP0 ULEA.HI.X UR5, UR26, UR5, UR12, 0x2, UP2 ;  /* 0x000000051a050291 */ /* 0x000fe400090f140c */
[----:B------:R-:W-:-:S04]  /*01d0*/  IMAD.U32 R2, RZ, RZ, UR4 ;  /* 0x00000004ff027e24 */ /* 0x000fc8000f8e00ff */
[----:B------:R-:W-:-:S05]  /*01e0*/  MOV R3, UR5 ;  /* 0x0000000500037c02 */ /* 0x000fca0008000f00 */
[----:B------:R1:W5:Y:S01]  /*01f0*/  @P1 LDG.E R2, desc[UR24][R2.64] ;  /* 0x0000001802021981 */ /* 0x000362000c1e1900 */
[----:B------:R-:W2:Y:S08]  /*0200*/  I2F.RP R0, UR30 ;  /* 0x0000001e00007d06 */ /* 0x000eb00008209400 */
[----:B--2---:R-:W2:Y:S02]  /*0210*/  MUFU.RCP R0, R0 ;  /* 0x0000000000007308 */ /* 0x004ea40000001000 */
[----:B--2---:R-:W-:Y:S01]  /*0220*/  VIADD R6, R0, 0xffffffe ;  /* 0x0ffffffe00067836 */ /* 0x004fe20000000000 */
[----:B-1----:R-:W-:Y:S01]  /*0230*/  IABS R3, UR26 ;  /* 0x0000001a00037c13 */ /* 0x002fe20008000000 */
[----:B------:R-:W-:Y:S01]  /*0240*/  UMOV UR4, URZ ;  /* 0x0000003f00047c82 */ /* 0x000fe20008000000 */
[----:B------:R-:W1:Y:S03]  /*0250*/  LDC R0, c[0x0][0x224] ;  /* 0x00008900ff007b82 */ /* 0x000e660000000800 */
[----:B------:R-:W2:Y:S01]  /*0260*/  F2I.FTZ.U32.TRUNC.NTZ R6, R6 ;  /* 0x0000000600067305 */ /* 0x000ea2000021f000 */
[----:B------:R-:W-:-:S02]  /*0270*/  R2UR UR16, R3 ;  /* 0x00000000031072ca */ /* 0x000fc400000e0000 */
[----:B--2---:R-:W-:-:S13]  /*0280*/  R2UR UR5, R6 ;  /* 0x00000000060572ca */ /* 0x004fda00000e0000 */
[----:B------:R-:W-:-:S04]  /*0290*/  UIADD3 UR6, URZ, -UR5, URZ ;  /* 0x800000053f067290 */ /* 0x000fc8000fffe03f */
[----:B------:R-:W-:-:S04]  /*02a0*/  UIMAD UR6, UR6, UR30, URZ ;  /* 0x0000001e060672a4 */ /* 0x000fc8000f8e023f */
[----:B------:R-:W-:-:S04]  /*02b0*/  UIMAD.WIDE.U32 UR4, UR5, UR6, UR4 ;  /* 0x00000006050472a5 */ /* 0x000fc8000f8e0004 */
[----:B------:R-:W-:-:S07]  /*02c0*/  UIMAD.WIDE.U32 UR4, UR5, UR16, URZ ;  /* 0x00000010050472a5 */ /* 0x000fce000f8e003f */
[----:B------:R-:W-:Y:S02]  /*02d0*/  UMOV UR13, UR5 ;  /* 0x00000005000d7c82 */ /* 0x000fe40008000000 */
[----:B------:R-:W-:Y:S02]  /*02e0*/  UIADD3 UR5, -UR13, URZ, URZ ;  /* 0x0000003f0d057290 */ /* 0x000fe4000fffe13f */
[----:B0-----:R-:W-:Y:S02]  /*02f0*/  USHF.R.S32.HI UR14, URZ, 0x1f, UR27 ;  /* 0x0000001f3f0e7899 */ /* 0x001fe4000801141b */
[----:B------:R-:W-:Y:S02]  /*0300*/  UIMAD UR16, UR30, UR5, UR16 ;  /* 0x000000051e1072a4 */ /* 0x000fe4000f8e0210 */
[----:B------:R-:W-:Y:S02]  /*0310*/  UIMAD UR6, UR14, UR8, URZ ;  /* 0x000000080e0672a4 */ /* 0x000fe4000f8e023f */
[----:B------:R-:W-:-:S02]  /*0320*/  UISETP.GT.U32.AND UP2, UPT, UR30, UR16, UPT ;  /* 0x000000101e00728c */ /* 0x000fc4000bf44070 */
[----:B------:R-:W-:Y:S02]  /*0330*/  UIMAD.WIDE.U32 UR10, UR27, UR8, URZ ;  /* 0x000000081b0a72a5 */ /* 0x000fe4000f8e003f */
[----:B------:R-:W-:Y:S02]  /*0340*/  UIMAD UR7, UR14, UR18, URZ ;  /* 0x000000120e0772a4 */ /* 0x000fe4000f8e023f */
[----:B------:R-:W-:Y:S02]  /*0350*/  UIMAD UR15, UR27, UR9, UR6 ;  /* 0x000000091b0f72a4 */ /* 0x000fe4000f8e0206 */
[----:B------:R-:W-:Y:S02]  /*0360*/  UIMAD UR4, UR14, UR22, URZ ;  /* 0x000000160e0472a4 */ /* 0x000fe4000f8e023f */
[----:B------:R-:W-:Y:S02]  /*0370*/  UIMAD.WIDE.U32 UR8, UR27, UR18, URZ ;  /* 0x000000121b0872a5 */ /* 0x000fe4000f8e003f */
[----:B------:R-:W-:-:S02]  /*0380*/  UIMAD UR14, UR14, UR28, URZ ;  /* 0x0000001c0e0e72a4 */ /* 0x000fc4000f8e023f */
[----:B------:R-:W-:Y:S02]  /*0390*/  UIMAD UR18, UR27, UR19, UR7 ;  /* 0x000000131b1272a4 */ /* 0x000fe4000f8e0207 */
[----:B------:R-:W-:Y:S02]  /*03a0*/  UIADD3 UR11, UR11, UR15, URZ ;  /* 0x0000000f0b0b7290 */ /* 0x000fe4000fffe03f */
[----:B------:R-:W-:Y:S02]  /*03b0*/  UIMAD.WIDE.U32 UR6, UR27, UR22, URZ ;  /* 0x000000161b0672a5 */ /* 0x000fe4000f8e003f */
[----:B------:R-:W-:Y:S02]  /*03c0*/  UIMAD UR19, UR27, UR23, UR4 ;  /* 0x000000171b1372a4 */ /* 0x000fe4000f8e0204 */
[----:B------:R-:W-:Y:S01]  /*03d0*/  @!UP2 UIADD3 UR16, UR16, -UR30, URZ ;  /* 0x8000001e1010a290 */ /* 0x000fe2000fffe03f */
[----:B------:R-:W-:Y:S01]  /*03e0*/  ULDC.64 UR22, c[0x0][0x288] ;  /* 0x0000a20000167ab9 */ /* 0x000fe20000000a00 */
[----:B------:R-:W-:-:S02]  /*03f0*/  UIMAD UR20, UR27, UR29, UR14 ;  /* 0x0000001d1b1472a4 */ /* 0x000fc4000f8e020e */
[----:B------:R-:W-:Y:S02]  /*0400*/  UIMAD.WIDE.U32 UR14, UR26, UR22, UR10 ;  /* 0x000000161a0e72a5 */ /* 0x000fe4000f8e000a */
[----:B------:R-:W-:Y:S02]  /*0410*/  UISETP.GE.U32.AND UP1, UPT, UR16, UR30, UPT ;  /* 0x0000001e1000728c */ /* 0x000fe4000bf26070 */
[----:B------:R-:W-:Y:S01]  /*0420*/  ULOP3.LUT UR10, UR26, UR21, URZ, 0x3c, !UPT ;  /* 0x000000151a0a7292 */ /* 0x000fe2000f8e3c3f */
[----:B-1----:R-:W-:Y:S01]  /*0430*/  ISETP.GE.AND P0, PT, R0, 0x1, PT ;  /* 0x000000010000780c */ /* 0x002fe20003f06270 */
[----:B------:R-:W-:Y:S02]  /*0440*/  UIMAD UR17, UR12, UR22, URZ ;  /* 0x000000160c1172a4 */ /* 0x000fe4000f8e023f */
[----:B------:R-:W-:Y:S02]  /*0450*/  UISETP.GE.AND UP0, UPT, UR10, URZ, UPT ;  /* 0x0000003f0a00728c */ /* 0x000fe4000bf06270 */
[----:B------:R-:W-:-:S02]  /*0460*/  UIMAD UR17, UR26, UR23, UR17 ;  /* 0x000000171a1172a4 */ /* 0x000fc4000f8e0211 */
[----:B------:R-:W-:Y:S02]  /*0470*/  @!UP2 UIADD3 UR13, UR13, 0x1, URZ ;  /* 0x000000010d0da890 */ /* 0x000fe4000fffe03f */
[----:B------:R-:W-:Y:S01]  /*0480*/  UIMAD.WIDE.U32 UR4, UR27, UR28, URZ ;  /* 0x0000001c1b0472a5 */ /* 0x000fe2000f8e003f */
[----:B------:R-:W-:Y:S02]  /*0490*/  ULDC.64 UR22, c[0x0][0x2f0] ;  /* 0x0000bc0000167ab9 */ /* 0x000fe40000000a00 */
[----:B------:R-:W-:Y:S01]  /*04a0*/  ULDC.64 UR28, c[0x0][0x298] ;  /* 0x0000a600001c7ab9 */ /* 0x000fe20000000a00 */
[----:B------:R-:W-:Y:S02]  /*04b0*/  UIADD3 UR11, UR15, UR17, URZ ;  /* 0x000000110f0b7290 */ /* 0x000fe4000fffe03f */
[----:B------:R-:W-:Y:S02]  /*04c0*/  ULEA UR10, UP2, UR14, UR22, 0x2 ;  /* 0x000000160e0a7291 */ /* 0x000fe4000f84103f */
[----:B------:R-:W-:-:S02]  /*04d0*/  UIMAD UR12, UR12, UR28, URZ ;  /* 0x0000001c0c0c72a4 */ /* 0x000fc4000f8e023f */
[----:B------:R-:W-:Y:S02]  /*04e0*/  UIADD3 UR9, UR9, UR18, URZ ;  /* 0x0000001209097290 */ /* 0x000fe4000fffe03f */
[----:B------:R-:W-:Y:S02]  /*04f0*/  @UP1 UIADD3 UR13, UR13, 0x1, URZ ;  /* 0x000000010d0d1890 */ /* 0x000fe4000fffe03f */
[----:B------:R-:W-:Y:S02]  /*0500*/  ULEA.HI.X UR11, UR14, UR23, UR11, 0x2, UP2 ;  /* 0x000000170e0b7291 */ /* 0x000fe400090f140b */
[----:B------:R-:W-:Y:S02]  /*0510*/  UIMAD UR12, UR26, UR29, UR12 ;  /* 0x0000001d1a0c72a4 */ /* 0x000fe4000f8e020c */
[----:B------:R-:W-:Y:S01]  /*0520*/  UIMAD.WIDE.U32 UR8, UR26, UR28, UR8 ;  /* 0x0000001c1a0872a5 */ /* 0x000fe2000f8e0008 */
[----:B------:R-:W-:Y:S01]  /*0530*/  ULDC.64 UR22, c[0x0][0x2f8] ;  /* 0x0000be0000167ab9 */ /* 0x000fe20000000a00 */
[----:B------:R-:W-:-:S02]  /*0540*/  UISETP.NE.AND UP1, UPT, UR21, URZ, UPT ;  /* 0x0000003f1500728c */ /* 0x000fc4000bf25270 */
[----:B------:R-:W-:Y:S01]  /*0550*/  @!UP0 UIADD3 UR13, -UR13, URZ, URZ ;  /* 0x0000003f0d0d8290 */ /* 0x000fe2000fffe13f */
[----:B------:R-:W-:Y:S11]  /*0560*/  @!P0 EXIT ;  /* 0x000000000000894d */ /* 0x000ff60003800000 */
[----:B------:R-:W0:Y:S01]  /*0570*/  S2R R85, SR_TID.X ;  /* 0x0000000000557919 */ /* 0x000e220000002100 */
[----:B------:R-:W-:Y:S02]  /*0580*/  UIADD3 UR18, UR9, UR12, URZ ;  /* 0x0000000c09127290 */ /* 0x000fe4000fffe03f */
[----:B------:R-:W-:Y:S01]  /*0590*/  @!UP1 ULOP3.LUT UR13, URZ, UR21, URZ, 0x33, !UPT ;  /* 0x000000153f0d9292 */ /* 0x000fe2000f8e333f */
[----:B------:R-:W1:Y:S01]  /*05a0*/  S2R R103, SR_LANEID ;  /* 0x0000000000677919 */ /* 0x000e620000000000 */
[----:B------:R-:W-:Y:S01]  /*05b0*/  ULDC UR12, c[0x0][0x214] ;  /* 0x00008500000c7ab9 */ /* 0x000fe20000000800 */
[----:B------:R-:W-:Y:S02]  /*05c0*/  ULEA UR17, UP0, UR8, UR22, 0x2 ;  /* 0x0000001608117291 */ /* 0x000fe4000f80103f */
[----:B------:R-:W-:Y:S02]  /*05d0*/  UIMAD UR12, UR27, UR12, UR26 ;  /* 0x0000000c1b0c72a4 */ /* 0x000fe4000f8e021a */
[----:B------:R-:W-:Y:S01]  /*05e0*/  USHF.R.S32.HI UR14, URZ, 0x1f, UR13 ;  /* 0x0000001f3f0e7899 */ /* 0x000fe2000801140d */
[----:B------:R-:W-:Y:S01]  /*05f0*/  ULDC.64 UR28, c[0x0][0x258] ;  /* 0x00009600001c7ab9 */ /* 0x000fe20000000a00 */
[----:B------:R-:W-:-:S02]  /*0600*/  UIADD3 UR7, UR7, UR19, URZ ;  /* 0x0000001307077290 */ /* 0x000fc4000fffe03f */
[----:B------:R-:W-:Y:S01]  /*0610*/  IMAD R0, R0, UR12, RZ ;  /* 0x0000000c00007c24 */ /* 0x000fe2000f8e02ff */
[----:B------:R-:W-:Y:S02]  /*0620*/  UIMAD UR9, UR14, UR28, URZ ;  /* 0x0000001c0e0972a4 */ /* 0x000fe4000f8e023f */
[----:B------:R-:W-:Y:S02]  /*0630*/  UIADD3 UR5, UR5, UR20, URZ ;  /* 0x0000001405057290 */ /* 0x000fe4000fffe03f */
[----:B------:R-:W-:Y:S01]  /*0640*/  ULEA.HI.X UR18, UR8, UR23, UR18, 0x2, UP0 ;  /* 0x0000001708127291 */ /* 0x000fe200080f1412 */
[----:B------:R-:W-:Y:S01]  /*0650*/  R2UR UR19, R0 ;  /* 0x00000000001372ca */ /* 0x000fe200000e0000 */
[----:B------:R-:W-:Y:S01]  /*0660*/  UIMAD.WIDE.U32 UR6, UR13, UR28, UR6 ;  /* 0x0000001c0d0672a5 */ /* 0x000fe2000f8e0006 */
[----:B------:R-:W-:Y:S01]  /*0670*/  ULDC.64 UR22, c[0x0][0x278] ;  /* 0x00009e0000167ab9 */ /* 0x000fe20000000a00 */
[----:B------:R-:W-:Y:S02]  /*0680*/  UIMAD UR16, UR13, UR29, UR9 ;  /* 0x0000001d0d1072a4 */ /* 0x000fe4000f8e0209 */
[----:B------:R-:W-:Y:S01]  /*0690*/  UIMAD UR14, UR14, UR22, URZ ;  /* 0x000000160e0e72a4 */ /* 0x000fe2000f8e023f */
[----:B------:R-:W-:Y:S01]  /*06a0*/  ULDC.64 UR20, c[0x0][0x2d8] ;  /* 0x0000b60000147ab9 */ /* 0x000fe20000000a00 */
[----:B------:R-:W-:-:S02]  /*06b0*/  UIMAD.WIDE.U32 UR8, UR13, UR22, UR4 ;  /* 0x000000160d0872a5 */ /* 0x000fc4000f8e0004 */
[----:B------:R-:W-:Y:S01]  /*06c0*/  ULEA UR15, UP0, UR6, UR20, 0x2 ;  /* 0x00000014060f7291 */ /* 0x000fe2000f80103f */
[----:B0-----:R-:W-:Y:S01]  /*06d0*/  IMAD.SHL.U32 R0, R85, 0x10, RZ ;  /* 0x0000001055007824 */ /* 0x001fe200078e00ff */
[----:B------:R-:W-:Y:S01]  /*06e0*/  UMOV UR5, URZ ;  /* 0x0000003f00057c82 */ /* 0x000fe20008000000 */
[----:B------:R-:W-:Y:S01]  /*06f0*/  UMOV UR4, URZ ;  /* 0x0000003f00047c82 */ /* 0x000fe20008000000 */
[----:B------:R-:W-:Y:S01]  /*0700*/  UIADD3 UR7, UR7, UR16, URZ ;  /* 0x0000001007077290 */ /* 0x000fe2000fffe03f */
[----:B-----5:R-:W-:Y:S01]  /*0710*/  @P1 R2UR UR5, R2 ;  /* 0x00000000020512ca */ /* 0x020fe200000e0000 */
[----:B------:R-:W-:Y:S01]  /*0720*/  UIMAD UR16, UR13, UR23, UR14 ;  /* 0x000000170d1072a4 */ /* 0x000fe2000f8e020e */
[----:B------:R-:W-:Y:S01]  /*0730*/  @P2 R2UR UR4, R4 ;  /* 0x00000000040422ca */ /* 0x000fe200000e0000 */
[----:B------:R-:W-:Y:S01]  /*0740*/  ULEA.HI.X UR7, UR6, UR21, UR7, 0x2, UP0 ;  /* 0x0000001506077291 */ /* 0x000fe200080f1407 */
[----:B------:R-:W-:Y:S01]  /*0750*/  LOP3.LUT R84, R0, 0xfffffe00, RZ, 0xc0, !PT ;  /* 0xfffffe0000547812 */ /* 0x000fe200078ec0ff */
[----:B------:R-:W-:Y:S01]  /*0760*/  ULDC.64 UR12, c[0x0][0x2e0] ;  /* 0x0000b800000c7ab9 */ /* 0x000fe20000000a00 */
[----:B------:R-:W-:-:S02]  /*0770*/  UIADD3 UR16, UR9, UR16, URZ ;  /* 0x0000001009107290 */ /* 0x000fc4000fffe03f */
[----:B------:R-:W-:Y:S01]  /*0780*/  ULEA UR14, UP0, UR8, UR12, 0x2 ;  /* 0x0000000c080e7291 */ /* 0x000fe2000f80103f */
[----:B------:R-:W-:Y:S01]  /*0790*/  LOP3.LUT R84, R84, 0x1f, R85, 0xf8, !PT ;  /* 0x0000001f54547812 */ /* 0x000fe200078ef855 */
[----:B------:R-:W-:Y:S01]  /*07a0*/  UMOV UR6, URZ ;  /* 0x0000003f00067c82 */ /* 0x000fe20008000000 */
[----:B------:R-:W-:Y:S01]  /*07b0*/  UMOV UR9, UR17 ;  /* 0x0000001100097c82 */ /* 0x000fe20008000000 */
[----:B------:R-:W-:Y:S01]  /*07c0*/  ULEA.HI.X UR16, UR8, UR13, UR16, 0x2, UP0 ;  /* 0x0000000d08107291 */ /* 0x000fe200080f1410 */
[C---:B------:R-:W-:Y:S01]  /*07d0*/  LOP3.LUT R102, R84.reuse, 0x20, RZ, 0xfc, !PT ;  /* 0x0000002054667812 */ /* 0x040fe200078efcff */
[----:B------:R-:W-:Y:S01]  /*07e0*/  UMOV UR12, UR18 ;  /* 0x00000012000c7c82 */ /* 0x000fe20008000000 */
[C---:B------:R-:W-:Y:S01]  /*07f0*/  LOP3.LUT R101, R84.reuse, 0x40, RZ, 0xfc, !PT ;  /* 0x0000004054657812 */ /* 0x040fe200078efcff */
[----:B------:R-:W-:Y:S01]  /*0800*/  ULDC UR8, c[0x0][0x21c] ;  /* 0x0000870000087ab9 */ /* 0x000fe20000000800 */
[C---:B------:R-:W-:Y:S01]  /*0810*/  LOP3.LUT R100, R84.reuse, 0x60, RZ, 0xfc, !PT ;  /* 0x0000006054647812 */ /* 0x040fe200078efcff */
[----:B------:R-:W-:Y:S01]  /*0820*/  UMOV UR13, UR15 ;  /* 0x0000000f000d7c82 */ /* 0x000fe20008000000 */
[C---:B------:R-:W-:Y:S01]  /*0830*/  LOP3.LUT R99, R84.reuse, 0x80, RZ, 0xfc, !PT ;  /* 0x0000008054637812 */ /* 0x040fe200078efcff */
[----:B------:R-:W-:Y:S01]  /*0840*/  UIMAD UR8, UR19, UR8, URZ ;  /* 0x00000008130872a4 */ /* 0x000fe2000f8e023f */
[C---:B------:R-:W-:Y:S01]  /*0850*/  LOP3.LUT R98, R84.reuse, 0xa0, RZ, 0xfc, !PT ;  /* 0x000000a054627812 */ /* 0x040fe200078efcff */
        /* <DEDUP_REMOVED lines=10> */
[----:B-1----:R-:W-:-:S07]  /*0900*/  LOP3.LUT R82, R84, 0x1e0, RZ, 0xfc, !PT ;  /* 0x000001e054527812 */ /* 0x002fce00078efcff */
.L_x_2938:
[----:B------:R-:W-:Y:S01]  /*0910*/  BAR.SYNC.DEFER_BLOCKING 0x0 ;  /* 0x0000000000007b1d */ /* 0x000fe20000010000 */
[----:B------:R-:W-:Y:S01]  /*0920*/  SHF.R.S32.HI R85, RZ, 0x1f, R84 ;  /* 0x0000001fff557819 */ /* 0x000fe20000011454 */
[----:B------:R-:W-:Y:S01]  /*0930*/  IMAD.MOV.U32 R0, RZ, RZ, RZ ;  /* 0x000000ffff007224 */ /* 0x000fe200078e00ff */
[C---:B------:R-:W-:Y:S02]  /*0940*/  SHF.L.U32 R26, R84.reuse, 0x2, RZ ;  /* 0x00000002541a7819 */ /* 0x040fe400000006ff */
[----:B0-----:R-:W-:Y:S02]  /*0950*/  CS2R R4, SRZ ;  /* 0x0000000000047805 */ /* 0x001fe4000001ff00 */
[----:B------:R-:W-:Y:S01]  /*0960*/  SHF.L.U64.HI R28, R84, 0x2, R85 ;  /* 0x00000002541c7819 */ /* 0x000fe20000010255 */
[----:B------:R-:W-:Y:S01]  /*0970*/  ULDC UR17, c[0x0][0x218] ;  /* 0x0000860000117ab9 */ /* 0x000fe20000000800 */
[----:B------:R-:W-:Y:S01]  /*0980*/  IADD3 R2, P3, R26, UR10, RZ ;  /* 0x0000000a1a027c10 */ /* 0x000fe2000ff7e0ff */
[----:B------:R-:W-:Y:S01]  /*0990*/  UIMAD UR17, UR6, -0x800, UR17 ;  /* 0xfffff800061178a4 */ /* 0x000fe2000f8e0211 */
[----:B------:R-:W-:-:S02]  /*09a0*/  CS2R R6, SRZ ;  /* 0x0000000000067805 */ /* 0x000fc4000001ff00 */
[----:B------:R-:W-:Y:S02]  /*09b0*/  CS2R R8, SRZ ;  /* 0x0000000000087805 */ /* 0x000fe4000001ff00 */
[----:B------:R-:W-:Y:S02]  /*09c0*/  IADD3.X R3, R28, UR11, RZ, P3, !PT ;  /* 0x0000000b1c037c10 */ /* 0x000fe40009ffe4ff */
[----:B------:R-:W-:Y:S02]  /*09d0*/  CS2R R10, SRZ ;  /* 0x00000000000a7805 */ /* 0x000fe4000001ff00 */
[----:B------:R-:W-:Y:S02]  /*09e0*/  CS2R R12, SRZ ;  /* 0x00000000000c7805 */ /* 0x000fe4000001ff00 */
[----:B------:R-:W-:Y:S02]  /*09f0*/  ISETP.GE.AND P2, PT, R84, UR17, PT ;  /* 0x0000001154007c0c */ /* 0x000fe4000bf46270 */
[----:B------:R-:W-:-:S02]  /*0a00*/  ISETP.GE.AND P1, PT, R102, UR17, PT ;  /* 0x0000001166007c0c */ /* 0x000fc4000bf26270 */
[----:B------:R-:W-:Y:S02]  /*0a10*/  ISETP.GE.AND P0, PT, R101, UR17, PT ;  /* 0x0000001165007c0c */ /* 0x000fe4000bf06270 */
[----:B------:R-:W-:Y:S02]  /*0a20*/  ISETP.GE.AND P4, PT, R100, UR17, PT ;  /* 0x0000001164007c0c */ /* 0x000fe4000bf86270 */
[----:B------:R-:W-:Y:S02]  /*0a30*/  ISETP.GE.AND P6, PT, R99, UR17, PT ;  /* 0x0000001163007c0c */ /* 0x000fe4000bfc6270 */
[----:B------:R-:W-:Y:S02]  /*0a40*/  ISETP.GE.AND P5, PT, R98, UR17, PT ;  /* 0x0000001162007c0c */ /* 0x000fe4000bfa6270 */
[----:B------:R-:W-:Y:S01]  /*0a50*/  ISETP.GE.AND P3, PT, R97, UR17, PT ;  /* 0x0000001161007c0c */ /* 0x000fe2000bf66270 */
        /* <DEDUP_REMOVED lines=17> */
[----:B------:R-:W-:Y:S01]  /*0b70*/  CS2R R16, SRZ ;  /* 0x0000000000107805 */ /* 0x000fe2000001ff00 */
[----:B------:R-:W5:Y:S01]  /*0b80*/  @!P1 LDG.E R10, desc[UR24][R2.64+0x400] ;  /* 0x00040018020a9981 */ /* 0x000f62000c1e1900 */
[----:B------:R-:W-:Y:S01]  /*0b90*/  IMAD.MOV.U32 R19, RZ, RZ, RZ ;  /* 0x000000ffff137224 */ /* 0x000fe200078e00ff */
[----:B------:R-:W-:Y:S02]  /*0ba0*/  ISETP.GE.AND P1, PT, R82, UR17, PT ;  /* 0x0000001152007c0c */ /* 0x000fe4000bf26270 */
        /* <DEDUP_REMOVED lines=8> */
[----:B------:R-:W-:Y:S01]  /*0c30*/  UMOV UR20, 0x400 ;  /* 0x0000040000147882 */ /* 0x000fe20000000000 */
[----:B------:R-:W-:Y:S01]  /*0c40*/  ISETP.GE.AND P2, PT, R84, UR17, PT ;  /* 0x0000001154007c0c */ /* 0x000fe2000bf46270 */
[----:B------:R-:W1:Y:S01]  /*0c50*/  S2R R18, SR_TID.X ;  /* 0x0000000000127919 */ /* 0x000e620000002100 */
[----:B------:R-:W-:Y:S01]  /*0c60*/  ISETP.GE.AND P1, PT, R102, UR17, PT ;  /* 0x0000001166007c0c */ /* 0x000fe2000bf26270 */
[----:B------:R-:W-:Y:S01]  /*0c70*/  IMAD.MOV.U32 R20, RZ, RZ, RZ ;  /* 0x000000ffff147224 */ /* 0x000fe200078e00ff */
[----:B------:R-:W-:Y:S01]  /*0c80*/  ISETP.GE.AND P4, PT, R100, UR17, PT ;  /* 0x0000001164007c0c */ /* 0x000fe2000bf86270 */
[----:B------:R-:W-:Y:S01]  /*0c90*/  IMAD.MOV.U32 R24, RZ, RZ, RZ ;  /* 0x000000ffff187224 */ /* 0x000fe200078e00ff */
[----:B------:R-:W-:-:S02]  /*0ca0*/  ISETP.GE.AND P6, PT, R99, UR17, PT ;  /* 0x0000001163007c0c */ /* 0x000fc4000bfc6270 */
[----:B0-----:R-:W-:Y:S02]  /*0cb0*/  IADD3 R2, P0, R26, UR9, RZ ;  /* 0x000000091a027c10 */ /* 0x001fe4000ff1e0ff */
[----:B------:R-:W-:Y:S02]  /*0cc0*/  ISETP.GE.AND P5, PT, R98, UR17, PT ;  /* 0x0000001162007c0c */ /* 0x000fe4000bfa6270 */
[----:B------:R-:W-:Y:S02]  /*0cd0*/  ISETP.GE.AND P3, PT, R97, UR17, PT ;  /* 0x0000001161007c0c */ /* 0x000fe4000bf66270 */
[----:B------:R-:W-:Y:S01]  /*0ce0*/  MOV R22, RZ ;  /* 0x000000ff00167202 */ /* 0x000fe20000000f00 */
[----:B-1----:R-:W-:Y:S01]  /*0cf0*/  ULEA UR20, UR7, UR20, 0x18 ;  /* 0x0000001407147291 */ /* 0x002fe2000f8ec03f */
[----:B------:R-:W-:-:S04]  /*0d00*/  SHF.L.U32 R81, R18, 0x4, RZ ;  /* 0x0000000412517819 */ /* 0x000fc800000006ff */
[----:B------:R-:W-:-:S05]  /*0d10*/  LOP3.LUT R81, R81, 0xfffffe00, RZ, 0xc0, !PT ;  /* 0xfffffe0051517812 */ /* 0x000fca00078ec0ff */
[----:B------:R-:W-:-:S04]  /*0d20*/  IMAD.IADD R18, R81, 0x1, R103 ;  /* 0x0000000151127824 */ /* 0x000fc800078e0267 */
        /* <DEDUP_REMOVED lines=11> */
[-C--:B------:R-:W-:Y:S01]  /*0de0*/  LEA.HI.SX32 R3, R3, R18.reuse, 0x1b ;  /* 0x0000001203037211 */ /* 0x080fe200078fdaff */
[C---:B------:R-:W-:Y:S01]  /*0df0*/  VIADD R37, R18.reuse, 0x140 ;  /* 0x0000014012257836 */ /* 0x040fe20000000000 */
[C---:B------:R-:W-:Y:S01]  /*0e00*/  IADD3 R33, R18.reuse, 0x100, RZ ;  /* 0x0000010012217810 */ /* 0x040fe20007ffe0ff */
[C---:B------:R-:W-:Y:S01]  /*0e10*/  VIADD R41, R18.reuse, 0x180 ;  /* 0x0000018012297836 */ /* 0x040fe20000000000 */
[----:B------:R-:W-:Y:S01]  /*0e20*/  LEA R115, R115, UR20, 0x2 ;  /* 0x0000001473737c11 */ /* 0x000fe2000f8e10ff */
[C---:B------:R-:W-:Y:S01]  /*0e30*/  VIADD R43, R18.reuse, 0x1a0 ;  /* 0x000001a0122b7836 */ /* 0x040fe20000000000 */
[-C--:B------:R-:W-:Y:S01]  /*0e40*/  LEA.HI.SX32 R25, R25, R18.reuse, 0x1b ;  /* 0x0000001219197211 */ /* 0x080fe200078fdaff */
[----:B------:R-:W-:Y:S01]  /*0e50*/  VIADD R47, R18, 0x1e0 ;  /* 0x000001e0122f7836 */ /* 0x000fe20000000000 */
[----:B------:R-:W-:-:S02]  /*0e60*/  LEA.HI.SX32 R27, R27, R18, 0x1b ;  /* 0x000000121b1b7211 */ /* 0x000fc400078fdaff */
[----:B------:R-:W-:Y:S02]  /*0e70*/  LEA R114, R21, UR20, 0x2 ;  /* 0x0000001415727c11 */ /* 0x000fe4000f8e10ff */
[-C--:B------:R-:W-:Y:S02]  /*0e80*/  LEA.HI.SX32 R29, R29, R18.reuse, 0x1b ;  /* 0x000000121d1d7211 */ /* 0x080fe400078fdaff */
[----:B------:R-:W-:Y:S02]  /*0e90*/  LEA R113, R23, UR20, 0x2 ;  /* 0x0000001417717c11 */ /* 0x000fe4000f8e10ff */
[----:B------:R-:W-:Y:S02]  /*0ea0*/  IADD3 R39, R18, 0x160, RZ ;  /* 0x0000016012277810 */ /* 0x000fe40007ffe0ff */
[----:B------:R-:W-:Y:S02]  /*0eb0*/  LEA.HI.SX32 R31, R31, R18, 0x1b ;  /* 0x000000121f1f7211 */ /* 0x000fe400078fdaff */
[----:B------:R-:W-:-:S02]  /*0ec0*/  LEA R112, R3, UR20, 0x2 ;  /* 0x0000001403707c11 */ /* 0x000fc4000f8e10ff */
[-C--:B------:R-:W-:Y:S02]  /*0ed0*/  LEA.HI.SX32 R33, R33, R18.reuse, 0x1b ;  /* 0x0000001221217211 */ /* 0x080fe400078fdaff */
[----:B------:R-:W-:Y:S02]  /*0ee0*/  LEA R111, R25, UR20, 0x2 ;  /* 0x00000014196f7c11 */ /* 0x000fe4000f8e10ff */
[-C--:B------:R-:W-:Y:S02]  /*0ef0*/  LEA.HI.SX32 R35, R35, R18.reuse, 0x1b ;  /* 0x0000001223237211 */ /* 0x080fe400078fdaff */
[----:B------:R-:W-:Y:S02]  /*0f00*/  LEA R110, R27, UR20, 0x2 ;  /* 0x000000141b6e7c11 */ /* 0x000fe4000f8e10ff */
[----:B------:R-:W-:Y:S02]  /*0f10*/  IADD3 R45, R18, 0x1c0, RZ ;  /* 0x000001c0122d7810 */ /* 0x000fe40007ffe0ff */
[----:B------:R-:W-:-:S02]  /*0f20*/  LEA.HI.SX32 R37, R37, R18, 0x1b ;  /* 0x0000001225257211 */ /* 0x000fc400078fdaff */
[----:B------:R-:W-:Y:S01]  /*0f30*/  LEA R109, R29, UR20, 0x2 ;  /* 0x000000141d6d7c11 */ /* 0x000fe2000f8e10ff */
[----:B------:R-:W-:Y:S01]  /*0f40*/  HFMA2.MMA R29, -RZ, RZ, 0, 0 ;  /* 0x00000000ff1d7435 */ /* 0x000fe200000001ff */
[-C--:B------:R-:W-:Y:S02]  /*0f50*/  LEA.HI.SX32 R39, R39, R18.reuse, 0x1b ;  /* 0x0000001227277211 */ /* 0x080fe400078fdaff */
[----:B------:R-:W-:Y:S01]  /*0f60*/  LEA R108, R31, UR20, 0x2 ;  /* 0x000000141f6c7c11 */ /* 0x000fe2000f8e10ff */
[----:B------:R-:W-:Y:S01]  /*0f70*/  IMAD.MOV.U32 R31, RZ, RZ, RZ ;  /* 0x000000ffff1f7224 */ /* 0x000fe200078e00ff */
[-C--:B------:R-:W-:Y:S02]  /*0f80*/  LEA.HI.SX32 R41, R41, R18.reuse, 0x1b ;  /* 0x0000001229297211 */ /* 0x080fe400078fdaff */
[----:B------:R-:W-:Y:S01]  /*0f90*/  LEA R107, R33, UR20, 0x2 ;  /* 0x00000014216b7c11 */ /* 0x000fe2000f8e10ff */
[----:B------:R-:W-:Y:S01]  /*0fa0*/  IMAD.MOV.U32 R33, RZ, RZ, RZ ;  /* 0x000000ffff217224 */ /* 0x000fe200078e00ff */
[----:B------:R-:W-:-:S02]  /*0fb0*/  LEA.HI.SX32 R43, R43, R18, 0x1b ;  /* 0x000000122b2b7211 */ /* 0x000fc400078fdaff */
[----:B------:R-:W-:Y:S01]  /*0fc0*/  LEA R106, R35, UR20, 0x2 ;  /* 0x00000014236a7c11 */ /* 0x000fe2000f8e10ff */
[----:B------:R-:W-:Y:S01]  /*0fd0*/  HFMA2.MMA R35, -RZ, RZ, 0, 0 ;  /* 0x00000000ff237435 */ /* 0x000fe200000001ff */
[----:B------:R-:W-:Y:S02]  /*0fe0*/  LEA.HI.SX32 R45, R45, R18, 0x1b ;  /* 0x000000122d2d7211 */ /* 0x000fe400078fdaff */
[----:B------:R-:W-:Y:S01]  /*0ff0*/  LEA R105, R37, UR20, 0x2 ;  /* 0x0000001425697c11 */ /* 0x000fe2000f8e10ff */
[----:B------:R-:W-:Y:S01]  /*1000*/  IMAD.MOV.U32 R37, RZ, RZ, RZ ;  /* 0x000000ffff257224 */ /* 0x000fe200078e00ff */
[----:B------:R-:W-:Y:S02]  /*1010*/  LEA R104, R39, UR20, 0x2 ;  /* 0x0000001427687c11 */ /* 0x000fe4000f8e10ff */
[----:B------:R-:W-:Y:S02]  /*1020*/  LEA R80, R41, UR20, 0x2 ;  /* 0x0000001429507c11 */ /* 0x000fe4000f8e10ff */
[----:B------:R-:W-:-:S02]  /*1030*/  LEA R79, R43, UR20, 0x2 ;  /* 0x000000142b4f7c11 */ /* 0x000fc4000f8e10ff */
[----:B------:R-:W-:Y:S02]  /*1040*/  LEA R78, R45, UR20, 0x2 ;  /* 0x000000142d4e7c11 */ /* 0x000fe4000f8e10ff */
[----:B------:R-:W-:Y:S01]  /*1050*/  LEA.HI.SX32 R47, R47, R18, 0x1b ;  /* 0x000000122f2f7211 */ /* 0x000fe200078fdaff */
[----:B------:R-:W-:Y:S01]  /*1060*/  IMAD.MOV.U32 R18, RZ, RZ, RZ ;  /* 0x000000ffff127224 */ /* 0x000fe200078e00ff */
[----:B------:R-:W-:Y:S02]  /*1070*/  IADD3.X R3, R28, UR12, RZ, P0, !PT ;  /* 0x0000000c1c037c10 */ /* 0x000fe400087fe4ff */
[----:B------:R-:W-:Y:S02]  /*1080*/  LEA R77, R47, UR20, 0x2 ;  /* 0x000000142f4d7c11 */ /* 0x000fe4000f8e10ff */
[----:B------:R-:W-:Y:S01]  /*1090*/  ISETP.GE.AND P0, PT, R101, UR17, PT ;  /* 0x0000001165007c0c */ /* 0x000fe2000bf06270 */
[----:B------:R-:W-:Y:S01]  /*10a0*/  HFMA2.MMA R28, -RZ, RZ, 0, 0 ;  /* 0x00000000ff1c7435 */ /* 0x000fe200000001ff */
[----:B------:R-:W-:Y:S01]  /*10b0*/  IMAD.MOV.U32 R26, RZ, RZ, RZ ;  /* 0x000000ffff1a7224 */ /* 0x000fe200078e00ff */
[----:B--2---:R0:W-:Y:S04]  /*10c0*/  STS [R115], R0 ;  /* 0x0000000073007388 */ /* 0x0041e80000000800 */
[----:B---3--:R1:W-:Y:S04]  /*10d0*/  STS [R114+0x80], R5 ;  /* 0x0000800572007388 */ /* 0x0083e80000000800 */
[----:B----4-:R-:W-:Y:S01]  /*10e0*/  STS [R113+0x100], R4 ;  /* 0x0001000471007388 */ /* 0x010fe20000000800 */
[----:B0-----:R-:W-:-:S03]  /*10f0*/  LEA R0, R103, R81, 0x4 ;  /* 0x0000005167007211 */ /* 0x001fc600078e20ff */
[----:B-----5:R0:W-:Y:S01]  /*1100*/  STS [R112+0x180], R7 ;  /* 0x0001800770007388 */ /* 0x0201e20000000800 */
[C---:B------:R-:W-:Y:S01]  /*1110*/  IADD3 R21, R0.reuse, 0x9, RZ ;  /* 0x0000000900157810 */ /* 0x040fe20007ffe0ff */
[C---:B-1----:R-:W-:Y:S02]  /*1120*/  VIADD R5, R0.reuse, 0x1 ;  /* 0x0000000100057836 */ /* 0x042fe40000000000 */
[----:B------:R-:W-:Y:S01]  /*1130*/  STS [R111+0x200], R6 ;  /* 0x000200066f007388 */ /* 0x000fe20000000800 */
[C---:B------:R-:W-:Y:S01]  /*1140*/  VIADD R75, R0.reuse, 0xa ;  /* 0x0000000a004b7836 */ /* 0x040fe20000000000 */
[C---:B------:R-:W-:Y:S01]  /*1150*/  IADD3 R73, R0.reuse, 0xc, RZ ;  /* 0x0000000c00497810 */ /* 0x040fe20007ffe0ff */
[C---:B------:R-:W-:Y:S01]  /*1160*/  VIADD R23, R0.reuse, 0xb ;  /* 0x0000000b00177836 */ /* 0x040fe20000000000 */
[----:B------:R1:W-:Y:S01]  /*1170*/  STS [R110+0x280], R9 ;  /* 0x000280096e007388 */ /* 0x0003e20000000800 */
[C---:B------:R-:W-:Y:S01]  /*1180*/  VIADD R25, R0.reuse, 0xd ;  /* 0x0000000d00197836 */ /* 0x040fe20000000000 */
[C---:B------:R-:W-:Y:S01]  /*1190*/  IADD3 R27, R0.reuse, 0xf, RZ ;  /* 0x0000000f001b7810 */ /* 0x040fe20007ffe0ff */
[C---:B0-----:R-:W-:Y:S01]  /*11a0*/  VIADD R7, R0.reuse, 0x2 ;  /* 0x0000000200077836 */ /* 0x041fe20000000000 */
[----:B------:R-:W-:Y:S01]  /*11b0*/  STS [R109+0x300], R8 ;  /* 0x000300086d007388 */ /* 0x000fe20000000800 */
[----:B------:R-:W-:Y:S01]  /*11c0*/  VIADD R71, R0, 0xe ;  /* 0x0000000e00477836 */ /* 0x000fe20000000000 */
[----:B------:R-:W-:-:S02]  /*11d0*/  LEA.HI.SX32 R5, R5, R0, 0x1b ;  /* 0x0000000005057211 */ /* 0x000fc400078fdaff */
[----:B------:R0:W-:Y:S01]  /*11e0*/  STS [R108+0x380], R11 ;  /* 0x0003800b6c007388 */ /* 0x0001e20000000800 */
[-C--:B------:R-:W-:Y:S02]  /*11f0*/  LEA.HI.SX32 R7, R7, R0.reuse, 0x1b ;  /* 0x0000000007077211 */ /* 0x080fe400078fdaff */
[C---:B-1----:R-:W-:Y:S01]  /*1200*/  IADD3 R9, R0.reuse, 0x3, RZ ;  /* 0x0000000300097810 */ /* 0x042fe20007ffe0ff */
[----:B------:R-:W-:Y:S01]  /*1210*/  STS [R107+0x400], R10 ;  /* 0x0004000a6b007388 */ /* 0x000fe20000000800 */
[-C--:B------:R-:W-:Y:S02]  /*1220*/  LEA.HI.SX32 R76, R21, R0.reuse, 0x1b ;  /* 0x00000000154c7211 */ /* 0x080fe400078fdaff */
[-C--:B------:R-:W-:Y:S01]  /*1230*/  LEA.HI.SX32 R9, R9, R0.reuse, 0x1b ;  /* 0x0000000009097211 */ /* 0x080fe200078fdaff */
[----:B------:R1:W-:Y:S01]  /*1240*/  STS [R106+0x480], R13 ;  /* 0x0004800d6a007388 */ /* 0x0003e20000000800 */
[-C--:B------:R-:W-:Y:S01]  /*1250*/  LEA.HI.SX32 R75, R75, R0.reuse, 0x1b ;  /* 0x000000004b4b7211 */ /* 0x080fe200078fdaff */
[----:B0-----:R-:W-:Y:S01]  /*1260*/  VIADD R11, R0, 0x4 ;  /* 0x00000004000b7836 */ /* 0x001fe20000000000 */
[-C--:B------:R-:W-:Y:S01]  /*1270*/  LEA.HI.SX32 R74, R23, R0.reuse, 0x1b ;  /* 0x00000000174a7211 */ /* 0x080fe200078fdaff */
[----:B------:R-:W-:Y:S01]  /*1280*/  STS [R105+0x500], R12 ;  /* 0x0005000c69007388 */ /* 0x000fe20000000800 */
[----:B------:R-:W-:-:S02]  /*1290*/  LEA.HI.SX32 R73, R73, R0, 0x1b ;  /* 0x0000000049497211 */ /* 0x000fc400078fdaff */
[-C--:B------:R-:W-:Y:S01]  /*12a0*/  LEA.HI.SX32 R11, R11, R0.reuse, 0x1b ;  /* 0x000000000b0b7211 */ /* 0x080fe200078fdaff */
[----:B------:R0:W-:Y:S01]  /*12b0*/  STS [R104+0x580], R15 ;  /* 0x0005800f68007388 */ /* 0x0001e20000000800 */
[-C--:B------:R-:W-:Y:S01]  /*12c0*/  LEA.HI.SX32 R72, R25, R0.reuse, 0x1b ;  /* 0x0000000019487211 */ /* 0x080fe200078fdaff */
[----:B-1----:R-:W-:Y:S01]  /*12d0*/  VIADD R13, R0, 0x5 ;  /* 0x00000005000d7836 */ /* 0x002fe20000000000 */
[-C--:B------:R-:W-:Y:S01]  /*12e0*/  LEA.HI.SX32 R71, R71, R0.reuse, 0x1b ;  /* 0x0000000047477211 */ /* 0x080fe200078fdaff */
[----:B------:R1:W-:Y:S01]  /*12f0*/  STS [R80+0x600], R17 ;  /* 0x0006001150007388 */ /* 0x0003e20000000800 */
[-C--:B------:R-:W-:Y:S02]  /*1300*/  LEA.HI.SX32 R70, R27, R0.reuse, 0x1b ;  /* 0x000000001b467211 */ /* 0x080fe400078fdaff */
[----:B------:R-:W-:Y:S01]  /*1310*/  LEA.HI.SX32 R13, R13, R0, 0x1b ;  /* 0x000000000d0d7211 */ /* 0x000fe200078fdaff */
[----:B------:R-:W-:Y:S01]  /*1320*/  STS [R79+0x680], R14 ;  /* 0x0006800e4f007388 */ /* 0x000fe20000000800 */
[----:B------:R-:W-:-:S02]  /*1330*/  LEA R68, R5, UR20, 0x2 ;  /* 0x0000001405447c11 */ /* 0x000fc4000f8e10ff */
[C---:B0-----:R-:W-:Y:S01]  /*1340*/  IADD3 R15, R0.reuse, 0x6, RZ ;  /* 0x00000006000f7810 */ /* 0x041fe20007ffe0ff */
[----:B------:R0:W-:Y:S01]  /*1350*/  STS [R78+0x700], R19 ;  /* 0x000700134e007388 */ /* 0x0001e20000000800 */
[----:B------:R-:W-:Y:S01]  /*1360*/  LEA R67, R7, UR20, 0x2 ;  /* 0x0000001407437c11 */ /* 0x000fe2000f8e10ff */
[C---:B-1----:R-:W-:Y:S01]  /*1370*/  VIADD R17, R0.reuse, 0x7 ;  /* 0x0000000700117836 */ /* 0x042fe20000000000 */
[-C--:B------:R-:W-:Y:S01]  /*1380*/  LEA.HI.SX32 R15, R15, R0.reuse, 0x1b ;  /* 0x000000000f0f7211 */ /* 0x080fe200078fdaff */
[----:B------:R1:W-:Y:S01]  /*1390*/  STS [R77+0x780], R16 ;  /* 0x000780104d007388 */ /* 0x0003e20000000800 */
[----:B------:R-:W-:Y:S01]  /*13a0*/  LEA R66, R9, UR20, 0x2 ;  /* 0x0000001409427c11 */ /* 0x000fe2000f8e10ff */
[----:B------:R-:W-:Y:S01]  /*13b0*/  NOP ;  /* 0x0000000000007918 */ /* 0x000fe20000000000 */
[C---:B0-----:R-:W-:Y:S01]  /*13c0*/  VIADD R19, R0.reuse, 0x8 ;  /* 0x0000000800137836 */ /* 0x041fe20000000000 */
[-C--:B------:R-:W-:Y:S01]  /*13d0*/  LEA.HI.SX32 R17, R17, R0.reuse, 0x1b ;  /* 0x0000000011117211 */ /* 0x080fe200078fdaff */
[----:B------:R-:W-:Y:S01]  /*13e0*/  LDS R89, [R68+0x4] ;  /* 0x0000040044597984 */ /* 0x000fe20000000800 */
[----:B------:R-:W-:Y:S01]  /*13f0*/  LEA R65, R11, UR20, 0x2 ;  /* 0x000000140b417c11 */ /* 0x000fe2000f8e10ff */
[----:B------:R-:W-:Y:S01]  /*1400*/  IMAD.MOV.U32 R14, RZ, RZ, RZ ;  /* 0x000000ffff0e7224 */ /* 0x000fe200078e00ff */
[-C--:B------:R-:W-:Y:S01]  /*1410*/  LEA.HI.SX32 R19, R19, R0.reuse, 0x1b ;  /* 0x0000000013137211 */ /* 0x080fe200078fdaff */
[----:B------:R-:W-:Y:S01]  /*1420*/  LDS R10, [R67+0x8] ;  /* 0x00000800430a7984 */ /* 0x000fe20000000800 */
[----:B------:R-:W-:-:S02]  /*1430*/  LEA.HI.SX32 R0, R0, R0, 0x1b ;  /* 0x0000000000007211 */ /* 0x000fc400078fdaff */
[----:B------:R-:W-:Y:S01]  /*1440*/  LEA R64, R13, UR20, 0x2 ;  /* 0x000000140d407c11 */ /* 0x000fe2000f8e10ff */
[----:B------:R-:W-:Y:S01]  /*1450*/  LDS R7, [R66+0xc] ;  /* 0x00000c0042077984 */ /* 0x000fe20000000800 */
[----:B------:R-:W-:Y:S02]  /*1460*/  LEA R69, R0, UR20, 0x2 ;  /* 0x0000001400457c11 */ /* 0x000fe4000f8e10ff */
[----:B------:R-:W-:Y:S01]  /*1470*/  LEA R63, R15, UR20, 0x2 ;  /* 0x000000140f3f7c11 */ /* 0x000fe2000f8e10ff */
[----:B------:R-:W-:Y:S01]  /*1480*/  LDS R4, [R65+0x10] ;  /* 0x0000100041047984 */ /* 0x000fe20000000800 */
[----:B------:R-:W-:Y:S02]  /*1490*/  LEA R62, R17, UR20, 0x2 ;  /* 0x00000014113e7c11 */ /* 0x000fe4000f8e10ff */
[----:B------:R-:W-:Y:S01]  /*14a0*/  LEA R61, R19, UR20, 0x2 ;  /* 0x00000014133d7c11 */ /* 0x000fe2000f8e10ff */
[----:B------:R-:W-:Y:S01]  /*14b0*/  LDS R0, [R69] ;  /* 0x0000000045007984 */ /* 0x000fe20000000800 */
        /* <DEDUP_REMOVED lines=20> */
[----:B------:R-:W-:Y:S01]  /*1600*/  MOV R11, RZ ;  /* 0x000000ff000b7202 */ /* 0x000fe20000000f00 */
[----:B------:R-:W-:-:S03]  /*1610*/  IMAD.MOV.U32 R9, RZ, RZ, RZ ;  /* 0x000000ffff097224 */ /* 0x000fc600078e00ff */
        /* <DEDUP_REMOVED lines=18> */
[----:B------:R-:W-:Y:S02]  /*1740*/  IMAD.MOV.U32 R13, RZ, RZ, RZ ;  /* 0x000000ffff0d7224 */ /* 0x000fe400078e00ff */
        /* <DEDUP_REMOVED lines=8> */
[----:B------:R-:W-:Y:S01]  /*17d0*/  BSSY B0, `(.L_x_2896) ;  /* 0x0000053000007945 */ /* 0x000fe20003800000 */
[----:B0-----:R-:W0:Y:S01]  /*17e0*/  LDC R2, c[0x0][0x21c] ;  /* 0x00008700ff027b82 */ /* 0x001e220000000800 */
        /* <DEDUP_REMOVED lines=27> */
[----:B------:R0:W0:Y:S01]  /*19a0*/  LDS R35, [R59+0x28] ;  /* 0x000028003b237984 */ /* 0x0000220000000800 */
[----:B-1----:R-:W-:-:S03]  /*19b0*/  FADD.FTZ R53, R53, UR4 ;  /* 0x0000000435357e21 */ /* 0x002fc60008010000 */
[----:B------:R1:W1:Y:S01]  /*19c0*/  LDS R34, [R58+0x2c] ;  /* 0x00002c003a227984 */ /* 0x0002620000000800 */
[----:B--2---:R-:W-:Y:S01]  /*19d0*/  FADD.FTZ R52, R52, UR4 ;  /* 0x0000000434347e21 */ /* 0x004fe20008010000 */
[----:B------:R-:W-:Y:S02]  /*19e0*/  FSETP.GTU.FTZ.AND P5, PT, R53, 20, PT ;  /* 0x41a000003500780b */ /* 0x000fe40003fbc000 */
[----:B------:R2:W1:Y:S01]  /*19f0*/  LDS R33, [R57+0x30] ;  /* 0x0000300039217984 */ /* 0x0004620000000800 */
[----:B---3--:R-:W-:Y:S01]  /*1a00*/  FADD.FTZ R51, R51, UR4 ;  /* 0x0000000433337e21 */ /* 0x008fe20008010000 */
[----:B------:R-:W-:Y:S02]  /*1a10*/  ISETP.EQ.OR P5, PT, RZ, UR7, P5 ;  /* 0x00000007ff007c0c */ /* 0x000fe4000afa2670 */
[----:B------:R2:W3:Y:S01]  /*1a20*/  LDS R32, [R56+0x34] ;  /* 0x0000340038207984 */ /* 0x0004e20000000800 */
[----:B----4-:R-:W-:Y:S01]  /*1a30*/  FADD.FTZ R50, R50, UR4 ;  /* 0x0000000432327e21 */ /* 0x010fe20008010000 */
[----:B------:R-:W-:-:S02]  /*1a40*/  FSETP.GTU.FTZ.AND P4, PT, R52, 20, PT ;  /* 0x41a000003400780b */ /* 0x000fc40003f9c000 */
[----:B------:R2:W4:Y:S01]  /*1a50*/  LDS R31, [R55+0x38] ;  /* 0x00003800371f7984 */ /* 0x0005220000000800 */
[----:B-----5:R-:W-:Y:S01]  /*1a60*/  FADD.FTZ R49, R49, UR4 ;  /* 0x0000000431317e21 */ /* 0x020fe20008010000 */
[----:B------:R-:W-:Y:S02]  /*1a70*/  FSETP.GTU.FTZ.AND P3, PT, R51, 20, PT ;  /* 0x41a000003300780b */ /* 0x000fe40003f7c000 */
[----:B------:R2:W1:Y:S01]  /*1a80*/  LDS R30, [R54+0x3c] ;  /* 0x00003c00361e7984 */ /* 0x0004620000000800 */
[----:B0-----:R-:W-:Y:S01]  /*1a90*/  FADD.FTZ R48, R48, UR4 ;  /* 0x0000000430307e21 */ /* 0x001fe20008010000 */
[----:B------:R-:W-:Y:S01]  /*1aa0*/  FSETP.GTU.FTZ.AND P2, PT, R50, 20, PT ;  /* 0x41a000003200780b */ /* 0x000fe20003f5c000 */
[----:B------:R-:W-:Y:S01]  /*1ab0*/  FADD.FTZ R39, R39, UR4 ;  /* 0x0000000427277e21 */ /* 0x000fe20008010000 */
[----:B------:R-:W-:Y:S02]  /*1ac0*/  FSETP.GTU.FTZ.AND P1, PT, R49, 20, PT ;  /* 0x41a000003100780b */ /* 0x000fe40003f3c000 */
[----:B------:R-:W-:Y:S01]  /*1ad0*/  FSETP.GTU.FTZ.AND P0, PT, R48, 20, PT ;  /* 0x41a000003000780b */ /* 0x000fe20003f1c000 */
[----:B------:R-:W-:Y:S01]  /*1ae0*/  FADD.FTZ R38, R38, UR4 ;  /* 0x0000000426267e21 */ /* 0x000fe20008010000 */
[----:B------:R-:W-:Y:S01]  /*1af0*/  FSETP.GTU.FTZ.AND P6, PT, R39, 20, PT ;  /* 0x41a000002700780b */ /* 0x000fe20003fdc000 */
[----:B--2---:R-:W-:-:S12]  /*1b00*/  @P5 BRA `(.L_x_2897) ;  /* 0x00000000007c5947 */ /* 0x004fd80003800000 */
        /* <DEDUP_REMOVED lines=31> */
.L_x_2897:
[----:B------:R-:W-:Y:S05]  /*1d00*/  BSYNC B0 ;  /* 0x0000000000007941 */ /* 0x000fea0003800000 */
.L_x_2896:
        /* <DEDUP_REMOVED lines=37> */
.L_x_2899:
[----:B------:R-:W-:Y:S05]  /*1f60*/  BSYNC B0 ;  /* 0x0000000000007941 */ /* 0x000fea0003800000 */
.L_x_2898:
[----:B------:R-:W-:Y:S01]  /*1f70*/  BSSY B0, `(.L_x_2900) ;  /* 0x0000023000007945 */ /* 0x000fe20003800000 */
[----:B------:R-:W-:Y:S01]  /*1f80*/  FSETP.GTU.FTZ.AND P4, PT, R37, 20, PT ;  /* 0x41a000002500780b */ /* 0x000fe20003f9c000 */
[----:B------:R-:W-:Y:S02]  /*1f90*/  FADD.FTZ R36, R36, UR4 ;  /* 0x0000000424247e21 */ /* 0x000fe40008010000 */
[----:B------:R-:W-:Y:S10]  /*1fa0*/  @P3 BRA `(.L_x_2901) ;  /* 0x00000000007c3947 */ /* 0x000ff40003800000 */
[----:B------:R-:W-:Y:S01]  /*1fb0*/  FMUL.FTZ R51, R51, 1.4426950216293334961 ;  /* 0x3fb8aa3b33337820 */ /* 0x000fe20000410000 */
[----:B------:R-:W-:Y:S01]  /*1fc0*/  MOV R14, 0x3e800000 ;  /* 0x3e800000000e7802 */ /* 0x000fe20000000f00 */
        /* <DEDUP_REMOVED lines=29> */
.L_x_2901:
[----:B------:R-:W-:Y:S05]  /*21a0*/  BSYNC B0 ;  /* 0x0000000000007941 */ /* 0x000fea0003800000 */
.L_x_2900:
        /* <DEDUP_REMOVED lines=37> */
.L_x_2903:
[----:B------:R-:W-:Y:S05]  /*2400*/  BSYNC B0 ;  /* 0x0000000000007941 */ /* 0x000fea0003800000 */
.L_x_2902:
[----:B------:R-:W-:Y:S01]  /*2410*/  BSSY B0, `(.L_x_2904) ;  /* 0x0000023000007945 */ /* 0x000fe20003800000 */
[----:B------:R-:W-:Y:S01]  /*2420*/  FSETP.GTU.FTZ.AND P2, PT, R35, 20, PT ;  /* 0x41a000002300780b */ /* 0x000fe20003f5c000 */
[----:B-1----:R-:W-:Y:S02]  /*2430*/  FADD.FTZ R34, R34, UR4 ;  /* 0x0000000422227e21 */ /* 0x002fe40008010000 */
[----:B------:R-:W-:Y:S10]  /*2440*/  @P1 BRA `(.L_x_2905) ;  /* 0x00000000007c1947 */ /* 0x000ff40003800000 */
        /* <DEDUP_REMOVED lines=31> */
.L_x_2905:
[----:B------:R-:W-:Y:S05]  /*2640*/  BSYNC B0 ;  /* 0x0000000000007941 */ /* 0x000fea0003800000 */
.L_x_2904:
        /* <DEDUP_REMOVED lines=37> */
.L_x_2907:
[----:B------:R-:W-:Y:S05]  /*28a0*/  BSYNC B0 ;  /* 0x0000000000007941 */ /* 0x000fea0003800000 */
.L_x_2906:
[----:B------:R-:W-:Y:S01]  /*28b0*/  BSSY B0, `(.L_x_2908) ;  /* 0x0000023000007945 */ /* 0x000fe20003800000 */
[----:B------:R-:W-:Y:S01]  /*28c0*/  FSETP.GTU.FTZ.AND P0, PT, R33, 20, PT ;  /* 0x41a000002100780b */ /* 0x000fe20003f1c000 */
[----:B---3--:R-:W-:Y:S02]  /*28d0*/  FADD.FTZ R32, R32, UR4 ;  /* 0x0000000420207e21 */ /* 0x008fe40008010000 */
        /* <DEDUP_REMOVED lines=32> */
.L_x_2909:
[----:B------:R-:W-:Y:S05]  /*2ae0*/  BSYNC B0 ;  /* 0x0000000000007941 */ /* 0x000fea0003800000 */
.L_x_2908:
[----:B------:R-:W-:Y:S01]  /*2af0*/  ISETP.EQ.OR P5, PT, RZ, UR7, P5 ;  /* 0x00000007ff007c0c */ /* 0x000fe2000afa2670 */
[----:B------:R-:W-:Y:S01]  /*2b00*/  BSSY B0, `(.L_x_2910) ;  /* 0x0000024000007945 */ /* 0x000fe20003800000 */
[----:B------:R-:W-:Y:S01]  /*2b10*/  FSETP.GTU.FTZ.AND P6, PT, R32, 20, PT ;  /* 0x41a000002000780b */ /* 0x000fe20003fdc000 */
[----:B----4-:R-:W-:Y:S01]  /*2b20*/  FADD.FTZ R31, R31, UR4 ;  /* 0x000000041f1f7e21 */ /* 0x010fe20008010000 */
        /* <DEDUP_REMOVED lines=33> */
.L_x_2911:
[----:B------:R-:W-:Y:S05]  /*2d40*/  BSYNC B0 ;  /* 0x0000000000007941 */ /* 0x000fea0003800000 */
.L_x_2910:
        /* <DEDUP_REMOVED lines=35> */
.L_x_2913:
[----:B------:R-:W-:Y:S05]  /*2f80*/  BSYNC B0 ;  /* 0x0000000000007941 */ /* 0x000fea0003800000 */
.L_x_2912:
        /* <DEDUP_REMOVED lines=41> */
.L_x_2915:
[----:B------:R-:W-:Y:S05]  /*3220*/  BSYNC B0 ;  /* 0x0000000000007941 */ /* 0x000fea0003800000 */
.L_x_2914:
[----:B------:R-:W-:Y:S04]  /*3230*/  BSSY B0, `(.L_x_2916) ;  /* 0x0000021000007945 */ /* 0x000fe80003800000 */
        /* <DEDUP_REMOVED lines=32> */
.L_x_2917:
[----:B------:R-:W-:Y:S05]  /*3440*/  BSYNC B0 ;  /* 0x0000000000007941 */ /* 0x000fea0003800000 */
.L_x_2916:
        /* <DEDUP_REMOVED lines=33> */
.L_x_2919:
[----:B------:R-:W-:Y:S05]  /*3660*/  BSYNC B0 ;  /* 0x0000000000007941 */ /* 0x000fea0003800000 */
.L_x_2918:
        /* <DEDUP_REMOVED lines=33> */
.L_x_2921:
[----:B------:R-:W-:Y:S05]  /*3880*/  BSYNC B0 ;  /* 0x0000000000007941 */ /* 0x000fea0003800000 */
.L_x_2920:
        /* <DEDUP_REMOVED lines=33> */
.L_x_2923:
[----:B------:R-:W-:Y:S05]  /*3aa0*/  BSYNC B0 ;  /* 0x0000000000007941 */ /* 0x000fea0003800000 */
.L_x_2922:
        /* <DEDUP_REMOVED lines=33> */
.L_x_2925:
[----:B------:R-:W-:Y:S05]  /*3cc0*/  BSYNC B0 ;  /* 0x0000000000007941 */ /* 0x000fea0003800000 */
.L_x_2924:
        /* <DEDUP_REMOVED lines=33> */
.L_x_2927:
[----:B------:R-:W-:Y:S05]  /*3ee0*/  BSYNC B0 ;  /* 0x0000000000007941 */ /* 0x000fea0003800000 */
.L_x_2926:
        /* <DEDUP_REMOVED lines=21> */
[----:B------:R-:W-:Y:S01]  /*4040*/  FMUL.FTZ R165, R8, R33 ;  /* 0x0000002108a57220 */ /* 0x000fe20000410000 */
[----:B------:R-:W-:Y:S01]  /*4050*/  ULDC.64 UR20, c[0x0][0x230] ;  /* 0x00008c0000147ab9 */ /* 0x000fe20000000a00 */
[----:B------:R-:W-:Y:S01]  /*4060*/  FMUL.FTZ R13, R6, R37 ;  /* 0x00000025060d7220 */ /* 0x000fe20000410000 */
[----:B------:R-:W-:Y:S01]  /*4070*/  UIMAD UR7, UR7, UR20, URZ ;  /* 0x00000014070772a4 */ /* 0x000fe2000f8e023f */
[----:B------:R-:W-:Y:S01]  /*4080*/  FMUL.FTZ R11, R4, R49 ;  /* 0x00000031040b7220 */ /* 0x000fe20000410000 */
        /* <DEDUP_REMOVED lines=14> */
[----:B------:R-:W-:Y:S01]  /*4170*/  UIADD3 UR34, UR19, UR7, URZ ;  /* 0x0000000713227290 */ /* 0x000fe2000fffe03f */
[----:B------:R-:W-:-:S02]  /*4180*/  UMOV UR22, UR17 ;  /* 0x0000001100167c82 */ /* 0x000fc40008000000 */
[----:B------:R-:W-:Y:S01]  /*4190*/  UMOV UR7, URZ ;  /* 0x0000003f00077c82 */ /* 0x000fe20008000000 */
[----:B------:R-:W-:Y:S01]  /*41a0*/  ULDC UR38, c[0x0][0x21c] ;  /* 0x0000870000267ab9 */ /* 0x000fe20000000800 */
[----:B------:R-:W-:Y:S01]  /*41b0*/  ULDC UR37, c[0x0][0x218] ;  /* 0x0000860000257ab9 */ /* 0x000fe20000000800 */
[----:B------:R-:W-:Y:S01]  /*41c0*/  ULDC.64 UR28, c[0x0][0x238] ;  /* 0x00008e00001c7ab9 */ /* 0x000fe20000000a00 */
[----:B------:R-:W-:Y:S01]  /*41d0*/  ULDC.64 UR30, c[0x0][0x2d0] ;  /* 0x0000b400001e7ab9 */ /* 0x000fe20000000a00 */
[----:B------:R-:W-:Y:S01]  /*41e0*/  ULDC.64 UR32, c[0x0][0x310] ;  /* 0x0000c40000207ab9 */ /* 0x000fe20000000a00 */
[----:B0-----:R-:W-:-:S04]  /*41f0*/  LOP3.LUT R2, R2, 0x1f, RZ, 0xc0, !PT ;  /* 0x0000001f02027812 */ /* 0x001fc800078ec0ff */
[----:B------:R-:W-:Y:S01]  /*4200*/  ISETP.NE.AND P0, PT, R2, RZ, PT ;  /* 0x000000ff0200720c */ /* 0x000fe20003f05270 */
[----:B------:R-:W-:-:S03]  /*4210*/  FMUL.FTZ R2, R40, R31 ;  /* 0x0000001f28027220 */ /* 0x000fc60000410000 */
[----:B------:R-:W-:Y:S02]  /*4220*/  ISETP.EQ.OR P0, PT, RZ, UR6, P0 ;  /* 0x00000006ff007c0c */ /* 0x000fe40008702670 */
[----:B------:R0:W-:Y:S02]  /*4230*/  STL [R1], R2 ;  /* 0x0000000201007387 */ /* 0x0001e40000100800 */
[----:B0-----:R-:W-:-:S09]  /*4240*/  FMUL.FTZ R2, R43, R32 ;  /* 0x000000202b027220 */ /* 0x001fd20000410000 */
.L_x_2933:
[----:B0-----:R-:W0:Y:S01]  /*4250*/  LDC.64 R42, c[0x0][0x250] ;  /* 0x00009400ff2a7b82 */ /* 0x001e220000000a00 */
[----:B------:R-:W-:Y:S01]  /*4260*/  USHF.R.S32.HI UR35, URZ, 0x1f, UR7 ;  /* 0x0000001f3f237899 */ /* 0x000fe20008011407 */
[----:B------:R-:W-:Y:S02]  /*4270*/  ISETP.GE.AND P2, PT, R102, UR22, PT ;  /* 0x0000001666007c0c */ /* 0x000fe4000bf46270 */
[----:B------:R-:W-:Y:S02]  /*4280*/  CS2R R46, SRZ ;  /* 0x00000000002e7805 */ /* 0x000fe4000001ff00 */
[----:B------:R-:W-:Y:S02]  /*4290*/  ISETP.GE.AND P3, PT, R101, UR22, PT ;  /* 0x0000001665007c0c */ /* 0x000fe4000bf66270 */
[----:B------:R-:W-:Y:S02]  /*42a0*/  ISETP.GE.AND P5, PT, R99, UR22, PT ;  /* 0x0000001663007c0c */ /* 0x000fe4000bfa6270 */
[----:B------:R-:W-:Y:S01]  /*42b0*/  ISETP.GE.AND P6, PT, R98, UR22, PT ;  /* 0x0000001662007c0c */ /* 0x000fe2000bfc6270 */
[----:B0-----:R-:W-:-:S02]  /*42c0*/  IMAD R44, R42, UR35, RZ ;  /* 0x000000232a2c7c24 */ /* 0x001fc4000f8e02ff */
[----:B------:R-:W-:-:S04]  /*42d0*/  IMAD.WIDE.U32 R40, R42, UR7, R84 ;  /* 0x000000072a287c25 */ /* 0x000fc8000f8e0054 */
[----:B------:R-:W-:Y:S01]  /*42e0*/  IMAD R43, R43, UR7, R44 ;  /* 0x000000072b2b7c24 */ /* 0x000fe2000f8e022c */
[----:B------:R-:W-:Y:S02]  /*42f0*/  LEA R42, P4, R40, UR13, 0x2 ;  /* 0x0000000d282a7c11 */ /* 0x000fe4000f8810ff */
[----:B------:R-:W-:Y:S02]  /*4300*/  CS2R R44, SRZ ;  /* 0x00000000002c7805 */ /* 0x000fe4000001ff00 */
[----:B------:R-:W-:-:S04]  /*4310*/  IADD3 R41, R41, R43, RZ ;  /* 0x0000002b29297210 */ /* 0x000fc80007ffe0ff */
[----:B------:R-:W-:Y:S02]  /*4320*/  LEA.HI.X R43, R40, UR15, R41, 0x2, P4 ;  /* 0x0000000f282b7c11 */ /* 0x000fe4000a0f1429 */
[----:B------:R-:W-:Y:S02]  /*4330*/  ISETP.GE.AND P4, PT, R100, UR22, PT ;  /* 0x0000001664007c0c */ /* 0x000fe4000bf86270 */
[----:B------:R-:W-:Y:S01]  /*4340*/  CS2R R86, SRZ ;  /* 0x0000000000567805 */ /* 0x000fe2000001ff00 */
        /* <DEDUP_REMOVED lines=10> */
[----:B------:R-:W-:Y:S02]  /*43f0*/  CS2R R88, SRZ ;  /* 0x0000000000587805 */ /* 0x000fe4000001ff00 */
[----:B------:R-:W-:Y:S02]  /*4400*/  CS2R R116, SRZ ;  /* 0x0000000000747805 */ /* 0x000fe4000001ff00 */
[----:B------:R-:W-:Y:S01]  /*4410*/  CS2R R118, SRZ ;  /* 0x0000000000767805 */ /* 0x000fe2000001ff00 */
[----:B------:R-:W2:Y:S04]  /*4420*/  @!P1 LDG.E R44, desc[UR24][R42.64] ;  /* 0x000000182a2c9981 */ /* 0x000ea8000c1e1900 */
        /* <DEDUP_REMOVED lines=9> */
[----:B------:R-:W-:Y:S02]  /*44c0*/  ISETP.GE.AND P6, PT, R82, UR22, PT ;  /* 0x0000001652007c0c */ /* 0x000fe4000bfc6270 */
[----:B------:R-:W-:Y:S02]  /*44d0*/  CS2R R120, SRZ ;  /* 0x0000000000787805 */ /* 0x000fe4000001ff00 */
[----:B------:R-:W-:Y:S01]  /*44e0*/  CS2R R122, SRZ ;  /* 0x00000000007a7805 */ /* 0x000fe2000001ff00 */
[----:B------:R-:W4:Y:S04]  /*44f0*/  @!P2 LDG.E R119, desc[UR24][R42.64+0x580] ;  /* 0x000580182a77a981 */ /* 0x000f28000c1e1900 */
[----:B------:R-:W4:Y:S04]  /*4500*/  @!P3 LDG.E R121, desc[UR24][R42.64+0x600] ;  /* 0x000600182a79b981 */ /* 0x000f28000c1e1900 */
[----:B------:R-:W4:Y:S04]  /*4510*/  @!P4 LDG.E R120, desc[UR24][R42.64+0x680] ;  /* 0x000680182a78c981 */ /* 0x000f28000c1e1900 */
[----:B------:R-:W4:Y:S04]  /*4520*/  @!P5 LDG.E R123, desc[UR24][R42.64+0x700] ;  /* 0x000700182a7bd981 */ /* 0x000f28000c1e1900 */
[----:B------:R0:W4:Y:S01]  /*4530*/  @!P6 LDG.E R122, desc[UR24][R42.64+0x780] ;  /* 0x000780182a7ae981 */ /* 0x000122000c1e1900 */
[----:B------:R-:W-:Y:S01]  /*4540*/  UIMAD UR17, UR35, UR28, URZ ;  /* 0x0000001c231172a4 */ /* 0x000fe2000f8e023f */
[----:B------:R-:W-:Y:S01]  /*4550*/  UMOV UR20, UR18 ;  /* 0x0000001200147c82 */ /* 0x000fe20008000000 */
[----:B------:R-:W-:-:S02]  /*4560*/  UMOV UR21, UR34 ;  /* 0x0000002200157c82 */ /* 0x000fc40008000000 */
[----:B------:R-:W-:Y:S02]  /*4570*/  UIMAD UR17, UR7, UR29, UR17 ;  /* 0x0000001d071172a4 */ /* 0x000fe4000f8e0211 */
[----:B------:R-:W-:Y:S01]  /*4580*/  UIMAD.WIDE.U32 UR20, UR7, UR28, UR20 ;  /* 0x0000001c071472a5 */ /* 0x000fe2000f8e0014 */
[----:B0-----:R-:W0:Y:S03]  /*4590*/  LDC.64 R42, c[0x0][0x270] ;  /* 0x00009c00ff2a7b82 */ /* 0x001e260000000a00 */
[----:B------:R-:W-:Y:S02]  /*45a0*/  ULEA UR23, UP0, UR20, UR30, 0x2 ;  /* 0x0000001e14177291 */ /* 0x000fe4000f80103f */
[----:B------:R-:W-:-:S04]  /*45b0*/  UIADD3 UR17, UR21, UR17, URZ ;  /* 0x0000001115117290 */ /* 0x000fc8000fffe03f */
[----:B------:R-:W-:Y:S01]  /*45c0*/  ULEA.HI.X UR20, UR20, UR31, UR17, 0x2, UP0 ;  /* 0x0000001f14147291 */ /* 0x000fe200080f1411 */
[----:B------:R-:W-:-:S05]  /*45d0*/  IMAD.U32 R40, RZ, RZ, UR23 ;  /* 0x00000017ff287e24 */ /* 0x000fca000f8e00ff */
[----:B------:R-:W-:-:S05]  /*45e0*/  MOV R41, UR20 ;  /* 0x0000001400297c02 */ /* 0x000fca0008000f00 */
[----:B------:R1:W4:Y:S01]  /*45f0*/  LDG.E R125, desc[UR24][R40.64] ;  /* 0x00000018287d7981 */ /* 0x000322000c1e1900 */
[----:B------:R-:W-:Y:S01]  /*4600*/  UIMAD UR17, UR6, -0x800, UR37 ;  /* 0xfffff800061178a4 */ /* 0x000fe2000f8e0225 */
[----:B0-----:R-:W-:-:S05]  /*4610*/  IMAD R124, R42, UR35, RZ ;  /* 0x000000232a7c7c24 */ /* 0x001fca000f8e02ff */
[----:B------:R-:W-:Y:S01]  /*4620*/  ISETP.GE.AND P5, PT, R102, UR17, PT ;  /* 0x0000001166007c0c */ /* 0x000fe2000bfa6270 */
[----:B------:R-:W0:Y:S01]  /*4630*/  S2R R127, SR_TID.X ;  /* 0x00000000007f7919 */ /* 0x000e220000002100 */
[----:B-1----:R-:W-:-:S04]  /*4640*/  IMAD.WIDE.U32 R40, R42, UR7, R84 ;  /* 0x000000072a287c25 */ /* 0x002fc8000f8e0054 */
[----:B------:R-:W-:Y:S01]  /*4650*/  IMAD R43, R43, UR7, R124 ;  /* 0x000000072b2b7c24 */ /* 0x000fe2000f8e027c */
[----:B------:R-:W-:-:S03]  /*4660*/  LEA R42, P2, R40, UR14, 0x2 ;  /* 0x0000000e282a7c11 */ /* 0x000fc6000f8410ff */
[----:B------:R-:W-:-:S05]  /*4670*/  IMAD.IADD R41, R41, 0x1, R43 ;  /* 0x0000000129297824 */ /* 0x000fca00078e022b */
[----:B------:R-:W-:Y:S02]  /*4680*/  LEA.HI.X R43, R40, UR16, R41, 0x2, P2 ;  /* 0x00000010282b7c11 */ /* 0x000fe400090f1429 */
[----:B------:R-:W-:Y:S02]  /*4690*/  ISETP.GE.AND P6, PT, R84, UR17, PT ;  /* 0x0000001154007c0c */ /* 0x000fe4000bfc6270 */
[----:B------:R-:W-:Y:S01]  /*46a0*/  CS2R R40, SRZ ;  /* 0x0000000000287805 */ /* 0x000fe2000001ff00 */
[----:B------:R-:W1:Y:S01]  /*46b0*/  S2R R126, SR_TID.X ;  /* 0x00000000007e7919 */ /* 0x000e620000002100 */
[----:B0-----:R-:W-:-:S05]  /*46c0*/  SHF.L.U32 R127, R127, 0x4, RZ ;  /* 0x000000047f7f7819 */ /* 0x001fca00000006ff */
[----:B------:R-:W-:Y:S01]  /*46d0*/  VIADD R127, R127, 0x1 ;  /* 0x000000017f7f7836 */ /* 0x000fe20000000000 */
[----:B------:R-:W-:Y:S02]  /*46e0*/  ISETP.GE.AND P4, PT, R100, UR17, PT ;  /* 0x0000001164007c0c */ /* 0x000fe4000bf86270 */
[----:B------:R-:W-:Y:S01]  /*46f0*/  ISETP.GE.AND P2, PT, R101, UR17, PT ;  /* 0x0000001165007c0c */ /* 0x000fe2000bf46270 */
        /* <DEDUP_REMOVED lines=8> */
[----:B------:R-:W-:Y:S04]  /*4780*/  STS [R107+0x400], R116 ;  /* 0x000400746b007388 */ /* 0x000fe80000000800 */
[----:B------:R0:W-:Y:S04]  /*4790*/  STS [R106+0x480], R117 ;  /* 0x000480756a007388 */ /* 0x0001e80000000800 */
[----:B------:R-:W-:Y:S04]  /*47a0*/  STS [R105+0x500], R118 ;  /* 0x0005007669007388 */ /* 0x000fe80000000800 */
[----:B------:R2:W-:Y:S01]  /*47b0*/  STS [R104+0x580], R119 ;  /* 0x0005807768007388 */ /* 0x0005e20000000800 */
[----:B0-----:R-:W-:-:S03]  /*47c0*/  CS2R R106, SRZ ;  /* 0x00000000006a7805 */ /* 0x001fc6000001ff00 */
[----:B------:R-:W-:Y:S04]  /*47d0*/  STS [R80+0x600], R121 ;  /* 0x0006007950007388 */ /* 0x000fe80000000800 */
[----:B------:R-:W-:Y:S04]  /*47e0*/  STS [R79+0x680], R120 ;  /* 0x000680784f007388 */ /* 0x000fe80000000800 */
[----:B------:R-:W-:Y:S04]  /*47f0*/  STS [R78+0x700], R123 ;  /* 0x0007007b4e007388 */ /* 0x000fe80000000800 */
[----:B------:R0:W-:Y:S01]  /*4800*/  STS [R77+0x780], R122 ;  /* 0x0007807a4d007388 */ /* 0x0001e20000000800 */
[----:B------:R-:W-:-:S03]  /*4810*/  NOP ;  /* 0x0000000000007918 */ /* 0x000fc60000000000 */
[----:B------:R-:W3:Y:S01]  /*4820*/  @!P5 LDG.E R107, desc[UR24][R42.64+0x80] ;  /* 0x000080182a6bd981 */ /* 0x000ee2000c1e1900 */
[----:B------:R-:W-:Y:S02]  /*4830*/  ISETP.GE.AND P5, PT, R97, UR17, PT ;  /* 0x0000001161007c0c */ /* 0x000fe4000bfa6270 */
[----:B------:R-:W-:Y:S01]  /*4840*/  CS2R R116, SRZ ;  /* 0x0000000000747805 */ /* 0x000fe2000001ff00 */
[----:B------:R-:W-:Y:S01]  /*4850*/  HFMA2.MMA R108, -RZ, RZ, 0, 0 ;  /* 0x00000000ff6c7435 */ /* 0x000fe200000001ff */
[----:B------:R1:W4:Y:S01]  /*4860*/  LDS R78, [R69] ;  /* 0x00000000454e7984 */ /* 0x0003220000000800 */
[----:B--2---:R-:W-:Y:S01]  /*4870*/  IMAD.MOV.U32 R119, RZ, RZ, RZ ;  /* 0x000000ffff777224 */ /* 0x004fe200078e00ff */
[----:B------:R-:W-:Y:S01]  /*4880*/  CS2R R46, SRZ ;  /* 0x00000000002e7805 */ /* 0x000fe2000001ff00 */
[----:B0-----:R-:W-:Y:S01]  /*4890*/  FMUL.FTZ R77, R125, 1.4426950216293334961 ;  /* 0x3fb8aa3b7d4d7820 */ /* 0x001fe20000410000 */
[----:B------:R-:W0:Y:S01]  /*48a0*/  LDS R67, [R67+0x8] ;  /* 0x0000080043437984 */ /* 0x000e220000000800 */
[----:B------:R-:W-:-:S02]  /*48b0*/  CS2R R104, SRZ ;  /* 0x0000000000687805 */ /* 0x000fc4000001ff00 */
[----:B------:R-:W-:Y:S01]  /*48c0*/  CS2R R88, SRZ ;  /* 0x0000000000587805 */ /* 0x000fe2000001ff00 */
[----:B------:R-:W2:Y:S04]  /*48d0*/  @!P2 LDG.E R106, desc[UR24][R42.64+0x100] ;  /* 0x000100182a6aa981 */ /* 0x000ea8000c1e1900 */
[----:B------:R-:W5:Y:S01]  /*48e0*/  @!P5 LDG.E R116, desc[UR24][R42.64+0x300] ;  /* 0x000300182a74d981 */ /* 0x000f62000c1e1900 */
[----:B------:R-:W-:-:S03]  /*48f0*/  ISETP.GE.AND P5, PT, R92, UR17, PT ;  /* 0x000000115c007c0c */ /* 0x000fc6000bfa6270 */
[----:B------:R-:W3:Y:S01]  /*4900*/  @!P6 LDG.E R108, desc[UR24][R42.64] ;  /* 0x000000182a6ce981 */ /* 0x000ee2000c1e1900 */
[----:B------:R-:W-:Y:S01]  /*4910*/  ISETP.GE.AND P6, PT, R98, UR17, PT ;  /* 0x0000001162007c0c */ /* 0x000fe2000bfc6270 */
[C---:B------:R-:W-:Y:S01]  /*4920*/  FMUL.FTZ R44, R77.reuse, R53 ;  /* 0x000000354d2c7220 */ /* 0x040fe20000410000 */
[----:B------:R-:W-:Y:S01]  /*4930*/  FMUL.FTZ R79, R77, R52 ;  /* 0x000000344d4f7220 */ /* 0x000fe20000410000 */
[----:B-1----:R-:W-:Y:S01]  /*4940*/  SHF.L.U32 R69, R126, 0x4, RZ ;  /* 0x000000047e457819 */ /* 0x002fe200000006ff */
[----:B------:R-:W5:Y:S04]  /*4950*/  @!P4 LDG.E R105, desc[UR24][R42.64+0x180] ;  /* 0x000180182a69c981 */ /* 0x000f68000c1e1900 */
[----:B------:R-:W1:Y:S04]  /*4960*/  LDS R66, [R66+0xc] ;  /* 0x00000c0042427984 */ /* 0x000e680000000800 */
[----:B------:R-:W5:Y:S01]  /*4970*/  @!P5 LDG.E R41, desc[UR24][R42.64+0x580] ;  /* 0x000580182a29d981 */ /* 0x000f62000c1e1900 */
[----:B------:R-:W-:-:S02]  /*4980*/  ISETP.GE.U32.AND P5, PT, R127, UR17, PT ;  /* 0x000000117f007c0c */ /* 0x000fc4000bfa6070 */
[----:B------:R-:W0:Y:S01]  /*4990*/  S2R R127, SR_TID.X ;  /* 0x00000000007f7919 */ /* 0x000e220000002100 */
[----:B------:R-:W5:Y:S01]  /*49a0*/  @!P6 LDG.E R119, desc[UR24][R42.64+0x280] ;  /* 0x000280182a77e981 */ /* 0x000f62000c1e1900 */
[----:B------:R-:W-:Y:S01]  /*49b0*/  ISETP.GE.AND P6, PT, R93, UR17, PT ;  /* 0x000000115d007c0c */ /* 0x000fe2000bfc6270 */
[----:B------:R4:W1:Y:S02]  /*49c0*/  MUFU.EX2 R133, R44 ;  /* 0x0000002c00857308 */ /* 0x0008640000000800 */
[----:B------:R-:W1:Y:S04]  /*49d0*/  LDS R87, [R64+0x14] ;  /* 0x0000140040577984 */ /* 0x000e680000000800 */
[----:B------:R-:W1:Y:S01]  /*49e0*/  LDS R63, [R63+0x18] ;  /* 0x000018003f3f7984 */ /* 0x000e620000000800 */
[----:B----4-:R-:W-:Y:S01]  /*49f0*/  FMUL.FTZ R44, R77, R51 ;  /* 0x000000334d2c7220 */ /* 0x010fe20000410000 */
[----:B------:R-:W-:-:S02]  /*4a00*/  ISETP.GE.AND P3, PT, R99, UR17, PT ;  /* 0x0000001163007c0c */ /* 0x000fc4000bf66270 */
[----:B------:R-:W-:Y:S04]  /*4a10*/  LDS R59, [R59+0x28] ;  /* 0x000028003b3b7984 */ /* 0x000fe80000000800 */
[----:B------:R-:W4:Y:S01]  /*4a20*/  @!P6 LDG.E R46, desc[UR24][R42.64+0x500] ;  /* 0x000500182a2ee981 */ /* 0x000f22000c1e1900 */
[----:B------:R-:W-:Y:S01]  /*4a30*/  ISETP.GE.AND P6, PT, R82, UR17, PT ;  /* 0x0000001152007c0c */ /* 0x000fe2000bfc6270 */
[----:B------:R0:W-:Y:S01]  /*4a40*/  MUFU.EX2 R137, R44 ;  /* 0x0000002c00897308 */ /* 0x0001e20000000800 */
[----:B------:R-:W-:Y:S01]  /*4a50*/  FMUL.FTZ R78, R9, R78 ;  /* 0x0000004e094e7220 */ /* 0x000fe20000410000 */
[----:B------:R-:W-:Y:S04]  /*4a60*/  LDS R62, [R62+0x1c] ;  /* 0x00001c003e3e7984 */ /* 0x000fe80000000800 */
[----:B------:R-:W-:Y:S01]  /*4a70*/  LDS R58, [R58+0x2c] ;  /* 0x00002c003a3a7984 */ /* 0x000fe20000000800 */
[----:B0-----:R-:W-:-:S02]  /*4a80*/  CS2R R44, SRZ ;  /* 0x00000000002c7805 */ /* 0x001fc4000001ff00 */
[----:B------:R-:W-:Y:S01]  /*4a90*/  SHF.L.U32 R127, R127, 0x4, RZ ;  /* 0x000000047f7f7819 */ /* 0x000fe200000006ff */
[----:B------:R0:W1:Y:S01]  /*4aa0*/  MUFU.EX2 R135, R79 ;  /* 0x0000004f00877308 */ /* 0x0000620000000800 */
[----:B------:R-:W-:Y:S01]  /*4ab0*/  ISETP.GE.AND P4, PT, R95, UR17, PT ;  /* 0x000000115f007c0c */ /* 0x000fe2000bf86270 */
[----:B------:R-:W-:Y:S02]  /*4ac0*/  LDS R55, [R55+0x38] ;  /* 0x0000380037377984 */ /* 0x000fe40000000800 */
[----:B------:R-:W-:Y:S02]  /*4ad0*/  VIADD R127, R127, 0x2 ;  /* 0x000000027f7f7836 */ /* 0x000fe40000000000 */
[----:B------:R-:W4:Y:S01]  /*4ae0*/  @!P6 LDG.E R44, desc[UR24][R42.64+0x780] ;  /* 0x000780182a2ce981 */ /* 0x000f22000c1e1900 */
[----:B------:R-:W-:-:S03]  /*4af0*/  ISETP.GE.U32.AND P6, PT, R69, UR17, PT ;  /* 0x0000001145007c0c */ /* 0x000fc6000bfc6070 */
[----:B0-----:R-:W0:Y:S01]  /*4b00*/  LDS R79, [R68+0x4] ;  /* 0x00000400444f7984 */ /* 0x001e220000000800 */
[----:B------:R-:W-:Y:S02]  /*4b10*/  FSEL R132, R78, RZ, !P6 ;  /* 0x000000ff4e847208 */ /* 0x000fe40007000000 */
[----:B-1----:R-:W-:Y:S01]  /*4b20*/  FSEL R133, R133, 1, !P6 ;  /* 0x3f80000085857808 */ /* 0x002fe20007000000 */
[----:B------:R-:W4:Y:S01]  /*4b30*/  @!P4 LDG.E R88, desc[UR24][R42.64+0x400] ;  /* 0x000400182a58c981 */ /* 0x000f22000c1e1900 */
[----:B------:R-:W-:Y:S02]  /*4b40*/  ISETP.GE.U32.AND P6, PT, R127, UR17, PT ;  /* 0x000000117f007c0c */ /* 0x000fe4000bfc6070 */
[----:B------:R-:W1:Y:S01]  /*4b50*/  S2R R127, SR_TID.X ;  /* 0x00000000007f7919 */ /* 0x000e620000002100 */
[----:B------:R-:W-:Y:S02]  /*4b60*/  FSEL R135, R135, 1, !P5 ;  /* 0x3f80000087877808 */ /* 0x000fe40006800000 */
[----:B------:R-:W-:Y:S01]  /*4b70*/  ISETP.GE.AND P2, PT, R96, UR17, PT ;  /* 0x0000001160007c0c */ /* 0x000fe2000bf46270 */
[----:B------:R-:W-:Y:S01]  /*4b80*/  FMUL.FTZ R67, R10, R67 ;  /* 0x000000430a437220 */ /* 0x000fe20000410000 */
[----:B------:R-:W-:-:S02]  /*4b90*/  VIADD R110, R69, 0x8 ;  /* 0x00000008456e7836 */ /* 0x000fc40000000000 */
[C---:B------:R-:W-:Y:S01]  /*4ba0*/  FMUL.FTZ R80, R77.reuse, R50 ;  /* 0x000000324d507220 */ /* 0x040fe20000410000 */
[----:B------:R-:W-:Y:S01]  /*4bb0*/  FMUL.FTZ R109, R77, R48 ;  /* 0x000000304d6d7220 */ /* 0x000fe20000410000 */
[----:B------:R-:W-:Y:S01]  /*4bc0*/  FMUL.FTZ R66, R7, R66 ;  /* 0x0000004207427220 */ /* 0x000fe20000410000 */
[----:B------:R-:W-:Y:S01]  /*4bd0*/  FMUL.FTZ R87, R6, R87 ;  /* 0x0000005706577220 */ /* 0x000fe20000410000 */
[----:B------:R-:W-:Y:S01]  /*4be0*/  FMUL.FTZ R63, R12, R63 ;  /* 0x0000003f0c3f7220 */ /* 0x000fe20000410000 */
[----:B------:R-:W4:Y:S04]  /*4bf0*/  @!P3 LDG.E R104, desc[UR24][R42.64+0x200] ;  /* 0x000200182a68b981 */ /* 0x000f28000c1e1900 */
[----:B------:R1:W-:Y:S01]  /*4c00*/  LDS R68, [R65+0x10] ;  /* 0x0000100041447984 */ /* 0x0003e20000000800 */
[----:B0-----:R-:W-:Y:S01]  /*4c10*/  FMUL.FTZ R79, R8, R79 ;  /* 0x0000004f084f7220 */ /* 0x001fe20000410000 */
[----:B-1----:R-:W-:-:S02]  /*4c20*/  SHF.L.U32 R127, R127, 0x4, RZ ;  /* 0x000000047f7f7819 */ /* 0x002fc400000006ff */
[----:B------:R-:W4:Y:S03]  /*4c30*/  @!P2 LDG.E R117, desc[UR24][R42.64+0x380] ;  /* 0x000380182a75a981 */ /* 0x000f26000c1e1900 */
[----:B------:R-:W-:Y:S01]  /*4c40*/  VIADD R127, R127, 0x3 ;  /* 0x000000037f7f7836 */ /* 0x000fe20000000000 */
[----:B------:R-:W-:-:S04]  /*4c50*/  FSEL R134, R79, RZ, !P5 ;  /* 0x000000ff4f867208 */ /* 0x000fc80006800000 */
[----:B------:R-:W-:Y:S02]  /*4c60*/  ISETP.GE.U32.AND P5, PT, R127, UR17, PT ;  /* 0x000000117f007c0c */ /* 0x000fe4000bfa6070 */
[----:B------:R-:W0:Y:S01]  /*4c70*/  S2R R127, SR_TID.X ;  /* 0x00000000007f7919 */ /* 0x000e220000002100 */
[----:B------:R-:W-:Y:S02]  /*4c80*/  ISETP.GE.AND P4, PT, R90, UR17, PT ;  /* 0x000000115a007c0c */ /* 0x000fe4000bf86270 */
[----:B------:R-:W-:Y:S02]  /*4c90*/  ISETP.GE.AND P2, PT, R91, UR17, PT ;  /* 0x000000115b007c0c */ /* 0x000fe4000bf46270 */
[----:B------:R-:W-:Y:S02]  /*4ca0*/  FSEL R136, R67, RZ, !P6 ;  /* 0x000000ff43887208 */ /* 0x000fe40007000000 */
[----:B------:R-:W-:-:S07]  /*4cb0*/  FSEL R137, R137, 1, !P6 ;  /* 0x3f80000089897808 */ /* 0x000fce0007000000 */
[----:B------:R-:W4:Y:S01]  /*4cc0*/  @!P4 LDG.E R40, desc[UR24][R42.64+0x680] ;  /* 0x000680182a28c981 */ /* 0x000f22000c1e1900 */
[----:B------:R-:W-:Y:S01]  /*4cd0*/  ISETP.GE.U32.AND P4, PT, R110, UR17, PT ;  /* 0x000000116e007c0c */ /* 0x000fe2000bf86070 */
[----:B------:R-:W-:Y:S02]  /*4ce0*/  VIADD R110, R69, 0xa ;  /* 0x0000000a456e7836 */ /* 0x000fe40000000000 */
[----:B------:R-:W4:Y:S01]  /*4cf0*/  @!P2 LDG.E R45, desc[UR24][R42.64+0x600] ;  /* 0x000600182a2da981 */ /* 0x000f22000c1e1900 */
[----:B0-----:R-:W-:-:S05]  /*4d00*/  SHF.L.U32 R127, R127, 0x4, RZ ;  /* 0x000000047f7f7819 */ /* 0x001fca00000006ff */
[----:B------:R-:W-:-:S05]  /*4d10*/  VIADD R127, R127, 0x4 ;  /* 0x000000047f7f7836 */ /* 0x000fca0000000000 */
[----:B------:R-:W-:Y:S02]  /*4d20*/  ISETP.GE.U32.AND P6, PT, R127, UR17, PT ;  /* 0x000000117f007c0c */ /* 0x000fe4000bfc6070 */
[----:B------:R-:W0:Y:S01]  /*4d30*/  S2R R127, SR_TID.X ;  /* 0x00000000007f7919 */ /* 0x000e220000002100 */
[----:B------:R-:W-:Y:S02]  /*4d40*/  ISETP.GE.U32.AND P2, PT, R110, UR17, PT ;  /* 0x000000116e007c0c */ /* 0x000fe4000bf46070 */
[----:B------:R-:W1:Y:S01]  /*4d50*/  S2R R110, SR_TID.X ;  /* 0x00000000006e7919 */ /* 0x000e620000002100 */
[----:B------:R-:W0:Y:S08]  /*4d60*/  MUFU.EX2 R80, R80 ;  /* 0x0000005000507308 */ /* 0x000e300000000800 */
[----:B------:R-:W1:Y:S01]  /*4d70*/  MUFU.EX2 R109, R109 ;  /* 0x0000006d006d7308 */ /* 0x000e620000000800 */
[----:B------:R-:W-:-:S02]  /*4d80*/  FSEL R138, R66, RZ, !P5 ;  /* 0x000000ff428a7208 */ /* 0x000fc40006800000 */
[----:B0-----:R-:W-:Y:S02]  /*4d90*/  FSEL R139, R80, 1, !P5 ;  /* 0x3f800000508b7808 */ /* 0x001fe40006800000 */
[----:B------:R-:W-:Y:S01]  /*4da0*/  SHF.L.U32 R127, R127, 0x4, RZ ;  /* 0x000000047f7f7819 */ /* 0x000fe200000006ff */
[----:B-1----:R-:W-:-:S04]  /*4db0*/  IMAD.SHL.U32 R110, R110, 0x10, RZ ;  /* 0x000000106e6e7824 */ /* 0x002fc800078e00ff */
[----:B------:R-:W-:Y:S01]  /*4dc0*/  VIADD R127, R127, 0x5 ;  /* 0x000000057f7f7836 */ /* 0x000fe20000000000 */
[----:B------:R-:W-:-:S04]  /*4dd0*/  IADD3 R110, R110, 0x6, RZ ;  /* 0x000000066e6e7810 */ /* 0x000fc80007ffe0ff */
[----:B------:R-:W-:-:S04]  /*4de0*/  ISETP.GE.U32.AND P5, PT, R127, UR17, PT ;  /* 0x000000117f007c0c */ /* 0x000fc8000bfa6070 */
[----:B------:R-:W-:Y:S02]  /*4df0*/  FSEL R142, R87, RZ, !P5 ;  /* 0x000000ff578e7208 */ /* 0x000fe40006800000 */
[----:B------:R-:W-:Y:S02]  /*4e00*/  FSEL R143, R109, 1, !P5 ;  /* 0x3f8000006d8f7808 */ /* 0x000fe40006800000 */
[----:B------:R-:W-:-:S04]  /*4e10*/  ISETP.GE.U32.AND P5, PT, R110, UR17, PT ;  /* 0x000000116e007c0c */ /* 0x000fc8000bfa6070 */
[----:B------:R-:W-:Y:S02]  /*4e20*/  FSEL R144, R63, RZ, !P5 ;  /* 0x000000ff3f907208 */ /* 0x000fe40006800000 */
[----:B------:R-:W2:Y:S01]  /*4e30*/  LDL R63, [R1] ;  /* 0x00000000013f7983 */ /* 0x000ea20000100800 */
[----:B------:R-:W-:-:S13]  /*4e40*/  ISETP.GE.AND P3, PT, R94, UR17, PT ;  /* 0x000000115e007c0c */ /* 0x000fda000bf66270 */
[----:B------:R-:W4:Y:S01]  /*4e50*/  @!P3 LDG.E R89, desc[UR24][R42.64+0x480] ;  /* 0x000480182a59b981 */ /* 0x000f22000c1e1900 */
[----:B------:R-:W-:-:S13]  /*4e60*/  ISETP.GE.AND P3, PT, R83, UR17, PT ;  /* 0x0000001153007c0c */ /* 0x000fda000bf66270 */
[----:B------:R0:W4:Y:S04]  /*4e70*/  @!P3 LDG.E R47, desc[UR24][R42.64+0x700] ;  /* 0x000700182a2fb981 */ /* 0x000128000c1e1900 */
[----:B0-----:R-:W0:Y:S04]  /*4e80*/  LDS R42, [R61+0x20] ;  /* 0x000020003d2a7984 */ /* 0x001e280000000800 */
[----:B------:R1:W3:Y:S01]  /*4e90*/  LDS R43, [R60+0x24] ;  /* 0x000024003c2b7984 */ /* 0x0002e20000000800 */
[C---:B------:R-:W-:Y:S01]  /*4ea0*/  FMUL.FTZ R64, R77.reuse, R39 ;  /* 0x000000274d407220 */ /* 0x040fe20000410000 */
[C---:B------:R-:W-:Y:S01]  /*4eb0*/  FMUL.FTZ R78, R77.reuse, R36 ;  /* 0x000000244d4e7220 */ /* 0x040fe20000410000 */
[C---:B------:R-:W-:Y:S01]  /*4ec0*/  FMUL.FTZ R65, R77.reuse, R37 ;  /* 0x000000254d417220 */ /* 0x040fe20000410000 */
[----:B------:R-:W5:Y:S03]  /*4ed0*/  S2R R66, SR_TID.X ;  /* 0x0000000000427919 */ /* 0x000f660000002100 */
[----:B------:R-:W3:Y:S01]  /*4ee0*/  MUFU.EX2 R64, R64 ;  /* 0x0000004000407308 */ /* 0x000ee20000000800 */
[C---:B------:R-:W-:Y:S01]  /*4ef0*/  FMUL.FTZ R86, R77.reuse, R49 ;  /* 0x000000314d567220 */ /* 0x040fe20000410000 */
[----:B-1----:R-:W-:-:S06]  /*4f00*/  FMUL.FTZ R60, R77, R35 ;  /* 0x000000234d3c7220 */ /* 0x002fcc0000410000 */
[----:B------:R-:W1:Y:S01]  /*4f10*/  MUFU.EX2 R78, R78 ;  /* 0x0000004e004e7308 */ /* 0x000e620000000800 */
[----:B------:R-:W-:-:S07]  /*4f20*/  IADD3 R111, R69, 0x9, RZ ;  /* 0x00000009456f7810 */ /* 0x000fce0007ffe0ff */
[----:B------:R-:W1:Y:S01]  /*4f30*/  MUFU.EX2 R65, R65 ;  /* 0x0000004100417308 */ /* 0x000e620000000800 */
[----:B------:R-:W-:-:S07]  /*4f40*/  ISETP.GE.U32.AND P3, PT, R111, UR17, PT ;  /* 0x000000116f007c0c */ /* 0x000fce000bf66070 */
[----:B------:R-:W5:Y:S01]  /*4f50*/  MUFU.EX2 R86, R86 ;  /* 0x0000005600567308 */ /* 0x000f620000000800 */
[----:B0-----:R-:W-:-:S07]  /*4f60*/  FMUL.FTZ R42, R13, R42 ;  /* 0x0000002a0d2a7220 */ /* 0x001fce0000410000 */
[----:B------:R0:W5:Y:S01]  /*4f70*/  MUFU.EX2 R151, R60 ;  /* 0x0000003c00977308 */ /* 0x0001620000000800 */
[----:B---3--:R-:W-:Y:S01]  /*4f80*/  FMUL.FTZ R43, R4, R43 ;  /* 0x0000002b042b7220 */ /* 0x008fe20000410000 */
[----:B------:R-:W-:Y:S01]  /*4f90*/  FSEL R146, R42, RZ, !P4 ;  /* 0x000000ff2a927208 */ /* 0x000fe20006000000 */
[C---:B------:R-:W-:Y:S01]  /*4fa0*/  VIADD R42, R69.reuse, 0xe ;  /* 0x0000000e452a7836 */ /* 0x040fe20000000000 */
[----:B------:R-:W-:Y:S01]  /*4fb0*/  FSEL R145, R64, 1, !P5 ;  /* 0x3f80000040917808 */ /* 0x000fe20006800000 */
[----:B0-----:R-:W-:Y:S01]  /*4fc0*/  VIADD R60, R69, 0xc ;  /* 0x0000000c453c7836 */ /* 0x001fe20000000000 */
[----:B------:R-:W-:Y:S01]  /*4fd0*/  FSEL R148, R43, RZ, !P3 ;  /* 0x000000ff2b947208 */ /* 0x000fe20005800000 */
[----:B------:R-:W-:Y:S01]  /*4fe0*/  FMUL.FTZ R68, R11, R68 ;  /* 0x000000440b447220 */ /* 0x000fe20000410000 */
[----:B-1----:R-:W-:Y:S01]  /*4ff0*/  FSEL R149, R78, 1, !P3 ;  /* 0x3f8000004e957808 */ /* 0x002fe20005800000 */
[----:B------:R0:W-:Y:S01]  /*5000*/  LDS R43, [R56+0x34] ;  /* 0x00003400382b7984 */ /* 0x0001e20000000800 */
[----:B------:R-:W-:-:S02]  /*5010*/  ISETP.GE.U32.AND P5, PT, R60, UR17, PT ;  /* 0x000000113c007c0c */ /* 0x000fc4000bfa6070 */
[----:B------:R-:W-:Y:S02]  /*5020*/  IADD3 R60, R69, 0xd, RZ ;  /* 0x0000000d453c7810 */ /* 0x000fe40007ffe0ff */
[----:B------:R-:W-:Y:S02]  /*5030*/  ISETP.GE.U32.AND P3, PT, R42, UR17, PT ;  /* 0x000000112a007c0c */ /* 0x000fe4000bf66070 */
[----:B------:R-:W-:Y:S01]  /*5040*/  FSEL R147, R65, 1, !P4 ;  /* 0x3f80000041937808 */ /* 0x000fe20006000000 */
[----:B------:R-:W1:Y:S01]  /*5050*/  LDS R42, [R57+0x30] ;  /* 0x00003000392a7984 */ /* 0x000e620000000800 */
[----:B------:R-:W-:Y:S02]  /*5060*/  IADD3 R61, R69, 0xb, RZ ;  /* 0x0000000b453d7810 */ /* 0x000fe40007ffe0ff */
[----:B------:R-:W-:Y:S01]  /*5070*/  ISETP.GE.U32.AND P4, PT, R60, UR17, PT ;  /* 0x000000113c007c0c */ /* 0x000fe2000bf86070 */
[----:B------:R-:W-:Y:S01]  /*5080*/  FMUL.FTZ R60, R77, R38 ;  /* 0x000000264d3c7220 */ /* 0x000fe20000410000 */
[----:B------:R-:W-:-:S02]  /*5090*/  FSEL R140, R68, RZ, !P6 ;  /* 0x000000ff448c7208 */ /* 0x000fc40007000000 */
[----:B-----5:R-:W-:Y:S01]  /*50a0*/  FSEL R141, R86, 1, !P6 ;  /* 0x3f800000568d7808 */ /* 0x020fe20007000000 */
[-C--:B------:R-:W-:Y:S01]  /*50b0*/  FMUL.FTZ R64, R133, R135.reuse ;  /* 0x0000008785407220 */ /* 0x080fe20000410000 */
[----:B------:R-:W-:Y:S01]  /*50c0*/  ISETP.GE.U32.AND P6, PT, R61, UR17, PT ;  /* 0x000000113d007c0c */ /* 0x000fe2000bfc6070 */
[----:B------:R-:W-:Y:S01]  /*50d0*/  FFMA.FTZ R61, R132, R135, R134 ;  /* 0x00000087843d7223 */ /* 0x000fe20000010086 */
[----:B------:R-:W3:Y:S01]  /*50e0*/  MUFU.EX2 R60, R60 ;  /* 0x0000003c003c7308 */ /* 0x000ee20000000800 */
[----:B------:R-:W-:Y:S01]  /*50f0*/  SHF.L.U32 R66, R66, 0x4, RZ ;  /* 0x0000000442427819 */ /* 0x000fe200000006ff */
[C---:B------:R-:W-:Y:S01]  /*5100*/  FMUL.FTZ R64, R137.reuse, R64 ;  /* 0x0000004089407220 */ /* 0x040fe20000410000 */
[----:B------:R-:W-:Y:S01]  /*5110*/  FFMA.FTZ R61, R137, R61, R136 ;  /* 0x0000003d893d7223 */ /* 0x000fe20000010088 */
[----:B------:R-:W5:Y:S01]  /*5120*/  LDS R57, [R54+0x3c] ;  /* 0x00003c0036397984 */ /* 0x000f620000000800 */
[----:B------:R-:W-:Y:S01]  /*5130*/  FMUL.FTZ R59, R164, R59 ;  /* 0x0000003ba43b7220 */ /* 0x000fe20000410000 */
[C---:B------:R-:W-:Y:S01]  /*5140*/  FMUL.FTZ R64, R139.reuse, R64 ;  /* 0x000000408b407220 */ /* 0x040fe20000410000 */
[----:B------:R-:W-:Y:S01]  /*5150*/  FFMA.FTZ R61, R139, R61, R138 ;  /* 0x0000003d8b3d7223 */ /* 0x000fe2000001008a */
[----:B------:R-:W-:-:S02]  /*5160*/  VIADD R66, R66, 0x7 ;  /* 0x0000000742427836 */ /* 0x000fc40000000000 */
[----:B------:R-:W-:Y:S01]  /*5170*/  FMUL.FTZ R155, R77, R34 ;  /* 0x000000224d9b7220 */ /* 0x000fe20000410000 */
[C---:B------:R-:W-:Y:S01]  /*5180*/  FMUL.FTZ R64, R141.reuse, R64 ;  /* 0x000000408d407220 */ /* 0x040fe20000410000 */
[----:B------:R-:W-:Y:S01]  /*5190*/  FFMA.FTZ R61, R141, R61, R140 ;  /* 0x0000003d8d3d7223 */ /* 0x000fe2000001008c */
[----:B------:R-:W-:Y:S01]  /*51a0*/  FSEL R150, R59, RZ, !P2 ;  /* 0x000000ff3b967208 */ /* 0x000fe20005000000 */
[----:B------:R-:W-:Y:S01]  /*51b0*/  FMUL.FTZ R62, R5, R62 ;  /* 0x0000003e053e7220 */ /* 0x000fe20000410000 */
[----:B------:R-:W-:Y:S01]  /*51c0*/  FSEL R151, R151, 1, !P2 ;  /* 0x3f80000097977808 */ /* 0x000fe20005000000 */
[----:B------:R-:W-:Y:S01]  /*51d0*/  FMUL.FTZ R156, R77, R33 ;  /* 0x000000214d9c7220 */ /* 0x000fe20000410000 */
[----:B------:R-:W-:Y:S01]  /*51e0*/  ISETP.GE.U32.AND P2, PT, R66, UR17, PT ;  /* 0x0000001142007c0c */ /* 0x000fe2000bf46070 */
[----:B------:R-:W-:Y:S01]  /*51f0*/  FFMA.FTZ R61, R143, R61, R142 ;  /* 0x0000003d8f3d7223 */ /* 0x000fe2000001008e */
[----:B------:R-:W-:Y:S01]  /*5200*/  FMUL.FTZ R59, R77, R32 ;  /* 0x000000204d3b7220 */ /* 0x000fe20000410000 */
[----:B------:R-:W-:Y:S01]  /*5210*/  FMUL.FTZ R64, R143, R64 ;  /* 0x000000408f407220 */ /* 0x000fe20000410000 */
[----:B------:R-:W1:Y:S01]  /*5220*/  MUFU.EX2 R155, R155 ;  /* 0x0000009b009b7308 */ /* 0x000e620000000800 */
[----:B------:R-:W-:Y:S01]  /*5230*/  FSEL R152, R62, RZ, !P2 ;  /* 0x000000ff3e987208 */ /* 0x000fe20005000000 */
[C---:B------:R-:W-:Y:S01]  /*5240*/  FFMA.FTZ R61, R145.reuse, R61, R144 ;  /* 0x0000003d913d7223 */ /* 0x040fe20000010090 */
[----:B---3--:R-:W-:Y:S01]  /*5250*/  FSEL R153, R60, 1, !P2 ;  /* 0x3f8000003c997808 */ /* 0x008fe20005000000 */
[----:B------:R-:W-:Y:S01]  /*5260*/  FMUL.FTZ R64, R145, R64 ;  /* 0x0000004091407220 */ /* 0x000fe20000410000 */
[----:B0-----:R-:W-:-:S03]  /*5270*/  FMUL.FTZ R56, R77, R31 ;  /* 0x0000001f4d387220 */ /* 0x001fc60000410000 */
[----:B------:R-:W0:Y:S01]  /*5280*/  MUFU.EX2 R156, R156 ;  /* 0x0000009c009c7308 */ /* 0x000e220000000800 */
[C---:B------:R-:W-:Y:S01]  /*5290*/  FFMA.FTZ R61, R153.reuse, R61, R152 ;  /* 0x0000003d993d7223 */ /* 0x040fe20000010098 */
[----:B------:R-:W-:Y:S01]  /*52a0*/  FMUL.FTZ R64, R153, R64 ;  /* 0x0000004099407220 */ /* 0x000fe20000410000 */
[----:B------:R-:W-:-:S05]  /*52b0*/  FMUL.FTZ R77, R77, R30 ;  /* 0x0000001e4d4d7220 */ /* 0x000fca0000410000 */
[----:B------:R-:W3:Y:S01]  /*52c0*/  MUFU.EX2 R59, R59 ;  /* 0x0000003b003b7308 */ /* 0x000ee20000000800 */
[C---:B------:R-:W-:Y:S01]  /*52d0*/  FFMA.FTZ R61, R147.reuse, R61, R146 ;  /* 0x0000003d933d7223 */ /* 0x040fe20000010092 */
[----:B------:R-:W-:Y:S01]  /*52e0*/  FMUL.FTZ R64, R147, R64 ;  /* 0x0000004093407220 */ /* 0x000fe20000410000 */
[----:B------:R-:W-:Y:S02]  /*52f0*/  FMUL.FTZ R58, R3, R58 ;  /* 0x0000003a033a7220 */ /* 0x000fe40000410000 */
[----:B------:R-:W-:-:S03]  /*5300*/  FFMA.FTZ R61, R149, R61, R148 ;  /* 0x0000003d953d7223 */ /* 0x000fc60000010094 */
[----:B------:R-:W5:Y:S01]  /*5310*/  MUFU.EX2 R56, R56 ;  /* 0x0000003800387308 */ /* 0x000f620000000800 */
[----:B------:R-:W-:Y:S01]  /*5320*/  FMUL.FTZ R64, R149, R64 ;  /* 0x0000004095407220 */ /* 0x000fe20000410000 */
[----:B-1----:R-:W-:Y:S01]  /*5330*/  FMUL.FTZ R42, R165, R42 ;  /* 0x0000002aa52a7220 */ /* 0x002fe20000410000 */
[----:B------:R-:W-:Y:S01]  /*5340*/  FSEL R154, R58, RZ, !P6 ;  /* 0x000000ff3a9a7208 */ /* 0x000fe20007000000 */
[----:B------:R-:W-:Y:S01]  /*5350*/  FFMA.FTZ R61, R151, R61, R150 ;  /* 0x0000003d973d7223 */ /* 0x000fe20000010096 */
[----:B------:R-:W-:-:S03]  /*5360*/  FSEL R155, R155, 1, !P6 ;  /* 0x3f8000009b9b7808 */ /* 0x000fc60007000000 */
[----:B------:R-:W1:Y:S01]  /*5370*/  MUFU.EX2 R77, R77 ;  /* 0x0000004d004d7308 */ /* 0x000e620000000800 */
[----:B------:R-:W-:Y:S01]  /*5380*/  FMUL.FTZ R64, R151, R64 ;  /* 0x0000004097407220 */ /* 0x000fe20000410000 */
[----:B------:R-:W-:Y:S01]  /*5390*/  FMUL.FTZ R43, R2, R43 ;  /* 0x0000002b022b7220 */ /* 0x000fe20000410000 */
[----:B0-----:R-:W-:Y:S01]  /*53a0*/  FSEL R156, R156, 1, !P5 ;  /* 0x3f8000009c9c7808 */ /* 0x001fe20006800000 */
[----:B------:R-:W-:Y:S01]  /*53b0*/  FFMA.FTZ R61, R155, R61, R154 ;  /* 0x0000003d9b3d7223 */ /* 0x000fe2000001009a */
[----:B------:R-:W-:Y:S02]  /*53c0*/  FSEL R159, R42, RZ, !P5 ;  /* 0x000000ff2a9f7208 */ /* 0x000fe40006800000 */
[----:B---3--:R-:W-:Y:S01]  /*53d0*/  FSEL R157, R59, 1, !P4 ;  /* 0x3f8000003b9d7808 */ /* 0x008fe20006000000 */
[----:B------:R-:W-:Y:S01]  /*53e0*/  FMUL.FTZ R59, R155, R64 ;  /* 0x000000409b3b7220 */ /* 0x000fe20000410000 */
[----:B------:R-:W-:Y:S01]  /*53f0*/  IADD3 R69, R69, 0xf, RZ ;  /* 0x0000000f45457810 */ /* 0x000fe20007ffe0ff */
[C---:B------:R-:W-:Y:S01]  /*5400*/  FFMA.FTZ R61, R156.reuse, R61, R159 ;  /* 0x0000003d9c3d7223 */ /* 0x040fe2000001009f */
[----:B------:R-:W-:Y:S01]  /*5410*/  FSEL R160, R43, RZ, !P4 ;  /* 0x000000ff2ba07208 */ /* 0x000fe20006000000 */
[----:B------:R-:W-:Y:S01]  /*5420*/  FMUL.FTZ R42, R156, R59 ;  /* 0x0000003b9c2a7220 */ /* 0x000fe20000410000 */
[----:B-----5:R-:W-:Y:S01]  /*5430*/  FMUL.FTZ R57, R0, R57 ;  /* 0x0000003900397220 */ /* 0x020fe20000410000 */
[----:B------:R-:W-:-:S02]  /*5440*/  ISETP.GE.U32.AND P2, PT, R69, UR17, PT ;  /* 0x0000001145007c0c */ /* 0x000fc4000bf46070 */
[----:B------:R-:W-:Y:S01]  /*5450*/  FSEL R158, R56, 1, !P3 ;  /* 0x3f800000389e7808 */ /* 0x000fe20005800000 */
[C---:B------:R-:W-:Y:S01]  /*5460*/  FFMA.FTZ R61, R157.reuse, R61, R160 ;  /* 0x0000003d9d3d7223 */ /* 0x040fe200000100a0 */
[----:B------:R-:W-:Y:S01]  /*5470*/  FMUL.FTZ R43, R157, R42 ;  /* 0x0000002a9d2b7220 */ /* 0x000fe20000410000 */
[----:B-1----:R-:W-:Y:S02]  /*5480*/  FSEL R162, R77, 1, !P2 ;  /* 0x3f8000004da27808 */ /* 0x002fe40005000000 */
[----:B------:R-:W-:Y:S01]  /*5490*/  FSEL R163, R57, RZ, !P2 ;  /* 0x000000ff39a37208 */ /* 0x000fe20005000000 */
[----:B------:R-:W-:-:S04]  /*54a0*/  FMUL.FTZ R43, R158, R43 ;  /* 0x0000002b9e2b7220 */ /* 0x000fc80000410000 */
[----:B------:R-:W-:-:S05]  /*54b0*/  FMUL.FTZ R86, R162, R43 ;  /* 0x0000002ba2567220 */ /* 0x000fca0000410000 */
[----:B------:R-:W-:Y:S01]  /*54c0*/  SHFL.UP PT, R43, R86, 0x1, RZ ;  /* 0x04200000562b7989 */ /* 0x000fe200000e00ff */
[----:B------:R-:W-:Y:S01]  /*54d0*/  ISETP.GE.AND P2, PT, R103, 0x1, PT ;  /* 0x000000016700780c */ /* 0x000fe20003f46270 */
[----:B--2---:R-:W-:-:S05]  /*54e0*/  FMUL.FTZ R55, R63, R55 ;  /* 0x000000373f377220 */ /* 0x004fca0000410000 */
[----:B------:R-:W-:-:S05]  /*54f0*/  FSEL R161, R55, RZ, !P3 ;  /* 0x000000ff37a17208 */ /* 0x000fca0005800000 */
[----:B------:R-:W-:-:S04]  /*5500*/  FFMA.FTZ R61, R158, R61, R161 ;  /* 0x0000003d9e3d7223 */ /* 0x000fc800000100a1 */
[----:B------:R-:W-:-:S05]  /*5510*/  FFMA.FTZ R87, R162, R61, R163 ;  /* 0x0000003da2577223 */ /* 0x000fca00000100a3 */
[----:B------:R-:W0:Y:S02]  /*5520*/  SHFL.UP PT, R42, R87, 0x1, RZ ;  /* 0x04200000572a7989 */ /* 0x000e2400000e00ff */
[C---:B0-----:R-:W-:Y:S01]  /*5530*/  @P2 FFMA.FTZ R87, R86.reuse, R42, R87 ;  /* 0x0000002a56572223 */ /* 0x041fe20000010057 */
[----:B------:R-:W-:-:S04]  /*5540*/  @P2 FMUL.FTZ R86, R86, R43 ;  /* 0x0000002b56562220 */ /* 0x000fc80000410000 */
[----:B------:R-:W0:Y:S04]  /*5550*/  SHFL.UP PT, R42, R87, 0x2, RZ ;  /* 0x04400000572a7989 */ /* 0x000e2800000e00ff */
[----:B------:R-:W1:Y:S01]  /*5560*/  SHFL.UP PT, R43, R86, 0x2, RZ ;  /* 0x04400000562b7989 */ /* 0x000e6200000e00ff */
[----:B------:R-:W-:-:S13]  /*5570*/  ISETP.GE.AND P2, PT, R103, 0x2, PT ;  /* 0x000000026700780c */ /* 0x000fda0003f46270 */
[C---:B0-----:R-:W-:Y:S01]  /*5580*/  @P2 FFMA.FTZ R87, R86.reuse, R42, R87 ;  /* 0x0000002a56572223 */ /* 0x041fe20000010057 */
[----:B-1----:R-:W-:-:S04]  /*5590*/  @P2 FMUL.FTZ R86, R86, R43 ;  /* 0x0000002b56562220 */ /* 0x002fc80000410000 */
[----:B------:R-:W0:Y:S04]  /*55a0*/  SHFL.UP PT, R42, R87, 0x4, RZ ;  /* 0x04800000572a7989 */ /* 0x000e2800000e00ff */
[----:B------:R-:W1:Y:S01]  /*55b0*/  SHFL.UP PT, R43, R86, 0x4, RZ ;  /* 0x04800000562b7989 */ /* 0x000e6200000e00ff */
[C---:B------:R-:W-:Y:S01]  /*55c0*/  ISETP.GE.AND P2, PT, R103.reuse, 0x4, PT ;  /* 0x000000046700780c */ /* 0x040fe20003f46270 */
[----:B------:R-:W2:Y:S01]  /*55d0*/  S2UR UR21, SR_CgaCtaId ;  /* 0x00000000001579c3 */ /* 0x000ea20000008800 */
[----:B------:R-:W-:-:S11]  /*55e0*/  ISETP.GE.AND P5, PT, R103, 0x8, PT ;  /* 0x000000086700780c */ /* 0x000fd60003fa6270 */
[C---:B0-----:R-:W-:Y:S01]  /*55f0*/  @P2 FFMA.FTZ R87, R86.reuse, R42, R87 ;  /* 0x0000002a56572223 */ /* 0x041fe20000010057 */
[----:B-1----:R-:W-:-:S04]  /*5600*/  @P2 FMUL.FTZ R86, R86, R43 ;  /* 0x0000002b56562220 */ /* 0x002fc80000410000 */
[----:B------:R-:W0:Y:S04]  /*5610*/  SHFL.UP PT, R57, R87, 0x8, RZ ;  /* 0x0500000057397989 */ /* 0x000e2800000e00ff */
[----:B------:R-:W1:Y:S01]  /*5620*/  SHFL.UP PT, R59, R86, 0x8, RZ ;  /* 0x05000000563b7989 */ /* 0x000e6200000e00ff */
[----:B------:R-:W-:-:S04]  /*5630*/  IADD3 R77, R81, R103, RZ ;  /* 0x00000067514d7210 */ /* 0x000fc80007ffe0ff */
        /* <DEDUP_REMOVED lines=13> */
[----:B------:R-:W-:-:S02]  /*5710*/  VIADD R68, R77, 0x1a0 ;  /* 0x000001a04d447836 */ /* 0x000fc40000000000 */
[----:B------:R-:W-:Y:S02]  /*5720*/  VIADD R58, R77, 0x1e0 ;  /* 0x000001e04d3a7836 */ /* 0x000fe40000000000 */
[----:B0-----:R-:W-:Y:S01]  /*5730*/  @P5 FFMA.FTZ R87, R86, R57, R87 ;  /* 0x0000003956575223 */ /* 0x001fe20000010057 */
[----:B------:R-:W-:Y:S01]  /*5740*/  LEA.HI.SX32 R113, R42, R77, 0x1b ;  /* 0x0000004d2a717211 */ /* 0x000fe200078fdaff */
[----:B-1----:R-:W-:Y:S01]  /*5750*/  @P5 FMUL.FTZ R86, R86, R59 ;  /* 0x0000003b56565220 */ /* 0x002fe20000410000 */
[-C--:B------:R-:W-:Y:S01]  /*5760*/  LEA.HI.SX32 R111, R54, R77.reuse, 0x1b ;  /* 0x0000004d366f7211 */ /* 0x080fe200078fdaff */
[----:B------:R-:W-:Y:S01]  /*5770*/  IMAD.IADD R115, R81, 0x1, R103 ;  /* 0x0000000151737824 */ /* 0x000fe200078e0267 */
[-C--:B------:R-:W-:Y:S01]  /*5780*/  LEA.HI.SX32 R109, R56, R77.reuse, 0x1b ;  /* 0x0000004d386d7211 */ /* 0x080fe200078fdaff */
[----:B------:R-:W-:Y:S01]  /*5790*/  UMOV UR20, 0x400 ;  /* 0x0000040000147882 */ /* 0x000fe20000000000 */
        /* <DEDUP_REMOVED lines=11> */
[----:B------:R-:W-:Y:S01]  /*5850*/  LEA.HI.SX32 R77, R58, R77, 0x1b ;  /* 0x0000004d3a4d7211 */ /* 0x000fe200078fdaff */
[----:B--2---:R-:W-:Y:S01]  /*5860*/  ULEA UR20, UR21, UR20, 0x18 ;  /* 0x0000001415147291 */ /* 0x004fe2000f8ec03f */
[----:B------:R-:W0:Y:S01]  /*5870*/  SHFL.UP PT, R58, R87, 0x10, RZ ;  /* 0x06000000573a7989 */ /* 0x000e2200000e00ff */
[----:B------:R-:W-:-:S03]  /*5880*/  LEA.HI.SX32 R115, R115, R115, 0x1b ;  /* 0x0000007373737211 */ /* 0x000fc600078fdaff */
[----:B------:R-:W1:Y:S01]  /*5890*/  SHFL.UP PT, R57, R86, 0x10, RZ ;  /* 0x0600000056397989 */ /* 0x000e6200000e00ff */
[----:B------:R-:W-:Y:S02]  /*58a0*/  LEA R115, R115, UR20, 0x2 ;  /* 0x0000001473737c11 */ /* 0x000fe4000f8e10ff */
[----:B------:R-:W-:Y:S02]  /*58b0*/  LEA R114, R114, UR20, 0x2 ;  /* 0x0000001472727c11 */ /* 0x000fe4000f8e10ff */
[----:B------:R-:W-:Y:S02]  /*58c0*/  LEA R113, R113, UR20, 0x2 ;  /* 0x0000001471717c11 */ /* 0x000fe4000f8e10ff */
[----:B------:R-:W-:Y:S01]  /*58d0*/  LEA R112, R112, UR20, 0x2 ;  /* 0x0000001470707c11 */ /* 0x000fe2000f8e10ff */
[----:B------:R2:W-:Y:S01]  /*58e0*/  STS [R115+0x2100], R108 ;  /* 0x0021006c73007388 */ /* 0x0005e20000000800 */
[----:B------:R-:W-:Y:S02]  /*58f0*/  LEA R111, R111, UR20, 0x2 ;  /* 0x000000146f6f7c11 */ /* 0x000fe4000f8e10ff */
[----:B------:R-:W-:Y:S01]  /*5900*/  ISETP.GE.AND P5, PT, R103, 0x10, PT ;  /* 0x000000106700780c */ /* 0x000fe20003fa6270 */
[----:B------:R3:W-:Y:S01]  /*5910*/  STS [R114+0x2180], R107 ;  /* 0x0021806b72007388 */ /* 0x0007e20000000800 */
[----:B------:R-:W-:-:S02]  /*5920*/  LEA R110, R110, UR20, 0x2 ;  /* 0x000000146e6e7c11 */ /* 0x000fc4000f8e10ff */
[----:B------:R-:W-:Y:S01]  /*5930*/  LEA R109, R109, UR20, 0x2 ;  /* 0x000000146d6d7c11 */ /* 0x000fe2000f8e10ff */
[----:B------:R5:W-:Y:S01]  /*5940*/  STS [R113+0x2200], R106 ;  /* 0x0022006a71007388 */ /* 0x000be20000000800 */
[----:B--2---:R-:W-:-:S03]  /*5950*/  LEA R108, R56, UR20, 0x2 ;  /* 0x00000014386c7c11 */ /* 0x004fc6000f8e10ff */
[----:B------:R2:W-:Y:S01]  /*5960*/  STS [R112+0x2280], R105 ;  /* 0x0022806970007388 */ /* 0x0005e20000000800 */
[----:B---3--:R-:W-:-:S03]  /*5970*/  LEA R107, R43, UR20, 0x2 ;  /* 0x000000142b6b7c11 */ /* 0x008fc6000f8e10ff */
[----:B----4-:R3:W-:Y:S01]  /*5980*/  STS [R111+0x2300], R104 ;  /* 0x002300686f007388 */ /* 0x0107e20000000800 */
[----:B-----5:R-:W-:-:S03]  /*5990*/  LEA R106, R54, UR20, 0x2 ;  /* 0x00000014366a7c11 */ /* 0x020fc6000f8e10ff */
[----:B------:R-:W-:Y:S01]  /*59a0*/  STS [R110+0x2380], R119 ;  /* 0x002380776e007388 */ /* 0x000fe20000000800 */
[----:B--2---:R-:W-:-:S03]  /*59b0*/  LEA R105, R55, UR20, 0x2 ;  /* 0x0000001437697c11 */ /* 0x004fc6000f8e10ff */
[----:B------:R-:W-:Y:S01]  /*59c0*/  STS [R109+0x2400], R116 ;  /* 0x002400746d007388 */ /* 0x000fe20000000800 */
[----:B------:R-:W-:Y:S02]  /*59d0*/  LEA R80, R80, UR20, 0x2 ;  /* 0x0000001450507c11 */ /* 0x000fe4000f8e10ff */
[----:B---3--:R-:W-:Y:S01]  /*59e0*/  LEA R104, R42, UR20, 0x2 ;  /* 0x000000142a687c11 */ /* 0x008fe2000f8e10ff */
[----:B------:R-:W-:Y:S01]  /*59f0*/  STS [R108+0x2480], R117 ;  /* 0x002480756c007388 */ /* 0x000fe20000000800 */
[----:B------:R-:W-:Y:S02]  /*5a00*/  LEA R79, R79, UR20, 0x2 ;  /* 0x000000144f4f7c11 */ /* 0x000fe4000f8e10ff */
[C---:B------:R-:W-:Y:S01]  /*5a10*/  ISETP.NE.AND P6, PT, R103.reuse, 0x1f, PT ;  /* 0x0000001f6700780c */ /* 0x040fe20003fc5270 */
[----:B------:R-:W-:Y:S01]  /*5a20*/  STS [R107+0x2500], R88 ;  /* 0x002500586b007388 */ /* 0x000fe20000000800 */
[----:B------:R-:W-:Y:S02]  /*5a30*/  SHF.R.U32.HI R61, RZ, 0x5, R126 ;  /* 0x00000005ff3d7819 */ /* 0x000fe4000001167e */
[----:B------:R-:W-:Y:S01]  /*5a40*/  LEA R78, R78, UR20, 0x2 ;  /* 0x000000144e4e7c11 */ /* 0x000fe2000f8e10ff */
[----:B------:R-:W-:Y:S01]  /*5a50*/  STS [R106+0x2580], R89 ;  /* 0x002580596a007388 */ /* 0x000fe20000000800 */
[----:B------:R-:W-:Y:S01]  /*5a60*/  LEA R42, R103, R81, 0x4 ;  /* 0x00000051672a7211 */ /* 0x000fe200078e20ff */
[----:B0-----:R-:W-:-:S02]  /*5a70*/  @P5 FFMA.FTZ R87, R86, R58, R87 ;  /* 0x0000003a56575223 */ /* 0x001fc40000010057 */
[----:B------:R-:W-:Y:S01]  /*5a80*/  STS [R105+0x2600], R46 ;  /* 0x0026002e69007388 */ /* 0x000fe20000000800 */
[C---:B------:R-:W-:Y:S01]  /*5a90*/  ISETP.NE.AND P2, PT, R61.reuse, RZ, PT ;  /* 0x000000ff3d00720c */ /* 0x040fe20003f45270 */
[----:B-1----:R-:W-:Y:S02]  /*5aa0*/  @P5 FMUL.FTZ R86, R86, R57 ;  /* 0x0000003956565220 */ /* 0x002fe40000410000 */
[----:B------:R0:W-:Y:S01]  /*5ab0*/  STS [R104+0x2680], R41 ;  /* 0x0026802968007388 */ /* 0x0001e20000000800 */
[C---:B------:R-:W-:Y:S01]  /*5ac0*/  ISETP.NE.AND P3, PT, R61.reuse, 0x3, PT ;  /* 0x000000033d00780c */ /* 0x040fe20003f65270 */
[C---:B------:R-:W-:Y:S01]  /*5ad0*/  VIADD R55, R42.reuse, 0x3 ;  /* 0x000000032a377836 */ /* 0x040fe20000000000 */
[----:B------:R-:W-:Y:S01]  /*5ae0*/  ISETP.NE.AND P4, PT, R61, 0x2, PT ;  /* 0x000000023d00780c */ /* 0x000fe20003f85270 */
[----:B------:R1:W-:Y:S01]  /*5af0*/  STS [R80+0x2700], R45 ;  /* 0x0027002d50007388 */ /* 0x0003e20000000800 */
[C---:B------:R-:W-:Y:S01]  /*5b00*/  VIADD R57, R42.reuse, 0x5 ;  /* 0x000000052a397836 */ /* 0x040fe20000000000 */
[C---:B------:R-:W-:Y:S01]  /*5b10*/  IADD3 R43, R42.reuse, 0x8, RZ ;  /* 0x000000082a2b7810 */ /* 0x040fe20007ffe0ff */
[C---:B------:R-:W-:Y:S01]  /*5b20*/  VIADD R61, R42.reuse, 0x7 ;  /* 0x000000072a3d7836 */ /* 0x040fe20000000000 */
[----:B------:R-:W-:Y:S01]  /*5b30*/  STS [R79+0x2780], R40 ;  /* 0x002780284f007388 */ /* 0x000fe20000000800 */
[C---:B------:R-:W-:Y:S01]  /*5b40*/  IADD3 R59, R42.reuse, 0x6, RZ ;  /* 0x000000062a3b7810 */ /* 0x040fe20007ffe0ff */
[----:B0-----:R-:W-:-:S02]  /*5b50*/  VIADD R41, R42, 0x1 ;  /* 0x000000012a297836 */ /* 0x001fc40000000000 */
[----:B------:R0:W-:Y:S01]  /*5b60*/  STS [R78+0x2800], R47 ;  /* 0x0028002f4e007388 */ /* 0x0001e20000000800 */
[C---:B-1----:R-:W-:Y:S01]  /*5b70*/  IADD3 R45, R42.reuse, 0x2, RZ ;  /* 0x000000022a2d7810 */ /* 0x042fe20007ffe0ff */
[----:B------:R-:W-:Y:S01]  /*5b80*/  ULEA UR36, UR7, UR20, 0x3 ;  /* 0x0000001407247291 */ /* 0x000fe2000f8e183f */
[-C--:B------:R-:W-:Y:S02]  /*5b90*/  LEA.HI.SX32 R43, R43, R42.reuse, 0x1b ;  /* 0x0000002a2b2b7211 */ /* 0x080fe400078fdaff */
[-C--:B------:R-:W-:Y:S02]  /*5ba0*/  LEA.HI.SX32 R41, R41, R42.reuse, 0x1b ;  /* 0x0000002a29297211 */ /* 0x080fe400078fdaff */
[----:B0-----:R-:W-:Y:S02]  /*5bb0*/  IADD3 R47, R42, 0x4, RZ ;  /* 0x000000042a2f7810 */ /* 0x001fe40007ffe0ff */
[-C--:B------:R-:W-:Y:S02]  /*5bc0*/  LEA.HI.SX32 R45, R45, R42.reuse, 0x1b ;  /* 0x0000002a2d2d7211 */ /* 0x080fe400078fdaff */
[----:B------:R-:W-:-:S02]  /*5bd0*/  LEA.HI.SX32 R55, R55, R42, 0x1b ;  /* 0x0000002a37377211 */ /* 0x000fc400078fdaff */
[-C--:B------:R-:W-:Y:S02]  /*5be0*/  LEA.HI.SX32 R47, R47, R42.reuse, 0x1b ;  /* 0x0000002a2f2f7211 */ /* 0x080fe400078fdaff */
[-C--:B------:R-:W-:Y:S02]  /*5bf0*/  LEA.HI.SX32 R57, R57, R42.reuse, 0x1b ;  /* 0x0000002a39397211 */ /* 0x080fe400078fdaff */
[-C--:B------:R-:W-:Y:S02]  /*5c00*/  LEA.HI.SX32 R59, R59, R42.reuse, 0x1b ;  /* 0x0000002a3b3b7211 */ /* 0x080fe400078fdaff */
[-C--:B------:R-:W-:Y:S02]  /*5c10*/  LEA.HI.SX32 R61, R61, R42.reuse, 0x1b ;  /* 0x0000002a3d3d7211 */ /* 0x080fe400078fdaff */
[----:B------:R-:W-:Y:S02]  /*5c20*/  LEA.HI.SX32 R42, R42, R42, 0x1b ;  /* 0x0000002a2a2a7211 */ /* 0x000fe400078fdaff */
[----:B------:R-:W-:Y:S01]  /*5c30*/  @!P6 SHF.R.U32.HI R40, RZ, 0x2, R126 ;  /* 0x00000002ff28e819 */ /* 0x000fe2000001167e */
[----:B------:R-:W-:Y:S01]  /*5c40*/  IMAD.MOV.U32 R89, RZ, RZ, RZ ;  /* 0x000000ffff597224 */ /* 0x000fe200078e00ff */
[----:B------:R-:W-:-:S02]  /*5c50*/  LEA R77, R77, UR20, 0x2 ;  /* 0x000000144d4d7c11 */ /* 0x000fc4000f8e10ff */
[----:B------:R-:W-:Y:S02]  /*5c60*/  MOV R88, 0x3f800000 ;  /* 0x3f80000000587802 */ /* 0x000fe40000000f00 */
        /* <DEDUP_REMOVED lines=40> */
[----:B------:R-:W-:Y:S04]  /*5ef0*/  SHFL.UP PT, R86, R86, 0x1, RZ ;  /* 0x0420000056567989 */ /* 0x000fe800000e00ff */
[----:B------:R-:W2:Y:S01]  /*5f00*/  SHFL.UP PT, R87, R87, 0x1, RZ ;  /* 0x0420000057577989 */ /* 0x000ea200000e00ff */
[----:B------:R-:W-:Y:S01]  /*5f10*/  BSSY B0, `(.L_x_2929) ;  /* 0x0000019000007945 */ /* 0x000fe20003800000 */
[-C--:B0-----:R-:W-:Y:S01]  /*5f20*/  FFMA.FTZ R43, R41, R42.reuse, R43 ;  /* 0x0000002a292b7223 */ /* 0x081fe2000001002b */
[----:B------:R-:W-:-:S04]  /*5f30*/  FMUL.FTZ R42, R40, R42 ;  /* 0x0000002a282a7220 */ /* 0x000fc80000410000 */
[----:B------:R-:W-:Y:S02]  /*5f40*/  FSEL R41, R43, R41, !P4 ;  /* 0x000000292b297208 */ /* 0x000fe40006000000 */
[C---:B------:R-:W-:Y:S02]  /*5f50*/  FSEL R40, R42.reuse, R40, !P4 ;  /* 0x000000282a287208 */ /* 0x040fe40006000000 */
[----:B------:R-:W-:Y:S01]  /*5f60*/  ISETP.NE.AND P4, PT, R103, RZ, P2 ;  /* 0x000000ff6700720c */ /* 0x000fe20001785270 */
[-C--:B-1----:R-:W-:Y:S01]  /*5f70*/  FFMA.FTZ R45, R43, R44.reuse, R45 ;  /* 0x0000002c2b2d7223 */ /* 0x082fe2000001002d */
[----:B------:R-:W-:-:S04]  /*5f80*/  FMUL.FTZ R42, R42, R44 ;  /* 0x0000002c2a2a7220 */ /* 0x000fc80000410000 */
[----:B------:R-:W-:Y:S02]  /*5f90*/  FSEL R41, R45, R41, !P3 ;  /* 0x000000292d297208 */ /* 0x000fe40005800000 */
[----:B------:R-:W-:-:S05]  /*5fa0*/  FSEL R40, R42, R40, !P3 ;  /* 0x000000282a287208 */ /* 0x000fca0005800000 */
[C---:B--2---:R-:W-:Y:S01]  /*5fb0*/  @P4 FFMA.FTZ R41, R86.reuse, R41, R87 ;  /* 0x0000002956294223 */ /* 0x044fe20000010057 */
[----:B------:R-:W-:Y:S01]  /*5fc0*/  @P4 FMUL.FTZ R40, R86, R40 ;  /* 0x0000002856284220 */ /* 0x000fe20000410000 */
[C---:B------:R-:W-:Y:S01]  /*5fd0*/  FFMA.FTZ R47, R46.reuse, R45, R47 ;  /* 0x0000002d2e2f7223 */ /* 0x040fe2000001002f */
[----:B------:R-:W-:Y:S02]  /*5fe0*/  FMUL.FTZ R42, R46, R42 ;  /* 0x0000002a2e2a7220 */ /* 0x000fe40000410000 */
[----:B------:R-:W-:Y:S01]  /*5ff0*/  @P2 IMAD.MOV.U32 R86, RZ, RZ, R40 ;  /* 0x000000ffff562224 */ /* 0x000fe200078e0028 */
[----:B------:R-:W-:Y:S01]  /*6000*/  @P2 MOV R87, R41 ;  /* 0x0000002900572202 */ /* 0x000fe20000000f00 */
[----:B------:R-:W-:Y:S01]  /*6010*/  @P2 IMAD.MOV.U32 R41, RZ, RZ, R89 ;  /* 0x000000ffff292224 */ /* 0x000fe200078e0059 */
[----:B------:R-:W-:Y:S01]  /*6020*/  @P2 MOV R40, R88 ;  /* 0x0000005800282202 */ /* 0x000fe20000000f00 */
[----:B------:R-:W-:Y:S06]  /*6030*/  @P2 BRA `(.L_x_2930) ;  /* 0x0000000000182947 */ /* 0x000fec0003800000 */
[----:B------:R-:W-:Y:S01]  /*6040*/  ISETP.NE.AND P2, PT, R103, RZ, PT ;  /* 0x000000ff6700720c */ /* 0x000fe20003f45270 */
[C---:B------:R-:W-:Y:S01]  /*6050*/  FFMA.FTZ R41, R42.reuse, R89, R47 ;  /* 0x000000592a297223 */ /* 0x040fe2000001002f */
[----:B------:R-:W-:-:S11]  /*6060*/  FMUL.FTZ R40, R42, R88 ;  /* 0x000000582a287220 */ /* 0x000fd60000410000 */
[----:B------:R0:W-:Y:S01]  /*6070*/  @!P2 STS.64 [UR20+0x4228], R88 ;  /* 0x00422858ff00a988 */ /* 0x0001e20008000a14 */
[----:B------:R-:W-:Y:S01]  /*6080*/  @!P2 IMAD.MOV.U32 R86, RZ, RZ, R88 ;  /* 0x000000ffff56a224 */ /* 0x000fe200078e0058 */
[----:B------:R-:W-:-:S07]  /*6090*/  @!P2 MOV R87, R89 ;  /* 0x000000590057a202 */ /* 0x000fce0000000f00 */
.L_x_2930:
[----:B------:R-:W-:Y:S05]  /*60a0*/  BSYNC B0 ;  /* 0x0000000000007941 */ /* 0x000fea0003800000 */
.L_x_2929:
[----:B------:R-:W-:Y:S06]  /*60b0*/  BAR.SYNC.DEFER_BLOCKING 0x0 ;  /* 0x0000000000007b1d */ /* 0x000fec0000010000 */
[----:B------:R-:W-:Y:S01]  /*60c0*/  BSSY B0, `(.L_x_2931) ;  /* 0x0000021000007945 */ /* 0x000fe20003800000 */
[----:B------:R-:W1:Y:S01]  /*60d0*/  S2R R43, SR_TID.X ;  /* 0x00000000002b7919 */ /* 0x000e620000002100 */
[----:B------:R-:W2:Y:S01]  /*60e0*/  LDS R42, [UR20+0x422c] ;  /* 0x00422c14ff2a7984 */ /* 0x000ea20008000800 */
[----:B-1----:R-:W-:-:S13]  /*60f0*/  ISETP.NE.AND P2, PT, R43, RZ, PT ;  /* 0x000000ff2b00720c */ /* 0x002fda0003f45270 */
[----:B--2---:R-:W-:Y:S01]  /*6100*/  @P2 FFMA.FTZ R87, R42, R86, R87 ;  /* 0x000000562a572223 */ /* 0x004fe20000010057 */
        /* <DEDUP_REMOVED lines=25> */
[----:B------:R-:W-:-:S04]  /*62a0*/  IMAD.U32 R42, RZ, RZ, UR35 ;  /* 0x00000023ff2a7e24 */ /* 0x000fc8000f8e00ff */
[----:B------:R-:W-:-:S05]  /*62b0*/  MOV R43, UR21 ;  /* 0x00000015002b7c02 */ /* 0x000fca0008000f00 */
[----:B------:R1:W-:Y:S02]  /*62c0*/  STG.E.64 desc[UR24][R42.64], R40 ;  /* 0x000000282a007986 */ /* 0x0003e4000c101b18 */
.L_x_2932:
[----:B------:R-:W-:Y:S05]  /*62d0*/  BSYNC B0 ;  /* 0x0000000000007941 */ /* 0x000fea0003800000 */
.L_x_2931:
        /* <DEDUP_REMOVED lines=20> */
.L_x_2928:
[----:B------:R-:W1:Y:S01]  /*6420*/  S2R R40, SR_TID.X ;  /* 0x0000000000287919 */ /* 0x000e620000002100 */
[----:B------:R-:W-:Y:S01]  /*6430*/  IMAD.U32 R0, RZ, RZ, UR17 ;  /* 0x00000011ff007e24 */ /* 0x000fe2000f8e00ff */
[----:B------:R-:W2:Y:S01]  /*6440*/  LDC.64 R4, c[0x0][0x308] ;  /* 0x0000c200ff047b82 */ /* 0x000ea20000000a00 */
[----:B------:R-:W-:-:S07]  /*6450*/  USHF.R.S32.HI UR21, URZ, 0x1f, UR27 ;  /* 0x0000001f3f157899 */ /* 0x000fce000801141b */
[----:B------:R-:W-:Y:S01]  /*6460*/  BAR.SYNC.DEFER_BLOCKING 0x0 ;  /* 0x0000000000007b1d */ /* 0x000fe20000010000 */
[----:B------:R-:W-:Y:S01]  /*6470*/  USHF.L.U32 UR18, UR6, 0xb, URZ ;  /* 0x0000000b06127899 */ /* 0x000fe2000800063f */
[----:B------:R-:W-:-:S03]  /*6480*/  SHF.R.S32.HI R81, RZ, 0x1f, R84 ;  /* 0x0000001fff517819 */ /* 0x000fc60000011454 */
[----:B------:R-:W-:Y:S01]  /*6490*/  USHF.R.S32.HI UR7, URZ, 0x1f, UR18 ;  /* 0x0000001f3f077899 */ /* 0x000fe20008011412 */
[----:B------:R-:W-:Y:S01]  /*64a0*/  BSSY B0, `(.L_x_2934) ;  /* 0x000003d000007945 */ /* 0x000fe20003800000 */
[----:B------:R-:W-:Y:S01]  /*64b0*/  ULDC.64 UR32, c[0x0][0x2b0] ;  /* 0x0000ac0000207ab9 */ /* 0x000fe20000000a00 */
[----:B------:R-:W-:Y:S01]  /*64c0*/  IADD3 R2, P2, R84, UR18, RZ ;  /* 0x0000001254027c10 */ /* 0x000fe2000ff5e0ff */
[----:B------:R-:W-:Y:S02]  /*64d0*/  UIMAD UR19, UR21, UR32, URZ ;  /* 0x00000020151372a4 */ /* 0x000fe4000f8e023f */
[----:B------:R-:W-:Y:S01]  /*64e0*/  UIMAD.WIDE.U32 UR22, UR27, UR32, URZ ;  /* 0x000000201b1672a5 */ /* 0x000fe2000f8e003f */
[----:B------:R-:W-:Y:S01]  /*64f0*/  IADD3.X R3, R81, UR7, RZ, P2, !PT ;  /* 0x0000000751037c10 */ /* 0x000fe200097fe4ff */
[----:B------:R-:W-:Y:S02]  /*6500*/  UIMAD UR29, UR27, UR33, UR19 ;  /* 0x000000211b1d72a4 */ /* 0x000fe4000f8e0213 */
[----:B------:R-:W-:-:S02]  /*6510*/  USHF.R.S32.HI UR19, URZ, 0x1f, UR26 ;  /* 0x0000001f3f137899 */ /* 0x000fc4000801141a */
[----:B------:R-:W-:Y:S01]  /*6520*/  UIADD3 UR28, UR23, UR29, URZ ;  /* 0x0000001d171c7290 */ /* 0x000fe2000fffe03f */
[----:B------:R-:W-:Y:S04]  /*6530*/  STS [R69], R29 ;  /* 0x0000001d45007388 */ /* 0x000fe80000000800 */
[----:B------:R-:W-:Y:S01]  /*6540*/  STS [R68+0x4], R28 ;  /* 0x0000041c44007388 */ /* 0x000fe20000000800 */
[----:B-1----:R-:W-:-:S03]  /*6550*/  ISETP.NE.AND P0, PT, R40, RZ, PT ;  /* 0x000000ff2800720c */ /* 0x002fc60003f05270 */
        /* <DEDUP_REMOVED lines=35> */
[----:B--2---:R-:W-:Y:S05]  /*6790*/  @P1 BRA `(.L_x_2935) ;  /* 0x0000000000341947 */ /* 0x004fea0003800000 */
        /* <DEDUP_REMOVED lines=8> */
[----:B------:R-:W-:-:S04]  /*6820*/  IMAD.WIDE.U32 R6, R9, UR26, R6 ;  /* 0x0000001a09067c25 */ /* 0x000fc8000f8e0006 */
[----:B------:R-:W-:Y:S01]  /*6830*/  VIADD R7, R7, UR30 ;  /* 0x0000001e07077c36 */ /* 0x000fe20008000000 */
[----:B------:R-:W-:-:S04]  /*6840*/  LEA R8, P1, R6, UR34, 0x2 ;  /* 0x0000002206087c11 */ /* 0x000fc8000f8210ff */
[----:B------:R-:W-:-:S05]  /*6850*/  LEA.HI.X R9, R6, UR35, R7, 0x2, P1 ;  /* 0x0000002306097c11 */ /* 0x000fca00088f1407 */
[----:B------:R1:W-:Y:S04]  /*6860*/  STG.E desc[UR24][R8.64], R11 ;  /* 0x0000000b08007986 */ /* 0x0003e8000c101918 */
.L_x_2935:
[----:B------:R-:W-:Y:S05]  /*6870*/  BSYNC B0 ;  /* 0x0000000000007941 */ /* 0x000fea0003800000 */
.L_x_2934:
[----:B------:R-:W-:Y:S01]  /*6880*/  ULDC.64 UR30, c[0x0][0x2b8] ;  /* 0x0000ae00001e7ab9 */ /* 0x000fe20000000a00 */
[----:B------:R-:W-:Y:S01]  /*6890*/  UMOV UR23, UR28 ;  /* 0x0000001c00177c82 */ /* 0x000fe20008000000 */
[----:B------:R-:W-:Y:S01]  /*68a0*/  UIMAD UR29, UR19, UR30, URZ ;  /* 0x0000001e131d72a4 */ /* 0x000fe2000f8e023f */
[----:B------:R-:W-:Y:S01]  /*68b0*/  IMAD.WIDE R4, R84, 0x4, R4 ;  /* 0x0000000454047825 */ /* 0x000fe200078e0204 */
[----:B------:R-:W-:Y:S01]  /*68c0*/  UIMAD.WIDE.U32 UR22, UR26, UR30, UR22 ;  /* 0x0000001e1a1672a5 */ /* 0x000fe2000f8e0016 */
[-C--:B------:R-:W-:Y:S01]  /*68d0*/  ISETP.GE.AND P2, PT, R102, R75.reuse, PT ;  /* 0x0000004b6600720c */ /* 0x080fe20003f46270 */
[----:B------:R-:W-:Y:S01]  /*68e0*/  UIMAD UR29, UR26, UR31, UR29 ;  /* 0x0000001f1a1d72a4 */ /* 0x000fe2000f8e021d */
[-C--:B------:R-:W-:Y:S01]  /*68f0*/  ISETP.GE.AND P6, PT, R101, R75.reuse, PT ;  /* 0x0000004b6500720c */ /* 0x080fe20003fc6270 */
[----:B------:R-:W-:Y:S01]  /*6900*/  UIADD3 UR28, UP0, UR18, UR22, URZ ;  /* 0x00000016121c7290 */ /* 0x000fe2000ff1e03f */
[----:B------:R-:W-:Y:S01]  /*6910*/  ISETP.GE.AND P1, PT, R84, UR17, PT ;  /* 0x0000001154007c0c */ /* 0x000fe2000bf26270 */
[----:B------:R-:W-:Y:S01]  /*6920*/  ULDC.64 UR30, c[0x0][0x2a0] ;  /* 0x0000a800001e7ab9 */ /* 0x000fe20000000a00 */
[-C--:B------:R-:W-:Y:S01]  /*6930*/  ISETP.GE.AND P4, PT, R98, R75.reuse, PT ;  /* 0x0000004b6200720c */ /* 0x080fe20003f86270 */
[----:B------:R-:W-:Y:S01]  /*6940*/  UIADD3.X UR22, UR7, UR29, UR23, UP0, !UPT ;  /* 0x0000001d07167290 */ /* 0x000fe200087fe417 */
[----:B------:R-:W-:Y:S01]  /*6950*/  ISETP.GE.AND P5, PT, R97, R75, PT ;  /* 0x0000004b6100720c */ /* 0x000fe20003fa6270 */
[----:B------:R-:W-:Y:S01]  /*6960*/  IMAD.U32 R6, RZ, RZ, UR18 ;  /* 0x00000012ff067e24 */ /* 0x000fe2000f8e00ff */
[----:B-1----:R-:W-:Y:S01]  /*6970*/  MOV R9, UR28 ;  /* 0x0000001c00097c02 */ /* 0x002fe20008000f00 */
[----:B------:R-:W-:Y:S01]  /*6980*/  IMAD.U32 R7, RZ, RZ, UR7 ;  /* 0x00000007ff077e24 */ /* 0x000fe2000f8e00ff */
[----:B------:R-:W-:Y:S01]  /*6990*/  MOV R11, UR30 ;  /* 0x0000001e000b7c02 */ /* 0x000fe20008000f00 */
[----:B------:R-:W-:Y:S01]  /*69a0*/  ULDC.64 UR32, c[0x0][0x2a8] ;  /* 0x0000aa0000207ab9 */ /* 0x000fe20000000a00 */
[----:B------:R-:W-:Y:S01]  /*69b0*/  MOV R0, UR22 ;  /* 0x0000001600007c02 */ /* 0x000fe20008000f00 */
[----:B------:R-:W-:Y:S01]  /*69c0*/  UIMAD UR22, UR21, UR30, URZ ;  /* 0x0000001e151672a4 */ /* 0x000fe2000f8e023f */
[----:B------:R-:W-:Y:S01]  /*69d0*/  LEA R4, P3, R9, R4, 0x2 ;  /* 0x0000000409047211 */ /* 0x000fe200078610ff */
[----:B------:R-:W-:Y:S01]  /*69e0*/  @!P1 IMAD.WIDE.U32 R6, R11, UR27, R6 ;  /* 0x0000001b0b069c25 */ /* 0x000fe2000f8e0006 */
[----:B------:R-:W-:Y:S01]  /*69f0*/  LOP3.LUT R102, R84, 0x20, RZ, 0xfc, !PT ;  /* 0x0000002054667812 */ /* 0x000fe200078efcff */
[----:B------:R-:W-:Y:S01]  /*6a00*/  UIMAD UR28, UR27, UR31, UR22 ;  /* 0x0000001f1b1c72a4 */ /* 0x000fe2000f8e0216 */
[----:B------:R-:W-:Y:S01]  /*6a10*/  LEA.HI.X R5, R9, R5, R0, 0x2, P3 ;  /* 0x0000000509057211 */ /* 0x000fe200018f1400 */
[----:B------:R-:W-:Y:S01]  /*6a20*/  UIMAD UR22, UR19, UR32, URZ ;  /* 0x00000020131672a4 */ /* 0x000fe2000f8e023f */
[-C--:B------:R-:W-:Y:S01]  /*6a30*/  ISETP.GE.AND P3, PT, R99, R75.reuse, PT ;  /* 0x0000004b6300720c */ /* 0x080fe20003f66270 */
[----:B------:R-:W-:Y:S01]  /*6a40*/  IMAD.SHL.U32 R0, R102, 0x4, RZ ;  /* 0x0000000466007824 */ /* 0x000fe200078e00ff */
[----:B------:R-:W-:Y:S01]  /*6a50*/  MOV R9, UR32 ;  /* 0x0000002000097c02 */ /* 0x000fe20008000f00 */
[----:B------:R-:W-:Y:S01]  /*6a60*/  @!P2 STG.E desc[UR24][R4.64+0x80], R13 ;  /* 0x0000800d0400a986 */ /* 0x000fe2000c101918 */
[-C--:B------:R-:W-:Y:S01]  /*6a70*/  ISETP.GE.AND P2, PT, R100, R75.reuse, PT ;  /* 0x0000004b6400720c */ /* 0x080fe20003f46270 */
[----:B------:R-:W-:Y:S01]  /*6a80*/  @!P1 VIADD R7, R7, UR28 ;  /* 0x0000001c07079c36 */ /* 0x000fe20008000000 */
[----:B------:R-:W-:Y:S01]  /*6a90*/  UIMAD UR29, UR26, UR33, UR22 ;  /* 0x000000211a1d72a4 */ /* 0x000fe2000f8e0216 */
[----:B------:R1:W-:Y:S01]  /*6aa0*/  @!P6 STG.E desc[UR24][R4.64+0x100], R31 ;  /* 0x0001001f0400e986 */ /* 0x0003e2000c101918 */
[-C--:B------:R-:W-:Y:S01]  /*6ab0*/  ISETP.GE.AND P6, PT, R96, R75.reuse, PT ;  /* 0x0000004b6000720c */ /* 0x080fe20003fc6270 */
[----:B------:R-:W-:Y:S01]  /*6ac0*/  @!P1 IMAD.WIDE.U32 R6, R9, UR26, R6 ;  /* 0x0000001a09069c25 */ /* 0x000fe2000f8e0006 */
[----:B------:R-:W-:Y:S01]  /*6ad0*/  UIMAD.WIDE.U32 UR22, UR27, UR30, URZ ;  /* 0x0000001e1b1672a5 */ /* 0x000fe2000f8e003f */
[----:B------:R-:W-:Y:S01]  /*6ae0*/  @!P4 STG.E desc[UR24][R4.64+0x280], R37 ;  /* 0x000280250400c986 */ /* 0x000fe2000c101918 */
[-C--:B------:R-:W-:Y:S01]  /*6af0*/  ISETP.GE.AND P4, PT, R94, R75.reuse, PT ;  /* 0x0000004b5e00720c */ /* 0x080fe20003f86270 */
[----:B------:R-:W-:Y:S01]  /*6b00*/  ULDC.64 UR30, c[0x0][0x318] ;  /* 0x0000c600001e7ab9 */ /* 0x000fe20000000a00 */
[----:B------:R-:W-:Y:S01]  /*6b10*/  UIADD3 UR23, UR23, UR28, URZ ;  /* 0x0000001c17177290 */ /* 0x000fe2000fffe03f */
[----:B------:R-:W-:Y:S01]  /*6b20*/  @!P3 STG.E desc[UR24][R4.64+0x200], R35 ;  /* 0x000200230400b986 */ /* 0x000fe2000c101918 */
[----:B------:R-:W-:-:S02]  /*6b30*/  ISETP.GE.AND P3, PT, R93, R75, PT ;  /* 0x0000004b5d00720c */ /* 0x000fc40003f66270 */
[----:B------:R-:W-:Y:S01]  /*6b40*/  UIMAD.WIDE.U32 UR22, UR26, UR32, UR22 ;  /* 0x000000201a1672a5 */ /* 0x000fe2000f8e0016 */
[----:B------:R2:W-:Y:S01]  /*6b50*/  @!P2 STG.E desc[UR24][R4.64+0x180], R33 ;  /* 0x000180210400a986 */ /* 0x0005e2000c101918 */
[-C--:B------:R-:W-:Y:S02]  /*6b60*/  ISETP.GE.AND P2, PT, R92, R75.reuse, PT ;  /* 0x0000004b5c00720c */ /* 0x080fe40003f46270 */
[----:B------:R-:W-:Y:S01]  /*6b70*/  UIADD3 UR28, UP0, UR18, UR22, URZ ;  /* 0x00000016121c7290 */ /* 0x000fe2000ff1e03f */
[----:B------:R-:W-:Y:S01]  /*6b80*/  @!P5 STG.E desc[UR24][R4.64+0x300], R39 ;  /* 0x000300270400d986 */ /* 0x000fe2000c101918 */
[----:B------:R-:W-:Y:S02]  /*6b90*/  ISETP.GE.AND P5, PT, R95, R75, PT ;  /* 0x0000004b5f00720c */ /* 0x000fe40003fa6270 */
[----:B------:R-:W-:Y:S01]  /*6ba0*/  UIADD3.X UR22, UR7, UR29, UR23, UP0, !UPT ;  /* 0x0000001d07167290 */ /* 0x000fe200087fe417 */
[----:B------:R-:W-:Y:S01]  /*6bb0*/  @!P6 STG.E desc[UR24][R4.64+0x380], R41 ;  /* 0x000380290400e986 */ /* 0x000fe2000c101918 */
[----:B------:R-:W-:-:S02]  /*6bc0*/  @!P1 IADD3 R9, P6, R84, R6, RZ ;  /* 0x0000000654099210 */ /* 0x000fc40007fde0ff */
[----:B------:R-:W-:Y:S01]  /*6bd0*/  SHF.L.U64.HI R10, R102, 0x2, R81 ;  /* 0x00000002660a7819 */ /* 0x000fe20000010251 */
[----:B------:R-:W-:Y:S01]  /*6be0*/  @!P4 STG.E desc[UR24][R4.64+0x480], R45 ;  /* 0x0004802d0400c986 */ /* 0x000fe2000c101918 */
[----:B------:R-:W-:Y:S02]  /*6bf0*/  @!P1 IADD3.X R12, R81, UR29, R7, P6, !PT ;  /* 0x0000001d510c9c10 */ /* 0x000fe4000b7fe407 */
[-C--:B------:R-:W-:Y:S01]  /*6c00*/  ISETP.GE.AND P4, PT, R90, R75.reuse, PT ;  /* 0x0000004b5a00720c */ /* 0x080fe20003f86270 */
[----:B------:R-:W-:Y:S01]  /*6c10*/  @!P2 STG.E desc[UR24][R4.64+0x580], R49 ;  /* 0x000580310400a986 */ /* 0x000fe2000c101918 */
[C---:B------:R-:W-:Y:S02]  /*6c20*/  @!P1 LEA R6, P2, R9.reuse, UR30, 0x2 ;  /* 0x0000001e09069c11 */ /* 0x040fe4000f8410ff */
[----:B------:R-:W-:Y:S01]  /*6c30*/  IADD3 R8, P6, R0, UR30, RZ ;  /* 0x0000001e00087c10 */ /* 0x000fe2000ffde0ff */
[----:B------:R-:W-:Y:S01]  /*6c40*/  @!P5 STG.E desc[UR24][R4.64+0x400], R43 ;  /* 0x0004002b0400d986 */ /* 0x000fe2000c101918 */
[----:B------:R-:W-:Y:S01]  /*6c50*/  @!P1 LEA.HI.X R7, R9, UR31, R12, 0x2, P2 ;  /* 0x0000001f09079c11 */ /* 0x000fe200090f140c */
[----:B------:R-:W-:Y:S01]  /*6c60*/  IMAD.U32 R12, RZ, RZ, UR22 ;  /* 0x00000016ff0c7e24 */ /* 0x000fe2000f8e00ff */
[-C--:B------:R-:W-:Y:S01]  /*6c70*/  ISETP.GE.AND P5, PT, R91, R75.reuse, PT ;  /* 0x0000004b5b00720c */ /* 0x080fe20003fa6270 */
[----:B------:R-:W-:Y:S01]  /*6c80*/  @!P3 STG.E desc[UR24][R4.64+0x500], R47 ;  /* 0x0005002f0400b986 */ /* 0x000fe2000c101918 */
[----:B------:R-:W-:-:S02]  /*6c90*/  ISETP.GE.AND P3, PT, R83, R75, PT ;  /* 0x0000004b5300720c */ /* 0x000fc40003f66270 */
[----:B------:R-:W-:Y:S01]  /*6ca0*/  ISETP.GE.AND P2, PT, R82, R75, PT ;  /* 0x0000004b5200720c */ /* 0x000fe20003f46270 */
[----:B------:R-:W-:Y:S01]  /*6cb0*/  @!P4 STG.E desc[UR24][R4.64+0x680], R53 ;  /* 0x000680350400c986 */ /* 0x000fe2000c101918 */
[----:B------:R-:W-:Y:S02]  /*6cc0*/  MOV R11, UR28 ;  /* 0x0000001c000b7c02 */ /* 0x000fe40008000f00 */
[----:B-1----:R-:W-:Y:S02]  /*6cd0*/  CS2R R30, SRZ ;  /* 0x00000000001e7805 */ /* 0x002fe4000001ff00 */
[----:B------:R-:W-:Y:S02]  /*6ce0*/  IADD3.X R9, R10, UR31, RZ, P6, !PT ;  /* 0x0000001f0a097c10 */ /* 0x000fe4000b7fe4ff */
[----:B--2---:R-:W-:Y:S02]  /*6cf0*/  CS2R R32, SRZ ;  /* 0x0000000000207805 */ /* 0x004fe4000001ff00 */
[----:B------:R-:W-:-:S02]  /*6d00*/  LEA R8, P6, R11, R8, 0x2 ;  /* 0x000000080b087211 */ /* 0x000fc400078c10ff */
[----:B------:R-:W-:Y:S01]  /*6d10*/  CS2R R34, SRZ ;  /* 0x0000000000227805 */ /* 0x000fe2000001ff00 */
[----:B------:R-:W-:Y:S01]  /*6d20*/  @!P5 STG.E desc[UR24][R4.64+0x600], R51 ;  /* 0x000600330400d986 */ /* 0x000fe2000c101918 */
[----:B------:R-:W-:-:S03]  /*6d30*/  LEA.HI.X R9, R11, R9, R12, 0x2, P6 ;  /* 0x000000090b097211 */ /* 0x000fc600030f140c */
[----:B------:R-:W-:Y:S01]  /*6d40*/  @!P3 STG.E desc[UR24][R4.64+0x700], R71 ;  /* 0x000700470400b986 */ /* 0x000fe2000c101918 */
[----:B------:R-:W-:-:S03]  /*6d50*/  ISETP.GE.AND P3, PT, R102, UR17, PT ;  /* 0x0000001166007c0c */ /* 0x000fc6000bf66270 */
[----:B------:R1:W-:Y:S01]  /*6d60*/  @!P2 STG.E desc[UR24][R4.64+0x780], R73 ;  /* 0x000780490400a986 */ /* 0x0003e2000c101918 */
[----:B------:R-:W-:Y:S01]  /*6d70*/  ISETP.GE.AND P2, PT, R101, UR17, PT ;  /* 0x0000001165007c0c */ /* 0x000fe2000bf46270 */
[----:B------:R-:W-:Y:S01]  /*6d80*/  HFMA2.MMA R11, -RZ, RZ, 0, 0 ;  /* 0x00000000ff0b7435 */ /* 0x000fe200000001ff */
[----:B------:R-:W-:Y:S01]  /*6d90*/  CS2R R12, SRZ ;  /* 0x00000000000c7805 */ /* 0x000fe2000001ff00 */
[----:B------:R-:W-:Y:S01]  /*6da0*/  BAR.SYNC.DEFER_BLOCKING 0x0 ;  /* 0x0000000000007b1d */ /* 0x000fe20000010000 */
[----:B------:R-:W-:Y:S02]  /*6db0*/  ISETP.GE.AND P6, PT, R100, UR17, PT ;  /* 0x0000001164007c0c */ /* 0x000fe4000bfc6270 */
[----:B------:R-:W-:Y:S02]  /*6dc0*/  ISETP.GE.AND P5, PT, R99, UR17, PT ;  /* 0x0000001163007c0c */ /* 0x000fe4000bfa6270 */
[----:B------:R-:W-:Y:S02]  /*6dd0*/  ISETP.GE.AND P4, PT, R97, UR17, PT ;  /* 0x0000001161007c0c */ /* 0x000fe4000bf86270 */
[----:B------:R-:W-:Y:S01]  /*6de0*/  CS2R R36, SRZ ;  /* 0x0000000000247805 */ /* 0x000fe2000001ff00 */
[----:B------:R-:W-:Y:S01]  /*6df0*/  IMAD.MOV.U32 R38, RZ, RZ, RZ ;  /* 0x000000ffff267224 */ /* 0x000fe200078e00ff */
[----:B-1----:R-:W-:Y:S01]  /*6e00*/  CS2R R4, SRZ ;  /* 0x0000000000047805 */ /* 0x002fe2000001ff00 */
[----:B------:R-:W-:Y:S01]  /*6e10*/  ULDC.64 UR28, c[0x0][0x2c0] ;  /* 0x0000b000001c7ab9 */ /* 0x000fe20000000a00 */
[----:B------:R1:W2:Y:S01]  /*6e20*/  @!P1 LDG.E R12, desc[UR24][R6.64] ;  /* 0x00000018060c9981 */ /* 0x0002a2000c1e1900 */
[----:B------:R-:W-:-:S03]  /*6e30*/  ISETP.GE.AND P1, PT, R98, UR17, PT ;  /* 0x0000001162007c0c */ /* 0x000fc6000bf26270 */
[----:B------:R-:W3:Y:S01]  /*6e40*/  @!P3 LDG.E R11, desc[UR24][R8.64] ;  /* 0x00000018080bb981 */ /* 0x000ee2000c1e1900 */
[----:B------:R-:W-:-:S03]  /*6e50*/  ISETP.GE.AND P3, PT, R96, UR17, PT ;  /* 0x0000001160007c0c */ /* 0x000fc6000bf66270 */
[----:B------:R-:W4:Y:S01]  /*6e60*/  @!P2 LDG.E R30, desc[UR24][R8.64+0x80] ;  /* 0x00008018081ea981 */ /* 0x000f22000c1e1900 */
[----:B------:R-:W-:Y:S02]  /*6e70*/  ISETP.GE.AND P2, PT, R95, UR17, PT ;  /* 0x000000115f007c0c */ /* 0x000fe4000bf46270 */
[----:B-1----:R-:W-:Y:S01]  /*6e80*/  CS2R R6, SRZ ;  /* 0x0000000000067805 */ /* 0x002fe2000001ff00 */
        /* <DEDUP_REMOVED lines=38> */
[----:B------:R-:W1:Y:S04]  /*70f0*/  LDS R40, [R68+0x4] ;  /* 0x0000040044287984 */ /* 0x000e680000000800 */
[----:B------:R-:W2:Y:S04]  /*7100*/  LDS R39, [R69] ;  /* 0x0000000045277984 */ /* 0x000ea80000000800 */
[----:B------:R-:W3:Y:S04]  /*7110*/  LDS R30, [R63+0x18] ;  /* 0x000018003f1e7984 */ /* 0x000ee80000000800 */
[----:B------:R-:W4:Y:S04]  /*7120*/  LDS R42, [R66+0xc] ;  /* 0x00000c00422a7984 */ /* 0x000f280000000800 */
[----:B------:R-:W5:Y:S04]  /*7130*/  LDS R41, [R67+0x8] ;  /* 0x0000080043297984 */ /* 0x000f680000000800 */
[----:B------:R-:W0:Y:S04]  /*7140*/  LDS R13, [R62+0x1c] ;  /* 0x00001c003e0d7984 */ /* 0x000e280000000800 */
[----:B------:R-:W0:Y:S04]  /*7150*/  LDS R43, [R65+0x10] ;  /* 0x00001000412b7984 */ /* 0x000e280000000800 */
[----:B------:R-:W0:Y:S04]  /*7160*/  LDS R44, [R64+0x14] ;  /* 0x00001400402c7984 */ /* 0x000e280000000800 */
[----:B------:R-:W0:Y:S04]  /*7170*/  LDS R12, [R61+0x20] ;  /* 0x000020003d0c7984 */ /* 0x000e280000000800 */
[----:B------:R-:W0:Y:S01]  /*7180*/  LDS R11, [R60+0x24] ;  /* 0x000024003c0b7984 */ /* 0x000e220000000800 */
[----:B-1----:R-:W-:-:S03]  /*7190*/  FMUL.FTZ R5, R40, -1.4426950216293334961 ;  /* 0xbfb8aa3b28057820 */ /* 0x002fc60000410000 */
[----:B------:R-:W1:Y:S01]  /*71a0*/  LDS R9, [R59+0x28] ;  /* 0x000028003b097984 */ /* 0x000e620000000800 */
[----:B--2---:R-:W-:-:S03]  /*71b0*/  FMUL.FTZ R4, R39, -1.4426950216293334961 ;  /* 0xbfb8aa3b27047820 */ /* 0x004fc60000410000 */
[----:B------:R-:W2:Y:S01]  /*71c0*/  LDS R8, [R58+0x2c] ;  /* 0x00002c003a087984 */ /* 0x000ea20000000800 */
[----:B------:R5:W0:Y:S01]  /*71d0*/  MUFU.EX2 R32, R5 ;  /* 0x0000000500207308 */ /* 0x000a220000000800 */
[----:B---3--:R-:W-:Y:S02]  /*71e0*/  FMUL.FTZ R37, R30, -1.4426950216293334961 ;  /* 0xbfb8aa3b1e257820 */ /* 0x008fe40000410000 */
[----:B------:R-:W3:Y:S01]  /*71f0*/  LDS R7, [R57+0x30] ;  /* 0x0000300039077984 */ /* 0x000ee20000000800 */
[----:B----4-:R-:W-:-:S03]  /*7200*/  FMUL.FTZ R34, R42, -1.4426950216293334961 ;  /* 0xbfb8aa3b2a227820 */ /* 0x010fc60000410000 */
[----:B------:R-:W4:Y:S01]  /*7210*/  LDS R6, [R56+0x34] ;  /* 0x0000340038067984 */ /* 0x000f220000000800 */
[----:B------:R0:W1:Y:S01]  /*7220*/  MUFU.EX2 R31, R4 ;  /* 0x00000004001f7308 */ /* 0x0000620000000800 */
[----:B-----5:R-:W-:Y:S02]  /*7230*/  FMUL.FTZ R33, R41, -1.4426950216293334961 ;  /* 0xbfb8aa3b29217820 */ /* 0x020fe40000410000 */
[----:B------:R-:W5:Y:S01]  /*7240*/  LDS R5, [R55+0x38] ;  /* 0x0000380037057984 */ /* 0x000f620000000800 */
[----:B0-----:R-:W-:-:S04]  /*7250*/  FMUL.FTZ R38, R13, -1.4426950216293334961 ;  /* 0xbfb8aa3b0d267820 */ /* 0x001fc80000410000 */
[----:B------:R-:W0:Y:S01]  /*7260*/  MUFU.EX2 R37, R37 ;  /* 0x0000002500257308 */ /* 0x000e220000000800 */
[----:B------:R-:W5:Y:S01]  /*7270*/  LDS R4, [R54+0x3c] ;  /* 0x00003c0036047984 */ /* 0x000f620000000800 */
[----:B------:R-:W-:Y:S01]  /*7280*/  FMUL.FTZ R35, R43, -1.4426950216293334961 ;  /* 0xbfb8aa3b2b237820 */ /* 0x000fe20000410000 */
[----:B------:R-:W-:Y:S01]  /*7290*/  FADD.FTZ R32, R32, 1 ;  /* 0x3f80000020207421 */ /* 0x000fe20000010000 */
[----:B------:R-:W-:-:S04]  /*72a0*/  FMUL.FTZ R36, R44, -1.4426950216293334961 ;  /* 0xbfb8aa3b2c247820 */ /* 0x000fc80000410000 */
[----:B------:R-:W3:Y:S01]  /*72b0*/  MUFU.EX2 R34, R34 ;  /* 0x0000002200227308 */ /* 0x000ee20000000800 */
[----:B-1----:R-:W-:Y:S01]  /*72c0*/  FADD.FTZ R31, R31, 1 ;  /* 0x3f8000001f1f7421 */ /* 0x002fe20000010000 */
[----:B------:R-:W-:Y:S01]  /*72d0*/  FMUL.FTZ R45, R12, -1.4426950216293334961 ;  /* 0xbfb8aa3b0c2d7820 */ /* 0x000fe20000410000 */
[----:B------:R-:W-:-:S05]  /*72e0*/  FMUL.FTZ R46, R11, -1.4426950216293334961 ;  /* 0xbfb8aa3b0b2e7820 */ /* 0x000fca0000410000 */
[----:B------:R-:W1:Y:S01]  /*72f0*/  MUFU.EX2 R33, R33 ;  /* 0x0000002100217308 */ /* 0x000e620000000800 */
[----:B0-----:R-:W-:Y:S01]  /*7300*/  FADD.FTZ R37, R37, 1 ;  /* 0x3f80000025257421 */ /* 0x001fe20000010000 */
[----:B------:R-:W-:Y:S01]  /*7310*/  FMUL.FTZ R47, R9, -1.4426950216293334961 ;  /* 0xbfb8aa3b092f7820 */ /* 0x000fe20000410000 */
[----:B--2---:R-:W-:-:S05]  /*7320*/  FMUL.FTZ R48, R8, -1.4426950216293334961 ;  /* 0xbfb8aa3b08307820 */ /* 0x004fca0000410000 */
[----:B------:R-:W0:Y:S01]  /*7330*/  MUFU.EX2 R38, R38 ;  /* 0x0000002600267308 */ /* 0x000e220000000800 */
[----:B---3--:R-:W-:Y:S01]  /*7340*/  FADD.FTZ R34, R34, 1 ;  /* 0x3f80000022227421 */ /* 0x008fe20000010000 */
[----:B------:R-:W-:Y:S01]  /*7350*/  FMUL.FTZ R49, R7, -1.4426950216293334961 ;  /* 0xbfb8aa3b07317820 */ /* 0x000fe20000410000 */
[----:B----4-:R-:W-:-:S05]  /*7360*/  FMUL.FTZ R50, R6, -1.4426950216293334961 ;  /* 0xbfb8aa3b06327820 */ /* 0x010fca0000410000 */
[----:B------:R-:W2:Y:S01]  /*7370*/  MUFU.EX2 R35, R35 ;  /* 0x0000002300237308 */ /* 0x000ea20000000800 */
[----:B-1----:R-:W-:Y:S01]  /*7380*/  FADD.FTZ R33, R33, 1 ;  /* 0x3f80000021217421 */ /* 0x002fe20000010000 */
[----:B-----5:R-:W-:-:S06]  /*7390*/  FMUL.FTZ R51, R5, -1.4426950216293334961 ;  /* 0xbfb8aa3b05337820 */ /* 0x020fcc0000410000 */
[----:B------:R-:W1:Y:S01]  /*73a0*/  MUFU.EX2 R36, R36 ;  /* 0x0000002400247308 */ /* 0x000e620000000800 */
[----:B------:R-:W-:Y:S01]  /*73b0*/  FMUL.FTZ R52, R4, -1.4426950216293334961 ;  /* 0xbfb8aa3b04347820 */ /* 0x000fe20000410000 */
        /* <DEDUP_REMOVED lines=13> */
[----:B------:R-:W0:Y:S01]  /*7490*/  MUFU.EX2 R50, R50 ;  /* 0x0000003200327308 */ /* 0x000e220000000800 */
[----:B--2---:R-:W-:-:S07]  /*74a0*/  FADD.FTZ R49, R49, 1 ;  /* 0x3f80000031317421 */ /* 0x004fce0000010000 */
[----:B------:R-:W1:Y:S08]  /*74b0*/  MUFU.EX2 R51, R51 ;  /* 0x0000003300337308 */ /* 0x000e700000000800 */
[----:B------:R-:W2:Y:S01]  /*74c0*/  MUFU.EX2 R52, R52 ;  /* 0x0000003400347308 */ /* 0x000ea20000000800 */
[----:B0-----:R-:W-:-:S07]  /*74d0*/  FADD.FTZ R50, R50, 1 ;  /* 0x3f80000032327421 */ /* 0x001fce0000010000 */
[----:B------:R0:W3:Y:S01]  /*74e0*/  MUFU.RCP R53, R32 ;  /* 0x0000002000357308 */ /* 0x0000e20000001000 */
[----:B-1----:R-:W-:-:S07]  /*74f0*/  FADD.FTZ R51, R51, 1 ;  /* 0x3f80000033337421 */ /* 0x002fce0000010000 */
[----:B------:R-:W1:Y:S01]  /*7500*/  MUFU.RCP R37, R37 ;  /* 0x0000002500257308 */ /* 0x000e620000001000 */
[----:B0-----:R-:W-:Y:S01]  /*7510*/  FMUL.FTZ R32, R39, R70 ;  /* 0x0000004627207220 */ /* 0x001fe20000410000 */
[----:B--2---:R-:W-:-:S03]  /*7520*/  FADD.FTZ R52, R52, 1 ;  /* 0x3f80000034347421 */ /* 0x004fc60000010000 */
[----:B------:R-:W-:Y:S01]  /*7530*/  FMUL.FTZ R32, R32, R29 ;  /* 0x0000001d20207220 */ /* 0x000fe20000410000 */
[----:B------:R-:W-:Y:S01]  /*7540*/  BAR.SYNC.DEFER_BLOCKING 0x0 ;  /* 0x0000000000007b1d */ /* 0x000fe20000010000 */
[----:B---3--:R-:W-:-:S05]  /*7550*/  FMUL.FTZ R29, R40, R53 ;  /* 0x00000035281d7220 */ /* 0x008fca0000410000 */
        /* <DEDUP_REMOVED lines=11> */
[----:B-1----:R-:W-:-:S04]  /*7610*/  FMUL.FTZ R34, R41, R72 ;  /* 0x0000004829227220 */ /* 0x002fc80000410000 */
[----:B------:R-:W-:-:S03]  /*7620*/  FMUL.FTZ R34, R34, R27 ;  /* 0x0000001b22227220 */ /* 0x000fc60000410000 */
        /* <DEDUP_REMOVED lines=41> */
[----:B0-----:R-:W-:Y:S01]  /*78c0*/  FMUL.FTZ R5, R4, R37 ;  /* 0x0000002504057220 */ /* 0x001fe20000410000 */
[----:B------:R-:W-:-:S03]  /*78d0*/  MOV R4, UR17 ;  /* 0x0000001100047c02 */ /* 0x000fc60008000f00 */
[----:B------:R-:W-:Y:S01]  /*78e0*/  STS [R55+0x38], R6 ;  /* 0x0000380637007388 */ /* 0x000fe20000000800 */
[----:B------:R-:W-:Y:S01]  /*78f0*/  UIMAD UR17, UR21, UR28, URZ ;  /* 0x0000001c151172a4 */ /* 0x000fe2000f8e023f */
[----:B------:R-:W-:-:S03]  /*7900*/  FMUL.FTZ R5, R5, R14 ;  /* 0x0000000e05057220 */ /* 0x000fc60000410000 */
[----:B------:R-:W-:Y:S02]  /*7910*/  UIMAD UR22, UR27, UR29, UR17 ;  /* 0x0000001d1b1672a4 */ /* 0x000fe4000f8e0211 */
        /* <DEDUP_REMOVED lines=21> */
[----:B------:R-:W-:-:S04]  /*7a70*/  UIMAD.WIDE.U32 UR20, UR27, UR28, URZ ;  /* 0x0000001c1b1472a5 */ /* 0x000fc8000f8e003f */
[----:B------:R-:W-:Y:S01]  /*7a80*/  UIADD3 UR17, UR21, UR22, URZ ;  /* 0x0000001615117290 */ /* 0x000fe2000fffe03f */
[----:B0-----:R-:W-:-:S13]  /*7a90*/  ISETP.GE.AND P0, PT, R84, R23, PT ;  /* 0x000000175400720c */ /* 0x001fda0003f06270 */
[----:B------:R-:W-:Y:S05]  /*7aa0*/  @P0 BRA `(.L_x_2937) ;  /* 0x0000000000340947 */ /* 0x000fea0003800000 */
[----:B------:R-:W-:Y:S01]  /*7ab0*/  IMAD.U32 R5, RZ, RZ, UR28 ;  /* 0x0000001cff057e24 */ /* 0x000fe2000f8e00ff */
[----:B------:R-:W-:Y:S02]  /*7ac0*/  ULDC.64 UR30, c[0x0][0x2c8] ;  /* 0x0000b200001e7ab9 */ /* 0x000fe40000000a00 */
[----:B------:R-:W-:Y:S01]  /*7ad0*/  UIMAD UR23, UR19, UR30, URZ ;  /* 0x0000001e131772a4 */ /* 0x000fe2000f8e023f */
[----:B------:R-:W-:-:S03]  /*7ae0*/  IMAD.WIDE.U32 R2, R5, UR27, R2 ;  /* 0x0000001b05027c25 */ /* 0x000fc6000f8e0002 */
[----:B------:R-:W-:Y:S01]  /*7af0*/  UIMAD UR23, UR26, UR31, UR23 ;  /* 0x0000001f1a1772a4 */ /* 0x000fe2000f8e0217 */
        /* <DEDUP_REMOVED lines=8> */
.L_x_2937:
[----:B------:R-:W-:Y:S05]  /*7b80*/  BSYNC B0 ;  /* 0x0000000000007941 */ /* 0x000fea0003800000 */
.L_x_2936:
        /* <DEDUP_REMOVED lines=14> */
[----:B------:R-:W-:Y:S01]  /*7c70*/  IMAD.U32 R3, RZ, RZ, UR18 ;  /* 0x00000012ff037e24 */ /* 0x000fe2000f8e00ff */
[----:B------:R-:W-:Y:S01]  /*7c80*/  ISETP.GE.AND P6, PT, R95, R23, PT ;  /* 0x000000175f00720c */ /* 0x000fe20003fc6270 */
[----:B------:R-:W-:Y:S01]  /*7c90*/  UIADD3 UR6, UR6, 0x1, URZ ;  /* 0x0000000106067890 */ /* 0x000fe2000fffe03f */
[----:B------:R-:W-:Y:S01]  /*7ca0*/  IADD3.X R10, R10, UR23, RZ, P0, !PT ;  /* 0x000000170a0a7c10 */ /* 0x000fe200087fe4ff */
[----:B------:R-:W-:Y:S01]  /*7cb0*/  UIADD3 UR13, UP0, UR13, 0x2000, URZ ;  /* 0x000020000d0d7890 */ /* 0x000fe2000ff1e03f */
[----:B------:R-:W-:Y:S01]  /*7cc0*/  LEA R2, P0, R3, R0, 0x2 ;  /* 0x0000000003027211 */ /* 0x000fe200078010ff */
[----:B------:R-:W-:Y:S01]  /*7cd0*/  UIADD3 UR14, UP1, UR14, 0x2000, URZ ;  /* 0x000020000e0e7890 */ /* 0x000fe2000ff3e03f */
[----:B------:R-:W-:Y:S01]  /*7ce0*/  MOV R0, UR7 ;  /* 0x0000000700007c02 */ /* 0x000fe20008000f00 */
[----:B------:R-:W-:-:S02]  /*7cf0*/  UIADD3 UR10, UP2, UR10, 0x2000, URZ ;  /* 0x000020000a0a7890 */ /* 0x000fc4000ff5e03f */
[----:B------:R-:W-:Y:S01]  /*7d00*/  UIADD3 UR9, UP3, UR9, 0x2000, URZ ;  /* 0x0000200009097890 */ /* 0x000fe2000ff7e03f */
[----:B------:R-:W-:Y:S01]  /*7d10*/  LEA.HI.X R3, R3, R10, R0, 0x2, P0 ;  /* 0x0000000a03037211 */ /* 0x000fe200000f1400 */
[----:B------:R-:W-:Y:S01]  /*7d20*/  UIADD3.X UR15, URZ, UR15, URZ, UP0, !UPT ;  /* 0x0000000f3f0f7290 */ /* 0x000fe200087fe43f */
[-C--:B------:R-:W-:Y:S01]  /*7d30*/  ISETP.GE.AND P0, PT, R100, R23.reuse, PT ;  /* 0x000000176400720c */ /* 0x080fe20003f06270 */
[----:B------:R-:W1:Y:S01]  /*7d40*/  LDC R0, c[0x0][0x224] ;  /* 0x00008900ff007b82 */ /* 0x000e620000000800 */
[----:B------:R-:W-:Y:S01]  /*7d50*/  UIADD3.X UR16, URZ, UR16, URZ, UP1, !UPT ;  /* 0x000000103f107290 */ /* 0x000fe20008ffe43f */
[----:B------:R2:W-:Y:S01]  /*7d60*/  @!P2 STG.E desc[UR24][R2.64], R13 ;  /* 0x0000000d0200a986 */ /* 0x0005e2000c101918 */
[-C--:B------:R-:W-:Y:S01]  /*7d70*/  ISETP.GE.AND P2, PT, R99, R23.reuse, PT ;  /* 0x000000176300720c */ /* 0x080fe20003f46270 */
[----:B------:R-:W-:Y:S02]  /*7d80*/  UIADD3.X UR11, URZ, UR11, URZ, UP2, !UPT ;  /* 0x0000000b3f0b7290 */ /* 0x000fe400097fe43f */
[----:B------:R2:W-:Y:S01]  /*7d90*/  @!P1 STG.E desc[UR24][R2.64+0x80], R113 ;  /* 0x0000807102009986 */ /* 0x0005e2000c101918 */
[----:B------:R-:W-:Y:S01]  /*7da0*/  ISETP.GE.AND P1, PT, R93, R23, PT ;  /* 0x000000175d00720c */ /* 0x000fe20003f26270 */
[----:B------:R-:W-:-:S02]  /*7db0*/  UIADD3.X UR12, URZ, UR12, URZ, UP3, !UPT ;  /* 0x0000000c3f0c7290 */ /* 0x000fc40009ffe43f */
        /* <DEDUP_REMOVED lines=20> */
[----:B--2---:R-:W-:Y:S05]  /*7f00*/  @!P0 BRA `(.L_x_2938) ;  /* 0xffffff8800808947 */ /* 0x004fea000383ffff */
[----:B------:R-:W-:Y:S05]  /*7f10*/  EXIT ;  /* 0x000000000000794d */ /* 0x000fea0003800000 */
.L_x_2939:
        /* <DEDUP_REMOVED lines=14> */
.L_x_5247:


//--------------------- .text._Z25selective_scan_fwd_kernelI32Selective_Scan_fwd_kernel_traitsILi128ELi16ELi1ELb1ELb0ELb0ELb0EffEEv13SSMParamsBase --------------------------
	.section	.text._Z25selective_scan_fwd_kernelI32Selective_Scan_fwd_kernel_traitsILi128ELi16ELi1ELb1ELb0ELb0ELb0EffEEv13SSMParamsBase,"ax",@progbits
	.align	128
        .global         _Z25selective_scan_fwd_kernelI32Selective_Scan_fwd_kernel_traitsILi128ELi16ELi1ELb1ELb0ELb0ELb0EffEEv13SSMParamsBase
        .type           _Z25selective_scan_fwd_kernelI32Selective_Scan_fwd_kernel_traitsILi128ELi16ELi1ELb1ELb0ELb0ELb0EffEEv13SSMParamsBase,@function
        .size           _Z25selective_scan_fwd_kernelI32Selective_Scan_fwd_kernel_traitsILi128ELi16ELi1ELb1ELb0ELb0ELb0EffEEv13SSMParamsBase,(.L_x_5248 - _Z25selective_scan_fwd_kernelI32Selective_Scan_fwd_kernel_traitsILi128ELi16ELi1ELb1ELb0ELb0ELb0EffEEv13SSMParamsBase)
        .other          _Z25selective_scan_fwd_kernelI32Selective_Scan_fwd_kernel_traitsILi128ELi16ELi1ELb1ELb0ELb0ELb0EffEEv13SSMParamsBase,@"STO_CUDA_ENTRY STV_DEFAULT"
_Z25selective_scan_fwd_kernelI32Selective_Scan_fwd_kernel_traitsILi128ELi16ELi1ELb1ELb0ELb0ELb0EffEEv13SSMParamsBase:
.text._Z25selective_scan_fwd_kernelI32Selective_Scan_fwd_kernel_traitsILi128ELi16ELi1ELb1ELb0ELb0ELb0EffEEv13SSMParamsBase:
[----:B------:R-:W-:Y:S08]  /*0000*/  LDC R1, c[0x0][0x28] ;  /* 0x00000a00ff017b82 */ /* 0x000ff00000000800 */
[----:B------:R-:W0:Y:S01]  /*0010*/  LDC.64 R4, c[0x0][0x300] ;  /* 0x0000c000ff047b82 */ /* 0x000e220000000a00 */
[----:B------:R-:W1:Y:S01]  /*0020*/  S2R R0, SR_CTAID.Y ;  /* 0x0000000000007919 */ /* 0x000e620000002600 */
[----:B------:R-:W-:Y:S01]  /*0030*/  MOV R42, RZ ;  /* 0x000000ff002a7202 */ /* 0x000fe20000000f00 */
[----:B------:R-:W-:Y:S01]  /*0040*/  ULDC.64 UR12, c[0x0][0x208] ;  /* 0x00008200000c7ab9 */ /* 0x000fe20000000a00 */
[----:B------:R-:W-:Y:S01]  /*0050*/  HFMA2.MMA R40, -RZ, RZ, 0, 0 ;  /* 0x00000000ff287435 */ /* 0x000fe200000001ff */
[----:B------:R-:W-:Y:S01]  /*0060*/  ULDC.64 UR8, c[0x0][0x280] ;  /* 0x0000a00000087ab9 */ /* 0x000fe20000000a00 */
[----:B------:R-:W-:-:S02]  /*0070*/  ULDC.64 UR10, c[0x0][0x290] ;  /* 0x0000a400000a7ab9 */ /* 0x000fc40000000a00 */
[----:B------:R-:W2:Y:S08]  /*0080*/  LDC.64 R2, c[0x0][0x2e8] ;  /* 0x0000ba00ff027b82 */ /* 0x000eb00000000a00 */
[----:B------:R-:W3:Y:S01]  /*0090*/  S2UR UR14, SR_CTAID.X ;  /* 0x00000000000e79c3 */ /* 0x000ee20000002500 */
[----:B0-----:R-:W-:-:S07]  /*00a0*/  ISETP.NE.U32.AND P1, PT, R4, RZ, PT ;  /* 0x000000ff0400720c */ /* 0x001fce0003f25070 */
[----:B------:R-:W0:Y:S01]  /*00b0*/  LDC R6, c[0x0][0x224] ;  /* 0x00008900ff067b82 */ /* 0x000e220000000800 */
[----:B------:R-:W-:Y:S02]  /*00c0*/  ISETP.NE.AND.EX P1, PT, R5, RZ, PT, P1 ;  /* 0x000000ff0500720c */ /* 0x000fe40003f25310 */
[----:B--2---:R-:W-:-:S05]  /*00d0*/  ISETP.NE.U32.AND P0, PT, R2, RZ, PT ;  /* 0x000000ff0200720c */ /* 0x004fca0003f05070 */
[----:B------:R-:W2:Y:S01]  /*00e0*/  LDC.64 R52, c[0x0][0x288] ;  /* 0x0000a200ff347b82 */ /* 0x000ea20000000a00 */
[----:B-1----:R-:W-:Y:S02]  /*00f0*/  SHF.R.S32.HI R41, RZ, 0x1f, R0 ;  /* 0x0000001fff297819 */ /* 0x002fe40000011400 */
[----:B------:R-:W-:-:S03]  /*0100*/  ISETP.NE.AND.EX P0, PT, R3, RZ, PT, P0 ;  /* 0x000000ff0300720c */ /* 0x000fc60003f05300 */
[C---:B------:R-:W-:Y:S02]  /*0110*/  @P1 LEA R4, P3, R0.reuse, R4, 0x2 ;  /* 0x0000000400041211 */ /* 0x040fe400078610ff */
[----:B------:R-:W1:Y:S02]  /*0120*/  LDC.64 R54, c[0x0][0x298] ;  /* 0x0000a600ff367b82 */ /* 0x000e640000000a00 */
[----:B------:R-:W-:-:S06]  /*0130*/  @P1 LEA.HI.X R5, R0, R5, R41, 0x2, P3 ;  /* 0x0000000500051211 */ /* 0x000fcc00018f1429 */
[C---:B------:R-:W-:Y:S01]  /*0140*/  @P0 LEA R2, P2, R0.reuse, R2, 0x2 ;  /* 0x0000000200020211 */ /* 0x040fe200078410ff */
[----:B------:R-:W5:Y:S01]  /*0150*/  @P1 LDG.E R42, desc[UR12][R4.64] ;  /* 0x0000000c042a1981 */ /* 0x000f62000c1e1900 */
[----:B------:R-:W4:Y:S02]  /*0160*/  LDC.64 R48, c[0x0][0x2f0] ;  /* 0x0000bc00ff307b82 */ /* 0x000f240000000a00 */
[----:B------:R-:W-:Y:S01]  /*0170*/  @P0 LEA.HI.X R3, R0, R3, R41, 0x2, P2 ;  /* 0x0000000300030211 */ /* 0x000fe200010f1429 */
[----:B---3--:R-:W-:-:S04]  /*0180*/  USHF.R.S32.HI UR15, URZ, 0x1f, UR14 ;  /* 0x0000001f3f0f7899 */ /* 0x008fc8000801140e */
[----:B------:R2:W5:Y:S01]  /*0190*/  @P0 LDG.E R40, desc[UR12][R2.64] ;  /* 0x0000000c02280981 */ /* 0x000562000c1e1900 */
[----:B------:R-:W3:Y:S01]  /*01a0*/  LDC.64 R50, c[0x0][0x2f8] ;  /* 0x0000be00ff327b82 */ /* 0x000ee20000000a00 */
[----:B0-----:R-:W-:-:S07]  /*01b0*/  ISETP.GE.AND P0, PT, R6, 0x1, PT ;  /* 0x000000010600780c */ /* 0x001fce0003f06270 */
[----:B------:R-:W0:Y:S01]  /*01c0*/  LDC R7, c[0x0][0x214] ;  /* 0x00008500ff077b82 */ /* 0x000e220000000800 */
[----:B------:R-:W-:Y:S02]  /*01d0*/  UIMAD UR6, UR15, UR8, URZ ;  /* 0x000000080f0672a4 */ /* 0x000fe4000f8e023f */
[----:B------:R-:W-:Y:S02]  /*01e0*/  UIMAD.WIDE.U32 UR4, UR14, UR8, URZ ;  /* 0x000000080e0472a5 */ /* 0x000fe4000f8e003f */
[----:B------:R-:W-:Y:S02]  /*01f0*/  UIMAD UR8, UR15, UR10, URZ ;  /* 0x0000000a0f0872a4 */ /* 0x000fe4000f8e023f */
[----:B------:R-:W-:Y:S02]  /*0200*/  UIMAD UR9, UR14, UR9, UR6 ;  /* 0x000000090e0972a4 */ /* 0x000fe4000f8e0206 */
[----:B------:R-:W-:Y:S02]  /*0210*/  UIMAD.WIDE.U32 UR6, UR14, UR10, URZ ;  /* 0x0000000a0e0672a5 */ /* 0x000fe4000f8e003f */
[----:B------:R-:W-:Y:S01]  /*0220*/  UIMAD UR8, UR14, UR11, UR8 ;  /* 0x0000000b0e0872a4 */ /* 0x000fe2000f8e0208 */
[----:B--2---:R-:W-:Y:S01]  /*0230*/  IMAD R2, R41, R52, RZ ;  /* 0x0000003429027224 */ /* 0x004fe200078e02ff */
[----:B------:R-:W-:-:S02]  /*0240*/  UIADD3 UR9, UR5, UR9, URZ ;  /* 0x0000000905097290 */ /* 0x000fc4000fffe03f */
[----:B------:R-:W-:Y:S01]  /*0250*/  UIADD3 UR8, UR7, UR8, URZ ;  /* 0x0000000807087290 */ /* 0x000fe2000fffe03f */
[----:B------:R-:W-:Y:S02]  /*0260*/  IMAD R53, R0, R53, R2 ;  /* 0x0000003500357224 */ /* 0x000fe400078e0202 */
[----:B-1----:R-:W-:Y:S01]  /*0270*/  IMAD R2, R41, R54, RZ ;  /* 0x0000003629027224 */ /* 0x002fe200078e02ff */
[----:B----4-:R-:W-:Y:S08]  /*0280*/  @!P0 EXIT ;  /* 0x000000000000894d */ /* 0x010ff00003800000 */
[----:B------:R-:W1:Y:S01]  /*0290*/  S2R R43, SR_TID.X ;  /* 0x00000000002b7919 */ /* 0x000e620000002100 */
[----:B------:R-:W-:Y:S01]  /*02a0*/  UMOV UR5, UR9 ;  /* 0x0000000900057c82 */ /* 0x000fe20008000000 */
[C---:B------:R-:W-:Y:S01]  /*02b0*/  IMAD R55, R0.reuse, R55, R2 ;  /* 0x0000003700377224 */ /* 0x040fe200078e0202 */
[----:B------:R-:W-:Y:S01]  /*02c0*/  UMOV UR7, UR8 ;  /* 0x0000000800077c82 */ /* 0x000fe20008000000 */
[----:B------:R-:W2:Y:S01]  /*02d0*/  S2R R44, SR_LANEID ;  /* 0x00000000002c7919 */ /* 0x000ea20000000000 */
[C---:B------:R-:W-:Y:S01]  /*02e0*/  IMAD.WIDE.U32 R2, R0.reuse, R52, UR4 ;  /* 0x0000000400027e25 */ /* 0x040fe2000f8e0034 */
[----:B------:R-:W-:Y:S01]  /*02f0*/  ULDC.64 UR4, c[0x0][0x230] ;  /* 0x00008c0000047ab9 */ /* 0x000fe20000000a00 */
[----:B------:R-:W-:Y:S01]  /*0300*/  ULDC.64 UR8, c[0x0][0x268] ;  /* 0x00009a0000087ab9 */ /* 0x000fe20000000a00 */
[----:B------:R-:W-:Y:S01]  /*0310*/  MOV R46, RZ ;  /* 0x000000ff002e7202 */ /* 0x000fe20000000f00 */
[----:B------:R-:W-:Y:S01]  /*0320*/  IMAD.WIDE.U32 R4, R0, R54, UR6 ;  /* 0x0000000600047e25 */ /* 0x000fe2000f8e0036 */
[----:B------:R-:W-:Y:S01]  /*0330*/  IADD3 R53, R3, R53, RZ ;  /* 0x0000003503357210 */ /* 0x000fe20007ffe0ff */
[----:B------:R-:W-:Y:S01]  /*0340*/  ULDC.64 UR6, c[0x0][0x248] ;  /* 0x0000920000067ab9 */ /* 0x000fe20000000a00 */
[----:B------:R-:W-:Y:S01]  /*0350*/  LEA R48, P0, R2, R48, 0x2 ;  /* 0x0000003002307211 */ /* 0x000fe200078010ff */
[----:B0-----:R-:W-:Y:S01]  /*0360*/  IMAD R3, R7, UR14, R0 ;  /* 0x0000000e07037c24 */ /* 0x001fe2000f8e0200 */
[----:B------:R-:W-:Y:S01]  /*0370*/  IADD3 R55, R5, R55, RZ ;  /* 0x0000003705377210 */ /* 0x000fe20007ffe0ff */
[----:B------:R-:W-:Y:S01]  /*0380*/  IMAD R5, R41, UR6, RZ ;  /* 0x0000000629057c24 */ /* 0x000fe2000f8e02ff */
[----:B---3--:R-:W-:Y:S01]  /*0390*/  LEA R50, P1, R4, R50, 0x2 ;  /* 0x0000003204327211 */ /* 0x008fe200078210ff */
[----:B------:R-:W-:Y:S01]  /*03a0*/  IMAD R45, R3, R6, RZ ;  /* 0x00000006032d7224 */ /* 0x000fe200078e02ff */
[----:B------:R-:W-:Y:S01]  /*03b0*/  LEA.HI.X R53, R2, R49, R53, 0x2, P0 ;  /* 0x0000003102357211 */ /* 0x000fe200000f1435 */
[----:B------:R-:W-:Y:S01]  /*03c0*/  IMAD R3, R41, UR4, RZ ;  /* 0x0000000429037c24 */ /* 0x000fe2000f8e02ff */
[----:B------:R-:W-:Y:S01]  /*03d0*/  LEA.HI.X R55, R4, R51, R55, 0x2, P1 ;  /* 0x0000003304377211 */ /* 0x000fe200008f1437 */
[----:B------:R-:W-:Y:S01]  /*03e0*/  IMAD.WIDE.U32 R34, R0, UR4, RZ ;  /* 0x0000000400227c25 */ /* 0x000fe2000f8e00ff */
[----:B------:R-:W-:-:S03]  /*03f0*/  ULDC UR4, c[0x0][0x21c] ;  /* 0x0000870000047ab9 */ /* 0x000fc60000000800 */
[C---:B------:R-:W-:Y:S02]  /*0400*/  IMAD R47, R0.reuse, UR5, R3 ;  /* 0x00000005002f7c24 */ /* 0x040fe4000f8e0203 */
[----:B------:R-:W-:Y:S02]  /*0410*/  IMAD R3, R41, UR8, RZ ;  /* 0x0000000829037c24 */ /* 0x000fe4000f8e02ff */
[C---:B------:R-:W-:Y:S01]  /*0420*/  IMAD R5, R0.reuse, UR7, R5 ;  /* 0x0000000700057c24 */ /* 0x040fe2000f8e0205 */
[----:B------:R-:W-:Y:S01]  /*0430*/  IADD3 R47, R35, R47, RZ ;  /* 0x0000002f232f7210 */ /* 0x000fe20007ffe0ff */
[C---:B------:R-:W-:Y:S01]  /*0440*/  IMAD R51, R0.reuse, UR9, R3 ;  /* 0x0000000900337c24 */ /* 0x040fe2000f8e0203 */
[C---:B-1----:R-:W-:Y:S01]  /*0450*/  SHF.L.U32 R4, R43.reuse, 0x2, RZ ;  /* 0x000000022b047819 */ /* 0x042fe200000006ff */
[----:B------:R-:W-:Y:S01]  /*0460*/  IMAD.WIDE.U32 R32, R0, UR6, RZ ;  /* 0x0000000600207c25 */ /* 0x000fe2000f8e00ff */
[----:B------:R-:W-:Y:S02]  /*0470*/  LOP3.LUT R76, R43, 0x1f, RZ, 0xc0, !PT ;  /* 0x0000001f2b4c7812 */ /* 0x000fe400078ec0ff */
[----:B------:R-:W-:Y:S01]  /*0480*/  LOP3.LUT R4, R4, 0xffffff80, RZ, 0xc0, !PT ;  /* 0xffffff8004047812 */ /* 0x000fe200078ec0ff */
[----:B------:R-:W-:Y:S01]  /*0490*/  IMAD.WIDE.U32 R2, R0, UR8, RZ ;  /* 0x0000000800027c25 */ /* 0x000fe2000f8e00ff */
[----:B------:R-:W-:-:S02]  /*04a0*/  IADD3 R49, R33, R5, RZ ;  /* 0x0000000521317210 */ /* 0x000fc40007ffe0ff */
[C---:B------:R-:W-:Y:S01]  /*04b0*/  LOP3.LUT R52, R4.reuse, 0x1f, R43, 0xf8, !PT ;  /* 0x0000001f04347812 */ /* 0x040fe200078ef82b */
[----:B------:R-:W-:Y:S01]  /*04c0*/  IMAD R45, R45, UR4, RZ ;  /* 0x000000042d2d7c24 */ /* 0x000fe2000f8e02ff */
[----:B------:R-:W-:Y:S02]  /*04d0*/  IADD3 R51, R3, R51, RZ ;  /* 0x0000003303337210 */ /* 0x000fe40007ffe0ff */
[----:B--2---:R-:W-:-:S07]  /*04e0*/  IADD3 R27, R4, R44, RZ ;  /* 0x0000002c041b7210 */ /* 0x004fce0007ffe0ff */
.L_x_2978:
[----:B------:R-:W-:Y:S01]  /*04f0*/  BAR.SYNC.DEFER_BLOCKING 0x0 ;  /* 0x0000000000007b1d */ /* 0x000fe20000010000 */
[----:B-1----:R-:W-:Y:S02]  /*0500*/  MOV R4, R48 ;  /* 0x0000003000047202 */ /* 0x002fe40000000f00 */
[----:B------:R-:W-:-:S03]  /*0510*/  MOV R5, R53 ;  /* 0x0000003500057202 */ /* 0x000fc60000000f00 */
[----:B------:R-:W0:Y:S01]  /*0520*/  S2R R7, SR_CgaCtaId ;  /* 0x0000000000077919 */ /* 0x000e220000008800 */
[----:B------:R-:W-:Y:S01]  /*0530*/  IMAD.WIDE R4, R52, 0x10, R4 ;  /* 0x0000001034047825 */ /* 0x000fe200078e0204 */
[----:B------:R-:W-:Y:S01]  /*0540*/  MOV R78, 0x400 ;  /* 0x00000400004e7802 */ /* 0x000fe20000000f00 */
[----:B------:R-:W1:Y:S03]  /*0550*/  LDC R79, c[0x0][0x21c] ;  /* 0x00008700ff4f7b82 */ /* 0x000e660000000800 */
[----:B------:R-:W2:Y:S04]  /*0560*/  LDG.E.128 R20, desc[UR12][R4.64] ;  /* 0x0000000c04147981 */ /* 0x000ea8000c1e1d00 */
[----:B------:R-:W3:Y:S04]  /*0570*/  LDG.E.128 R28, desc[UR12][R4.64+0x200] ;  /* 0x0002000c041c7981 */ /* 0x000ee8000c1e1d00 */
[----:B----4-:R-:W4:Y:S04]  /*0580*/  LDG.E.128 R8, desc[UR12][R4.64+0x400] ;  /* 0x0004000c04087981 */ /* 0x010f28000c1e1d00 */
[----:B------:R-:W4:Y:S01]  /*0590*/  LDG.E.128 R36, desc[UR12][R4.64+0x600] ;  /* 0x0006000c04247981 */ /* 0x000f22000c1e1d00 */
[----:B------:R-:W-:-:S02]  /*05a0*/  MOV R54, R50 ;  /* 0x0000003200367202 */ /* 0x000fc40000000f00 */
[----:B0-----:R-:W-:-:S03]  /*05b0*/  LEA R78, R7, R78, 0x18 ;  /* 0x0000004e074e7211 */ /* 0x001fc600078ec0ff */
[----:B------:R-:W-:Y:S01]  /*05c0*/  IMAD.WIDE R56, R52, 0x10, R54 ;  /* 0x0000001034387825 */ /* 0x000fe200078e0236 */
[----:B------:R-:W-:-:S03]  /*05d0*/  LEA R58, R27, R78, 0x4 ;  /* 0x0000004e1b3a7211 */ /* 0x000fc600078e20ff */
[----:B------:R-:W-:-:S05]  /*05e0*/  IMAD R27, R44, 0x3, R27 ;  /* 0x000000032c1b7824 */ /* 0x000fca00078e021b */
[----:B------:R-:W-:Y:S01]  /*05f0*/  LEA R77, R27, R78, 0x4 ;  /* 0x0000004e1b4d7211 */ /* 0x000fe200078e20ff */
        /* <DEDUP_REMOVED lines=73> */
.L_x_2941:
[----:B------:R-:W-:Y:S05]  /*0a90*/  BSYNC B0 ;  /* 0x0000000000007941 */ /* 0x000fea0003800000 */
.L_x_2940:
        /* <DEDUP_REMOVED lines=35> */
.L_x_2943:
[----:B------:R-:W-:Y:S05]  /*0cd0*/  BSYNC B0 ;  /* 0x0000000000007941 */ /* 0x000fea0003800000 */
.L_x_2942:
        /* <DEDUP_REMOVED lines=37> */
.L_x_2945:
[----:B------:R-:W-:Y:S05]  /*0f30*/  BSYNC B0 ;  /* 0x0000000000007941 */ /* 0x000fea0003800000 */
.L_x_2944:
        /* <DEDUP_REMOVED lines=35> */
.L_x_2947:
[----:B------:R-:W-:Y:S05]  /*1170*/  BSYNC B0 ;  /* 0x0000000000007941 */ /* 0x000fea0003800000 */
.L_x_2946:
        /* <DEDUP_REMOVED lines=37> */
.L_x_2949:
[----:B------:R-:W-:Y:S05]  /*13d0*/  BSYNC B0 ;  /* 0x0000000000007941 */ /* 0x000fea0003800000 */
.L_x_2948:
        /* <DEDUP_REMOVED lines=35> */
.L_x_2951:
[----:B------:R-:W-:Y:S05]  /*1610*/  BSYNC B0 ;  /* 0x0000000000007941 */ /* 0x000fea0003800000 */
.L_x_2950:
        /* <DEDUP_REMOVED lines=37> */
.L_x_2953:
[----:B------:R-:W-:Y:S05]  /*1870*/  BSYNC B0 ;  /* 0x0000000000007941 */ /* 0x000fea0003800000 */
.L_x_2952:
        /* <DEDUP_REMOVED lines=35> */
.L_x_2955:
[----:B------:R-:W-:Y:S05]  /*1ab0*/  BSYNC B0 ;  /* 0x0000000000007941 */ /* 0x000fea0003800000 */
.L_x_2954:
        /* <DEDUP_REMOVED lines=37> */
.L_x_2957:
[----:B------:R-:W-:Y:S05]  /*1d10*/  BSYNC B0 ;  /* 0x0000000000007941 */ /* 0x000fea0003800000 */
.L_x_2956:
        /* <DEDUP_REMOVED lines=38> */
.L_x_2959:
[----:B------:R-:W-:Y:S05]  /*1f80*/  BSYNC B0 ;  /* 0x0000000000007941 */ /* 0x000fea0003800000 */
.L_x_2958:
        /* <DEDUP_REMOVED lines=50> */
.L_x_2961:
[----:B------:R-:W-:Y:S05]  /*22b0*/  BSYNC B0 ;  /* 0x0000000000007941 */ /* 0x000fea0003800000 */
.L_x_2960:
        /* <DEDUP_REMOVED lines=34> */
.L_x_2963:
[----:B------:R-:W-:Y:S05]  /*24e0*/  BSYNC B0 ;  /* 0x0000000000007941 */ /* 0x000fea0003800000 */
.L_x_2962:
        /* <DEDUP_REMOVED lines=33> */
.L_x_2965:
[----:B------:R-:W-:Y:S05]  /*2700*/  BSYNC B0 ;  /* 0x0000000000007941 */ /* 0x000fea0003800000 */
.L_x_2964:
        /* <DEDUP_REMOVED lines=33> */
.L_x_2967:
[----:B------:R-:W-:Y:S05]  /*2920*/  BSYNC B0 ;  /* 0x0000000000007941 */ /* 0x000fea0003800000 */
.L_x_2966:
        /* <DEDUP_REMOVED lines=33> */
.L_x_2969:
[----:B------:R-:W-:Y:S05]  /*2b40*/  BSYNC B0 ;  /* 0x0000000000007941 */ /* 0x000fea0003800000 */
.L_x_2968:
        /* <DEDUP_REMOVED lines=33> */
.L_x_2971:
[----:B------:R-:W-:Y:S05]  /*2d60*/  BSYNC B0 ;  /* 0x0000000000007941 */ /* 0x000fea0003800000 */
.L_x_2970:
        /* <DEDUP_REMOVED lines=30> */
[----:B------:R-:W3:Y:S08]  /*2f50*/  LDC.64 R36, c[0x0][0x2e0] ;  /* 0x0000b800ff247b82 */ /* 0x000ef00000000a00 */
[----:B------:R-:W4:Y:S02]  /*2f60*/  LDC.64 R38, c[0x0][0x310] ;  /* 0x0000c400ff267b82 */ /* 0x000f240000000a00 */
.L_x_2977:
[----:B------:R-:W-:Y:S02]  /*2f70*/  SHF.R.S32.HI R24, RZ, 0x1f, R93 ;  /* 0x0000001fff187819 */ /* 0x000fe4000001145d */
[----:B0-----:R-:W-:Y:S02]  /*2f80*/  MOV R4, R34 ;  /* 0x0000002200047202 */ /* 0x001fe40000000f00 */
[----:B------:R-:W-:Y:S01]  /*2f90*/  MOV R5, R47 ;  /* 0x0000002f00057202 */ /* 0x000fe20000000f00 */
[----:B------:R-:W-:Y:S02]  /*2fa0*/  IMAD R6, R24, UR4, RZ ;  /* 0x0000000418067c24 */ /* 0x000fe4000f8e02ff */
[----:B------:R-:W-:-:S04]  /*2fb0*/  IMAD.WIDE.U32 R4, R93, UR4, R4 ;  /* 0x000000045d047c25 */ /* 0x000fc8000f8e0004 */
[----:B------:R-:W-:Y:S01]  /*2fc0*/  IMAD R7, R93, UR5, R6 ;  /* 0x000000055d077c24 */ /* 0x000fe2000f8e0206 */
[----:B-1----:R-:W-:-:S04]  /*2fd0*/  LEA R6, P1, R4, R28, 0x2 ;  /* 0x0000001c04067211 */ /* 0x002fc800078210ff */
[----:B------:R-:W-:-:S04]  /*2fe0*/  IADD3 R5, R5, R7, RZ ;  /* 0x0000000705057210 */ /* 0x000fc80007ffe0ff */
[----:B------:R-:W-:-:S05]  /*2ff0*/  LEA.HI.X R7, R4, R29, R5, 0x2, P1 ;  /* 0x0000001d04077211 */ /* 0x000fca00008f1405 */
[----:B------:R-:W2:Y:S01]  /*3000*/  LDG.E R4, desc[UR12][R6.64] ;  /* 0x0000000c06047981 */ /* 0x000ea2000c1e1900 */
[----:B------:R-:W-:Y:S01]  /*3010*/  ISETP.GE.AND P1, PT, R44, 0x1, PT ;  /* 0x000000012c00780c */ /* 0x000fe20003f26270 */
[C---:B------:R-:W-:Y:S02]  /*3020*/  IMAD R26, R24.reuse, UR6, RZ ;  /* 0x00000006181a7c24 */ /* 0x040fe4000f8e02ff */
[----:B------:R-:W-:Y:S02]  /*3030*/  IMAD R24, R24, UR8, RZ ;  /* 0x0000000818187c24 */ /* 0x000fe4000f8e02ff */
[C---:B------:R-:W-:Y:S02]  /*3040*/  IMAD R25, R93.reuse, UR7, R26 ;  /* 0x000000075d197c24 */ /* 0x040fe4000f8e021a */
[----:B------:R-:W-:Y:S01]  /*3050*/  IMAD R27, R93, UR9, R24 ;  /* 0x000000095d1b7c24 */ /* 0x000fe2000f8e0218 */
[----:B------:R-:W-:Y:S01]  /*3060*/  MOV R78, 0x400 ;  /* 0x00000400004e7802 */ /* 0x000fe20000000f00 */
        /* <DEDUP_REMOVED lines=10> */
[C---:B------:R-:W-:Y:S01]  /*3110*/  FMUL.FTZ R100, R4.reuse, R67 ;  /* 0x0000004304647220 */ /* 0x040fe20000410000 */
[C---:B------:R-:W-:Y:S01]  /*3120*/  FMUL.FTZ R101, R4.reuse, R64 ;  /* 0x0000004004657220 */ /* 0x040fe20000410000 */
[C---:B------:R-:W-:Y:S01]  /*3130*/  FMUL.FTZ R99, R4.reuse, R69 ;  /* 0x0000004504637220 */ /* 0x040fe20000410000 */
[C---:B------:R-:W-:Y:S01]  /*3140*/  FMUL.FTZ R98, R4.reuse, R66 ;  /* 0x0000004204627220 */ /* 0x040fe20000410000 */
[C---:B------:R-:W-:Y:S01]  /*3150*/  FMUL.FTZ R96, R4.reuse, R73 ;  /* 0x0000004904607220 */ /* 0x040fe20000410000 */
[----:B------:R-:W2:Y:S01]  /*3160*/  MUFU.EX2 R108, R108 ;  /* 0x0000006c006c7308 */ /* 0x000ea20000000800 */
[C---:B------:R-:W-:Y:S01]  /*3170*/  FMUL.FTZ R97, R4.reuse, R68 ;  /* 0x0000004404617220 */ /* 0x040fe20000410000 */
[C---:B------:R-:W-:Y:S01]  /*3180*/  FMUL.FTZ R95, R4.reuse, R75 ;  /* 0x0000004b045f7220 */ /* 0x040fe20000410000 */
[----:B------:R-:W-:-:S05]  /*3190*/  FMUL.FTZ R111, R4, R72 ;  /* 0x00000048046f7220 */ /* 0x000fca0000410000 */
[----:B------:R-:W0:Y:S01]  /*31a0*/  MUFU.EX2 R107, R107 ;  /* 0x0000006b006b7308 */ /* 0x000e220000000800 */
[----:B-1----:R-:W-:-:S07]  /*31b0*/  FFMA.FTZ R5, R85, R109, R86 ;  /* 0x0000006d55057223 */ /* 0x002fce0000010056 */
[----:B------:R-:W1:Y:S01]  /*31c0*/  MUFU.EX2 R106, R106 ;  /* 0x0000006a006a7308 */ /* 0x000e620000000800 */
[----:B--2---:R-:W-:-:S07]  /*31d0*/  FMUL.FTZ R6, R108, R109 ;  /* 0x0000006d6c067220 */ /* 0x004fce0000410000 */
[----:B------:R-:W2:Y:S01]  /*31e0*/  MUFU.EX2 R105, R105 ;  /* 0x0000006900697308 */ /* 0x000ea20000000800 */
[C---:B0-----:R-:W-:Y:S01]  /*31f0*/  FFMA.FTZ R7, R107.reuse, R5, R88 ;  /* 0x000000056b077223 */ /* 0x041fe20000010058 */
[----:B------:R-:W-:-:S06]  /*3200*/  FMUL.FTZ R5, R107, R6 ;  /* 0x000000066b057220 */ /* 0x000fcc0000410000 */
[----:B------:R-:W0:Y:S01]  /*3210*/  MUFU.EX2 R104, R104 ;  /* 0x0000006800687308 */ /* 0x000e220000000800 */
[C---:B-1----:R-:W-:Y:S01]  /*3220*/  FFMA.FTZ R7, R106.reuse, R7, R87 ;  /* 0x000000076a077223 */ /* 0x042fe20000010057 */
[----:B------:R-:W-:-:S06]  /*3230*/  FMUL.FTZ R6, R106, R5 ;  /* 0x000000056a067220 */ /* 0x000fcc0000410000 */
[----:B------:R-:W1:Y:S01]  /*3240*/  MUFU.EX2 R103, R103 ;  /* 0x0000006700677308 */ /* 0x000e620000000800 */
[C---:B--2---:R-:W-:Y:S01]  /*3250*/  FFMA.FTZ R7, R105.reuse, R7, R74 ;  /* 0x0000000769077223 */ /* 0x044fe2000001004a */
[----:B------:R-:W-:-:S06]  /*3260*/  FMUL.FTZ R5, R105, R6 ;  /* 0x0000000669057220 */ /* 0x000fcc0000410000 */
        /* <DEDUP_REMOVED lines=17> */
[----:B------:R-:W-:Y:S01]  /*3380*/  FMUL.FTZ R5, R99, R6 ;  /* 0x0000000663057220 */ /* 0x000fe20000410000 */
[----:B------:R-:W-:-:S05]  /*3390*/  MOV R6, R2 ;  /* 0x0000000200067202 */ /* 0x000fca0000000f00 */
[----:B------:R-:W2:Y:S01]  /*33a0*/  MUFU.EX2 R97, R97 ;  /* 0x0000006100617308 */ /* 0x000ea20000000800 */
[C---:B0-----:R-:W-:Y:S01]  /*33b0*/  FFMA.FTZ R7, R98.reuse, R7, R83 ;  /* 0x0000000762077223 */ /* 0x041fe20000010053 */
[----:B------:R-:W-:-:S06]  /*33c0*/  FMUL.FTZ R5, R98, R5 ;  /* 0x0000000562057220 */ /* 0x000fcc0000410000 */
[----:B------:R-:W0:Y:S01]  /*33d0*/  MUFU.EX2 R95, R95 ;  /* 0x0000005f005f7308 */ /* 0x000e220000000800 */
[C---:B-1----:R-:W-:Y:S01]  /*33e0*/  FFMA.FTZ R7, R96.reuse, R7, R89 ;  /* 0x0000000760077223 */ /* 0x042fe20000010059 */
[----:B------:R-:W-:Y:S01]  /*33f0*/  FMUL.FTZ R4, R96, R5 ;  /* 0x0000000560047220 */ /* 0x000fe20000410000 */
[----:B------:R-:W-:-:S05]  /*3400*/  MOV R5, R49 ;  /* 0x0000003100057202 */ /* 0x000fca0000000f00 */
[----:B------:R-:W1:Y:S01]  /*3410*/  MUFU.EX2 R111, R111 ;  /* 0x0000006f006f7308 */ /* 0x000e620000000800 */
[C---:B--2---:R-:W-:Y:S01]  /*3420*/  FFMA.FTZ R7, R97.reuse, R7, R90 ;  /* 0x0000000761077223 */ /* 0x044fe2000001005a */
[----:B------:R-:W-:-:S03]  /*3430*/  FMUL.FTZ R4, R97, R4 ;  /* 0x0000000461047220 */ /* 0x000fc60000410000 */
[C---:B0-----:R-:W-:Y:S01]  /*3440*/  FFMA.FTZ R7, R95.reuse, R7, R92 ;  /* 0x000000075f077223 */ /* 0x041fe2000001005c */
[----:B------:R-:W-:-:S03]  /*3450*/  FMUL.FTZ R4, R95, R4 ;  /* 0x000000045f047220 */ /* 0x000fc60000410000 */
[C---:B-1----:R-:W-:Y:S01]  /*3460*/  FFMA.FTZ R61, R111.reuse, R7, R94 ;  /* 0x000000076f3d7223 */ /* 0x042fe2000001005e */
[----:B------:R-:W-:Y:S01]  /*3470*/  FMUL.FTZ R60, R111, R4 ;  /* 0x000000046f3c7220 */ /* 0x000fe20000410000 */
[----:B------:R-:W-:Y:S02]  /*3480*/  MOV R4, R32 ;  /* 0x0000002000047202 */ /* 0x000fe40000000f00 */
[----:B------:R-:W-:Y:S01]  /*3490*/  MOV R7, R51 ;  /* 0x0000003300077202 */ /* 0x000fe20000000f00 */
[----:B------:R-:W0:Y:S02]  /*34a0*/  SHFL.UP PT, R70, R61, 0x1, RZ ;  /* 0x042000003d467989 */ /* 0x000e2400000e00ff */
[C---:B------:R-:W-:Y:S02]  /*34b0*/  IMAD.WIDE.U32 R4, R93.reuse, UR6, R4 ;  /* 0x000000065d047c25 */ /* 0x040fe4000f8e0004 */
[----:B------:R-:W1:Y:S02]  /*34c0*/  SHFL.UP PT, R71, R60, 0x1, RZ ;  /* 0x042000003c477989 */ /* 0x000e6400000e00ff */
[----:B------:R-:W-:Y:S01]  /*34d0*/  IMAD.WIDE.U32 R6, R93, UR8, R6 ;  /* 0x000000085d067c25 */ /* 0x000fe2000f8e0006 */
[----:B------:R-:W-:-:S02]  /*34e0*/  IADD3 R25, R5, R25, RZ ;  /* 0x0000001905197210 */ /* 0x000fc40007ffe0ff */
[----:B------:R-:W-:Y:S02]  /*34f0*/  LEA R24, P2, R4, R30, 0x2 ;  /* 0x0000001e04187211 */ /* 0x000fe400078410ff */
[----:B------:R-:W-:Y:S02]  /*3500*/  IADD3 R5, R7, R27, RZ ;  /* 0x0000001b07057210 */ /* 0x000fe40007ffe0ff */
[----:B---3--:R-:W-:Y:S02]  /*3510*/  LEA R26, P3, R6, R36, 0x2 ;  /* 0x00000024061a7211 */ /* 0x008fe400078610ff */
[----:B------:R-:W-:Y:S02]  /*3520*/  LEA.HI.X R25, R4, R31, R25, 0x2, P2 ;  /* 0x0000001f04197211 */ /* 0x000fe400010f1419 */
[----:B------:R-:W-:Y:S01]  /*3530*/  LEA.HI.X R27, R6, R37, R5, 0x2, P3 ;  /* 0x00000025061b7211 */ /* 0x000fe200018f1405 */
[C---:B0-----:R-:W-:Y:S01]  /*3540*/  @P1 FFMA.FTZ R61, R60.reuse, R70, R61 ;  /* 0x000000463c3d1223 */ /* 0x041fe2000001003d */
[----:B------:R-:W0:Y:S01]  /*3550*/  S2R R7, SR_CgaCtaId ;  /* 0x0000000000077919 */ /* 0x000e220000008800 */
[----:B-1----:R-:W-:-:S03]  /*3560*/  @P1 FMUL.FTZ R60, R60, R71 ;  /* 0x000000473c3c1220 */ /* 0x002fc60000410000 */
[----:B------:R-:W1:Y:S04]  /*3570*/  SHFL.UP PT, R4, R61, 0x2, RZ ;  /* 0x044000003d047989 */ /* 0x000e6800000e00ff */
[----:B------:R-:W2:Y:S01]  /*3580*/  SHFL.UP PT, R5, R60, 0x2, RZ ;  /* 0x044000003c057989 */ /* 0x000ea200000e00ff */
[C---:B------:R-:W-:Y:S02]  /*3590*/  ISETP.GE.AND P1, PT, R44.reuse, 0x2, PT ;  /* 0x000000022c00780c */ /* 0x040fe40003f26270 */
[----:B------:R-:W-:Y:S01]  /*35a0*/  ISETP.NE.AND P2, PT, R44, 0x1f, PT ;  /* 0x0000001f2c00780c */ /* 0x000fe20003f45270 */
[----:B------:R-:W5:Y:S04]  /*35b0*/  LDG.E R110, desc[UR12][R24.64] ;  /* 0x0000000c186e7981 */ /* 0x000f68000c1e1900 */
[----:B------:R3:W5:Y:S01]  /*35c0*/  LDG.E R113, desc[UR12][R26.64] ;  /* 0x0000000c1a717981 */ /* 0x000762000c1e1900 */
[----:B------:R-:W-:Y:S01]  /*35d0*/  MOV R71, RZ ;  /* 0x000000ff00477202 */ /* 0x000fe20000000f00 */
[----:B------:R-:W-:Y:S01]  /*35e0*/  BSSY B0, `(.L_x_2973) ;  /* 0x000003b000007945 */ /* 0x000fe20003800000 */
[----:B------:R-:W-:-:S02]  /*35f0*/  MOV R70, 0x3f800000 ;  /* 0x3f80000000467802 */ /* 0x000fc40000000f00 */
[----:B------:R-:W-:-:S03]  /*3600*/  SHF.R.U32.HI R117, RZ, 0x5, R43 ;  /* 0x00000005ff757819 */ /* 0x000fc6000001162b */
[----:B------:R-:W-:Y:S02]  /*3610*/  @!P2 SHF.R.U32.HI R6, RZ, 0x2, R43 ;  /* 0x00000002ff06a819 */ /* 0x000fe4000001162b */
[----:B------:R-:W-:Y:S01]  /*3620*/  ISETP.NE.AND P3, PT, R117, RZ, PT ;  /* 0x000000ff7500720c */ /* 0x000fe20003f65270 */
[----:B-1----:R-:W-:-:S03]  /*3630*/  @P1 FFMA.FTZ R61, R60, R4, R61 ;  /* 0x000000043c3d1223 */ /* 0x002fc6000001003d */
[----:B------:R-:W-:Y:S01]  /*3640*/  ISETP.NE.AND P4, PT, R44, RZ, P3 ;  /* 0x000000ff2c00720c */ /* 0x000fe20001f85270 */
[----:B--2---:R-:W-:Y:S01]  /*3650*/  @P1 FMUL.FTZ R60, R60, R5 ;  /* 0x000000053c3c1220 */ /* 0x004fe20000410000 */
[----:B------:R-:W1:Y:S01]  /*3660*/  SHFL.UP PT, R4, R61, 0x4, RZ ;  /* 0x048000003d047989 */ /* 0x000e6200000e00ff */
[----:B------:R-:W-:Y:S02]  /*3670*/  ISETP.GE.AND P1, PT, R44, 0x4, PT ;  /* 0x000000042c00780c */ /* 0x000fe40003f26270 */
[----:B0-----:R-:W-:Y:S01]  /*3680*/  LEA R78, R7, R78, 0x18 ;  /* 0x0000004e074e7211 */ /* 0x001fe200078ec0ff */
[----:B------:R-:W0:Y:S03]  /*3690*/  SHFL.UP PT, R5, R60, 0x4, RZ ;  /* 0x048000003c057989 */ /* 0x000e2600000e00ff */
[----:B------:R-:W-:-:S05]  /*36a0*/  @!P0 LEA R114, R93, R78, 0x3 ;  /* 0x0000004e5d728211 */ /* 0x000fca00078e18ff */
[----:B------:R-:W-:Y:S02]  /*36b0*/  @!P0 LDS.64 R70, [R114+0x2150] ;  /* 0x0021500072468984 */ /* 0x000fe40000000a00 */
[C---:B-1----:R-:W-:Y:S01]  /*36c0*/  @P1 FFMA.FTZ R61, R60.reuse, R4, R61 ;  /* 0x000000043c3d1223 */ /* 0x042fe2000001003d */
[----:B0-----:R-:W-:-:S04]  /*36d0*/  @P1 FMUL.FTZ R60, R60, R5 ;  /* 0x000000053c3c1220 */ /* 0x001fc80000410000 */
[----:B------:R-:W0:Y:S01]  /*36e0*/  SHFL.UP PT, R4, R61, 0x8, RZ ;  /* 0x050000003d047989 */ /* 0x000e2200000e00ff */
[----:B------:R-:W-:-:S03]  /*36f0*/  ISETP.GE.AND P1, PT, R44, 0x8, PT ;  /* 0x000000082c00780c */ /* 0x000fc60003f26270 */
[----:B------:R-:W1:Y:S10]  /*3700*/  SHFL.UP PT, R5, R60, 0x8, RZ ;  /* 0x050000003c057989 */ /* 0x000e7400000e00ff */
[C---:B0-----:R-:W-:Y:S01]  /*3710*/  @P1 FFMA.FTZ R61, R60.reuse, R4, R61 ;  /* 0x000000043c3d1223 */ /* 0x041fe2000001003d */
[----:B-1----:R-:W-:-:S04]  /*3720*/  @P1 FMUL.FTZ R60, R60, R5 ;  /* 0x000000053c3c1220 */ /* 0x002fc80000410000 */
[----:B------:R-:W0:Y:S01]  /*3730*/  SHFL.UP PT, R4, R61, 0x10, RZ ;  /* 0x060000003d047989 */ /* 0x000e2200000e00ff */
[----:B------:R-:W-:-:S03]  /*3740*/  ISETP.GE.AND P1, PT, R44, 0x10, PT ;  /* 0x000000102c00780c */ /* 0x000fc60003f26270 */
[----:B------:R-:W1:Y:S10]  /*3750*/  SHFL.UP PT, R5, R60, 0x10, RZ ;  /* 0x060000003c057989 */ /* 0x000e7400000e00ff */
[C---:B0-----:R-:W-:Y:S01]  /*3760*/  @P1 FFMA.FTZ R61, R60.reuse, R4, R61 ;  /* 0x000000043c3d1223 */ /* 0x041fe2000001003d */
[----:B-1----:R-:W-:Y:S01]  /*3770*/  @P1 FMUL.FTZ R60, R60, R5 ;  /* 0x000000053c3c1220 */ /* 0x002fe20000410000 */
[----:B------:R-:W-:-:S03]  /*3780*/  @!P2 LOP3.LUT R5, R6, 0x3ffffff8, RZ, 0xc0, !PT ;  /* 0x3ffffff80605a812 */ /* 0x000fc600078ec0ff */
[----:B------:R-:W-:Y:S01]  /*3790*/  SHFL.UP PT, R115, R61, 0x1, RZ ;  /* 0x042000003d737989 */ /* 0x000fe200000e00ff */
[C---:B------:R-:W-:Y:S02]  /*37a0*/  ISETP.NE.AND P1, PT, R117.reuse, 0x3, PT ;  /* 0x000000037500780c */ /* 0x040fe40003f25270 */
[----:B------:R-:W-:Y:S01]  /*37b0*/  @!P2 IADD3 R116, R78, R5, RZ ;  /* 0x000000054e74a210 */ /* 0x000fe20007ffe0ff */
[----:B------:R-:W-:Y:S04]  /*37c0*/  SHFL.UP PT, R112, R60, 0x1, RZ ;  /* 0x042000003c707989 */ /* 0x000fe800000e00ff */
[----:B------:R-:W-:Y:S01]  /*37d0*/  @!P2 STS.64 [R116+0x2110], R60 ;  /* 0x0021103c7400a388 */ /* 0x000fe20000000a00 */
[----:B------:R-:W-:Y:S01]  /*37e0*/  BAR.SYNC.DEFER_BLOCKING 0x0 ;  /* 0x0000000000007b1d */ /* 0x000fe20000010000 */
[----:B------:R-:W-:-:S05]  /*37f0*/  ISETP.NE.AND P2, PT, R117, 0x2, PT ;  /* 0x000000027500780c */ /* 0x000fca0003f45270 */
[----:B------:R-:W0:Y:S04]  /*3800*/  LDS.128 R4, [R78+0x2110] ;  /* 0x002110004e047984 */ /* 0x000e280000000c00 */
[----:B---3--:R-:W1:Y:S01]  /*3810*/  LDS.128 R24, [R78+0x2120] ;  /* 0x002120004e187984 */ /* 0x008e620000000c00 */
[-C--:B0-----:R-:W-:Y:S01]  /*3820*/  FMUL.FTZ R119, R4, R6.reuse ;  /* 0x0000000604777220 */ /* 0x081fe20000410000 */
[----:B------:R-:W-:-:S04]  /*3830*/  FFMA.FTZ R6, R5, R6, R7 ;  /* 0x0000000605067223 */ /* 0x000fc80000010007 */
[C---:B------:R-:W-:Y:S01]  /*3840*/  FSEL R4, R119.reuse, R4, !P2 ;  /* 0x0000000477047208 */ /* 0x040fe20005000000 */
[-C--:B-1----:R-:W-:Y:S01]  /*3850*/  FMUL.FTZ R119, R119, R24.reuse ;  /* 0x0000001877777220 */ /* 0x082fe20000410000 */
[C---:B------:R-:W-:Y:S01]  /*3860*/  FFMA.FTZ R24, R6.reuse, R24, R25 ;  /* 0x0000001806187223 */ /* 0x040fe20000010019 */
[----:B------:R-:W-:-:S03]  /*3870*/  FSEL R5, R6, R5, !P2 ;  /* 0x0000000506057208 */ /* 0x000fc60005000000 */
[----:B------:R-:W-:Y:S01]  /*3880*/  FSEL R7, R119, R4, !P1 ;  /* 0x0000000477077208 */ /* 0x000fe20004800000 */
[----:B------:R-:W-:Y:S01]  /*3890*/  FFMA.FTZ R27, R26, R24, R27 ;  /* 0x000000181a1b7223 */ /* 0x000fe2000001001b */
[----:B------:R-:W-:Y:S01]  /*38a0*/  FSEL R5, R24, R5, !P1 ;  /* 0x0000000518057208 */ /* 0x000fe20004800000 */
[----:B------:R-:W-:Y:S01]  /*38b0*/  FMUL.FTZ R26, R26, R119 ;  /* 0x000000771a1a7220 */ /* 0x000fe20000410000 */
[----:B------:R-:W-:Y:S01]  /*38c0*/  @P3 MOV R4, R70 ;  /* 0x0000004600043202 */ /* 0x000fe20000000f00 */
[C---:B------:R-:W-:Y:S02]  /*38d0*/  @P4 FMUL.FTZ R7, R112.reuse, R7 ;  /* 0x0000000770074220 */ /* 0x040fe40000410000 */
[----:B------:R-:W-:-:S03]  /*38e0*/  @P4 FFMA.FTZ R5, R112, R5, R115 ;  /* 0x0000000570054223 */ /* 0x000fc60000010073 */
[----:B------:R-:W-:Y:S02]  /*38f0*/  @P3 MOV R112, R7 ;  /* 0x0000000700703202 */ /* 0x000fe40000000f00 */
[----:B------:R-:W-:Y:S02]  /*3900*/  @P3 MOV R115, R5 ;  /* 0x0000000500733202 */ /* 0x000fe40000000f00 */
[----:B------:R-:W-:Y:S01]  /*3910*/  @P3 MOV R5, R71 ;  /* 0x0000004700053202 */ /* 0x000fe20000000f00 */
[----:B------:R-:W-:Y:S06]  /*3920*/  @P3 BRA `(.L_x_2974) ;  /* 0x0000000000183947 */ /* 0x000fec0003800000 */
[----:B------:R-:W-:Y:S01]  /*3930*/  ISETP.NE.AND P1, PT, R44, RZ, PT ;  /* 0x000000ff2c00720c */ /* 0x000fe20003f25270 */
[C---:B------:R-:W-:Y:S01]  /*3940*/  FMUL.FTZ R4, R26.reuse, R70 ;  /* 0x000000461a047220 */ /* 0x040fe20000410000 */
[----:B------:R-:W-:-:S11]  /*3950*/  FFMA.FTZ R5, R26, R71, R27 ;  /* 0x000000471a057223 */ /* 0x000fd6000001001b */
[----:B------:R0:W-:Y:S01]  /*3960*/  @!P1 STS.64 [R78+0x2138], R70 ;  /* 0x002138464e009388 */ /* 0x0001e20000000a00 */
[----:B------:R-:W-:Y:S02]  /*3970*/  @!P1 MOV R112, R70 ;  /* 0x0000004600709202 */ /* 0x000fe40000000f00 */
[----:B------:R-:W-:-:S07]  /*3980*/  @!P1 MOV R115, R71 ;  /* 0x0000004700739202 */ /* 0x000fce0000000f00 */
.L_x_2974:
[----:B------:R-:W-:Y:S05]  /*3990*/  BSYNC B0 ;  /* 0x0000000000007941 */ /* 0x000fea0003800000 */
.L_x_2973:
[----:B------:R-:W-:Y:S01]  /*39a0*/  BAR.SYNC.DEFER_BLOCKING 0x0 ;  /* 0x0000000000007b1d */ /* 0x000fe20000010000 */
[----:B------:R-:W-:Y:S01]  /*39b0*/  ISETP.NE.AND P1, PT, R43, RZ, PT ;  /* 0x000000ff2b00720c */ /* 0x000fe20003f25270 */
[----:B-----5:R-:W-:-:S04]  /*39c0*/  FMUL.FTZ R113, R110, R113 ;  /* 0x000000716e717220 */ /* 0x020fc80000410000 */
[----:B------:R-:W-:Y:S01]  /*39d0*/  BSSY B0, `(.L_x_2975) ;  /* 0x000001e000007945 */ /* 0x000fe20003800000 */
[----:B------:R-:W1:Y:S07]  /*39e0*/  LDS R7, [R78+0x213c] ;  /* 0x00213c004e077984 */ /* 0x000e6e0000000800 */
        /* <DEDUP_REMOVED lines=15> */
[----:B0-----:R-:W-:-:S04]  /*3ae0*/  FFMA.FTZ R70, R97, R27, R90 ;  /* 0x0000001b61467223 */ /* 0x001fc8000001005a */
[----:B------:R-:W-:-:S04]  /*3af0*/  FFMA.FTZ R95, R95, R70, R92 ;  /* 0x000000465f5f7223 */ /* 0x000fc8000001005c */
[----:B------:R-:W-:Y:S01]  /*3b00*/  FFMA.FTZ R96, R111, R95, R94 ;  /* 0x0000005f6f607223 */ /* 0x000fe2000001005e */
[----:B------:R-:W-:Y:S06]  /*3b10*/  @P1 BRA `(.L_x_2976) ;  /* 0x0000000000241947 */ /* 0x000fec0003800000 */
[----:B------:R-:W-:Y:S01]  /*3b20*/  IMAD R6, R46, R91, R93 ;  /* 0x0000005b2e067224 */ /* 0x000fe200078e025d */
[----:B------:R-:W-:-:S04]  /*3b30*/  LEA R61, R93, R78, 0x3 ;  /* 0x0000004e5d3d7211 */ /* 0x000fc800078e18ff */
[----:B------:R-:W-:Y:S01]  /*3b40*/  SHF.R.S32.HI R24, RZ, 0x1f, R6 ;  /* 0x0000001fff187819 */ /* 0x000fe20000011406 */
[----:B------:R0:W-:Y:S01]  /*3b50*/  STS.64 [R61+0x2150], R4 ;  /* 0x002150043d007388 */ /* 0x0001e20000000a00 */
[----:B------:R-:W-:-:S04]  /*3b60*/  IADD3 R7, P1, R45, R6, RZ ;  /* 0x000000062d077210 */ /* 0x000fc80007f3e0ff */
[----:B------:R-:W-:Y:S02]  /*3b70*/  LEA.HI.X.SX32 R24, R45, R24, 0x1, P1 ;  /* 0x000000182d187211 */ /* 0x000fe400008f0eff */
[----:B----4-:R-:W-:-:S04]  /*3b80*/  LEA R6, P1, R7, R38, 0x3 ;  /* 0x0000002607067211 */ /* 0x010fc800078218ff */
[----:B------:R-:W-:-:S05]  /*3b90*/  LEA.HI.X R7, R7, R39, R24, 0x3, P1 ;  /* 0x0000002707077211 */ /* 0x000fca00008f1c18 */
[----:B------:R0:W-:Y:S04]  /*3ba0*/  STG.E.64 desc[UR12][R6.64], R4 ;  /* 0x0000000406007986 */ /* 0x0001e8000c101b0c */
.L_x_2976:
[----:B------:R-:W-:Y:S05]  /*3bb0*/  BSYNC B0 ;  /* 0x0000000000007941 */ /* 0x000fea0003800000 */
.L_x_2975:
        /* <DEDUP_REMOVED lines=19> */
.L_x_2972:
[----:B------:R-:W-:Y:S01]  /*3cf0*/  BAR.SYNC.DEFER_BLOCKING 0x0 ;  /* 0x0000000000007b1d */ /* 0x000fe20000010000 */
[----:B0-----:R-:W-:Y:S02]  /*3d00*/  SHF.L.U32 R4, R43, 0x2, RZ ;  /* 0x000000022b047819 */ /* 0x001fe400000006ff */
[----:B------:R-:W-:Y:S02]  /*3d10*/  SHF.L.U32 R24, R46, 0xb, RZ ;  /* 0x0000000b2e187819 */ /* 0x000fe400000006ff */
[----:B------:R-:W-:-:S03]  /*3d20*/  LOP3.LUT R27, R4, 0xffffff80, RZ, 0xc0, !PT ;  /* 0xffffff80041b7812 */ /* 0x000fc600078ec0ff */
[----:B------:R-:W0:Y:S01]  /*3d30*/  LDC.64 R30, c[0x0][0x2b0] ;  /* 0x0000ac00ff1e7b82 */ /* 0x000e220000000a00 */
[----:B------:R-:W-:Y:S01]  /*3d40*/  SHF.R.S32.HI R25, RZ, 0x1f, R24 ;  /* 0x0000001fff197819 */ /* 0x000fe20000011418 */
[----:B------:R-:W-:Y:S01]  /*3d50*/  ULDC.64 UR4, c[0x0][0x2b8] ;  /* 0x0000ae0000047ab9 */ /* 0x000fe20000000a00 */
[----:B------:R-:W-:Y:S02]  /*3d60*/  LEA R5, R44, R27, 0x2 ;  /* 0x0000001b2c057211 */ /* 0x000fe400078e10ff */
[----:B------:R-:W-:Y:S02]  /*3d70*/  IADD3 R27, R27, R44, RZ ;  /* 0x0000002c1b1b7210 */ /* 0x000fe40007ffe0ff */
[-C--:B------:R-:W-:Y:S01]  /*3d80*/  LEA R26, R5, R78.reuse, 0x4 ;  /* 0x0000004e051a7211 */ /* 0x080fe200078e20ff */
[----:B------:R-:W1:Y:S01]  /*3d90*/  LDC.64 R36, c[0x0][0x308] ;  /* 0x0000c200ff247b82 */ /* 0x000e620000000a00 */
[----:B------:R-:W-:Y:S02]  /*3da0*/  LEA R78, R27, R78, 0x4 ;  /* 0x0000004e1b4e7211 */ /* 0x000fe400078e20ff */
[----:B------:R-:W-:-:S02]  /*3db0*/  IADD3 R46, R46, 0x1, RZ ;  /* 0x000000012e2e7810 */ /* 0x000fc40007ffe0ff */
[----:B------:R-:W-:Y:S02]  /*3dc0*/  IADD3 R48, P1, R48, 0x2000, RZ ;  /* 0x0000200030307810 */ /* 0x000fe40007f3e0ff */
[----:B------:R-:W-:Y:S02]  /*3dd0*/  IADD3 R50, P2, R50, 0x2000, RZ ;  /* 0x0000200032327810 */ /* 0x000fe40007f5e0ff */
[----:B------:R-:W-:Y:S01]  /*3de0*/  IADD3.X R53, RZ, R53, RZ, P1, !PT ;  /* 0x00000035ff357210 */ /* 0x000fe20000ffe4ff */
[----:B------:R-:W-:Y:S01]  /*3df0*/  STS.128 [R26], R16 ;  /* 0x000000101a007388 */ /* 0x000fe20000000c00 */
[----:B------:R-:W-:-:S03]  /*3e00*/  IADD3.X R55, RZ, R55, RZ, P2, !PT ;  /* 0x00000037ff377210 */ /* 0x000fc600017fe4ff */
[----:B------:R-:W-:Y:S01]  /*3e10*/  STS.128 [R26+0x10], R8 ;  /* 0x000010081a007388 */ /* 0x000fe20000000c00 */
[----:B0-----:R-:W-:-:S03]  /*3e20*/  IMAD R28, R30, UR15, RZ ;  /* 0x0000000f1e1c7c24 */ /* 0x001fc6000f8e02ff */
[----:B------:R-:W-:Y:S04]  /*3e30*/  STS.128 [R26+0x20], R12 ;  /* 0x0000200c1a007388 */ /* 0x000fe80000000c00 */
[----:B------:R0:W-:Y:S01]  /*3e40*/  STS.128 [R26+0x30], R20 ;  /* 0x000030141a007388 */ /* 0x0001e20000000c00 */
[----:B------:R-:W-:-:S03]  /*3e50*/  NOP ;  /* 0x0000000000007918 */ /* 0x000fc60000000000 */
[----:B------:R-:W2:Y:S04]  /*3e60*/  LDS.128 R4, [R78] ;  /* 0x000000004e047984 */ /* 0x000ea80000000c00 */
[----:B------:R-:W3:Y:S04]  /*3e70*/  LDS.128 R8, [R78+0x200] ;  /* 0x000200004e087984 */ /* 0x000ee80000000c00 */
[----:B------:R-:W5:Y:S01]  /*3e80*/  LDS.128 R12, [R78+0x400] ;  /* 0x000400004e0c7984 */ /* 0x000f620000000c00 */
[----:B0-----:R-:W-:Y:S02]  /*3e90*/  IMAD R23, R31, UR14, R28 ;  /* 0x0000000e1f177c24 */ /* 0x001fe4000f8e021c */
[----:B------:R-:W-:Y:S01]  /*3ea0*/  IMAD.WIDE.U32 R20, R30, UR14, R24 ;  /* 0x0000000e1e147c25 */ /* 0x000fe2000f8e0018 */
[----:B------:R-:W0:Y:S04]  /*3eb0*/  LDS.128 R16, [R78+0x600] ;  /* 0x000600004e107984 */ /* 0x000e280000000c00 */
[----:B------:R-:W-:Y:S01]  /*3ec0*/  IADD3 R21, R21, R23, RZ ;  /* 0x0000001715157210 */ /* 0x000fe20007ffe0ff */
[----:B------:R-:W-:-:S04]  /*3ed0*/  IMAD R23, R41, UR4, RZ ;  /* 0x0000000429177c24 */ /* 0x000fc8000f8e02ff */
        /* <DEDUP_REMOVED lines=8> */
[----:B--2---:R1:W-:Y:S04]  /*3f60*/  STG.E.128 desc[UR12][R20.64], R4 ;  /* 0x0000000414007986 */ /* 0x0043e8000c101d0c */
[----:B---3--:R1:W-:Y:S04]  /*3f70*/  STG.E.128 desc[UR12][R20.64+0x200], R8 ;  /* 0x0002000814007986 */ /* 0x0083e8000c101d0c */
[----:B-----5:R1:W-:Y:S04]  /*3f80*/  STG.E.128 desc[UR12][R20.64+0x400], R12 ;  /* 0x0004000c14007986 */ /* 0x0203e8000c101d0c */
[----:B0-----:R1:W-:Y:S01]  /*3f90*/  STG.E.128 desc[UR12][R20.64+0x600], R16 ;  /* 0x0006001014007986 */ /* 0x0013e2000c101d0c */
[----:B------:R-:W-:Y:S05]  /*3fa0*/  @!P0 BRA `(.L_x_2978) ;  /* 0xffffffc400508947 */ /* 0x000fea000383ffff */
[----:B------:R-:W-:Y:S05]  /*3fb0*/  EXIT ;  /* 0x000000000000794d */ /* 0x000fea0003800000 */
.L_x_2979:
        /* <DEDUP_REMOVED lines=12> */
.L_x_5248:


//--------------------- .text._Z25selective_scan_fwd_kernelI32Selective_Scan_fwd_kernel_traitsILi128ELi16ELi1ELb1ELb0ELb0ELb1EffEEv13SSMParamsBase --------------------------
	.section	.text._Z25selective_scan_fwd_kernelI32Selective_Scan_fwd_kernel_traitsILi128ELi16ELi1ELb1ELb0ELb0ELb1EffEEv13SSMParamsBase,"ax",@progbits
	.align	128
        .global         _Z25selective_scan_fwd_kernelI32Selective_Scan_fwd_kernel_traitsILi128ELi16ELi1ELb1ELb0ELb0ELb1EffEEv13SSMParamsBase
        .type           _Z25selective_scan_fwd_kernelI32Selective_Scan_fwd_kernel_traitsILi128ELi16ELi1ELb1ELb0ELb0ELb1EffEEv13SSMParamsBase,@function
        .size           _Z25selective_scan_fwd_kernelI32Selective_Scan_fwd_kernel_traitsILi128ELi16ELi1ELb1ELb0ELb0ELb1EffEEv13SSMParamsBase,(.L_x_5249 - _Z25selective_scan_fwd_kernelI32Selective_Scan_fwd_kernel_traitsILi128ELi16ELi1ELb1ELb0ELb0ELb1EffEEv13SSMParamsBase)
        .other          _Z25selective_scan_fwd_kernelI32Selective_Scan_fwd_kernel_traitsILi128ELi16ELi1ELb1ELb0ELb0ELb1EffEEv13SSMParamsBase,@"STO_CUDA_ENTRY STV_DEFAULT"
_Z25selective_scan_fwd_kernelI32Selective_Scan_fwd_kernel_traitsILi128ELi16ELi1ELb1ELb0ELb0ELb1EffEEv13SSMParamsBase:
.text._Z25selective_scan_fwd_kernelI32Selective_Scan_fwd_kernel_traitsILi128ELi16ELi1ELb1ELb0ELb0ELb1EffEEv13SSMParamsBase:
        /* <DEDUP_REMOVED lines=79> */
.L_x_3018:
[----:B------:R-:W-:Y:S01]  /*04f0*/  BAR.SYNC.DEFER_BLOCKING 0x0 ;  /* 0x0000000000007b1d */ /* 0x000fe20000010000 */
[----:B0-----:R-:W-:Y:S02]  /*0500*/  MOV R4, R48 ;  /* 0x0000003000047202 */ /* 0x001fe40000000f00 */
[----:B------:R-:W-:-:S03]  /*0510*/  MOV R5, R53 ;  /* 0x0000003500057202 */ /* 0x000fc60000000f00 */
[----:B------:R-:W0:Y:S01]  /*0520*/  S2R R7, SR_CgaCtaId ;  /* 0x0000000000077919 */ /* 0x000e220000008800 */
[----:B------:R-:W-:Y:S01]  /*0530*/  IMAD.WIDE R4, R52, 0x10, R4 ;  /* 0x0000001034047825 */ /* 0x000fe200078e0204 */
[----:B------:R-:W-:Y:S01]  /*0540*/  MOV R78, 0x400 ;  /* 0x00000400004e7802 */ /* 0x000fe20000000f00 */
[----:B------:R-:W1:Y:S03]  /*0550*/  LDC R79, c[0x0][0x21c] ;  /* 0x00008700ff4f7b82 */ /* 0x000e660000000800 */
[----:B------:R-:W2:Y:S04]  /*0560*/  LDG.E.128 R20, desc[UR12][R4.64] ;  /* 0x0000000c04147981 */ /* 0x000ea8000c1e1d00 */
[----:B------:R-:W3:Y:S04]  /*0570*/  LDG.E.128 R24, desc[UR12][R4.64+0x200] ;  /* 0x0002000c04187981 */ /* 0x000ee8000c1e1d00 */
[----:B------:R-:W4:Y:S04]  /*0580*/  LDG.E.128 R8, desc[UR12][R4.64+0x400] ;  /* 0x0004000c04087981 */ /* 0x000f28000c1e1d00 */
        /* <DEDUP_REMOVED lines=80> */
.L_x_2981:
[----:B------:R-:W-:Y:S05]  /*0a90*/  BSYNC B0 ;  /* 0x0000000000007941 */ /* 0x000fea0003800000 */
.L_x_2980:
        /* <DEDUP_REMOVED lines=35> */
.L_x_2983:
[----:B------:R-:W-:Y:S05]  /*0cd0*/  BSYNC B0 ;  /* 0x0000000000007941 */ /* 0x000fea0003800000 */
.L_x_2982:
        /* <DEDUP_REMOVED lines=37> */
.L_x_2985:
[----:B------:R-:W-:Y:S05]  /*0f30*/  BSYNC B0 ;  /* 0x0000000000007941 */ /* 0x000fea0003800000 */
.L_x_2984:
        /* <DEDUP_REMOVED lines=35> */
.L_x_2987:
[----:B------:R-:W-:Y:S05]  /*1170*/  BSYNC B0 ;  /* 0x0000000000007941 */ /* 0x000fea0003800000 */
.L_x_2986:
        /* <DEDUP_REMOVED lines=37> */
.L_x_2989:
[----:B------:R-:W-:Y:S05]  /*13d0*/  BSYNC B0 ;  /* 0x0000000000007941 */ /* 0x000fea0003800000 */
.L_x_2988:
        /* <DEDUP_REMOVED lines=35> */
.L_x_2991:
[----:B------:R-:W-:Y:S05]  /*1610*/  BSYNC B0 ;  /* 0x0000000000007941 */ /* 0x000fea0003800000 */
.L_x_2990:
        /* <DEDUP_REMOVED lines=37> */
.L_x_2993:
[----:B------:R-:W-:Y:S05]  /*1870*/  BSYNC B0 ;  /* 0x0000000000007941 */ /* 0x000fea0003800000 */
.L_x_2992:
        /* <DEDUP_REMOVED lines=35> */
.L_x_2995:
[----:B------:R-:W-:Y:S05]  /*1ab0*/  BSYNC B0 ;  /* 0x0000000000007941 */ /* 0x000fea0003800000 */
.L_x_2994:
        /* <DEDUP_REMOVED lines=37> */
.L_x_2997:
[----:B------:R-:W-:Y:S05]  /*1d10*/  BSYNC B0 ;  /* 0x0000000000007941 */ /* 0x000fea0003800000 */
.L_x_2996:
        /* <DEDUP_REMOVED lines=38> */
.L_x_2999:
[----:B------:R-:W-:Y:S05]  /*1f80*/  BSYNC B0 ;  /* 0x0000000000007941 */ /* 0x000fea0003800000 */
.L_x_2998:
        /* <DEDUP_REMOVED lines=50> */
.L_x_3001:
[----:B------:R-:W-:Y:S05]  /*22b0*/  BSYNC B0 ;  /* 0x0000000000007941 */ /* 0x000fea0003800000 */
.L_x_3000:
        /* <DEDUP_REMOVED lines=34> */
.L_x_3003:
[----:B------:R-:W-:Y:S05]  /*24e0*/  BSYNC B0 ;  /* 0x0000000000007941 */ /* 0x000fea0003800000 */
.L_x_3002:
        /* <DEDUP_REMOVED lines=33> */
.L_x_3005:
[----:B------:R-:W-:Y:S05]  /*2700*/  BSYNC B0 ;  /* 0x0000000000007941 */ /* 0x000fea0003800000 */
.L_x_3004:
        /* <DEDUP_REMOVED lines=33> */
.L_x_3007:
[----:B------:R-:W-:Y:S05]  /*2920*/  BSYNC B0 ;  /* 0x0000000000007941 */ /* 0x000fea0003800000 */
.L_x_3006:
        /* <DEDUP_REMOVED lines=33> */
.L_x_3009:
[----:B------:R-:W-:Y:S05]  /*2b40*/  BSYNC B0 ;  /* 0x0000000000007941 */ /* 0x000fea0003800000 */
.L_x_3008:
        /* <DEDUP_REMOVED lines=33> */
.L_x_3011:
[----:B------:R-:W-:Y:S05]  /*2d60*/  BSYNC B0 ;  /* 0x0000000000007941 */ /* 0x000fea0003800000 */
.L_x_3010:
        /* <DEDUP_REMOVED lines=32> */
.L_x_3017:
        /* <DEDUP_REMOVED lines=162> */
.L_x_3014:
[----:B------:R-:W-:Y:S05]  /*3990*/  BSYNC B0 ;  /* 0x0000000000007941 */ /* 0x000fea0003800000 */
.L_x_3013:
        /* <DEDUP_REMOVED lines=33> */
.L_x_3016:
[----:B------:R-:W-:Y:S05]  /*3bb0*/  BSYNC B0 ;  /* 0x0000000000007941 */ /* 0x000fea0003800000 */
.L_x_3015:
        /* <DEDUP_REMOVED lines=19> */
.L_x_3012:
[----:B------:R-:W1:Y:S01]  /*3cf0*/  LDC.64 R58, c[0x0][0x2b0] ;  /* 0x0000ac00ff3a7b82 */ /* 0x000e620000000a00 */
[----:B0-----:R-:W-:Y:S01]  /*3d00*/  SHF.L.U32 R4, R43, 0x2, RZ ;  /* 0x000000022b047819 */ /* 0x001fe200000006ff */
[----:B------:R-:W-:Y:S01]  /*3d10*/  ULDC.64 UR4, c[0x0][0x2b8] ;  /* 0x0000ae0000047ab9 */ /* 0x000fe20000000a00 */
[----:B------:R-:W-:Y:S01]  /*3d20*/  SHF.L.U32 R72, R46, 0xb, RZ ;  /* 0x0000000b2e487819 */ /* 0x000fe200000006ff */
[----:B------:R-:W-:Y:S01]  /*3d30*/  IMAD R61, R41, UR4, RZ ;  /* 0x00000004293d7c24 */ /* 0x000fe2000f8e02ff */
[----:B------:R-:W-:Y:S01]  /*3d40*/  LOP3.LUT R75, R4, 0xffffff80, RZ, 0xc0, !PT ;  /* 0xffffff80044b7812 */ /* 0x000fe200078ec0ff */
[----:B------:R-:W-:Y:S01]  /*3d50*/  ULDC.64 UR6, c[0x0][0x2a8] ;  /* 0x0000aa0000067ab9 */ /* 0x000fe20000000a00 */
[----:B------:R-:W-:Y:S01]  /*3d60*/  SHF.R.S32.HI R73, RZ, 0x1f, R72 ;  /* 0x0000001fff497819 */ /* 0x000fe20000011448 */
[----:B------:R-:W0:Y:S01]  /*3d70*/  LDC.64 R80, c[0x0][0x308] ;  /* 0x0000c200ff507b82 */ /* 0x000e220000000a00 */
[----:B------:R-:W-:Y:S01]  /*3d80*/  LEA R5, R44, R75, 0x2 ;  /* 0x0000004b2c057211 */ /* 0x000fe200078e10ff */
[----:B------:R-:W-:Y:S01]  /*3d90*/  IMAD R61, R0, UR5, R61 ;  /* 0x00000005003d7c24 */ /* 0x000fe2000f8e023d */
[----:B------:R-:W-:-:S02]  /*3da0*/  IADD3 R75, R75, R44, RZ ;  /* 0x0000002c4b4b7210 */ /* 0x000fc40007ffe0ff */
[----:B------:R-:W-:-:S03]  /*3db0*/  LEA R74, R5, R78, 0x4 ;  /* 0x0000004e054a7211 */ /* 0x000fc600078e20ff */
[----:B------:R-:W-:Y:S01]  /*3dc0*/  BAR.SYNC.DEFER_BLOCKING 0x0 ;  /* 0x0000000000007b1d */ /* 0x000fe20000010000 */
[----:B------:R-:W-:-:S07]  /*3dd0*/  LEA R54, R75, R78, 0x4 ;  /* 0x0000004e4b367211 */ /* 0x000fce00078e20ff */
[----:B------:R-:W2:Y:S01]  /*3de0*/  LDC.64 R62, c[0x0][0x2a0] ;  /* 0x0000a800ff3e7b82 */ /* 0x000ea20000000a00 */
[C---:B-1----:R-:W-:Y:S02]  /*3df0*/  IMAD R4, R58.reuse, UR15, RZ ;  /* 0x0000000f3a047c24 */ /* 0x042fe4000f8e02ff */
[----:B------:R-:W-:-:S05]  /*3e00*/  IMAD.WIDE.U32 R56, R58, UR14, R72 ;  /* 0x0000000e3a387c25 */ /* 0x000fca000f8e0048 */
[----:B------:R-:W1:Y:S01]  /*3e10*/  LDC.64 R82, c[0x0][0x318] ;  /* 0x0000c600ff527b82 */ /* 0x000e620000000a00 */
[----:B------:R-:W-:-:S05]  /*3e20*/  IMAD R59, R59, UR14, R4 ;  /* 0x0000000e3b3b7c24 */ /* 0x000fca000f8e0204 */
[----:B------:R-:W-:Y:S01]  /*3e30*/  IADD3 R57, R57, R59, RZ ;  /* 0x0000003b39397210 */ /* 0x000fe20007ffe0ff */
[----:B------:R-:W-:Y:S02]  /*3e40*/  STS.128 [R74], R16 ;  /* 0x000000104a007388 */ /* 0x000fe40000000c00 */
[----:B------:R-:W-:Y:S01]  /*3e50*/  IMAD.WIDE.U32 R56, R0, UR4, R56 ;  /* 0x0000000400387c25 */ /* 0x000fe2000f8e0038 */
[----:B------:R-:W-:Y:S01]  /*3e60*/  ULDC.64 UR4, c[0x0][0x2c8] ;  /* 0x0000b20000047ab9 */ /* 0x000fe20000000a00 */
[----:B------:R-:W-:Y:S02]  /*3e70*/  STS.128 [R74+0x10], R8 ;  /* 0x000010084a007388 */ /* 0x000fe40000000c00 */
[----:B--2---:R-:W-:Y:S01]  /*3e80*/  IMAD R58, R62, UR15, RZ ;  /* 0x0000000f3e3a7c24 */ /* 0x004fe2000f8e02ff */
[----:B------:R-:W-:Y:S01]  /*3e90*/  IADD3 R57, R57, R61, RZ ;  /* 0x0000003d39397210 */ /* 0x000fe20007ffe0ff */
[----:B------:R-:W-:Y:S01]  /*3ea0*/  STS.128 [R74+0x20], R12 ;  /* 0x0000200c4a007388 */ /* 0x000fe20000000c00 */
[----:B0-----:R-:W-:Y:S01]  /*3eb0*/  LEA R80, P0, R56, R80, 0x2 ;  /* 0x0000005038507211 */ /* 0x001fe200078010ff */
[----:B------:R-:W-:-:S02]  /*3ec0*/  IMAD R63, R63, UR14, R58 ;  /* 0x0000000e3f3f7c24 */ /* 0x000fc4000f8e023a */
[----:B------:R-:W-:Y:S01]  /*3ed0*/  STS.128 [R74+0x30], R20 ;  /* 0x000030144a007388 */ /* 0x000fe20000000c00 */
[----:B------:R-:W-:-:S03]  /*3ee0*/  NOP ;  /* 0x0000000000007918 */ /* 0x000fc60000000000 */
[----:B------:R-:W0:Y:S01]  /*3ef0*/  LDS.128 R4, [R54] ;  /* 0x0000000036047984 */ /* 0x000e220000000c00 */
[----:B------:R-:W-:Y:S01]  /*3f00*/  LEA.HI.X R81, R56, R81, R57, 0x2, P0 ;  /* 0x0000005138517211 */ /* 0x000fe200000f1439 */
[----:B------:R-:W-:Y:S02]  /*3f10*/  IMAD.WIDE.U32 R58, R62, UR14, R72 ;  /* 0x0000000e3e3a7c25 */ /* 0x000fe4000f8e0048 */
[----:B------:R-:W2:Y:S02]  /*3f20*/  LDS.128 R24, [R54+0x200] ;  /* 0x0002000036187984 */ /* 0x000ea40000000c00 */
[----:B------:R-:W-:Y:S01]  /*3f30*/  IMAD.WIDE R80, R52, 0x10, R80 ;  /* 0x0000001034507825 */ /* 0x000fe200078e0250 */
[----:B------:R-:W-:Y:S01]  /*3f40*/  IADD3 R59, R59, R63, RZ ;  /* 0x0000003f3b3b7210 */ /* 0x000fe20007ffe0ff */
[----:B------:R-:W3:Y:S02]  /*3f50*/  LDS.128 R28, [R54+0x400] ;  /* 0x00040000361c7984 */ /* 0x000ee40000000c00 */
[----:B------:R-:W-:-:S02]  /*3f60*/  IMAD R63, R41, UR6, RZ ;  /* 0x00000006293f7c24 */ /* 0x000fc4000f8e02ff */
[----:B----4-:R-:W4:Y:S01]  /*3f70*/  LDS.128 R36, [R54+0x600] ;  /* 0x0006000036247984 */ /* 0x010f220000000c00 */
[----:B------:R-:W-:-:S04]  /*3f80*/  IMAD.WIDE.U32 R58, R0, UR6, R58 ;  /* 0x00000006003a7c25 */ /* 0x000fc8000f8e003a */
[----:B------:R-:W-:Y:S01]  /*3f90*/  IMAD R63, R0, UR7, R63 ;  /* 0x00000007003f7c24 */ /* 0x000fe2000f8e023f */
[----:B-1----:R-:W-:-:S04]  /*3fa0*/  LEA R82, P0, R58, R82, 0x2 ;  /* 0x000000523a527211 */ /* 0x002fc800078010ff */
[----:B------:R-:W-:-:S04]  /*3fb0*/  IADD3 R56, R59, R63, RZ ;  /* 0x0000003f3b387210 */ /* 0x000fc80007ffe0ff */
[----:B------:R-:W-:-:S03]  /*3fc0*/  LEA.HI.X R83, R58, R83, R56, 0x2, P0 ;  /* 0x000000533a537211 */ /* 0x000fc600000f1438 */
[----:B------:R-:W-:Y:S01]  /*3fd0*/  IMAD.WIDE R82, R52, 0x10, R82 ;  /* 0x0000001034527825 */ /* 0x000fe200078e0252 */
[----:B0-----:R-:W-:Y:S04]  /*3fe0*/  STG.E.128 desc[UR12][R80.64], R4 ;  /* 0x0000000450007986 */ /* 0x001fe8000c101d0c */
[----:B--2---:R-:W-:Y:S04]  /*3ff0*/  STG.E.128 desc[UR12][R80.64+0x200], R24 ;  /* 0x0002001850007986 */ /* 0x004fe8000c101d0c */
[----:B---3--:R-:W-:Y:S04]  /*4000*/  STG.E.128 desc[UR12][R80.64+0x400], R28 ;  /* 0x0004001c50007986 */ /* 0x008fe8000c101d0c */
[----:B----4-:R-:W-:Y:S01]  /*4010*/  STG.E.128 desc[UR12][R80.64+0x600], R36 ;  /* 0x0006002450007986 */ /* 0x010fe2000c101d0c */
[----:B------:R-:W-:Y:S06]  /*4020*/  BAR.SYNC.DEFER_BLOCKING 0x0 ;  /* 0x0000000000007b1d */ /* 0x000fec0000010000 */
[----:B------:R-:W2:Y:S04]  /*4030*/  LDG.E.128 R56, desc[UR12][R82.64] ;  /* 0x0000000c52387981 */ /* 0x000ea8000c1e1d00 */
[----:B------:R-:W3:Y:S04]  /*4040*/  LDG.E.128 R60, desc[UR12][R82.64+0x200] ;  /* 0x0002000c523c7981 */ /* 0x000ee8000c1e1d00 */
[----:B------:R-:W4:Y:S04]  /*4050*/  LDG.E.128 R64, desc[UR12][R82.64+0x400] ;  /* 0x0004000c52407981 */ /* 0x000f28000c1e1d00 */
[----:B------:R-:W5:Y:S01]  /*4060*/  LDG.E.128 R68, desc[UR12][R82.64+0x600] ;  /* 0x0006000c52447981 */ /* 0x000f62000c1e1d00 */
[----:B------:R-:W-:Y:S01]  /*4070*/  IMAD R77, R44, 0x3, R75 ;  /* 0x000000032c4d7824 */ /* 0x000fe200078e024b */
[----:B------:R-:W-:-:S02]  /*4080*/  IADD3 R46, R46, 0x1, RZ ;  /* 0x000000012e2e7810 */ /* 0x000fc40007ffe0ff */
[----:B------:R-:W-:Y:S02]  /*4090*/  IADD3 R48, P1, R48, 0x2000, RZ ;  /* 0x0000200030307810 */ /* 0x000fe40007f3e0ff */
[----:B------:R-:W-:Y:S02]  /*40a0*/  LEA R79, R77, R78, 0x4 ;  /* 0x0000004e4d4f7211 */ /* 0x000fe400078e20ff */
[----:B------:R-:W-:Y:S02]  /*40b0*/  IADD3 R50, P2, R50, 0x2000, RZ ;  /* 0x0000200032327810 */ /* 0x000fe40007f5e0ff */
        /* <DEDUP_REMOVED lines=51> */
[----:B------:R-:W0:Y:S01]  /*43f0*/  MUFU.EX2 R67, R67 ;  /* 0x0000004300437308 */ /* 0x000e220000000800 */
[----:B--2---:R-:W-:-:S07]  /*4400*/  FADD.FTZ R66, R66, 1 ;  /* 0x3f80000042427421 */ /* 0x004fce0000010000 */
[----:B------:R-:W-:Y:S08]  /*4410*/  MUFU.RCP R78, R78 ;  /* 0x0000004e004e7308 */ /* 0x000ff00000001000 */
[----:B------:R-:W1:Y:S01]  /*4420*/  MUFU.EX2 R68, R68 ;  /* 0x0000004400447308 */ /* 0x000e620000000800 */
[----:B0-----:R-:W-:-:S07]  /*4430*/  FADD.FTZ R67, R67, 1 ;  /* 0x3f80000043437421 */ /* 0x001fce0000010000 */
[----:B------:R-:W-:Y:S08]  /*4440*/  MUFU.RCP R71, R56 ;  /* 0x0000003800477308 */ /* 0x000ff00000001000 */
[----:B------:R-:W0:Y:S01]  /*4450*/  MUFU.EX2 R61, R61 ;  /* 0x0000003d003d7308 */ /* 0x000e220000000800 */
[----:B-1----:R-:W-:-:S07]  /*4460*/  FADD.FTZ R68, R68, 1 ;  /* 0x3f80000044447421 */ /* 0x002fce0000010000 */
[----:B------:R-:W1:Y:S08]  /*4470*/  MUFU.EX2 R69, R69 ;  /* 0x0000004500457308 */ /* 0x000e700000000800 */
[----:B------:R2:W3:Y:S01]  /*4480*/  MUFU.RCP R70, R57 ;  /* 0x0000003900467308 */ /* 0x0004e20000001000 */
[----:B0-----:R-:W-:-:S07]  /*4490*/  FADD.FTZ R61, R61, 1 ;  /* 0x3f8000003d3d7421 */ /* 0x001fce0000010000 */
[----:B------:R-:W0:Y:S01]  /*44a0*/  MUFU.RCP R79, R58 ;  /* 0x0000003a004f7308 */ /* 0x000e220000001000 */
[----:B--2---:R-:W-:Y:S01]  /*44b0*/  FMUL.FTZ R57, R36, R77 ;  /* 0x0000004d24397220 */ /* 0x004fe20000410000 */
[----:B------:R-:W-:Y:S01]  /*44c0*/  FMUL.FTZ R36, R37, R78 ;  /* 0x0000004e25247220 */ /* 0x000fe20000410000 */
[----:B------:R-:W-:Y:S01]  /*44d0*/  FMUL.FTZ R37, R38, R71 ;  /* 0x0000004726257220 */ /* 0x000fe20000410000 */
[----:B-1----:R-:W-:Y:S01]  /*44e0*/  FADD.FTZ R69, R69, 1 ;  /* 0x3f80000045457421 */ /* 0x002fe20000010000 */
[----:B------:R-:W-:Y:S01]  /*44f0*/  FMUL.FTZ R16, R57, R16 ;  /* 0x0000001039107220 */ /* 0x000fe20000410000 */
[----:B------:R-:W-:Y:S01]  /*4500*/  FMUL.FTZ R17, R36, R17 ;  /* 0x0000001124117220 */ /* 0x000fe20000410000 */
[----:B------:R-:W-:Y:S01]  /*4510*/  FMUL.FTZ R18, R37, R18 ;  /* 0x0000001225127220 */ /* 0x000fe20000410000 */
[----:B------:R-:W1:Y:S01]  /*4520*/  MUFU.RCP R80, R59 ;  /* 0x0000003b00507308 */ /* 0x000e620000001000 */
[----:B---3--:R-:W-:Y:S01]  /*4530*/  FMUL.FTZ R38, R39, R70 ;  /* 0x0000004627267220 */ /* 0x008fe20000410000 */
[----:B------:R-:W2:Y:S03]  /*4540*/  LDC.64 R56, c[0x0][0x2c0] ;  /* 0x0000b000ff387b82 */ /* 0x000ea60000000a00 */
[----:B------:R-:W-:-:S05]  /*4550*/  FMUL.FTZ R19, R38, R19 ;  /* 0x0000001326137220 */ /* 0x000fca0000410000 */
[----:B------:R-:W-:Y:S01]  /*4560*/  BAR.SYNC.DEFER_BLOCKING 0x0 ;  /* 0x0000000000007b1d */ /* 0x000fe20000010000 */
[----:B0-----:R-:W-:-:S05]  /*4570*/  FMUL.FTZ R37, R28, R79 ;  /* 0x0000004f1c257220 */ /* 0x001fca0000410000 */
[----:B------:R-:W0:Y:S01]  /*4580*/  MUFU.RCP R84, R65 ;  /* 0x0000004100547308 */ /* 0x000e220000001000 */
[----:B------:R-:W-:Y:S01]  /*4590*/  FMUL.FTZ R8, R37, R8 ;  /* 0x0000000825087220 */ /* 0x000fe20000410000 */
[----:B-1----:R-:W-:-:S06]  /*45a0*/  FMUL.FTZ R28, R29, R80 ;  /* 0x000000501d1c7220 */ /* 0x002fcc0000410000 */
[----:B------:R-:W1:Y:S01]  /*45b0*/  MUFU.RCP R83, R64 ;  /* 0x0000004000537308 */ /* 0x000e620000001000 */
[----:B------:R-:W-:-:S07]  /*45c0*/  FMUL.FTZ R9, R28, R9 ;  /* 0x000000091c097220 */ /* 0x000fce0000410000 */
[----:B------:R-:W3:Y:S01]  /*45d0*/  MUFU.RCP R58, R63 ;  /* 0x0000003f003a7308 */ /* 0x000ee20000001000 */
[----:B0-----:R-:W-:Y:S01]  /*45e0*/  FMUL.FTZ R28, R27, R84 ;  /* 0x000000541b1c7220 */ /* 0x001fe20000410000 */
[----:B------:R0:W-:Y:S03]  /*45f0*/  STS.128 [R74], R16 ;  /* 0x000000104a007388 */ /* 0x0001e60000000c00 */
[----:B------:R-:W-:-:S03]  /*4600*/  FMUL.FTZ R15, R28, R15 ;  /* 0x0000000f1c0f7220 */ /* 0x000fc60000410000 */
[----:B------:R-:W4:Y:S01]  /*4610*/  MUFU.RCP R59, R62 ;  /* 0x0000003e003b7308 */ /* 0x000f220000001000 */
[----:B-1----:R-:W-:-:S04]  /*4620*/  FMUL.FTZ R27, R26, R83 ;  /* 0x000000531a1b7220 */ /* 0x002fc80000410000 */
[----:B------:R-:W-:-:S03]  /*4630*/  FMUL.FTZ R14, R27, R14 ;  /* 0x0000000e1b0e7220 */ /* 0x000fc60000410000 */
[----:B------:R-:W1:Y:S01]  /*4640*/  MUFU.RCP R81, R60 ;  /* 0x0000003c00517308 */ /* 0x000e620000001000 */
[----:B---3--:R-:W-:Y:S01]  /*4650*/  FMUL.FTZ R26, R25, R58 ;  /* 0x0000003a191a7220 */ /* 0x008fe20000410000 */
[----:B--2---:R-:W-:-:S03]  /*4660*/  IMAD R58, R56, UR15, RZ ;  /* 0x0000000f383a7c24 */ /* 0x004fc6000f8e02ff */
[----:B------:R-:W-:Y:S01]  /*4670*/  FMUL.FTZ R13, R26, R13 ;  /* 0x0000000d1a0d7220 */ /* 0x000fe20000410000 */
[----:B0-----:R-:W-:Y:S02]  /*4680*/  IMAD R17, R57, UR14, R58 ;  /* 0x0000000e39117c24 */ /* 0x001fe4000f8e023a */
[----:B------:R-:W0:Y:S01]  /*4690*/  MUFU.RCP R85, R66 ;  /* 0x0000004200557308 */ /* 0x000e220000001000 */
[----:B----4-:R-:W-:Y:S01]  /*46a0*/  FMUL.FTZ R25, R24, R59 ;  /* 0x0000003b18197220 */ /* 0x010fe20000410000 */
[----:B------:R-:W-:-:S04]  /*46b0*/  IMAD.WIDE.U32 R56, R56, UR14, R72 ;  /* 0x0000000e38387c25 */ /* 0x000fc8000f8e0048 */
[----:B------:R-:W-:Y:S01]  /*46c0*/  FMUL.FTZ R12, R25, R12 ;  /* 0x0000000c190c7220 */ /* 0x000fe20000410000 */
[----:B------:R-:W-:Y:S01]  /*46d0*/  IADD3 R57, R57, R17, RZ ;  /* 0x0000001139397210 */ /* 0x000fe20007ffe0ff */
[----:B------:R-:W2:Y:S01]  /*46e0*/  MUFU.RCP R60, R67 ;  /* 0x00000043003c7308 */ /* 0x000ea20000001000 */
[----:B-1----:R-:W-:Y:S02]  /*46f0*/  FMUL.FTZ R29, R30, R81 ;  /* 0x000000511e1d7220 */ /* 0x002fe40000410000 */
[----:B------:R-:W-:Y:S02]  /*4700*/  STS.128 [R74+0x20], R12 ;  /* 0x0000200c4a007388 */ /* 0x000fe40000000c00 */
[----:B------:R-:W-:-:S03]  /*4710*/  FMUL.FTZ R10, R29, R10 ;  /* 0x0000000a1d0a7220 */ /* 0x000fc60000410000 */
[----:B------:R-:W1:Y:S01]  /*4720*/  MUFU.RCP R39, R68 ;  /* 0x0000004400277308 */ /* 0x000e620000001000 */
[----:B0-----:R-:W-:-:S07]  /*4730*/  FMUL.FTZ R25, R4, R85 ;  /* 0x0000005504197220 */ /* 0x001fce0000410000 */
[----:B------:R0:W3:Y:S01]  /*4740*/  MUFU.RCP R82, R61 ;  /* 0x0000003d00527308 */ /* 0x0000e20000001000 */
[----:B--2---:R-:W-:-:S04]  /*4750*/  FMUL.FTZ R4, R5, R60 ;  /* 0x0000003c05047220 */ /* 0x004fc80000410000 */
[----:B------:R-:W-:-:S03]  /*4760*/  FMUL.FTZ R37, R4, R21 ;  /* 0x0000001504257220 */ /* 0x000fc60000410000 */
[----:B------:R-:W2:Y:S01]  /*4770*/  MUFU.RCP R36, R69 ;  /* 0x0000004500247308 */ /* 0x000ea20000001000 */
[----:B-1----:R-:W-:Y:S01]  /*4780*/  FMUL.FTZ R5, R6, R39 ;  /* 0x0000002706057220 */ /* 0x002fe20000410000 */
[----:B0-----:R-:W0:Y:S03]  /*4790*/  LDC.64 R60, c[0x0][0x320] ;  /* 0x0000c800ff3c7b82 */ /* 0x001e260000000a00 */
[----:B------:R-:W-:Y:S01]  /*47a0*/  FMUL.FTZ R38, R5, R22 ;  /* 0x0000001605267220 */ /* 0x000fe20000410000 */
[----:B---3--:R-:W-:-:S04]  /*47b0*/  FMUL.FTZ R30, R31, R82 ;  /* 0x000000521f1e7220 */ /* 0x008fc80000410000 */
[----:B------:R-:W-:Y:S01]  /*47c0*/  FMUL.FTZ R11, R30, R11 ;  /* 0x0000000b1e0b7220 */ /* 0x000fe20000410000 */
[----:B--2---:R-:W-:Y:S01]  /*47d0*/  FMUL.FTZ R6, R7, R36 ;  /* 0x0000002407067220 */ /* 0x004fe20000410000 */
[----:B------:R-:W-:-:S03]  /*47e0*/  FMUL.FTZ R36, R25, R20 ;  /* 0x0000001419247220 */ /* 0x000fc60000410000 */
[----:B------:R1:W-:Y:S01]  /*47f0*/  STS.128 [R74+0x10], R8 ;  /* 0x000010084a007388 */ /* 0x0003e20000000c00 */
[----:B------:R-:W-:-:S05]  /*4800*/  FMUL.FTZ R39, R6, R23 ;  /* 0x0000001706277220 */ /* 0x000fca0000410000 */
[----:B------:R-:W-:Y:S01]  /*4810*/  STS.128 [R74+0x30], R36 ;  /* 0x000030244a007388 */ /* 0x000fe20000000c00 */
[----:B------:R-:W-:-:S03]  /*4820*/  NOP ;  /* 0x0000000000007918 */ /* 0x000fc60000000000 */
[----:B------:R-:W2:Y:S01]  /*4830*/  LDS.128 R24, [R54] ;  /* 0x0000000036187984 */ /* 0x000ea20000000c00 */
[----:B-1----:R-:W-:-:S03]  /*4840*/  IMAD R9, R41, UR4, RZ ;  /* 0x0000000429097c24 */ /* 0x002fc6000f8e02ff */
[----:B------:R-:W1:Y:S01]  /*4850*/  LDS.128 R20, [R54+0x200] ;  /* 0x0002000036147984 */ /* 0x000e620000000c00 */
[----:B------:R-:W-:-:S03]  /*4860*/  IMAD R11, R0, UR5, R9 ;  /* 0x00000005000b7c24 */ /* 0x000fc6000f8e0209 */
[----:B------:R-:W3:Y:S01]  /*4870*/  LDS.128 R4, [R54+0x400] ;  /* 0x0004000036047984 */ /* 0x000ee20000000c00 */
[----:B------:R-:W-:Y:S01]  /*4880*/  IMAD.WIDE.U32 R8, R0, UR4, R56 ;  /* 0x0000000400087c25 */ /* 0x000fe2000f8e0038 */
[----:B------:R-:W-:Y:S02]  /*4890*/  ULDC UR4, c[0x0][0x224] ;  /* 0x0000890000047ab9 */ /* 0x000fe40000000800 */
[----:B------:R-:W4:Y:S02]  /*48a0*/  LDS.128 R28, [R54+0x600] ;  /* 0x00060000361c7984 */ /* 0x000f240000000c00 */
[----:B------:R-:W-:Y:S02]  /*48b0*/  IADD3 R9, R9, R11, RZ ;  /* 0x0000000b09097210 */ /* 0x000fe40007ffe0ff */
[----:B0-----:R-:W-:-:S04]  /*48c0*/  LEA R10, P0, R8, R60, 0x2 ;  /* 0x0000003c080a7211 */ /* 0x001fc800078010ff */
[----:B------:R-:W-:Y:S02]  /*48d0*/  LEA.HI.X R11, R8, R61, R9, 0x2, P0 ;  /* 0x0000003d080b7211 */ /* 0x000fe400000f1409 */
[----:B------:R-:W-:Y:S01]  /*48e0*/  ISETP.GE.AND P0, PT, R46, UR4, PT ;  /* 0x000000042e007c0c */ /* 0x000fe2000bf06270 */
[----:B------:R-:W-:-:S05]  /*48f0*/  IMAD.WIDE R8, R52, 0x10, R10 ;  /* 0x0000001034087825 */ /* 0x000fca00078e020a */
[----:B--2---:R0:W-:Y:S04]  /*4900*/  STG.E.128 desc[UR12][R8.64], R24 ;  /* 0x0000001808007986 */ /* 0x0041e8000c101d0c */
[----:B-1----:R0:W-:Y:S04]  /*4910*/  STG.E.128 desc[UR12][R8.64+0x200], R20 ;  /* 0x0002001408007986 */ /* 0x0021e8000c101d0c */
[----:B---3--:R0:W-:Y:S04]  /*4920*/  STG.E.128 desc[UR12][R8.64+0x400], R4 ;  /* 0x0004000408007986 */ /* 0x0081e8000c101d0c */
[----:B----4-:R0:W-:Y:S01]  /*4930*/  STG.E.128 desc[UR12][R8.64+0x600], R28 ;  /* 0x0006001c08007986 */ /* 0x0101e2000c101d0c */
[----:B------:R-:W-:Y:S05]  /*4940*/  @!P0 BRA `(.L_x_3018) ;  /* 0xffffffb800e88947 */ /* 0x000fea000383ffff */
[----:B------:R-:W-:Y:S05]  /*4950*/  EXIT ;  /* 0x000000000000794d */ /* 0x000fea0003800000 */
.L_x_3019:
        /* <DEDUP_REMOVED lines=10> */
.L_x_5249:


//--------------------- .text._Z25selective_scan_fwd_kernelI32Selective_Scan_fwd_kernel_traitsILi128ELi16ELi1ELb1ELb0ELb1ELb0EffEEv13SSMParamsBase --------------------------
	.section	.text._Z25selective_scan_fwd_kernelI32Selective_Scan_fwd_kernel_traitsILi128ELi16ELi1ELb1ELb0ELb1ELb0EffEEv13SSMParamsBase,"ax",@progbits
	.align	128
        .global         _Z25selective_scan_fwd_kernelI32Selective_Scan_fwd_kernel_traitsILi128ELi16ELi1ELb1ELb0ELb1ELb0EffEEv13SSMParamsBase
        .type           _Z25selective_scan_fwd_kernelI32Selective_Scan_fwd_kernel_traitsILi128ELi16ELi1ELb1ELb0ELb1ELb0EffEEv13SSMParamsBase,@function
        .size           _Z25selective_scan_fwd_kernelI32Selective_Scan_fwd_kernel_traitsILi128ELi16ELi1ELb1ELb0ELb1ELb0EffEEv13SSMParamsBase,(.L_x_5250 - _Z25selective_scan_fwd_kernelI32Selective_Scan_fwd_kernel_traitsILi128ELi16ELi1ELb1ELb0ELb1ELb0EffEEv13SSMParamsBase)
        .other          _Z25selective_scan_fwd_kernelI32Selective_Scan_fwd_kernel_traitsILi128ELi16ELi1ELb1ELb0ELb1ELb0EffEEv13SSMParamsBase,@"STO_CUDA_ENTRY STV_DEFAULT"
_Z25selective_scan_fwd_kernelI32Selective_Scan_fwd_kernel_traitsILi128ELi16ELi1ELb1ELb0ELb1ELb0EffEEv13SSMParamsBase:
.text._Z25selective_scan_fwd_kernelI32Selective_Scan_fwd_kernel_traitsILi128ELi16ELi1ELb1ELb0ELb1ELb0EffEEv13SSMParamsBase:
        /* <DEDUP_REMOVED lines=84> */
[----:B------:R-:W-:Y:S01]  /*0540*/  LOP3.LUT R0, R0, 0xffffff80, RZ, 0xc0, !PT ;  /* 0xffffff8000007812 */ /* 0x000fe200078ec0ff */
[----:B------:R-:W-:Y:S01]  /*0550*/  IMAD R9, R8, UR11, R9 ;  /* 0x0000000b08097c24 */ /* 0x000fe2000f8e0209 */
[----:B-1----:R-:W-:Y:S02]  /*0560*/  LEA R10, P2, R6, R28, 0x2 ;  /* 0x0000001c060a7211 */ /* 0x002fe400078410ff */
[----:B---3--:R-:W-:Y:S02]  /*0570*/  LEA R14, P0, R2, R24, 0x2 ;  /* 0x00000018020e7211 */ /* 0x008fe400078010ff */
[----:B------:R-:W-:Y:S02]  /*0580*/  IADD3 R9, R7, R9, RZ ;  /* 0x0000000907097210 */ /* 0x000fe40007ffe0ff */
[----:B----4-:R-:W-:-:S02]  /*0590*/  LEA R12, P1, R4, R26, 0x2 ;  /* 0x0000001a040c7211 */ /* 0x010fc400078210ff */
[----:B------:R-:W-:Y:S02]  /*05a0*/  LOP3.LUT R16, R0, 0x1f, R15, 0xf8, !PT ;  /* 0x0000001f00107812 */ /* 0x000fe400078ef80f */
[----:B------:R-:W-:Y:S02]  /*05b0*/  LEA.HI.X R9, R6, R29, R9, 0x2, P2 ;  /* 0x0000001d06097211 */ /* 0x000fe400010f1409 */
[----:B------:R-:W-:Y:S02]  /*05c0*/  LEA.HI.X R13, R2, R25, R13, 0x2, P0 ;  /* 0x00000019020d7211 */ /* 0x000fe400000f140d */
[----:B------:R-:W-:Y:S02]  /*05d0*/  LEA.HI.X R11, R4, R27, R11, 0x2, P1 ;  /* 0x0000001b040b7211 */ /* 0x000fe400008f140b */
[----:B--2---:R-:W-:-:S07]  /*05e0*/  LOP3.LUT R15, R15, 0x1f, RZ, 0xc0, !PT ;  /* 0x0000001f0f0f7812 */ /* 0x004fce00078ec0ff */
.L_x_3058:
[----:B------:R-:W-:Y:S01]  /*05f0*/  BAR.SYNC.DEFER_BLOCKING 0x0 ;  /* 0x0000000000007b1d */ /* 0x000fe20000010000 */
[----:B--2---:R-:W-:Y:S02]  /*0600*/  MOV R2, R14 ;  /* 0x0000000e00027202 */ /* 0x004fe40000000f00 */
[----:B------:R-:W-:-:S03]  /*0610*/  MOV R3, R13 ;  /* 0x0000000d00037202 */ /* 0x000fc60000000f00 */
[----:B------:R-:W0:Y:S01]  /*0620*/  S2R R8, SR_TID.X ;  /* 0x0000000000087919 */ /* 0x000e220000002100 */
[----:B------:R-:W-:Y:S01]  /*0630*/  IMAD.WIDE R2, R16, 0x10, R2 ;  /* 0x0000001010027825 */ /* 0x000fe200078e0202 */
[----:B-1----:R-:W1:Y:S01]  /*0640*/  S2UR UR6, SR_CgaCtaId ;  /* 0x00000000000679c3 */ /* 0x002e620000008800 */
[----:B------:R-:W-:-:S07]  /*0650*/  UMOV UR5, 0x400 ;  /* 0x0000040000057882 */ /* 0x000fce0000000000 */
[----:B------:R-:W2:Y:S01]  /*0660*/  LDC R72, c[0x0][0x21c] ;  /* 0x00008700ff487b82 */ /* 0x000ea20000000800 */
[----:B------:R-:W3:Y:S04]  /*0670*/  LDG.E.128 R24, desc[UR8][R2.64] ;  /* 0x0000000802187981 */ /* 0x000ee8000c1e1d00 */
[----:B------:R-:W4:Y:S04]  /*0680*/  LDG.E.128 R36, desc[UR8][R2.64+0x200] ;  /* 0x0002000802247981 */ /* 0x000f28000c1e1d00 */
[----:B------:R-:W2:Y:S04]  /*0690*/  LDG.E.128 R44, desc[UR8][R2.64+0x400] ;  /* 0x00040008022c7981 */ /* 0x000ea8000c1e1d00 */
[----:B------:R0:W2:Y:S01]  /*06a0*/  LDG.E.128 R48, desc[UR8][R2.64+0x600] ;  /* 0x0006000802307981 */ /* 0x0000a2000c1e1d00 */
[----:B-1----:R-:W-:Y:S01]  /*06b0*/  ULEA UR5, UR6, UR5, 0x18 ;  /* 0x0000000506057291 */ /* 0x002fe2000f8ec03f */
[----:B0-----:R-:W-:-:S04]  /*06c0*/  SHF.L.U32 R7, R8, 0x2, RZ ;  /* 0x0000000208077819 */ /* 0x001fc800000006ff */
[----:B------:R-:W-:Y:S02]  /*06d0*/  LOP3.LUT R7, R7, 0xffffff80, RZ, 0xc0, !PT ;  /* 0xffffff8007077812 */ /* 0x000fe400078ec0ff */
[----:B------:R-:W-:Y:S02]  /*06e0*/  MOV R2, R12 ;  /* 0x0000000c00027202 */ /* 0x000fe40000000f00 */
[----:B------:R-:W-:Y:S02]  /*06f0*/  IADD3 R5, R7, R18, RZ ;  /* 0x0000001207057210 */ /* 0x000fe40007ffe0ff */
[----:B------:R-:W-:Y:S02]  /*0700*/  MOV R3, R11 ;  /* 0x0000000b00037202 */ /* 0x000fe40000000f00 */
[----:B------:R-:W-:Y:S01]  /*0710*/  LEA R6, R5, UR5, 0x4 ;  /* 0x0000000505067c11 */ /* 0x000fe2000f8e20ff */
[----:B------:R-:W-:Y:S02]  /*0720*/  IMAD R4, R18, 0x3, R5 ;  /* 0x0000000312047824 */ /* 0x000fe400078e0205 */
[----:B------:R-:W-:-:S03]  /*0730*/  IMAD.WIDE R2, R16, 0x10, R2 ;  /* 0x0000001010027825 */ /* 0x000fc600078e0202 */
[----:B------:R-:W-:Y:S01]  /*0740*/  LEA R4, R4, UR5, 0x4 ;  /* 0x0000000504047c11 */ /* 0x000fe2000f8e20ff */
[----:B---3--:R-:W-:Y:S04]  /*0750*/  STS.128 [R6], R24 ;  /* 0x0000001806007388 */ /* 0x008fe80000000c00 */
[----:B----4-:R-:W-:Y:S04]  /*0760*/  STS.128 [R6+0x200], R36 ;  /* 0x0002002406007388 */ /* 0x010fe80000000c00 */
[----:B--2---:R-:W-:Y:S04]  /*0770*/  STS.128 [R6+0x400], R44 ;  /* 0x0004002c06007388 */ /* 0x004fe80000000c00 */
        /* <DEDUP_REMOVED lines=13> */
[----:B------:R-:W-:Y:S01]  /*0850*/  ISETP.GE.AND P6, PT, R72, 0x1, PT ;  /* 0x000000014800780c */ /* 0x000fe20003fc6270 */
        /* <DEDUP_REMOVED lines=56> */
.L_x_3021:
[----:B------:R-:W-:Y:S05]  /*0be0*/  BSYNC B0 ;  /* 0x0000000000007941 */ /* 0x000fea0003800000 */
.L_x_3020:
        /* <DEDUP_REMOVED lines=35> */
.L_x_3023:
[----:B------:R-:W-:Y:S05]  /*0e20*/  BSYNC B0 ;  /* 0x0000000000007941 */ /* 0x000fea0003800000 */
.L_x_3022:
        /* <DEDUP_REMOVED lines=37> */
.L_x_3025:
[----:B------:R-:W-:Y:S05]  /*1080*/  BSYNC B0 ;  /* 0x0000000000007941 */ /* 0x000fea0003800000 */
.L_x_3024:
        /* <DEDUP_REMOVED lines=35> */
.L_x_3027:
[----:B------:R-:W-:Y:S05]  /*12c0*/  BSYNC B0 ;  /* 0x0000000000007941 */ /* 0x000fea0003800000 */
.L_x_3026:
        /* <DEDUP_REMOVED lines=37> */
.L_x_3029:
[----:B------:R-:W-:Y:S05]  /*1520*/  BSYNC B0 ;  /* 0x0000000000007941 */ /* 0x000fea0003800000 */
.L_x_3028:
        /* <DEDUP_REMOVED lines=35> */
.L_x_3031:
[----:B------:R-:W-:Y:S05]  /*1760*/  BSYNC B0 ;  /* 0x0000000000007941 */ /* 0x000fea0003800000 */
.L_x_3030:
        /* <DEDUP_REMOVED lines=37> */
.L_x_3033:
[----:B------:R-:W-:Y:S05]  /*19c0*/  BSYNC B0 ;  /* 0x0000000000007941 */ /* 0x000fea0003800000 */
.L_x_3032:
        /* <DEDUP_REMOVED lines=35> */
.L_x_3035:
[----:B------:R-:W-:Y:S05]  /*1c00*/  BSYNC B0 ;  /* 0x0000000000007941 */ /* 0x000fea0003800000 */
.L_x_3034:
        /* <DEDUP_REMOVED lines=37> */
.L_x_3037:
[----:B------:R-:W-:Y:S05]  /*1e60*/  BSYNC B0 ;  /* 0x0000000000007941 */ /* 0x000fea0003800000 */
.L_x_3036:
        /* <DEDUP_REMOVED lines=38> */
.L_x_3039:
[----:B------:R-:W-:Y:S05]  /*20d0*/  BSYNC B0 ;  /* 0x0000000000007941 */ /* 0x000fea0003800000 */
.L_x_3038:
        /* <DEDUP_REMOVED lines=50> */
.L_x_3041:
[----:B------:R-:W-:Y:S05]  /*2400*/  BSYNC B0 ;  /* 0x0000000000007941 */ /* 0x000fea0003800000 */
.L_x_3040:
        /* <DEDUP_REMOVED lines=34> */
.L_x_3043:
[----:B------:R-:W-:Y:S05]  /*2630*/  BSYNC B0 ;  /* 0x0000000000007941 */ /* 0x000fea0003800000 */
.L_x_3042:
        /* <DEDUP_REMOVED lines=33> */
.L_x_3045:
[----:B------:R-:W-:Y:S05]  /*2850*/  BSYNC B0 ;  /* 0x0000000000007941 */ /* 0x000fea0003800000 */
.L_x_3044:
        /* <DEDUP_REMOVED lines=33> */
.L_x_3047:
[----:B------:R-:W-:Y:S05]  /*2a70*/  BSYNC B0 ;  /* 0x0000000000007941 */ /* 0x000fea0003800000 */
.L_x_3046:
        /* <DEDUP_REMOVED lines=33> */
.L_x_3049:
[----:B------:R-:W-:Y:S05]  /*2c90*/  BSYNC B0 ;  /* 0x0000000000007941 */ /* 0x000fea0003800000 */
.L_x_3048:
        /* <DEDUP_REMOVED lines=33> */
.L_x_3051:
[----:B------:R-:W-:Y:S05]  /*2eb0*/  BSYNC B0 ;  /* 0x0000000000007941 */ /* 0x000fea0003800000 */
.L_x_3050:
        /* <DEDUP_REMOVED lines=20> */
[----:B------:R-:W-:Y:S01]  /*3000*/  ULDC.64 UR6, c[0x0][0x230] ;  /* 0x00008c0000067ab9 */ /* 0x000fe20000000a00 */
[----:B------:R-:W-:Y:S01]  /*3010*/  ULDC.64 UR10, c[0x0][0x248] ;  /* 0x00009200000a7ab9 */ /* 0x000fe20000000a00 */
[C---:B------:R-:W-:Y:S01]  /*3020*/  IMAD R40, R22.reuse, UR6, RZ ;  /* 0x0000000616287c24 */ /* 0x040fe2000f8e02ff */
[----:B------:R-:W-:Y:S01]  /*3030*/  ISETP.NE.AND P0, PT, R15, RZ, PT ;  /* 0x000000ff0f00720c */ /* 0x000fe20003f05270 */
[----:B------:R-:W-:Y:S01]  /*3040*/  IMAD R42, R22, UR10, RZ ;  /* 0x0000000a162a7c24 */ /* 0x000fe2000f8e02ff */
[----:B------:R-:W-:Y:S01]  /*3050*/  HFMA2.MMA R121, -RZ, RZ, 0, 0 ;  /* 0x00000000ff797435 */ /* 0x000fe200000001ff */
[----:B------:R-:W-:Y:S01]  /*3060*/  IMAD.WIDE.U32 R124, R23, UR6, RZ ;  /* 0x00000006177c7c25 */ /* 0x000fe2000f8e00ff */
[----:B------:R-:W1:Y:S03]  /*3070*/  LDC R96, c[0x0][0x21c] ;  /* 0x00008700ff607b82 */ /* 0x000e660000000800 */
[----:B------:R-:W-:Y:S01]  /*3080*/  FMUL.FTZ R115, R43, R78 ;  /* 0x0000004e2b737220 */ /* 0x000fe20000410000 */
[----:B------:R-:W-:Y:S01]  /*3090*/  ISETP.EQ.OR P0, PT, RZ, UR4, P0 ;  /* 0x00000004ff007c0c */ /* 0x000fe20008702670 */
[C---:B------:R-:W-:Y:S01]  /*30a0*/  IMAD R117, R23.reuse, UR7, R40 ;  /* 0x0000000717757c24 */ /* 0x040fe2000f8e0228 */
[----:B------:R-:W-:Y:S01]  /*30b0*/  ULDC UR20, c[0x0][0x21c] ;  /* 0x0000870000147ab9 */ /* 0x000fe20000000800 */
[C---:B------:R-:W-:Y:S01]  /*30c0*/  IMAD.WIDE.U32 R122, R23.reuse, UR10, RZ ;  /* 0x0000000a177a7c25 */ /* 0x040fe2000f8e00ff */
[----:B------:R-:W-:Y:S01]  /*30d0*/  ULDC UR7, c[0x0][0x214] ;  /* 0x0000850000077ab9 */ /* 0x000fe20000000800 */
[----:B------:R-:W-:Y:S01]  /*30e0*/  ULDC.64 UR14, c[0x0][0x270] ;  /* 0x00009c00000e7ab9 */ /* 0x000fe20000000a00 */
[----:B------:R-:W2:Y:S01]  /*30f0*/  LDC.64 R74, c[0x0][0x310] ;  /* 0x0000c400ff4a7b82 */ /* 0x000ea20000000a00 */
[----:B------:R-:W-:Y:S01]  /*3100*/  IMAD R119, R23, UR11, R42 ;  /* 0x0000000b17777c24 */ /* 0x000fe2000f8e022a */
[----:B------:R-:W-:Y:S01]  /*3110*/  IADD3 R117, R125, R117, RZ ;  /* 0x000000757d757210 */ /* 0x000fe20007ffe0ff */
[----:B------:R-:W-:Y:S01]  /*3120*/  ULDC.64 UR12, c[0x0][0x2d0] ;  /* 0x0000b400000c7ab9 */ /* 0x000fe20000000a00 */
[----:B------:R-:W-:Y:S01]  /*3130*/  ULDC.64 UR10, c[0x0][0x238] ;  /* 0x00008e00000a7ab9 */ /* 0x000fe20000000a00 */
[----:B------:R-:W-:Y:S01]  /*3140*/  ULDC.64 UR16, c[0x0][0x250] ;  /* 0x0000940000107ab9 */ /* 0x000fe20000000a00 */
[----:B------:R-:W-:Y:S01]  /*3150*/  IADD3 R119, R123, R119, RZ ;  /* 0x000000777b777210 */ /* 0x000fe20007ffe0ff */
[----:B------:R-:W-:-:S06]  /*3160*/  ULDC.64 UR18, c[0x0][0x2d8] ;  /* 0x0000b60000127ab9 */ /* 0x000fcc0000000a00 */
.L_x_3057:
[----:B-1----:R-:W-:Y:S02]  /*3170*/  SHF.R.S32.HI R58, RZ, 0x1f, R121 ;  /* 0x0000001fff3a7819 */ /* 0x002fe40000011479 */
[----:B------:R-:W-:-:S03]  /*3180*/  MOV R116, R124 ;  /* 0x0000007c00747202 */ /* 0x000fc60000000f00 */
[----:B------:R-:W-:Y:S02]  /*3190*/  IMAD R42, R58, UR10, RZ ;  /* 0x0000000a3a2a7c24 */ /* 0x000fe4000f8e02ff */
[----:B------:R-:W-:-:S04]  /*31a0*/  IMAD.WIDE.U32 R40, R121, UR10, R116 ;  /* 0x0000000a79287c25 */ /* 0x000fc8000f8e0074 */
[----:B------:R-:W-:Y:S01]  /*31b0*/  IMAD R43, R121, UR11, R42 ;  /* 0x0000000b792b7c24 */ /* 0x000fe2000f8e022a */
[----:B------:R-:W-:-:S04]  /*31c0*/  LEA R52, P1, R40, UR12, 0x2 ;  /* 0x0000000c28347c11 */ /* 0x000fc8000f8210ff */
[----:B------:R-:W-:-:S04]  /*31d0*/  IADD3 R41, R41, R43, RZ ;  /* 0x0000002b29297210 */ /* 0x000fc80007ffe0ff */
[----:B------:R-:W-:-:S05]  /*31e0*/  LEA.HI.X R53, R40, UR13, R41, 0x2, P1 ;  /* 0x0000000d28357c11 */ /* 0x000fca00088f1429 */
[----:B------:R-:W3:Y:S01]  /*31f0*/  LDG.E R59, desc[UR8][R52.64] ;  /* 0x00000008343b7981 */ /* 0x000ee2000c1e1900 */
[----:B------:R-:W-:Y:S02]  /*3200*/  IMAD R42, R58, UR14, RZ ;  /* 0x0000000e3a2a7c24 */ /* 0x000fe4000f8e02ff */
[----:B------:R-:W-:-:S04]  /*3210*/  IMAD.WIDE.U32 R40, R121, UR14, RZ ;  /* 0x0000000e79287c25 */ /* 0x000fc8000f8e00ff */
[----:B------:R-:W-:Y:S01]  /*3220*/  IMAD R43, R121, UR15, R42 ;  /* 0x0000000f792b7c24 */ /* 0x000fe2000f8e022a */
[----:B------:R-:W-:-:S04]  /*3230*/  LEA R56, P1, R40, R10, 0x2 ;  /* 0x0000000a28387211 */ /* 0x000fc800078210ff */
[----:B------:R-:W-:-:S04]  /*3240*/  IADD3 R41, R41, R43, RZ ;  /* 0x0000002b29297210 */ /* 0x000fc80007ffe0ff */
[----:B------:R-:W-:-:S03]  /*3250*/  LEA.HI.X R57, R40, R9, R41, 0x2, P1 ;  /* 0x0000000928397211 */ /* 0x000fc600008f1429 */
[----:B------:R-:W-:-:S05]  /*3260*/  IMAD.WIDE R56, R16, 0x10, R56 ;  /* 0x0000001010387825 */ /* 0x000fca00078e0238 */
[----:B------:R-:W4:Y:S04]  /*3270*/  LDG.E.128 R40, desc[UR8][R56.64] ;  /* 0x0000000838287981 */ /* 0x000f28000c1e1d00 */
[----:B------:R-:W2:Y:S04]  /*3280*/  LDG.E.128 R44, desc[UR8][R56.64+0x200] ;  /* 0x00020008382c7981 */ /* 0x000ea8000c1e1d00 */
[----:B------:R-:W2:Y:S04]  /*3290*/  LDG.E.128 R48, desc[UR8][R56.64+0x400] ;  /* 0x0004000838307981 */ /* 0x000ea8000c1e1d00 */
[----:B0-----:R0:W2:Y:S01]  /*32a0*/  LDG.E.128 R52, desc[UR8][R56.64+0x600] ;  /* 0x0006000838347981 */ /* 0x0010a2000c1e1d00 */
[----:B------:R-:W-:-:S02]  /*32b0*/  ISETP.GE.AND P1, PT, R18, 0x1, PT ;  /* 0x000000011200780c */ /* 0x000fc40003f26270 */
[----:B------:R-:W-:Y:S01]  /*32c0*/  MOV R118, R122 ;  /* 0x0000007a00767202 */ /* 0x000fe20000000f00 */
[----:B------:R-:W1:Y:S01]  /*32d0*/  S2UR UR6, SR_CgaCtaId ;  /* 0x00000000000679c3 */ /* 0x000e620000008800 */
[----:B------:R-:W-:Y:S01]  /*32e0*/  UMOV UR5, 0x400 ;  /* 0x0000040000057882 */ /* 0x000fe20000000000 */
[----:B------:R-:W-:Y:S02]  /*32f0*/  MOV R85, RZ ;  /* 0x000000ff00557202 */ /* 0x000fe40000000f00 */
[----:B------:R-:W-:Y:S01]  /*3300*/  MOV R84, 0x3f800000 ;  /* 0x3f80000000547802 */ /* 0x000fe20000000f00 */
[----:B-1----:R-:W-:Y:S01]  /*3310*/  ULEA UR5, UR6, UR5, 0x18 ;  /* 0x0000000506057291 */ /* 0x002fe2000f8ec03f */
[----:B---3--:R-:W-:-:S04]  /*3320*/  FMUL.FTZ R59, R59, 1.4426950216293334961 ;  /* 0x3fb8aa3b3b3b7820 */ /* 0x008fc80000410000 */
[C---:B------:R-:W-:Y:S01]  /*3330*/  FMUL.FTZ R114, R59.reuse, R2 ;  /* 0x000000023b727220 */ /* 0x040fe20000410000 */
[C---:B------:R-:W-:Y:S01]  /*3340*/  FMUL.FTZ R113, R59.reuse, R5 ;  /* 0x000000053b717220 */ /* 0x040fe20000410000 */
[C---:B------:R-:W-:Y:S01]  /*3350*/  FMUL.FTZ R112, R59.reuse, R3 ;  /* 0x000000033b707220 */ /* 0x040fe20000410000 */
[C---:B------:R-:W-:Y:S01]  /*3360*/  FMUL.FTZ R111, R59.reuse, R0 ;  /* 0x000000003b6f7220 */ /* 0x040fe20000410000 */
[C---:B------:R-:W-:Y:S01]  /*3370*/  FMUL.FTZ R109, R59.reuse, R65 ;  /* 0x000000413b6d7220 */ /* 0x040fe20000410000 */
[C---:B------:R-:W-:Y:S01]  /*3380*/  FMUL.FTZ R110, R59.reuse, R64 ;  /* 0x000000403b6e7220 */ /* 0x040fe20000410000 */
[----:B------:R-:W0:Y:S01]  /*3390*/  MUFU.EX2 R114, R114 ;  /* 0x0000007200727308 */ /* 0x000e220000000800 */
[C---:B------:R-:W-:Y:S01]  /*33a0*/  FMUL.FTZ R108, R59.reuse, R67 ;  /* 0x000000433b6c7220 */ /* 0x040fe20000410000 */
        /* <DEDUP_REMOVED lines=10> */
[----:B------:R-:W3:Y:S01]  /*3450*/  MUFU.EX2 R112, R112 ;  /* 0x0000007000707308 */ /* 0x000ee20000000800 */
[-C--:B0-----:R-:W-:Y:S01]  /*3460*/  FFMA.FTZ R56, R90, R114.reuse, R91 ;  /* 0x000000725a387223 */ /* 0x081fe2000001005b */
[----:B----4-:R-:W-:Y:S04]  /*3470*/  STS.128 [R6], R40 ;  /* 0x0000002806007388 */ /* 0x010fe80000000c00 */
[----:B--2---:R-:W-:Y:S02]  /*3480*/  STS.128 [R6+0x200], R44 ;  /* 0x0002002c06007388 */ /* 0x004fe40000000c00 */
[----:B------:R-:W0:Y:S01]  /*3490*/  MUFU.EX2 R111, R111 ;  /* 0x0000006f006f7308 */ /* 0x000e220000000800 */
[----:B-1----:R-:W-:Y:S01]  /*34a0*/  FMUL.FTZ R57, R113, R114 ;  /* 0x0000007271397220 */ /* 0x002fe20000410000 */
[----:B------:R-:W-:Y:S04]  /*34b0*/  STS.128 [R6+0x400], R48 ;  /* 0x0004003006007388 */ /* 0x000fe80000000c00 */
[----:B------:R-:W-:Y:S01]  /*34c0*/  STS.128 [R6+0x600], R52 ;  /* 0x0006003406007388 */ /* 0x000fe20000000c00 */
[----:B------:R-:W-:Y:S01]  /*34d0*/  NOP ;  /* 0x0000000000007918 */ /* 0x000fe20000000000 */
[----:B------:R-:W1:Y:S01]  /*34e0*/  MUFU.EX2 R109, R109 ;  /* 0x0000006d006d7308 */ /* 0x000e620000000800 */
[C---:B---3--:R-:W-:Y:S01]  /*34f0*/  FFMA.FTZ R60, R112.reuse, R56, R93 ;  /* 0x00000038703c7223 */ /* 0x048fe2000001005d */
[----:B------:R-:W-:Y:S01]  /*3500*/  FMUL.FTZ R56, R112, R57 ;  /* 0x0000003970387220 */ /* 0x000fe20000410000 */
[----:B------:R-:W-:Y:S02]  /*3510*/  LDS.128 R48, [R4+0x20] ;  /* 0x0000200004307984 */ /* 0x000fe40000000c00 */
[C---:B0-----:R-:W-:Y:S01]  /*3520*/  FFMA.FTZ R60, R111.reuse, R60, R92 ;  /* 0x0000003c6f3c7223 */ /* 0x041fe2000001005c */
[----:B------:R-:W-:Y:S01]  /*3530*/  FMUL.FTZ R56, R111, R56 ;  /* 0x000000386f387220 */ /* 0x000fe20000410000 */
[----:B------:R-:W-:Y:S01]  /*3540*/  LDS.128 R52, [R4+0x30] ;  /* 0x0000300004347984 */ /* 0x000fe20000000c00 */
[----:B------:R-:W0:Y:S08]  /*3550*/  MUFU.EX2 R110, R110 ;  /* 0x0000006e006e7308 */ /* 0x000e300000000800 */
[----:B------:R-:W2:Y:S01]  /*3560*/  MUFU.EX2 R108, R108 ;  /* 0x0000006c006c7308 */ /* 0x000ea20000000800 */
[C---:B-1----:R-:W-:Y:S01]  /*3570*/  FFMA.FTZ R60, R109.reuse, R60, R80 ;  /* 0x0000003c6d3c7223 */ /* 0x042fe20000010050 */
[----:B------:R-:W-:-:S06]  /*3580*/  FMUL.FTZ R57, R109, R56 ;  /* 0x000000386d397220 */ /* 0x000fcc0000410000 */
[----:B------:R-:W1:Y:S01]  /*3590*/  MUFU.EX2 R99, R99 ;  /* 0x0000006300637308 */ /* 0x000e620000000800 */
[C---:B0-----:R-:W-:Y:S01]  /*35a0*/  FFMA.FTZ R60, R110.reuse, R60, R81 ;  /* 0x0000003c6e3c7223 */ /* 0x041fe20000010051 */
[----:B------:R-:W-:-:S06]  /*35b0*/  FMUL.FTZ R57, R110, R57 ;  /* 0x000000396e397220 */ /* 0x000fcc0000410000 */
[----:B------:R-:W0:Y:S01]  /*35c0*/  MUFU.EX2 R101, R101 ;  /* 0x0000006500657308 */ /* 0x000e220000000800 */
[C---:B--2---:R-:W-:Y:S01]  /*35d0*/  FFMA.FTZ R60, R108.reuse, R60, R83 ;  /* 0x0000003c6c3c7223 */ /* 0x044fe20000010053 */
[----:B------:R-:W-:-:S06]  /*35e0*/  FMUL.FTZ R56, R108, R57 ;  /* 0x000000396c387220 */ /* 0x000fcc0000410000 */
        /* <DEDUP_REMOVED lines=20> */
[----:B------:R-:W-:-:S03]  /*3730*/  FMUL.FTZ R56, R104, R57 ;  /* 0x0000003968387220 */ /* 0x000fc60000410000 */
[C---:B0-----:R-:W-:Y:S01]  /*3740*/  FFMA.FTZ R60, R107.reuse, R60, R98 ;  /* 0x0000003c6b3c7223 */ /* 0x041fe20000010062 */
[----:B------:R-:W-:Y:S01]  /*3750*/  FMUL.FTZ R57, R107, R56 ;  /* 0x000000386b397220 */ /* 0x000fe20000410000 */
[----:B------:R-:W-:Y:S02]  /*3760*/  IMAD R56, R58, UR16, RZ ;  /* 0x000000103a387c24 */ /* 0x000fe4000f8e02ff */
[----:B------:R-:W-:-:S04]  /*3770*/  IMAD.WIDE.U32 R58, R121, UR16, R118 ;  /* 0x00000010793a7c25 */ /* 0x000fc8000f8e0076 */
[C---:B--2---:R-:W-:Y:S01]  /*3780*/  FFMA.FTZ R77, R106.reuse, R60, R115 ;  /* 0x0000003c6a4d7223 */ /* 0x044fe20000010073 */
[----:B------:R-:W-:Y:S01]  /*3790*/  FMUL.FTZ R76, R106, R57 ;  /* 0x000000396a4c7220 */ /* 0x000fe20000410000 */
[----:B------:R-:W-:Y:S01]  /*37a0*/  IMAD R57, R121, UR17, R56 ;  /* 0x0000001179397c24 */ /* 0x000fe2000f8e0238 */
[C---:B------:R-:W-:Y:S02]  /*37b0*/  LEA R56, P2, R58.reuse, UR18, 0x2 ;  /* 0x000000123a387c11 */ /* 0x040fe4000f8410ff */
[----:B------:R-:W0:Y:S02]  /*37c0*/  SHFL.UP PT, R60, R77, 0x1, RZ ;  /* 0x042000004d3c7989 */ /* 0x000e2400000e00ff */
[----:B------:R-:W-:Y:S02]  /*37d0*/  IADD3 R57, R59, R57, RZ ;  /* 0x000000393b397210 */ /* 0x000fe40007ffe0ff */
[----:B------:R-:W1:Y:S02]  /*37e0*/  SHFL.UP PT, R61, R76, 0x1, RZ ;  /* 0x042000004c3d7989 */ /* 0x000e6400000e00ff */
[----:B------:R-:W-:Y:S01]  /*37f0*/  LEA.HI.X R57, R58, UR19, R57, 0x2, P2 ;  /* 0x000000133a397c11 */ /* 0x000fe200090f1439 */
[----:B0-----:R-:W-:Y:S01]  /*3800*/  @P1 FFMA.FTZ R77, R76, R60, R77 ;  /* 0x0000003c4c4d1223 */ /* 0x001fe2000001004d */
[----:B------:R-:W-:-:S03]  /*3810*/  ISETP.NE.AND P2, PT, R18, 0x1f, PT ;  /* 0x0000001f1200780c */ /* 0x000fc60003f45270 */
[----:B------:R0:W5:Y:S01]  /*3820*/  LDG.E R116, desc[UR8][R56.64] ;  /* 0x0000000838747981 */ /* 0x000162000c1e1900 */
[----:B-1----:R-:W-:-:S03]  /*3830*/  @P1 FMUL.FTZ R76, R76, R61 ;  /* 0x0000003d4c4c1220 */ /* 0x002fc60000410000 */
        /* <DEDUP_REMOVED lines=12> */
[----:B------:R-:W-:Y:S01]  /*3900*/  ISETP.GE.AND P1, PT, R18, 0x8, PT ;  /* 0x000000081200780c */ /* 0x000fe20003f26270 */
[----:B------:R-:W3:-:S12]  /*3910*/  @!P2 S2R R44, SR_CgaCtaId ;  /* 0x00000000002ca919 */ /* 0x000ed80000008800 */
[C---:B-1----:R-:W-:Y:S01]  /*3920*/  @P1 FFMA.FTZ R77, R76.reuse, R40, R77 ;  /* 0x000000284c4d1223 */ /* 0x042fe2000001004d */
[----:B--2---:R-:W-:-:S04]  /*3930*/  @P1 FMUL.FTZ R76, R76, R41 ;  /* 0x000000294c4c1220 */ /* 0x004fc80000410000 */
[----:B------:R-:W1:Y:S04]  /*3940*/  SHFL.UP PT, R40, R77, 0x10, RZ ;  /* 0x060000004d287989 */ /* 0x000e6800000e00ff */
[----:B------:R-:W2:Y:S01]  /*3950*/  SHFL.UP PT, R41, R76, 0x10, RZ ;  /* 0x060000004c297989 */ /* 0x000ea200000e00ff */
[----:B------:R-:W-:Y:S02]  /*3960*/  ISETP.GE.AND P1, PT, R18, 0x10, PT ;  /* 0x000000101200780c */ /* 0x000fe40003f26270 */
[----:B------:R-:W-:Y:S02]  /*3970*/  @!P2 MOV R43, 0x400 ;  /* 0x00000400002ba802 */ /* 0x000fe40000000f00 */
[----:B------:R-:W-:Y:S02]  /*3980*/  @!P2 SHF.R.U32.HI R42, RZ, 0x2, R8 ;  /* 0x00000002ff2aa819 */ /* 0x000fe40000011608 */
[----:B---3--:R-:W-:-:S02]  /*3990*/  @!P2 LEA R43, R44, R43, 0x18 ;  /* 0x0000002b2c2ba211 */ /* 0x008fc400078ec0ff */
[----:B------:R-:W-:Y:S01]  /*39a0*/  @!P2 LOP3.LUT R42, R42, 0x3ffffff8, RZ, 0xc0, !PT ;  /* 0x3ffffff82a2aa812 */ /* 0x000fe200078ec0ff */
[----:B------:R-:W-:Y:S01]  /*39b0*/  LDS.128 R44, [R4+0x10] ;  /* 0x00001000042c7984 */ /* 0x000fe20000000c00 */
[----:B------:R-:W-:Y:S02]  /*39c0*/  @!P0 LEA R118, R121, UR5, 0x3 ;  /* 0x0000000579768c11 */ /* 0x000fe4000f8e18ff */
[----:B0-----:R-:W-:-:S03]  /*39d0*/  @!P2 IADD3 R56, R43, R42, RZ ;  /* 0x0000002a2b38a210 */ /* 0x001fc60007ffe0ff */
[----:B------:R-:W-:Y:S01]  /*39e0*/  @!P0 LDS.64 R84, [R118+0x2150] ;  /* 0x0021500076548984 */ /* 0x000fe20000000a00 */
[C---:B-1----:R-:W-:Y:S01]  /*39f0*/  @P1 FFMA.FTZ R77, R76.reuse, R40, R77 ;  /* 0x000000284c4d1223 */ /* 0x042fe2000001004d */
[----:B--2---:R-:W-:Y:S02]  /*3a00*/  @P1 FMUL.FTZ R76, R76, R41 ;  /* 0x000000294c4c1220 */ /* 0x004fe40000410000 */
[----:B------:R-:W-:Y:S04]  /*3a10*/  LDS.128 R40, [R4] ;  /* 0x0000000004287984 */ /* 0x000fe80000000c00 */
[----:B------:R-:W-:Y:S01]  /*3a20*/  @!P2 STS.64 [R56+0x2110], R76 ;  /* 0x0021104c3800a388 */ /* 0x000fe20000000a00 */
[----:B------:R-:W-:Y:S06]  /*3a30*/  BAR.SYNC.DEFER_BLOCKING 0x0 ;  /* 0x0000000000007b1d */ /* 0x000fec0000010000 */
[----:B------:R-:W0:Y:S04]  /*3a40*/  LDS.128 R56, [UR5+0x2110] ;  /* 0x00211005ff387984 */ /* 0x000e280008000c00 */
[----:B------:R-:W1:Y:S04]  /*3a50*/  LDS.128 R60, [UR5+0x2120] ;  /* 0x00212005ff3c7984 */ /* 0x000e680008000c00 */
[----:B------:R2:W-:Y:S04]  /*3a60*/  SHFL.UP PT, R118, R76, 0x1, RZ ;  /* 0x042000004c767989 */ /* 0x0005e800000e00ff */
[----:B------:R0:W3:Y:S01]  /*3a70*/  SHFL.UP PT, R120, R77, 0x1, RZ ;  /* 0x042000004d787989 */ /* 0x0000e200000e00ff */
[----:B--2---:R-:W-:-:S04]  /*3a80*/  SHF.R.U32.HI R76, RZ, 0x5, R8 ;  /* 0x00000005ff4c7819 */ /* 0x004fc80000011608 */
[C---:B------:R-:W-:Y:S02]  /*3a90*/  ISETP.NE.AND P3, PT, R76.reuse, RZ, PT ;  /* 0x000000ff4c00720c */ /* 0x040fe40003f65270 */
[----:B------:R-:W-:Y:S02]  /*3aa0*/  ISETP.NE.AND P2, PT, R76, 0x2, PT ;  /* 0x000000024c00780c */ /* 0x000fe40003f45270 */
[----:B------:R-:W-:Y:S02]  /*3ab0*/  ISETP.NE.AND P4, PT, R18, RZ, P3 ;  /* 0x000000ff1200720c */ /* 0x000fe40001f85270 */
[----:B------:R-:W-:Y:S01]  /*3ac0*/  ISETP.NE.AND P1, PT, R76, 0x3, PT ;  /* 0x000000034c00780c */ /* 0x000fe20003f25270 */
[-C--:B0-----:R-:W-:Y:S01]  /*3ad0*/  FMUL.FTZ R77, R56, R58.reuse ;  /* 0x0000003a384d7220 */ /* 0x081fe20000410000 */
[----:B------:R-:W-:-:S03]  /*3ae0*/  FFMA.FTZ R58, R57, R58, R59 ;  /* 0x0000003a393a7223 */ /* 0x000fc6000001003b */
[CC--:B-1----:R-:W-:Y:S01]  /*3af0*/  FMUL.FTZ R59, R77.reuse, R60.reuse ;  /* 0x0000003c4d3b7220 */ /* 0x0c2fe20000410000 */
[C---:B------:R-:W-:Y:S01]  /*3b00*/  FFMA.FTZ R60, R58.reuse, R60, R61 ;  /* 0x0000003c3a3c7223 */ /* 0x040fe2000001003d */
[----:B------:R-:W-:Y:S02]  /*3b10*/  FSEL R57, R58, R57, !P2 ;  /* 0x000000393a397208 */ /* 0x000fe40005000000 */
[----:B------:R-:W-:Y:S02]  /*3b20*/  FSEL R56, R77, R56, !P2 ;  /* 0x000000384d387208 */ /* 0x000fe40005000000 */
[----:B------:R-:W-:Y:S02]  /*3b30*/  FSEL R57, R60, R57, !P1 ;  /* 0x000000393c397208 */ /* 0x000fe40004800000 */
[----:B------:R-:W-:-:S03]  /*3b40*/  FSEL R61, R59, R56, !P1 ;  /* 0x000000383b3d7208 */ /* 0x000fc60004800000 */
[C---:B---3--:R-:W-:Y:S02]  /*3b50*/  @P4 FFMA.FTZ R57, R118.reuse, R57, R120 ;  /* 0x0000003976394223 */ /* 0x048fe40000010078 */
[----:B------:R-:W-:Y:S01]  /*3b60*/  @P4 FMUL.FTZ R61, R118, R61 ;  /* 0x0000003d763d4220 */ /* 0x000fe20000410000 */
[----:B------:R-:W-:Y:S01]  /*3b70*/  BSSY B0, `(.L_x_3053) ;  /* 0x000000e000007945 */ /* 0x000fe20003800000 */
[C---:B------:R-:W-:Y:S01]  /*3b80*/  FFMA.FTZ R60, R62.reuse, R60, R63 ;  /* 0x0000003c3e3c7223 */ /* 0x040fe2000001003f */
[----:B------:R-:W-:Y:S01]  /*3b90*/  @P3 MOV R120, R57 ;  /* 0x0000003900783202 */ /* 0x000fe20000000f00 */
        /* <DEDUP_REMOVED lines=11> */
.L_x_3054:
[----:B------:R-:W-:Y:S05]  /*3c50*/  BSYNC B0 ;  /* 0x0000000000007941 */ /* 0x000fea0003800000 */
.L_x_3053:
        /* <DEDUP_REMOVED lines=24> */
[----:B------:R-:W2:Y:S01]  /*3de0*/  S2UR UR21, SR_CTAID.X ;  /* 0x00000000001579c3 */ /* 0x000ea20000002500 */
[----:B-1----:R-:W-:Y:S02]  /*3df0*/  MOV R23, UR6 ;  /* 0x0000000600177c02 */ /* 0x002fe40008000f00 */
[----:B--2---:R-:W-:-:S05]  /*3e00*/  MOV R19, UR21 ;  /* 0x0000001500137c02 */ /* 0x004fca0008000f00 */
[----:B------:R-:W-:-:S04]  /*3e10*/  IMAD R58, R19, UR7, R23 ;  /* 0x00000007133a7c24 */ /* 0x000fc8000f8e0217 */
[----:B------:R-:W-:Y:S02]  /*3e20*/  IMAD R59, R58, R97, RZ ;  /* 0x000000613a3b7224 */ /* 0x000fe400078e02ff */
[----:B------:R-:W-:Y:S02]  /*3e30*/  IMAD R58, R96, UR4, R121 ;  /* 0x00000004603a7c24 */ /* 0x000fe4000f8e0279 */
[----:B------:R-:W-:-:S05]  /*3e40*/  IMAD R59, R59, R96, RZ ;  /* 0x000000603b3b7224 */ /* 0x000fca00078e02ff */
[----:B0-----:R-:W-:Y:S02]  /*3e50*/  SHF.R.S32.HI R85, RZ, 0x1f, R59 ;  /* 0x0000001fff557819 */ /* 0x001fe4000001143b */
[----:B------:R-:W-:-:S04]  /*3e60*/  IADD3 R59, P1, R58, R59, RZ ;  /* 0x0000003b3a3b7210 */ /* 0x000fc80007f3e0ff */
[----:B------:R-:W-:Y:S02]  /*3e70*/  LEA.HI.X.SX32 R84, R58, R85, 0x1, P1 ;  /* 0x000000553a547211 */ /* 0x000fe400008f0eff */
[----:B------:R-:W-:Y:S02]  /*3e80*/  LEA R58, P1, R59, R74, 0x3 ;  /* 0x0000004a3b3a7211 */ /* 0x000fe400078218ff */
[----:B------:R-:W-:Y:S02]  /*3e90*/  LEA R85, R121, UR5, 0x3 ;  /* 0x0000000579557c11 */ /* 0x000fe4000f8e18ff */
[----:B------:R-:W-:-:S03]  /*3ea0*/  LEA.HI.X R59, R59, R75, R84, 0x3, P1 ;  /* 0x0000004b3b3b7211 */ /* 0x000fc600008f1c54 */
[----:B------:R1:W-:Y:S04]  /*3eb0*/  STS.64 [R85+0x2150], R56 ;  /* 0x0021503855007388 */ /* 0x0003e80000000a00 */
[----:B------:R1:W-:Y:S02]  /*3ec0*/  STG.E.64 desc[UR8][R58.64], R56 ;  /* 0x000000383a007986 */ /* 0x0003e4000c101b08 */
.L_x_3056:
[----:B------:R-:W-:Y:S05]  /*3ed0*/  BSYNC B0 ;  /* 0x0000000000007941 */ /* 0x000fea0003800000 */
.L_x_3055:
[----:B------:R-:W-:Y:S01]  /*3ee0*/  IADD3 R121, R121, 0x1, RZ ;  /* 0x0000000179797810 */ /* 0x000fe20007ffe0ff */
[-C--:B-----5:R-:W-:Y:S01]  /*3ef0*/  FMUL.FTZ R40, R40, R116.reuse ;  /* 0x0000007428287220 */ /* 0x0a0fe20000410000 */
[-C--:B------:R-:W-:Y:S01]  /*3f00*/  FMUL.FTZ R41, R41, R116.reuse ;  /* 0x0000007429297220 */ /* 0x080fe20000410000 */
[-C--:B------:R-:W-:Y:S01]  /*3f10*/  FMUL.FTZ R42, R42, R116.reuse ;  /* 0x000000742a2a7220 */ /* 0x080fe20000410000 */
[----:B------:R-:W-:Y:S01]  /*3f20*/  ISETP.GE.AND P1, PT, R121, UR20, PT ;  /* 0x0000001479007c0c */ /* 0x000fe2000bf26270 */
        /* <DEDUP_REMOVED lines=29> */
[----:B------:R-:W-:Y:S06]  /*4100*/  @!P1 BRA `(.L_x_3057) ;  /* 0xfffffff000189947 */ /* 0x000fec000383ffff */
.L_x_3052:
[----:B------:R-:W-:Y:S01]  /*4110*/  BAR.SYNC.DEFER_BLOCKING 0x0 ;  /* 0x0000000000007b1d */ /* 0x000fe20000010000 */
[----:B------:R-:W-:Y:S01]  /*4120*/  LEA R7, R18, R7, 0x2 ;  /* 0x0000000712077211 */ /* 0x000fe200078e10ff */
[----:B------:R-:W-:Y:S01]  /*4130*/  USHF.L.U32 UR6, UR4, 0xb, URZ ;  /* 0x0000000b04067899 */ /* 0x000fe2000800063f */
[----:B------:R-:W-:Y:S01]  /*4140*/  IADD3 R10, P1, R10, 0x2000, RZ ;  /* 0x000020000a0a7810 */ /* 0x000fe20007f3e0ff */
[----:B------:R-:W-:Y:S01]  /*4150*/  UIADD3 UR4, UR4, 0x1, URZ ;  /* 0x0000000104047890 */ /* 0x000fe2000fffe03f */
[----:B------:R-:W-:-:S03]  /*4160*/  LEA R7, R7, UR5, 0x4 ;  /* 0x0000000507077c11 */ /* 0x000fc6000f8e20ff */
[----:B------:R-:W2:Y:S01]  /*4170*/  LDC.64 R4, c[0x0][0x2b0] ;  /* 0x0000ac00ff047b82 */ /* 0x000ea20000000a00 */
[----:B------:R-:W-:Y:S01]  /*4180*/  USHF.R.S32.HI UR7, URZ, 0x1f, UR6 ;  /* 0x0000001f3f077899 */ /* 0x000fe20008011406 */
[----:B------:R-:W-:Y:S02]  /*4190*/  IADD3 R14, P2, R14, 0x2000, RZ ;  /* 0x000020000e0e7810 */ /* 0x000fe40007f5e0ff */
[----:B------:R-:W-:Y:S02]  /*41a0*/  IADD3 R12, P3, R12, 0x2000, RZ ;  /* 0x000020000c0c7810 */ /* 0x000fe40007f7e0ff */
[----:B------:R-:W-:Y:S02]  /*41b0*/  IADD3.X R9, RZ, R9, RZ, P1, !PT ;  /* 0x00000009ff097210 */ /* 0x000fe40000ffe4ff */
[----:B------:R-:W-:Y:S02]  /*41c0*/  IADD3.X R13, RZ, R13, RZ, P2, !PT ;  /* 0x0000000dff0d7210 */ /* 0x000fe400017fe4ff */
[----:B------:R-:W-:Y:S01]  /*41d0*/  IADD3.X R11, RZ, R11, RZ, P3, !PT ;  /* 0x0000000bff0b7210 */ /* 0x000fe20001ffe4ff */
[----:B------:R-:W-:Y:S04]  /*41e0*/  STS.128 [R7], R32 ;  /* 0x0000002007007388 */ /* 0x000fe80000000c00 */
[----:B------:R-:W-:Y:S01]  /*41f0*/  STS.128 [R7+0x10], R24 ;  /* 0x0000101807007388 */ /* 0x000fe20000000c00 */
[----:B--2---:R-:W-:-:S03]  /*4200*/  IMAD R0, R17, R4, RZ ;  /* 0x0000000411007224 */ /* 0x004fc600078e02ff */
[----:B------:R-:W-:Y:S01]  /*4210*/  STS.128 [R7+0x20], R28 ;  /* 0x0000201c07007388 */ /* 0x000fe20000000c00 */
[----:B------:R-:W-:Y:S01]  /*4220*/  IMAD.WIDE.U32 R2, R19, R4, UR6 ;  /* 0x0000000613027e25 */ /* 0x000fe2000f8e0004 */
[----:B------:R-:W-:Y:S02]  /*4230*/  ULDC.64 UR6, c[0x0][0x2b8] ;  /* 0x0000ae0000067ab9 */ /* 0x000fe40000000a00 */
[----:B------:R-:W-:Y:S01]  /*4240*/  STS.128 [R7+0x30], R36 ;  /* 0x0000302407007388 */ /* 0x000fe20000000c00 */
[----:B------:R-:W-:-:S03]  /*4250*/  NOP ;  /* 0x0000000000007918 */ /* 0x000fc60000000000 */
[----:B------:R-:W2:Y:S01]  /*4260*/  LDS.128 R40, [R6] ;  /* 0x0000000006287984 */ /* 0x000ea20000000c00 */
[----:B------:R-:W-:Y:S02]  /*4270*/  IMAD R5, R19, R5, R0 ;  /* 0x0000000513057224 */ /* 0x000fe400078e0200 */
[----:B------:R-:W-:Y:S01]  /*4280*/  IMAD R0, R22, UR6, RZ ;  /* 0x0000000616007c24 */ /* 0x000fe2000f8e02ff */
[----:B------:R-:W3:Y:S02]  /*4290*/  LDS.128 R44, [R6+0x200] ;  /* 0x00020000062c7984 */ /* 0x000ee40000000c00 */
[----:B------:R-:W-:Y:S01]  /*42a0*/  IADD3 R3, R3, R5, RZ ;  /* 0x0000000503037210 */ /* 0x000fe20007ffe0ff */
[C---:B------:R-:W-:Y:S01]  /*42b0*/  IMAD R5, R23.reuse, UR7, R0 ;  /* 0x0000000717057c24 */ /* 0x040fe2000f8e0200 */
[----:B------:R-:W4:Y:S01]  /*42c0*/  LDS.128 R48, [R6+0x400] ;  /* 0x0004000006307984 */ /* 0x000f220000000c00 */
[----:B------:R-:W5:Y:S01]  /*42d0*/  LDC R0, c[0x0][0x224] ;  /* 0x00008900ff007b82 */ /* 0x000f620000000800 */
[----:B------:R-:W-:-:S02]  /*42e0*/  IMAD.WIDE.U32 R2, R23, UR6, R2 ;  /* 0x0000000617027c25 */ /* 0x000fc4000f8e0002 */
[----:B------:R-:W0:Y:S01]  /*42f0*/  LDS.128 R52, [R6+0x600] ;  /* 0x0006000006347984 */ /* 0x000e220000000c00 */
[----:B------:R-:W-:Y:S02]  /*4300*/  ULDC.64 UR6, c[0x0][0x308] ;  /* 0x0000c20000067ab9 */ /* 0x000fe40000000a00 */
[----:B------:R-:W-:Y:S02]  /*4310*/  IADD3 R3, R3, R5, RZ ;  /* 0x0000000503037210 */ /* 0x000fe40007ffe0ff */
[----:B------:R-:W-:-:S04]  /*4320*/  LEA R4, P0, R2, UR6, 0x2 ;  /* 0x0000000602047c11 */ /* 0x000fc8000f8010ff */
[----:B------:R-:W-:-:S03]  /*4330*/  LEA.HI.X R5, R2, UR7, R3, 0x2, P0 ;  /* 0x0000000702057c11 */ /* 0x000fc600080f1403 */
[----:B------:R-:W-:Y:S01]  /*4340*/  IMAD.WIDE R2, R16, 0x10, R4 ;  /* 0x0000001010027825 */ /* 0x000fe200078e0204 */
[----:B-----5:R-:W-:-:S04]  /*4350*/  ISETP.LE.AND P0, PT, R0, UR4, PT ;  /* 0x0000000400007c0c */ /* 0x020fc8000bf03270 */
[----:B--2---:R2:W-:Y:S04]  /*4360*/  STG.E.128 desc[UR8][R2.64], R40 ;  /* 0x0000002802007986 */ /* 0x0045e8000c101d08 */
[----:B---3--:R2:W-:Y:S04]  /*4370*/  STG.E.128 desc[UR8][R2.64+0x200], R44 ;  /* 0x0002002c02007986 */ /* 0x0085e8000c101d08 */
[----:B----4-:R2:W-:Y:S04]  /*4380*/  STG.E.128 desc[UR8][R2.64+0x400], R48 ;  /* 0x0004003002007986 */ /* 0x0105e8000c101d08 */
[----:B0-----:R2:W-:Y:S01]  /*4390*/  STG.E.128 desc[UR8][R2.64+0x600], R52 ;  /* 0x0006003402007986 */ /* 0x0015e2000c101d08 */
[----:B------:R-:W-:Y:S05]  /*43a0*/  @!P0 BRA `(.L_x_3058) ;  /* 0xffffffc000908947 */ /* 0x000fea000383ffff */
[----:B------:R-:W-:Y:S05]  /*43b0*/  EXIT ;  /* 0x000000000000794d */ /* 0x000fea0003800000 */
.L_x_3059:
        /* <DEDUP_REMOVED lines=12> */
.L_x_5250:


//--------------------- .text._Z25selective_scan_fwd_kernelI32Selective_Scan_fwd_kernel_traitsILi128ELi16ELi1ELb1ELb0ELb1ELb1EffEEv13SSMParamsBase --------------------------
	.section	.text._Z25selective_scan_fwd_kernelI32Selective_Scan_fwd_kernel_traitsILi128ELi16ELi1ELb1ELb0ELb1ELb1EffEEv13SSMParamsBase,"ax",@progbits
	.align	128
        .global         _Z25selective_scan_fwd_kernelI32Selective_Scan_fwd_kernel_traitsILi128ELi16ELi1ELb1ELb0ELb1ELb1EffEEv13SSMParamsBase
        .type           _Z25selective_scan_fwd_kernelI32Selective_Scan_fwd_kernel_traitsILi128ELi16ELi1ELb1ELb0ELb1ELb1EffEEv13SSMParamsBase,@function
        .size           _Z25selective_scan_fwd_kernelI32Selective_Scan_fwd_kernel_traitsILi128ELi16ELi1ELb1ELb0ELb1ELb1EffEEv13SSMParamsBase,(.L_x_5251 - _Z25selective_scan_fwd_kernelI32Selective_Scan_fwd_kernel_traitsILi128ELi16ELi1ELb1ELb0ELb1ELb1EffEEv13SSMParamsBase)
        .other          _Z25selective_scan_fwd_kernelI32Selective_Scan_fwd_kernel_traitsILi128ELi16ELi1ELb1ELb0ELb1ELb1EffEEv13SSMParamsBase,@"STO_CUDA_ENTRY STV_DEFAULT"
_Z25selective_scan_fwd_kernelI32Selective_Scan_fwd_kernel_traitsILi128ELi16ELi1ELb1ELb0ELb1ELb1EffEEv13SSMParamsBase:
.text._Z25selective_scan_fwd_kernelI32Selective_Scan_fwd_kernel_traitsILi128ELi16ELi1ELb1ELb0ELb1ELb1EffEEv13SSMParamsBase:
        /* <DEDUP_REMOVED lines=33> */
[----:B---3--:R-:W-:-:S03]  /*0210*/  IADD3 R8, RZ, -R7, RZ ;  /* 0x80000007ff087210 */ /* 0x008fc60007ffe0ff */
[----:B------:R-:W-:Y:S02]  /*0220*/  IMAD R5, R17, UR4, RZ ;  /* 0x0000000411057c24 */ /* 0x000fe4000f8e02ff */
[----:B------:R-:W-:Y:S01]  /*0230*/  IMAD R3, R8, R9, RZ ;  /* 0x0000000908037224 */ /* 0x000fe200078e02ff */
[----:B0-----:R-:W-:-:S03]  /*0240*/  ISETP.GE.AND P3, PT, R4, 0x1, PT ;  /* 0x000000010400780c */ /* 0x001fc60003f66270 */
        /* <DEDUP_REMOVED lines=9> */
[----:B------:R-:W-:-:S06]  /*02e0*/  IMAD R13, R14, UR7, R3 ;  /* 0x000000070e0d7c24 */ /* 0x000fcc000f8e0203 */
[----:B------:R-:W-:-:S04]  /*02f0*/  @!P1 IADD3 R2, R2, -R9, RZ ;  /* 0x8000000902029210 */ /* 0x000fc80007ffe0ff */
[----:B------:R-:W-:Y:S01]  /*0300*/  ISETP.GE.U32.AND P0, PT, R2, R9, PT ;  /* 0x000000090200720c */ /* 0x000fe20003f06070 */
[----:B------:R-:W-:-:S04]  /*0310*/  IMAD.WIDE.U32 R2, R14, UR4, RZ ;  /* 0x000000040e027c25 */ /* 0x000fc8000f8e00ff */
[----:B------:R-:W-:Y:S01]  /*0320*/  IMAD R9, R14, UR5, R5 ;  /* 0x000000050e097c24 */ /* 0x000fe2000f8e0205 */
[----:B------:R-:W-:Y:S01]  /*0330*/  ULDC.64 UR4, c[0x0][0x290] ;  /* 0x0000a40000047ab9 */ /* 0x000fe20000000a00 */
[----:B------:R-:W-:Y:S06]  /*0340*/  @!P3 EXIT ;  /* 0x000000000000b94d */ /* 0x000fec0003800000 */
[----:B------:R-:W-:Y:S01]  /*0350*/  @!P1 IADD3 R0, R0, 0x1, RZ ;  /* 0x0000000100009810 */ /* 0x000fe20007ffe0ff */
[----:B------:R-:W0:Y:S01]  /*0360*/  S2R R15, SR_TID.X ;  /* 0x00000000000f7919 */ /* 0x000e220000002100 */
[----:B------:R-:W-:Y:S01]  /*0370*/  ISETP.NE.AND P1, PT, R21, RZ, PT ;  /* 0x000000ff1500720c */ /* 0x000fe20003f25270 */
[----:B------:R-:W1:Y:S01]  /*0380*/  LDC.64 R24, c[0x0][0x2f8] ;  /* 0x0000be00ff187b82 */ /* 0x000e620000000a00 */
[----:B------:R-:W-:Y:S01]  /*0390*/  @P0 IADD3 R0, R0, 0x1, RZ ;  /* 0x0000000100000810 */ /* 0x000fe20007ffe0ff */
[----:B------:R-:W-:Y:S01]  /*03a0*/  IMAD R11, R17, UR4, RZ ;  /* 0x00000004110b7c24 */ /* 0x000fe2000f8e02ff */
[----:B------:R-:W-:Y:S01]  /*03b0*/  IADD3 R7, R7, R13, RZ ;  /* 0x0000000d07077210 */ /* 0x000fe20007ffe0ff */
[----:B------:R-:W-:Y:S01]  /*03c0*/  IMAD.WIDE.U32 R4, R14, UR4, RZ ;  /* 0x000000040e047c25 */ /* 0x000fe2000f8e00ff */
[----:B------:R-:W2:Y:S01]  /*03d0*/  S2R R13, SR_LANEID ;  /* 0x00000000000d7919 */ /* 0x000ea20000000000 */
[----:B------:R-:W-:Y:S01]  /*03e0*/  @!P2 IADD3 R0, -R0, RZ, RZ ;  /* 0x000000ff0000a210 */ /* 0x000fe20007ffe1ff */
[----:B------:R-:W-:Y:S01]  /*03f0*/  ULDC.64 UR10, c[0x0][0x278] ;  /* 0x00009e00000a7ab9 */ /* 0x000fe20000000a00 */
[----:B------:R-:W3:Y:S01]  /*0400*/  LDC.64 R22, c[0x0][0x2f0] ;  /* 0x0000bc00ff167b82 */ /* 0x000ee20000000a00 */
[----:B------:R-:W-:Y:S01]  /*0410*/  IMAD R11, R14, UR5, R11 ;  /* 0x000000050e0b7c24 */ /* 0x000fe2000f8e020b */
[----:B------:R-:W-:Y:S01]  /*0420*/  ULDC.64 UR4, c[0x0][0x288] ;  /* 0x0000a20000047ab9 */ /* 0x000fe20000000a00 */
[----:B------:R-:W-:Y:S01]  /*0430*/  IADD3 R3, R3, R9, RZ ;  /* 0x0000000903037210 */ /* 0x000fe20007ffe0ff */
[----:B------:R-:W-:Y:S01]  /*0440*/  ULDC.64 UR6, c[0x0][0x298] ;  /* 0x0000a60000067ab9 */ /* 0x000fe20000000a00 */
[----:B------:R-:W-:Y:S01]  /*0450*/  @!P1 LOP3.LUT R0, RZ, R21, RZ, 0x33, !PT ;  /* 0x00000015ff009212 */ /* 0x000fe200078e33ff */
[----:B------:R-:W-:Y:S01]  /*0460*/  IMAD R9, R19, UR4, RZ ;  /* 0x0000000413097c24 */ /* 0x000fe2000f8e02ff */
[----:B------:R-:W-:Y:S01]  /*0470*/  IADD3 R5, R5, R11, RZ ;  /* 0x0000000b05057210 */ /* 0x000fe20007ffe0ff */
[----:B------:R-:W4:Y:S01]  /*0480*/  LDC.64 R26, c[0x0][0x2e0] ;  /* 0x0000b800ff1a7b82 */ /* 0x000f220000000a00 */
[----:B------:R-:W-:Y:S01]  /*0490*/  SHF.R.S32.HI R8, RZ, 0x1f, R0 ;  /* 0x0000001fff087819 */ /* 0x000fe20000011400 */
[----:B------:R-:W-:-:S02]  /*04a0*/  IMAD R11, R19, UR6, RZ ;  /* 0x00000006130b7c24 */ /* 0x000fc4000f8e02ff */
[----:B------:R-:W-:Y:S02]  /*04b0*/  IMAD R9, R20, UR5, R9 ;  /* 0x0000000514097c24 */ /* 0x000fe4000f8e0209 */
[----:B------:R-:W-:Y:S02]  /*04c0*/  IMAD R21, R8, UR10, RZ ;  /* 0x0000000a08157c24 */ /* 0x000fe4000f8e02ff */
[----:B------:R-:W-:Y:S01]  /*04d0*/  IMAD.WIDE.U32 R2, R20, UR4, R2 ;  /* 0x0000000414027c25 */ /* 0x000fe2000f8e0002 */
[----:B------:R-:W-:-:S03]  /*04e0*/  UMOV UR4, URZ ;  /* 0x0000003f00047c82 */ /* 0x000fc60008000000 */
[C---:B------:R-:W-:Y:S01]  /*04f0*/  IMAD.WIDE.U32 R6, R0.reuse, UR10, R6 ;  /* 0x0000000a00067c25 */ /* 0x040fe2000f8e0006 */
[----:B------:R-:W-:Y:S02]  /*0500*/  IADD3 R9, R3, R9, RZ ;  /* 0x0000000903097210 */ /* 0x000fe40007ffe0ff */
[----:B0-----:R-:W-:Y:S01]  /*0510*/  SHF.L.U32 R12, R15, 0x2, RZ ;  /* 0x000000020f0c7819 */ /* 0x001fe200000006ff */
[----:B------:R-:W-:Y:S01]  /*0520*/  IMAD R21, R0, UR11, R21 ;  /* 0x0000000b00157c24 */ /* 0x000fe2000f8e0215 */
[----:B---3--:R-:W-:Y:S01]  /*0530*/  LEA R8, P0, R2, R22, 0x2 ;  /* 0x0000001602087211 */ /* 0x008fe200078010ff */
[----:B------:R-:W-:Y:S01]  /*0540*/  IMAD R11, R20, UR7, R11 ;  /* 0x00000007140b7c24 */ /* 0x000fe2000f8e020b */
[----:B------:R-:W-:Y:S01]  /*0550*/  LOP3.LUT R12, R12, 0xffffff80, RZ, 0xc0, !PT ;  /* 0xffffff800c0c7812 */ /* 0x000fe200078ec0ff */
[----:B------:R-:W-:Y:S01]  /*0560*/  IMAD.WIDE.U32 R4, R20, UR6, R4 ;  /* 0x0000000614047c25 */ /* 0x000fe2000f8e0004 */
[----:B------:R-:W-:Y:S02]  /*0570*/  IADD3 R3, R7, R21, RZ ;  /* 0x0000001507037210 */ /* 0x000fe40007ffe0ff */
[----:B------:R-:W-:-:S02]  /*0580*/  LEA.HI.X R2, R2, R23, R9, 0x2, P0 ;  /* 0x0000001702027211 */ /* 0x000fc400000f1409 */
[----:B------:R-:W-:Y:S02]  /*0590*/  IADD3 R7, R5, R11, RZ ;  /* 0x0000000b05077210 */ /* 0x000fe40007ffe0ff */
[----:B-1----:R-:W-:Y:S02]  /*05a0*/  LEA R5, P1, R4, R24, 0x2 ;  /* 0x0000001804057211 */ /* 0x002fe400078210ff */
[----:B----4-:R-:W-:Y:S02]  /*05b0*/  LEA R0, P2, R6, R26, 0x2 ;  /* 0x0000001a06007211 */ /* 0x010fe400078410ff */
[----:B------:R-:W-:Y:S02]  /*05c0*/  LEA.HI.X R4, R4, R25, R7, 0x2, P1 ;  /* 0x0000001904047211 */ /* 0x000fe400008f1407 */
[----:B------:R-:W-:Y:S02]  /*05d0*/  LEA.HI.X R3, R6, R27, R3, 0x2, P2 ;  /* 0x0000001b06037211 */ /* 0x000fe400010f1403 */
[----:B------:R-:W-:-:S02]  /*05e0*/  MOV R6, R5 ;  /* 0x0000000500067202 */ /* 0x000fc40000000f00 */
[----:B------:R-:W-:Y:S02]  /*05f0*/  MOV R5, R4 ;  /* 0x0000000400057202 */ /* 0x000fe40000000f00 */
[----:B------:R-:W-:Y:S02]  /*0600*/  LOP3.LUT R11, R15, 0x1f, RZ, 0xc0, !PT ;  /* 0x0000001f0f0b7812 */ /* 0x000fe400078ec0ff */
[C---:B------:R-:W-:Y:S02]  /*0610*/  LOP3.LUT R10, R12.reuse, 0x1f, R15, 0xf8, !PT ;  /* 0x0000001f0c0a7812 */ /* 0x040fe400078ef80f */
[----:B--2---:R-:W-:Y:S02]  /*0620*/  IADD3 R9, R12, R13, RZ ;  /* 0x0000000d0c097210 */ /* 0x004fe40007ffe0ff */
[----:B------:R-:W-:Y:S02]  /*0630*/  MOV R7, R2 ;  /* 0x0000000200077202 */ /* 0x000fe40000000f00 */
[----:B------:R-:W-:-:S07]  /*0640*/  MOV R4, R0 ;  /* 0x0000000000047202 */ /* 0x000fce0000000f00 */
.L_x_3098:
[----:B------:R-:W-:Y:S01]  /*0650*/  BAR.SYNC.DEFER_BLOCKING 0x0 ;  /* 0x0000000000007b1d */ /* 0x000fe20000010000 */
[----:B0-----:R-:W-:Y:S02]  /*0660*/  MOV R22, R8 ;  /* 0x0000000800167202 */ /* 0x001fe40000000f00 */
[----:B------:R-:W-:-:S05]  /*0670*/  MOV R23, R7 ;  /* 0x0000000700177202 */ /* 0x000fca0000000f00 */
[----:B------:R-:W0:Y:S01]  /*0680*/  S2UR UR6, SR_CgaCtaId ;  /* 0x00000000000679c3 */ /* 0x000e220000008800 */
[----:B------:R-:W-:Y:S01]  /*0690*/  IMAD.WIDE R22, R10, 0x10, R22 ;  /* 0x000000100a167825 */ /* 0x000fe200078e0216 */
[----:B------:R-:W-:-:S03]  /*06a0*/  UMOV UR5, 0x400 ;  /* 0x0000040000057882 */ /* 0x000fc60000000000 */
[----:B------:R-:W-:-:S03]  /*06b0*/  IMAD R0, R13, 0x3, R9 ;  /* 0x000000030d007824 */ /* 0x000fc600078e0209 */
[----:B------:R-:W1:Y:S01]  /*06c0*/  LDC R72, c[0x0][0x21c] ;  /* 0x00008700ff487b82 */ /* 0x000e620000000800 */
[----:B------:R-:W2:Y:S04]  /*06d0*/  LDG.E.128 R24, desc[UR8][R22.64] ;  /* 0x0000000816187981 */ /* 0x000ea8000c1e1d00 */
[----:B------:R-:W3:Y:S04]  /*06e0*/  LDG.E.128 R36, desc[UR8][R22.64+0x200] ;  /* 0x0002000816247981 */ /* 0x000ee8000c1e1d00 */
[----:B------:R-:W4:Y:S04]  /*06f0*/  LDG.E.128 R44, desc[UR8][R22.64+0x400] ;  /* 0x00040008162c7981 */ /* 0x000f28000c1e1d00 */
[----:B------:R0:W4:Y:S02]  /*0700*/  LDG.E.128 R48, desc[UR8][R22.64+0x600] ;  /* 0x0006000816307981 */ /* 0x000124000c1e1d00 */
[----:B0-----:R-:W-:-:S06]  /*0710*/  ULEA UR5, UR6, UR5, 0x18 ;  /* 0x0000000506057291 */ /* 0x001fcc000f8ec03f */
[----:B------:R-:W-:Y:S02]  /*0720*/  LEA R2, R9, UR5, 0x4 ;  /* 0x0000000509027c11 */ /* 0x000fe4000f8e20ff */
[----:B------:R-:W-:Y:S02]  /*0730*/  LEA R0, R0, UR5, 0x4 ;  /* 0x0000000500007c11 */ /* 0x000fe4000f8e20ff */
[----:B------:R-:W-:Y:S02]  /*0740*/  MOV R22, R6 ;  /* 0x0000000600167202 */ /* 0x000fe40000000f00 */
[----:B------:R-:W-:-:S03]  /*0750*/  MOV R23, R5 ;  /* 0x0000000500177202 */ /* 0x000fc60000000f00 */
[----:B------:R-:W-:Y:S01]  /*0760*/  IMAD.WIDE R22, R10, 0x10, R22 ;  /* 0x000000100a167825 */ /* 0x000fe200078e0216 */
        /* <DEDUP_REMOVED lines=73> */
.L_x_3061:
[----:B------:R-:W-:Y:S05]  /*0c00*/  BSYNC B0 ;  /* 0x0000000000007941 */ /* 0x000fea0003800000 */
.L_x_3060:
        /* <DEDUP_REMOVED lines=35> */
.L_x_3063:
[----:B------:R-:W-:Y:S05]  /*0e40*/  BSYNC B0 ;  /* 0x0000000000007941 */ /* 0x000fea0003800000 */
.L_x_3062:
        /* <DEDUP_REMOVED lines=37> */
.L_x_3065:
[----:B------:R-:W-:Y:S05]  /*10a0*/  BSYNC B0 ;  /* 0x0000000000007941 */ /* 0x000fea0003800000 */
.L_x_3064:
        /* <DEDUP_REMOVED lines=35> */
.L_x_3067:
[----:B------:R-:W-:Y:S05]  /*12e0*/  BSYNC B0 ;  /* 0x0000000000007941 */ /* 0x000fea0003800000 */
.L_x_3066:
        /* <DEDUP_REMOVED lines=37> */
.L_x_3069:
[----:B------:R-:W-:Y:S05]  /*1540*/  BSYNC B0 ;  /* 0x0000000000007941 */ /* 0x000fea0003800000 */
.L_x_3068:
        /* <DEDUP_REMOVED lines=35> */
.L_x_3071:
[----:B------:R-:W-:Y:S05]  /*1780*/  BSYNC B0 ;  /* 0x0000000000007941 */ /* 0x000fea0003800000 */
.L_x_3070:
        /* <DEDUP_REMOVED lines=37> */
.L_x_3073:
[----:B------:R-:W-:Y:S05]  /*19e0*/  BSYNC B0 ;  /* 0x0000000000007941 */ /* 0x000fea0003800000 */
.L_x_3072:
        /* <DEDUP_REMOVED lines=35> */
.L_x_3075:
[----:B------:R-:W-:Y:S05]  /*1c20*/  BSYNC B0 ;  /* 0x0000000000007941 */ /* 0x000fea0003800000 */
.L_x_3074:
        /* <DEDUP_REMOVED lines=37> */
.L_x_3077:
[----:B------:R-:W-:Y:S05]  /*1e80*/  BSYNC B0 ;  /* 0x0000000000007941 */ /* 0x000fea0003800000 */
.L_x_3076:
        /* <DEDUP_REMOVED lines=38> */
.L_x_3079:
[----:B------:R-:W-:Y:S05]  /*20f0*/  BSYNC B0 ;  /* 0x0000000000007941 */ /* 0x000fea0003800000 */
.L_x_3078:
        /* <DEDUP_REMOVED lines=50> */
.L_x_3081:
[----:B------:R-:W-:Y:S05]  /*2420*/  BSYNC B0 ;  /* 0x0000000000007941 */ /* 0x000fea0003800000 */
.L_x_3080:
        /* <DEDUP_REMOVED lines=34> */
.L_x_3083:
[----:B------:R-:W-:Y:S05]  /*2650*/  BSYNC B0 ;  /* 0x0000000000007941 */ /* 0x000fea0003800000 */
.L_x_3082:
        /* <DEDUP_REMOVED lines=33> */
.L_x_3085:
[----:B------:R-:W-:Y:S05]  /*2870*/  BSYNC B0 ;  /* 0x0000000000007941 */ /* 0x000fea0003800000 */
.L_x_3084:
        /* <DEDUP_REMOVED lines=33> */
.L_x_3087:
[----:B------:R-:W-:Y:S05]  /*2a90*/  BSYNC B0 ;  /* 0x0000000000007941 */ /* 0x000fea0003800000 */
.L_x_3086:
        /* <DEDUP_REMOVED lines=33> */
.L_x_3089:
[----:B------:R-:W-:Y:S05]  /*2cb0*/  BSYNC B0 ;  /* 0x0000000000007941 */ /* 0x000fea0003800000 */
.L_x_3088:
        /* <DEDUP_REMOVED lines=33> */
.L_x_3091:
[----:B------:R-:W-:Y:S05]  /*2ed0*/  BSYNC B0 ;  /* 0x0000000000007941 */ /* 0x000fea0003800000 */
.L_x_3090:
        /* <DEDUP_REMOVED lines=33> */
.L_x_3097:
        /* <DEDUP_REMOVED lines=11> */
[----:B0-----:R-:W3:Y:S01]  /*31a0*/  LDG.E R58, desc[UR8][R52.64] ;  /* 0x00000008343a7981 */ /* 0x001ee2000c1e1900 */
        /* <DEDUP_REMOVED lines=10> */
[----:B------:R0:W2:Y:S01]  /*3250*/  LDG.E.128 R52, desc[UR8][R56.64+0x600] ;  /* 0x0006000838347981 */ /* 0x0000a2000c1e1d00 */
[----:B------:R-:W-:-:S02]  /*3260*/  ISETP.GE.AND P0, PT, R13, 0x1, PT ;  /* 0x000000010d00780c */ /* 0x000fc40003f06270 */
[----:B------:R-:W-:Y:S01]  /*3270*/  ISETP.NE.AND P2, PT, R13, 0x1f, PT ;  /* 0x0000001f0d00780c */ /* 0x000fe20003f45270 */
        /* <DEDUP_REMOVED lines=27> */
[----:B--2---:R0:W-:Y:S02]  /*3430*/  STS.128 [R2+0x200], R44 ;  /* 0x0002002c02007388 */ /* 0x0041e40000000c00 */
[----:B------:R-:W2:Y:S01]  /*3440*/  MUFU.EX2 R112, R112 ;  /* 0x0000007000707308 */ /* 0x000ea20000000800 */
[----:B-1----:R-:W-:Y:S01]  /*3450*/  FMUL.FTZ R62, R114, R115 ;  /* 0x00000073723e7220 */ /* 0x002fe20000410000 */
[----:B------:R-:W-:Y:S04]  /*3460*/  STS.128 [R2+0x400], R48 ;  /* 0x0004003002007388 */ /* 0x000fe80000000c00 */
[----:B------:R-:W-:Y:S01]  /*3470*/  STS.128 [R2+0x600], R52 ;  /* 0x0006003402007388 */ /* 0x000fe20000000c00 */
[----:B------:R-:W-:Y:S01]  /*3480*/  NOP ;  /* 0x0000000000007918 */ /* 0x000fe20000000000 */
[----:B------:R-:W1:Y:S01]  /*3490*/  MUFU.EX2 R110, R110 ;  /* 0x0000006e006e7308 */ /* 0x000e620000000800 */
[C---:B---3--:R-:W-:Y:S01]  /*34a0*/  FFMA.FTZ R56, R113.reuse, R56, R94 ;  /* 0x0000003871387223 */ /* 0x048fe2000001005e */
[----:B------:R-:W-:-:S06]  /*34b0*/  FMUL.FTZ R57, R113, R62 ;  /* 0x0000003e71397220 */ /* 0x000fcc0000410000 */
[----:B------:R-:W3:Y:S01]  /*34c0*/  MUFU.EX2 R111, R111 ;  /* 0x0000006f006f7308 */ /* 0x000ee20000000800 */
[C---:B--2---:R-:W-:Y:S01]  /*34d0*/  FFMA.FTZ R56, R112.reuse, R56, R93 ;  /* 0x0000003870387223 */ /* 0x044fe2000001005d */
[----:B------:R-:W-:-:S06]  /*34e0*/  FMUL.FTZ R57, R112, R57 ;  /* 0x0000003970397220 */ /* 0x000fcc0000410000 */
[----:B------:R-:W2:Y:S01]  /*34f0*/  MUFU.EX2 R109, R109 ;  /* 0x0000006d006d7308 */ /* 0x000ea20000000800 */
[C---:B-1----:R-:W-:Y:S01]  /*3500*/  FFMA.FTZ R59, R110.reuse, R56, R81 ;  /* 0x000000386e3b7223 */ /* 0x042fe20000010051 */
[----:B------:R-:W-:-:S06]  /*3510*/  FMUL.FTZ R56, R110, R57 ;  /* 0x000000396e387220 */ /* 0x000fcc0000410000 */
        /* <DEDUP_REMOVED lines=26> */
[----:B------:R-:W-:Y:S01]  /*36c0*/  FMUL.FTZ R57, R105, R56 ;  /* 0x0000003869397220 */ /* 0x000fe20000410000 */
[----:B0-----:R-:W0:Y:S01]  /*36d0*/  @!P2 S2R R44, SR_CgaCtaId ;  /* 0x00000000002ca919 */ /* 0x001e220000008800 */
[----:B------:R-:W-:Y:S02]  /*36e0*/  @!P2 MOV R43, 0x400 ;  /* 0x00000400002ba802 */ /* 0x000fe40000000f00 */
[----:B------:R-:W-:Y:S01]  /*36f0*/  @!P2 SHF.R.U32.HI R42, RZ, 0x2, R15 ;  /* 0x00000002ff2aa819 */ /* 0x000fe2000001160f */
[----:B------:R-:W-:Y:S01]  /*3700*/  LDS.128 R48, [R0+0x20] ;  /* 0x0000200000307984 */ /* 0x000fe20000000c00 */
[C---:B---3--:R-:W-:Y:S01]  /*3710*/  FFMA.FTZ R59, R106.reuse, R59, R99 ;  /* 0x0000003b6a3b7223 */ /* 0x048fe20000010063 */
[----:B------:R-:W-:Y:S01]  /*3720*/  FMUL.FTZ R76, R106, R57 ;  /* 0x000000396a4c7220 */ /* 0x000fe20000410000 */
[----:B------:R-:W-:Y:S01]  /*3730*/  IMAD R57, R19, UR18, RZ ;  /* 0x0000001213397c24 */ /* 0x000fe2000f8e02ff */
[----:B------:R-:W-:Y:S03]  /*3740*/  LDS.128 R52, [R0+0x30] ;  /* 0x0000300000347984 */ /* 0x000fe60000000c00 */
[----:B------:R-:W-:-:S02]  /*3750*/  IMAD R57, R20, UR19, R57 ;  /* 0x0000001314397c24 */ /* 0x000fc4000f8e0239 */
[C---:B--2---:R-:W-:Y:S01]  /*3760*/  FFMA.FTZ R77, R107.reuse, R59, R116 ;  /* 0x0000003b6b4d7223 */ /* 0x044fe20000010074 */
[----:B------:R-:W-:Y:S01]  /*3770*/  FMUL.FTZ R76, R107, R76 ;  /* 0x0000004c6b4c7220 */ /* 0x000fe20000410000 */
[----:B------:R-:W-:-:S03]  /*3780*/  IMAD.WIDE.U32 R58, R20, UR18, RZ ;  /* 0x00000012143a7c25 */ /* 0x000fc6000f8e00ff */
[----:B------:R-:W1:Y:S02]  /*3790*/  SHFL.UP PT, R62, R77, 0x1, RZ ;  /* 0x042000004d3e7989 */ /* 0x000e6400000e00ff */
[----:B------:R-:W-:Y:S01]  /*37a0*/  IADD3 R59, R59, R57, RZ ;  /* 0x000000393b3b7210 */ /* 0x000fe20007ffe0ff */
[----:B------:R-:W-:Y:S01]  /*37b0*/  IMAD R57, R60, UR20, RZ ;  /* 0x000000143c397c24 */ /* 0x000fe2000f8e02ff */
[----:B------:R-:W2:Y:S03]  /*37c0*/  SHFL.UP PT, R61, R76, 0x1, RZ ;  /* 0x042000004c3d7989 */ /* 0x000ea600000e00ff */
[C---:B------:R-:W-:Y:S02]  /*37d0*/  IMAD R57, R118.reuse, UR21, R57 ;  /* 0x0000001576397c24 */ /* 0x040fe4000f8e0239 */
[----:B------:R-:W-:-:S05]  /*37e0*/  IMAD.WIDE.U32 R58, R118, UR20, R58 ;  /* 0x00000014763a7c25 */ /* 0x000fca000f8e003a */
[----:B------:R-:W-:Y:S02]  /*37f0*/  IADD3 R57, R59, R57, RZ ;  /* 0x000000393b397210 */ /* 0x000fe40007ffe0ff */
[----:B------:R-:W-:-:S04]  /*3800*/  LEA R56, P1, R58, UR22, 0x2 ;  /* 0x000000163a387c11 */ /* 0x000fc8000f8210ff */
[----:B------:R-:W-:Y:S01]  /*3810*/  LEA.HI.X R57, R58, UR23, R57, 0x2, P1 ;  /* 0x000000173a397c11 */ /* 0x000fe200088f1439 */
[----:B-1----:R-:W-:Y:S01]  /*3820*/  @P0 FFMA.FTZ R77, R76, R62, R77 ;  /* 0x0000003e4c4d0223 */ /* 0x002fe2000001004d */
[----:B------:R-:W-:-:S03]  /*3830*/  ISETP.GE.AND P1, PT, R13, 0x10, PT ;  /* 0x000000100d00780c */ /* 0x000fc60003f26270 */
[----:B------:R1:W5:Y:S01]  /*3840*/  LDG.E R117, desc[UR8][R56.64] ;  /* 0x0000000838757981 */ /* 0x000362000c1e1900 */
[----:B--2---:R-:W-:-:S03]  /*3850*/  @P0 FMUL.FTZ R76, R76, R61 ;  /* 0x0000003d4c4c0220 */ /* 0x004fc60000410000 */
[----:B------:R-:W2:Y:S04]  /*3860*/  SHFL.UP PT, R58, R77, 0x2, RZ ;  /* 0x044000004d3a7989 */ /* 0x000ea800000e00ff */
[----:B------:R-:W3:Y:S01]  /*3870*/  SHFL.UP PT, R59, R76, 0x2, RZ ;  /* 0x044000004c3b7989 */ /* 0x000ee200000e00ff */
[----:B------:R-:W-:-:S13]  /*3880*/  ISETP.GE.AND P0, PT, R13, 0x2, PT ;  /* 0x000000020d00780c */ /* 0x000fda0003f06270 */
[C---:B--2---:R-:W-:Y:S01]  /*3890*/  @P0 FFMA.FTZ R77, R76.reuse, R58, R77 ;  /* 0x0000003a4c4d0223 */ /* 0x044fe2000001004d */
[----:B---3--:R-:W-:-:S04]  /*38a0*/  @P0 FMUL.FTZ R76, R76, R59 ;  /* 0x0000003b4c4c0220 */ /* 0x008fc80000410000 */
        /* <DEDUP_REMOVED lines=12> */
[----:B------:R-:W-:-:S04]  /*3970*/  ISETP.NE.AND P0, PT, R11, RZ, PT ;  /* 0x000000ff0b00720c */ /* 0x000fc80003f05270 */
[----:B------:R-:W-:Y:S02]  /*3980*/  ISETP.EQ.OR P0, PT, RZ, UR4, P0 ;  /* 0x00000004ff007c0c */ /* 0x000fe40008702670 */
[----:B0-----:R-:W-:Y:S02]  /*3990*/  @!P2 LEA R43, R44, R43, 0x18 ;  /* 0x0000002b2c2ba211 */ /* 0x001fe400078ec0ff */
[----:B------:R-:W-:Y:S01]  /*39a0*/  @!P2 LOP3.LUT R42, R42, 0x3ffffff8, RZ, 0xc0, !PT ;  /* 0x3ffffff82a2aa812 */ /* 0x000fe200078ec0ff */
[----:B------:R-:W-:Y:S03]  /*39b0*/  LDS.128 R44, [R0+0x10] ;  /* 0x00001000002c7984 */ /* 0x000fe60000000c00 */
[----:B------:R-:W-:-:S05]  /*39c0*/  @!P2 IADD3 R122, R43, R42, RZ ;  /* 0x0000002a2b7aa210 */ /* 0x000fca0007ffe0ff */
[----:B------:R-:W-:Y:S01]  /*39d0*/  @!P0 LEA R121, R118, UR5, 0x3 ;  /* 0x0000000576798c11 */ /* 0x000fe2000f8e18ff */
[----:B--2---:R-:W-:-:S04]  /*39e0*/  @P1 FFMA.FTZ R77, R76, R40, R77 ;  /* 0x000000284c4d1223 */ /* 0x004fc8000001004d */
[----:B------:R0:W-:Y:S01]  /*39f0*/  @!P0 LDS.64 R84, [R121+0x2150] ;  /* 0x0021500079548984 */ /* 0x0001e20000000a00 */
[----:B---3--:R-:W-:-:S03]  /*3a00*/  @P1 FMUL.FTZ R76, R76, R41 ;  /* 0x000000294c4c1220 */ /* 0x008fc60000410000 */
[----:B------:R-:W-:Y:S04]  /*3a10*/  LDS.128 R40, [R0] ;  /* 0x0000000000287984 */ /* 0x000fe80000000c00 */
[----:B------:R-:W-:Y:S01]  /*3a20*/  @!P2 STS.64 [R122+0x2110], R76 ;  /* 0x0021104c7a00a388 */ /* 0x000fe20000000a00 */
[----:B------:R-:W-:Y:S06]  /*3a30*/  BAR.SYNC.DEFER_BLOCKING 0x0 ;  /* 0x0000000000007b1d */ /* 0x000fec0000010000 */
[----:B-1----:R-:W1:Y:S04]  /*3a40*/  LDS.128 R56, [UR5+0x2110] ;  /* 0x00211005ff387984 */ /* 0x002e680008000c00 */
[----:B------:R-:W2:Y:S01]  /*3a50*/  LDS.128 R60, [UR5+0x2120] ;  /* 0x00212005ff3c7984 */ /* 0x000ea20008000c00 */
[----:B0-----:R-:W-:-:S03]  /*3a60*/  SHF.R.U32.HI R121, RZ, 0x5, R15 ;  /* 0x00000005ff797819 */ /* 0x001fc6000001160f */
[----:B------:R-:W0:Y:S04]  /*3a70*/  SHFL.UP PT, R119, R76, 0x1, RZ ;  /* 0x042000004c777989 */ /* 0x000e2800000e00ff */
[----:B------:R-:W3:Y:S01]  /*3a80*/  SHFL.UP PT, R120, R77, 0x1, RZ ;  /* 0x042000004d787989 */ /* 0x000ee200000e00ff */
[C---:B------:R-:W-:Y:S02]  /*3a90*/  ISETP.NE.AND P2, PT, R121.reuse, RZ, PT ;  /* 0x000000ff7900720c */ /* 0x040fe40003f45270 */
[----:B------:R-:W-:Y:S02]  /*3aa0*/  ISETP.NE.AND P1, PT, R121, 0x2, PT ;  /* 0x000000027900780c */ /* 0x000fe40003f25270 */
[----:B------:R-:W-:Y:S02]  /*3ab0*/  ISETP.NE.AND P3, PT, R13, RZ, P2 ;  /* 0x000000ff0d00720c */ /* 0x000fe40001765270 */
[----:B------:R-:W-:Y:S01]  /*3ac0*/  ISETP.NE.AND P0, PT, R121, 0x3, PT ;  /* 0x000000037900780c */ /* 0x000fe20003f05270 */
[----:B------:R-:W-:Y:S01]  /*3ad0*/  BSSY B0, `(.L_x_3093) ;  /* 0x0000018000007945 */ /* 0x000fe20003800000 */
[-C--:B-1----:R-:W-:Y:S01]  /*3ae0*/  FMUL.FTZ R123, R56, R58.reuse ;  /* 0x0000003a387b7220 */ /* 0x082fe20000410000 */
[----:B------:R-:W-:-:S04]  /*3af0*/  FFMA.FTZ R58, R57, R58, R59 ;  /* 0x0000003a393a7223 */ /* 0x000fc8000001003b */
[C---:B------:R-:W-:Y:S01]  /*3b00*/  FSEL R56, R123.reuse, R56, !P1 ;  /* 0x000000387b387208 */ /* 0x040fe20004800000 */
[-C--:B--2---:R-:W-:Y:S01]  /*3b10*/  FMUL.FTZ R123, R123, R60.reuse ;  /* 0x0000003c7b7b7220 */ /* 0x084fe20000410000 */
[C---:B------:R-:W-:Y:S01]  /*3b20*/  FFMA.FTZ R60, R58.reuse, R60, R61 ;  /* 0x0000003c3a3c7223 */ /* 0x040fe2000001003d */
[----:B------:R-:W-:-:S03]  /*3b30*/  FSEL R57, R58, R57, !P1 ;  /* 0x000000393a397208 */ /* 0x000fc60004800000 */
[----:B------:R-:W-:Y:S02]  /*3b40*/  FSEL R56, R123, R56, !P0 ;  /* 0x000000387b387208 */ /* 0x000fe40004000000 */
[----:B------:R-:W-:-:S03]  /*3b50*/  FSEL R57, R60, R57, !P0 ;  /* 0x000000393c397208 */ /* 0x000fc60004000000 */
[C---:B0-----:R-:W-:Y:S02]  /*3b60*/  @P3 FMUL.FTZ R56, R119.reuse, R56 ;  /* 0x0000003877383220 */ /* 0x041fe40000410000 */
[----:B---3--:R-:W-:Y:S01]  /*3b70*/  @P3 FFMA.FTZ R57, R119, R57, R120 ;  /* 0x0000003977393223 */ /* 0x008fe20000010078 */
[C---:B------:R-:W-:Y:S01]  /*3b80*/  FFMA.FTZ R63, R62.reuse, R60, R63 ;  /* 0x0000003c3e3f7223 */ /* 0x040fe2000001003f */
[----:B------:R-:W-:Y:S01]  /*3b90*/  FMUL.FTZ R62, R62, R123 ;  /* 0x0000007b3e3e7220 */ /* 0x000fe20000410000 */
[----:B------:R-:W-:Y:S02]  /*3ba0*/  @P2 MOV R119, R56 ;  /* 0x0000003800772202 */ /* 0x000fe40000000f00 */
        /* <DEDUP_REMOVED lines=10> */
.L_x_3094:
[----:B------:R-:W-:Y:S05]  /*3c50*/  BSYNC B0 ;  /* 0x0000000000007941 */ /* 0x000fea0003800000 */
.L_x_3093:
        /* <DEDUP_REMOVED lines=20> */
[----:B------:R-:W-:-:S04]  /*3da0*/  FFMA.FTZ R101, R106, R84, R99 ;  /* 0x000000546a657223 */ /* 0x000fc80000010063 */
[----:B------:R-:W-:Y:S01]  /*3db0*/  FFMA.FTZ R100, R107, R101, R116 ;  /* 0x000000656b647223 */ /* 0x000fe20000010074 */
        /* <DEDUP_REMOVED lines=15> */
[----:B------:R0:W-:Y:S04]  /*3eb0*/  STS.64 [R105+0x2150], R56 ;  /* 0x0021503869007388 */ /* 0x0001e80000000a00 */
[----:B------:R0:W-:Y:S02]  /*3ec0*/  STG.E.64 desc[UR8][R58.64], R56 ;  /* 0x000000383a007986 */ /* 0x0001e4000c101b08 */
.L_x_3096:
[----:B------:R-:W-:Y:S05]  /*3ed0*/  BSYNC B0 ;  /* 0x0000000000007941 */ /* 0x000fea0003800000 */
.L_x_3095:
        /* <DEDUP_REMOVED lines=35> */
.L_x_3092:
[----:B------:R-:W-:Y:S01]  /*4110*/  BAR.SYNC.DEFER_BLOCKING 0x0 ;  /* 0x0000000000007b1d */ /* 0x000fe20000010000 */
[----:B------:R-:W-:Y:S01]  /*4120*/  LEA R21, R13, R12, 0x2 ;  /* 0x0000000c0d157211 */ /* 0x000fe200078e10ff */
[----:B------:R-:W-:-:S03]  /*4130*/  USHF.L.U32 UR6, UR4, 0xb, URZ ;  /* 0x0000000b04067899 */ /* 0x000fc6000800063f */
[----:B------:R-:W-:-:S03]  /*4140*/  LEA R21, R21, UR5, 0x4 ;  /* 0x0000000515157c11 */ /* 0x000fc6000f8e20ff */
[----:B0-----:R-:W0:Y:S01]  /*4150*/  LDC.64 R56, c[0x0][0x2b0] ;  /* 0x0000ac00ff387b82 */ /* 0x001e220000000a00 */
        /* <DEDUP_REMOVED lines=62> */
[----:B------:R3:W4:Y:S01]  /*4540*/  LDS.128 R44, [R0+0x30] ;  /* 0x00003000002c7984 */ /* 0x0007220000000c00 */
        /* <DEDUP_REMOVED lines=11> */
[----:B---3--:R-:W-:Y:S01]  /*4600*/  FMUL.FTZ R0, R40, -1.4426950216293334961 ;  /* 0xbfb8aa3b28007820 */ /* 0x008fe20000410000 */
[----:B----4-:R-:W-:Y:S01]  /*4610*/  FMUL.FTZ R65, R44, -1.4426950216293334961 ;  /* 0xbfb8aa3b2c417820 */ /* 0x010fe20000410000 */
        /* <DEDUP_REMOVED lines=21> */
[----:B------:R-:W-:Y:S01]  /*4770*/  MUFU.EX2 R0, R0 ;  /* 0x0000000000007308 */ /* 0x000fe20000000800 */
[----:B--2---:R-:W-:-:S07]  /*4780*/  FADD.FTZ R62, R62, 1 ;  /* 0x3f8000003e3e7421 */ /* 0x004fce0000010000 */
[----:B------:R-:W1:Y:S01]  /*4790*/  MUFU.EX2 R65, R65 ;  /* 0x0000004100417308 */ /* 0x000e620000000800 */
[----:B0-----:R-:W-:-:S07]  /*47a0*/  FADD.FTZ R63, R63, 1 ;  /* 0x3f8000003f3f7421 */ /* 0x001fce0000010000 */
[----:B------:R-:W0:Y:S08]  /*47b0*/  MUFU.EX2 R66, R66 ;  /* 0x0000004200427308 */ /* 0x000e300000000800 */
[----:B------:R-:W2:Y:S01]  /*47c0*/  MUFU.EX2 R67, R67 ;  /* 0x0000004300437308 */ /* 0x000ea20000000800 */
[----:B-1----:R-:W-:-:S07]  /*47d0*/  FADD.FTZ R65, R65, 1 ;  /* 0x3f80000041417421 */ /* 0x002fce0000010000 */
[----:B------:R-:W1:Y:S01]  /*47e0*/  MUFU.EX2 R68, R68 ;  /* 0x0000004400447308 */ /* 0x000e620000000800 */
[----:B0-----:R-:W-:-:S07]  /*47f0*/  FADD.FTZ R66, R66, 1 ;  /* 0x3f80000042427421 */ /* 0x001fce0000010000 */
[----:B------:R-:W0:Y:S01]  /*4800*/  MUFU.EX2 R60, R60 ;  /* 0x0000003c003c7308 */ /* 0x000e220000000800 */
[----:B--2---:R-:W-:-:S07]  /*4810*/  FADD.FTZ R67, R67, 1 ;  /* 0x3f80000043437421 */ /* 0x004fce0000010000 */
[----:B------:R-:W2:Y:S01]  /*4820*/  MUFU.RCP R69, R22 ;  /* 0x0000001600457308 */ /* 0x000ea20000001000 */
[----:B-1----:R-:W-:-:S07]  /*4830*/  FADD.FTZ R68, R68, 1 ;  /* 0x3f80000044447421 */ /* 0x002fce0000010000 */
[----:B------:R2:W-:Y:S01]  /*4840*/  MUFU.RCP R70, R23 ;  /* 0x0000001700467308 */ /* 0x0005e20000001000 */
[----:B0-----:R-:W-:-:S07]  /*4850*/  FADD.FTZ R60, R60, 1 ;  /* 0x3f8000003c3c7421 */ /* 0x001fce0000010000 */
[----:B------:R-:W0:Y:S01]  /*4860*/  MUFU.RCP R72, R57 ;  /* 0x0000003900487308 */ /* 0x000e220000001000 */
[----:B--2---:R-:W-:-:S04]  /*4870*/  FMUL.FTZ R23, R52, R69 ;  /* 0x0000004534177220 */ /* 0x004fc80000410000 */
[----:B------:R-:W-:-:S03]  /*4880*/  FMUL.FTZ R32, R23, R32 ;  /* 0x0000002017207220 */ /* 0x000fc60000410000 */
[----:B------:R-:W1:Y:S08]  /*4890*/  MUFU.RCP R73, R58 ;  /* 0x0000003a00497308 */ /* 0x000e700000001000 */
[----:B------:R-:W-:Y:S01]  /*48a0*/  MUFU.RCP R74, R59 ;  /* 0x0000003b004a7308 */ /* 0x000fe20000001000 */
[----:B0-----:R-:W-:-:S04]  /*48b0*/  FMUL.FTZ R22, R55, R72 ;  /* 0x0000004837167220 */ /* 0x001fc80000410000 */
[----:B------:R-:W-:-:S03]  /*48c0*/  FMUL.FTZ R35, R22, R35 ;  /* 0x0000002316237220 */ /* 0x000fc60000410000 */
[----:B------:R-:W0:Y:S01]  /*48d0*/  MUFU.RCP R76, R61 ;  /* 0x0000003d004c7308 */ /* 0x000e220000001000 */
[----:B-1----:R-:W-:-:S04]  /*48e0*/  FMUL.FTZ R23, R48, R73 ;  /* 0x0000004930177220 */ /* 0x002fc80000410000 */
[----:B------:R-:W-:Y:S02]  /*48f0*/  FMUL.FTZ R24, R23, R24 ;  /* 0x0000001817187220 */ /* 0x000fe40000410000 */
[----:B------:R-:W1:Y:S01]  /*4900*/  LDC.64 R22, c[0x0][0x2c0] ;  /* 0x0000b000ff167b82 */ /* 0x000e620000000a00 */
[----:B------:R2:W3:Y:S08]  /*4910*/  MUFU.RCP R71, R56 ;  /* 0x0000003800477308 */ /* 0x0004f00000001000 */
[----:B------:R-:W4:Y:S01]  /*4920*/  MUFU.RCP R64, R64 ;  /* 0x0000004000407308 */ /* 0x000f220000001000 */
[----:B--2---:R-:W-:Y:S01]  /*4930*/  FADD.FTZ R56, R0, 1 ;  /* 0x3f80000000387421 */ /* 0x004fe20000010000 */
[----:B------:R-:W-:Y:S01]  /*4940*/  FMUL.FTZ R0, R53, R70 ;  /* 0x0000004635007220 */ /* 0x000fe20000410000 */
[----:B0-----:R-:W-:-:S03]  /*4950*/  FMUL.FTZ R48, R51, R76 ;  /* 0x0000004c33307220 */ /* 0x001fc60000410000 */
[----:B------:R-:W-:Y:S01]  /*4960*/  FMUL.FTZ R33, R0, R33 ;  /* 0x0000002100217220 */ /* 0x000fe20000410000 */
[----:B------:R-:W-:Y:S01]  /*4970*/  FMUL.FTZ R0, R49, R74 ;  /* 0x0000004a31007220 */ /* 0x000fe20000410000 */
[----:B------:R-:W0:Y:S01]  /*4980*/  MUFU.RCP R62, R62 ;  /* 0x0000003e003e7308 */ /* 0x000e220000001000 */
[----:B------:R-:W-:Y:S01]  /*4990*/  FMUL.FTZ R27, R48, R27 ;  /* 0x0000001b301b7220 */ /* 0x000fe20000410000 */
[----:B---3--:R-:W-:Y:S01]  /*49a0*/  FMUL.FTZ R53, R54, R71 ;  /* 0x0000004736357220 */ /* 0x008fe20000410000 */
[----:B------:R-:W-:-:S03]  /*49b0*/  FMUL.FTZ R25, R0, R25 ;  /* 0x0000001900197220 */ /* 0x000fc60000410000 */
[----:B------:R-:W-:Y:S01]  /*49c0*/  FMUL.FTZ R34, R53, R34 ;  /* 0x0000002235227220 */ /* 0x000fe20000410000 */
[----:B------:R-:W-:Y:S01]  /*49d0*/  BAR.SYNC.DEFER_BLOCKING 0x0 ;  /* 0x0000000000007b1d */ /* 0x000fe20000010000 */
[----:B----4-:R-:W-:-:S05]  /*49e0*/  FMUL.FTZ R48, R43, R64 ;  /* 0x000000402b307220 */ /* 0x010fca0000410000 */
[----:B------:R-:W2:Y:S01]  /*49f0*/  MUFU.RCP R63, R63 ;  /* 0x0000003f003f7308 */ /* 0x000ea20000001000 */
[----:B------:R-:W-:Y:S01]  /*4a00*/  FMUL.FTZ R31, R48, R31 ;  /* 0x0000001f301f7220 */ /* 0x000fe20000410000 */
[----:B0-----:R-:W-:-:S06]  /*4a10*/  FMUL.FTZ R0, R41, R62 ;  /* 0x0000003e29007220 */ /* 0x001fcc0000410000 */
[----:B------:R-:W0:Y:S01]  /*4a20*/  MUFU.RCP R57, R56 ;  /* 0x0000003800397308 */ /* 0x000e220000001000 */
[----:B------:R-:W-:-:S07]  /*4a30*/  FMUL.FTZ R29, R0, R29 ;  /* 0x0000001d001d7220 */ /* 0x000fce0000410000 */
[----:B------:R-:W3:Y:S01]  /*4a40*/  MUFU.RCP R75, R60 ;  /* 0x0000003c004b7308 */ /* 0x000ee20000001000 */
[----:B--2---:R-:W-:Y:S01]  /*4a50*/  FMUL.FTZ R43, R42, R63 ;  /* 0x0000003f2a2b7220 */ /* 0x004fe20000410000 */
[----:B------:R-:W-:Y:S03]  /*4a60*/  STS.128 [R21], R32 ;  /* 0x0000002015007388 */ /* 0x000fe60000000c00 */
[----:B------:R-:W-:-:S03]  /*4a70*/  FMUL.FTZ R30, R43, R30 ;  /* 0x0000001e2b1e7220 */ /* 0x000fc60000410000 */
[----:B------:R-:W2:Y:S01]  /*4a80*/  MUFU.RCP R65, R65 ;  /* 0x0000004100417308 */ /* 0x000ea20000001000 */
[----:B0-----:R-:W-:-:S04]  /*4a90*/  FMUL.FTZ R41, R40, R57 ;  /* 0x0000003928297220 */ /* 0x001fc80000410000 */
[----:B------:R-:W-:-:S03]  /*4aa0*/  FMUL.FTZ R28, R41, R28 ;  /* 0x0000001c291c7220 */ /* 0x000fc60000410000 */
[----:B------:R-:W0:Y:S01]  /*4ab0*/  MUFU.RCP R66, R66 ;  /* 0x0000004200427308 */ /* 0x000e220000001000 */
[----:B---3--:R-:W-:Y:S01]  /*4ac0*/  FMUL.FTZ R49, R50, R75 ;  /* 0x0000004b32317220 */ /* 0x008fe20000410000 */
[----:B------:R-:W-:Y:S03]  /*4ad0*/  STS.128 [R21+0x20], R28 ;  /* 0x0000201c15007388 */ /* 0x000fe60000000c00 */
[----:B------:R-:W-:-:S03]  /*4ae0*/  FMUL.FTZ R26, R49, R26 ;  /* 0x0000001a311a7220 */ /* 0x000fc60000410000 */
[----:B------:R-:W3:Y:S01]  /*4af0*/  MUFU.RCP R67, R67 ;  /* 0x0000004300437308 */ /* 0x000ee20000001000 */
[----:B--2---:R-:W-:Y:S01]  /*4b00*/  FMUL.FTZ R41, R44, R65 ;  /* 0x000000412c297220 */ /* 0x004fe20000410000 */
[----:B------:R-:W-:Y:S03]  /*4b10*/  STS.128 [R21+0x10], R24 ;  /* 0x0000101815007388 */ /* 0x000fe60000000c00 */
[----:B------:R-:W-:-:S03]  /*4b20*/  FMUL.FTZ R52, R41, R36 ;  /* 0x0000002429347220 */ /* 0x000fc60000410000 */
[----:B------:R-:W2:Y:S01]  /*4b30*/  MUFU.RCP R68, R68 ;  /* 0x0000004400447308 */ /* 0x000ea20000001000 */
[----:B0-----:R-:W-:-:S04]  /*4b40*/  FMUL.FTZ R0, R45, R66 ;  /* 0x000000422d007220 */ /* 0x001fc80000410000 */
[----:B------:R-:W-:Y:S01]  /*4b50*/  FMUL.FTZ R53, R0, R37 ;  /* 0x0000002500357220 */ /* 0x000fe20000410000 */
[-C--:B-1----:R-:W-:Y:S02]  /*4b60*/  IMAD R0, R17, R22.reuse, RZ ;  /* 0x0000001611007224 */ /* 0x082fe400078e02ff */
[----:B---3--:R-:W-:Y:S02]  /*4b70*/  FMUL.FTZ R43, R46, R67 ;  /* 0x000000432e2b7220 */ /* 0x008fe40000410000 */
[C---:B------:R-:W-:Y:S02]  /*4b80*/  IMAD R57, R14.reuse, R23, R0 ;  /* 0x000000170e397224 */ /* 0x040fe400078e0200 */
[----:B------:R-:W-:-:S04]  /*4b90*/  IMAD.WIDE.U32 R22, R14, R22, UR6 ;  /* 0x000000060e167e25 */ /* 0x000fc8000f8e0016 */
[----:B------:R-:W-:Y:S01]  /*4ba0*/  FMUL.FTZ R54, R43, R38 ;  /* 0x000000262b367220 */ /* 0x000fe20000410000 */
[----:B------:R-:W-:Y:S01]  /*4bb0*/  ULDC.64 UR6, c[0x0][0x2c8] ;  /* 0x0000b20000067ab9 */ /* 0x000fe20000000a00 */
[----:B------:R-:W0:Y:S01]  /*4bc0*/  LDC R0, c[0x0][0x224] ;  /* 0x00008900ff007b82 */ /* 0x000e220000000800 */
[----:B--2---:R-:W-:Y:S01]  /*4bd0*/  FMUL.FTZ R40, R47, R68 ;  /* 0x000000442f287220 */ /* 0x004fe20000410000 */
[----:B------:R-:W-:-:S03]  /*4be0*/  IADD3 R23, R23, R57, RZ ;  /* 0x0000003917177210 */ /* 0x000fc60007ffe0ff */
[----:B------:R-:W-:Y:S01]  /*4bf0*/  FMUL.FTZ R55, R40, R39 ;  /* 0x0000002728377220 */ /* 0x000fe20000410000 */
[----:B------:R-:W-:-:S04]  /*4c00*/  IMAD.WIDE.U32 R22, R20, UR6, R22 ;  /* 0x0000000614167c25 */ /* 0x000fc8000f8e0016 */
[----:B------:R1:W-:Y:S01]  /*4c10*/  STS.128 [R21+0x30], R52 ;  /* 0x0000303415007388 */ /* 0x0003e20000000c00 */
[----:B------:R-:W-:-:S03]  /*4c20*/  NOP ;  /* 0x0000000000007918 */ /* 0x000fc60000000000 */
[----:B------:R-:W2:Y:S04]  /*4c30*/  LDS.128 R36, [R2] ;  /* 0x0000000002247984 */ /* 0x000ea80000000c00 */
[----:B------:R-:W3:Y:S04]  /*4c40*/  LDS.128 R40, [R2+0x200] ;  /* 0x0002000002287984 */ /* 0x000ee80000000c00 */
[----:B------:R-:W4:Y:S01]  /*4c50*/  LDS.128 R44, [R2+0x400] ;  /* 0x00040000022c7984 */ /* 0x000f220000000c00 */
[----:B-1----:R-:W-:-:S03]  /*4c60*/  IMAD R21, R19, UR6, RZ ;  /* 0x0000000613157c24 */ /* 0x002fc6000f8e02ff */
[----:B------:R-:W1:Y:S01]  /*4c70*/  LDS.128 R48, [R2+0x600] ;  /* 0x0006000002307984 */ /* 0x000e620000000c00 */
[----:B------:R-:W-:Y:S01]  /*4c80*/  IMAD R21, R20, UR7, R21 ;  /* 0x0000000714157c24 */ /* 0x000fe2000f8e0215 */
[----:B------:R-:W-:Y:S02]  /*4c90*/  ULDC.64 UR6, c[0x0][0x320] ;  /* 0x0000c80000067ab9 */ /* 0x000fe40000000a00 */
[----:B------:R-:W-:Y:S02]  /*4ca0*/  LEA R24, P0, R22, UR6, 0x2 ;  /* 0x0000000616187c11 */ /* 0x000fe4000f8010ff */
[----:B------:R-:W-:-:S04]  /*4cb0*/  IADD3 R21, R23, R21, RZ ;  /* 0x0000001517157210 */ /* 0x000fc80007ffe0ff */
[----:B------:R-:W-:Y:S02]  /*4cc0*/  LEA.HI.X R25, R22, UR7, R21, 0x2, P0 ;  /* 0x0000000716197c11 */ /* 0x000fe400080f1415 */
[----:B0-----:R-:W-:Y:S01]  /*4cd0*/  ISETP.LE.AND P0, PT, R0, UR4, PT ;  /* 0x0000000400007c0c */ /* 0x001fe2000bf03270 */
[----:B------:R-:W-:-:S05]  /*4ce0*/  IMAD.WIDE R22, R10, 0x10, R24 ;  /* 0x000000100a167825 */ /* 0x000fca00078e0218 */
[----:B--2---:R0:W-:Y:S04]  /*4cf0*/  STG.E.128 desc[UR8][R22.64], R36 ;  /* 0x0000002416007986 */ /* 0x0041e8000c101d08 */
[----:B---3--:R0:W-:Y:S04]  /*4d00*/  STG.E.128 desc[UR8][R22.64+0x200], R40 ;  /* 0x0002002816007986 */ /* 0x0081e8000c101d08 */
[----:B----4-:R0:W-:Y:S04]  /*4d10*/  STG.E.128 desc[UR8][R22.64+0x400], R44 ;  /* 0x0004002c16007986 */ /* 0x0101e8000c101d08 */
[----:B-1----:R0:W-:Y:S01]  /*4d20*/  STG.E.128 desc[UR8][R22.64+0x600], R48 ;  /* 0x0006003016007986 */ /* 0x0021e2000c101d08 */
[----:B------:R-:W-:Y:S05]  /*4d30*/  @!P0 BRA `(.L_x_3098) ;  /* 0xffffffb800448947 */ /* 0x000fea000383ffff */
[----:B------:R-:W-:Y:S05]  /*4d40*/  EXIT ;  /* 0x000000000000794d */ /* 0x000fea0003800000 */
.L_x_3099:
        /* <DEDUP_REMOVED lines=11> */
.L_x_5251:


//--------------------- .text._Z25selective_scan_fwd_kernelI32Selective_Scan_fwd_kernel_traitsILi128ELi16ELi1ELb1ELb1ELb0ELb0EffEEv13SSMParamsBase --------------------------
	.section	.text._Z25selective_scan_fwd_kernelI32Selective_Scan_fwd_kernel_traitsILi128ELi16ELi1ELb1ELb1ELb0ELb0EffEEv13SSMParamsBase,"ax",@progbits
	.align	128
        .global         _Z25selective_scan_fwd_kernelI32Selective_Scan_fwd_kernel_traitsILi128ELi16ELi1ELb1ELb1ELb0ELb0EffEEv13SSMParamsBase
        .type           _Z25selective_scan_fwd_kernelI32Selective_Scan_fwd_kernel_traitsILi128ELi16ELi1ELb1ELb1ELb0ELb0EffEEv13SSMParamsBase,@function
        .size           _Z25selective_scan_fwd_kernelI32Selective_Scan_fwd_kernel_traitsILi128ELi16ELi1ELb1ELb1ELb0ELb0EffEEv13SSMParamsBase,(.L_x_5252 - _Z25selective_scan_fwd_kernelI32Selective_Scan_fwd_kernel_traitsILi128ELi16ELi1ELb1ELb1ELb0ELb0EffEEv13SSMParamsBase)
        .other          _Z25selective_scan_fwd_kernelI32Selective_Scan_fwd_kernel_traitsILi128ELi16ELi1ELb1ELb1ELb0ELb0EffEEv13SSMParamsBase,@"STO_CUDA_ENTRY STV_DEFAULT"
_Z25selective_scan_fwd_kernelI32Selective_Scan_fwd_kernel_traitsILi128ELi16ELi1ELb1ELb1ELb0ELb0EffEEv13SSMParamsBase:
.text._Z25selective_scan_fwd_kernelI32Selective_Scan_fwd_kernel_traitsILi128ELi16ELi1ELb1ELb1ELb0ELb0EffEEv13SSMParamsBase:
        /* <DEDUP_REMOVED lines=30> */
[----:B0-----:R-:W-:-:S04]  /*01e0*/  HFMA2.MMA R6, -RZ, RZ, 0, 0 ;  /* 0x00000000ff067435 */ /* 0x001fc800000001ff */
[----:B---3--:R-:W-:Y:S01]  /*01f0*/  IMAD R5, R19, UR4, RZ ;  /* 0x0000000413057c24 */ /* 0x008fe2000f8e02ff */
        /* <DEDUP_REMOVED lines=22> */
[----:B------:R-:W-:Y:S01]  /*0360*/  @!P1 IADD3 R8, R8, 0x1, RZ ;  /* 0x0000000108089810 */ /* 0x000fe20007ffe0ff */
[----:B------:R-:W1:Y:S01]  /*0370*/  LDC.64 R28, c[0x0][0x2d8] ;  /* 0x0000b600ff1c7b82 */ /* 0x000e620000000a00 */
[----:B------:R-:W-:Y:S01]  /*0380*/  ISETP.NE.AND P1, PT, R10, RZ, PT ;  /* 0x000000ff0a00720c */ /* 0x000fe20003f25270 */
[----:B------:R-:W2:Y:S01]  /*0390*/  S2R R17, SR_LANEID ;  /* 0x0000000000117919 */ /* 0x000ea20000000000 */
[----:B------:R-:W-:Y:S01]  /*03a0*/  @P0 IADD3 R8, R8, 0x1, RZ ;  /* 0x0000000108080810 */ /* 0x000fe20007ffe0ff */
[----:B------:R-:W-:Y:S01]  /*03b0*/  IMAD.WIDE.U32 R4, R18, UR6, RZ ;  /* 0x0000000612047c25 */ /* 0x000fe2000f8e00ff */
[----:B------:R-:W-:Y:S01]  /*03c0*/  ULDC.64 UR4, c[0x0][0x288] ;  /* 0x0000a20000047ab9 */ /* 0x000fe20000000a00 */
[----:B------:R-:W-:Y:S01]  /*03d0*/  ULDC.64 UR10, c[0x0][0x258] ;  /* 0x00009600000a7ab9 */ /* 0x000fe20000000a00 */
[----:B------:R-:W-:Y:S01]  /*03e0*/  @!P2 IADD3 R8, -R8, RZ, RZ ;  /* 0x000000ff0808a210 */ /* 0x000fe20007ffe1ff */
[----:B------:R-:W3:Y:S01]  /*03f0*/  LDC.64 R24, c[0x0][0x2f0] ;  /* 0x0000bc00ff187b82 */ /* 0x000ee20000000a00 */
[----:B------:R-:W-:Y:S01]  /*0400*/  IMAD R11, R18, UR7, R11 ;  /* 0x00000007120b7c24 */ /* 0x000fe2000f8e020b */
[----:B------:R-:W-:Y:S01]  /*0410*/  ULDC.64 UR6, c[0x0][0x298] ;  /* 0x0000a60000067ab9 */ /* 0x000fe20000000a00 */
[----:B------:R-:W-:Y:S01]  /*0420*/  IADD3 R7, R7, R13, RZ ;  /* 0x0000000d07077210 */ /* 0x000fe20007ffe0ff */
[----:B------:R-:W-:Y:S01]  /*0430*/  IMAD R12, R22, UR6, RZ ;  /* 0x00000006160c7c24 */ /* 0x000fe2000f8e02ff */
[----:B------:R-:W-:-:S02]  /*0440*/  IADD3 R3, R3, R9, RZ ;  /* 0x0000000903037210 */ /* 0x000fc40007ffe0ff */
[----:B------:R-:W-:Y:S01]  /*0450*/  @!P1 LOP3.LUT R8, RZ, R10, RZ, 0x33, !PT ;  /* 0x0000000aff089212 */ /* 0x000fe200078e33ff */
[----:B------:R-:W4:Y:S01]  /*0460*/  LDC.64 R26, c[0x0][0x2f8] ;  /* 0x0000be00ff1a7b82 */ /* 0x000f220000000a00 */
[----:B------:R-:W-:Y:S01]  /*0470*/  IADD3 R5, R5, R11, RZ ;  /* 0x0000000b05057210 */ /* 0x000fe20007ffe0ff */
[----:B------:R-:W-:Y:S01]  /*0480*/  IMAD R10, R22, UR4, RZ ;  /* 0x00000004160a7c24 */ /* 0x000fe2000f8e02ff */
[----:B------:R-:W-:Y:S01]  /*0490*/  SHF.R.S32.HI R0, RZ, 0x1f, R8 ;  /* 0x0000001fff007819 */ /* 0x000fe20000011408 */
[----:B------:R-:W-:Y:S01]  /*04a0*/  IMAD.WIDE.U32 R2, R23, UR4, R2 ;  /* 0x0000000417027c25 */ /* 0x000fe2000f8e0002 */
[----:B------:R-:W-:-:S03]  /*04b0*/  UMOV UR4, URZ ;  /* 0x0000003f00047c82 */ /* 0x000fc60008000000 */
[----:B------:R-:W-:Y:S02]  /*04c0*/  IMAD R9, R0, UR10, RZ ;  /* 0x0000000a00097c24 */ /* 0x000fe4000f8e02ff */
[C---:B------:R-:W-:Y:S02]  /*04d0*/  IMAD R13, R23.reuse, UR5, R10 ;  /* 0x00000005170d7c24 */ /* 0x040fe4000f8e020a */
[C---:B------:R-:W-:Y:S02]  /*04e0*/  IMAD R11, R23.reuse, UR7, R12 ;  /* 0x00000007170b7c24 */ /* 0x040fe4000f8e020c */
[----:B------:R-:W-:Y:S01]  /*04f0*/  IMAD.WIDE.U32 R4, R23, UR6, R4 ;  /* 0x0000000617047c25 */ /* 0x000fe2000f8e0004 */
[----:B0-----:R-:W-:Y:S02]  /*0500*/  SHF.L.U32 R0, R15, 0x2, RZ ;  /* 0x000000020f007819 */ /* 0x001fe400000006ff */
[----:B------:R-:W-:Y:S01]  /*0510*/  IADD3 R13, R3, R13, RZ ;  /* 0x0000000d030d7210 */ /* 0x000fe20007ffe0ff */
[----:B------:R-:W-:Y:S01]  /*0520*/  IMAD.WIDE.U32 R6, R8, UR10, R6 ;  /* 0x0000000a08067c25 */ /* 0x000fe2000f8e0006 */
[----:B------:R-:W-:-:S02]  /*0530*/  LOP3.LUT R0, R0, 0xffffff80, RZ, 0xc0, !PT ;  /* 0xffffff8000007812 */ /* 0x000fc400078ec0ff */
[----:B------:R-:W-:Y:S01]  /*0540*/  IADD3 R11, R5, R11, RZ ;  /* 0x0000000b050b7210 */ /* 0x000fe20007ffe0ff */
[----:B------:R-:W-:Y:S01]  /*0550*/  IMAD R9, R8, UR11, R9 ;  /* 0x0000000b08097c24 */ /* 0x000fe2000f8e0209 */
[----:B-1----:R-:W-:Y:S02]  /*0560*/  LEA R10, P2, R6, R28, 0x2 ;  /* 0x0000001c060a7211 */ /* 0x002fe400078410ff */
[----:B---3--:R-:W-:Y:S02]  /*0570*/  LEA R14, P0, R2, R24, 0x2 ;  /* 0x00000018020e7211 */ /* 0x008fe400078010ff */
[----:B------:R-:W-:Y:S02]  /*0580*/  IADD3 R9, R7, R9, RZ ;  /* 0x0000000907097210 */ /* 0x000fe40007ffe0ff */
[----:B----4-:R-:W-:Y:S02]  /*0590*/  LEA R12, P1, R4, R26, 0x2 ;  /* 0x0000001a040c7211 */ /* 0x010fe400078210ff */
[----:B------:R-:W-:-:S02]  /*05a0*/  LOP3.LUT R16, R0, 0x1f, R15, 0xf8, !PT ;  /* 0x0000001f00107812 */ /* 0x000fc400078ef80f */
[----:B------:R-:W-:Y:S02]  /*05b0*/  LEA.HI.X R9, R6, R29, R9, 0x2, P2 ;  /* 0x0000001d06097211 */ /* 0x000fe400010f1409 */
[----:B------:R-:W-:Y:S02]  /*05c0*/  LEA.HI.X R13, R2, R25, R13, 0x2, P0 ;  /* 0x00000019020d7211 */ /* 0x000fe400000f140d */
[----:B------:R-:W-:Y:S02]  /*05d0*/  LEA.HI.X R11, R4, R27, R11, 0x2, P1 ;  /* 0x0000001b040b7211 */ /* 0x000fe400008f140b */
[----:B--2---:R-:W-:-:S07]  /*05e0*/  LOP3.LUT R15, R15, 0x1f, RZ, 0xc0, !PT ;  /* 0x0000001f0f0f7812 */ /* 0x004fce00078ec0ff */
.L_x_3138:
        /* <DEDUP_REMOVED lines=9> */
[----:B------:R-:W-:Y:S01]  /*0680*/  UMOV UR5, 0x400 ;  /* 0x0000040000057882 */ /* 0x000fe20000000000 */
[----:B------:R-:W1:Y:S01]  /*0690*/  S2R R8, SR_TID.X ;  /* 0x0000000000087919 */ /* 0x000e620000002100 */
[----:B0-----:R-:W-:-:S02]  /*06a0*/  MOV R2, R12 ;  /* 0x0000000c00027202 */ /* 0x001fc40000000f00 */
[----:B------:R-:W-:-:S03]  /*06b0*/  MOV R3, R11 ;  /* 0x0000000b00037202 */ /* 0x000fc60000000f00 */
[----:B------:R-:W-:Y:S01]  /*06c0*/  IMAD.WIDE R2, R16, 0x10, R2 ;  /* 0x0000001010027825 */ /* 0x000fe200078e0202 */
[----:B-1----:R-:W-:Y:S01]  /*06d0*/  ULEA UR5, UR6, UR5, 0x18 ;  /* 0x0000000506057291 */ /* 0x002fe2000f8ec03f */
[----:B------:R-:W-:-:S04]  /*06e0*/  SHF.L.U32 R7, R8, 0x2, RZ ;  /* 0x0000000208077819 */ /* 0x000fc800000006ff */
[----:B------:R-:W-:-:S04]  /*06f0*/  LOP3.LUT R7, R7, 0xffffff80, RZ, 0xc0, !PT ;  /* 0xffffff8007077812 */ /* 0x000fc800078ec0ff */
[----:B------:R-:W-:-:S04]  /*0700*/  IADD3 R6, R7, R17, RZ ;  /* 0x0000001107067210 */ /* 0x000fc80007ffe0ff */
[----:B------:R-:W-:Y:S01]  /*0710*/  LEA R4, R6, UR5, 0x4 ;  /* 0x0000000506047c11 */ /* 0x000fe2000f8e20ff */
[----:B------:R-:W-:-:S05]  /*0720*/  IMAD R0, R17, 0x3, R6 ;  /* 0x0000000311007824 */ /* 0x000fca00078e0206 */
        /* <DEDUP_REMOVED lines=16> */
[----:B------:R-:W-:Y:S02]  /*0830*/  BSSY B0, `(.L_x_3100) ;  /* 0x000003b000007945 */ /* 0x000fe40003800000 */
[----:B--2---:R-:W-:Y:S04]  /*0840*/  STS.128 [R4], R60 ;  /* 0x0000003c04007388 */ /* 0x004fe80000000c00 */
[----:B---3--:R-:W-:Y:S04]  /*0850*/  STS.128 [R4+0x200], R64 ;  /* 0x0002004004007388 */ /* 0x008fe80000000c00 */
[----:B----4-:R-:W-:Y:S04]  /*0860*/  STS.128 [R4+0x400], R68 ;  /* 0x0004004404007388 */ /* 0x010fe80000000c00 */
[----:B------:R-:W-:Y:S01]  /*0870*/  STS.128 [R4+0x600], R72 ;  /* 0x0006004804007388 */ /* 0x000fe20000000c00 */
[----:B------:R-:W-:-:S03]  /*0880*/  NOP ;  /* 0x0000000000007918 */ /* 0x000fc60000000000 */
[----:B------:R-:W0:Y:S04]  /*0890*/  LDS.128 R36, [R58] ;  /* 0x000000003a247984 */ /* 0x000e280000000c00 */
[----:B------:R-:W1:Y:S04]  /*08a0*/  LDS.128 R32, [R58+0x10] ;  /* 0x000010003a207984 */ /* 0x000e680000000c00 */
[----:B------:R-:W2:Y:S04]  /*08b0*/  LDS.128 R28, [R58+0x20] ;  /* 0x000020003a1c7984 */ /* 0x000ea80000000c00 */
[----:B------:R3:W4:Y:S01]  /*08c0*/  LDS.128 R24, [R58+0x30] ;  /* 0x000030003a187984 */ /* 0x0007220000000c00 */
        /* <DEDUP_REMOVED lines=10> */
[----:B---3--:R-:W-:Y:S01]  /*0970*/  FADD.FTZ R58, R35, R20 ;  /* 0x00000014233a7221 */ /* 0x008fe20000010000 */
[----:B------:R-:W-:-:S02]  /*0980*/  FSETP.GTU.FTZ.AND P4, PT, R2, 20, PT ;  /* 0x41a000000200780b */ /* 0x000fc40003f9c000 */
[----:B------:R-:W-:Y:S02]  /*0990*/  FSETP.GTU.FTZ.AND P3, PT, R3, 20, PT ;  /* 0x41a000000300780b */ /* 0x000fe40003f7c000 */
[----:B------:R-:W-:Y:S02]  /*09a0*/  FSETP.GTU.FTZ.AND P2, PT, R0, 20, PT ;  /* 0x41a000000000780b */ /* 0x000fe40003f5c000 */
[----:B------:R-:W-:Y:S02]  /*09b0*/  FSETP.GTU.FTZ.AND P1, PT, R57, 20, PT ;  /* 0x41a000003900780b */ /* 0x000fe40003f3c000 */
[----:B------:R-:W-:Y:S02]  /*09c0*/  FSETP.GTU.FTZ.AND P0, PT, R56, 20, PT ;  /* 0x41a000003800780b */ /* 0x000fe40003f1c000 */
[----:B------:R-:W-:Y:S01]  /*09d0*/  FSETP.GTU.FTZ.AND P6, PT, R59, 20, PT ;  /* 0x41a000003b00780b */ /* 0x000fe20003fdc000 */
[----:B--2-4-:R-:W-:-:S12]  /*09e0*/  @P5 BRA `(.L_x_3101) ;  /* 0x00000000007c5947 */ /* 0x014fd80003800000 */
        /* <DEDUP_REMOVED lines=31> */
.L_x_3101:
[----:B------:R-:W-:Y:S05]  /*0be0*/  BSYNC B0 ;  /* 0x0000000000007941 */ /* 0x000fea0003800000 */
.L_x_3100:
        /* <DEDUP_REMOVED lines=37> */
.L_x_3103:
[----:B------:R-:W-:Y:S05]  /*0e40*/  BSYNC B0 ;  /* 0x0000000000007941 */ /* 0x000fea0003800000 */
.L_x_3102:
[----:B------:R-:W-:Y:S01]  /*0e50*/  BSSY B0, `(.L_x_3104) ;  /* 0x0000023000007945 */ /* 0x000fe20003800000 */
[----:B------:R-:W-:Y:S01]  /*0e60*/  FSETP.GTU.FTZ.AND P4, PT, R61, 20, PT ;  /* 0x41a000003d00780b */ /* 0x000fe20003f9c000 */
[----:B------:R-:W-:Y:S02]  /*0e70*/  FADD.FTZ R60, R29, R20 ;  /* 0x000000141d3c7221 */ /* 0x000fe40000010000 */
        /* <DEDUP_REMOVED lines=32> */
.L_x_3105:
[----:B------:R-:W-:Y:S05]  /*1080*/  BSYNC B0 ;  /* 0x0000000000007941 */ /* 0x000fea0003800000 */
.L_x_3104:
        /* <DEDUP_REMOVED lines=37> */
.L_x_3107:
[----:B------:R-:W-:Y:S05]  /*12e0*/  BSYNC B0 ;  /* 0x0000000000007941 */ /* 0x000fea0003800000 */
.L_x_3106:
        /* <DEDUP_REMOVED lines=35> */
.L_x_3109:
[----:B------:R-:W-:Y:S05]  /*1520*/  BSYNC B0 ;  /* 0x0000000000007941 */ /* 0x000fea0003800000 */
.L_x_3108:
        /* <DEDUP_REMOVED lines=37> */
.L_x_3111:
[----:B------:R-:W-:Y:S05]  /*1780*/  BSYNC B0 ;  /* 0x0000000000007941 */ /* 0x000fea0003800000 */
.L_x_3110:
        /* <DEDUP_REMOVED lines=35> */
.L_x_3113:
[----:B------:R-:W-:Y:S05]  /*19c0*/  BSYNC B0 ;  /* 0x0000000000007941 */ /* 0x000fea0003800000 */
.L_x_3112:
        /* <DEDUP_REMOVED lines=37> */
.L_x_3115:
[----:B------:R-:W-:Y:S05]  /*1c20*/  BSYNC B0 ;  /* 0x0000000000007941 */ /* 0x000fea0003800000 */
.L_x_3114:
        /* <DEDUP_REMOVED lines=35> */
.L_x_3117:
[----:B------:R-:W-:Y:S05]  /*1e60*/  BSYNC B0 ;  /* 0x0000000000007941 */ /* 0x000fea0003800000 */
.L_x_3116:
        /* <DEDUP_REMOVED lines=41> */
.L_x_3119:
[----:B------:R-:W-:Y:S05]  /*2100*/  BSYNC B0 ;  /* 0x0000000000007941 */ /* 0x000fea0003800000 */
.L_x_3118:
        /* <DEDUP_REMOVED lines=33> */
.L_x_3121:
[----:B------:R-:W-:Y:S05]  /*2320*/  BSYNC B0 ;  /* 0x0000000000007941 */ /* 0x000fea0003800000 */
.L_x_3120:
        /* <DEDUP_REMOVED lines=33> */
.L_x_3123:
[----:B------:R-:W-:Y:S05]  /*2540*/  BSYNC B0 ;  /* 0x0000000000007941 */ /* 0x000fea0003800000 */
.L_x_3122:
        /* <DEDUP_REMOVED lines=33> */
.L_x_3125:
[----:B------:R-:W-:Y:S05]  /*2760*/  BSYNC B0 ;  /* 0x0000000000007941 */ /* 0x000fea0003800000 */
.L_x_3124:
        /* <DEDUP_REMOVED lines=33> */
.L_x_3127:
[----:B------:R-:W-:Y:S05]  /*2980*/  BSYNC B0 ;  /* 0x0000000000007941 */ /* 0x000fea0003800000 */
.L_x_3126:
        /* <DEDUP_REMOVED lines=33> */
.L_x_3129:
[----:B------:R-:W-:Y:S05]  /*2ba0*/  BSYNC B0 ;  /* 0x0000000000007941 */ /* 0x000fea0003800000 */
.L_x_3128:
        /* <DEDUP_REMOVED lines=33> */
.L_x_3131:
[----:B------:R-:W-:Y:S05]  /*2dc0*/  BSYNC B0 ;  /* 0x0000000000007941 */ /* 0x000fea0003800000 */
.L_x_3130:
        /* <DEDUP_REMOVED lines=48> */
.L_x_3137:
[----:B-1----:R-:W-:Y:S01]  /*30d0*/  IMAD R40, R22, UR10, RZ ;  /* 0x0000000a16287c24 */ /* 0x002fe2000f8e02ff */
[----:B------:R-:W-:Y:S01]  /*30e0*/  SHF.R.S32.HI R99, RZ, 0x1f, R89 ;  /* 0x0000001fff637819 */ /* 0x000fe20000011459 */
[----:B------:R-:W-:-:S04]  /*30f0*/  IMAD.WIDE.U32 R42, R23, UR10, RZ ;  /* 0x0000000a172a7c25 */ /* 0x000fc8000f8e00ff */
[----:B------:R-:W-:Y:S02]  /*3100*/  IMAD R41, R23, UR11, R40 ;  /* 0x0000000b17297c24 */ /* 0x000fe4000f8e0228 */
[C---:B------:R-:W-:Y:S02]  /*3110*/  IMAD R40, R99.reuse, UR12, RZ ;  /* 0x0000000c63287c24 */ /* 0x040fe4000f8e02ff */
[----:B------:R-:W-:Y:S01]  /*3120*/  IMAD R44, R99, UR16, RZ ;  /* 0x00000010632c7c24 */ /* 0x000fe2000f8e02ff */
[----:B------:R-:W-:Y:S01]  /*3130*/  IADD3 R43, R43, R41, RZ ;  /* 0x000000292b2b7210 */ /* 0x000fe20007ffe0ff */
[C---:B------:R-:W-:Y:S02]  /*3140*/  IMAD R45, R89.reuse, UR13, R40 ;  /* 0x0000000d592d7c24 */ /* 0x040fe4000f8e0228 */
[----:B------:R-:W-:-:S04]  /*3150*/  IMAD.WIDE.U32 R40, R89, UR16, RZ ;  /* 0x0000001059287c25 */ /* 0x000fc8000f8e00ff */
[C---:B------:R-:W-:Y:S01]  /*3160*/  IMAD R47, R89.reuse, UR17, R44 ;  /* 0x00000011592f7c24 */ /* 0x040fe2000f8e022c */
[----:B------:R-:W-:Y:S01]  /*3170*/  LEA R92, P1, R40, R10, 0x2 ;  /* 0x0000000a285c7211 */ /* 0x000fe200078210ff */
[----:B------:R-:W-:-:S03]  /*3180*/  IMAD.WIDE.U32 R42, R89, UR12, R42 ;  /* 0x0000000c592a7c25 */ /* 0x000fc6000f8e002a */
[----:B------:R-:W-:Y:S02]  /*3190*/  IADD3 R41, R41, R47, RZ ;  /* 0x0000002f29297210 */ /* 0x000fe40007ffe0ff */
[----:B------:R-:W-:Y:S02]  /*31a0*/  IADD3 R43, R43, R45, RZ ;  /* 0x0000002d2b2b7210 */ /* 0x000fe40007ffe0ff */
[----:B------:R-:W-:Y:S02]  /*31b0*/  LEA.HI.X R93, R40, R9, R41, 0x2, P1 ;  /* 0x00000009285d7211 */ /* 0x000fe400008f1429 */
[----:B------:R-:W-:Y:S01]  /*31c0*/  LEA R90, P0, R42, UR14, 0x2 ;  /* 0x0000000e2a5a7c11 */ /* 0x000fe2000f8010ff */
[----:B------:R-:W-:-:S03]  /*31d0*/  IMAD.WIDE R92, R16, 0x10, R92 ;  /* 0x00000010105c7825 */ /* 0x000fc600078e025c */
[----:B------:R-:W-:Y:S02]  /*31e0*/  LEA.HI.X R91, R42, UR15, R43, 0x2, P0 ;  /* 0x0000000f2a5b7c11 */ /* 0x000fe400080f142b */
[----:B------:R-:W3:Y:S04]  /*31f0*/  LDG.E.128 R40, desc[UR8][R92.64] ;  /* 0x000000085c287981 */ /* 0x000ee8000c1e1d00 */
[----:B------:R-:W4:Y:S04]  /*3200*/  LDG.E.128 R44, desc[UR8][R92.64+0x200] ;  /* 0x000200085c2c7981 */ /* 0x000f28000c1e1d00 */
[----:B0-----:R-:W2:Y:S04]  /*3210*/  LDG.E.128 R48, desc[UR8][R92.64+0x400] ;  /* 0x000400085c307981 */ /* 0x001ea8000c1e1d00 */
[----:B------:R-:W2:Y:S04]  /*3220*/  LDG.E.128 R52, desc[UR8][R92.64+0x600] ;  /* 0x000600085c347981 */ /* 0x000ea8000c1e1d00 */
[----:B------:R0:W2:Y:S01]  /*3230*/  LDG.E R90, desc[UR8][R90.64] ;  /* 0x000000085a5a7981 */ /* 0x0000a2000c1e1900 */
[----:B------:R-:W1:Y:S01]  /*3240*/  S2UR UR6, SR_CgaCtaId ;  /* 0x00000000000679c3 */ /* 0x000e620000008800 */
[----:B------:R-:W-:Y:S01]  /*3250*/  UMOV UR5, 0x400 ;  /* 0x0000040000057882 */ /* 0x000fe20000000000 */
[----:B0-----:R-:W-:Y:S01]  /*3260*/  IMAD R91, R17, 0x3, R6 ;  /* 0x00000003115b7824 */ /* 0x001fe200078e0206 */
[----:B-1----:R-:W-:-:S06]  /*3270*/  ULEA UR5, UR6, UR5, 0x18 ;  /* 0x0000000506057291 */ /* 0x002fcc000f8ec03f */
[----:B------:R-:W-:Y:S02]  /*3280*/  LEA R108, R91, UR5, 0x4 ;  /* 0x000000055b6c7c11 */ /* 0x000fe4000f8e20ff */
[C---:B------:R-:W-:Y:S02]  /*3290*/  ISETP.GE.AND P0, PT, R17.reuse, 0x1, PT ;  /* 0x000000011100780c */ /* 0x040fe40003f06270 */
[----:B------:R-:W-:Y:S01]  /*32a0*/  ISETP.NE.AND P2, PT, R17, 0x1f, PT ;  /* 0x0000001f1100780c */ /* 0x000fe20003f45270 */
[----:B---3--:R-:W-:Y:S04]  /*32b0*/  STS.128 [R4], R40 ;  /* 0x0000002804007388 */ /* 0x008fe80000000c00 */
[----:B----4-:R-:W-:Y:S04]  /*32c0*/  STS.128 [R4+0x200], R44 ;  /* 0x0002002c04007388 */ /* 0x010fe80000000c00 */
[----:B--2---:R-:W-:Y:S04]  /*32d0*/  STS.128 [R4+0x400], R48 ;  /* 0x0004003004007388 */ /* 0x004fe80000000c00 */
[----:B------:R-:W-:Y:S01]  /*32e0*/  STS.128 [R4+0x600], R52 ;  /* 0x0006003404007388 */ /* 0x000fe20000000c00 */
[----:B------:R-:W-:-:S03]  /*32f0*/  NOP ;  /* 0x0000000000007918 */ /* 0x000fc60000000000 */
[----:B------:R-:W0:Y:S04]  /*3300*/  LDS.128 R40, [R108] ;  /* 0x000000006c287984 */ /* 0x000e280000000c00 */
[----:B------:R-:W1:Y:S01]  /*3310*/  LDS.128 R44, [R108+0x10] ;  /* 0x000010006c2c7984 */ /* 0x000e620000000c00 */
[----:B------:R-:W-:-:S03]  /*3320*/  FMUL.FTZ R105, R90, 1.4426950216293334961 ;  /* 0x3fb8aa3b5a697820 */ /* 0x000fc60000410000 */
[----:B------:R-:W2:Y:S01]  /*3330*/  LDS.128 R48, [R108+0x20] ;  /* 0x000020006c307984 */ /* 0x000ea20000000c00 */
[C---:B------:R-:W-:Y:S01]  /*3340*/  FMUL.FTZ R94, R105.reuse, R2 ;  /* 0x00000002695e7220 */ /* 0x040fe20000410000 */
[C---:B------:R-:W-:Y:S01]  /*3350*/  FMUL.FTZ R87, R105.reuse, R5 ;  /* 0x0000000569577220 */ /* 0x040fe20000410000 */
[C---:B------:R-:W-:Y:S01]  /*3360*/  FMUL.FTZ R98, R105.reuse, R3 ;  /* 0x0000000369627220 */ /* 0x040fe20000410000 */
[----:B------:R3:W4:Y:S01]  /*3370*/  LDS.128 R52, [R108+0x30] ;  /* 0x000030006c347984 */ /* 0x0007220000000c00 */
[----:B------:R3:W0:Y:S01]  /*3380*/  MUFU.EX2 R90, R94 ;  /* 0x0000005e005a7308 */ /* 0x0006220000000800 */
[C---:B------:R-:W-:Y:S01]  /*3390*/  FMUL.FTZ R97, R105.reuse, R0 ;  /* 0x0000000069617220 */ /* 0x040fe20000410000 */
[----:B------:R-:W-:-:S06]  /*33a0*/  FMUL.FTZ R96, R105, R57 ;  /* 0x0000003969607220 */ /* 0x000fcc0000410000 */
[----:B------:R-:W1:Y:S01]  /*33b0*/  MUFU.EX2 R87, R87 ;  /* 0x0000005700577308 */ /* 0x000e620000000800 */
[----:B------:R-:W-:-:S07]  /*33c0*/  FMUL.FTZ R95, R105, R56 ;  /* 0x00000038695f7220 */ /* 0x000fce0000410000 */
[----:B------:R-:W1:Y:S01]  /*33d0*/  MUFU.EX2 R98, R98 ;  /* 0x0000006200627308 */ /* 0x000e620000000800 */
[----:B---3--:R-:W-:-:S07]  /*33e0*/  FMUL.FTZ R94, R105, R59 ;  /* 0x0000003b695e7220 */ /* 0x008fce0000410000 */
[----:B------:R-:W3:Y:S01]  /*33f0*/  MUFU.EX2 R97, R97 ;  /* 0x0000006100617308 */ /* 0x000ee20000000800 */
[----:B0-----:R-:W-:Y:S01]  /*3400*/  FMUL.FTZ R100, R73, R40 ;  /* 0x0000002849647220 */ /* 0x001fe20000410000 */
[----:B------:R-:W-:-:S06]  /*3410*/  FMUL.FTZ R101, R70, R41 ;  /* 0x0000002946657220 */ /* 0x000fcc0000410000 */
[----:B------:R-:W0:Y:S01]  /*3420*/  MUFU.EX2 R96, R96 ;  /* 0x0000006000607308 */ /* 0x000e220000000800 */
[----:B------:R-:W-:Y:S01]  /*3430*/  FMUL.FTZ R103, R71, R42 ;  /* 0x0000002a47677220 */ /* 0x000fe20000410000 */
[----:B------:R-:W-:Y:S01]  /*3440*/  FFMA.FTZ R40, R100, R90, R101 ;  /* 0x0000005a64287223 */ /* 0x000fe20000010065 */
[----:B------:R-:W-:-:S05]  /*3450*/  FMUL.FTZ R93, R105, R58 ;  /* 0x0000003a695d7220 */ /* 0x000fca0000410000 */
[----:B------:R-:W2:Y:S01]  /*3460*/  MUFU.EX2 R95, R95 ;  /* 0x0000005f005f7308 */ /* 0x000ea20000000800 */
[----:B------:R-:W-:Y:S01]  /*3470*/  FMUL.FTZ R104, R72, R43 ;  /* 0x0000002b48687220 */ /* 0x000fe20000410000 */
[----:B-1----:R-:W-:Y:S01]  /*3480*/  FMUL.FTZ R41, R87, R90 ;  /* 0x0000005a57297220 */ /* 0x002fe20000410000 */
[----:B------:R-:W-:Y:S01]  /*3490*/  FFMA.FTZ R42, R98, R40, R103 ;  /* 0x00000028622a7223 */ /* 0x000fe20000010067 */
[----:B------:R-:W-:-:S04]  /*34a0*/  FMUL.FTZ R92, R105, R61 ;  /* 0x0000003d695c7220 */ /* 0x000fc80000410000 */
[----:B------:R-:W1:Y:S01]  /*34b0*/  MUFU.EX2 R94, R94 ;  /* 0x0000005e005e7308 */ /* 0x000e620000000800 */
[----:B------:R-:W-:Y:S01]  /*34c0*/  FMUL.FTZ R107, R77, R44 ;  /* 0x0000002c4d6b7220 */ /* 0x000fe20000410000 */
[----:B------:R-:W-:Y:S01]  /*34d0*/  FMUL.FTZ R40, R98, R41 ;  /* 0x0000002962287220 */ /* 0x000fe20000410000 */
[----:B---3--:R-:W-:Y:S01]  /*34e0*/  FFMA.FTZ R42, R97, R42, R104 ;  /* 0x0000002a612a7223 */ /* 0x008fe20000010068 */
[----:B------:R-:W-:-:S04]  /*34f0*/  FMUL.FTZ R91, R105, R60 ;  /* 0x0000003c695b7220 */ /* 0x000fc80000410000 */
[----:B------:R-:W3:Y:S01]  /*3500*/  MUFU.EX2 R93, R93 ;  /* 0x0000005d005d7308 */ /* 0x000ee20000000800 */
[----:B------:R-:W-:Y:S01]  /*3510*/  FMUL.FTZ R41, R97, R40 ;  /* 0x0000002861297220 */ /* 0x000fe20000410000 */
[----:B------:R-:W-:Y:S01]  /*3520*/  FMUL.FTZ R108, R78, R45 ;  /* 0x0000002d4e6c7220 */ /* 0x000fe20000410000 */
[----:B0-----:R-:W-:Y:S01]  /*3530*/  FFMA.FTZ R42, R96, R42, R107 ;  /* 0x0000002a602a7223 */ /* 0x001fe2000001006b */
[----:B------:R-:W-:-:S04]  /*3540*/  FMUL.FTZ R102, R105, R65 ;  /* 0x0000004169667220 */ /* 0x000fc80000410000 */
[----:B------:R-:W0:Y:S01]  /*3550*/  MUFU.EX2 R92, R92 ;  /* 0x0000005c005c7308 */ /* 0x000e220000000800 */
[----:B------:R-:W-:Y:S01]  /*3560*/  FMUL.FTZ R111, R75, R46 ;  /* 0x0000002e4b6f7220 */ /* 0x000fe20000410000 */
[----:B------:R-:W-:Y:S01]  /*3570*/  FMUL.FTZ R40, R96, R41 ;  /* 0x0000002960287220 */ /* 0x000fe20000410000 */
[----:B--2---:R-:W-:Y:S01]  /*3580*/  FFMA.FTZ R42, R95, R42, R108 ;  /* 0x0000002a5f2a7223 */ /* 0x004fe2000001006c */
[----:B------:R-:W-:-:S04]  /*3590*/  FMUL.FTZ R106, R105, R64 ;  /* 0x00000040696a7220 */ /* 0x000fc80000410000 */
[----:B------:R-:W2:Y:S01]  /*35a0*/  MUFU.EX2 R91, R91 ;  /* 0x0000005b005b7308 */ /* 0x000ea20000000800 */
[----:B------:R-:W-:Y:S01]  /*35b0*/  FMUL.FTZ R110, R80, R47 ;  /* 0x0000002f506e7220 */ /* 0x000fe20000410000 */
[----:B------:R-:W-:Y:S01]  /*35c0*/  FMUL.FTZ R41, R95, R40 ;  /* 0x000000285f297220 */ /* 0x000fe20000410000 */
[----:B-1----:R-:W-:Y:S01]  /*35d0*/  FFMA.FTZ R42, R94, R42, R111 ;  /* 0x0000002a5e2a7223 */ /* 0x002fe2000001006f */
        /* <DEDUP_REMOVED lines=20> */
[----:B----4-:R-:W-:-:S04]  /*3720*/  FMUL.FTZ R116, R85, R52 ;  /* 0x0000003455747220 */ /* 0x010fc80000410000 */
[----:B------:R-:W1:Y:S01]  /*3730*/  MUFU.EX2 R115, R115 ;  /* 0x0000007300737308 */ /* 0x000e620000000800 */
[----:B------:R-:W-:Y:S01]  /*3740*/  FMUL.FTZ R41, R102, R41 ;  /* 0x0000002966297220 */ /* 0x000fe20000410000 */
[----:B---3--:R-:W-:Y:S01]  /*3750*/  FFMA.FTZ R42, R106, R42, R119 ;  /* 0x0000002a6a2a7223 */ /* 0x008fe20000010077 */
[----:B------:R-:W-:-:S05]  /*3760*/  FMUL.FTZ R53, R86, R53 ;  /* 0x0000003556357220 */ /* 0x000fca0000410000 */
[----:B------:R-:W3:Y:S01]  /*3770*/  MUFU.EX2 R52, R105 ;  /* 0x0000006900347308 */ /* 0x000ee20000000800 */
[----:B------:R-:W-:Y:S01]  /*3780*/  FMUL.FTZ R40, R106, R41 ;  /* 0x000000296a287220 */ /* 0x000fe20000410000 */
[----:B0-----:R-:W-:Y:S01]  /*3790*/  FFMA.FTZ R42, R109, R42, R116 ;  /* 0x0000002a6d2a7223 */ /* 0x001fe20000010074 */
[----:B------:R-:W-:Y:S02]  /*37a0*/  FMUL.FTZ R54, R83, R54 ;  /* 0x0000003653367220 */ /* 0x000fe40000410000 */
[----:B------:R-:W-:Y:S01]  /*37b0*/  FMUL.FTZ R41, R109, R40 ;  /* 0x000000286d297220 */ /* 0x000fe20000410000 */
[----:B--2---:R-:W-:Y:S01]  /*37c0*/  FFMA.FTZ R42, R112, R42, R53 ;  /* 0x0000002a702a7223 */ /* 0x004fe20000010035 */
[----:B------:R-:W-:Y:S02]  /*37d0*/  FMUL.FTZ R55, R88, R55 ;  /* 0x0000003758377220 */ /* 0x000fe40000410000 */
[----:B------:R-:W-:Y:S01]  /*37e0*/  FMUL.FTZ R40, R112, R41 ;  /* 0x0000002970287220 */ /* 0x000fe20000410000 */
[----:B-1----:R-:W-:-:S03]  /*37f0*/  FFMA.FTZ R42, R115, R42, R54 ;  /* 0x0000002a732a7223 */ /* 0x002fc60000010036 */
[----:B------:R-:W-:Y:S01]  /*3800*/  FMUL.FTZ R41, R115, R40 ;  /* 0x0000002873297220 */ /* 0x000fe20000410000 */
[----:B---3--:R-:W-:-:S03]  /*3810*/  FFMA.FTZ R49, R52, R42, R55 ;  /* 0x0000002a34317223 */ /* 0x008fc60000010037 */
[----:B------:R-:W-:Y:S02]  /*3820*/  FMUL.FTZ R48, R52, R41 ;  /* 0x0000002934307220 */ /* 0x000fe40000410000 */
[----:B------:R-:W0:Y:S01]  /*3830*/  SHFL.UP PT, R42, R49, 0x1, RZ ;  /* 0x04200000312a7989 */ /* 0x000e2200000e00ff */
[----:B------:R-:W-:-:S03]  /*3840*/  IMAD R44, R22, UR18, RZ ;  /* 0x00000012162c7c24 */ /* 0x000fc6000f8e02ff */
[----:B------:R-:W1:Y:S01]  /*3850*/  SHFL.UP PT, R43, R48, 0x1, RZ ;  /* 0x04200000302b7989 */ /* 0x000e6200000e00ff */
[----:B------:R-:W-:-:S04]  /*3860*/  IMAD.WIDE.U32 R40, R23, UR18, RZ ;  /* 0x0000001217287c25 */ /* 0x000fc8000f8e00ff */
[----:B------:R-:W-:Y:S02]  /*3870*/  IMAD R45, R23, UR19, R44 ;  /* 0x00000013172d7c24 */ /* 0x000fe4000f8e022c */
[----:B------:R-:W-:-:S03]  /*3880*/  IMAD R44, R99, UR20, RZ ;  /* 0x00000014632c7c24 */ /* 0x000fc6000f8e02ff */
[----:B------:R-:W-:Y:S01]  /*3890*/  IADD3 R41, R41, R45, RZ ;  /* 0x0000002d29297210 */ /* 0x000fe20007ffe0ff */
[C---:B------:R-:W-:Y:S02]  /*38a0*/  IMAD R45, R89.reuse, UR21, R44 ;  /* 0x00000015592d7c24 */ /* 0x040fe4000f8e022c */
[----:B------:R-:W-:-:S04]  /*38b0*/  IMAD.WIDE.U32 R40, R89, UR20, R40 ;  /* 0x0000001459287c25 */ /* 0x000fc8000f8e0028 */
[----:B0-----:R-:W-:Y:S01]  /*38c0*/  @P0 FFMA.FTZ R49, R48, R42, R49 ;  /* 0x0000002a30310223 */ /* 0x001fe20000010031 */
[----:B------:R-:W-:Y:S02]  /*38d0*/  IADD3 R41, R41, R45, RZ ;  /* 0x0000002d29297210 */ /* 0x000fe40007ffe0ff */
[----:B------:R-:W-:Y:S01]  /*38e0*/  LEA R42, P1, R40, UR22, 0x2 ;  /* 0x00000016282a7c11 */ /* 0x000fe2000f8210ff */
[----:B-1----:R-:W-:-:S03]  /*38f0*/  @P0 FMUL.FTZ R48, R48, R43 ;  /* 0x0000002b30300220 */ /* 0x002fc60000410000 */
[----:B------:R-:W-:Y:S02]  /*3900*/  LEA.HI.X R43, R40, UR23, R41, 0x2, P1 ;  /* 0x00000017282b7c11 */ /* 0x000fe400088f1429 */
[----:B------:R-:W0:Y:S04]  /*3910*/  SHFL.UP PT, R40, R49, 0x2, RZ ;  /* 0x0440000031287989 */ /* 0x000e2800000e00ff */
[----:B------:R-:W1:Y:S01]  /*3920*/  SHFL.UP PT, R41, R48, 0x2, RZ ;  /* 0x0440000030297989 */ /* 0x000e6200000e00ff */
[C---:B------:R-:W-:Y:S02]  /*3930*/  ISETP.GE.AND P0, PT, R17.reuse, 0x2, PT ;  /* 0x000000021100780c */ /* 0x040fe40003f06270 */
[----:B------:R-:W-:Y:S01]  /*3940*/  ISETP.GE.AND P1, PT, R17, 0x10, PT ;  /* 0x000000101100780c */ /* 0x000fe20003f26270 */
[----:B------:R2:W5:Y:S10]  /*3950*/  LDG.E R99, desc[UR8][R42.64] ;  /* 0x000000082a637981 */ /* 0x000574000c1e1900 */
        /* <DEDUP_REMOVED lines=14> */
[----:B------:R-:W-:-:S04]  /*3a40*/  ISETP.NE.AND P0, PT, R15, RZ, PT ;  /* 0x000000ff0f00720c */ /* 0x000fc80003f05270 */
[----:B------:R-:W-:Y:S02]  /*3a50*/  ISETP.EQ.OR P0, PT, RZ, UR4, P0 ;  /* 0x00000004ff007c0c */ /* 0x000fe40008702670 */
[----:B------:R-:W-:Y:S02]  /*3a60*/  MOV R51, RZ ;  /* 0x000000ff00337202 */ /* 0x000fe40000000f00 */
[----:B------:R-:W-:Y:S01]  /*3a70*/  MOV R50, 0x3f800000 ;  /* 0x3f80000000327802 */ /* 0x000fe20000000f00 */
[----:B0-----:R-:W-:Y:S01]  /*3a80*/  @P1 FFMA.FTZ R49, R48, R40, R49 ;  /* 0x0000002830311223 */ /* 0x001fe20000010031 */
[----:B------:R-:W-:-:S07]  /*3a90*/  @!P2 SHF.R.U32.HI R40, RZ, 0x2, R8 ;  /* 0x00000002ff28a819 */ /* 0x000fce0000011608 */
[----:B------:R-:W-:Y:S01]  /*3aa0*/  @!P0 LEA R120, R89, UR5, 0x3 ;  /* 0x0000000559788c11 */ /* 0x000fe2000f8e18ff */
[----:B-1----:R-:W-:Y:S01]  /*3ab0*/  @P1 FMUL.FTZ R48, R48, R41 ;  /* 0x0000002930301220 */ /* 0x002fe20000410000 */
[----:B------:R-:W-:-:S03]  /*3ac0*/  @!P2 LOP3.LUT R121, R40, 0x3ffffff8, RZ, 0xc0, !PT ;  /* 0x3ffffff82879a812 */ /* 0x000fc600078ec0ff */
[----:B------:R-:W-:Y:S04]  /*3ad0*/  @!P0 LDS.64 R50, [R120+0x2150] ;  /* 0x0021500078328984 */ /* 0x000fe80000000a00 */
[----:B------:R-:W-:Y:S01]  /*3ae0*/  @!P2 STS.64 [R121+UR5+0x2110], R48 ;  /* 0x002110307900a988 */ /* 0x000fe20008000a05 */
[----:B------:R-:W-:Y:S06]  /*3af0*/  BAR.SYNC.DEFER_BLOCKING 0x0 ;  /* 0x0000000000007b1d */ /* 0x000fec0000010000 */
[----:B--2---:R-:W0:Y:S04]  /*3b00*/  LDS.128 R40, [UR5+0x2110] ;  /* 0x00211005ff287984 */ /* 0x004e280008000c00 */
        /* <DEDUP_REMOVED lines=32> */
.L_x_3134:
[----:B------:R-:W-:Y:S05]  /*3d10*/  BSYNC B0 ;  /* 0x0000000000007941 */ /* 0x000fea0003800000 */
.L_x_3133:
        /* <DEDUP_REMOVED lines=24> */
[----:B------:R-:W-:-:S07]  /*3ea0*/  IMAD R42, R74, UR4, R89 ;  /* 0x000000044a2a7c24 */ /* 0x000fce000f8e0259 */
[----:B------:R-:W2:Y:S01]  /*3eb0*/  S2UR UR25, SR_CTAID.X ;  /* 0x00000000001979c3 */ /* 0x000ea20000002500 */
[----:B-1----:R-:W-:Y:S02]  /*3ec0*/  MOV R23, UR6 ;  /* 0x0000000600177c02 */ /* 0x002fe40008000f00 */
[----:B--2---:R-:W-:-:S05]  /*3ed0*/  MOV R18, UR25 ;  /* 0x0000001900127c02 */ /* 0x004fca0008000f00 */
[----:B------:R-:W-:-:S04]  /*3ee0*/  IMAD R43, R18, UR7, R23 ;  /* 0x00000007122b7c24 */ /* 0x000fc8000f8e0217 */
[----:B------:R-:W-:-:S04]  /*3ef0*/  IMAD R43, R43, R76, RZ ;  /* 0x0000004c2b2b7224 */ /* 0x000fc800078e02ff */
[----:B------:R-:W-:-:S05]  /*3f00*/  IMAD R43, R43, R74, RZ ;  /* 0x0000004a2b2b7224 */ /* 0x000fca00078e02ff */
[----:B------:R-:W-:Y:S02]  /*3f10*/  SHF.R.S32.HI R45, RZ, 0x1f, R43 ;  /* 0x0000001fff2d7819 */ /* 0x000fe4000001142b */
[----:B------:R-:W-:-:S04]  /*3f20*/  IADD3 R43, P0, R42, R43, RZ ;  /* 0x0000002b2a2b7210 */ /* 0x000fc80007f1e0ff */
[----:B------:R-:W-:Y:S02]  /*3f30*/  LEA.HI.X.SX32 R44, R42, R45, 0x1, P0 ;  /* 0x0000002d2a2c7211 */ /* 0x000fe400000f0eff */
[----:B------:R-:W-:Y:S02]  /*3f40*/  LEA R42, P0, R43, R62, 0x3 ;  /* 0x0000003e2b2a7211 */ /* 0x000fe400078018ff */
[----:B------:R-:W-:Y:S02]  /*3f50*/  LEA R45, R89, UR5, 0x3 ;  /* 0x00000005592d7c11 */ /* 0x000fe4000f8e18ff */
[----:B------:R-:W-:-:S03]  /*3f60*/  LEA.HI.X R43, R43, R63, R44, 0x3, P0 ;  /* 0x0000003f2b2b7211 */ /* 0x000fc600000f1c2c */
[----:B------:R1:W-:Y:S04]  /*3f70*/  STS.64 [R45+0x2150], R40 ;  /* 0x002150282d007388 */ /* 0x0003e80000000a00 */
[----:B------:R1:W-:Y:S02]  /*3f80*/  STG.E.64 desc[UR8][R42.64], R40 ;  /* 0x000000282a007986 */ /* 0x0003e4000c101b08 */
.L_x_3136:
[----:B------:R-:W-:Y:S05]  /*3f90*/  BSYNC B0 ;  /* 0x0000000000007941 */ /* 0x000fea0003800000 */
.L_x_3135:
[----:B------:R-:W-:Y:S01]  /*3fa0*/  IADD3 R89, R89, 0x1, RZ ;  /* 0x0000000159597810 */ /* 0x000fe20007ffe0ff */
[C---:B-----5:R-:W-:Y:S01]  /*3fb0*/  FFMA.FTZ R36, R99.reuse, R87, R36 ;  /* 0x0000005763247223 */ /* 0x060fe20000010024 */
        /* <DEDUP_REMOVED lines=17> */
.L_x_3132:
        /* <DEDUP_REMOVED lines=17> */
[----:B------:R-:W-:-:S03]  /*41e0*/  IMAD R5, R18, R3, R0 ;  /* 0x0000000312057224 */ /* 0x000fc600078e0200 */
[----:B------:R-:W-:Y:S01]  /*41f0*/  STS.128 [R7+0x30], R32 ;  /* 0x0000302007007388 */ /* 0x000fe20000000c00 */
[----:B------:R-:W-:-:S03]  /*4200*/  NOP ;  /* 0x0000000000007918 */ /* 0x000fc60000000000 */
[----:B-1----:R-:W1:Y:S01]  /*4210*/  LDS.128 R40, [R4] ;  /* 0x0000000004287984 */ /* 0x002e620000000c00 */
[----:B------:R-:W-:Y:S01]  /*4220*/  IMAD.WIDE.U32 R2, R18, R2, UR6 ;  /* 0x0000000612027e25 */ /* 0x000fe2000f8e0002 */
[----:B------:R-:W-:Y:S02]  /*4230*/  ULDC.64 UR6, c[0x0][0x2b8] ;  /* 0x0000ae0000067ab9 */ /* 0x000fe40000000a00 */
[----:B------:R-:W2:Y:S01]  /*4240*/  LDS.128 R44, [R4+0x200] ;  /* 0x00020000042c7984 */ /* 0x000ea20000000c00 */
[----:B------:R-:W-:Y:S01]  /*4250*/  IMAD R0, R22, UR6, RZ ;  /* 0x0000000616007c24 */ /* 0x000fe2000f8e02ff */
[----:B------:R-:W-:Y:S02]  /*4260*/  IADD3 R3, R3, R5, RZ ;  /* 0x0000000503037210 */ /* 0x000fe40007ffe0ff */
[----:B0-----:R-:W0:Y:S01]  /*4270*/  LDS.128 R48, [R4+0x400] ;  /* 0x0004000004307984 */ /* 0x001e220000000c00 */
[C---:B------:R-:W-:Y:S02]  /*4280*/  IMAD R5, R23.reuse, UR7, R0 ;  /* 0x0000000717057c24 */ /* 0x040fe4000f8e0200 */
[----:B------:R-:W-:Y:S01]  /*4290*/  IMAD.WIDE.U32 R2, R23, UR6, R2 ;  /* 0x0000000617027c25 */ /* 0x000fe2000f8e0002 */
[----:B------:R3:W4:Y:S01]  /*42a0*/  LDS.128 R52, [R4+0x600] ;  /* 0x0006000004347984 */ /* 0x0007220000000c00 */
[----:B------:R-:W5:Y:S01]  /*42b0*/  LDC R0, c[0x0][0x224] ;  /* 0x00008900ff007b82 */ /* 0x000f620000000800 */
[----:B------:R-:W-:-:S02]  /*42c0*/  ULDC.64 UR6, c[0x0][0x308] ;  /* 0x0000c20000067ab9 */ /* 0x000fc40000000a00 */
[----:B------:R-:W-:Y:S02]  /*42d0*/  IADD3 R3, R3, R5, RZ ;  /* 0x0000000503037210 */ /* 0x000fe40007ffe0ff */
[----:B---3--:R-:W-:-:S04]  /*42e0*/  LEA R4, P0, R2, UR6, 0x2 ;  /* 0x0000000602047c11 */ /* 0x008fc8000f8010ff */
[----:B------:R-:W-:-:S03]  /*42f0*/  LEA.HI.X R5, R2, UR7, R3, 0x2, P0 ;  /* 0x0000000702057c11 */ /* 0x000fc600080f1403 */
[----:B------:R-:W-:Y:S01]  /*4300*/  IMAD.WIDE R2, R16, 0x10, R4 ;  /* 0x0000001010027825 */ /* 0x000fe200078e0204 */
[----:B-----5:R-:W-:-:S04]  /*4310*/  ISETP.LE.AND P0, PT, R0, UR4, PT ;  /* 0x0000000400007c0c */ /* 0x020fc8000bf03270 */
[----:B-1----:R1:W-:Y:S04]  /*4320*/  STG.E.128 desc[UR8][R2.64], R40 ;  /* 0x0000002802007986 */ /* 0x0023e8000c101d08 */
[----:B--2---:R1:W-:Y:S04]  /*4330*/  STG.E.128 desc[UR8][R2.64+0x200], R44 ;  /* 0x0002002c02007986 */ /* 0x0043e8000c101d08 */
[----:B0-----:R1:W-:Y:S04]  /*4340*/  STG.E.128 desc[UR8][R2.64+0x400], R48 ;  /* 0x0004003002007986 */ /* 0x0013e8000c101d08 */
[----:B----4-:R1:W-:Y:S01]  /*4350*/  STG.E.128 desc[UR8][R2.64+0x600], R52 ;  /* 0x0006003402007986 */ /* 0x0103e2000c101d08 */
[----:B------:R-:W-:Y:S05]  /*4360*/  @!P0 BRA `(.L_x_3138) ;  /* 0xffffffc000a08947 */ /* 0x000fea000383ffff */
[----:B------:R-:W-:Y:S05]  /*4370*/  EXIT ;  /* 0x000000000000794d */ /* 0x000fea0003800000 */
.L_x_3139:
        /* <DEDUP_REMOVED lines=16> */
.L_x_5252:


//--------------------- .text._Z25selective_scan_fwd_kernelI32Selective_Scan_fwd_kernel_traitsILi128ELi16ELi1ELb1ELb1ELb0ELb1EffEEv13SSMParamsBase --------------------------
	.section	.text._Z25selective_scan_fwd_kernelI32Selective_Scan_fwd_kernel_traitsILi128ELi16ELi1ELb1ELb1ELb0ELb1EffEEv13SSMParamsBase,"ax",@progbits
	.align	128
        .global         _Z25selective_scan_fwd_kernelI32Selective_Scan_fwd_kernel_traitsILi128ELi16ELi1ELb1ELb1ELb0ELb1EffEEv13SSMParamsBase
        .type           _Z25selective_scan_fwd_kernelI32Selective_Scan_fwd_kernel_traitsILi128ELi16ELi1ELb1ELb1ELb0ELb1EffEEv13SSMParamsBase,@function
        .size           _Z25selective_scan_fwd_kernelI32Selective_Scan_fwd_kernel_traitsILi128ELi16ELi1ELb1ELb1ELb0ELb1EffEEv13SSMParamsBase,(.L_x_5253 - _Z25selective_scan_fwd_kernelI32Selective_Scan_fwd_kernel_traitsILi128ELi16ELi1ELb1ELb1ELb0ELb1EffEEv13SSMParamsBase)
        .other          _Z25selective_scan_fwd_kernelI32Selective_Scan_fwd_kernel_traitsILi128ELi16ELi1ELb1ELb1ELb0ELb1EffEEv13SSMParamsBase,@"STO_CUDA_ENTRY STV_DEFAULT"
_Z25selective_scan_fwd_kernelI32Selective_Scan_fwd_kernel_traitsILi128ELi16ELi1ELb1ELb1ELb0ELb1EffEEv13SSMParamsBase:
.text._Z25selective_scan_fwd_kernelI32Selective_Scan_fwd_kernel_traitsILi128ELi16ELi1ELb1ELb1ELb0ELb1EffEEv13SSMParamsBase:
        /* <DEDUP_REMOVED lines=101> */
.L_x_3178:
        /* <DEDUP_REMOVED lines=10> */
[----:B------:R-:W-:Y:S01]  /*06f0*/  IMAD R0, R13, 0x3, R9 ;  /* 0x000000030d007824 */ /* 0x000fe200078e0209 */
[----:B0-----:R-:W-:-:S02]  /*0700*/  MOV R22, R6 ;  /* 0x0000000600167202 */ /* 0x001fc40000000f00 */
[----:B------:R-:W-:-:S03]  /*0710*/  MOV R23, R5 ;  /* 0x0000000500177202 */ /* 0x000fc60000000f00 */
[----:B------:R-:W-:Y:S01]  /*0720*/  IMAD.WIDE R22, R10, 0x10, R22 ;  /* 0x000000100a167825 */ /* 0x000fe200078e0216 */
[----:B-1----:R-:W-:-:S06]  /*0730*/  ULEA UR5, UR6, UR5, 0x18 ;  /* 0x0000000506057291 */ /* 0x002fcc000f8ec03f */
[----:B------:R-:W-:Y:S02]  /*0740*/  LEA R2, R9, UR5, 0x4 ;  /* 0x0000000509027c11 */ /* 0x000fe4000f8e20ff */
[----:B------:R-:W-:-:S03]  /*0750*/  LEA R0, R0, UR5, 0x4 ;  /* 0x0000000500007c11 */ /* 0x000fc6000f8e20ff */
        /* <DEDUP_REMOVED lines=42> */
[----:B--234-:R-:W-:-:S12]  /*0a00*/  @P5 BRA `(.L_x_3141) ;  /* 0x00000000007c5947 */ /* 0x01cfd80003800000 */
        /* <DEDUP_REMOVED lines=31> */
.L_x_3141:
[----:B------:R-:W-:Y:S05]  /*0c00*/  BSYNC B0 ;  /* 0x0000000000007941 */ /* 0x000fea0003800000 */
.L_x_3140:
        /* <DEDUP_REMOVED lines=37> */
.L_x_3143:
[----:B------:R-:W-:Y:S05]  /*0e60*/  BSYNC B0 ;  /* 0x0000000000007941 */ /* 0x000fea0003800000 */
.L_x_3142:
        /* <DEDUP_REMOVED lines=35> */
.L_x_3145:
[----:B------:R-:W-:Y:S05]  /*10a0*/  BSYNC B0 ;  /* 0x0000000000007941 */ /* 0x000fea0003800000 */
.L_x_3144:
        /* <DEDUP_REMOVED lines=37> */
.L_x_3147:
[----:B------:R-:W-:Y:S05]  /*1300*/  BSYNC B0 ;  /* 0x0000000000007941 */ /* 0x000fea0003800000 */
.L_x_3146:
        /* <DEDUP_REMOVED lines=35> */
.L_x_3149:
[----:B------:R-:W-:Y:S05]  /*1540*/  BSYNC B0 ;  /* 0x0000000000007941 */ /* 0x000fea0003800000 */
.L_x_3148:
        /* <DEDUP_REMOVED lines=37> */
.L_x_3151:
[----:B------:R-:W-:Y:S05]  /*17a0*/  BSYNC B0 ;  /* 0x0000000000007941 */ /* 0x000fea0003800000 */
.L_x_3150:
        /* <DEDUP_REMOVED lines=35> */
.L_x_3153:
[----:B------:R-:W-:Y:S05]  /*19e0*/  BSYNC B0 ;  /* 0x0000000000007941 */ /* 0x000fea0003800000 */
.L_x_3152:
        /* <DEDUP_REMOVED lines=37> */
.L_x_3155:
[----:B------:R-:W-:Y:S05]  /*1c40*/  BSYNC B0 ;  /* 0x0000000000007941 */ /* 0x000fea0003800000 */
.L_x_3154:
        /* <DEDUP_REMOVED lines=35> */
.L_x_3157:
[----:B------:R-:W-:Y:S05]  /*1e80*/  BSYNC B0 ;  /* 0x0000000000007941 */ /* 0x000fea0003800000 */
.L_x_3156:
        /* <DEDUP_REMOVED lines=41> */
.L_x_3159:
[----:B------:R-:W-:Y:S05]  /*2120*/  BSYNC B0 ;  /* 0x0000000000007941 */ /* 0x000fea0003800000 */
.L_x_3158:
        /* <DEDUP_REMOVED lines=33> */
.L_x_3161:
[----:B------:R-:W-:Y:S05]  /*2340*/  BSYNC B0 ;  /* 0x0000000000007941 */ /* 0x000fea0003800000 */
.L_x_3160:
        /* <DEDUP_REMOVED lines=33> */
.L_x_3163:
[----:B------:R-:W-:Y:S05]  /*2560*/  BSYNC B0 ;  /* 0x0000000000007941 */ /* 0x000fea0003800000 */
.L_x_3162:
        /* <DEDUP_REMOVED lines=33> */
.L_x_3165:
[----:B------:R-:W-:Y:S05]  /*2780*/  BSYNC B0 ;  /* 0x0000000000007941 */ /* 0x000fea0003800000 */
.L_x_3164:
        /* <DEDUP_REMOVED lines=33> */
.L_x_3167:
[----:B------:R-:W-:Y:S05]  /*29a0*/  BSYNC B0 ;  /* 0x0000000000007941 */ /* 0x000fea0003800000 */
.L_x_3166:
        /* <DEDUP_REMOVED lines=33> */
.L_x_3169:
[----:B------:R-:W-:Y:S05]  /*2bc0*/  BSYNC B0 ;  /* 0x0000000000007941 */ /* 0x000fea0003800000 */
.L_x_3168:
        /* <DEDUP_REMOVED lines=33> */
.L_x_3171:
[----:B------:R-:W-:Y:S05]  /*2de0*/  BSYNC B0 ;  /* 0x0000000000007941 */ /* 0x000fea0003800000 */
.L_x_3170:
        /* <DEDUP_REMOVED lines=48> */
.L_x_3177:
        /* <DEDUP_REMOVED lines=8> */
[C---:B------:R-:W-:Y:S02]  /*3170*/  IMAD R29, R95.reuse, UR17, R28 ;  /* 0x000000115f1d7c24 */ /* 0x040fe4000f8e021c */
[----:B------:R-:W-:-:S05]  /*3180*/  IMAD.WIDE.U32 R26, R95, UR12, R26 ;  /* 0x0000000c5f1a7c25 */ /* 0x000fca000f8e001a */
[----:B------:R-:W-:Y:S01]  /*3190*/  IADD3 R27, R27, R25, RZ ;  /* 0x000000191b1b7210 */ /* 0x000fe20007ffe0ff */
[----:B------:R-:W-:Y:S01]  /*31a0*/  IMAD.WIDE.U32 R24, R95, UR16, RZ ;  /* 0x000000105f187c25 */ /* 0x000fe2000f8e00ff */
[----:B------:R-:W-:-:S04]  /*31b0*/  LEA R58, P0, R26, UR14, 0x2 ;  /* 0x0000000e1a3a7c11 */ /* 0x000fc8000f8010ff */
[----:B------:R-:W-:Y:S02]  /*31c0*/  LEA.HI.X R59, R26, UR15, R27, 0x2, P0 ;  /* 0x0000000f1a3b7c11 */ /* 0x000fe400080f141b */
[C---:B------:R-:W-:Y:S02]  /*31d0*/  LEA R56, P0, R24.reuse, R4, 0x2 ;  /* 0x0000000418387211 */ /* 0x040fe400078010ff */
[----:B------:R-:W-:Y:S01]  /*31e0*/  IADD3 R25, R25, R29, RZ ;  /* 0x0000001d19197210 */ /* 0x000fe20007ffe0ff */
[----:B------:R-:W3:Y:S03]  /*31f0*/  LDG.E R58, desc[UR8][R58.64] ;  /* 0x000000083a3a7981 */ /* 0x000ee6000c1e1900 */
[----:B------:R-:W-:-:S03]  /*3200*/  LEA.HI.X R57, R24, R3, R25, 0x2, P0 ;  /* 0x0000000318397211 */ /* 0x000fc600000f1419 */
[----:B------:R-:W-:-:S05]  /*3210*/  IMAD.WIDE R56, R10, 0x10, R56 ;  /* 0x000000100a387825 */ /* 0x000fca00078e0238 */
[----:B------:R-:W4:Y:S04]  /*3220*/  LDG.E.128 R24, desc[UR8][R56.64] ;  /* 0x0000000838187981 */ /* 0x000f28000c1e1d00 */
[----:B------:R-:W2:Y:S04]  /*3230*/  LDG.E.128 R28, desc[UR8][R56.64+0x200] ;  /* 0x00020008381c7981 */ /* 0x000ea8000c1e1d00 */
[----:B0-----:R-:W2:Y:S04]  /*3240*/  LDG.E.128 R32, desc[UR8][R56.64+0x400] ;  /* 0x0004000838207981 */ /* 0x001ea8000c1e1d00 */
[----:B------:R-:W2:Y:S01]  /*3250*/  LDG.E.128 R36, desc[UR8][R56.64+0x600] ;  /* 0x0006000838247981 */ /* 0x000ea2000c1e1d00 */
[C---:B------:R-:W-:Y:S01]  /*3260*/  ISETP.GE.AND P0, PT, R13.reuse, 0x1, PT ;  /* 0x000000010d00780c */ /* 0x040fe20003f06270 */
[----:B------:R-:W-:Y:S01]  /*3270*/  IMAD R96, R96, UR20, RZ ;  /* 0x0000001460607c24 */ /* 0x000fe2000f8e02ff */
[----:B------:R-:W-:Y:S01]  /*3280*/  ISETP.NE.AND P2, PT, R13, 0x1f, PT ;  /* 0x0000001f0d00780c */ /* 0x000fe20003f45270 */
[----:B------:R-:W0:Y:S01]  /*3290*/  S2UR UR6, SR_CgaCtaId ;  /* 0x00000000000679c3 */ /* 0x000e220000008800 */
[----:B------:R-:W-:-:S02]  /*32a0*/  UMOV UR5, 0x400 ;  /* 0x0000040000057882 */ /* 0x000fc40000000000 */
[----:B0-----:R-:W-:Y:S01]  /*32b0*/  ULEA UR5, UR6, UR5, 0x18 ;  /* 0x0000000506057291 */ /* 0x001fe2000f8ec03f */
[----:B---3--:R-:W-:-:S04]  /*32c0*/  FMUL.FTZ R102, R58, 1.4426950216293334961 ;  /* 0x3fb8aa3b3a667820 */ /* 0x008fc80000410000 */
[C---:B------:R-:W-:Y:S01]  /*32d0*/  FMUL.FTZ R92, R102.reuse, R22 ;  /* 0x00000016665c7220 */ /* 0x040fe20000410000 */
[C---:B------:R-:W-:Y:S01]  /*32e0*/  FMUL.FTZ R93, R102.reuse, R21 ;  /* 0x00000015665d7220 */ /* 0x040fe20000410000 */
[C---:B------:R-:W-:Y:S01]  /*32f0*/  FMUL.FTZ R100, R102.reuse, R23 ;  /* 0x0000001766647220 */ /* 0x040fe20000410000 */
[C---:B------:R-:W-:Y:S01]  /*3300*/  FMUL.FTZ R99, R102.reuse, R60 ;  /* 0x0000003c66637220 */ /* 0x040fe20000410000 */
[C---:B------:R-:W-:Y:S01]  /*3310*/  FMUL.FTZ R98, R102.reuse, R61 ;  /* 0x0000003d66627220 */ /* 0x040fe20000410000 */
[C---:B------:R-:W-:Y:S01]  /*3320*/  FMUL.FTZ R97, R102.reuse, R62 ;  /* 0x0000003e66617220 */ /* 0x040fe20000410000 */
[----:B------:R-:W-:Y:S01]  /*3330*/  MUFU.EX2 R92, R92 ;  /* 0x0000005c005c7308 */ /* 0x000fe20000000800 */
[C---:B------:R-:W-:Y:S01]  /*3340*/  FMUL.FTZ R104, R102.reuse, R69 ;  /* 0x0000004566687220 */ /* 0x040fe20000410000 */
[C---:B------:R-:W-:Y:S01]  /*3350*/  FMUL.FTZ R109, R102.reuse, R72 ;  /* 0x00000048666d7220 */ /* 0x040fe20000410000 */
[----:B----4-:R-:W-:Y:S01]  /*3360*/  STS.128 [R2], R24 ;  /* 0x0000001802007388 */ /* 0x010fe20000000c00 */
[----:B------:R-:W-:-:S03]  /*3370*/  FMUL.FTZ R112, R102, R73 ;  /* 0x0000004966707220 */ /* 0x000fc60000410000 */
[----:B--2---:R-:W-:Y:S01]  /*3380*/  STS.128 [R2+0x200], R28 ;  /* 0x0002001c02007388 */ /* 0x004fe20000000c00 */
[----:B------:R-:W0:Y:S03]  /*3390*/  MUFU.EX2 R93, R93 ;  /* 0x0000005d005d7308 */ /* 0x000e260000000800 */
[----:B------:R-:W-:Y:S04]  /*33a0*/  STS.128 [R2+0x400], R32 ;  /* 0x0004002002007388 */ /* 0x000fe80000000c00 */
[----:B------:R2:W-:Y:S01]  /*33b0*/  STS.128 [R2+0x600], R36 ;  /* 0x0006002402007388 */ /* 0x0005e20000000c00 */
[----:B------:R-:W-:-:S03]  /*33c0*/  NOP ;  /* 0x0000000000007918 */ /* 0x000fc60000000000 */
[----:B------:R-:W3:Y:S01]  /*33d0*/  LDS.128 R56, [R0] ;  /* 0x0000000000387984 */ /* 0x000ee20000000c00 */
[----:B------:R-:W4:Y:S01]  /*33e0*/  MUFU.EX2 R100, R100 ;  /* 0x0000006400647308 */ /* 0x000f220000000800 */
[----:B0-----:R-:W-:Y:S02]  /*33f0*/  FMUL.FTZ R107, R93, R92 ;  /* 0x0000005c5d6b7220 */ /* 0x001fe40000410000 */
[----:B------:R-:W0:Y:S04]  /*3400*/  LDS.128 R24, [R0+0x10] ;  /* 0x0000100000187984 */ /* 0x000e280000000c00 */
[----:B------:R-:W1:Y:S01]  /*3410*/  LDS.128 R28, [R0+0x20] ;  /* 0x00002000001c7984 */ /* 0x000e620000000c00 */
[----:B------:R-:W4:Y:S01]  /*3420*/  MUFU.EX2 R99, R99 ;  /* 0x0000006300637308 */ /* 0x000f220000000800 */
[C---:B--2---:R-:W-:Y:S01]  /*3430*/  FMUL.FTZ R39, R102.reuse, R63 ;  /* 0x0000003f66277220 */ /* 0x044fe20000410000 */
[C---:B------:R-:W-:Y:S01]  /*3440*/  FMUL.FTZ R38, R102.reuse, R64 ;  /* 0x0000004066267220 */ /* 0x040fe20000410000 */
[----:B------:R-:W2:Y:S01]  /*3450*/  LDS.128 R32, [R0+0x30] ;  /* 0x0000300000207984 */ /* 0x000ea20000000c00 */
[C---:B------:R-:W-:Y:S01]  /*3460*/  FMUL.FTZ R37, R102.reuse, R65 ;  /* 0x0000004166257220 */ /* 0x040fe20000410000 */
[----:B------:R-:W-:-:S03]  /*3470*/  FMUL.FTZ R36, R102, R68 ;  /* 0x0000004466247220 */ /* 0x000fc60000410000 */
[----:B------:R-:W4:Y:S08]  /*3480*/  MUFU.EX2 R98, R98 ;  /* 0x0000006200627308 */ /* 0x000f300000000800 */
[----:B------:R-:W2:Y:S08]  /*3490*/  MUFU.EX2 R97, R97 ;  /* 0x0000006100617308 */ /* 0x000eb00000000800 */
[----:B------:R-:W2:Y:S01]  /*34a0*/  MUFU.EX2 R39, R39 ;  /* 0x0000002700277308 */ /* 0x000ea20000000800 */
[----:B---3--:R-:W-:Y:S01]  /*34b0*/  FMUL.FTZ R56, R77, R56 ;  /* 0x000000384d387220 */ /* 0x008fe20000410000 */
[----:B------:R-:W-:Y:S01]  /*34c0*/  FMUL.FTZ R101, R76, R57 ;  /* 0x000000394c657220 */ /* 0x000fe20000410000 */
[----:B------:R-:W-:Y:S01]  /*34d0*/  FMUL.FTZ R103, R75, R58 ;  /* 0x0000003a4b677220 */ /* 0x000fe20000410000 */
[----:B------:R-:W-:-:S04]  /*34e0*/  FMUL.FTZ R58, R78, R59 ;  /* 0x0000003b4e3a7220 */ /* 0x000fc80000410000 */
[----:B------:R-:W3:Y:S01]  /*34f0*/  MUFU.EX2 R38, R38 ;  /* 0x0000002600267308 */ /* 0x000ee20000000800 */
[----:B------:R-:W-:Y:S01]  /*3500*/  FFMA.FTZ R105, R56, R92, R101 ;  /* 0x0000005c38697223 */ /* 0x000fe20000010065 */
[----:B0-----:R-:W-:Y:S01]  /*3510*/  FMUL.FTZ R108, R79, R26 ;  /* 0x0000001a4f6c7220 */ /* 0x001fe20000410000 */
[----:B------:R-:W-:Y:S01]  /*3520*/  FMUL.FTZ R59, R102, R70 ;  /* 0x00000046663b7220 */ /* 0x000fe20000410000 */
[----:B-1----:R-:W-:Y:S01]  /*3530*/  FMUL.FTZ R110, R87, R28 ;  /* 0x0000001c576e7220 */ /* 0x002fe20000410000 */
[C---:B----4-:R-:W-:Y:S01]  /*3540*/  FFMA.FTZ R106, R100.reuse, R105, R103 ;  /* 0x00000069646a7223 */ /* 0x050fe20000010067 */
[----:B------:R-:W-:Y:S01]  /*3550*/  FMUL.FTZ R105, R81, R24 ;  /* 0x0000001851697220 */ /* 0x000fe20000410000 */
[----:B------:R-:W-:Y:S01]  /*3560*/  FMUL.FTZ R24, R100, R107 ;  /* 0x0000006b64187220 */ /* 0x000fe20000410000 */
[----:B------:R0:W-:Y:S01]  /*3570*/  MUFU.EX2 R57, R104 ;  /* 0x0000006800397308 */ /* 0x0001e20000000800 */
[----:B------:R-:W-:Y:S01]  /*3580*/  FFMA.FTZ R107, R99, R106, R58 ;  /* 0x0000006a636b7223 */ /* 0x000fe2000001003a */
[----:B------:R-:W-:Y:S01]  /*3590*/  FMUL.FTZ R106, R102, R71 ;  /* 0x00000047666a7220 */ /* 0x000fe20000410000 */
[----:B------:R-:W-:Y:S01]  /*35a0*/  FMUL.FTZ R111, R86, R29 ;  /* 0x0000001d566f7220 */ /* 0x000fe20000410000 */
[----:B------:R-:W-:Y:S01]  /*35b0*/  FMUL.FTZ R114, R85, R30 ;  /* 0x0000001e55727220 */ /* 0x000fe20000410000 */
[----:B------:R-:W-:Y:S01]  /*35c0*/  FFMA.FTZ R107, R98, R107, R105 ;  /* 0x0000006b626b7223 */ /* 0x000fe20000010069 */
[----:B------:R-:W-:Y:S01]  /*35d0*/  FMUL.FTZ R102, R102, R74 ;  /* 0x0000004a66667220 */ /* 0x000fe20000410000 */
[----:B------:R-:W-:Y:S01]  /*35e0*/  FMUL.FTZ R116, R88, R31 ;  /* 0x0000001f58747220 */ /* 0x000fe20000410000 */
[----:B------:R-:W1:Y:S01]  /*35f0*/  MUFU.EX2 R37, R37 ;  /* 0x0000002500257308 */ /* 0x000e620000000800 */
[----:B0-----:R-:W-:Y:S01]  /*3600*/  FMUL.FTZ R104, R80, R25 ;  /* 0x0000001950687220 */ /* 0x001fe20000410000 */
[----:B------:R-:W-:Y:S01]  /*3610*/  FMUL.FTZ R25, R99, R24 ;  /* 0x0000001863197220 */ /* 0x000fe20000410000 */
[----:B--2---:R-:W-:Y:S01]  /*3620*/  FMUL.FTZ R113, R91, R32 ;  /* 0x000000205b717220 */ /* 0x004fe20000410000 */
[----:B------:R-:W-:Y:S01]  /*3630*/  FMUL.FTZ R118, R90, R33 ;  /* 0x000000215a767220 */ /* 0x000fe20000410000 */
[----:B------:R-:W-:Y:S01]  /*3640*/  FMUL.FTZ R115, R89, R34 ;  /* 0x0000002259737220 */ /* 0x000fe20000410000 */
[----:B------:R-:W-:Y:S01]  /*3650*/  FMUL.FTZ R24, R98, R25 ;  /* 0x0000001962187220 */ /* 0x000fe20000410000 */
[C---:B------:R-:W-:Y:S01]  /*3660*/  FFMA.FTZ R25, R97.reuse, R107, R104 ;  /* 0x0000006b61197223 */ /* 0x040fe20000010068 */
[----:B------:R-:W0:Y:S01]  /*3670*/  MUFU.EX2 R36, R36 ;  /* 0x0000002400247308 */ /* 0x000e220000000800 */
[----:B------:R-:W-:Y:S01]  /*3680*/  FMUL.FTZ R107, R84, R27 ;  /* 0x0000001b546b7220 */ /* 0x000fe20000410000 */
[----:B------:R-:W-:Y:S01]  /*3690*/  FMUL.FTZ R24, R97, R24 ;  /* 0x0000001861187220 */ /* 0x000fe20000410000 */
[----:B------:R-:W-:Y:S01]  /*36a0*/  FFMA.FTZ R26, R39, R25, R108 ;  /* 0x00000019271a7223 */ /* 0x000fe2000001006c */
[----:B------:R-:W-:Y:S01]  /*36b0*/  FMUL.FTZ R117, R94, R35 ;  /* 0x000000235e757220 */ /* 0x000fe20000410000 */
[----:B------:R-:W-:-:S02]  /*36c0*/  IMAD R27, R19, UR18, RZ ;  /* 0x00000012131b7c24 */ /* 0x000fc4000f8e02ff */
[----:B------:R-:W-:Y:S01]  /*36d0*/  FMUL.FTZ R25, R39, R24 ;  /* 0x0000001827197220 */ /* 0x000fe20000410000 */
[----:B---3--:R-:W-:Y:S01]  /*36e0*/  FFMA.FTZ R26, R38, R26, R107 ;  /* 0x0000001a261a7223 */ /* 0x008fe2000001006b */
[----:B------:R-:W2:Y:S01]  /*36f0*/  MUFU.EX2 R59, R59 ;  /* 0x0000003b003b7308 */ /* 0x000ea20000000800 */
[----:B------:R-:W-:Y:S02]  /*3700*/  IMAD R27, R20, UR19, R27 ;  /* 0x00000013141b7c24 */ /* 0x000fe4000f8e021b */
[----:B------:R-:W-:Y:S01]  /*3710*/  FMUL.FTZ R24, R38, R25 ;  /* 0x0000001926187220 */ /* 0x000fe20000410000 */
[----:B-1----:R-:W-:Y:S01]  /*3720*/  FFMA.FTZ R26, R37, R26, R110 ;  /* 0x0000001a251a7223 */ /* 0x002fe2000001006e */
[----:B------:R-:W-:Y:S02]  /*3730*/  IMAD R31, R95, UR21, R96 ;  /* 0x000000155f1f7c24 */ /* 0x000fe4000f8e0260 */
[----:B------:R-:W-:Y:S01]  /*3740*/  FMUL.FTZ R25, R37, R24 ;  /* 0x0000001825197220 */ /* 0x000fe20000410000 */
[----:B------:R-:W1:Y:S01]  /*3750*/  MUFU.EX2 R106, R106 ;  /* 0x0000006a006a7308 */ /* 0x000e620000000800 */
[----:B0-----:R-:W-:-:S02]  /*3760*/  FFMA.FTZ R26, R36, R26, R111 ;  /* 0x0000001a241a7223 */ /* 0x001fc4000001006f */
[----:B------:R-:W-:Y:S02]  /*3770*/  FMUL.FTZ R24, R36, R25 ;  /* 0x0000001924187220 */ /* 0x000fe40000410000 */
[C---:B------:R-:W-:Y:S02]  /*3780*/  FFMA.FTZ R26, R57.reuse, R26, R114 ;  /* 0x0000001a391a7223 */ /* 0x040fe40000010072 */
[----:B------:R-:W-:Y:S01]  /*3790*/  FMUL.FTZ R24, R57, R24 ;  /* 0x0000001839187220 */ /* 0x000fe20000410000 */
[----:B------:R-:W0:Y:S01]  /*37a0*/  MUFU.EX2 R109, R109 ;  /* 0x0000006d006d7308 */ /* 0x000e220000000800 */
[C---:B--2---:R-:W-:Y:S02]  /*37b0*/  FFMA.FTZ R26, R59.reuse, R26, R116 ;  /* 0x0000001a3b1a7223 */ /* 0x044fe40000010074 */
[----:B------:R-:W-:-:S05]  /*37c0*/  FMUL.FTZ R25, R59, R24 ;  /* 0x000000183b197220 */ /* 0x000fca0000410000 */
[----:B------:R-:W2:Y:S01]  /*37d0*/  MUFU.EX2 R112, R112 ;  /* 0x0000007000707308 */ /* 0x000ea20000000800 */
[C---:B-1----:R-:W-:Y:S01]  /*37e0*/  FFMA.FTZ R26, R106.reuse, R26, R113 ;  /* 0x0000001a6a1a7223 */ /* 0x042fe20000010071 */
[----:B------:R-:W-:-:S06]  /*37f0*/  FMUL.FTZ R24, R106, R25 ;  /* 0x000000196a187220 */ /* 0x000fcc0000410000 */
[----:B------:R-:W1:Y:S01]  /*3800*/  MUFU.EX2 R102, R102 ;  /* 0x0000006600667308 */ /* 0x000e620000000800 */
[C---:B0-----:R-:W-:Y:S01]  /*3810*/  FFMA.FTZ R26, R109.reuse, R26, R118 ;  /* 0x0000001a6d1a7223 */ /* 0x041fe20000010076 */
[----:B------:R-:W-:-:S03]  /*3820*/  FMUL.FTZ R25, R109, R24 ;  /* 0x000000186d197220 */ /* 0x000fc60000410000 */
[C---:B--2---:R-:W-:Y:S01]  /*3830*/  FFMA.FTZ R26, R112.reuse, R26, R115 ;  /* 0x0000001a701a7223 */ /* 0x044fe20000010073 */
[----:B------:R-:W-:-:S03]  /*3840*/  FMUL.FTZ R25, R112, R25 ;  /* 0x0000001970197220 */ /* 0x000fc60000410000 */
[C---:B-1----:R-:W-:Y:S01]  /*3850*/  FFMA.FTZ R33, R102.reuse, R26, R117 ;  /* 0x0000001a66217223 */ /* 0x042fe20000010075 */
[----:B------:R-:W-:Y:S01]  /*3860*/  FMUL.FTZ R32, R102, R25 ;  /* 0x0000001966207220 */ /* 0x000fe20000410000 */
[----:B------:R-:W-:-:S03]  /*3870*/  IMAD.WIDE.U32 R24, R20, UR18, RZ ;  /* 0x0000001214187c25 */ /* 0x000fc6000f8e00ff */
[----:B------:R-:W0:Y:S02]  /*3880*/  SHFL.UP PT, R28, R33, 0x1, RZ ;  /* 0x04200000211c7989 */ /* 0x000e2400000e00ff */
[----:B------:R-:W-:Y:S02]  /*3890*/  IADD3 R25, R25, R27, RZ ;  /* 0x0000001b19197210 */ /* 0x000fe40007ffe0ff */
[----:B------:R-:W1:Y:S01]  /*38a0*/  SHFL.UP PT, R29, R32, 0x1, RZ ;  /* 0x04200000201d7989 */ /* 0x000e6200000e00ff */
[----:B------:R-:W-:-:S05]  /*38b0*/  IMAD.WIDE.U32 R26, R95, UR20, R24 ;  /* 0x000000145f1a7c25 */ /* 0x000fca000f8e0018 */
[----:B------:R-:W-:Y:S02]  /*38c0*/  IADD3 R25, R27, R31, RZ ;  /* 0x0000001f1b197210 */ /* 0x000fe40007ffe0ff */
[----:B------:R-:W-:-:S04]  /*38d0*/  LEA R24, P1, R26, UR22, 0x2 ;  /* 0x000000161a187c11 */ /* 0x000fc8000f8210ff */
[----:B------:R-:W-:-:S05]  /*38e0*/  LEA.HI.X R25, R26, UR23, R25, 0x2, P1 ;  /* 0x000000171a197c11 */ /* 0x000fca00088f1419 */
[----:B------:R2:W5:Y:S01]  /*38f0*/  LDG.E R119, desc[UR8][R24.64] ;  /* 0x0000000818777981 */ /* 0x000562000c1e1900 */
        /* <DEDUP_REMOVED lines=13> */
[----:B--2---:R-:W1:Y:S01]  /*39d0*/  SHFL.UP PT, R25, R32, 0x8, RZ ;  /* 0x0500000020197989 */ /* 0x004e6200000e00ff */
[----:B------:R-:W-:Y:S01]  /*39e0*/  ISETP.GE.AND P0, PT, R13, 0x8, PT ;  /* 0x000000080d00780c */ /* 0x000fe20003f06270 */
[----:B------:R-:W2:-:S12]  /*39f0*/  @!P2 S2R R28, SR_CgaCtaId ;  /* 0x00000000001ca919 */ /* 0x000e980000008800 */
[C---:B0-----:R-:W-:Y:S01]  /*3a00*/  @P0 FFMA.FTZ R33, R32.reuse, R26, R33 ;  /* 0x0000001a20210223 */ /* 0x041fe20000010021 */
[----:B-1----:R-:W-:-:S04]  /*3a10*/  @P0 FMUL.FTZ R32, R32, R25 ;  /* 0x0000001920200220 */ /* 0x002fc80000410000 */
[----:B------:R-:W0:Y:S04]  /*3a20*/  SHFL.UP PT, R24, R33, 0x10, RZ ;  /* 0x0600000021187989 */ /* 0x000e2800000e00ff */
[----:B------:R-:W1:Y:S01]  /*3a30*/  SHFL.UP PT, R25, R32, 0x10, RZ ;  /* 0x0600000020197989 */ /* 0x000e6200000e00ff */
[----:B------:R-:W-:Y:S02]  /*3a40*/  ISETP.NE.AND P0, PT, R11, RZ, PT ;  /* 0x000000ff0b00720c */ /* 0x000fe40003f05270 */
[----:B------:R-:W-:Y:S02]  /*3a50*/  ISETP.GE.AND P1, PT, R13, 0x10, PT ;  /* 0x000000100d00780c */ /* 0x000fe40003f26270 */
[----:B------:R-:W-:Y:S02]  /*3a60*/  ISETP.EQ.OR P0, PT, RZ, UR4, P0 ;  /* 0x00000004ff007c0c */ /* 0x000fe40008702670 */
[----:B------:R-:W-:-:S02]  /*3a70*/  @!P2 MOV R27, 0x400 ;  /* 0x00000400001ba802 */ /* 0x000fc40000000f00 */
[----:B------:R-:W-:Y:S02]  /*3a80*/  @!P2 SHF.R.U32.HI R26, RZ, 0x2, R15 ;  /* 0x00000002ff1aa819 */ /* 0x000fe4000001160f */
[----:B--2---:R-:W-:Y:S02]  /*3a90*/  @!P2 LEA R27, R28, R27, 0x18 ;  /* 0x0000001b1c1ba211 */ /* 0x004fe400078ec0ff */
[----:B------:R-:W-:Y:S02]  /*3aa0*/  @!P2 LOP3.LUT R26, R26, 0x3ffffff8, RZ, 0xc0, !PT ;  /* 0x3ffffff81a1aa812 */ /* 0x000fe400078ec0ff */
[----:B------:R-:W-:Y:S02]  /*3ab0*/  MOV R35, RZ ;  /* 0x000000ff00237202 */ /* 0x000fe40000000f00 */
[----:B------:R-:W-:Y:S02]  /*3ac0*/  MOV R34, 0x3f800000 ;  /* 0x3f80000000227802 */ /* 0x000fe40000000f00 */
[----:B------:R-:W-:Y:S01]  /*3ad0*/  @!P0 LEA R120, R95, UR5, 0x3 ;  /* 0x000000055f788c11 */ /* 0x000fe2000f8e18ff */
[C---:B0-----:R-:W-:Y:S01]  /*3ae0*/  @P1 FFMA.FTZ R33, R32.reuse, R24, R33 ;  /* 0x0000001820211223 */ /* 0x041fe20000010021 */
[----:B------:R-:W-:Y:S01]  /*3af0*/  @!P2 IADD3 R122, R27, R26, RZ ;  /* 0x0000001a1b7aa210 */ /* 0x000fe20007ffe0ff */
[----:B-1----:R-:W-:-:S02]  /*3b00*/  @P1 FMUL.FTZ R32, R32, R25 ;  /* 0x0000001920201220 */ /* 0x002fc40000410000 */
        /* <DEDUP_REMOVED lines=36> */
.L_x_3174:
[----:B------:R-:W-:Y:S05]  /*3d50*/  BSYNC B0 ;  /* 0x0000000000007941 */ /* 0x000fea0003800000 */
.L_x_3173:
        /* <DEDUP_REMOVED lines=39> */
.L_x_3176:
[----:B------:R-:W-:Y:S05]  /*3fd0*/  BSYNC B0 ;  /* 0x0000000000007941 */ /* 0x000fea0003800000 */
.L_x_3175:
        /* <DEDUP_REMOVED lines=19> */
.L_x_3172:
[----:B------:R-:W-:Y:S01]  /*4110*/  BAR.SYNC.DEFER_BLOCKING 0x0 ;  /* 0x0000000000007b1d */ /* 0x000fe20000010000 */
[----:B------:R-:W-:Y:S01]  /*4120*/  LEA R21, R13, R12, 0x2 ;  /* 0x0000000c0d157211 */ /* 0x000fe200078e10ff */
[----:B------:R-:W-:-:S03]  /*4130*/  USHF.L.U32 UR6, UR4, 0xb, URZ ;  /* 0x0000000b04067899 */ /* 0x000fc6000800063f */
[----:B------:R-:W-:-:S03]  /*4140*/  LEA R21, R21, UR5, 0x4 ;  /* 0x0000000515157c11 */ /* 0x000fc6000f8e20ff */
[----:B------:R-:W2:Y:S01]  /*4150*/  LDC.64 R56, c[0x0][0x2b0] ;  /* 0x0000ac00ff387b82 */ /* 0x000ea20000000a00 */
[----:B------:R-:W-:Y:S01]  /*4160*/  USHF.R.S32.HI UR7, URZ, 0x1f, UR6 ;  /* 0x0000001f3f077899 */ /* 0x000fe20008011406 */
[----:B------:R-:W-:Y:S01]  /*4170*/  ULDC.64 UR10, c[0x0][0x2b8] ;  /* 0x0000ae00000a7ab9 */ /* 0x000fe20000000a00 */
[----:B------:R-:W-:Y:S01]  /*4180*/  ULDC.64 UR12, c[0x0][0x2a8] ;  /* 0x0000aa00000c7ab9 */ /* 0x000fe20000000a00 */
[----:B------:R-:W-:-:S04]  /*4190*/  IMAD R61, R19, UR10, RZ ;  /* 0x0000000a133d7c24 */ /* 0x000fc8000f8e02ff */
[----:B------:R-:W3:Y:S01]  /*41a0*/  LDC.64 R58, c[0x0][0x2a0] ;  /* 0x0000a800ff3a7b82 */ /* 0x000ee20000000a00 */
[----:B------:R-:W-:Y:S01]  /*41b0*/  IMAD R61, R20, UR11, R61 ;  /* 0x0000000b143d7c24 */ /* 0x000fe2000f8e023d */
[----:B------:R-:W-:Y:S04]  /*41c0*/  STS.128 [R21], R52 ;  /* 0x0000003415007388 */ /* 0x000fe80000000c00 */
[----:B------:R-:W-:Y:S01]  /*41d0*/  STS.128 [R21+0x10], R40 ;  /* 0x0000102815007388 */ /* 0x000fe20000000c00 */
[----:B--2---:R-:W-:-:S03]  /*41e0*/  IMAD R22, R17, R56, RZ ;  /* 0x0000003811167224 */ /* 0x004fc600078e02ff */
[----:B------:R-:W-:Y:S01]  /*41f0*/  STS.128 [R21+0x20], R44 ;  /* 0x0000202c15007388 */ /* 0x000fe20000000c00 */
[----:B------:R-:W-:-:S03]  /*4200*/  IMAD R57, R14, R57, R22 ;  /* 0x000000390e397224 */ /* 0x000fc600078e0216 */
[----:B------:R-:W-:Y:S01]  /*4210*/  STS.128 [R21+0x30], R48 ;  /* 0x0000303015007388 */ /* 0x000fe20000000c00 */
[----:B------:R-:W-:-:S03]  /*4220*/  NOP ;  /* 0x0000000000007918 */ /* 0x000fc60000000000 */
[----:B------:R-:W2:Y:S01]  /*4230*/  LDS.128 R36, [R2] ;  /* 0x0000000002247984 */ /* 0x000ea20000000c00 */
[----:B------:R-:W-:-:S03]  /*4240*/  IMAD.WIDE.U32 R22, R14, R56, UR6 ;  /* 0x000000060e167e25 */ /* 0x000fc6000f8e0038 */
[----:B0-----:R-:W0:Y:S01]  /*4250*/  LDS.128 R32, [R2+0x200] ;  /* 0x0002000002207984 */ /* 0x001e220000000c00 */
[-C--:B---3--:R-:W-:Y:S01]  /*4260*/  IMAD R56, R17, R58.reuse, RZ ;  /* 0x0000003a11387224 */ /* 0x088fe200078e02ff */
[----:B------:R-:W-:Y:S02]  /*4270*/  IADD3 R23, R23, R57, RZ ;  /* 0x0000003917177210 */ /* 0x000fe40007ffe0ff */
[----:B-1----:R-:W1:Y:S01]  /*4280*/  LDS.128 R28, [R2+0x400] ;  /* 0x00040000021c7984 */ /* 0x002e620000000c00 */
        /* <DEDUP_REMOVED lines=18> */
[----:B--2---:R-:W-:Y:S02]  /*43b0*/  STG.E.128 desc[UR8][R22.64], R36 ;  /* 0x0000002416007986 */ /* 0x004fe4000c101d08 */
[----:B------:R-:W-:Y:S02]  /*43c0*/  IMAD.WIDE R56, R10, 0x10, R60 ;  /* 0x000000100a387825 */ /* 0x000fe400078e023c */
[----:B0-----:R-:W-:Y:S04]  /*43d0*/  STG.E.128 desc[UR8][R22.64+0x200], R32 ;  /* 0x0002002016007986 */ /* 0x001fe8000c101d08 */
        /* <DEDUP_REMOVED lines=151> */
.L_x_3179:
        /* <DEDUP_REMOVED lines=11> */
.L_x_5253:


//--------------------- .text._Z25selective_scan_fwd_kernelI32Selective_Scan_fwd_kernel_traitsILi128ELi16ELi1ELb1ELb1ELb1ELb0EffEEv13SSMParamsBase --------------------------
	.section	.text._Z25selective_scan_fwd_kernelI32Selective_Scan_fwd_kernel_traitsILi128ELi16ELi1ELb1ELb1ELb1ELb0EffEEv13SSMParamsBase,"ax",@progbits
	.align	128
        .global         _Z25selective_scan_fwd_kernelI32Selective_Scan_fwd_kernel_traitsILi128ELi16ELi1ELb1ELb1ELb1ELb0EffEEv13SSMParamsBase
        .type           _Z25selective_scan_fwd_kernelI32Selective_Scan_fwd_kernel_traitsILi128ELi16ELi1ELb1ELb1ELb1ELb0EffEEv13SSMParamsBase,@function
        .size           _Z25selective_scan_fwd_kernelI32Selective_Scan_fwd_kernel_traitsILi128ELi16ELi1ELb1ELb1ELb1ELb0EffEEv13SSMParamsBase,(.L_x_5254 - _Z25selective_scan_fwd_kernelI32Selective_Scan_fwd_kernel_traitsILi128ELi16ELi1ELb1ELb1ELb1ELb0EffEEv13SSMParamsBase)
        .other          _Z25selective_scan_fwd_kernelI32Selective_Scan_fwd_kernel_traitsILi128ELi16ELi1ELb1ELb1ELb1ELb0EffEEv13SSMParamsBase,@"STO_CUDA_ENTRY STV_DEFAULT"
_Z25selective_scan_fwd_kernelI32Selective_Scan_fwd_kernel_traitsILi128ELi16ELi1ELb1ELb1ELb1ELb0EffEEv13SSMParamsBase:
.text._Z25selective_scan_fwd_kernelI32Selective_Scan_fwd_kernel_traitsILi128ELi16ELi1ELb1ELb1ELb1ELb0EffEEv13SSMParamsBase:
        /* <DEDUP_REMOVED lines=22> */
[----:B------:R-:W5:Y:S04]  /*0160*/  @P0 LDG.E R81, desc[UR8][R2.64] ;  /* 0x0000000802510981 */ /* 0x000f68000c1e1900 */
[----:B------:R2:W5:Y:S01]  /*0170*/  @P1 LDG.E R80, desc[UR8][R4.64] ;  /* 0x0000000804501981 */ /* 0x000562000c1e1900 */
[----:B0-----:R-:W-:Y:S01]  /*0180*/  IADD3 R6, R0, 0xffffffe, RZ ;  /* 0x0ffffffe00067810 */ /* 0x001fe20007ffe0ff */
[----:B--2---:R-:W0:Y:S01]  /*0190*/  LDC R5, c[0x0][0x224] ;  /* 0x00008900ff057b82 */ /* 0x004e220000000800 */
[----:B------:R-:W-:-:S02]  /*01a0*/  IABS R4, R83 ;  /* 0x0000005300047213 */ /* 0x000fc40000000000 */
[----:B------:R2:W3:Y:S01]  /*01b0*/  F2I.FTZ.U32.TRUNC.NTZ R7, R6 ;  /* 0x0000000600077305 */ /* 0x0004e2000021f000 */
[----:B-1----:R-:W-:Y:S01]  /*01c0*/  MOV R79, UR4 ;  /* 0x00000004004f7c02 */ /* 0x002fe20008000f00 */
[----:B------:R-:W-:Y:S01]  /*01d0*/  ULDC.64 UR4, c[0x0][0x240] ;  /* 0x0000900000047ab9 */ /* 0x000fe20000000a00 */
[----:B--2---:R-:W-:Y:S02]  /*01e0*/  HFMA2.MMA R6, -RZ, RZ, 0, 0 ;  /* 0x00000000ff067435 */ /* 0x004fe400000001ff */
[----:B------:R-:W-:Y:S02]  /*01f0*/  SHF.R.S32.HI R77, RZ, 0x1f, R79 ;  /* 0x0000001fff4d7819 */ /* 0x000fe4000001144f */
[----:B---3--:R-:W-:-:S05]  /*0200*/  IADD3 R2, RZ, -R7, RZ ;  /* 0x80000007ff027210 */ /* 0x008fca0007ffe0ff */
[----:B------:R-:W-:Y:S01]  /*0210*/  IMAD R3, R2, R9, RZ ;  /* 0x0000000902037224 */ /* 0x000fe200078e02ff */
[----:B0-----:R-:W-:-:S03]  /*0220*/  ISETP.GE.AND P3, PT, R5, 0x1, PT ;  /* 0x000000010500780c */ /* 0x001fc60003f66270 */
[----:B------:R-:W-:-:S04]  /*0230*/  IMAD.HI.U32 R7, R7, R3, R6 ;  /* 0x0000000307077227 */ /* 0x000fc800078e0006 */
[----:B------:R-:W-:Y:S02]  /*0240*/  IMAD R6, R77, UR4, RZ ;  /* 0x000000044d067c24 */ /* 0x000fe4000f8e02ff */
[----:B------:R-:W-:-:S04]  /*0250*/  IMAD.HI.U32 R0, R7, R4, RZ ;  /* 0x0000000407007227 */ /* 0x000fc800078e00ff */
[----:B------:R-:W-:Y:S01]  /*0260*/  IMAD R7, R79, UR5, R6 ;  /* 0x000000054f077c24 */ /* 0x000fe2000f8e0206 */
[----:B------:R-:W-:-:S05]  /*0270*/  IADD3 R2, -R0, RZ, RZ ;  /* 0x000000ff00027210 */ /* 0x000fca0007ffe1ff */
[----:B------:R-:W-:Y:S02]  /*0280*/  IMAD R4, R9, R2, R4 ;  /* 0x0000000209047224 */ /* 0x000fe400078e0204 */
[----:B------:R-:W-:Y:S01]  /*0290*/  IMAD.WIDE.U32 R2, R79, UR4, RZ ;  /* 0x000000044f027c25 */ /* 0x000fe2000f8e00ff */
[----:B------:R-:W-:Y:S02]  /*02a0*/  ULDC.64 UR4, c[0x0][0x280] ;  /* 0x0000a00000047ab9 */ /* 0x000fe40000000a00 */
[----:B------:R-:W-:Y:S02]  /*02b0*/  ISETP.GT.U32.AND P1, PT, R9, R4, PT ;  /* 0x000000040900720c */ /* 0x000fe40003f24070 */
[----:B------:R-:W-:Y:S01]  /*02c0*/  MOV R6, R2 ;  /* 0x0000000200067202 */ /* 0x000fe20000000f00 */
[----:B------:R-:W-:Y:S01]  /*02d0*/  IMAD R2, R77, UR6, RZ ;  /* 0x000000064d027c24 */ /* 0x000fe2000f8e02ff */
[----:B------:R-:W-:Y:S02]  /*02e0*/  IADD3 R7, R3, R7, RZ ;  /* 0x0000000703077210 */ /* 0x000fe40007ffe0ff */
[----:B------:R-:W-:Y:S01]  /*02f0*/  LOP3.LUT R3, R83, R12, RZ, 0x3c, !PT ;  /* 0x0000000c53037212 */ /* 0x000fe200078e3cff */
[----:B------:R-:W-:-:S03]  /*0300*/  IMAD R15, R79, UR7, R2 ;  /* 0x000000074f0f7c24 */ /* 0x000fc6000f8e0202 */
[----:B------:R-:W-:Y:S01]  /*0310*/  ISETP.GE.AND P2, PT, R3, RZ, PT ;  /* 0x000000ff0300720c */ /* 0x000fe20003f46270 */
[C---:B------:R-:W-:Y:S02]  /*0320*/  IMAD.WIDE.U32 R2, R79.reuse, UR4, RZ ;  /* 0x000000044f027c25 */ /* 0x040fe4000f8e00ff */
[-C--:B------:R-:W-:Y:S02]  /*0330*/  @!P1 IADD3 R4, R4, -R9.reuse, RZ ;  /* 0x8000000904049210 */ /* 0x080fe40007ffe0ff */
[----:B------:R-:W-:Y:S02]  /*0340*/  @!P1 IADD3 R0, R0, 0x1, RZ ;  /* 0x0000000100009810 */ /* 0x000fe40007ffe0ff */
[----:B------:R-:W-:Y:S01]  /*0350*/  ISETP.GE.U32.AND P0, PT, R4, R9, PT ;  /* 0x000000090400720c */ /* 0x000fe20003f06070 */
[----:B------:R-:W-:Y:S01]  /*0360*/  IMAD.WIDE.U32 R8, R79, UR6, RZ ;  /* 0x000000064f087c25 */ /* 0x000fe2000f8e00ff */
[----:B------:R-:W-:Y:S01]  /*0370*/  ULDC.64 UR6, c[0x0][0x290] ;  /* 0x0000a40000067ab9 */ /* 0x000fe20000000a00 */
[----:B------:R-:W-:-:S02]  /*0380*/  ISETP.NE.AND P1, PT, R12, RZ, PT ;  /* 0x000000ff0c00720c */ /* 0x000fc40003f25270 */
[C---:B------:R-:W-:Y:S02]  /*0390*/  IMAD R4, R77.reuse, UR4, RZ ;  /* 0x000000044d047c24 */ /* 0x040fe4000f8e02ff */
[----:B------:R-:W-:Y:S02]  /*03a0*/  IMAD R10, R77, UR6, RZ ;  /* 0x000000064d0a7c24 */ /* 0x000fe4000f8e02ff */
[C---:B------:R-:W-:Y:S02]  /*03b0*/  IMAD R11, R79.reuse, UR5, R4 ;  /* 0x000000054f0b7c24 */ /* 0x040fe4000f8e0204 */
[C---:B------:R-:W-:Y:S02]  /*03c0*/  IMAD.WIDE.U32 R4, R79.reuse, UR6, RZ ;  /* 0x000000064f047c25 */ /* 0x040fe4000f8e00ff */
[----:B------:R-:W-:Y:S02]  /*03d0*/  @P0 IADD3 R0, R0, 0x1, RZ ;  /* 0x0000000100000810 */ /* 0x000fe40007ffe0ff */
[----:B------:R-:W-:Y:S01]  /*03e0*/  IMAD R13, R79, UR7, R10 ;  /* 0x000000074f0d7c24 */ /* 0x000fe2000f8e020a */
[----:B------:R-:W-:Y:S06]  /*03f0*/  @!P3 EXIT ;  /* 0x000000000000b94d */ /* 0x000fec0003800000 */
[----:B------:R-:W0:Y:S01]  /*0400*/  S2R R75, SR_TID.X ;  /* 0x00000000004b7919 */ /* 0x000e220000002100 */
[----:B------:R-:W1:Y:S01]  /*0410*/  LDC.64 R18, c[0x0][0x2d8] ;  /* 0x0000b600ff127b82 */ /* 0x000e620000000a00 */
[----:B------:R-:W-:Y:S01]  /*0420*/  IADD3 R9, R9, R15, RZ ;  /* 0x0000000f09097210 */ /* 0x000fe20007ffe0ff */
[----:B------:R-:W-:Y:S01]  /*0430*/  ULDC.64 UR4, c[0x0][0x288] ;  /* 0x0000a20000047ab9 */ /* 0x000fe20000000a00 */
[----:B------:R-:W-:Y:S01]  /*0440*/  @!P2 IADD3 R0, -R0, RZ, RZ ;  /* 0x000000ff0000a210 */ /* 0x000fe20007ffe1ff */
[----:B------:R-:W-:Y:S01]  /*0450*/  ULDC.64 UR10, c[0x0][0x258] ;  /* 0x00009600000a7ab9 */ /* 0x000fe20000000a00 */
[----:B------:R-:W-:Y:S01]  /*0460*/  @!P1 LOP3.LUT R0, RZ, R12, RZ, 0x33, !PT ;  /* 0x0000000cff009212 */ /* 0x000fe200078e33ff */
[----:B------:R-:W-:Y:S01]  /*0470*/  IMAD R12, R82, UR4, RZ ;  /* 0x00000004520c7c24 */ /* 0x000fe2000f8e02ff */
[----:B------:R-:W-:Y:S01]  /*0480*/  IADD3 R3, R3, R11, RZ ;  /* 0x0000000b03037210 */ /* 0x000fe20007ffe0ff */
[----:B------:R-:W2:Y:S01]  /*0490*/  LDC.64 R20, c[0x0][0x2e0] ;  /* 0x0000b800ff147b82 */ /* 0x000ea20000000a00 */
[----:B------:R-:W-:Y:S01]  /*04a0*/  SHF.R.S32.HI R10, RZ, 0x1f, R0 ;  /* 0x0000001fff0a7819 */ /* 0x000fe20000011400 */
[----:B------:R-:W3:Y:S01]  /*04b0*/  S2R R78, SR_LANEID ;  /* 0x00000000004e7919 */ /* 0x000ee20000000000 */
[----:B------:R-:W-:Y:S01]  /*04c0*/  IMAD R73, R83, UR5, R12 ;  /* 0x0000000553497c24 */ /* 0x000fe2000f8e020c */
[----:B------:R-:W-:Y:S01]  /*04d0*/  IADD3 R5, R5, R13, RZ ;  /* 0x0000000d05057210 */ /* 0x000fe20007ffe0ff */
[----:B------:R-:W-:Y:S01]  /*04e0*/  IMAD.WIDE.U32 R2, R83, UR4, R2 ;  /* 0x0000000453027c25 */ /* 0x000fe2000f8e0002 */
[----:B------:R-:W-:Y:S01]  /*04f0*/  ULDC.64 UR4, c[0x0][0x278] ;  /* 0x00009e0000047ab9 */ /* 0x000fe20000000a00 */
[----:B------:R-:W-:Y:S01]  /*0500*/  ULDC.64 UR6, c[0x0][0x298] ;  /* 0x0000a60000067ab9 */ /* 0x000fe20000000a00 */
[----:B------:R-:W4:Y:S01]  /*0510*/  LDC.64 R14, c[0x0][0x2f0] ;  /* 0x0000bc00ff0e7b82 */ /* 0x000f220000000a00 */
[----:B------:R-:W-:Y:S01]  /*0520*/  IMAD R11, R10, UR10, RZ ;  /* 0x0000000a0a0b7c24 */ /* 0x000fe2000f8e02ff */
[----:B------:R-:W-:Y:S01]  /*0530*/  IADD3 R73, R3, R73, RZ ;  /* 0x0000004903497210 */ /* 0x000fe20007ffe0ff */
[----:B------:R-:W-:-:S04]  /*0540*/  IMAD.WIDE.U32 R6, R0, UR10, R6 ;  /* 0x0000000a00067c25 */ /* 0x000fc8000f8e0006 */
[----:B------:R-:W-:Y:S01]  /*0550*/  IMAD R11, R0, UR11, R11 ;  /* 0x0000000b000b7c24 */ /* 0x000fe2000f8e020b */
[----:B------:R-:W3:Y:S01]  /*0560*/  LDC.64 R16, c[0x0][0x2f8] ;  /* 0x0000be00ff107b82 */ /* 0x000ee20000000a00 */
[----:B------:R-:W-:Y:S01]  /*0570*/  IMAD R13, R10, UR4, RZ ;  /* 0x000000040a0d7c24 */ /* 0x000fe2000f8e02ff */
[----:B-1----:R-:W-:Y:S01]  /*0580*/  LEA R70, P0, R6, R18, 0x2 ;  /* 0x0000001206467211 */ /* 0x002fe200078010ff */
[----:B------:R-:W-:Y:S01]  /*0590*/  IMAD R12, R82, UR6, RZ ;  /* 0x00000006520c7c24 */ /* 0x000fe2000f8e02ff */
[----:B------:R-:W-:Y:S01]  /*05a0*/  IADD3 R68, R7, R11, RZ ;  /* 0x0000000b07447210 */ /* 0x000fe20007ffe0ff */
[----:B------:R-:W-:Y:S01]  /*05b0*/  IMAD.WIDE.U32 R8, R0, UR4, R8 ;  /* 0x0000000400087c25 */ /* 0x000fe2000f8e0008 */
[----:B------:R-:W-:Y:S02]  /*05c0*/  UMOV UR4, URZ ;  /* 0x0000003f00047c82 */ /* 0x000fe40008000000 */
[----:B------:R-:W-:Y:S01]  /*05d0*/  LEA.HI.X R68, R6, R19, R68, 0x2, P0 ;  /* 0x0000001306447211 */ /* 0x000fe200000f1444 */
[----:B------:R-:W-:Y:S01]  /*05e0*/  IMAD R13, R0, UR5, R13 ;  /* 0x00000005000d7c24 */ /* 0x000fe2000f8e020d */
[----:B0-----:R-:W-:Y:S01]  /*05f0*/  SHF.L.U32 R0, R75, 0x2, RZ ;  /* 0x000000024b007819 */ /* 0x001fe200000006ff */
[C---:B------:R-:W-:Y:S01]  /*0600*/  IMAD R71, R83.reuse, UR7, R12 ;  /* 0x0000000753477c24 */ /* 0x040fe2000f8e020c */
[----:B--2---:R-:W-:Y:S01]  /*0610*/  LEA R69, P2, R8, R20, 0x2 ;  /* 0x0000001408457211 */ /* 0x004fe200078410ff */
[----:B------:R-:W-:Y:S01]  /*0620*/  IMAD.WIDE.U32 R4, R83, UR6, R4 ;  /* 0x0000000653047c25 */ /* 0x000fe2000f8e0004 */
[----:B------:R-:W-:-:S02]  /*0630*/  LOP3.LUT R0, R0, 0xffffff80, RZ, 0xc0, !PT ;  /* 0xffffff8000007812 */ /* 0x000fc400078ec0ff */
[----:B------:R-:W-:Y:S02]  /*0640*/  IADD3 R67, R9, R13, RZ ;  /* 0x0000000d09437210 */ /* 0x000fe40007ffe0ff */
[----:B------:R-:W-:Y:S02]  /*0650*/  IADD3 R71, R5, R71, RZ ;  /* 0x0000004705477210 */ /* 0x000fe40007ffe0ff */
[----:B----4-:R-:W-:Y:S02]  /*0660*/  LEA R74, P0, R2, R14, 0x2 ;  /* 0x0000000e024a7211 */ /* 0x010fe400078010ff */
[----:B------:R-:W-:Y:S02]  /*0670*/  LOP3.LUT R76, R0, 0x1f, R75, 0xf8, !PT ;  /* 0x0000001f004c7812 */ /* 0x000fe400078ef84b */
[----:B---3--:R-:W-:Y:S02]  /*0680*/  LEA R72, P1, R4, R16, 0x2 ;  /* 0x0000001004487211 */ /* 0x008fe400078210ff */
[----:B------:R-:W-:-:S02]  /*0690*/  LEA.HI.X R67, R8, R21, R67, 0x2, P2 ;  /* 0x0000001508437211 */ /* 0x000fc400010f1443 */
[----:B------:R-:W-:Y:S02]  /*06a0*/  LEA.HI.X R73, R2, R15, R73, 0x2, P0 ;  /* 0x0000000f02497211 */ /* 0x000fe400000f1449 */
[----:B------:R-:W-:Y:S02]  /*06b0*/  LEA.HI.X R71, R4, R17, R71, 0x2, P1 ;  /* 0x0000001104477211 */ /* 0x000fe400008f1447 */
[----:B------:R-:W-:-:S07]  /*06c0*/  LOP3.LUT R75, R75, 0x1f, RZ, 0xc0, !PT ;  /* 0x0000001f4b4b7812 */ /* 0x000fce00078ec0ff */
.L_x_3218:
[----:B------:R-:W-:Y:S01]  /*06d0*/  BAR.SYNC.DEFER_BLOCKING 0x0 ;  /* 0x0000000000007b1d */ /* 0x000fe20000010000 */
[----:B0-----:R-:W-:Y:S02]  /*06e0*/  MOV R2, R74 ;  /* 0x0000004a00027202 */ /* 0x001fe40000000f00 */
[----:B------:R-:W-:-:S03]  /*06f0*/  MOV R3, R73 ;  /* 0x0000004900037202 */ /* 0x000fc60000000f00 */
[----:B------:R-:W-:-:S05]  /*0700*/  IMAD.WIDE R2, R76, 0x10, R2 ;  /* 0x000000104c027825 */ /* 0x000fca00078e0202 */
[----:B--2---:R-:W2:Y:S04]  /*0710*/  LDG.E.128 R4, desc[UR8][R2.64] ;  /* 0x0000000802047981 */ /* 0x004ea8000c1e1d00 */
        /* <DEDUP_REMOVED lines=29> */
[----:B------:R0:W4:Y:S01]  /*08f0*/  LDG.E.128 R44, desc[UR8][R2.64+0x600] ;  /* 0x00060008022c7981 */ /* 0x000122000c1e1d00 */
[----:B------:R-:W-:Y:S01]  /*0900*/  ULDC.U8 UR6, c[0x0][0x22e] ;  /* 0x00008b8000067ab9 */ /* 0x000fe20000000000 */
[----:B------:R-:W-:Y:S01]  /*0910*/  BSSY B0, `(.L_x_3180) ;  /* 0x000003b000007945 */ /* 0x000fe20003800000 */
[----:B0-----:R-:W0:Y:S01]  /*0920*/  LDC R2, c[0x0][0x21c] ;  /* 0x00008700ff027b82 */ /* 0x001e220000000800 */
[----:B--2---:R-:W-:Y:S04]  /*0930*/  STS.128 [R64], R12 ;  /* 0x0000000c40007388 */ /* 0x004fe80000000c00 */
[----:B---3--:R-:W-:Y:S04]  /*0940*/  STS.128 [R64+0x200], R16 ;  /* 0x0002001040007388 */ /* 0x008fe80000000c00 */
        /* <DEDUP_REMOVED lines=55> */
.L_x_3181:
[----:B------:R-:W-:Y:S05]  /*0cc0*/  BSYNC B0 ;  /* 0x0000000000007941 */ /* 0x000fea0003800000 */
.L_x_3180:
        /* <DEDUP_REMOVED lines=37> */
.L_x_3183:
[----:B------:R-:W-:Y:S05]  /*0f20*/  BSYNC B0 ;  /* 0x0000000000007941 */ /* 0x000fea0003800000 */
.L_x_3182:
        /* <DEDUP_REMOVED lines=35> */
.L_x_3185:
[----:B------:R-:W-:Y:S05]  /*1160*/  BSYNC B0 ;  /* 0x0000000000007941 */ /* 0x000fea0003800000 */
.L_x_3184:
        /* <DEDUP_REMOVED lines=37> */
.L_x_3187:
[----:B------:R-:W-:Y:S05]  /*13c0*/  BSYNC B0 ;  /* 0x0000000000007941 */ /* 0x000fea0003800000 */
.L_x_3186:
        /* <DEDUP_REMOVED lines=35> */
.L_x_3189:
[----:B------:R-:W-:Y:S05]  /*1600*/  BSYNC B0 ;  /* 0x0000000000007941 */ /* 0x000fea0003800000 */
.L_x_3188:
        /* <DEDUP_REMOVED lines=37> */
.L_x_3191:
[----:B------:R-:W-:Y:S05]  /*1860*/  BSYNC B0 ;  /* 0x0000000000007941 */ /* 0x000fea0003800000 */
.L_x_3190:
        /* <DEDUP_REMOVED lines=35> */
.L_x_3193:
[----:B------:R-:W-:Y:S05]  /*1aa0*/  BSYNC B0 ;  /* 0x0000000000007941 */ /* 0x000fea0003800000 */
.L_x_3192:
        /* <DEDUP_REMOVED lines=37> */
.L_x_3195:
[----:B------:R-:W-:Y:S05]  /*1d00*/  BSYNC B0 ;  /* 0x0000000000007941 */ /* 0x000fea0003800000 */
.L_x_3194:
        /* <DEDUP_REMOVED lines=35> */
.L_x_3197:
[----:B------:R-:W-:Y:S05]  /*1f40*/  BSYNC B0 ;  /* 0x0000000000007941 */ /* 0x000fea0003800000 */
.L_x_3196:
        /* <DEDUP_REMOVED lines=41> */
.L_x_3199:
[----:B------:R-:W-:Y:S05]  /*21e0*/  BSYNC B0 ;  /* 0x0000000000007941 */ /* 0x000fea0003800000 */
.L_x_3198:
        /* <DEDUP_REMOVED lines=33> */
.L_x_3201:
[----:B------:R-:W-:Y:S05]  /*2400*/  BSYNC B0 ;  /* 0x0000000000007941 */ /* 0x000fea0003800000 */
.L_x_3200:
        /* <DEDUP_REMOVED lines=33> */
.L_x_3203:
[----:B------:R-:W-:Y:S05]  /*2620*/  BSYNC B0 ;  /* 0x0000000000007941 */ /* 0x000fea0003800000 */
.L_x_3202:
        /* <DEDUP_REMOVED lines=33> */
.L_x_3205:
[----:B------:R-:W-:Y:S05]  /*2840*/  BSYNC B0 ;  /* 0x0000000000007941 */ /* 0x000fea0003800000 */
.L_x_3204:
        /* <DEDUP_REMOVED lines=33> */
.L_x_3207:
[----:B------:R-:W-:Y:S05]  /*2a60*/  BSYNC B0 ;  /* 0x0000000000007941 */ /* 0x000fea0003800000 */
.L_x_3206:
        /* <DEDUP_REMOVED lines=33> */
.L_x_3209:
[----:B------:R-:W-:Y:S05]  /*2c80*/  BSYNC B0 ;  /* 0x0000000000007941 */ /* 0x000fea0003800000 */
.L_x_3208:
        /* <DEDUP_REMOVED lines=33> */
.L_x_3211:
[----:B------:R-:W-:Y:S05]  /*2ea0*/  BSYNC B0 ;  /* 0x0000000000007941 */ /* 0x000fea0003800000 */
.L_x_3210:
        /* <DEDUP_REMOVED lines=20> */
[----:B------:R-:W-:Y:S01]  /*2ff0*/  FMUL.FTZ R95, R20, R59 ;  /* 0x0000003b145f7220 */ /* 0x000fe20000410000 */
[----:B------:R-:W-:Y:S01]  /*3000*/  IMAD R20, R82, UR6, RZ ;  /* 0x0000000652147c24 */ /* 0x000fe2000f8e02ff */
[----:B------:R-:W-:Y:S01]  /*3010*/  UIADD3 UR5, UR5, 0x2100, URZ ;  /* 0x0000210005057890 */ /* 0x000fe2000fffe03f */
[----:B------:R-:W-:Y:S01]  /*3020*/  IMAD.WIDE.U32 R2, R83, UR6, RZ ;  /* 0x0000000653027c25 */ /* 0x000fe2000f8e00ff */
[----:B------:R-:W-:Y:S01]  /*3030*/  ISETP.NE.AND P0, PT, R75, RZ, PT ;  /* 0x000000ff4b00720c */ /* 0x000fe20003f05270 */
[----:B------:R-:W-:Y:S02]  /*3040*/  HFMA2.MMA R104, -RZ, RZ, 0, 0 ;  /* 0x00000000ff687435 */ /* 0x000fe400000001ff */
        /* <DEDUP_REMOVED lines=17> */
[----:B------:R-:W-:Y:S01]  /*3160*/  ULDC UR18, c[0x0][0x21c] ;  /* 0x0000870000127ab9 */ /* 0x000fe20000000800 */
[----:B------:R-:W-:Y:S01]  /*3170*/  LEA R106, R37, UR5, 0x4 ;  /* 0x00000005256a7c11 */ /* 0x000fe2000f8e20ff */
[----:B------:R-:W-:Y:S01]  /*3180*/  ULDC UR7, c[0x0][0x214] ;  /* 0x0000850000077ab9 */ /* 0x000fe20000000800 */
[----:B------:R-:W-:Y:S01]  /*3190*/  IADD3 R105, R3, R105, RZ ;  /* 0x0000006903697210 */ /* 0x000fe20007ffe0ff */
[----:B------:R-:W-:Y:S01]  /*31a0*/  ULDC.64 UR14, c[0x0][0x250] ;  /* 0x00009400000e7ab9 */ /* 0x000fe20000000a00 */
[----:B------:R-:W-:Y:S01]  /*31b0*/  ULDC.64 UR12, c[0x0][0x2d0] ;  /* 0x0000b400000c7ab9 */ /* 0x000fe20000000a00 */
[----:B------:R-:W-:Y:S01]  /*31c0*/  ULDC.64 UR10, c[0x0][0x238] ;  /* 0x00008e00000a7ab9 */ /* 0x000fe20000000a00 */
[----:B------:R-:W-:-:S05]  /*31d0*/  ULDC.64 UR16, c[0x0][0x270] ;  /* 0x00009c0000107ab9 */ /* 0x000fca0000000a00 */
.L_x_3217:
[----:B------:R-:W-:Y:S01]  /*31e0*/  SHF.R.S32.HI R26, RZ, 0x1f, R104 ;  /* 0x0000001fff1a7819 */ /* 0x000fe20000011468 */
[----:B------:R-:W-:-:S04]  /*31f0*/  IMAD.WIDE.U32 R20, R104, UR14, RZ ;  /* 0x0000000e68147c25 */ /* 0x000fc8000f8e00ff */
[----:B------:R-:W-:Y:S01]  /*3200*/  IMAD R23, R26, UR14, RZ ;  /* 0x0000000e1a177c24 */ /* 0x000fe2000f8e02ff */
[----:B------:R-:W-:-:S03]  /*3210*/  LEA R22, P1, R20, R70, 0x2 ;  /* 0x0000004614167211 */ /* 0x000fc600078210ff */
[----:B------:R-:W-:-:S05]  /*3220*/  IMAD R23, R104, UR15, R23 ;  /* 0x0000000f68177c24 */ /* 0x000fca000f8e0217 */
[----:B------:R-:W-:-:S04]  /*3230*/  IADD3 R21, R21, R23, RZ ;  /* 0x0000001715157210 */ /* 0x000fc80007ffe0ff */
[----:B------:R-:W-:-:S03]  /*3240*/  LEA.HI.X R23, R20, R68, R21, 0x2, P1 ;  /* 0x0000004414177211 */ /* 0x000fc600008f1415 */
[----:B------:R-:W-:-:S05]  /*3250*/  IMAD.WIDE R20, R76, 0x10, R22 ;  /* 0x000000104c147825 */ /* 0x000fca00078e0216 */
[----:B--2---:R-:W2:Y:S04]  /*3260*/  LDG.E.128 R36, desc[UR8][R20.64] ;  /* 0x0000000814247981 */ /* 0x004ea8000c1e1d00 */
[----:B------:R-:W3:Y:S04]  /*3270*/  LDG.E.128 R40, desc[UR8][R20.64+0x200] ;  /* 0x0002000814287981 */ /* 0x000ee8000c1e1d00 */
[----:B0-----:R-:W4:Y:S04]  /*3280*/  LDG.E.128 R44, desc[UR8][R20.64+0x400] ;  /* 0x00040008142c7981 */ /* 0x001f28000c1e1d00 */
[----:B------:R0:W5:Y:S01]  /*3290*/  LDG.E.128 R48, desc[UR8][R20.64+0x600] ;  /* 0x0006000814307981 */ /* 0x000162000c1e1d00 */
[----:B------:R-:W-:-:S04]  /*32a0*/  IMAD R25, R26, UR10, RZ ;  /* 0x0000000a1a197c24 */ /* 0x000fc8000f8e02ff */
[----:B------:R-:W-:Y:S01]  /*32b0*/  IMAD R25, R104, UR11, R25 ;  /* 0x0000000b68197c24 */ /* 0x000fe2000f8e0219 */
[----:B0-----:R-:W-:Y:S02]  /*32c0*/  MOV R20, R2 ;  /* 0x0000000200147202 */ /* 0x001fe40000000f00 */
[----:B------:R-:W-:-:S03]  /*32d0*/  MOV R21, R105 ;  /* 0x0000006900157202 */ /* 0x000fc60000000f00 */
[----:B------:R-:W-:-:S03]  /*32e0*/  IMAD.WIDE.U32 R22, R104, UR10, R20 ;  /* 0x0000000a68167c25 */ /* 0x000fc6000f8e0014 */
[----:B------:R-:W-:Y:S02]  /*32f0*/  LEA R24, P1, R22, UR12, 0x2 ;  /* 0x0000000c16187c11 */ /* 0x000fe4000f8210ff */
[----:B------:R-:W-:-:S04]  /*3300*/  IADD3 R23, R23, R25, RZ ;  /* 0x0000001917177210 */ /* 0x000fc80007ffe0ff */
[----:B------:R-:W-:-:S05]  /*3310*/  LEA.HI.X R25, R22, UR13, R23, 0x2, P1 ;  /* 0x0000000d16197c11 */ /* 0x000fca00088f1417 */
[----:B------:R-:W5:Y:S01]  /*3320*/  LDG.E R107, desc[UR8][R24.64] ;  /* 0x00000008186b7981 */ /* 0x000f62000c1e1900 */
[----:B------:R-:W-:Y:S02]  /*3330*/  IMAD R27, R26, UR16, RZ ;  /* 0x000000101a1b7c24 */ /* 0x000fe4000f8e02ff */
[----:B------:R-:W-:-:S04]  /*3340*/  IMAD.WIDE.U32 R22, R104, UR16, RZ ;  /* 0x0000001068167c25 */ /* 0x000fc8000f8e00ff */
[----:B------:R-:W-:Y:S01]  /*3350*/  IMAD R27, R104, UR17, R27 ;  /* 0x00000011681b7c24 */ /* 0x000fe2000f8e021b */
[----:B------:R-:W-:-:S04]  /*3360*/  LEA R108, P1, R22, R69, 0x2 ;  /* 0x00000045166c7211 */ /* 0x000fc800078210ff */
[----:B------:R-:W-:-:S04]  /*3370*/  IADD3 R20, R23, R27, RZ ;  /* 0x0000001b17147210 */ /* 0x000fc80007ffe0ff */
[----:B------:R-:W-:-:S03]  /*3380*/  LEA.HI.X R109, R22, R67, R20, 0x2, P1 ;  /* 0x00000043166d7211 */ /* 0x000fc600008f1414 */
[----:B------:R-:W-:Y:S01]  /*3390*/  IMAD.WIDE R108, R76, 0x10, R108 ;  /* 0x000000104c6c7825 */ /* 0x000fe200078e026c */
[----:B------:R-:W-:Y:S01]  /*33a0*/  ISETP.GE.AND P1, PT, R78, 0x1, PT ;  /* 0x000000014e00780c */ /* 0x000fe20003f26270 */
[----:B--2---:R-:W-:Y:S04]  /*33b0*/  STS.128 [R64], R36 ;  /* 0x0000002440007388 */ /* 0x004fe80000000c00 */
[----:B---3--:R-:W-:Y:S04]  /*33c0*/  STS.128 [R64+0x200], R40 ;  /* 0x0002002840007388 */ /* 0x008fe80000000c00 */
[----:B----4-:R-:W-:Y:S04]  /*33d0*/  STS.128 [R64+0x400], R44 ;  /* 0x0004002c40007388 */ /* 0x010fe80000000c00 */
[----:B-----5:R-:W-:Y:S01]  /*33e0*/  STS.128 [R64+0x600], R48 ;  /* 0x0006003040007388 */ /* 0x020fe20000000c00 */
[----:B------:R-:W-:-:S03]  /*33f0*/  NOP ;  /* 0x0000000000007918 */ /* 0x000fc60000000000 */
[----:B------:R-:W2:Y:S04]  /*3400*/  LDG.E.128 R20, desc[UR8][R108.64] ;  /* 0x000000086c147981 */ /* 0x000ea8000c1e1d00 */
[----:B------:R-:W3:Y:S04]  /*3410*/  LDG.E.128 R24, desc[UR8][R108.64+0x200] ;  /* 0x000200086c187981 */ /* 0x000ee8000c1e1d00 */
[----:B------:R-:W4:Y:S04]  /*3420*/  LDG.E.128 R28, desc[UR8][R108.64+0x400] ;  /* 0x000400086c1c7981 */ /* 0x000f28000c1e1d00 */
[----:B------:R0:W5:Y:S01]  /*3430*/  LDG.E.128 R32, desc[UR8][R108.64+0x600] ;  /* 0x000600086c207981 */ /* 0x000162000c1e1d00 */
[----:B------:R-:W-:Y:S01]  /*3440*/  ISETP.NE.AND P2, PT, R78, 0x1f, PT ;  /* 0x0000001f4e00780c */ /* 0x000fe20003f45270 */
[----:B------:R-:W1:Y:S01]  /*3450*/  S2UR UR6, SR_CgaCtaId ;  /* 0x00000000000679c3 */ /* 0x000e620000008800 */
[----:B------:R-:W-:Y:S01]  /*3460*/  UMOV UR5, 0x400 ;  /* 0x0000040000057882 */ /* 0x000fe20000000000 */
[----:B------:R-:W1:Y:S01]  /*3470*/  LDS.128 R36, [R62] ;  /* 0x000000003e247984 */ /* 0x000e620000000c00 */
[----:B------:R-:W-:Y:S01]  /*3480*/  SHF.R.U32.HI R138, RZ, 0x5, R66 ;  /* 0x00000005ff8a7819 */ /* 0x000fe20000011642 */
[----:B------:R-:W-:Y:S02]  /*3490*/  BSSY B0, `(.L_x_3213) ;  /* 0x00000a0000007945 */ /* 0x000fe40003800000 */
[----:B------:R-:W1:Y:S01]  /*34a0*/  LDS.128 R40, [R62+0x10] ;  /* 0x000010003e287984 */ /* 0x000e620000000c00 */
[----:B------:R-:W-:-:S03]  /*34b0*/  ISETP.NE.AND P3, PT, R138, RZ, PT ;  /* 0x000000ff8a00720c */ /* 0x000fc60003f65270 */
[----:B------:R-:W1:Y:S01]  /*34c0*/  LDS.128 R44, [R62+0x20] ;  /* 0x000020003e2c7984 */ /* 0x000e620000000c00 */
[----:B------:R-:W-:Y:S01]  /*34d0*/  ISETP.NE.AND P4, PT, R78, RZ, P3 ;  /* 0x000000ff4e00720c */ /* 0x000fe20001f85270 */
[----:B------:R-:W-:Y:S02]  /*34e0*/  FMUL.FTZ R132, R107, 1.4426950216293334961 ;  /* 0x3fb8aa3b6b847820 */ /* 0x000fe40000410000 */
[----:B------:R-:W1:Y:S02]  /*34f0*/  LDS.128 R48, [R62+0x30] ;  /* 0x000030003e307984 */ /* 0x000e640000000c00 */
        /* <DEDUP_REMOVED lines=8> */
[C---:B0-----:R-:W-:Y:S01]  /*3580*/  FMUL.FTZ R109, R132.reuse, R54 ;  /* 0x00000036846d7220 */ /* 0x041fe20000410000 */
        /* <DEDUP_REMOVED lines=8> */
[----:B------:R-:W-:Y:S01]  /*3610*/  FMUL.FTZ R134, R132, R86 ;  /* 0x0000005684867220 */ /* 0x000fe20000410000 */
[----:B-1----:R-:W-:-:S04]  /*3620*/  ULEA UR5, UR6, UR5, 0x18 ;  /* 0x0000000506057291 */ /* 0x002fc8000f8ec03f */
[----:B------:R-:W1:Y:S02]  /*3630*/  MUFU.EX2 R113, R113 ;  /* 0x0000007100717308 */ /* 0x000e640000000800 */
[----:B------:R-:W-:Y:S01]  /*3640*/  @!P0 LEA R135, R104, UR5, 0x3 ;  /* 0x0000000568878c11 */ /* 0x000fe2000f8e18ff */
[----:B------:R-:W-:Y:S01]  /*3650*/  FMUL.FTZ R117, R91, R36 ;  /* 0x000000245b757220 */ /* 0x000fe20000410000 */
[----:B------:R-:W-:Y:S01]  /*3660*/  FMUL.FTZ R120, R88, R37 ;  /* 0x0000002558787220 */ /* 0x000fe20000410000 */
[----:B------:R-:W-:Y:S01]  /*3670*/  FMUL.FTZ R119, R89, R38 ;  /* 0x0000002659777220 */ /* 0x000fe20000410000 */
[----:B------:R-:W-:Y:S02]  /*3680*/  FMUL.FTZ R122, R90, R39 ;  /* 0x000000275a7a7220 */ /* 0x000fe40000410000 */
[----:B------:R-:W1:Y:S01]  /*3690*/  MUFU.EX2 R116, R116 ;  /* 0x0000007400747308 */ /* 0x000e620000000800 */
[----:B------:R-:W-:Y:S01]  /*36a0*/  FFMA.FTZ R36, R117, R115, R120 ;  /* 0x0000007375247223 */ /* 0x000fe20000010078 */
[----:B------:R-:W-:Y:S01]  /*36b0*/  FMUL.FTZ R123, R95, R40 ;  /* 0x000000285f7b7220 */ /* 0x000fe20000410000 */
[----:B------:R-:W-:Y:S01]  /*36c0*/  FMUL.FTZ R124, R92, R41 ;  /* 0x000000295c7c7220 */ /* 0x000fe20000410000 */
[----:B------:R-:W-:Y:S01]  /*36d0*/  FMUL.FTZ R127, R93, R42 ;  /* 0x0000002a5d7f7220 */ /* 0x000fe20000410000 */
[----:B0-----:R-:W-:Y:S01]  /*36e0*/  FFMA.FTZ R36, R114, R36, R119 ;  /* 0x0000002472247223 */ /* 0x001fe20000010077 */
[----:B------:R-:W-:Y:S01]  /*36f0*/  FMUL.FTZ R126, R94, R43 ;  /* 0x0000002b5e7e7220 */ /* 0x000fe20000410000 */
[----:B------:R-:W-:Y:S01]  /*3700*/  FMUL.FTZ R129, R99, R44 ;  /* 0x0000002c63817220 */ /* 0x000fe20000410000 */
[----:B------:R-:W0:Y:S01]  /*3710*/  MUFU.EX2 R112, R112 ;  /* 0x0000007000707308 */ /* 0x000e220000000800 */
[----:B-1----:R-:W-:Y:S01]  /*3720*/  FFMA.FTZ R36, R113, R36, R122 ;  /* 0x0000002471247223 */ /* 0x002fe2000001007a */
[----:B------:R-:W-:Y:S01]  /*3730*/  FMUL.FTZ R130, R96, R45 ;  /* 0x0000002d60827220 */ /* 0x000fe20000410000 */
[----:B------:R-:W-:Y:S01]  /*3740*/  FMUL.FTZ R133, R97, R46 ;  /* 0x0000002e61857220 */ /* 0x000fe20000410000 */
[----:B------:R-:W-:Y:S01]  /*3750*/  FMUL.FTZ R132, R98, R47 ;  /* 0x0000002f62847220 */ /* 0x000fe20000410000 */
[----:B------:R-:W-:Y:S01]  /*3760*/  FMUL.FTZ R48, R103, R48 ;  /* 0x0000003067307220 */ /* 0x000fe20000410000 */
[----:B------:R-:W-:Y:S01]  /*3770*/  FMUL.FTZ R49, R100, R49 ;  /* 0x0000003164317220 */ /* 0x000fe20000410000 */
[----:B------:R-:W-:Y:S01]  /*3780*/  FMUL.FTZ R50, R101, R50 ;  /* 0x0000003265327220 */ /* 0x000fe20000410000 */
[----:B------:R-:W1:Y:S01]  /*3790*/  MUFU.EX2 R111, R111 ;  /* 0x0000006f006f7308 */ /* 0x000e620000000800 */
[----:B------:R-:W-:Y:S01]  /*37a0*/  FMUL.FTZ R37, R116, R115 ;  /* 0x0000007374257220 */ /* 0x000fe20000410000 */
[----:B------:R-:W-:Y:S01]  /*37b0*/  FMUL.FTZ R51, R102, R51 ;  /* 0x0000003366337220 */ /* 0x000fe20000410000 */
[----:B------:R-:W1:Y:S01]  /*37c0*/  @!P2 S2R R40, SR_CgaCtaId ;  /* 0x000000000028a919 */ /* 0x000e620000008800 */
[----:B------:R-:W-:-:S02]  /*37d0*/  @!P2 MOV R39, 0x400 ;  /* 0x000004000027a802 */ /* 0x000fc40000000f00 */
[----:B------:R-:W-:Y:S02]  /*37e0*/  MOV R47, RZ ;  /* 0x000000ff002f7202 */ /* 0x000fe40000000f00 */
[----:B------:R-:W1:Y:S01]  /*37f0*/  MUFU.EX2 R110, R110 ;  /* 0x0000006e006e7308 */ /* 0x000e620000000800 */
[----:B0-----:R-:W-:Y:S01]  /*3800*/  FFMA.FTZ R38, R112, R36, R123 ;  /* 0x0000002470267223 */ /* 0x001fe2000001007b */
[----:B------:R-:W-:Y:S01]  /*3810*/  FMUL.FTZ R36, R114, R37 ;  /* 0x0000002572247220 */ /* 0x000fe20000410000 */
[----:B------:R-:W-:-:S03]  /*3820*/  MOV R46, 0x3f800000 ;  /* 0x3f800000002e7802 */ /* 0x000fc60000000f00 */
[----:B------:R-:W-:Y:S02]  /*3830*/  FMUL.FTZ R37, R113, R36 ;  /* 0x0000002471257220 */ /* 0x000fe40000410000 */
[----:B------:R-:W0:Y:S01]  /*3840*/  MUFU.EX2 R109, R109 ;  /* 0x0000006d006d7308 */ /* 0x000e220000000800 */
[----:B-1----:R-:W-:Y:S01]  /*3850*/  FFMA.FTZ R38, R111, R38, R124 ;  /* 0x000000266f267223 */ /* 0x002fe2000001007c */
[----:B------:R-:W-:-:S04]  /*3860*/  FMUL.FTZ R36, R112, R37 ;  /* 0x0000002570247220 */ /* 0x000fc80000410000 */
[----:B------:R-:W-:Y:S02]  /*3870*/  FMUL.FTZ R37, R111, R36 ;  /* 0x000000246f257220 */ /* 0x000fe40000410000 */
[----:B------:R-:W1:Y:S01]  /*3880*/  MUFU.EX2 R108, R108 ;  /* 0x0000006c006c7308 */ /* 0x000e620000000800 */
[C---:B------:R-:W-:Y:S01]  /*3890*/  FFMA.FTZ R38, R110.reuse, R38, R127 ;  /* 0x000000266e267223 */ /* 0x040fe2000001007f */
[----:B------:R-:W-:-:S06]  /*38a0*/  FMUL.FTZ R36, R110, R37 ;  /* 0x000000256e247220 */ /* 0x000fcc0000410000 */
[----:B------:R-:W1:Y:S01]  /*38b0*/  MUFU.EX2 R107, R107 ;  /* 0x0000006b006b7308 */ /* 0x000e620000000800 */
[C---:B0-----:R-:W-:Y:S01]  /*38c0*/  FFMA.FTZ R38, R109.reuse, R38, R126 ;  /* 0x000000266d267223 */ /* 0x041fe2000001007e */
[----:B------:R-:W-:Y:S01]  /*38d0*/  FMUL.FTZ R37, R109, R36 ;  /* 0x000000246d257220 */ /* 0x000fe20000410000 */
[----:B------:R-:W-:-:S05]  /*38e0*/  @!P2 LEA R39, R40, R39, 0x18 ;  /* 0x000000272827a211 */ /* 0x000fca00078ec0ff */
[----:B------:R-:W0:Y:S01]  /*38f0*/  MUFU.EX2 R118, R118 ;  /* 0x0000007600767308 */ /* 0x000e220000000800 */
[C---:B-1----:R-:W-:Y:S01]  /*3900*/  FFMA.FTZ R38, R108.reuse, R38, R129 ;  /* 0x000000266c267223 */ /* 0x042fe20000010081 */
[----:B------:R-:W-:-:S06]  /*3910*/  FMUL.FTZ R36, R108, R37 ;  /* 0x000000256c247220 */ /* 0x000fcc0000410000 */
[----:B------:R-:W1:Y:S01]  /*3920*/  MUFU.EX2 R121, R121 ;  /* 0x0000007900797308 */ /* 0x000e620000000800 */
[C---:B------:R-:W-:Y:S01]  /*3930*/  FFMA.FTZ R38, R107.reuse, R38, R130 ;  /* 0x000000266b267223 */ /* 0x040fe20000010082 */
[----:B------:R-:W-:-:S06]  /*3940*/  FMUL.FTZ R37, R107, R36 ;  /* 0x000000246b257220 */ /* 0x000fcc0000410000 */
[----:B------:R-:W1:Y:S01]  /*3950*/  MUFU.EX2 R125, R125 ;  /* 0x0000007d007d7308 */ /* 0x000e620000000800 */
[C---:B0-----:R-:W-:Y:S01]  /*3960*/  FFMA.FTZ R38, R118.reuse, R38, R133 ;  /* 0x0000002676267223 */ /* 0x041fe20000010085 */
[----:B------:R-:W-:-:S06]  /*3970*/  FMUL.FTZ R36, R118, R37 ;  /* 0x0000002576247220 */ /* 0x000fcc0000410000 */
        /* <DEDUP_REMOVED lines=8> */
[----:B------:R-:W-:-:S03]  /*3a00*/  FMUL.FTZ R36, R128, R37 ;  /* 0x0000002580247220 */ /* 0x000fc60000410000 */
[C---:B-1----:R-:W-:Y:S01]  /*3a10*/  FFMA.FTZ R38, R131.reuse, R38, R50 ;  /* 0x0000002683267223 */ /* 0x042fe20000010032 */
[----:B------:R-:W-:-:S03]  /*3a20*/  FMUL.FTZ R37, R131, R36 ;  /* 0x0000002483257220 */ /* 0x000fc60000410000 */
[C---:B------:R-:W-:Y:S01]  /*3a30*/  FFMA.FTZ R45, R134.reuse, R38, R51 ;  /* 0x00000026862d7223 */ /* 0x040fe20000010033 */
[----:B------:R-:W-:-:S04]  /*3a40*/  FMUL.FTZ R44, R134, R37 ;  /* 0x00000025862c7220 */ /* 0x000fc80000410000 */
[----:B------:R-:W0:Y:S04]  /*3a50*/  SHFL.UP PT, R38, R45, 0x1, RZ ;  /* 0x042000002d267989 */ /* 0x000e2800000e00ff */
[----:B------:R-:W1:Y:S01]  /*3a60*/  SHFL.UP PT, R37, R44, 0x1, RZ ;  /* 0x042000002c257989 */ /* 0x000e6200000e00ff */
[C---:B0-----:R-:W-:Y:S01]  /*3a70*/  @P1 FFMA.FTZ R45, R44.reuse, R38, R45 ;  /* 0x000000262c2d1223 */ /* 0x041fe2000001002d */
[----:B------:R-:W-:Y:S01]  /*3a80*/  @!P2 SHF.R.U32.HI R38, RZ, 0x2, R66 ;  /* 0x00000002ff26a819 */ /* 0x000fe20000011642 */
[----:B-1----:R-:W-:-:S03]  /*3a90*/  @P1 FMUL.FTZ R44, R44, R37 ;  /* 0x000000252c2c1220 */ /* 0x002fc60000410000 */
[----:B------:R-:W0:Y:S01]  /*3aa0*/  SHFL.UP PT, R36, R45, 0x2, RZ ;  /* 0x044000002d247989 */ /* 0x000e2200000e00ff */
[----:B------:R-:W-:Y:S02]  /*3ab0*/  ISETP.GE.AND P1, PT, R78, 0x2, PT ;  /* 0x000000024e00780c */ /* 0x000fe40003f26270 */
[----:B------:R-:W-:Y:S01]  /*3ac0*/  @!P2 LOP3.LUT R38, R38, 0x3ffffff8, RZ, 0xc0, !PT ;  /* 0x3ffffff82626a812 */ /* 0x000fe200078ec0ff */
[----:B------:R-:W1:Y:S03]  /*3ad0*/  SHFL.UP PT, R37, R44, 0x2, RZ ;  /* 0x044000002c257989 */ /* 0x000e6600000e00ff */
[----:B------:R-:W-:-:S07]  /*3ae0*/  @!P2 IADD3 R137, R39, R38, RZ ;  /* 0x000000262789a210 */ /* 0x000fce0007ffe0ff */
[C---:B0-----:R-:W-:Y:S01]  /*3af0*/  @P1 FFMA.FTZ R45, R44.reuse, R36, R45 ;  /* 0x000000242c2d1223 */ /* 0x041fe2000001002d */
[----:B-1----:R-:W-:-:S04]  /*3b00*/  @P1 FMUL.FTZ R44, R44, R37 ;  /* 0x000000252c2c1220 */ /* 0x002fc80000410000 */
        /* <DEDUP_REMOVED lines=12> */
[----:B------:R-:W1:Y:S04]  /*3bd0*/  SHFL.UP PT, R37, R44, 0x10, RZ ;  /* 0x060000002c257989 */ /* 0x000e6800000e00ff */
[----:B--2---:R-:W-:Y:S04]  /*3be0*/  STS.128 [R106], R20 ;  /* 0x000000146a007388 */ /* 0x004fe80000000c00 */
[----:B---3--:R-:W-:Y:S04]  /*3bf0*/  STS.128 [R106+0x200], R24 ;  /* 0x000200186a007388 */ /* 0x008fe80000000c00 */
[----:B----4-:R-:W-:Y:S04]  /*3c00*/  STS.128 [R106+0x400], R28 ;  /* 0x0004001c6a007388 */ /* 0x010fe80000000c00 */
[----:B-----5:R-:W-:Y:S01]  /*3c10*/  STS.128 [R106+0x600], R32 ;  /* 0x000600206a007388 */ /* 0x020fe20000000c00 */
[----:B------:R-:W-:Y:S01]  /*3c20*/  NOP ;  /* 0x0000000000007918 */ /* 0x000fe20000000000 */
[C---:B0-----:R-:W-:Y:S01]  /*3c30*/  @P1 FFMA.FTZ R45, R44.reuse, R36, R45 ;  /* 0x000000242c2d1223 */ /* 0x041fe2000001002d */
[----:B-1----:R-:W-:Y:S01]  /*3c40*/  @P1 FMUL.FTZ R44, R44, R37 ;  /* 0x000000252c2c1220 */ /* 0x002fe20000410000 */
[----:B------:R-:W-:Y:S01]  /*3c50*/  @!P0 LDS.64 R46, [R135+0x4240] ;  /* 0x00424000872e8984 */ /* 0x000fe20000000a00 */
[----:B------:R-:W-:-:S03]  /*3c60*/  ISETP.NE.AND P1, PT, R138, 0x3, PT ;  /* 0x000000038a00780c */ /* 0x000fc60003f25270 */
[----:B------:R-:W-:Y:S04]  /*3c70*/  LDS.128 R20, [R62+0x2100] ;  /* 0x002100003e147984 */ /* 0x000fe80000000c00 */
[----:B------:R-:W-:Y:S04]  /*3c80*/  LDS.128 R24, [R62+0x2110] ;  /* 0x002110003e187984 */ /* 0x000fe80000000c00 */
[----:B------:R-:W-:Y:S04]  /*3c90*/  LDS.128 R28, [R62+0x2120] ;  /* 0x002120003e1c7984 */ /* 0x000fe80000000c00 */
[----:B------:R-:W-:Y:S04]  /*3ca0*/  LDS.128 R32, [R62+0x2130] ;  /* 0x002130003e207984 */ /* 0x000fe80000000c00 */
[----:B------:R-:W-:Y:S01]  /*3cb0*/  @!P2 STS.64 [R137+0x4200], R44 ;  /* 0x0042002c8900a388 */ /* 0x000fe20000000a00 */
[----:B------:R-:W-:Y:S01]  /*3cc0*/  BAR.SYNC.DEFER_BLOCKING 0x0 ;  /* 0x0000000000007b1d */ /* 0x000fe20000010000 */
[----:B------:R-:W-:-:S05]  /*3cd0*/  ISETP.NE.AND P2, PT, R138, 0x2, PT ;  /* 0x000000028a00780c */ /* 0x000fca0003f45270 */
[----:B------:R-:W-:Y:S04]  /*3ce0*/  SHFL.UP PT, R136, R44, 0x1, RZ ;  /* 0x042000002c887989 */ /* 0x000fe800000e00ff */
[----:B------:R-:W-:Y:S04]  /*3cf0*/  SHFL.UP PT, R135, R45, 0x1, RZ ;  /* 0x042000002d877989 */ /* 0x000fe800000e00ff */
[----:B------:R-:W0:Y:S04]  /*3d00*/  LDS.128 R36, [UR5+0x4200] ;  /* 0x00420005ff247984 */ /* 0x000e280008000c00 */
[----:B------:R-:W1:Y:S01]  /*3d10*/  LDS.128 R40, [UR5+0x4210] ;  /* 0x00421005ff287984 */ /* 0x000e620008000c00 */
        /* <DEDUP_REMOVED lines=23> */
.L_x_3214:
[----:B------:R-:W-:Y:S05]  /*3e90*/  BSYNC B0 ;  /* 0x0000000000007941 */ /* 0x000fea0003800000 */
.L_x_3213:
        /* <DEDUP_REMOVED lines=28> */
[----:B------:R-:W5:Y:S01]  /*4060*/  LDC R43, c[0x0][0x21c] ;  /* 0x00008700ff2b7b82 */ /* 0x000f620000000800 */
[----:B-1----:R-:W-:-:S07]  /*4070*/  MOV R83, UR6 ;  /* 0x0000000600537c02 */ /* 0x002fce0008000f00 */
[----:B------:R-:W1:Y:S01]  /*4080*/  LDC.64 R38, c[0x0][0x310] ;  /* 0x0000c400ff267b82 */ /* 0x000e620000000a00 */
[----:B---3--:R-:W-:-:S05]  /*4090*/  MOV R79, UR19 ;  /* 0x00000013004f7c02 */ /* 0x008fca0008000f00 */
[----:B------:R-:W-:-:S04]  /*40a0*/  IMAD R40, R79, UR7, R83 ;  /* 0x000000074f287c24 */ /* 0x000fc8000f8e0253 */
[----:B----4-:R-:W-:-:S04]  /*40b0*/  IMAD R40, R40, R41, RZ ;  /* 0x0000002928287224 */ /* 0x010fc800078e02ff */
[----:B-----5:R-:W-:Y:S02]  /*40c0*/  IMAD R41, R40, R43, RZ ;  /* 0x0000002b28297224 */ /* 0x020fe400078e02ff */
[----:B------:R-:W-:-:S03]  /*40d0*/  IMAD R40, R43, UR4, R104 ;  /* 0x000000042b287c24 */ /* 0x000fc6000f8e0268 */
[----:B------:R-:W-:Y:S02]  /*40e0*/  SHF.R.S32.HI R43, RZ, 0x1f, R41 ;  /* 0x0000001fff2b7819 */ /* 0x000fe40000011429 */
[----:B------:R-:W-:-:S04]  /*40f0*/  IADD3 R41, P1, R40, R41, RZ ;  /* 0x0000002928297210 */ /* 0x000fc80007f3e0ff */
[----:B------:R-:W-:Y:S02]  /*4100*/  LEA.HI.X.SX32 R40, R40, R43, 0x1, P1 ;  /* 0x0000002b28287211 */ /* 0x000fe400008f0eff */
[----:B-1----:R-:W-:-:S04]  /*4110*/  LEA R38, P1, R41, R38, 0x3 ;  /* 0x0000002629267211 */ /* 0x002fc800078218ff */
[----:B------:R-:W-:-:S05]  /*4120*/  LEA.HI.X R39, R41, R39, R40, 0x3, P1 ;  /* 0x0000002729277211 */ /* 0x000fca00008f1c28 */
[----:B------:R2:W-:Y:S04]  /*4130*/  STG.E.64 desc[UR8][R38.64], R36 ;  /* 0x0000002426007986 */ /* 0x0005e8000c101b08 */
.L_x_3216:
[----:B------:R-:W-:Y:S05]  /*4140*/  BSYNC B0 ;  /* 0x0000000000007941 */ /* 0x000fea0003800000 */
.L_x_3215:
[----:B------:R-:W-:Y:S01]  /*4150*/  IADD3 R104, R104, 0x1, RZ ;  /* 0x0000000168687810 */ /* 0x000fe20007ffe0ff */
[----:B------:R-:W-:Y:S01]  /*4160*/  FFMA.FTZ R16, R20, R117, R16 ;  /* 0x0000007514107223 */ /* 0x000fe20000010010 */
[----:B------:R-:W-:Y:S01]  /*4170*/  FFMA.FTZ R17, R21, R120, R17 ;  /* 0x0000007815117223 */ /* 0x000fe20000010011 */
[----:B------:R-:W-:Y:S01]  /*4180*/  FFMA.FTZ R18, R22, R119, R18 ;  /* 0x0000007716127223 */ /* 0x000fe20000010012 */
[----:B------:R-:W-:Y:S01]  /*4190*/  ISETP.GE.AND P1, PT, R104, UR18, PT ;  /* 0x0000001268007c0c */ /* 0x000fe2000bf26270 */
        /* <DEDUP_REMOVED lines=14> */
.L_x_3212:
[----:B------:R-:W-:Y:S01]  /*4280*/  BAR.SYNC.DEFER_BLOCKING 0x0 ;  /* 0x0000000000007b1d */ /* 0x000fe20000010000 */
[----:B------:R-:W-:Y:S01]  /*4290*/  LEA R65, R78, R65, 0x2 ;  /* 0x000000414e417211 */ /* 0x000fe200078e10ff */
[----:B------:R-:W-:Y:S01]  /*42a0*/  USHF.L.U32 UR6, UR4, 0xb, URZ ;  /* 0x0000000b04067899 */ /* 0x000fe2000800063f */
[----:B------:R-:W-:Y:S01]  /*42b0*/  IADD3 R70, P1, R70, 0x2000, RZ ;  /* 0x0000200046467810 */ /* 0x000fe20007f3e0ff */
[----:B------:R-:W-:Y:S01]  /*42c0*/  UIADD3 UR4, UR4, 0x1, URZ ;  /* 0x0000000104047890 */ /* 0x000fe2000fffe03f */
[----:B------:R-:W-:-:S03]  /*42d0*/  LEA R65, R65, UR5, 0x4 ;  /* 0x0000000541417c11 */ /* 0x000fc6000f8e20ff */
[----:B------:R-:W1:Y:S01]  /*42e0*/  LDC.64 R2, c[0x0][0x2b0] ;  /* 0x0000ac00ff027b82 */ /* 0x000e620000000a00 */
[----:B------:R-:W-:Y:S01]  /*42f0*/  USHF.R.S32.HI UR7, URZ, 0x1f, UR6 ;  /* 0x0000001f3f077899 */ /* 0x000fe20008011406 */
[----:B------:R-:W-:Y:S02]  /*4300*/  IADD3 R69, P2, R69, 0x2000, RZ ;  /* 0x0000200045457810 */ /* 0x000fe40007f5e0ff */
[----:B------:R-:W-:Y:S02]  /*4310*/  IADD3 R74, P3, R74, 0x2000, RZ ;  /* 0x000020004a4a7810 */ /* 0x000fe40007f7e0ff */
[----:B------:R-:W-:Y:S02]  /*4320*/  IADD3 R72, P4, R72, 0x2000, RZ ;  /* 0x0000200048487810 */ /* 0x000fe40007f9e0ff */
[----:B------:R-:W-:Y:S02]  /*4330*/  IADD3.X R68, RZ, R68, RZ, P1, !PT ;  /* 0x00000044ff447210 */ /* 0x000fe40000ffe4ff */
[----:B------:R-:W-:-:S02]  /*4340*/  IADD3.X R67, RZ, R67, RZ, P2, !PT ;  /* 0x00000043ff437210 */ /* 0x000fc400017fe4ff */
[----:B------:R-:W-:Y:S02]  /*4350*/  IADD3.X R73, RZ, R73, RZ, P3, !PT ;  /* 0x00000049ff497210 */ /* 0x000fe40001ffe4ff */
[----:B------:R-:W-:Y:S01]  /*4360*/  IADD3.X R71, RZ, R71, RZ, P4, !PT ;  /* 0x00000047ff477210 */ /* 0x000fe200027fe4ff */
[----:B------:R3:W-:Y:S04]  /*4370*/  STS.128 [R65], R16 ;  /* 0x0000001041007388 */ /* 0x0007e80000000c00 */
[----:B------:R4:W-:Y:S01]  /*4380*/  STS.128 [R65+0x10], R4 ;  /* 0x0000100441007388 */ /* 0x0009e20000000c00 */
[----:B-1----:R-:W-:-:S03]  /*4390*/  IMAD R0, R77, R2, RZ ;  /* 0x000000024d007224 */ /* 0x002fc600078e02ff */
[----:B------:R-:W-:Y:S04]  /*43a0*/  STS.128 [R65+0x20], R8 ;  /* 0x0000200841007388 */ /* 0x000fe80000000c00 */
[----:B------:R-:W-:Y:S01]  /*43b0*/  STS.128 [R65+0x30], R12 ;  /* 0x0000300c41007388 */ /* 0x000fe20000000c00 */
[----:B------:R-:W-:-:S03]  /*43c0*/  NOP ;  /* 0x0000000000007918 */ /* 0x000fc60000000000 */
[----:B------:R-:W1:Y:S01]  /*43d0*/  LDS.128 R20, [R64] ;  /* 0x0000000040147984 */ /* 0x000e620000000c00 */
[C---:B---3--:R-:W-:Y:S02]  /*43e0*/  IMAD R17, R79.reuse, R3, R0 ;  /* 0x000000034f117224 */ /* 0x048fe400078e0200 */
[----:B------:R-:W-:Y:S01]  /*43f0*/  IMAD.WIDE.U32 R2, R79, R2, UR6 ;  /* 0x000000064f027e25 */ /* 0x000fe2000f8e0002 */
[----:B------:R-:W3:Y:S01]  /*4400*/  LDS.128 R24, [R64+0x200] ;  /* 0x0002000040187984 */ /* 0x000ee20000000c00 */
[----:B------:R-:W-:Y:S02]  /*4410*/  ULDC.64 UR6, c[0x0][0x2b8] ;  /* 0x0000ae0000067ab9 */ /* 0x000fe40000000a00 */
[----:B------:R-:W-:Y:S01]  /*4420*/  IMAD R0, R82, UR6, RZ ;  /* 0x0000000652007c24 */ /* 0x000fe2000f8e02ff */
[----:B------:R-:W5:Y:S01]  /*4430*/  LDS.128 R28, [R64+0x400] ;  /* 0x00040000401c7984 */ /* 0x000f620000000c00 */
[----:B------:R-:W-:Y:S02]  /*4440*/  IADD3 R3, R3, R17, RZ ;  /* 0x0000001103037210 */ /* 0x000fe40007ffe0ff */
[C---:B----4-:R-:W-:Y:S01]  /*4450*/  IMAD R5, R83.reuse, UR7, R0 ;  /* 0x0000000753057c24 */ /* 0x050fe2000f8e0200 */
[----:B------:R-:W4:Y:S01]  /*4460*/  LDS.128 R32, [R64+0x600] ;  /* 0x0006000040207984 */ /* 0x000f220000000c00 */
[----:B------:R-:W0:Y:S01]  /*4470*/  LDC R0, c[0x0][0x224] ;  /* 0x00008900ff007b82 */ /* 0x000e220000000800 */
        /* <DEDUP_REMOVED lines=8> */
[----:B---3--:R0:W-:Y:S04]  /*4500*/  STG.E.128 desc[UR8][R2.64+0x200], R24 ;  /* 0x0002001802007986 */ /* 0x0081e8000c101d08 */
[----:B-----5:R0:W-:Y:S04]  /*4510*/  STG.E.128 desc[UR8][R2.64+0x400], R28 ;  /* 0x0004001c02007986 */ /* 0x0201e8000c101d08 */
[----:B----4-:R0:W-:Y:S01]  /*4520*/  STG.E.128 desc[UR8][R2.64+0x600], R32 ;  /* 0x0006002002007986 */ /* 0x0101e2000c101d08 */
[----:B------:R-:W-:Y:S05]  /*4530*/  @!P0 BRA `(.L_x_3218) ;  /* 0xffffffc000648947 */ /* 0x000fea000383ffff */
[----:B------:R-:W-:Y:S05]  /*4540*/  EXIT ;  /* 0x000000000000794d */ /* 0x000fea0003800000 */
.L_x_3219:
        /* <DEDUP_REMOVED lines=11> */
.L_x_5254:


//--------------------- .text._Z25selective_scan_fwd_kernelI32Selective_Scan_fwd_kernel_traitsILi128ELi16ELi1ELb1ELb1ELb1ELb1EffEEv13SSMParamsBase --------------------------
	.section	.text._Z25selective_scan_fwd_kernelI32Selective_Scan_fwd_kernel_traitsILi128ELi16ELi1ELb1ELb1ELb1ELb1EffEEv13SSMParamsBase,"ax",@progbits
	.align	128
        .global         _Z25selective_scan_fwd_kernelI32Selective_Scan_fwd_kernel_traitsILi128ELi16ELi1ELb1ELb1ELb1ELb1EffEEv13SSMParamsBase
        .type           _Z25selective_scan_fwd_kernelI32Selective_Scan_fwd_kernel_traitsILi128ELi16ELi1ELb1ELb1ELb1ELb1EffEEv13SSMParamsBase,@function
        .size           _Z25selective_scan_fwd_kernelI32Selective_Scan_fwd_kernel_traitsILi128ELi16ELi1ELb1ELb1ELb1ELb1EffEEv13SSMParamsBase,(.L_x_5255 - _Z25selective_scan_fwd_kernelI32Selective_Scan_fwd_kernel_traitsILi128ELi16ELi1ELb1ELb1ELb1ELb1EffEEv13SSMParamsBase)
        .other          _Z25selective_scan_fwd_kernelI32Selective_Scan_fwd_kernel_traitsILi128ELi16ELi1ELb1ELb1ELb1ELb1EffEEv13SSMParamsBase,@"STO_CUDA_ENTRY STV_DEFAULT"
_Z25selective_scan_fwd_kernelI32Selective_Scan_fwd_kernel_traitsILi128ELi16ELi1ELb1ELb1ELb1ELb1EffEEv13SSMParamsBase:
.text._Z25selective_scan_fwd_kernelI32Selective_Scan_fwd_kernel_traitsILi128ELi16ELi1ELb1ELb1ELb1ELb1EffEEv13SSMParamsBase:
        /* <DEDUP_REMOVED lines=109> */
.L_x_3258:
        /* <DEDUP_REMOVED lines=95> */
.L_x_3221:
[----:B------:R-:W-:Y:S05]  /*0cc0*/  BSYNC B0 ;  /* 0x0000000000007941 */ /* 0x000fea0003800000 */
.L_x_3220:
        /* <DEDUP_REMOVED lines=37> */
.L_x_3223:
[----:B------:R-:W-:Y:S05]  /*0f20*/  BSYNC B0 ;  /* 0x0000000000007941 */ /* 0x000fea0003800000 */
.L_x_3222:
        /* <DEDUP_REMOVED lines=35> */
.L_x_3225:
[----:B------:R-:W-:Y:S05]  /*1160*/  BSYNC B0 ;  /* 0x0000000000007941 */ /* 0x000fea0003800000 */
.L_x_3224:
        /* <DEDUP_REMOVED lines=37> */
.L_x_3227:
[----:B------:R-:W-:Y:S05]  /*13c0*/  BSYNC B0 ;  /* 0x0000000000007941 */ /* 0x000fea0003800000 */
.L_x_3226:
        /* <DEDUP_REMOVED lines=35> */
.L_x_3229:
[----:B------:R-:W-:Y:S05]  /*1600*/  BSYNC B0 ;  /* 0x0000000000007941 */ /* 0x000fea0003800000 */
.L_x_3228:
        /* <DEDUP_REMOVED lines=37> */
.L_x_3231:
[----:B------:R-:W-:Y:S05]  /*1860*/  BSYNC B0 ;  /* 0x0000000000007941 */ /* 0x000fea0003800000 */
.L_x_3230:
        /* <DEDUP_REMOVED lines=35> */
.L_x_3233:
[----:B------:R-:W-:Y:S05]  /*1aa0*/  BSYNC B0 ;  /* 0x0000000000007941 */ /* 0x000fea0003800000 */
.L_x_3232:
        /* <DEDUP_REMOVED lines=37> */
.L_x_3235:
[----:B------:R-:W-:Y:S05]  /*1d00*/  BSYNC B0 ;  /* 0x0000000000007941 */ /* 0x000fea0003800000 */
.L_x_3234:
        /* <DEDUP_REMOVED lines=35> */
.L_x_3237:
[----:B------:R-:W-:Y:S05]  /*1f40*/  BSYNC B0 ;  /* 0x0000000000007941 */ /* 0x000fea0003800000 */
.L_x_3236:
        /* <DEDUP_REMOVED lines=41> */
.L_x_3239:
[----:B------:R-:W-:Y:S05]  /*21e0*/  BSYNC B0 ;  /* 0x0000000000007941 */ /* 0x000fea0003800000 */
.L_x_3238:
        /* <DEDUP_REMOVED lines=33> */
.L_x_3241:
[----:B------:R-:W-:Y:S05]  /*2400*/  BSYNC B0 ;  /* 0x0000000000007941 */ /* 0x000fea0003800000 */
.L_x_3240:
        /* <DEDUP_REMOVED lines=33> */
.L_x_3243:
[----:B------:R-:W-:Y:S05]  /*2620*/  BSYNC B0 ;  /* 0x0000000000007941 */ /* 0x000fea0003800000 */
.L_x_3242:
        /* <DEDUP_REMOVED lines=33> */
.L_x_3245:
[----:B------:R-:W-:Y:S05]  /*2840*/  BSYNC B0 ;  /* 0x0000000000007941 */ /* 0x000fea0003800000 */
.L_x_3244:
        /* <DEDUP_REMOVED lines=33> */
.L_x_3247:
[----:B------:R-:W-:Y:S05]  /*2a60*/  BSYNC B0 ;  /* 0x0000000000007941 */ /* 0x000fea0003800000 */
.L_x_3246:
        /* <DEDUP_REMOVED lines=33> */
.L_x_3249:
[----:B------:R-:W-:Y:S05]  /*2c80*/  BSYNC B0 ;  /* 0x0000000000007941 */ /* 0x000fea0003800000 */
.L_x_3248:
        /* <DEDUP_REMOVED lines=33> */
.L_x_3251:
[----:B------:R-:W-:Y:S05]  /*2ea0*/  BSYNC B0 ;  /* 0x0000000000007941 */ /* 0x000fea0003800000 */
.L_x_3250:
        /* <DEDUP_REMOVED lines=46> */
[----:B------:R-:W-:Y:S01]  /*3190*/  LEA R102, R102, UR5, 0x4 ;  /* 0x0000000566667c11 */ /* 0x000fe2000f8e20ff */
[----:B------:R-:W-:Y:S01]  /*31a0*/  ULDC.64 UR14, c[0x0][0x250] ;  /* 0x00009400000e7ab9 */ /* 0x000fe20000000a00 */
[----:B------:R-:W-:Y:S01]  /*31b0*/  IADD3 R105, R3, R105, RZ ;  /* 0x0000006903697210 */ /* 0x000fe20007ffe0ff */
[----:B------:R-:W-:Y:S01]  /*31c0*/  ULDC.64 UR12, c[0x0][0x2d0] ;  /* 0x0000b400000c7ab9 */ /* 0x000fe20000000a00 */
[----:B------:R-:W-:Y:S01]  /*31d0*/  ULDC.64 UR10, c[0x0][0x238] ;  /* 0x00008e00000a7ab9 */ /* 0x000fe20000000a00 */
[----:B------:R-:W-:-:S05]  /*31e0*/  ULDC.64 UR16, c[0x0][0x270] ;  /* 0x00009c0000107ab9 */ /* 0x000fca0000000a00 */
.L_x_3257:
        /* <DEDUP_REMOVED lines=42> */
[----:B------:R-:W-:Y:S03]  /*3490*/  BSSY B0, `(.L_x_3253) ;  /* 0x00000a1000007945 */ /* 0x000fe60003800000 */
[----:B------:R-:W1:Y:S04]  /*34a0*/  LDS.128 R40, [R62+0x10] ;  /* 0x000010003e287984 */ /* 0x000e680000000c00 */
[----:B------:R-:W1:Y:S01]  /*34b0*/  LDS.128 R44, [R62+0x20] ;  /* 0x000020003e2c7984 */ /* 0x000e620000000c00 */
[----:B------:R-:W-:-:S03]  /*34c0*/  FMUL.FTZ R133, R107, 1.4426950216293334961 ;  /* 0x3fb8aa3b6b857820 */ /* 0x000fc60000410000 */
[----:B------:R-:W1:Y:S01]  /*34d0*/  LDS.128 R48, [R62+0x30] ;  /* 0x000030003e307984 */ /* 0x000e620000000c00 */
[C---:B------:R-:W-:Y:S01]  /*34e0*/  FMUL.FTZ R116, R133.reuse, R60 ;  /* 0x0000003c85747220 */ /* 0x040fe20000410000 */
[C---:B------:R-:W-:Y:S01]  /*34f0*/  FMUL.FTZ R115, R133.reuse, R61 ;  /* 0x0000003d85737220 */ /* 0x040fe20000410000 */
[C---:B------:R-:W-:Y:S01]  /*3500*/  FMUL.FTZ R114, R133.reuse, R58 ;  /* 0x0000003a85727220 */ /* 0x040fe20000410000 */
[C---:B------:R-:W-:Y:S01]  /*3510*/  FMUL.FTZ R117, R133.reuse, R63 ;  /* 0x0000003f85757220 */ /* 0x040fe20000410000 */
[C---:B------:R-:W-:Y:S01]  /*3520*/  FMUL.FTZ R113, R133.reuse, R59 ;  /* 0x0000003b85717220 */ /* 0x040fe20000410000 */
[C---:B------:R-:W-:Y:S01]  /*3530*/  FMUL.FTZ R112, R133.reuse, R56 ;  /* 0x0000003885707220 */ /* 0x040fe20000410000 */
[----:B------:R-:W1:Y:S01]  /*3540*/  MUFU.EX2 R116, R116 ;  /* 0x0000007400747308 */ /* 0x000e620000000800 */
[C---:B0-----:R-:W-:Y:S01]  /*3550*/  FMUL.FTZ R111, R133.reuse, R57 ;  /* 0x00000039856f7220 */ /* 0x041fe20000410000 */
        /* <DEDUP_REMOVED lines=11> */
[----:B------:R-:W1:Y:S01]  /*3610*/  MUFU.EX2 R114, R114 ;  /* 0x0000007200727308 */ /* 0x000e620000000800 */
[----:B------:R-:W-:Y:S01]  /*3620*/  FMUL.FTZ R118, R91, R36 ;  /* 0x000000245b767220 */ /* 0x000fe20000410000 */
[----:B------:R-:W-:Y:S01]  /*3630*/  FMUL.FTZ R121, R88, R37 ;  /* 0x0000002558797220 */ /* 0x000fe20000410000 */
[----:B------:R-:W-:Y:S01]  /*3640*/  FMUL.FTZ R120, R89, R38 ;  /* 0x0000002659787220 */ /* 0x000fe20000410000 */
[----:B------:R-:W-:-:S04]  /*3650*/  FMUL.FTZ R123, R90, R39 ;  /* 0x000000275a7b7220 */ /* 0x000fc80000410000 */
        /* <DEDUP_REMOVED lines=25> */
[----:B------:R-:W-:Y:S02]  /*37f0*/  MOV R46, 0x3f800000 ;  /* 0x3f800000002e7802 */ /* 0x000fe40000000f00 */
[----:B------:R-:W-:Y:S01]  /*3800*/  @!P0 LEA R49, R106, UR5, 0x3 ;  /* 0x000000056a318c11 */ /* 0x000fe2000f8e18ff */
        /* <DEDUP_REMOVED lines=66> */
[----:B------:R0:W-:Y:S04]  /*3c30*/  @!P0 LDS.64 R46, [R49+0x4240] ;  /* 0x00424000312e8984 */ /* 0x0001e80000000a00 */
[----:B------:R-:W-:Y:S04]  /*3c40*/  LDS.128 R20, [R102] ;  /* 0x0000000066147984 */ /* 0x000fe80000000c00 */
[----:B------:R-:W-:Y:S01]  /*3c50*/  LDS.128 R24, [R102+0x10] ;  /* 0x0000100066187984 */ /* 0x000fe20000000c00 */
[----:B0-----:R-:W-:-:S03]  /*3c60*/  SHF.R.U32.HI R49, RZ, 0x5, R66 ;  /* 0x00000005ff317819 */ /* 0x001fc60000011642 */
[----:B------:R-:W-:Y:S01]  /*3c70*/  LDS.128 R28, [R102+0x20] ;  /* 0x00002000661c7984 */ /* 0x000fe20000000c00 */
[C---:B------:R-:W-:Y:S02]  /*3c80*/  ISETP.NE.AND P3, PT, R49.reuse, RZ, PT ;  /* 0x000000ff3100720c */ /* 0x040fe40003f65270 */
[----:B------:R-:W-:Y:S01]  /*3c90*/  ISETP.NE.AND P1, PT, R49, 0x3, PT ;  /* 0x000000033100780c */ /* 0x000fe20003f25270 */
[----:B------:R-:W-:Y:S01]  /*3ca0*/  LDS.128 R32, [R102+0x30] ;  /* 0x0000300066207984 */ /* 0x000fe20000000c00 */
[----:B------:R-:W-:-:S03]  /*3cb0*/  ISETP.NE.AND P4, PT, R78, RZ, P3 ;  /* 0x000000ff4e00720c */ /* 0x000fc60001f85270 */
        /* <DEDUP_REMOVED lines=16> */
[----:B------:R-:W-:Y:S02]  /*3dc0*/  FMUL.FTZ R42, R42, R141 ;  /* 0x0000008d2a2a7220 */ /* 0x000fe40000410000 */
[C---:B------:R-:W-:Y:S02]  /*3dd0*/  @P4 FMUL.FTZ R36, R51.reuse, R36 ;  /* 0x0000002433244220 */ /* 0x040fe40000410000 */
[----:B------:R-:W-:-:S03]  /*3de0*/  @P4 FFMA.FTZ R37, R51, R37, R138 ;  /* 0x0000002533254223 */ /* 0x000fc6000001008a */
        /* <DEDUP_REMOVED lines=11> */
.L_x_3254:
[----:B------:R-:W-:Y:S05]  /*3ea0*/  BSYNC B0 ;  /* 0x0000000000007941 */ /* 0x000fea0003800000 */
.L_x_3253:
        /* <DEDUP_REMOVED lines=42> */
.L_x_3256:
[----:B------:R-:W-:Y:S05]  /*4150*/  BSYNC B0 ;  /* 0x0000000000007941 */ /* 0x000fea0003800000 */
.L_x_3255:
        /* <DEDUP_REMOVED lines=19> */
.L_x_3252:
[----:B------:R-:W-:Y:S01]  /*4290*/  BAR.SYNC.DEFER_BLOCKING 0x0 ;  /* 0x0000000000007b1d */ /* 0x000fe20000010000 */
[----:B------:R-:W-:Y:S01]  /*42a0*/  LEA R0, R78, R65, 0x2 ;  /* 0x000000414e007211 */ /* 0x000fe200078e10ff */
[----:B------:R-:W-:-:S03]  /*42b0*/  USHF.L.U32 UR6, UR4, 0xb, URZ ;  /* 0x0000000b04067899 */ /* 0x000fc6000800063f */
[----:B------:R-:W-:-:S03]  /*42c0*/  LEA R0, R0, UR5, 0x4 ;  /* 0x0000000500007c11 */ /* 0x000fc6000f8e20ff */
[----:B--2---:R-:W1:Y:S01]  /*42d0*/  LDC.64 R36, c[0x0][0x2b0] ;  /* 0x0000ac00ff247b82 */ /* 0x004e620000000a00 */
[----:B------:R-:W-:Y:S01]  /*42e0*/  USHF.R.S32.HI UR7, URZ, 0x1f, UR6 ;  /* 0x0000001f3f077899 */ /* 0x000fe20008011406 */
[----:B------:R-:W-:Y:S01]  /*42f0*/  ULDC.64 UR10, c[0x0][0x2b8] ;  /* 0x0000ae00000a7ab9 */ /* 0x000fe20000000a00 */
[----:B------:R-:W-:Y:S02]  /*4300*/  ULDC.64 UR12, c[0x0][0x2a8] ;  /* 0x0000aa00000c7ab9 */ /* 0x000fe40000000a00 */
[----:B------:R-:W-:-:S03]  /*4310*/  IMAD R40, R82, UR12, RZ ;  /* 0x0000000c52287c24 */ /* 0x000fc6000f8e02ff */
[----:B------:R-:W2:Y:S01]  /*4320*/  LDC.64 R38, c[0x0][0x2a0] ;  /* 0x0000a800ff267b82 */ /* 0x000ea20000000a00 */
[----:B------:R-:W-:Y:S01]  /*4330*/  IMAD R41, R83, UR13, R40 ;  /* 0x0000000d53297c24 */ /* 0x000fe2000f8e0228 */
[----:B------:R-:W-:Y:S04]  /*4340*/  STS.128 [R0], R16 ;  /* 0x0000001000007388 */ /* 0x000fe80000000c00 */
[----:B------:R-:W-:Y:S01]  /*4350*/  STS.128 [R0+0x10], R4 ;  /* 0x0000100400007388 */ /* 0x000fe20000000c00 */
[----:B-1----:R-:W-:-:S03]  /*4360*/  IMAD R2, R77, R36, RZ ;  /* 0x000000244d027224 */ /* 0x002fc600078e02ff */
[----:B------:R-:W-:Y:S01]  /*4370*/  STS.128 [R0+0x20], R8 ;  /* 0x0000200800007388 */ /* 0x000fe20000000c00 */
[----:B------:R-:W-:-:S03]  /*4380*/  IMAD R37, R79, R37, R2 ;  /* 0x000000254f257224 */ /* 0x000fc600078e0202 */
[----:B------:R-:W-:Y:S01]  /*4390*/  STS.128 [R0+0x30], R12 ;  /* 0x0000300c00007388 */ /* 0x000fe20000000c00 */
[----:B------:R-:W-:-:S03]  /*43a0*/  NOP ;  /* 0x0000000000007918 */ /* 0x000fc60000000000 */
[----:B------:R-:W1:Y:S01]  /*43b0*/  LDS.128 R32, [R64] ;  /* 0x0000000040207984 */ /* 0x000e620000000c00 */
[----:B------:R-:W-:-:S03]  /*43c0*/  IMAD.WIDE.U32 R2, R79, R36, UR6 ;  /* 0x000000064f027e25 */ /* 0x000fc6000f8e0024 */
[----:B------:R-:W3:Y:S01]  /*43d0*/  LDS.128 R20, [R64+0x200] ;  /* 0x0002000040147984 */ /* 0x000ee20000000c00 */
[-C--:B--2---:R-:W-:Y:S01]  /*43e0*/  IMAD R36, R77, R38.reuse, RZ ;  /* 0x000000264d247224 */ /* 0x084fe200078e02ff */
[----:B------:R-:W-:Y:S02]  /*43f0*/  IADD3 R3, R3, R37, RZ ;  /* 0x0000002503037210 */ /* 0x000fe40007ffe0ff */
[----:B------:R-:W2:Y:S01]  /*4400*/  LDS.128 R24, [R64+0x400] ;  /* 0x0004000040187984 */ /* 0x000ea20000000c00 */
[C---:B------:R-:W-:Y:S02]  /*4410*/  IMAD R39, R79.reuse, R39, R36 ;  /* 0x000000274f277224 */ /* 0x040fe400078e0224 */
[----:B------:R-:W-:Y:S01]  /*4420*/  IMAD.WIDE.U32 R36, R79, R38, UR6 ;  /* 0x000000064f247e25 */ /* 0x000fe2000f8e0026 */
[----:B------:R-:W4:Y:S03]  /*4430*/  LDS.128 R28, [R64+0x600] ;  /* 0x00060000401c7984 */ /* 0x000f260000000c00 */
        /* <DEDUP_REMOVED lines=15> */
[----:B-1----:R-:W-:Y:S01]  /*4530*/  STG.E.128 desc[UR8][R2.64], R32 ;  /* 0x0000002002007986 */ /* 0x002fe2000c101d08 */
[----:B------:R-:W-:-:S03]  /*4540*/  IMAD.WIDE R36, R76, 0x10, R40 ;  /* 0x000000104c247825 */ /* 0x000fc600078e0228 */
[----:B---3--:R-:W-:Y:S04]  /*4550*/  STG.E.128 desc[UR8][R2.64+0x200], R20 ;  /* 0x0002001402007986 */ /* 0x008fe8000c101d08 */
[----:B--2---:R-:W-:Y:S04]  /*4560*/  STG.E.128 desc[UR8][R2.64+0x400], R24 ;  /* 0x0004001802007986 */ /* 0x004fe8000c101d08 */
[----:B----4-:R-:W-:Y:S01]  /*4570*/  STG.E.128 desc[UR8][R2.64+0x600], R28 ;  /* 0x0006001c02007986 */ /* 0x010fe2000c101d08 */
[----:B------:R-:W-:Y:S06]  /*4580*/  BAR.SYNC.DEFER_BLOCKING 0x0 ;  /* 0x0000000000007b1d */ /* 0x000fec0000010000 */
[----:B------:R-:W2:Y:S04]  /*4590*/  LDG.E.128 R40, desc[UR8][R36.64] ;  /* 0x0000000824287981 */ /* 0x000ea8000c1e1d00 */
[----:B0-----:R-:W3:Y:S04]  /*45a0*/  LDG.E.128 R44, desc[UR8][R36.64+0x200] ;  /* 0x00020008242c7981 */ /* 0x001ee8000c1e1d00 */
        /* <DEDUP_REMOVED lines=117> */
[-C--:B-1----:R-:W-:Y:S02]  /*4d00*/  IMAD R2, R77, R40.reuse, RZ ;  /* 0x000000284d027224 */ /* 0x082fe400078e02ff */
[----:B---3--:R-:W-:Y:S02]  /*4d10*/  FMUL.FTZ R9, R34, R31 ;  /* 0x0000001f22097220 */ /* 0x008fe40000410000 */
[C---:B------:R-:W-:Y:S02]  /*4d20*/  IMAD R37, R79.reuse, R41, R2 ;  /* 0x000000294f257224 */ /* 0x040fe400078e0202 */
[----:B------:R-:W-:-:S04]  /*4d30*/  IMAD.WIDE.U32 R2, R79, R40, UR6 ;  /* 0x000000064f027e25 */ /* 0x000fc8000f8e0028 */
[----:B------:R-:W-:Y:S01]  /*4d40*/  FMUL.FTZ R14, R9, R14 ;  /* 0x0000000e090e7220 */ /* 0x000fe20000410000 */
[----:B------:R-:W-:Y:S01]  /*4d50*/  ULDC.64 UR6, c[0x0][0x2c8] ;  /* 0x0000b20000067ab9 */ /* 0x000fe20000000a00 */
[----:B0-----:R-:W-:Y:S01]  /*4d60*/  FMUL.FTZ R8, R35, R28 ;  /* 0x0000001c23087220 */ /* 0x001fe20000410000 */
[----:B------:R-:W-:-:S03]  /*4d70*/  IADD3 R3, R3, R37, RZ ;  /* 0x0000002503037210 */ /* 0x000fc60007ffe0ff */
[----:B------:R-:W-:Y:S01]  /*4d80*/  FMUL.FTZ R15, R8, R15 ;  /* 0x0000000f080f7220 */ /* 0x000fe20000410000 */
[----:B------:R-:W-:-:S04]  /*4d90*/  IMAD.WIDE.U32 R2, R83, UR6, R2 ;  /* 0x0000000653027c25 */ /* 0x000fc8000f8e0002 */
[----:B------:R0:W-:Y:S01]  /*4da0*/  STS.128 [R0+0x30], R12 ;  /* 0x0000300c00007388 */ /* 0x0001e20000000c00 */
[----:B------:R-:W-:-:S03]  /*4db0*/  NOP ;  /* 0x0000000000007918 */ /* 0x000fc60000000000 */
[----:B------:R-:W1:Y:S04]  /*4dc0*/  LDS.128 R8, [R64] ;  /* 0x0000000040087984 */ /* 0x000e680000000c00 */
[----:B------:R-:W2:Y:S04]  /*4dd0*/  LDS.128 R20, [R64+0x200] ;  /* 0x0002000040147984 */ /* 0x000ea80000000c00 */
        /* <DEDUP_REMOVED lines=9> */
[----:B------:R-:W-:Y:S01]  /*4e70*/  IMAD.WIDE R2, R76, 0x10, R4 ;  /* 0x000000104c027825 */ /* 0x000fe200078e0204 */
[----:B----4-:R-:W-:-:S04]  /*4e80*/  ISETP.LE.AND P0, PT, R0, UR4, PT ;  /* 0x0000000400007c0c */ /* 0x010fc8000bf03270 */
[----:B-1----:R1:W-:Y:S04]  /*4e90*/  STG.E.128 desc[UR8][R2.64], R8 ;  /* 0x0000000802007986 */ /* 0x0023e8000c101d08 */
[----:B--2---:R1:W-:Y:S04]  /*4ea0*/  STG.E.128 desc[UR8][R2.64+0x200], R20 ;  /* 0x0002001402007986 */ /* 0x0043e8000c101d08 */
[----:B---3--:R1:W-:Y:S04]  /*4eb0*/  STG.E.128 desc[UR8][R2.64+0x400], R28 ;  /* 0x0004001c02007986 */ /* 0x0083e8000c101d08 */
[----:B0-----:R1:W-:Y:S01]  /*4ec0*/  STG.E.128 desc[UR8][R2.64+0x600], R32 ;  /* 0x0006002002007986 */ /* 0x0013e2000c101d08 */
[----:B------:R-:W-:Y:S05]  /*4ed0*/  @!P0 BRA `(.L_x_3258) ;  /* 0xffffffb400fc8947 */ /* 0x000fea000383ffff */
[----:B------:R-:W-:Y:S05]  /*4ee0*/  EXIT ;  /* 0x000000000000794d */ /* 0x000fea0003800000 */
.L_x_3259:
        /* <DEDUP_REMOVED lines=9> */
.L_x_5255:


//--------------------- .text._Z25selective_scan_fwd_kernelI32Selective_Scan_fwd_kernel_traitsILi64ELi16ELi1ELb0ELb0ELb0ELb0EffEEv13SSMParamsBase --------------------------
	.section	.text._Z25selective_scan_fwd_kernelI32Selective_Scan_fwd_kernel_traitsILi64ELi16ELi1ELb0ELb0ELb0ELb0EffEEv13SSMParamsBase,"ax",@progbits
	.align	128
        .global         _Z25selective_scan_fwd_kernelI32Selective_Scan_fwd_kernel_traitsILi64ELi16ELi1ELb0ELb0ELb0ELb0EffEEv13SSMParamsBase
        .type           _Z25selective_scan_fwd_kernelI32Selective_Scan_fwd_kernel_traitsILi64ELi16ELi1ELb0ELb0ELb0ELb0EffEEv13SSMParamsBase,@function
        .size           _Z25selective_scan_fwd_kernelI32Selective_Scan_fwd_kernel_traitsILi64ELi16ELi1ELb0ELb0ELb0ELb0EffEEv13SSMParamsBase,(.L_x_5256 - _Z25selective_scan_fwd_kernelI32Selective_Scan_fwd_kernel_traitsILi64ELi16ELi1ELb0ELb0ELb0ELb0EffEEv13SSMParamsBase)
        .other          _Z25selective_scan_fwd_kernelI32Selective_Scan_fwd_kernel_traitsILi64ELi16ELi1ELb0ELb0ELb0ELb0EffEEv13SSMParamsBase,@"STO_CUDA_ENTRY STV_DEFAULT"
_Z25selective_scan_fwd_kernelI32Selective_Scan_fwd_kernel_traitsILi64ELi16ELi1ELb0ELb0ELb0ELb0EffEEv13SSMParamsBase:
.text._Z25selective_scan_fwd_kernelI32Selective_Scan_fwd_kernel_traitsILi64ELi16ELi1ELb0ELb0ELb0ELb0EffEEv13SSMParamsBase:
[----:B------:R-:W-:Y:S08]  /*0000*/  LDC R1, c[0x0][0x28] ;  /* 0x00000a00ff017b82 */ /* 0x000ff00000000800 */
[----:B------:R-:W0:Y:S01]  /*0010*/  S2UR UR24, SR_CTAID.Y ;  /* 0x00000000001879c3 */ /* 0x000e220000002600 */
[----:B------:R-:W-:Y:S01]  /*0020*/  ULDC.64 UR8, c[0x0][0x300] ;  /* 0x0000c00000087ab9 */ /* 0x000fe20000000a00 */
[----:B------:R-:W-:Y:S01]  /*0030*/  CS2R R98, SRZ ;  /* 0x0000000000627805 */ /* 0x000fe2000001ff00 */
[----:B------:R-:W-:Y:S01]  /*0040*/  UISETP.NE.U32.AND UP1, UPT, UR8, URZ, UPT ;  /* 0x0000003f0800728c */ /* 0x000fe2000bf25070 */
[----:B------:R-:W-:Y:S01]  /*0050*/  ULDC.64 UR22, c[0x0][0x208] ;  /* 0x0000820000167ab9 */ /* 0x000fe20000000a00 */
[----:B------:R-:W-:-:S02]  /*0060*/  ULDC.64 UR6, c[0x0][0x2e8] ;  /* 0x0000ba0000067ab9 */ /* 0x000fc40000000a00 */
[----:B------:R-:W-:Y:S01]  /*0070*/  UISETP.NE.AND.EX UP1, UPT, UR9, URZ, UPT, UP1 ;  /* 0x0000003f0900728c */ /* 0x000fe2000bf25310 */
[----:B------:R-:W1:Y:S01]  /*0080*/  S2UR UR25, SR_CTAID.X ;  /* 0x00000000001979c3 */ /* 0x000e620000002500 */
[----:B------:R-:W-:Y:S01]  /*0090*/  UISETP.NE.U32.AND UP0, UPT, UR6, URZ, UPT ;  /* 0x0000003f0600728c */ /* 0x000fe2000bf05070 */
[----:B------:R-:W-:Y:S01]  /*00a0*/  ULDC.64 UR12, c[0x0][0x290] ;  /* 0x0000a400000c7ab9 */ /* 0x000fe20000000a00 */
[----:B------:R-:W-:Y:S02]  /*00b0*/  ULDC.64 UR14, c[0x0][0x298] ;  /* 0x0000a600000e7ab9 */ /* 0x000fe40000000a00 */
        /* <DEDUP_REMOVED lines=9> */
[----:B------:R-:W-:Y:S01]  /*0150*/  IMAD.U32 R4, RZ, RZ, UR8 ;  /* 0x00000008ff047e24 */ /* 0x000fe2000f8e00ff */
[----:B------:R-:W-:Y:S01]  /*0160*/  @UP0 ULEA.HI.X UR7, UR24, UR7, UR4, 0x2, UP2 ;  /* 0x0000000718070291 */ /* 0x000fe200090f1404 */
[----:B------:R-:W-:-:S02]  /*0170*/  MOV R2, UR6 ;  /* 0x0000000600027c02 */ /* 0x000fc40008000f00 */
[----:B------:R-:W-:Y:S01]  /*0180*/  MOV R5, UR9 ;  /* 0x0000000900057c02 */ /* 0x000fe20008000f00 */
        /* <DEDUP_REMOVED lines=88> */
[C---:B------:R-:W-:Y:S02]  /*0710*/  LOP3.LUT R80, R93.reuse, 0x180, RZ, 0xfc, !PT ;  /* 0x000001805d507812 */ /* 0x040fe400078efcff */
[C---:B------:R-:W-:Y:S02]  /*0720*/  LOP3.LUT R79, R93.reuse, 0x1a0, RZ, 0xfc, !PT ;  /* 0x000001a05d4f7812 */ /* 0x040fe400078efcff */
[----:B------:R-:W-:-:S02]  /*0730*/  LOP3.LUT R78, R93, 0x1c0, RZ, 0xfc, !PT ;  /* 0x000001c05d4e7812 */ /* 0x000fc400078efcff */
[----:B--2---:R-:W-:-:S07]  /*0740*/  LOP3.LUT R77, R93, 0x1e0, RZ, 0xfc, !PT ;  /* 0x000001e05d4d7812 */ /* 0x004fce00078efcff */
.L_x_3300:
[----:B------:R-:W-:Y:S01]  /*0750*/  BAR.SYNC.DEFER_BLOCKING 0x0 ;  /* 0x0000000000007b1d */ /* 0x000fe20000010000 */
[C---:B------:R-:W-:Y:S01]  /*0760*/  LOP3.LUT R21, R93.reuse, 0x20, RZ, 0xfc, !PT ;  /* 0x000000205d157812 */ /* 0x040fe200078efcff */
[C---:B------:R-:W-:Y:S01]  /*0770*/  IMAD.SHL.U32 R20, R93.reuse, 0x4, RZ ;  /* 0x000000045d147824 */ /* 0x040fe200078e00ff */
[----:B------:R-:W-:Y:S01]  /*0780*/  SHF.R.S32.HI R22, RZ, 0x1f, R93 ;  /* 0x0000001fff167819 */ /* 0x000fe2000001145d */
[----:B------:R-:W-:Y:S01]  /*0790*/  HFMA2.MMA R0, -RZ, RZ, 0, 0 ;  /* 0x00000000ff007435 */ /* 0x000fe200000001ff */
[----:B------:R-:W-:Y:S01]  /*07a0*/  CS2R R4, SRZ ;  /* 0x0000000000047805 */ /* 0x000fe2000001ff00 */
[----:B------:R-:W-:Y:S01]  /*07b0*/  ULDC UR19, c[0x0][0x218] ;  /* 0x0000860000137ab9 */ /* 0x000fe20000000800 */
[----:B------:R-:W-:Y:S01]  /*07c0*/  SHF.L.U64.HI R22, R93, 0x2, R22 ;  /* 0x000000025d167819 */ /* 0x000fe20000010216 */
[----:B------:R-:W-:Y:S01]  /*07d0*/  UIMAD UR19, UR4, -0x400, UR19 ;  /* 0xfffffc00041378a4 */ /* 0x000fe2000f8e0213 */
[----:B------:R-:W-:Y:S02]  /*07e0*/  IADD3 R2, P3, R20, UR14, RZ ;  /* 0x0000000e14027c10 */ /* 0x000fe4000ff7e0ff */
[----:B------:R-:W-:-:S02]  /*07f0*/  CS2R R6, SRZ ;  /* 0x0000000000067805 */ /* 0x000fc4000001ff00 */
[----:B------:R-:W-:Y:S02]  /*0800*/  CS2R R8, SRZ ;  /* 0x0000000000087805 */ /* 0x000fe4000001ff00 */
[----:B------:R-:W-:Y:S02]  /*0810*/  CS2R R10, SRZ ;  /* 0x00000000000a7805 */ /* 0x000fe4000001ff00 */
[----:B------:R-:W-:Y:S02]  /*0820*/  IADD3.X R3, R22, UR17, RZ, P3, !PT ;  /* 0x0000001116037c10 */ /* 0x000fe40009ffe4ff */
[----:B------:R-:W-:Y:S02]  /*0830*/  CS2R R12, SRZ ;  /* 0x00000000000c7805 */ /* 0x000fe4000001ff00 */
[----:B------:R-:W-:Y:S02]  /*0840*/  ISETP.GE.AND P2, PT, R93, UR19, PT ;  /* 0x000000135d007c0c */ /* 0x000fe4000bf46270 */
[----:B------:R-:W-:-:S02]  /*0850*/  CS2R R14, SRZ ;  /* 0x00000000000e7805 */ /* 0x000fc4000001ff00 */
[----:B------:R-:W-:Y:S02]  /*0860*/  ISETP.GE.AND P1, PT, R21, UR19, PT ;  /* 0x0000001315007c0c */ /* 0x000fe4000bf26270 */
        /* <DEDUP_REMOVED lines=24> */
[----:B------:R-:W-:Y:S01]  /*09f0*/  MOV R19, RZ ;  /* 0x000000ff00137202 */ /* 0x000fe20000000f00 */
[----:B------:R-:W4:Y:S04]  /*0a00*/  @!P0 LDG.E R10, desc[UR22][R2.64+0x480] ;  /* 0x00048016020a8981 */ /* 0x000f28000c1e1900 */
[----:B------:R-:W4:Y:S04]  /*0a10*/  @!P4 LDG.E R15, desc[UR22][R2.64+0x500] ;  /* 0x00050016020fc981 */ /* 0x000f28000c1e1900 */
[----:B------:R-:W4:Y:S04]  /*0a20*/  @!P6 LDG.E R12, desc[UR22][R2.64+0x580] ;  /* 0x00058016020ce981 */ /* 0x000f28000c1e1900 */
[----:B------:R-:W4:Y:S04]  /*0a30*/  @!P5 LDG.E R17, desc[UR22][R2.64+0x600] ;  /* 0x000600160211d981 */ /* 0x000f28000c1e1900 */
[----:B------:R-:W4:Y:S04]  /*0a40*/  @!P3 LDG.E R14, desc[UR22][R2.64+0x680] ;  /* 0x00068016020eb981 */ /* 0x000f28000c1e1900 */
[----:B------:R-:W4:Y:S04]  /*0a50*/  @!P2 LDG.E R19, desc[UR22][R2.64+0x700] ;  /* 0x000700160213a981 */ /* 0x000f28000c1e1900 */
[----:B------:R0:W4:Y:S01]  /*0a60*/  @!P1 LDG.E R16, desc[UR22][R2.64+0x780] ;  /* 0x0007801602109981 */ /* 0x000122000c1e1900 */
[----:B------:R-:W-:Y:S01]  /*0a70*/  IMAD.IADD R18, R94, 0x1, R97 ;  /* 0x000000015e127824 */ /* 0x000fe200078e0261 */
[----:B------:R-:W-:Y:S01]  /*0a80*/  ISETP.GE.AND P2, PT, R21, UR19, PT ;  /* 0x0000001315007c0c */ /* 0x000fe2000bf46270 */
[----:B------:R-:W-:Y:S01]  /*0a90*/  HFMA2.MMA R28, -RZ, RZ, 0, 0 ;  /* 0x00000000ff1c7435 */ /* 0x000fe200000001ff */
[----:B------:R-:W-:Y:S01]  /*0aa0*/  ISETP.GE.AND P1, PT, R93, UR19, PT ;  /* 0x000000135d007c0c */ /* 0x000fe2000bf26270 */
[C---:B------:R-:W-:Y:S01]  /*0ab0*/  VIADD R25, R18.reuse, 0x60 ;  /* 0x0000006012197836 */ /* 0x040fe20000000000 */
[C---:B------:R-:W-:Y:S01]  /*0ac0*/  IADD3 R21, R18.reuse, 0x20, RZ ;  /* 0x0000002012157810 */ /* 0x040fe20007ffe0ff */
[C---:B------:R-:W-:Y:S01]  /*0ad0*/  VIADD R31, R18.reuse, 0xc0 ;  /* 0x000000c0121f7836 */ /* 0x040fe20000000000 */
[C---:B------:R-:W-:Y:S01]  /*0ae0*/  IADD3 R23, R18.reuse, 0x40, RZ ;  /* 0x0000004012177810 */ /* 0x040fe20007ffe0ff */
[C---:B------:R-:W-:Y:S01]  /*0af0*/  VIADD R35, R18.reuse, 0x120 ;  /* 0x0000012012237836 */ /* 0x040fe20000000000 */
[CC--:B------:R-:W-:Y:S01]  /*0b00*/  LEA.HI.SX32 R76, R18.reuse, R18.reuse, 0x1b ;  /* 0x00000012124c7211 */ /* 0x0c0fe200078fdaff */
[C---:B------:R-:W-:Y:S01]  /*0b10*/  VIADD R41, R18.reuse, 0x180 ;  /* 0x0000018012297836 */ /* 0x040fe20000000000 */
[C---:B------:R-:W-:Y:S01]  /*0b20*/  IADD3 R27, R18.reuse, 0x80, RZ ;  /* 0x00000080121b7810 */ /* 0x040fe20007ffe0ff */
[C---:B------:R-:W-:Y:S01]  /*0b30*/  VIADD R47, R18.reuse, 0x1e0 ;  /* 0x000001e0122f7836 */ /* 0x040fe20000000000 */
[----:B------:R-:W-:Y:S01]  /*0b40*/  IADD3 R29, R18, 0xa0, RZ ;  /* 0x000000a0121d7810 */ /* 0x000fe20007ffe0ff */
[----:B------:R-:W-:Y:S01]  /*0b50*/  HFMA2.MMA R30, -RZ, RZ, 0, 0 ;  /* 0x00000000ff1e7435 */ /* 0x000fe200000001ff */
[-C--:B------:R-:W-:Y:S01]  /*0b60*/  LEA.HI.SX32 R21, R21, R18.reuse, 0x1b ;  /* 0x0000001215157211 */ /* 0x080fe200078fdaff */
[----:B------:R-:W-:Y:S01]  /*0b70*/  HFMA2.MMA R32, -RZ, RZ, 0, 0 ;  /* 0x00000000ff207435 */ /* 0x000fe200000001ff */
[----:B------:R-:W-:-:S02]  /*0b80*/  LEA.HI.SX32 R23, R23, R18, 0x1b ;  /* 0x0000001217177211 */ /* 0x000fc400078fdaff */
[C---:B------:R-:W-:Y:S02]  /*0b90*/  IADD3 R33, R18.reuse, 0xe0, RZ ;  /* 0x000000e012217810 */ /* 0x040fe40007ffe0ff */
[-C--:B------:R-:W-:Y:S02]  /*0ba0*/  LEA.HI.SX32 R25, R25, R18.reuse, 0x1b ;  /* 0x0000001219197211 */ /* 0x080fe400078fdaff */
[----:B0-----:R-:W-:Y:S02]  /*0bb0*/  IADD3 R3, R18, 0x100, RZ ;  /* 0x0000010012037810 */ /* 0x001fe40007ffe0ff */
[----:B------:R-:W-:Y:S02]  /*0bc0*/  LEA R76, R76, UR15, 0x2 ;  /* 0x0000000f4c4c7c11 */ /* 0x000fe4000f8e10ff */
[-C--:B------:R-:W-:Y:S02]  /*0bd0*/  LEA.HI.SX32 R27, R27, R18.reuse, 0x1b ;  /* 0x000000121b1b7211 */ /* 0x080fe400078fdaff */
        /* <DEDUP_REMOVED lines=30> */
[----:B------:R-:W-:-:S02]  /*0dc0*/  IADD3 R2, P0, R20, UR16, RZ ;  /* 0x0000001014027c10 */ /* 0x000fc4000ff1e0ff */
[----:B------:R-:W-:Y:S02]  /*0dd0*/  ISETP.GE.AND P4, PT, R89, UR19, PT ;  /* 0x0000001359007c0c */ /* 0x000fe4000bf86270 */
[----:B------:R-:W-:Y:S02]  /*0de0*/  IADD3.X R3, R22, UR18, RZ, P0, !PT ;  /* 0x0000001216037c10 */ /* 0x000fe400087fe4ff */
[----:B------:R-:W-:Y:S02]  /*0df0*/  ISETP.GE.AND P0, PT, R90, UR19, PT ;  /* 0x000000135a007c0c */ /* 0x000fe4000bf06270 */
[----:B------:R-:W-:Y:S02]  /*0e00*/  ISETP.GE.AND P6, PT, R88, UR19, PT ;  /* 0x0000001358007c0c */ /* 0x000fe4000bfc6270 */
[----:B------:R-:W-:Y:S02]  /*0e10*/  ISETP.GE.AND P5, PT, R87, UR19, PT ;  /* 0x0000001357007c0c */ /* 0x000fe4000bfa6270 */
[----:B------:R-:W-:-:S02]  /*0e20*/  ISETP.GE.AND P3, PT, R86, UR19, PT ;  /* 0x0000001356007c0c */ /* 0x000fc4000bf66270 */
[----:B------:R-:W-:Y:S01]  /*0e30*/  MOV R34, RZ ;  /* 0x000000ff00227202 */ /* 0x000fe20000000f00 */
[----:B------:R-:W-:Y:S01]  /*0e40*/  HFMA2.MMA R38, -RZ, RZ, 0, 0 ;  /* 0x00000000ff267435 */ /* 0x000fe200000001ff */
[----:B------:R-:W-:Y:S01]  /*0e50*/  MOV R36, RZ ;  /* 0x000000ff00247202 */ /* 0x000fe20000000f00 */
[----:B------:R-:W-:Y:S01]  /*0e60*/  HFMA2.MMA R40, -RZ, RZ, 0, 0 ;  /* 0x00000000ff287435 */ /* 0x000fe200000001ff */
[----:B------:R-:W-:Y:S01]  /*0e70*/  IMAD.MOV.U32 R21, RZ, RZ, RZ ;  /* 0x000000ffff157224 */ /* 0x000fe200078e00ff */
[----:B------:R-:W-:Y:S01]  /*0e80*/  MOV R23, RZ ;  /* 0x000000ff00177202 */ /* 0x000fe20000000f00 */
[----:B------:R-:W-:Y:S01]  /*0e90*/  IMAD.MOV.U32 R25, RZ, RZ, RZ ;  /* 0x000000ffff197224 */ /* 0x000fe200078e00ff */
[----:B------:R-:W-:Y:S01]  /*0ea0*/  MOV R42, RZ ;  /* 0x000000ff002a7202 */ /* 0x000fe20000000f00 */
[----:B--2---:R0:W-:Y:S04]  /*0eb0*/  STS [R76], R5 ;  /* 0x000000054c007388 */ /* 0x0041e80000000800 */
[----:B---3--:R1:W-:Y:S04]  /*0ec0*/  STS [R75+0x80], R0 ;  /* 0x000080004b007388 */ /* 0x0083e80000000800 */
[----:B----4-:R2:W-:Y:S01]  /*0ed0*/  STS [R74+0x100], R7 ;  /* 0x000100074a007388 */ /* 0x0105e20000000800 */
[----:B0-----:R-:W-:-:S03]  /*0ee0*/  MOV R5, RZ ;  /* 0x000000ff00057202 */ /* 0x001fc60000000f00 */
[----:B------:R-:W-:Y:S01]  /*0ef0*/  STS [R73+0x180], R4 ;  /* 0x0001800449007388 */ /* 0x000fe20000000800 */
[----:B-1----:R-:W-:-:S03]  /*0f00*/  LEA R0, R97, R94, 0x4 ;  /* 0x0000005e61007211 */ /* 0x002fc600078e20ff */
[----:B------:R0:W-:Y:S01]  /*0f10*/  STS [R72+0x200], R9 ;  /* 0x0002000948007388 */ /* 0x0001e20000000800 */
[----:B------:R-:W-:Y:S01]  /*0f20*/  LEA.HI.SX32 R60, R0, R0, 0x1b ;  /* 0x00000000003c7211 */ /* 0x000fe200078fdaff */
[----:B--2---:R-:W-:Y:S02]  /*0f30*/  IMAD.MOV.U32 R7, RZ, RZ, RZ ;  /* 0x000000ffff077224 */ /* 0x004fe400078e00ff */
[----:B------:R-:W-:Y:S01]  /*0f40*/  STS [R71+0x280], R6 ;  /* 0x0002800647007388 */ /* 0x000fe20000000800 */
[----:B------:R-:W-:-:S03]  /*0f50*/  LEA R60, R60, UR15, 0x2 ;  /* 0x0000000f3c3c7c11 */ /* 0x000fc6000f8e10ff */
[----:B------:R1:W-:Y:S01]  /*0f60*/  STS [R70+0x300], R11 ;  /* 0x0003000b46007388 */ /* 0x0003e20000000800 */
[----:B0-----:R-:W-:-:S03]  /*0f70*/  MOV R9, RZ ;  /* 0x000000ff00097202 */ /* 0x001fc60000000f00 */
[----:B------:R-:W-:Y:S04]  /*0f80*/  STS [R69+0x380], R8 ;  /* 0x0003800845007388 */ /* 0x000fe80000000800 */
[----:B------:R0:W-:Y:S01]  /*0f90*/  STS [R68+0x400], R13 ;  /* 0x0004000d44007388 */ /* 0x0001e20000000800 */
[----:B-1----:R-:W-:-:S03]  /*0fa0*/  IMAD.MOV.U32 R11, RZ, RZ, RZ ;  /* 0x000000ffff0b7224 */ /* 0x002fc600078e00ff */
[----:B------:R-:W-:Y:S04]  /*0fb0*/  STS [R67+0x480], R10 ;  /* 0x0004800a43007388 */ /* 0x000fe80000000800 */
[----:B------:R-:W-:Y:S01]  /*0fc0*/  STS [R66+0x500], R15 ;  /* 0x0005000f42007388 */ /* 0x000fe20000000800 */
[----:B0-----:R-:W-:-:S03]  /*0fd0*/  HFMA2.MMA R13, -RZ, RZ, 0, 0 ;  /* 0x00000000ff0d7435 */ /* 0x001fc600000001ff */
        /* <DEDUP_REMOVED lines=22> */
[----:B------:R-:W-:Y:S06]  /*1140*/  BAR.SYNC.DEFER_BLOCKING 0x0 ;  /* 0x0000000000007b1d */ /* 0x000fec0000010000 */
        /* <DEDUP_REMOVED lines=18> */
[----:B------:R-:W4:Y:S04]  /*1270*/  @!P0 LDG.E R36, desc[UR22][R2.64+0x480] ;  /* 0x0004801602248981 */ /* 0x000f28000c1e1900 */
[----:B------:R-:W4:Y:S04]  /*1280*/  @!P4 LDG.E R21, desc[UR22][R2.64+0x500] ;  /* 0x000500160215c981 */ /* 0x000f28000c1e1900 */
[----:B------:R-:W4:Y:S04]  /*1290*/  @!P6 LDG.E R38, desc[UR22][R2.64+0x580] ;  /* 0x000580160226e981 */ /* 0x000f28000c1e1900 */
[----:B------:R-:W4:Y:S04]  /*12a0*/  @!P5 LDG.E R23, desc[UR22][R2.64+0x600] ;  /* 0x000600160217d981 */ /* 0x000f28000c1e1900 */
[----:B------:R-:W4:Y:S04]  /*12b0*/  @!P3 LDG.E R40, desc[UR22][R2.64+0x680] ;  /* 0x000680160228b981 */ /* 0x000f28000c1e1900 */
[----:B------:R-:W4:Y:S04]  /*12c0*/  @!P2 LDG.E R25, desc[UR22][R2.64+0x700] ;  /* 0x000700160219a981 */ /* 0x000f28000c1e1900 */
[----:B------:R0:W4:Y:S01]  /*12d0*/  @!P1 LDG.E R42, desc[UR22][R2.64+0x780] ;  /* 0x00078016022a9981 */ /* 0x000122000c1e1900 */
[----:B------:R-:W-:Y:S01]  /*12e0*/  ULDC.U8 UR20, c[0x0][0x22e] ;  /* 0x00008b8000147ab9 */ /* 0x000fe20000000000 */
[----:B------:R-:W-:Y:S01]  /*12f0*/  BSSY B0, `(.L_x_3260) ;  /* 0x0000053000007945 */ /* 0x000fe20003800000 */
[----:B0-----:R-:W0:Y:S01]  /*1300*/  LDC R2, c[0x0][0x21c] ;  /* 0x00008700ff027b82 */ /* 0x001e220000000800 */
[----:B---3--:R-:W-:Y:S04]  /*1310*/  STS [R76], R5 ;  /* 0x000000054c007388 */ /* 0x008fe80000000800 */
[----:B--2---:R-:W-:Y:S04]  /*1320*/  STS [R75+0x80], R28 ;  /* 0x0000801c4b007388 */ /* 0x004fe80000000800 */
        /* <DEDUP_REMOVED lines=49> */
[----:B------:R-:W-:Y:S02]  /*1640*/  MOV R28, 0x3e800000 ;  /* 0x3e800000001c7802 */ /* 0x000fe40000000f00 */
[----:B------:R-:W-:Y:S01]  /*1650*/  MOV R30, 0x3d39bf78 ;  /* 0x3d39bf78001e7802 */ /* 0x000fe20000000f00 */
        /* <DEDUP_REMOVED lines=28> */
.L_x_3261:
[----:B------:R-:W-:Y:S05]  /*1820*/  BSYNC B0 ;  /* 0x0000000000007941 */ /* 0x000fea0003800000 */
.L_x_3260:
        /* <DEDUP_REMOVED lines=37> */
.L_x_3263:
[----:B------:R-:W-:Y:S05]  /*1a80*/  BSYNC B0 ;  /* 0x0000000000007941 */ /* 0x000fea0003800000 */
.L_x_3262:
[----:B------:R-:W-:Y:S01]  /*1a90*/  BSSY B0, `(.L_x_3264) ;  /* 0x0000023000007945 */ /* 0x000fe20003800000 */
[----:B------:R-:W-:Y:S01]  /*1aa0*/  FSETP.GTU.FTZ.AND P4, PT, R51, 20, PT ;  /* 0x41a000003300780b */ /* 0x000fe20003f9c000 */
[----:B------:R-:W-:Y:S02]  /*1ab0*/  FADD.FTZ R50, R23, R98 ;  /* 0x0000006217327221 */ /* 0x000fe40000010000 */
[----:B------:R-:W-:Y:S10]  /*1ac0*/  @P3 BRA `(.L_x_3265) ;  /* 0x00000000007c3947 */ /* 0x000ff40003800000 */
[----:B------:R-:W-:Y:S01]  /*1ad0*/  FMUL.FTZ R57, R57, 1.4426950216293334961 ;  /* 0x3fb8aa3b39397820 */ /* 0x000fe20000410000 */
[----:B------:R-:W-:Y:S01]  /*1ae0*/  MOV R28, 0x3e800000 ;  /* 0x3e800000001c7802 */ /* 0x000fe20000000f00 */
[----:B------:R-:W-:Y:S02]  /*1af0*/  HFMA2.MMA R32, -RZ, RZ, 1.3056640625, -1.8671875 ;  /* 0x3d39bf78ff207435 */ /* 0x000fe400000001ff */
        /* <DEDUP_REMOVED lines=28> */
.L_x_3265:
[----:B------:R-:W-:Y:S05]  /*1cc0*/  BSYNC B0 ;  /* 0x0000000000007941 */ /* 0x000fea0003800000 */
.L_x_3264:
        /* <DEDUP_REMOVED lines=37> */
.L_x_3267:
[----:B------:R-:W-:Y:S05]  /*1f20*/  BSYNC B0 ;  /* 0x0000000000007941 */ /* 0x000fea0003800000 */
.L_x_3266:
        /* <DEDUP_REMOVED lines=35> */
.L_x_3269:
[----:B------:R-:W-:Y:S05]  /*2160*/  BSYNC B0 ;  /* 0x0000000000007941 */ /* 0x000fea0003800000 */
.L_x_3268:
        /* <DEDUP_REMOVED lines=37> */
.L_x_3271:
[----:B------:R-:W-:Y:S05]  /*23c0*/  BSYNC B0 ;  /* 0x0000000000007941 */ /* 0x000fea0003800000 */
.L_x_3270:
[----:B------:R-:W-:Y:S01]  /*23d0*/  BSSY B0, `(.L_x_3272) ;  /* 0x0000023000007945 */ /* 0x000fe20003800000 */
[----:B------:R-:W-:Y:S01]  /*23e0*/  FSETP.GTU.FTZ.AND P0, PT, R47, 20, PT ;  /* 0x41a000002f00780b */ /* 0x000fe20003f1c000 */
[----:B---3--:R-:W-:Y:S02]  /*23f0*/  FADD.FTZ R46, R5, R98 ;  /* 0x00000062052e7221 */ /* 0x008fe40000010000 */
[----:B------:R-:W-:Y:S10]  /*2400*/  @P6 BRA `(.L_x_3273) ;  /* 0x00000000007c6947 */ /* 0x000ff40003800000 */
[----:B------:R-:W-:Y:S01]  /*2410*/  FMUL.FTZ R53, R53, 1.4426950216293334961 ;  /* 0x3fb8aa3b35357820 */ /* 0x000fe20000410000 */
[----:B------:R-:W-:Y:S01]  /*2420*/  MOV R28, 0x3e800000 ;  /* 0x3e800000001c7802 */ /* 0x000fe20000000f00 */
[----:B------:R-:W-:Y:S02]  /*2430*/  HFMA2.MMA R32, -RZ, RZ, 1.3056640625, -1.8671875 ;  /* 0x3d39bf78ff207435 */ /* 0x000fe400000001ff */
        /* <DEDUP_REMOVED lines=28> */
.L_x_3273:
[----:B------:R-:W-:Y:S05]  /*2600*/  BSYNC B0 ;  /* 0x0000000000007941 */ /* 0x000fea0003800000 */
.L_x_3272:
[----:B------:R-:W-:Y:S01]  /*2610*/  ISETP.EQ.OR P5, PT, RZ, UR20, P5 ;  /* 0x00000014ff007c0c */ /* 0x000fe2000afa2670 */
[----:B------:R-:W-:Y:S01]  /*2620*/  BSSY B0, `(.L_x_3274) ;  /* 0x0000024000007945 */ /* 0x000fe20003800000 */
[----:B------:R-:W-:Y:S01]  /*2630*/  FSETP.GTU.FTZ.AND P6, PT, R46, 20, PT ;  /* 0x41a000002e00780b */ /* 0x000fe20003fdc000 */
[----:B----4-:R-:W-:Y:S01]  /*2640*/  FADD.FTZ R45, R45, R98 ;  /* 0x000000622d2d7221 */ /* 0x010fe20000010000 */
[----:B------:R-:W-:-:S09]  /*2650*/  ISETP.EQ.OR P4, PT, RZ, UR20, P4 ;  /* 0x00000014ff007c0c */ /* 0x000fd2000a782670 */
[----:B------:R-:W-:Y:S05]  /*2660*/  @P5 BRA `(.L_x_3275) ;  /* 0x00000000007c5947 */ /* 0x000fea0003800000 */
[----:B------:R-:W-:Y:S01]  /*2670*/  FMUL.FTZ R52, R52, 1.4426950216293334961 ;  /* 0x3fb8aa3b34347820 */ /* 0x000fe20000410000 */
[----:B------:R-:W-:Y:S01]  /*2680*/  MOV R28, 0x3e800000 ;  /* 0x3e800000001c7802 */ /* 0x000fe20000000f00 */
[----:B------:R-:W-:Y:S02]  /*2690*/  IMAD.MOV.U32 R32, RZ, RZ, 0x3d39bf78 ;  /* 0x3d39bf78ff207424 */ /* 0x000fe400078e00ff */
        /* <DEDUP_REMOVED lines=28> */
.L_x_3275:
[----:B------:R-:W-:Y:S05]  /*2860*/  BSYNC B0 ;  /* 0x0000000000007941 */ /* 0x000fea0003800000 */
.L_x_3274:
[----:B------:R-:W-:Y:S01]  /*2870*/  BSSY B0, `(.L_x_3276) ;  /* 0x0000023000007945 */ /* 0x000fe20003800000 */
[----:B------:R-:W-:Y:S01]  /*2880*/  FSETP.GTU.FTZ.AND P5, PT, R45, 20, PT ;  /* 0x41a000002d00780b */ /* 0x000fe20003fbc000 */
[----:B0-----:R-:W-:Y:S02]  /*2890*/  FADD.FTZ R44, R3, R98 ;  /* 0x00000062032c7221 */ /* 0x001fe40000010000 */
        /* <DEDUP_REMOVED lines=32> */
.L_x_3277:
[----:B------:R-:W-:Y:S05]  /*2aa0*/  BSYNC B0 ;  /* 0x0000000000007941 */ /* 0x000fea0003800000 */
.L_x_3276:
        /* <DEDUP_REMOVED lines=41> */
.L_x_3279:
[----:B------:R-:W-:Y:S05]  /*2d40*/  BSYNC B0 ;  /* 0x0000000000007941 */ /* 0x000fea0003800000 */
.L_x_3278:
        /* <DEDUP_REMOVED lines=33> */
.L_x_3281:
[----:B------:R-:W-:Y:S05]  /*2f60*/  BSYNC B0 ;  /* 0x0000000000007941 */ /* 0x000fea0003800000 */
.L_x_3280:
        /* <DEDUP_REMOVED lines=33> */
.L_x_3283:
[----:B------:R-:W-:Y:S05]  /*3180*/  BSYNC B0 ;  /* 0x0000000000007941 */ /* 0x000fea0003800000 */
.L_x_3282:
        /* <DEDUP_REMOVED lines=33> */
.L_x_3285:
[----:B------:R-:W-:Y:S05]  /*33a0*/  BSYNC B0 ;  /* 0x0000000000007941 */ /* 0x000fea0003800000 */
.L_x_3284:
        /* <DEDUP_REMOVED lines=33> */
.L_x_3287:
[----:B------:R-:W-:Y:S05]  /*35c0*/  BSYNC B0 ;  /* 0x0000000000007941 */ /* 0x000fea0003800000 */
.L_x_3286:
        /* <DEDUP_REMOVED lines=33> */
.L_x_3289:
[----:B------:R-:W-:Y:S05]  /*37e0*/  BSYNC B0 ;  /* 0x0000000000007941 */ /* 0x000fea0003800000 */
.L_x_3288:
        /* <DEDUP_REMOVED lines=33> */
.L_x_3291:
[----:B------:R-:W-:Y:S05]  /*3a00*/  BSYNC B0 ;  /* 0x0000000000007941 */ /* 0x000fea0003800000 */
.L_x_3290:
        /* <DEDUP_REMOVED lines=42> */
.L_x_3297:
[----:B0-2---:R-:W0:Y:S01]  /*3cb0*/  LDC.64 R2, c[0x0][0x2d0] ;  /* 0x0000b400ff027b82 */ /* 0x005e220000000a00 */
[----:B------:R-:W-:Y:S01]  /*3cc0*/  IMAD.U32 R6, RZ, RZ, UR6 ;  /* 0x00000006ff067e24 */ /* 0x000fe2000f8e00ff */
[----:B------:R-:W-:Y:S02]  /*3cd0*/  SHF.R.S32.HI R135, RZ, 0x1f, R13 ;  /* 0x0000001fff877819 */ /* 0x000fe4000001140d */
[----:B------:R-:W-:Y:S02]  /*3ce0*/  MOV R5, UR5 ;  /* 0x0000000500057c02 */ /* 0x000fe40008000f00 */
[----:B------:R-:W-:Y:S01]  /*3cf0*/  MOV R4, R6 ;  /* 0x0000000600047202 */ /* 0x000fe20000000f00 */
[----:B------:R-:W-:Y:S01]  /*3d00*/  IMAD R8, R135, UR26, RZ ;  /* 0x0000001a87087c24 */ /* 0x000fe2000f8e02ff */
[----:B------:R-:W-:-:S03]  /*3d10*/  MOV R7, UR7 ;  /* 0x0000000700077c02 */ /* 0x000fc60008000f00 */
[----:B------:R-:W-:-:S04]  /*3d20*/  IMAD.WIDE.U32 R4, R13, UR26, R4 ;  /* 0x0000001a0d047c25 */ /* 0x000fc8000f8e0004 */
[----:B------:R-:W-:-:S05]  /*3d30*/  IMAD R7, R13, UR27, R8 ;  /* 0x0000001b0d077c24 */ /* 0x000fca000f8e0208 */
[----:B------:R-:W-:Y:S02]  /*3d40*/  IADD3 R5, R5, R7, RZ ;  /* 0x0000000705057210 */ /* 0x000fe40007ffe0ff */
[----:B0-----:R-:W-:-:S04]  /*3d50*/  LEA R2, P1, R4, R2, 0x2 ;  /* 0x0000000204027211 */ /* 0x001fc800078210ff */
[----:B------:R-:W-:-:S05]  /*3d60*/  LEA.HI.X R3, R4, R3, R5, 0x2, P1 ;  /* 0x0000000304037211 */ /* 0x000fca00008f1405 */
[----:B------:R0:W2:Y:S01]  /*3d70*/  LDG.E R2, desc[UR22][R2.64] ;  /* 0x0000001602027981 */ /* 0x0000a2000c1e1900 */
[----:B------:R-:W-:Y:S01]  /*3d80*/  ISETP.GE.U32.AND P3, PT, R131, UR19, PT ;  /* 0x0000001383007c0c */ /* 0x000fe2000bf66070 */
[----:B------:R-:W-:Y:S01]  /*3d90*/  IMAD R148, R135, UR30, RZ ;  /* 0x0000001e87947c24 */ /* 0x000fe2000f8e02ff */
[----:B------:R-:W-:Y:S01]  /*3da0*/  ISETP.GE.U32.AND P4, PT, R130, UR19, PT ;  /* 0x0000001382007c0c */ /* 0x000fe2000bf86070 */
[----:B------:R-:W1:Y:S01]  /*3db0*/  S2R R100, SR_TID.X ;  /* 0x0000000000647919 */ /* 0x000e620000002100 */
[----:B------:R-:W-:Y:S01]  /*3dc0*/  FSEL R109, R19, RZ, !P3 ;  /* 0x000000ff136d7208 */ /* 0x000fe20005800000 */
[----:B------:R-:W-:Y:S01]  /*3dd0*/  IMAD.U32 R11, RZ, RZ, UR12 ;  /* 0x0000000cff0b7e24 */ /* 0x000fe2000f8e00ff */
[----:B------:R-:W-:Y:S01]  /*3de0*/  ISETP.GE.U32.AND P5, PT, R129, UR19, PT ;  /* 0x0000001381007c0c */ /* 0x000fe2000bfa6070 */
[----:B------:R-:W-:Y:S01]  /*3df0*/  IMAD R151, R13, UR31, R148 ;  /* 0x0000001f0d977c24 */ /* 0x000fe2000f8e0294 */
[----:B------:R-:W-:Y:S02]  /*3e00*/  FSEL R110, R21, RZ, !P4 ;  /* 0x000000ff156e7208 */ /* 0x000fe40006000000 */
[----:B0-----:R-:W-:-:S02]  /*3e10*/  MOV R3, UR11 ;  /* 0x0000000b00037c02 */ /* 0x001fc40008000f00 */
[----:B------:R-:W-:Y:S02]  /*3e20*/  ISETP.GE.U32.AND P6, PT, R128, UR19, PT ;  /* 0x0000001380007c0c */ /* 0x000fe4000bfc6070 */
[----:B------:R-:W-:Y:S02]  /*3e30*/  ISETP.GE.U32.AND P1, PT, R127, UR19, PT ;  /* 0x000000137f007c0c */ /* 0x000fe4000bf26070 */
[----:B------:R-:W-:Y:S02]  /*3e40*/  FSEL R112, R18, RZ, !P5 ;  /* 0x000000ff12707208 */ /* 0x000fe40006800000 */
[----:B------:R-:W-:Y:S02]  /*3e50*/  FSEL R114, R22, RZ, !P6 ;  /* 0x000000ff16727208 */ /* 0x000fe40007000000 */
[----:B------:R-:W-:Y:S02]  /*3e60*/  FSEL R116, R17, RZ, !P1 ;  /* 0x000000ff11747208 */ /* 0x000fe40004800000 */
[----:B------:R-:W-:Y:S01]  /*3e70*/  MOV R9, UR13 ;  /* 0x0000000d00097c02 */ /* 0x000fe20008000f00 */
[----:B------:R-:W0:Y:S01]  /*3e80*/  S2UR UR21, SR_CgaCtaId ;  /* 0x00000000001579c3 */ /* 0x000e220000008800 */
[----:B------:R-:W-:Y:S01]  /*3e90*/  UMOV UR20, 0x400 ;  /* 0x0000040000147882 */ /* 0x000fe20000000000 */
[----:B--2---:R-:W-:Y:S01]  /*3ea0*/  FMUL.FTZ R138, R2, 1.4426950216293334961 ;  /* 0x3fb8aa3b028a7820 */ /* 0x004fe20000410000 */
[----:B------:R-:W-:-:S03]  /*3eb0*/  MOV R2, UR10 ;  /* 0x0000000a00027c02 */ /* 0x000fc60008000f00 */
[C---:B------:R-:W-:Y:S01]  /*3ec0*/  FMUL.FTZ R4, R138.reuse, R59 ;  /* 0x0000003b8a047220 */ /* 0x040fe20000410000 */
[C---:B------:R-:W-:Y:S01]  /*3ed0*/  FMUL.FTZ R5, R138.reuse, R58 ;  /* 0x0000003a8a057220 */ /* 0x040fe20000410000 */
[----:B------:R-:W-:Y:S01]  /*3ee0*/  MOV R10, R2 ;  /* 0x00000002000a7202 */ /* 0x000fe20000000f00 */
[C---:B------:R-:W-:Y:S01]  /*3ef0*/  FMUL.FTZ R6, R138.reuse, R57 ;  /* 0x000000398a067220 */ /* 0x040fe20000410000 */
[C---:B------:R-:W-:Y:S01]  /*3f00*/  FMUL.FTZ R2, R138.reuse, R53 ;  /* 0x000000358a027220 */ /* 0x040fe20000410000 */
[----:B------:R2:W-:Y:S01]  /*3f10*/  MUFU.EX2 R107, R4 ;  /* 0x00000004006b7308 */ /* 0x0005e20000000800 */
[C---:B------:R-:W-:Y:S01]  /*3f20*/  FMUL.FTZ R7, R138.reuse, R56 ;  /* 0x000000388a077220 */ /* 0x040fe20000410000 */
[C---:B------:R-:W-:Y:S01]  /*3f30*/  FMUL.FTZ R101, R138.reuse, R55 ;  /* 0x000000378a657220 */ /* 0x040fe20000410000 */
[C---:B------:R-:W-:Y:S01]  /*3f40*/  FMUL.FTZ R3, R138.reuse, R54 ;  /* 0x000000368a037220 */ /* 0x040fe20000410000 */
[C---:B------:R-:W-:Y:S01]  /*3f50*/  FMUL.FTZ R141, R138.reuse, R48 ;  /* 0x000000308a8d7220 */ /* 0x040fe20000410000 */
[C---:B------:R-:W-:Y:S01]  /*3f60*/  FMUL.FTZ R142, R138.reuse, R47 ;  /* 0x0000002f8a8e7220 */ /* 0x040fe20000410000 */
[C---:B------:R-:W-:Y:S01]  /*3f70*/  FMUL.FTZ R146, R138.reuse, R46 ;  /* 0x0000002e8a927220 */ /* 0x040fe20000410000 */
[----:B------:R-:W-:Y:S01]  /*3f80*/  FMUL.FTZ R139, R138, R45 ;  /* 0x0000002d8a8b7220 */ /* 0x000fe20000410000 */
[----:B------:R3:W4:Y:S01]  /*3f90*/  MUFU.EX2 R108, R5 ;  /* 0x00000005006c7308 */ /* 0x0007220000000800 */
[----:B--2---:R-:W-:-:S02]  /*3fa0*/  IMAD.U32 R4, RZ, RZ, UR8 ;  /* 0x00000008ff047e24 */ /* 0x004fc4000f8e00ff */
[----:B------:R-:W-:-:S04]  /*3fb0*/  IMAD.WIDE.U32 R10, R13, UR28, R10 ;  /* 0x0000001c0d0a7c25 */ /* 0x000fc8000f8e000a */
[----:B------:R-:W-:Y:S01]  /*3fc0*/  IMAD.MOV.U32 R8, RZ, RZ, R4 ;  /* 0x000000ffff087224 */ /* 0x000fe200078e0004 */
[----:B------:R-:W2:Y:S01]  /*3fd0*/  MUFU.EX2 R6, R6 ;  /* 0x0000000600067308 */ /* 0x000ea20000000800 */
[----:B---3--:R-:W-:Y:S01]  /*3fe0*/  MOV R5, UR9 ;  /* 0x0000000900057c02 */ /* 0x008fe20008000f00 */
[----:B------:R-:W-:Y:S01]  /*3ff0*/  FMUL.FTZ R4, R138, R52 ;  /* 0x000000348a047220 */ /* 0x000fe20000410000 */
[----:B-1----:R-:W-:Y:S01]  /*4000*/  SHF.L.U32 R5, R100, 0x4, RZ ;  /* 0x0000000464057819 */ /* 0x002fe200000006ff */
[----:B------:R-:W-:-:S03]  /*4010*/  IMAD.WIDE.U32 R8, R13, UR30, R8 ;  /* 0x0000001e0d087c25 */ /* 0x000fc6000f8e0008 */
[----:B------:R-:W-:Y:S01]  /*4020*/  ISETP.GE.U32.AND P2, PT, R5, UR19, PT ;  /* 0x0000001305007c0c */ /* 0x000fe2000bf46070 */
[----:B------:R-:W1:Y:S01]  /*4030*/  MUFU.EX2 R2, R2 ;  /* 0x0000000200027308 */ /* 0x000e620000000800 */
[----:B----4-:R-:W-:Y:S01]  /*4040*/  FSEL R108, R108, 1, !P3 ;  /* 0x3f8000006c6c7808 */ /* 0x010fe20005800000 */
[----:B------:R-:W-:Y:S01]  /*4050*/  FMUL.FTZ R5, R138, R51 ;  /* 0x000000338a057220 */ /* 0x000fe20000410000 */
[----:B------:R-:W-:Y:S02]  /*4060*/  FSEL R106, R20, RZ, !P2 ;  /* 0x000000ff146a7208 */ /* 0x000fe40005000000 */
[----:B------:R-:W-:Y:S02]  /*4070*/  FSEL R107, R107, 1, !P2 ;  /* 0x3f8000006b6b7808 */ /* 0x000fe40005000000 */
[----:B------:R-:W-:Y:S01]  /*4080*/  ISETP.GE.U32.AND P2, PT, R126, UR19, PT ;  /* 0x000000137e007c0c */ /* 0x000fe2000bf46070 */
[----:B------:R-:W3:Y:S01]  /*4090*/  MUFU.EX2 R7, R7 ;  /* 0x0000000700077308 */ /* 0x000ee20000000800 */
[----:B--2---:R-:W-:Y:S01]  /*40a0*/  FSEL R111, R6, 1, !P4 ;  /* 0x3f800000066f7808 */ /* 0x004fe20006000000 */
[----:B------:R-:W-:Y:S01]  /*40b0*/  FMUL.FTZ R6, R138, R50 ;  /* 0x000000328a067220 */ /* 0x000fe20000410000 */
[----:B------:R-:W-:-:S02]  /*40c0*/  ISETP.GE.U32.AND P3, PT, R125, UR19, PT ;  /* 0x000000137d007c0c */ /* 0x000fc4000bf66070 */
[----:B------:R-:W-:Y:S02]  /*40d0*/  FSEL R132, R23, RZ, !P2 ;  /* 0x000000ff17847208 */ /* 0x000fe40005000000 */
[----:B------:R-:W-:Y:S01]  /*40e0*/  ISETP.GE.U32.AND P4, PT, R124, UR19, PT ;  /* 0x000000137c007c0c */ /* 0x000fe2000bf86070 */
[----:B------:R-:W2:Y:S01]  /*40f0*/  MUFU.EX2 R101, R101 ;  /* 0x0000006500657308 */ /* 0x000ea20000000800 */
[----:B-1----:R-:W-:Y:S01]  /*4100*/  FSEL R133, R2, 1, !P2 ;  /* 0x3f80000002857808 */ /* 0x002fe20005000000 */
[----:B------:R-:W-:Y:S01]  /*4110*/  FFMA.FTZ R2, R106, R108, R109 ;  /* 0x0000006c6a027223 */ /* 0x000fe2000001006d */
[----:B------:R-:W-:Y:S02]  /*4120*/  FSEL R134, R16, RZ, !P3 ;  /* 0x000000ff10867208 */ /* 0x000fe40005800000 */
[----:B------:R-:W-:Y:S01]  /*4130*/  FSEL R104, R24, RZ, !P4 ;  /* 0x000000ff18687208 */ /* 0x000fe20006000000 */
[----:B------:R-:W-:Y:S01]  /*4140*/  FFMA.FTZ R136, R111, R2, R110 ;  /* 0x000000026f887223 */ /* 0x000fe2000001006e */
[----:B------:R-:W-:Y:S01]  /*4150*/  FMUL.FTZ R2, R107, R108 ;  /* 0x0000006c6b027220 */ /* 0x000fe20000410000 */
[----:B------:R-:W1:Y:S01]  /*4160*/  MUFU.EX2 R3, R3 ;  /* 0x0000000300037308 */ /* 0x000e620000000800 */
[----:B---3--:R-:W-:-:S02]  /*4170*/  FSEL R113, R7, 1, !P5 ;  /* 0x3f80000007717808 */ /* 0x008fc40006800000 */
[----:B------:R-:W-:Y:S02]  /*4180*/  ISETP.GE.U32.AND P5, PT, R123, UR19, PT ;  /* 0x000000137b007c0c */ /* 0x000fe4000bfa6070 */
[----:B------:R-:W-:Y:S01]  /*4190*/  ISETP.GE.U32.AND P2, PT, R120, UR19, PT ;  /* 0x0000001378007c0c */ /* 0x000fe2000bf46070 */
[----:B------:R-:W-:Y:S01]  /*41a0*/  FFMA.FTZ R137, R113, R136, R112 ;  /* 0x0000008871897223 */ /* 0x000fe20000010070 */
[----:B------:R-:W-:Y:S01]  /*41b0*/  FMUL.FTZ R136, R111, R2 ;  /* 0x000000026f887220 */ /* 0x000fe20000410000 */
[----:B------:R-:W3:Y:S01]  /*41c0*/  MUFU.EX2 R4, R4 ;  /* 0x0000000400047308 */ /* 0x000ee20000000800 */
[----:B--2---:R-:W-:Y:S01]  /*41d0*/  FSEL R115, R101, 1, !P6 ;  /* 0x3f80000065737808 */ /* 0x004fe20007000000 */
[----:B------:R-:W-:Y:S02]  /*41e0*/  IMAD R2, R135, UR28, RZ ;  /* 0x0000001c87027c24 */ /* 0x000fe4000f8e02ff */
[----:B------:R-:W-:Y:S01]  /*41f0*/  FMUL.FTZ R136, R113, R136 ;  /* 0x0000008871887220 */ /* 0x000fe20000410000 */
[----:B------:R-:W-:Y:S01]  /*4200*/  ISETP.GE.U32.AND P6, PT, R122, UR19, PT ;  /* 0x000000137a007c0c */ /* 0x000fe2000bfc6070 */
[----:B------:R-:W-:-:S02]  /*4210*/  FFMA.FTZ R137, R115, R137, R114 ;  /* 0x0000008973897223 */ /* 0x000fc40000010072 */
[----:B------:R-:W-:Y:S01]  /*4220*/  FMUL.FTZ R136, R115, R136 ;  /* 0x0000008873887220 */ /* 0x000fe20000410000 */
[----:B------:R-:W2:Y:S01]  /*4230*/  MUFU.EX2 R5, R5 ;  /* 0x0000000500057308 */ /* 0x000ea20000000800 */
[----:B-1----:R-:W-:Y:S01]  /*4240*/  FSEL R117, R3, 1, !P1 ;  /* 0x3f80000003757808 */ /* 0x002fe20004800000 */
[----:B------:R-:W-:Y:S01]  /*4250*/  FMUL.FTZ R3, R138, R49 ;  /* 0x000000318a037220 */ /* 0x000fe20000410000 */
[----:B------:R-:W-:Y:S01]  /*4260*/  FSEL R102, R15, RZ, !P5 ;  /* 0x000000ff0f667208 */ /* 0x000fe20006800000 */
[----:B------:R-:W-:Y:S01]  /*4270*/  IMAD R149, R13, UR29, R2 ;  /* 0x0000001d0d957c24 */ /* 0x000fe2000f8e0202 */
[----:B------:R-:W-:Y:S01]  /*4280*/  ISETP.GE.U32.AND P1, PT, R121, UR19, PT ;  /* 0x0000001379007c0c */ /* 0x000fe2000bf26070 */
[C---:B------:R-:W-:Y:S01]  /*4290*/  FFMA.FTZ R135, R117.reuse, R137, R116 ;  /* 0x0000008975877223 */ /* 0x040fe20000010074 */
[----:B------:R-:W-:Y:S01]  /*42a0*/  FMUL.FTZ R140, R117, R136 ;  /* 0x00000088758c7220 */ /* 0x000fe20000410000 */
[----:B------:R-:W1:Y:S01]  /*42b0*/  MUFU.EX2 R6, R6 ;  /* 0x0000000600067308 */ /* 0x000e620000000800 */
[----:B---3--:R-:W-:Y:S01]  /*42c0*/  FSEL R105, R4, 1, !P3 ;  /* 0x3f80000004697808 */ /* 0x008fe20005800000 */
[C---:B------:R-:W-:Y:S01]  /*42d0*/  FFMA.FTZ R135, R133.reuse, R135, R132 ;  /* 0x0000008785877223 */ /* 0x040fe20000010084 */
[----:B------:R-:W-:Y:S01]  /*42e0*/  FMUL.FTZ R140, R133, R140 ;  /* 0x0000008c858c7220 */ /* 0x000fe20000410000 */
[----:B------:R-:W-:-:S02]  /*42f0*/  FSEL R137, R25, RZ, !P6 ;  /* 0x000000ff19897208 */ /* 0x000fc40007000000 */
[C---:B------:R-:W-:Y:S01]  /*4300*/  FFMA.FTZ R144, R105.reuse, R135, R134 ;  /* 0x0000008769907223 */ /* 0x040fe20000010086 */
[----:B------:R-:W-:Y:S01]  /*4310*/  FMUL.FTZ R140, R105, R140 ;  /* 0x0000008c698c7220 */ /* 0x000fe20000410000 */
[----:B------:R-:W3:Y:S01]  /*4320*/  MUFU.EX2 R3, R3 ;  /* 0x0000000300037308 */ /* 0x000ee20000000800 */
[----:B--2---:R-:W-:Y:S02]  /*4330*/  FSEL R103, R5, 1, !P4 ;  /* 0x3f80000005677808 */ /* 0x004fe40006000000 */
[----:B------:R-:W-:Y:S01]  /*4340*/  FSEL R136, R14, RZ, !P1 ;  /* 0x000000ff0e887208 */ /* 0x000fe20004800000 */
[----:B------:R-:W2:Y:S01]  /*4350*/  LDC.64 R4, c[0x0][0x2d8] ;  /* 0x0000b600ff047b82 */ /* 0x000ea20000000a00 */
[----:B------:R-:W-:Y:S01]  /*4360*/  ISETP.GE.U32.AND P3, PT, R119, UR19, PT ;  /* 0x0000001377007c0c */ /* 0x000fe2000bf66070 */
[C---:B------:R-:W-:Y:S01]  /*4370*/  FFMA.FTZ R145, R103.reuse, R144, R104 ;  /* 0x0000009067917223 */ /* 0x040fe20000010068 */
[----:B------:R-:W-:Y:S01]  /*4380*/  FMUL.FTZ R144, R138, R44 ;  /* 0x0000002c8a907220 */ /* 0x000fe20000410000 */
[----:B------:R-:W4:Y:S01]  /*4390*/  MUFU.EX2 R141, R141 ;  /* 0x0000008d008d7308 */ /* 0x000f220000000800 */
[----:B-1----:R-:W-:Y:S01]  /*43a0*/  FSEL R101, R6, 1, !P5 ;  /* 0x3f80000006657808 */ /* 0x002fe20006800000 */
[----:B------:R-:W-:Y:S01]  /*43b0*/  FMUL.FTZ R140, R103, R140 ;  /* 0x0000008c678c7220 */ /* 0x000fe20000410000 */
[----:B------:R-:W-:Y:S01]  /*43c0*/  FSEL R135, R26, RZ, !P2 ;  /* 0x000000ff1a877208 */ /* 0x000fe20005000000 */
[----:B------:R-:W1:Y:S01]  /*43d0*/  LDC.64 R6, c[0x0][0x2e0] ;  /* 0x0000b800ff067b82 */ /* 0x000e620000000a00 */
[----:B------:R-:W-:-:S02]  /*43e0*/  ISETP.GE.U32.AND P4, PT, R118, UR19, PT ;  /* 0x0000001376007c0c */ /* 0x000fc4000bf86070 */
[----:B------:R-:W-:Y:S01]  /*43f0*/  ISETP.GE.U32.AND P5, PT, R92, UR19, PT ;  /* 0x000000135c007c0c */ /* 0x000fe2000bfa6070 */
[----:B------:R-:W0:Y:S01]  /*4400*/  MUFU.EX2 R142, R142 ;  /* 0x0000008e008e7308 */ /* 0x000e220000000800 */
[----:B---3--:R-:W-:Y:S01]  /*4410*/  FSEL R138, R3, 1, !P6 ;  /* 0x3f800000038a7808 */ /* 0x008fe20007000000 */
[----:B------:R-:W-:Y:S01]  /*4420*/  FFMA.FTZ R3, R101, R145, R102 ;  /* 0x0000009165037223 */ /* 0x000fe20000010066 */
[----:B------:R-:W-:-:S03]  /*4430*/  IADD3 R148, R11, R149, RZ ;  /* 0x000000950b947210 */ /* 0x000fc60007ffe0ff */
[C---:B------:R-:W-:Y:S01]  /*4440*/  FFMA.FTZ R147, R138.reuse, R3, R137 ;  /* 0x000000038a937223 */ /* 0x040fe20000010089 */
[----:B------:R-:W-:Y:S01]  /*4450*/  FMUL.FTZ R3, R101, R140 ;  /* 0x0000008c65037220 */ /* 0x000fe20000410000 */
[----:B------:R-:W3:Y:S01]  /*4460*/  MUFU.EX2 R146, R146 ;  /* 0x0000009200927308 */ /* 0x000ee20000000800 */
[----:B----4-:R-:W-:Y:S02]  /*4470*/  FSEL R141, R141, 1, !P1 ;  /* 0x3f8000008d8d7808 */ /* 0x010fe40004800000 */
[----:B------:R-:W-:Y:S01]  /*4480*/  FMUL.FTZ R150, R138, R3 ;  /* 0x000000038a967220 */ /* 0x000fe20000410000 */
[----:B------:R-:W-:Y:S02]  /*4490*/  FSEL R140, R27, RZ, !P4 ;  /* 0x000000ff1b8c7208 */ /* 0x000fe40006000000 */
[C---:B------:R-:W-:Y:S01]  /*44a0*/  FFMA.FTZ R147, R141.reuse, R147, R136 ;  /* 0x000000938d937223 */ /* 0x040fe20000010088 */
[----:B------:R-:W-:Y:S01]  /*44b0*/  FMUL.FTZ R3, R141, R150 ;  /* 0x000000968d037220 */ /* 0x000fe20000410000 */
[----:B------:R4:W3:Y:S01]  /*44c0*/  MUFU.EX2 R143, R139 ;  /* 0x0000008b008f7308 */ /* 0x0008e20000000800 */
[----:B0-----:R-:W-:-:S02]  /*44d0*/  FSEL R142, R142, 1, !P2 ;  /* 0x3f8000008e8e7808 */ /* 0x001fc40005000000 */
[----:B--2---:R-:W-:Y:S02]  /*44e0*/  LEA R4, P1, R10, R4, 0x2 ;  /* 0x000000040a047211 */ /* 0x004fe400078210ff */
[----:B-1----:R-:W-:Y:S01]  /*44f0*/  LEA R6, P2, R8, R6, 0x2 ;  /* 0x0000000608067211 */ /* 0x002fe200078410ff */
[C---:B------:R-:W-:Y:S01]  /*4500*/  FFMA.FTZ R147, R142.reuse, R147, R135 ;  /* 0x000000938e937223 */ /* 0x040fe20000010087 */
[----:B------:R-:W-:Y:S01]  /*4510*/  FMUL.FTZ R3, R142, R3 ;  /* 0x000000038e037220 */ /* 0x000fe20000410000 */
[----:B------:R0:W1:Y:S01]  /*4520*/  MUFU.EX2 R145, R144 ;  /* 0x0000009000917308 */ /* 0x0000620000000800 */
[----:B----4-:R-:W-:Y:S02]  /*4530*/  FSEL R139, R12, RZ, !P3 ;  /* 0x000000ff0c8b7208 */ /* 0x010fe40005800000 */
[----:B---3--:R-:W-:Y:S02]  /*4540*/  FSEL R146, R146, 1, !P3 ;  /* 0x3f80000092927808 */ /* 0x008fe40005800000 */
[----:B------:R-:W-:-:S02]  /*4550*/  LEA.HI.X R5, R10, R5, R148, 0x2, P1 ;  /* 0x000000050a057211 */ /* 0x000fc400008f1494 */
[----:B------:R-:W-:Y:S01]  /*4560*/  ISETP.GE.AND P1, PT, R97, 0x1, PT ;  /* 0x000000016100780c */ /* 0x000fe20003f26270 */
[C---:B------:R-:W-:Y:S01]  /*4570*/  FFMA.FTZ R147, R146.reuse, R147, R139 ;  /* 0x0000009392937223 */ /* 0x040fe2000001008b */
[----:B------:R-:W-:Y:S01]  /*4580*/  FSEL R143, R143, 1, !P4 ;  /* 0x3f8000008f8f7808 */ /* 0x000fe20006000000 */
[----:B------:R-:W-:Y:S01]  /*4590*/  FMUL.FTZ R2, R146, R3 ;  /* 0x0000000392027220 */ /* 0x000fe20000410000 */
[----:B0-----:R-:W-:-:S03]  /*45a0*/  FSEL R144, R0, RZ, !P5 ;  /* 0x000000ff00907208 */ /* 0x001fc60006800000 */
[C---:B------:R-:W-:Y:S01]  /*45b0*/  FFMA.FTZ R147, R143.reuse, R147, R140 ;  /* 0x000000938f937223 */ /* 0x040fe2000001008c */
[----:B------:R-:W-:Y:S01]  /*45c0*/  FMUL.FTZ R2, R143, R2 ;  /* 0x000000028f027220 */ /* 0x000fe20000410000 */
[----:B-1----:R-:W-:-:S05]  /*45d0*/  FSEL R145, R145, 1, !P5 ;  /* 0x3f80000091917808 */ /* 0x002fca0006800000 */
[C---:B------:R-:W-:Y:S01]  /*45e0*/  FFMA.FTZ R3, R145.reuse, R147, R144 ;  /* 0x0000009391037223 */ /* 0x040fe20000010090 */
[----:B------:R-:W-:Y:S01]  /*45f0*/  FMUL.FTZ R2, R145, R2 ;  /* 0x0000000291027220 */ /* 0x000fe20000410000 */
[----:B------:R-:W-:-:S03]  /*4600*/  IADD3 R147, R9, R151, RZ ;  /* 0x0000009709937210 */ /* 0x000fc60007ffe0ff */
[----:B------:R-:W0:Y:S01]  /*4610*/  SHFL.UP PT, R11, R3, 0x1, RZ ;  /* 0x04200000030b7989 */ /* 0x000e2200000e00ff */
[----:B------:R-:W-:-:S03]  /*4620*/  LEA.HI.X R7, R8, R7, R147, 0x2, P2 ;  /* 0x0000000708077211 */ /* 0x000fc600010f1493 */
[----:B------:R-:W1:Y:S04]  /*4630*/  SHFL.UP PT, R9, R2, 0x1, RZ ;  /* 0x0420000002097989 */ /* 0x000e6800000e00ff */
[----:B------:R2:W5:Y:S01]  /*4640*/  LDG.E R147, desc[UR22][R4.64] ;  /* 0x0000001604937981 */ /* 0x000562000c1e1900 */
[C---:B0-----:R-:W-:Y:S01]  /*4650*/  @P1 FFMA.FTZ R3, R2.reuse, R11, R3 ;  /* 0x0000000b02031223 */ /* 0x041fe20000010003 */
[C---:B------:R-:W-:Y:S01]  /*4660*/  ISETP.NE.AND P2, PT, R97.reuse, 0x1f, PT ;  /* 0x0000001f6100780c */ /* 0x040fe20003f45270 */
[----:B------:R-:W-:Y:S01]  /*4670*/  IMAD.MOV.U32 R10, RZ, RZ, 0x3f800000 ;  /* 0x3f800000ff0a7424 */ /* 0x000fe200078e00ff */
[----:B------:R0:W5:Y:S01]  /*4680*/  LDG.E R148, desc[UR22][R6.64] ;  /* 0x0000001606947981 */ /* 0x000162000c1e1900 */
[----:B-1----:R-:W-:Y:S01]  /*4690*/  @P1 FMUL.FTZ R2, R2, R9 ;  /* 0x0000000902021220 */ /* 0x002fe20000410000 */
[----:B------:R-:W-:Y:S01]  /*46a0*/  ISETP.GE.AND P1, PT, R97, 0x2, PT ;  /* 0x000000026100780c */ /* 0x000fe20003f26270 */
[----:B------:R-:W-:Y:S01]  /*46b0*/  BSSY B0, `(.L_x_3293) ;  /* 0x0000031000007945 */ /* 0x000fe20003800000 */
[----:B------:R-:W1:Y:S01]  /*46c0*/  SHFL.UP PT, R8, R3, 0x2, RZ ;  /* 0x0440000003087989 */ /* 0x000e6200000e00ff */
[----:B------:R-:W-:-:S03]  /*46d0*/  MOV R11, RZ ;  /* 0x000000ff000b7202 */ /* 0x000fc60000000f00 */
[----:B------:R-:W3:Y:S07]  /*46e0*/  SHFL.UP PT, R9, R2, 0x2, RZ ;  /* 0x0440000002097989 */ /* 0x000eee00000e00ff */
[C---:B-1----:R-:W-:Y:S01]  /*46f0*/  @P1 FFMA.FTZ R3, R2.reuse, R8, R3 ;  /* 0x0000000802031223 */ /* 0x042fe20000010003 */
[----:B---3--:R-:W-:-:S04]  /*4700*/  @P1 FMUL.FTZ R2, R2, R9 ;  /* 0x0000000902021220 */ /* 0x008fc80000410000 */
[----:B------:R-:W1:Y:S01]  /*4710*/  SHFL.UP PT, R8, R3, 0x4, RZ ;  /* 0x0480000003087989 */ /* 0x000e6200000e00ff */
[----:B------:R-:W-:-:S03]  /*4720*/  ISETP.GE.AND P1, PT, R97, 0x4, PT ;  /* 0x000000046100780c */ /* 0x000fc60003f26270 */
[----:B------:R-:W3:Y:S10]  /*4730*/  SHFL.UP PT, R9, R2, 0x4, RZ ;  /* 0x0480000002097989 */ /* 0x000ef400000e00ff */
[C---:B-1----:R-:W-:Y:S01]  /*4740*/  @P1 FFMA.FTZ R3, R2.reuse, R8, R3 ;  /* 0x0000000802031223 */ /* 0x042fe20000010003 */
[----:B------:R-:W-:Y:S01]  /*4750*/  @!P0 LEA R8, R13, UR15, 0x3 ;  /* 0x0000000f0d088c11 */ /* 0x000fe2000f8e18ff */
[----:B------:R-:W-:Y:S01]  /*4760*/  ULEA UR15, UR21, UR20, 0x18 ;  /* 0x00000014150f7291 */ /* 0x000fe2000f8ec03f */
[----:B---3--:R-:W-:-:S02]  /*4770*/  @P1 FMUL.FTZ R2, R2, R9 ;  /* 0x0000000902021220 */ /* 0x008fc40000410000 */
[----:B--2---:R-:W1:Y:S01]  /*4780*/  SHFL.UP PT, R4, R3, 0x8, RZ ;  /* 0x0500000003047989 */ /* 0x004e6200000e00ff */
[----:B------:R-:W-:Y:S02]  /*4790*/  ISETP.GE.AND P1, PT, R97, 0x8, PT ;  /* 0x000000086100780c */ /* 0x000fe40003f26270 */
[----:B------:R-:W-:Y:S01]  /*47a0*/  SHF.R.U32.HI R9, RZ, 0x5, R100 ;  /* 0x00000005ff097819 */ /* 0x000fe20000011664 */
[----:B------:R-:W2:Y:S04]  /*47b0*/  SHFL.UP PT, R5, R2, 0x8, RZ ;  /* 0x0500000002057989 */ /* 0x000ea800000e00ff */
[----:B------:R-:W-:Y:S06]  /*47c0*/  @!P0 LDS.64 R10, [R8+0x10b0] ;  /* 0x0010b000080a8984 */ /* 0x000fec0000000a00 */
[C---:B-1----:R-:W-:Y:S01]  /*47d0*/  @P1 FFMA.FTZ R3, R2.reuse, R4, R3 ;  /* 0x0000000402031223 */ /* 0x042fe20000010003 */
[----:B--2---:R-:W-:-:S04]  /*47e0*/  @P1 FMUL.FTZ R2, R2, R5 ;  /* 0x0000000502021220 */ /* 0x004fc80000410000 */
[----:B------:R-:W1:Y:S01]  /*47f0*/  SHFL.UP PT, R4, R3, 0x10, RZ ;  /* 0x0600000003047989 */ /* 0x000e6200000e00ff */
[----:B------:R-:W-:-:S03]  /*4800*/  ISETP.GE.AND P1, PT, R97, 0x10, PT ;  /* 0x000000106100780c */ /* 0x000fc60003f26270 */
[----:B------:R-:W2:Y:S10]  /*4810*/  SHFL.UP PT, R5, R2, 0x10, RZ ;  /* 0x0600000002057989 */ /* 0x000eb400000e00ff */
[C---:B-1----:R-:W-:Y:S01]  /*4820*/  @P1 FFMA.FTZ R3, R2.reuse, R4, R3 ;  /* 0x0000000402031223 */ /* 0x042fe20000010003 */
[----:B--2---:R-:W-:-:S04]  /*4830*/  @P1 FMUL.FTZ R2, R2, R5 ;  /* 0x0000000502021220 */ /* 0x004fc80000410000 */
[----:B------:R-:W-:Y:S01]  /*4840*/  SHFL.UP PT, R150, R3, 0x1, RZ ;  /* 0x0420000003967989 */ /* 0x000fe200000e00ff */
[----:B------:R-:W-:-:S03]  /*4850*/  ISETP.NE.AND P1, PT, R9, RZ, PT ;  /* 0x000000ff0900720c */ /* 0x000fc60003f25270 */
[----:B------:R-:W-:Y:S01]  /*4860*/  @!P2 STS.64 [R91+0x1090], R2 ;  /* 0x001090025b00a388 */ /* 0x000fe20000000a00 */
[----:B------:R-:W-:Y:S01]  /*4870*/  BAR.SYNC.DEFER_BLOCKING 0x0 ;  /* 0x0000000000007b1d */ /* 0x000fe20000010000 */
[----:B------:R-:W-:-:S08]  /*4880*/  ISETP.NE.AND P3, PT, R97, RZ, P1 ;  /* 0x000000ff6100720c */ /* 0x000fd00000f65270 */
[----:B------:R-:W-:Y:S01]  /*4890*/  @P1 ISETP.NE.AND P2, PT, R97, RZ, PT ;  /* 0x000000ff6100120c */ /* 0x000fe20003f45270 */
[----:B------:R-:W-:Y:S01]  /*48a0*/  @P1 IMAD.MOV.U32 R8, RZ, RZ, R10 ;  /* 0x000000ffff081224 */ /* 0x000fe200078e000a */
[----:B------:R-:W-:Y:S04]  /*48b0*/  SHFL.UP PT, R149, R2, 0x1, RZ ;  /* 0x0420000002957989 */ /* 0x000fe800000e00ff */
[----:B0-----:R-:W0:Y:S02]  /*48c0*/  LDS.128 R4, [UR15+0x1090] ;  /* 0x0010900fff047984 */ /* 0x001e240008000c00 */
[----:B0-----:R-:W-:Y:S01]  /*48d0*/  @P1 FMUL.FTZ R9, R149, R4 ;  /* 0x0000000495091220 */ /* 0x001fe20000410000 */
[----:B------:R-:W-:Y:S01]  /*48e0*/  FFMA.FTZ R152, R5, R6, R7 ;  /* 0x0000000605987223 */ /* 0x000fe20000010007 */
[----:B------:R-:W-:-:S03]  /*48f0*/  @P3 FFMA.FTZ R5, R149, R5, R150 ;  /* 0x0000000595053223 */ /* 0x000fc60000010096 */
[----:B------:R-:W-:Y:S02]  /*4900*/  @P1 FSEL R7, R4, R9, !P2 ;  /* 0x0000000904071208 */ /* 0x000fe40005000000 */
[----:B------:R-:W-:Y:S02]  /*4910*/  @P1 MOV R9, R11 ;  /* 0x0000000b00091202 */ /* 0x000fe40000000f00 */
[----:B------:R-:W-:Y:S02]  /*4920*/  @P1 MOV R150, R5 ;  /* 0x0000000500961202 */ /* 0x000fe40000000f00 */
[----:B------:R-:W-:Y:S01]  /*4930*/  @P1 MOV R149, R7 ;  /* 0x0000000700951202 */ /* 0x000fe20000000f00 */
[----:B------:R-:W-:Y:S06]  /*4940*/  @P1 BRA `(.L_x_3294) ;  /* 0x00000000001c1947 */ /* 0x000fec0003800000 */
[----:B------:R-:W-:Y:S01]  /*4950*/  ISETP.NE.AND P1, PT, R97, RZ, PT ;  /* 0x000000ff6100720c */ /* 0x000fe20003f25270 */
[----:B------:R-:W-:-:S04]  /*4960*/  FMUL.FTZ R9, R4, R6 ;  /* 0x0000000604097220 */ /* 0x000fc80000410000 */
[C---:B------:R-:W-:Y:S01]  /*4970*/  FMUL.FTZ R8, R9.reuse, R10 ;  /* 0x0000000a09087220 */ /* 0x040fe20000410000 */
[----:B------:R-:W-:-:S07]  /*4980*/  FFMA.FTZ R9, R9, R11, R152 ;  /* 0x0000000b09097223 */ /* 0x000fce0000010098 */
[----:B------:R0:W-:Y:S01]  /*4990*/  @!P1 STS.64 [UR15+0x10a8], R10 ;  /* 0x0010a80aff009988 */ /* 0x0001e20008000a0f */
[----:B------:R-:W-:Y:S02]  /*49a0*/  @!P1 MOV R149, R10 ;  /* 0x0000000a00959202 */ /* 0x000fe40000000f00 */
[----:B------:R-:W-:-:S07]  /*49b0*/  @!P1 MOV R150, R11 ;  /* 0x0000000b00969202 */ /* 0x000fce0000000f00 */
.L_x_3294:
[----:B------:R-:W-:Y:S05]  /*49c0*/  BSYNC B0 ;  /* 0x0000000000007941 */ /* 0x000fea0003800000 */
.L_x_3293:
        /* <DEDUP_REMOVED lines=24> */
[----:B------:R-:W1:Y:S01]  /*4b50*/  LDC R4, c[0x0][0x21c] ;  /* 0x00008700ff047b82 */ /* 0x000e620000000800 */
[----:B------:R-:W-:-:S05]  /*4b60*/  LEA R6, R13, UR15, 0x3 ;  /* 0x0000000f0d067c11 */ /* 0x000fca000f8e18ff */
[----:B------:R2:W-:Y:S02]  /*4b70*/  STS.64 [R6+0x10b0], R8 ;  /* 0x0010b00806007388 */ /* 0x0005e40000000a00 */
[----:B------:R-:W3:Y:S01]  /*4b80*/  LDC.64 R2, c[0x0][0x310] ;  /* 0x0000c400ff027b82 */ /* 0x000ee20000000a00 */
[----:B-1----:R-:W-:-:S05]  /*4b90*/  IMAD R5, R4, UR4, R13 ;  /* 0x0000000404057c24 */ /* 0x002fca000f8e020d */
[----:B------:R-:W-:Y:S02]  /*4ba0*/  SHF.R.S32.HI R7, RZ, 0x1f, R5 ;  /* 0x0000001fff077819 */ /* 0x000fe40000011405 */
[----:B------:R-:W-:-:S04]  /*4bb0*/  IADD3 R5, P1, R96, R5, RZ ;  /* 0x0000000560057210 */ /* 0x000fc80007f3e0ff */
[----:B------:R-:W-:Y:S02]  /*4bc0*/  LEA.HI.X.SX32 R4, R96, R7, 0x1, P1 ;  /* 0x0000000760047211 */ /* 0x000fe400008f0eff */
[----:B---3--:R-:W-:-:S04]  /*4bd0*/  LEA R2, P1, R5, R2, 0x3 ;  /* 0x0000000205027211 */ /* 0x008fc800078218ff */
[----:B------:R-:W-:-:S05]  /*4be0*/  LEA.HI.X R3, R5, R3, R4, 0x3, P1 ;  /* 0x0000000305037211 */ /* 0x000fca00008f1c04 */
[----:B------:R2:W-:Y:S04]  /*4bf0*/  STG.E.64 desc[UR22][R2.64], R8 ;  /* 0x0000000802007986 */ /* 0x0005e8000c101b16 */
.L_x_3296:
[----:B------:R-:W-:Y:S05]  /*4c00*/  BSYNC B0 ;  /* 0x0000000000007941 */ /* 0x000fea0003800000 */
.L_x_3295:
[----:B------:R-:W-:Y:S01]  /*4c10*/  IADD3 R13, R13, 0x1, RZ ;  /* 0x000000010d0d7810 */ /* 0x000fe20007ffe0ff */
[C---:B------:R-:W-:Y:S01]  /*4c20*/  FFMA.FTZ R43, R148.reuse, R106, R43 ;  /* 0x0000006a942b7223 */ /* 0x040fe2000001002b */
        /* <DEDUP_REMOVED lines=17> */
.L_x_3292:
[----:B------:R-:W-:Y:S01]  /*4d40*/  BAR.SYNC.DEFER_BLOCKING 0x0 ;  /* 0x0000000000007b1d */ /* 0x000fe20000010000 */
[----:B------:R-:W-:Y:S01]  /*4d50*/  ISETP.NE.AND P0, PT, R100, RZ, PT ;  /* 0x000000ff6400720c */ /* 0x000fe20003f05270 */
[----:B--2---:R-:W-:Y:S01]  /*4d60*/  IMAD.U32 R3, RZ, RZ, UR4 ;  /* 0x00000004ff037e24 */ /* 0x004fe2000f8e00ff */
[----:B------:R-:W-:-:S05]  /*4d70*/  USHF.R.S32.HI UR30, URZ, 0x1f, UR24 ;  /* 0x0000001f3f1e7899 */ /* 0x000fca0008011418 */
[----:B------:R-:W1:Y:S01]  /*4d80*/  S2UR UR19, SR_CgaCtaId ;  /* 0x00000000001379c3 */ /* 0x000e620000008800 */
[----:B------:R-:W-:Y:S01]  /*4d90*/  UMOV UR15, 0x400 ;  /* 0x00000400000f7882 */ /* 0x000fe20000000000 */
[----:B------:R-:W-:Y:S01]  /*4da0*/  ULDC.64 UR28, c[0x0][0x2b0] ;  /* 0x0000ac00001c7ab9 */ /* 0x000fe20000000a00 */
[----:B------:R-:W-:Y:S01]  /*4db0*/  BSSY B0, `(.L_x_3298) ;  /* 0x0000041000007945 */ /* 0x000fe20003800000 */
[----:B------:R-:W-:-:S04]  /*4dc0*/  UIMAD.WIDE.U32 UR20, UR25, UR28, URZ ;  /* 0x0000001c191472a5 */ /* 0x000fc8000f8e003f */
[----:B------:R-:W2:Y:S01]  /*4dd0*/  @!P0 LDC R0, c[0x0][0x218] ;  /* 0x00008600ff008b82 */ /* 0x000ea20000000800 */
[----:B------:R-:W-:Y:S04]  /*4de0*/  STS [R60], R43 ;  /* 0x0000002b3c007388 */ /* 0x000fe80000000800 */
[----:B------:R-:W-:Y:S01]  /*4df0*/  STS [R60+0x4], R42 ;  /* 0x0000042a3c007388 */ /* 0x000fe20000000800 */
[----:B-1----:R-:W-:-:S03]  /*4e00*/  ULEA UR15, UR19, UR15, 0x18 ;  /* 0x0000000f130f7291 */ /* 0x002fc6000f8ec03f */
[----:B------:R-:W-:Y:S01]  /*4e10*/  STS [R60+0x8], R41 ;  /* 0x000008293c007388 */ /* 0x000fe20000000800 */
[----:B------:R-:W-:-:S03]  /*4e20*/  USHF.R.S32.HI UR19, URZ, 0x1f, UR25 ;  /* 0x0000001f3f137899 */ /* 0x000fc60008011419 */
[----:B------:R-:W-:Y:S01]  /*4e30*/  STS [R60+0xc], R40 ;  /* 0x00000c283c007388 */ /* 0x000fe20000000800 */
[----:B------:R-:W-:Y:S01]  /*4e40*/  UIMAD UR19, UR19, UR28, URZ ;  /* 0x0000001c131372a4 */ /* 0x000fe2000f8e023f */
[----:B--2---:R-:W-:Y:S02]  /*4e50*/  @!P0 IMAD R2, R3, -0x400, R0 ;  /* 0xfffffc0003028824 */ /* 0x004fe400078e0200 */
        /* <DEDUP_REMOVED lines=54> */
.L_x_3299:
[----:B------:R-:W-:Y:S05]  /*51c0*/  BSYNC B0 ;  /* 0x0000000000007941 */ /* 0x000fea0003800000 */
.L_x_3298:
[----:B------:R-:W1:Y:S01]  /*51d0*/  LDC.64 R2, c[0x0][0x308] ;  /* 0x0000c200ff027b82 */ /* 0x000e620000000a00 */
[----:B------:R-:W-:Y:S01]  /*51e0*/  ULDC.64 UR28, c[0x0][0x2b8] ;  /* 0x0000ae00001c7ab9 */ /* 0x000fe20000000a00 */
[----:B------:R-:W-:Y:S01]  /*51f0*/  UMOV UR21, UR19 ;  /* 0x0000001300157c82 */ /* 0x000fe20008000000 */
[----:B------:R-:W-:Y:S01]  /*5200*/  UIMAD UR27, UR30, UR28, URZ ;  /* 0x0000001c1e1b72a4 */ /* 0x000fe2000f8e023f */
[----:B0-----:R-:W-:Y:S01]  /*5210*/  LOP3.LUT R5, R93, 0x20, RZ, 0xfc, !PT ;  /* 0x000000205d057812 */ /* 0x001fe200078efcff */
[----:B------:R-:W-:Y:S01]  /*5220*/  USHF.L.U32 UR26, UR4, 0xa, URZ ;  /* 0x0000000a041a7899 */ /* 0x000fe2000800063f */
[-C--:B------:R-:W-:Y:S01]  /*5230*/  ISETP.GE.AND P1, PT, R90, R0.reuse, PT ;  /* 0x000000005a00720c */ /* 0x080fe20003f26270 */
[----:B------:R-:W-:Y:S01]  /*5240*/  UIMAD.WIDE.U32 UR20, UR24, UR28, UR20 ;  /* 0x0000001c181472a5 */ /* 0x000fe2000f8e0014 */
[-C--:B------:R-:W-:Y:S01]  /*5250*/  ISETP.GE.AND P2, PT, R5, R0.reuse, PT ;  /* 0x000000000500720c */ /* 0x080fe20003f46270 */
[----:B------:R-:W-:Y:S01]  /*5260*/  UIMAD UR29, UR24, UR29, UR27 ;  /* 0x0000001d181d72a4 */ /* 0x000fe2000f8e021b */
[-C--:B------:R-:W-:Y:S01]  /*5270*/  ISETP.GE.AND P3, PT, R87, R0.reuse, PT ;  /* 0x000000005700720c */ /* 0x080fe20003f66270 */
[----:B------:R-:W-:Y:S01]  /*5280*/  USHF.R.S32.HI UR27, URZ, 0x1f, UR26 ;  /* 0x0000001f3f1b7899 */ /* 0x000fe2000801141a */
[-C--:B------:R-:W-:Y:S01]  /*5290*/  ISETP.GE.AND P4, PT, R86, R0.reuse, PT ;  /* 0x000000005600720c */ /* 0x080fe20003f86270 */
[----:B------:R-:W-:Y:S01]  /*52a0*/  UIADD3 UR19, UP0, UR26, UR20, URZ ;  /* 0x000000141a137290 */ /* 0x000fe2000ff1e03f */
[-C--:B------:R-:W-:Y:S01]  /*52b0*/  ISETP.GE.AND P5, PT, R85, R0.reuse, PT ;  /* 0x000000005500720c */ /* 0x080fe20003fa6270 */
[----:B------:R-:W-:Y:S01]  /*52c0*/  UIADD3 UR4, UR4, 0x1, URZ ;  /* 0x0000000104047890 */ /* 0x000fe2000fffe03f */
[----:B------:R-:W-:Y:S01]  /*52d0*/  ISETP.GE.AND P6, PT, R84, R0, PT ;  /* 0x000000005400720c */ /* 0x000fe20003fc6270 */
[----:B------:R-:W-:-:S02]  /*52e0*/  UIADD3.X UR20, UR27, UR29, UR21, UP0, !UPT ;  /* 0x0000001d1b147290 */ /* 0x000fc400087fe415 */
[----:B------:R-:W-:Y:S01]  /*52f0*/  MOV R7, UR19 ;  /* 0x0000001300077c02 */ /* 0x000fe20008000f00 */
[----:B------:R-:W-:Y:S01]  /*5300*/  ULDC UR19, c[0x0][0x224] ;  /* 0x0000890000137ab9 */ /* 0x000fe20000000800 */
[----:B------:R-:W-:Y:S02]  /*5310*/  UIADD3 UR16, UP1, UR16, 0x1000, URZ ;  /* 0x0000100010107890 */ /* 0x000fe4000ff3e03f */
[----:B------:R-:W-:Y:S01]  /*5320*/  MOV R4, UR20 ;  /* 0x0000001400047c02 */ /* 0x000fe20008000f00 */
[----:B-1----:R-:W-:Y:S01]  /*5330*/  IMAD.WIDE R2, R93, 0x4, R2 ;  /* 0x000000045d027825 */ /* 0x002fe200078e0202 */
[----:B------:R-:W-:Y:S02]  /*5340*/  UISETP.GE.AND UP0, UPT, UR4, UR19, UPT ;  /* 0x000000130400728c */ /* 0x000fe4000bf06270 */
[----:B------:R-:W-:Y:S01]  /*5350*/  UIADD3 UR14, UP2, UR14, 0x1000, URZ ;  /* 0x000010000e0e7890 */ /* 0x000fe2000ff5e03f */
[----:B------:R-:W-:Y:S01]  /*5360*/  LEA R2, P0, R7, R2, 0x2 ;  /* 0x0000000207027211 */ /* 0x000fe200078010ff */
[----:B------:R-:W-:-:S02]  /*5370*/  UIADD3.X UR18, URZ, UR18, URZ, UP1, !UPT ;  /* 0x000000123f127290 */ /* 0x000fc40008ffe43f */
[----:B------:R-:W-:Y:S01]  /*5380*/  UIADD3.X UR17, URZ, UR17, URZ, UP2, !UPT ;  /* 0x000000113f117290 */ /* 0x000fe200097fe43f */
[----:B------:R-:W-:Y:S02]  /*5390*/  LEA.HI.X R3, R7, R3, R4, 0x2, P0 ;  /* 0x0000000307037211 */ /* 0x000fe400000f1404 */
        /* <DEDUP_REMOVED lines=27> */
.L_x_3301:
        /* <DEDUP_REMOVED lines=11> */
.L_x_5256:


//--------------------- .text._Z25selective_scan_fwd_kernelI32Selective_Scan_fwd_kernel_traitsILi64ELi16ELi1ELb0ELb0ELb0ELb1EffEEv13SSMParamsBase --------------------------
	.section	.text._Z25selective_scan_fwd_kernelI32Selective_Scan_fwd_kernel_traitsILi64ELi16ELi1ELb0ELb0ELb0ELb1EffEEv13SSMParamsBase,"ax",@progbits
	.align	128
        .global         _Z25selective_scan_fwd_kernelI32Selective_Scan_fwd_kernel_traitsILi64ELi16ELi1ELb0ELb0ELb0ELb1EffEEv13SSMParamsBase
        .type           _Z25selective_scan_fwd_kernelI32Selective_Scan_fwd_kernel_traitsILi64ELi16ELi1ELb0ELb0ELb0ELb1EffEEv13SSMParamsBase,@function
        .size           _Z25selective_scan_fwd_kernelI32Selective_Scan_fwd_kernel_traitsILi64ELi16ELi1ELb0ELb0ELb0ELb1EffEEv13SSMParamsBase,(.L_x_5257 - _Z25selective_scan_fwd_kernelI32Selective_Scan_fwd_kernel_traitsILi64ELi16ELi1ELb0ELb0ELb0ELb1EffEEv13SSMParamsBase)
        .other          _Z25selective_scan_fwd_kernelI32Selective_Scan_fwd_kernel_traitsILi64ELi16ELi1ELb0ELb0ELb0ELb1EffEEv13SSMParamsBase,@"STO_CUDA_ENTRY STV_DEFAULT"
_Z25selective_scan_fwd_kernelI32Selective_Scan_fwd_kernel_traitsILi64ELi16ELi1ELb0ELb0ELb0ELb1EffEEv13SSMParamsBase:
.text._Z25selective_scan_fwd_kernelI32Selective_Scan_fwd_kernel_traitsILi64ELi16ELi1ELb0ELb0ELb0ELb1EffEEv13SSMParamsBase:
[----:B------:R-:W-:Y:S08]  /*0000*/  LDC R1, c[0x0][0x28] ;  /* 0x00000a00ff017b82 */ /* 0x000ff00000000800 */
[----:B------:R-:W0:Y:S01]  /*0010*/  S2UR UR28, SR_CTAID.Y ;  /* 0x00000000001c79c3 */ /* 0x000e220000002600 */
[----:B------:R-:W-:Y:S01]  /*0020*/  ULDC.64 UR8, c[0x0][0x300] ;  /* 0x0000c00000087ab9 */ /* 0x000fe20000000a00 */
[----:B------:R-:W-:Y:S01]  /*0030*/  IMAD.MOV.U32 R99, RZ, RZ, RZ ;  /* 0x000000ffff637224 */ /* 0x000fe200078e00ff */
        /* <DEDUP_REMOVED lines=12> */
[----:B------:R-:W-:Y:S01]  /*0100*/  ULDC.64 UR12, c[0x0][0x288] ;  /* 0x0000a200000c7ab9 */ /* 0x000fe20000000a00 */
[----:B------:R-:W-:Y:S02]  /*0110*/  ULDC.64 UR18, c[0x0][0x298] ;  /* 0x0000a60000127ab9 */ /* 0x000fe40000000a00 */
[----:B------:R-:W-:Y:S01]  /*0120*/  PLOP3.LUT P0, PT, PT, PT, UP0, 0x80, 0x0 ;  /* 0x000000000000781c */ /* 0x000fe20003f0f008 */
[----:B0-----:R-:W-:Y:S02]  /*0130*/  USHF.R.S32.HI UR4, URZ, 0x1f, UR28 ;  /* 0x0000001f3f047899 */ /* 0x001fe4000801141c */
[----:B------:R-:W-:-:S02]  /*0140*/  @UP1 ULEA UR8, UP3, UR28, UR8, 0x2 ;  /* 0x000000081c081291 */ /* 0x000fc4000f86103f */
[----:B------:R-:W-:Y:S02]  /*0150*/  @UP0 ULEA UR6, UP2, UR28, UR6, 0x2 ;  /* 0x000000061c060291 */ /* 0x000fe4000f84103f */
[----:B------:R-:W-:Y:S02]  /*0160*/  @UP1 ULEA.HI.X UR9, UR28, UR9, UR4, 0x2, UP3 ;  /* 0x000000091c091291 */ /* 0x000fe400098f1404 */
[----:B------:R-:W-:Y:S01]  /*0170*/  MOV R4, UR8 ;  /* 0x0000000800047c02 */ /* 0x000fe20008000f00 */
[----:B-1----:R-:W-:Y:S01]  /*0180*/  USHF.R.S32.HI UR5, URZ, 0x1f, UR29 ;  /* 0x0000001f3f057899 */ /* 0x002fe2000801141d */
[----:B------:R-:W-:Y:S01]  /*0190*/  MOV R2, UR6 ;  /* 0x0000000600027c02 */ /* 0x000fe20008000f00 */
[----:B------:R-:W-:Y:S01]  /*01a0*/  @UP0 ULEA.HI.X UR7, UR28, UR7, UR4, 0x2, UP2 ;  /* 0x000000071c070291 */ /* 0x000fe200090f1404 */
[----:B------:R-:W-:-:S05]  /*01b0*/  IMAD.U32 R5, RZ, RZ, UR9 ;  /* 0x00000009ff057e24 */ /* 0x000fca000f8e00ff */
[----:B------:R0:W5:Y:S01]  /*01c0*/  @P1 LDG.E R99, desc[UR26][R4.64] ;  /* 0x0000001a04631981 */ /* 0x000162000c1e1900 */
[----:B------:R-:W-:Y:S01]  /*01d0*/  UIMAD UR8, UR5, UR10, URZ ;  /* 0x0000000a050872a4 */ /* 0x000fe2000f8e023f */
[----:B------:R-:W-:Y:S01]  /*01e0*/  IMAD.U32 R3, RZ, RZ, UR7 ;  /* 0x00000007ff037e24 */ /* 0x000fe2000f8e00ff */
[----:B------:R-:W-:Y:S02]  /*01f0*/  UIMAD.WIDE.U32 UR6, UR29, UR10, URZ ;  /* 0x0000000a1d0672a5 */ /* 0x000fe4000f8e003f */
[----:B------:R-:W-:Y:S02]  /*0200*/  UIMAD UR8, UR29, UR11, UR8 ;  /* 0x0000000b1d0872a4 */ /* 0x000fe4000f8e0208 */
[----:B------:R-:W-:Y:S01]  /*0210*/  UIMAD UR10, UR5, UR14, URZ ;  /* 0x0000000e050a72a4 */ /* 0x000fe2000f8e023f */
[----:B------:R0:W5:Y:S01]  /*0220*/  @P0 LDG.E R100, desc[UR26][R2.64] ;  /* 0x0000001a02640981 */ /* 0x000162000c1e1900 */
[----:B------:R-:W-:Y:S01]  /*0230*/  UIADD3 UR7, UR7, UR8, URZ ;  /* 0x0000000807077290 */ /* 0x000fe2000fffe03f */
[----:B--2---:R-:W-:Y:S01]  /*0240*/  ISETP.GE.AND P0, PT, R97, 0x1, PT ;  /* 0x000000016100780c */ /* 0x004fe20003f06270 */
[----:B------:R-:W-:-:S02]  /*0250*/  UIMAD UR5, UR4, UR12, URZ ;  /* 0x0000000c040572a4 */ /* 0x000fc4000f8e023f */
[----:B------:R-:W-:Y:S02]  /*0260*/  UIMAD.WIDE.U32 UR8, UR29, UR14, URZ ;  /* 0x0000000e1d0872a5 */ /* 0x000fe4000f8e003f */
[----:B------:R-:W-:Y:S02]  /*0270*/  UIMAD UR10, UR29, UR15, UR10 ;  /* 0x0000000f1d0a72a4 */ /* 0x000fe4000f8e020a */
[----:B------:R-:W-:Y:S02]  /*0280*/  UIMAD UR5, UR28, UR13, UR5 ;  /* 0x0000000d1c0572a4 */ /* 0x000fe4000f8e0205 */
[----:B------:R-:W-:-:S03]  /*0290*/  UIMAD.WIDE.U32 UR6, UR28, UR12, UR6 ;  /* 0x0000000c1c0672a5 */ /* 0x000fc6000f8e0006 */
[----:B------:R-:W-:Y:S01]  /*02a0*/  ULDC.64 UR12, c[0x0][0x2f0] ;  /* 0x0000bc00000c7ab9 */ /* 0x000fe20000000a00 */
[----:B------:R-:W-:Y:S02]  /*02b0*/  UIADD3 UR9, UR9, UR10, URZ ;  /* 0x0000000a09097290 */ /* 0x000fe4000fffe03f */
[----:B------:R-:W-:Y:S02]  /*02c0*/  UIADD3 UR17, UR7, UR5, URZ ;  /* 0x0000000507117290 */ /* 0x000fe4000fffe03f */
[----:B------:R-:W-:Y:S02]  /*02d0*/  ULEA UR15, UP0, UR6, UR12, 0x2 ;  /* 0x0000000c060f7291 */ /* 0x000fe4000f80103f */
[----:B------:R-:W-:Y:S02]  /*02e0*/  UIMAD UR10, UR4, UR18, URZ ;  /* 0x00000012040a72a4 */ /* 0x000fe4000f8e023f */
[----:B------:R-:W-:Y:S02]  /*02f0*/  ULEA.HI.X UR17, UR6, UR13, UR17, 0x2, UP0 ;  /* 0x0000000d06117291 */ /* 0x000fe400080f1411 */
[----:B------:R-:W-:-:S02]  /*0300*/  UIMAD UR10, UR28, UR19, UR10 ;  /* 0x000000131c0a72a4 */ /* 0x000fc4000f8e020a */
[----:B------:R-:W-:Y:S01]  /*0310*/  UIMAD.WIDE.U32 UR8, UR28, UR18, UR8 ;  /* 0x000000121c0872a5 */ /* 0x000fe2000f8e0008 */
[----:B------:R-:W-:Y:S01]  /*0320*/  ULDC.64 UR6, c[0x0][0x2f8] ;  /* 0x0000be0000067ab9 */ /* 0x000fe20000000a00 */
[----:B0-----:R-:W-:Y:S10]  /*0330*/  @!P0 EXIT ;  /* 0x000000000000894d */ /* 0x001ff40003800000 */
[----:B------:R-:W0:Y:S01]  /*0340*/  S2R R101, SR_TID.X ;  /* 0x0000000000657919 */ /* 0x000e220000002100 */
[----:B------:R-:W1:Y:S01]  /*0350*/  S2UR UR14, SR_CgaCtaId ;  /* 0x00000000000e79c3 */ /* 0x000e620000008800 */
[----:B------:R-:W-:Y:S01]  /*0360*/  UIADD3 UR18, UR9, UR10, URZ ;  /* 0x0000000a09127290 */ /* 0x000fe2000fffe03f */
[----:B------:R-:W2:Y:S02]  /*0370*/  S2R R98, SR_LANEID ;  /* 0x0000000000627919 */ /* 0x000ea40000000000 */
[----:B------:R-:W-:Y:S01]  /*0380*/  ULDC.64 UR10, c[0x0][0x230] ;  /* 0x00008c00000a7ab9 */ /* 0x000fe20000000a00 */
[----:B------:R-:W-:Y:S02]  /*0390*/  ULEA UR16, UP0, UR8, UR6, 0x2 ;  /* 0x0000000608107291 */ /* 0x000fe4000f80103f */
[----:B------:R-:W-:Y:S02]  /*03a0*/  UIMAD UR5, UR4, UR10, URZ ;  /* 0x0000000a040572a4 */ /* 0x000fe4000f8e023f */
[----:B------:R-:W-:-:S02]  /*03b0*/  ULEA.HI.X UR18, UR8, UR7, UR18, 0x2, UP0 ;  /* 0x0000000708127291 */ /* 0x000fc400080f1412 */
[----:B------:R-:W-:Y:S02]  /*03c0*/  UIMAD UR12, UR28, UR11, UR5 ;  /* 0x0000000b1c0c72a4 */ /* 0x000fe4000f8e0205 */
[----:B------:R-:W-:Y:S01]  /*03d0*/  UIMAD.WIDE.U32 UR6, UR28, UR10, URZ ;  /* 0x0000000a1c0672a5 */ /* 0x000fe2000f8e003f */
[----:B------:R-:W-:Y:S02]  /*03e0*/  ULDC UR5, c[0x0][0x214] ;  /* 0x0000850000057ab9 */ /* 0x000fe40000000800 */
[----:B------:R-:W-:Y:S01]  /*03f0*/  ULDC.64 UR10, c[0x0][0x248] ;  /* 0x00009200000a7ab9 */ /* 0x000fe20000000a00 */
[----:B------:R-:W-:Y:S01]  /*0400*/  UIMAD UR5, UR29, UR5, UR28 ;  /* 0x000000051d0572a4 */ /* 0x000fe2000f8e021c */
[----:B------:R-:W-:Y:S01]  /*0410*/  UMOV UR13, 0x400 ;  /* 0x00000400000d7882 */ /* 0x000fe20000000000 */
[----:B------:R-:W-:Y:S01]  /*0420*/  ULDC.64 UR22, c[0x0][0x268] ;  /* 0x00009a0000167ab9 */ /* 0x000fe20000000a00 */
[----:B------:R-:W-:Y:S02]  /*0430*/  UIMAD UR8, UR4, UR10, URZ ;  /* 0x0000000a040872a4 */ /* 0x000fe4000f8e023f */
[----:B------:R-:W-:Y:S01]  /*0440*/  UIMAD UR4, UR4, UR22, URZ ;  /* 0x00000016040472a4 */ /* 0x000fe2000f8e023f */
[----:B------:R-:W-:Y:S01]  /*0450*/  IMAD R97, R97, UR5, RZ ;  /* 0x0000000561617c24 */ /* 0x000fe2000f8e02ff */
[----:B-1----:R-:W-:-:S02]  /*0460*/  ULEA UR13, UR14, UR13, 0x18 ;  /* 0x0000000d0e0d7291 */ /* 0x002fc4000f8ec03f */
[----:B------:R-:W-:Y:S01]  /*0470*/  UIMAD UR19, UR28, UR11, UR8 ;  /* 0x0000000b1c1372a4 */ /* 0x000fe2000f8e0208 */
[----:B------:R-:W-:Y:S01]  /*0480*/  ULDC UR21, c[0x0][0x21c] ;  /* 0x0000870000157ab9 */ /* 0x000fe20000000800 */
[----:B------:R-:W-:Y:S01]  /*0490*/  UIMAD.WIDE.U32 UR10, UR28, UR10, URZ ;  /* 0x0000000a1c0a72a5 */ /* 0x000fe2000f8e003f */
[C---:B0-----:R-:W-:Y:S01]  /*04a0*/  LOP3.LUT R96, R101.reuse, 0x1f, RZ, 0xc0, !PT ;  /* 0x0000001f65607812 */ /* 0x041fe200078ec0ff */
[----:B------:R-:W-:Y:S01]  /*04b0*/  UIMAD UR20, UR28, UR23, UR4 ;  /* 0x000000171c1472a4 */ /* 0x000fe2000f8e0204 */
[----:B------:R-:W-:Y:S01]  /*04c0*/  SHF.L.U32 R3, R101, 0x4, RZ ;  /* 0x0000000465037819 */ /* 0x000fe200000006ff */
[----:B------:R-:W-:Y:S01]  /*04d0*/  UIMAD.WIDE.U32 UR8, UR28, UR22, URZ ;  /* 0x000000161c0872a5 */ /* 0x000fe2000f8e003f */
[----:B------:R-:W-:Y:S01]  /*04e0*/  SHF.R.U32.HI R94, RZ, 0x5, R101 ;  /* 0x00000005ff5e7819 */ /* 0x000fe20000011665 */
[----:B------:R-:W-:Y:S01]  /*04f0*/  IMAD R97, R97, UR21, RZ ;  /* 0x0000001561617c24 */ /* 0x000fe2000f8e02ff */
[----:B------:R-:W-:Y:S01]  /*0500*/  LOP3.LUT R93, R96, 0xfffffe00, R3, 0xf8, !PT ;  /* 0xfffffe00605d7812 */ /* 0x000fe200078ef803 */
[C---:B------:R-:W-:Y:S01]  /*0510*/  VIADD R130, R3.reuse, 0x2 ;  /* 0x0000000203827836 */ /* 0x040fe20000000000 */
[C---:B------:R-:W-:Y:S01]  /*0520*/  IADD3 R131, R3.reuse, 0x1, RZ ;  /* 0x0000000103837810 */ /* 0x040fe20007ffe0ff */
[C---:B------:R-:W-:Y:S01]  /*0530*/  IMAD.SHL.U32 R95, R94.reuse, 0x200, RZ ;  /* 0x000002005e5f7824 */ /* 0x040fe200078e00ff */
        /* <DEDUP_REMOVED lines=13> */
[----:B------:R-:W-:Y:S01]  /*0610*/  UIADD3 UR5, UR7, UR12, URZ ;  /* 0x0000000c07057290 */ /* 0x000fe2000fffe03f */
[----:B------:R-:W-:Y:S01]  /*0620*/  IADD3 R92, R3, 0xf, RZ ;  /* 0x0000000f035c7810 */ /* 0x000fe20007ffe0ff */
[----:B------:R-:W-:Y:S01]  /*0630*/  UMOV UR4, URZ ;  /* 0x0000003f00047c82 */ /* 0x000fe20008000000 */
[----:B------:R-:W-:Y:S01]  /*0640*/  LOP3.LUT R0, R93, 0x20, RZ, 0xfc, !PT ;  /* 0x000000205d007812 */ /* 0x000fe200078efcff */
[----:B------:R-:W-:-:S02]  /*0650*/  UIADD3 UR12, UR11, UR19, URZ ;  /* 0x000000130b0c7290 */ /* 0x000fc4000fffe03f */
[----:B--2---:R-:W-:-:S12]  /*0660*/  UIADD3 UR14, UR9, UR20, URZ ;  /* 0x00000014090e7290 */ /* 0x004fd8000fffe03f */
.L_x_3344:
[----:B------:R-:W-:Y:S01]  /*0670*/  BAR.SYNC.DEFER_BLOCKING 0x0 ;  /* 0x0000000000007b1d */ /* 0x000fe20000010000 */
[C---:B------:R-:W-:Y:S01]  /*0680*/  IMAD.SHL.U32 R20, R93.reuse, 0x4, RZ ;  /* 0x000000045d147824 */ /* 0x040fe200078e00ff */
[----:B------:R-:W-:Y:S02]  /*0690*/  SHF.R.S32.HI R22, RZ, 0x1f, R93 ;  /* 0x0000001fff167819 */ /* 0x000fe4000001145d */
[----:B------:R-:W-:Y:S02]  /*06a0*/  CS2R R4, SRZ ;  /* 0x0000000000047805 */ /* 0x000fe4000001ff00 */
[C---:B------:R-:W-:Y:S02]  /*06b0*/  LOP3.LUT R21, R93.reuse, 0x40, RZ, 0xfc, !PT ;  /* 0x000000405d157812 */ /* 0x040fe400078efcff */
[----:B------:R-:W-:Y:S01]  /*06c0*/  CS2R R6, SRZ ;  /* 0x0000000000067805 */ /* 0x000fe2000001ff00 */
        /* <DEDUP_REMOVED lines=12> */
[C---:B------:R-:W-:Y:S02]  /*0790*/  LOP3.LUT R25, R93.reuse, 0xa0, RZ, 0xfc, !PT ;  /* 0x000000a05d197812 */ /* 0x040fe400078efcff */
[----:B------:R-:W-:Y:S02]  /*07a0*/  IADD3.X R3, R22, UR17, RZ, P3, !PT ;  /* 0x0000001116037c10 */ /* 0x000fe40009ffe4ff */
[----:B------:R-:W-:Y:S02]  /*07b0*/  LOP3.LUT R26, R93, 0xc0, RZ, 0xfc, !PT ;  /* 0x000000c05d1a7812 */ /* 0x000fe400078efcff */
[----:B------:R-:W-:-:S02]  /*07c0*/  ISETP.GE.AND P0, PT, R21, UR19, PT ;  /* 0x0000001315007c0c */ /* 0x000fc4000bf06270 */
[----:B------:R-:W-:Y:S01]  /*07d0*/  LOP3.LUT R36, R93, 0xe0, RZ, 0xfc, !PT ;  /* 0x000000e05d247812 */ /* 0x000fe200078efcff */
[----:B------:R-:W2:Y:S01]  /*07e0*/  @!P2 LDG.E R4, desc[UR26][R2.64] ;  /* 0x0000001a0204a981 */ /* 0x000ea2000c1e1900 */
[----:B------:R-:W-:Y:S02]  /*07f0*/  ISETP.GE.AND P4, PT, R23, UR19, PT ;  /* 0x0000001317007c0c */ /* 0x000fe4000bf86270 */
[----:B------:R-:W-:Y:S01]  /*0800*/  LOP3.LUT R40, R93, 0x100, RZ, 0xfc, !PT ;  /* 0x000001005d287812 */ /* 0x000fe200078efcff */
[----:B------:R-:W3:Y:S01]  /*0810*/  @!P1 LDG.E R5, desc[UR26][R2.64+0x80] ;  /* 0x0000801a02059981 */ /* 0x000ee2000c1e1900 */
[----:B------:R-:W-:Y:S02]  /*0820*/  ISETP.GE.AND P6, PT, R24, UR19, PT ;  /* 0x0000001318007c0c */ /* 0x000fe4000bfc6270 */
[----:B------:R-:W-:Y:S02]  /*0830*/  ISETP.GE.AND P5, PT, R25, UR19, PT ;  /* 0x0000001319007c0c */ /* 0x000fe4000bfa6270 */
[----:B------:R-:W-:Y:S01]  /*0840*/  ISETP.GE.AND P3, PT, R26, UR19, PT ;  /* 0x000000131a007c0c */ /* 0x000fe2000bf66270 */
[----:B------:R-:W4:Y:S01]  /*0850*/  @!P0 LDG.E R6, desc[UR26][R2.64+0x100] ;  /* 0x0001001a02068981 */ /* 0x000f22000c1e1900 */
[----:B------:R-:W-:-:S02]  /*0860*/  ISETP.GE.AND P2, PT, R36, UR19, PT ;  /* 0x0000001324007c0c */ /* 0x000fc4000bf46270 */
[----:B------:R-:W-:Y:S01]  /*0870*/  ISETP.GE.AND P1, PT, R40, UR19, PT ;  /* 0x0000001328007c0c */ /* 0x000fe2000bf26270 */
[----:B------:R-:W4:Y:S01]  /*0880*/  @!P4 LDG.E R7, desc[UR26][R2.64+0x180] ;  /* 0x0001801a0207c981 */ /* 0x000f22000c1e1900 */
[C---:B------:R-:W-:Y:S02]  /*0890*/  LOP3.LUT R28, R93.reuse, 0x120, RZ, 0xfc, !PT ;  /* 0x000001205d1c7812 */ /* 0x040fe400078efcff */
[C---:B------:R-:W-:Y:S01]  /*08a0*/  LOP3.LUT R44, R93.reuse, 0x140, RZ, 0xfc, !PT ;  /* 0x000001405d2c7812 */ /* 0x040fe200078efcff */
[----:B------:R-:W4:Y:S01]  /*08b0*/  @!P6 LDG.E R8, desc[UR26][R2.64+0x200] ;  /* 0x0002001a0208e981 */ /* 0x000f22000c1e1900 */
[C---:B------:R-:W-:Y:S02]  /*08c0*/  LOP3.LUT R42, R93.reuse, 0x160, RZ, 0xfc, !PT ;  /* 0x000001605d2a7812 */ /* 0x040fe400078efcff */
[C---:B------:R-:W-:Y:S01]  /*08d0*/  LOP3.LUT R32, R93.reuse, 0x180, RZ, 0xfc, !PT ;  /* 0x000001805d207812 */ /* 0x040fe200078efcff */
[----:B------:R-:W4:Y:S01]  /*08e0*/  @!P5 LDG.E R9, desc[UR26][R2.64+0x280] ;  /* 0x0002801a0209d981 */ /* 0x000f22000c1e1900 */
[----:B------:R-:W-:-:S02]  /*08f0*/  LOP3.LUT R38, R93, 0x1a0, RZ, 0xfc, !PT ;  /* 0x000001a05d267812 */ /* 0x000fc400078efcff */
[----:B------:R-:W-:Y:S01]  /*0900*/  ISETP.GE.AND P0, PT, R28, UR19, PT ;  /* 0x000000131c007c0c */ /* 0x000fe2000bf06270 */
[----:B------:R-:W4:Y:S01]  /*0910*/  @!P3 LDG.E R10, desc[UR26][R2.64+0x300] ;  /* 0x0003001a020ab981 */ /* 0x000f22000c1e1900 */
[C---:B------:R-:W-:Y:S02]  /*0920*/  LOP3.LUT R30, R93.reuse, 0x1c0, RZ, 0xfc, !PT ;  /* 0x000001c05d1e7812 */ /* 0x040fe400078efcff */
[----:B------:R-:W-:Y:S01]  /*0930*/  ISETP.GE.AND P4, PT, R44, UR19, PT ;  /* 0x000000132c007c0c */ /* 0x000fe2000bf86270 */
[----:B------:R-:W4:Y:S01]  /*0940*/  @!P2 LDG.E R11, desc[UR26][R2.64+0x380] ;  /* 0x0003801a020ba981 */ /* 0x000f22000c1e1900 */
[----:B------:R-:W-:Y:S02]  /*0950*/  LOP3.LUT R34, R93, 0x1e0, RZ, 0xfc, !PT ;  /* 0x000001e05d227812 */ /* 0x000fe400078efcff */
[----:B------:R-:W-:Y:S01]  /*0960*/  ISETP.GE.AND P6, PT, R42, UR19, PT ;  /* 0x000000132a007c0c */ /* 0x000fe2000bfc6270 */
[----:B------:R-:W4:Y:S01]  /*0970*/  @!P1 LDG.E R12, desc[UR26][R2.64+0x400] ;  /* 0x0004001a020c9981 */ /* 0x000f22000c1e1900 */
[----:B------:R-:W-:-:S02]  /*0980*/  ISETP.GE.AND P5, PT, R32, UR19, PT ;  /* 0x0000001320007c0c */ /* 0x000fc4000bfa6270 */
[----:B------:R-:W-:Y:S02]  /*0990*/  ISETP.GE.AND P3, PT, R38, UR19, PT ;  /* 0x0000001326007c0c */ /* 0x000fe4000bf66270 */
[----:B------:R-:W-:Y:S02]  /*09a0*/  CS2R R16, SRZ ;  /* 0x0000000000107805 */ /* 0x000fe4000001ff00 */
[----:B------:R-:W-:Y:S02]  /*09b0*/  ISETP.GE.AND P2, PT, R30, UR19, PT ;  /* 0x000000131e007c0c */ /* 0x000fe4000bf46270 */
[----:B------:R-:W-:Y:S02]  /*09c0*/  CS2R R18, SRZ ;  /* 0x0000000000127805 */ /* 0x000fe4000001ff00 */
[----:B------:R-:W-:Y:S01]  /*09d0*/  ISETP.GE.AND P1, PT, R34, UR19, PT ;  /* 0x0000001322007c0c */ /* 0x000fe2000bf26270 */
[----:B------:R-:W4:Y:S04]  /*09e0*/  @!P0 LDG.E R13, desc[UR26][R2.64+0x480] ;  /* 0x0004801a020d8981 */ /* 0x000f28000c1e1900 */
[----:B------:R-:W4:Y:S04]  /*09f0*/  @!P4 LDG.E R14, desc[UR26][R2.64+0x500] ;  /* 0x0005001a020ec981 */ /* 0x000f28000c1e1900 */
[----:B------:R-:W4:Y:S04]  /*0a00*/  @!P6 LDG.E R15, desc[UR26][R2.64+0x580] ;  /* 0x0005801a020fe981 */ /* 0x000f28000c1e1900 */
[----:B------:R-:W4:Y:S04]  /*0a10*/  @!P5 LDG.E R16, desc[UR26][R2.64+0x600] ;  /* 0x0006001a0210d981 */ /* 0x000f28000c1e1900 */
[----:B------:R-:W4:Y:S04]  /*0a20*/  @!P3 LDG.E R17, desc[UR26][R2.64+0x680] ;  /* 0x0006801a0211b981 */ /* 0x000f28000c1e1900 */
[----:B------:R-:W4:Y:S04]  /*0a30*/  @!P2 LDG.E R18, desc[UR26][R2.64+0x700] ;  /* 0x0007001a0212a981 */ /* 0x000f28000c1e1900 */
[----:B------:R0:W4:Y:S01]  /*0a40*/  @!P1 LDG.E R19, desc[UR26][R2.64+0x780] ;  /* 0x0007801a02139981 */ /* 0x000122000c1e1900 */
[----:B------:R-:W-:-:S02]  /*0a50*/  ISETP.GE.AND P3, PT, R0, UR19, PT ;  /* 0x0000001300007c0c */ /* 0x000fc4000bf66270 */
[----:B------:R-:W-:Y:S02]  /*0a60*/  IADD3 R0, R95, R98, RZ ;  /* 0x000000625f007210 */ /* 0x000fe40007ffe0ff */
[----:B------:R-:W-:Y:S02]  /*0a70*/  ISETP.GE.AND P4, PT, R21, UR19, PT ;  /* 0x0000001315007c0c */ /* 0x000fe4000bf86270 */
[----:B------:R-:W-:Y:S01]  /*0a80*/  ISETP.GE.AND P1, PT, R23, UR19, PT ;  /* 0x0000001317007c0c */ /* 0x000fe2000bf26270 */
[C---:B------:R-:W-:Y:S01]  /*0a90*/  VIADD R21, R0.reuse, 0x20 ;  /* 0x0000002000157836 */ /* 0x040fe20000000000 */
[C---:B------:R-:W-:Y:S01]  /*0aa0*/  IADD3 R23, R0.reuse, 0x40, RZ ;  /* 0x0000004000177810 */ /* 0x040fe20007ffe0ff */
[C---:B0-----:R-:W-:Y:S01]  /*0ab0*/  VIADD R3, R0.reuse, 0x60 ;  /* 0x0000006000037836 */ /* 0x041fe20000000000 */
[----:B------:R-:W-:Y:S01]  /*0ac0*/  ISETP.GE.AND P6, PT, R25, UR19, PT ;  /* 0x0000001319007c0c */ /* 0x000fe2000bfc6270 */
[C---:B------:R-:W-:Y:S01]  /*0ad0*/  VIADD R27, R0.reuse, 0xa0 ;  /* 0x000000a0001b7836 */ /* 0x040fe20000000000 */
[----:B------:R-:W-:-:S02]  /*0ae0*/  LEA.HI.SX32 R91, R0, R0, 0x1b ;  /* 0x00000000005b7211 */ /* 0x000fc400078fdaff */
[C---:B------:R-:W-:Y:S01]  /*0af0*/  IADD3 R25, R0.reuse, 0x80, RZ ;  /* 0x0000008000197810 */ /* 0x040fe20007ffe0ff */
[C---:B------:R-:W-:Y:S01]  /*0b00*/  VIADD R31, R0.reuse, 0xe0 ;  /* 0x000000e0001f7836 */ /* 0x040fe20000000000 */
[-C--:B------:R-:W-:Y:S02]  /*0b10*/  LEA.HI.SX32 R21, R21, R0.reuse, 0x1b ;  /* 0x0000000015157211 */ /* 0x080fe400078fdaff */
[C---:B------:R-:W-:Y:S02]  /*0b20*/  IADD3 R29, R0.reuse, 0xc0, RZ ;  /* 0x000000c0001d7810 */ /* 0x040fe40007ffe0ff */
[-C--:B------:R-:W-:Y:S01]  /*0b30*/  LEA.HI.SX32 R23, R23, R0.reuse, 0x1b ;  /* 0x0000000017177211 */ /* 0x080fe200078fdaff */
[C---:B------:R-:W-:Y:S01]  /*0b40*/  VIADD R35, R0.reuse, 0x120 ;  /* 0x0000012000237836 */ /* 0x040fe20000000000 */
[----:B------:R-:W-:Y:S02]  /*0b50*/  LEA.HI.SX32 R3, R3, R0, 0x1b ;  /* 0x0000000003037211 */ /* 0x000fe400078fdaff */
[----:B------:R-:W-:-:S02]  /*0b60*/  IADD3 R33, R0, 0x100, RZ ;  /* 0x0000010000217810 */ /* 0x000fc40007ffe0ff */
[----:B------:R-:W-:Y:S02]  /*0b70*/  LEA R91, R91, UR13, 0x2 ;  /* 0x0000000d5b5b7c11 */ /* 0x000fe4000f8e10ff */
[-C--:B------:R-:W-:Y:S01]  /*0b80*/  LEA.HI.SX32 R25, R25, R0.reuse, 0x1b ;  /* 0x0000000019197211 */ /* 0x080fe200078fdaff */
[C---:B------:R-:W-:Y:S01]  /*0b90*/  VIADD R39, R0.reuse, 0x160 ;  /* 0x0000016000277836 */ /* 0x040fe20000000000 */
[-C--:B------:R-:W-:Y:S02]  /*0ba0*/  LEA.HI.SX32 R27, R27, R0.reuse, 0x1b ;  /* 0x000000001b1b7211 */ /* 0x080fe400078fdaff */
[----:B------:R-:W-:Y:S02]  /*0bb0*/  LEA R90, R21, UR13, 0x2 ;  /* 0x0000000d155a7c11 */ /* 0x000fe4000f8e10ff */
[----:B------:R-:W-:Y:S02]  /*0bc0*/  IADD3 R37, R0, 0x140, RZ ;  /* 0x0000014000257810 */ /* 0x000fe40007ffe0ff */
        /* <DEDUP_REMOVED lines=28> */
[----:B------:R-:W-:-:S04]  /*0d90*/  LEA R0, R98, R95, 0x4 ;  /* 0x0000005f62007211 */ /* 0x000fc800078e20ff */
[C---:B------:R-:W-:Y:S01]  /*0da0*/  IADD3 R21, R0.reuse, 0x8, RZ ;  /* 0x0000000800157810 */ /* 0x040fe20007ffe0ff */
[C---:B------:R-:W-:Y:S01]  /*0db0*/  VIADD R3, R0.reuse, 0x1 ;  /* 0x0000000100037836 */ /* 0x040fe20000000000 */
[C---:B------:R-:W-:Y:S01]  /*0dc0*/  IADD3 R23, R0.reuse, 0xa, RZ ;  /* 0x0000000a00177810 */ /* 0x040fe20007ffe0ff */
[C---:B------:R-:W-:Y:S01]  /*0dd0*/  VIADD R27, R0.reuse, 0xd ;  /* 0x0000000d001b7836 */ /* 0x040fe20000000000 */
[C---:B------:R-:W-:Y:S01]  /*0de0*/  IADD3 R25, R0.reuse, 0xc, RZ ;  /* 0x0000000c00197810 */ /* 0x040fe20007ffe0ff */
[C---:B------:R-:W-:Y:S01]  /*0df0*/  VIADD R31, R0.reuse, 0xf ;  /* 0x0000000f001f7836 */ /* 0x040fe20000000000 */
[----:B------:R-:W-:Y:S02]  /*0e00*/  IADD3 R29, R0, 0xe, RZ ;  /* 0x0000000e001d7810 */ /* 0x000fe40007ffe0ff */
        /* <DEDUP_REMOVED lines=8> */
[----:B------:R-:W-:Y:S02]  /*0e90*/  IADD3 R2, P0, R20, UR16, RZ ;  /* 0x0000001014027c10 */ /* 0x000fe4000ff1e0ff */
        /* <DEDUP_REMOVED lines=8> */
[----:B------:R-:W-:Y:S02]  /*0f20*/  ISETP.GE.AND P5, PT, R24, UR19, PT ;  /* 0x0000001318007c0c */ /* 0x000fe4000bfa6270 */
[----:B------:R-:W-:Y:S02]  /*0f30*/  ISETP.GE.AND P2, PT, R26, UR19, PT ;  /* 0x000000131a007c0c */ /* 0x000fe4000bf46270 */
[----:B------:R-:W-:Y:S01]  /*0f40*/  IADD3.X R3, R22, UR18, RZ, P0, !PT ;  /* 0x0000001216037c10 */ /* 0x000fe200087fe4ff */
[----:B------:R-:W-:Y:S01]  /*0f50*/  HFMA2.MMA R29, -RZ, RZ, 0, 0 ;  /* 0x00000000ff1d7435 */ /* 0x000fe200000001ff */
[----:B------:R-:W-:-:S02]  /*0f60*/  MOV R33, RZ ;  /* 0x000000ff00217202 */ /* 0x000fc40000000f00 */
[----:B------:R-:W-:Y:S01]  /*0f70*/  ISETP.GE.AND P0, PT, R93, UR19, PT ;  /* 0x000000135d007c0c */ /* 0x000fe2000bf06270 */
[----:B------:R-:W-:Y:S01]  /*0f80*/  HFMA2.MMA R37, -RZ, RZ, 0, 0 ;  /* 0x00000000ff257435 */ /* 0x000fe200000001ff */
[----:B------:R-:W-:Y:S01]  /*0f90*/  MOV R31, RZ ;  /* 0x000000ff001f7202 */ /* 0x000fe20000000f00 */
[----:B------:R-:W-:Y:S01]  /*0fa0*/  IMAD.MOV.U32 R35, RZ, RZ, RZ ;  /* 0x000000ffff237224 */ /* 0x000fe200078e00ff */
[----:B------:R-:W-:Y:S01]  /*0fb0*/  MOV R39, RZ ;  /* 0x000000ff00277202 */ /* 0x000fe20000000f00 */
[----:B------:R-:W-:Y:S02]  /*0fc0*/  IMAD.MOV.U32 R41, RZ, RZ, RZ ;  /* 0x000000ffff297224 */ /* 0x000fe400078e00ff */
[----:B------:R-:W-:Y:S01]  /*0fd0*/  IMAD.MOV.U32 R43, RZ, RZ, RZ ;  /* 0x000000ffff2b7224 */ /* 0x000fe200078e00ff */
[----:B--2---:R-:W-:Y:S04]  /*0fe0*/  STS [R91], R4 ;  /* 0x000000045b007388 */ /* 0x004fe80000000800 */
[----:B---3--:R-:W-:Y:S04]  /*0ff0*/  STS [R90+0x80], R5 ;  /* 0x000080055a007388 */ /* 0x008fe80000000800 */
[----:B----4-:R-:W-:Y:S04]  /*1000*/  STS [R89+0x100], R6 ;  /* 0x0001000659007388 */ /* 0x010fe80000000800 */
[----:B------:R0:W-:Y:S04]  /*1010*/  STS [R88+0x180], R7 ;  /* 0x0001800758007388 */ /* 0x0001e80000000800 */
[----:B------:R-:W-:Y:S04]  /*1020*/  STS [R87+0x200], R8 ;  /* 0x0002000857007388 */ /* 0x000fe80000000800 */
[----:B------:R-:W-:Y:S04]  /*1030*/  STS [R86+0x280], R9 ;  /* 0x0002800956007388 */ /* 0x000fe80000000800 */
[----:B------:R-:W-:Y:S04]  /*1040*/  STS [R85+0x300], R10 ;  /* 0x0003000a55007388 */ /* 0x000fe80000000800 */
[----:B------:R1:W-:Y:S04]  /*1050*/  STS [R84+0x380], R11 ;  /* 0x0003800b54007388 */ /* 0x0003e80000000800 */
[----:B------:R-:W-:Y:S01]  /*1060*/  STS [R83+0x400], R12 ;  /* 0x0004000c53007388 */ /* 0x000fe20000000800 */
[----:B0-----:R-:W-:-:S03]  /*1070*/  VIADD R7, R0, 0x3 ;  /* 0x0000000300077836 */ /* 0x001fc60000000000 */
[----:B------:R-:W-:Y:S04]  /*1080*/  STS [R82+0x480], R13 ;  /* 0x0004800d52007388 */ /* 0x000fe80000000800 */
[----:B------:R-:W-:Y:S04]  /*1090*/  STS [R81+0x500], R14 ;  /* 0x0005000e51007388 */ /* 0x000fe80000000800 */
[----:B------:R0:W-:Y:S04]  /*10a0*/  STS [R80+0x580], R15 ;  /* 0x0005800f50007388 */ /* 0x0001e80000000800 */
[----:B------:R-:W-:Y:S01]  /*10b0*/  STS [R79+0x600], R16 ;  /* 0x000600104f007388 */ /* 0x000fe20000000800 */
[----:B-1----:R-:W-:-:S03]  /*10c0*/  VIADD R11, R0, 0x5 ;  /* 0x00000005000b7836 */ /* 0x002fc60000000000 */
[----:B------:R1:W-:Y:S01]  /*10d0*/  STS [R78+0x680], R17 ;  /* 0x000680114e007388 */ /* 0x0003e20000000800 */
[C---:B------:R-:W-:Y:S01]  /*10e0*/  IADD3 R5, R0.reuse, 0x2, RZ ;  /* 0x0000000200057810 */ /* 0x040fe20007ffe0ff */
[C---:B0-----:R-:W-:Y:S02]  /*10f0*/  VIADD R15, R0.reuse, 0x7 ;  /* 0x00000007000f7836 */ /* 0x041fe40000000000 */
[----:B------:R-:W-:Y:S01]  /*1100*/  STS [R77+0x700], R18 ;  /* 0x000700124d007388 */ /* 0x000fe20000000800 */
[----:B------:R-:W-:-:S03]  /*1110*/  IADD3 R9, R0, 0x4, RZ ;  /* 0x0000000400097810 */ /* 0x000fc60007ffe0ff */
[----:B------:R0:W-:Y:S01]  /*1120*/  STS [R76+0x780], R19 ;  /* 0x000780134c007388 */ /* 0x0001e20000000800 */
[C---:B------:R-:W-:Y:S01]  /*1130*/  IADD3 R13, R0.reuse, 0x6, RZ ;  /* 0x00000006000d7810 */ /* 0x040fe20007ffe0ff */
[C---:B-1----:R-:W-:Y:S01]  /*1140*/  VIADD R17, R0.reuse, 0x9 ;  /* 0x0000000900117836 */ /* 0x042fe20000000000 */
[-C--:B------:R-:W-:Y:S01]  /*1150*/  LEA.HI.SX32 R5, R5, R0.reuse, 0x1b ;  /* 0x0000000005057211 */ /* 0x080fe200078fdaff */
[----:B------:R-:W-:Y:S01]  /*1160*/  NOP ;  /* 0x0000000000007918 */ /* 0x000fe20000000000 */
[----:B0-----:R-:W-:Y:S01]  /*1170*/  VIADD R19, R0, 0xb ;  /* 0x0000000b00137836 */ /* 0x001fe20000000000 */
[-C--:B------:R-:W-:Y:S01]  /*1180*/  LEA.HI.SX32 R7, R7, R0.reuse, 0x1b ;  /* 0x0000000007077211 */ /* 0x080fe200078fdaff */
[----:B------:R-:W-:Y:S01]  /*1190*/  LDS R20, [R74] ;  /* 0x000000004a147984 */ /* 0x000fe20000000800 */
[-C--:B------:R-:W-:Y:S02]  /*11a0*/  LEA.HI.SX32 R9, R9, R0.reuse, 0x1b ;  /* 0x0000000009097211 */ /* 0x080fe400078fdaff */
[-C--:B------:R-:W-:Y:S01]  /*11b0*/  LEA.HI.SX32 R11, R11, R0.reuse, 0x1b ;  /* 0x000000000b0b7211 */ /* 0x080fe200078fdaff */
[----:B------:R-:W-:Y:S01]  /*11c0*/  LDS R24, [R66+0x20] ;  /* 0x0000200042187984 */ /* 0x000fe20000000800 */
[----:B------:R-:W-:-:S02]  /*11d0*/  LEA.HI.SX32 R13, R13, R0, 0x1b ;  /* 0x000000000d0d7211 */ /* 0x000fc400078fdaff */
[-C--:B------:R-:W-:Y:S01]  /*11e0*/  LEA.HI.SX32 R15, R15, R0.reuse, 0x1b ;  /* 0x000000000f0f7211 */ /* 0x080fe200078fdaff */
[----:B------:R-:W-:Y:S01]  /*11f0*/  LDS R25, [R64+0x28] ;  /* 0x0000280040197984 */ /* 0x000fe20000000800 */
[-C--:B------:R-:W-:Y:S02]  /*1200*/  LEA.HI.SX32 R17, R17, R0.reuse, 0x1b ;  /* 0x0000000011117211 */ /* 0x080fe400078fdaff */
[----:B------:R-:W-:Y:S01]  /*1210*/  LEA.HI.SX32 R19, R19, R0, 0x1b ;  /* 0x0000000013137211 */ /* 0x000fe200078fdaff */
        /* <DEDUP_REMOVED lines=22> */
[----:B------:R-:W-:Y:S01]  /*1380*/  IMAD.MOV.U32 R0, RZ, RZ, RZ ;  /* 0x000000ffff007224 */ /* 0x000fe200078e00ff */
[----:B------:R-:W-:Y:S01]  /*1390*/  HFMA2.MMA R6, -RZ, RZ, 0, 0 ;  /* 0x00000000ff067435 */ /* 0x000fe200000001ff */
[----:B------:R-:W-:Y:S01]  /*13a0*/  IMAD.MOV.U32 R4, RZ, RZ, RZ ;  /* 0x000000ffff047224 */ /* 0x000fe200078e00ff */
[----:B------:R-:W-:Y:S01]  /*13b0*/  MOV R8, RZ ;  /* 0x000000ff00087202 */ /* 0x000fe20000000f00 */
[----:B------:R-:W-:Y:S01]  /*13c0*/  HFMA2.MMA R12, -RZ, RZ, 0, 0 ;  /* 0x00000000ff0c7435 */ /* 0x000fe200000001ff */
[----:B------:R-:W-:Y:S01]  /*13d0*/  IMAD.MOV.U32 R10, RZ, RZ, RZ ;  /* 0x000000ffff0a7224 */ /* 0x000fe200078e00ff */
        /* <DEDUP_REMOVED lines=29> */
[----:B----4-:R0:W-:Y:S04]  /*15b0*/  STS [R91], R0 ;  /* 0x000000005b007388 */ /* 0x0101e80000000800 */
[----:B--2---:R-:W-:Y:S04]  /*15c0*/  STS [R90+0x80], R33 ;  /* 0x000080215a007388 */ /* 0x004fe80000000800 */
[----:B---3--:R-:W-:Y:S01]  /*15d0*/  STS [R89+0x100], R4 ;  /* 0x0001000459007388 */ /* 0x008fe20000000800 */
        /* <DEDUP_REMOVED lines=79> */
.L_x_3303:
[----:B------:R-:W-:Y:S05]  /*1ad0*/  BSYNC B0 ;  /* 0x0000000000007941 */ /* 0x000fea0003800000 */
.L_x_3302:
        /* <DEDUP_REMOVED lines=37> */
.L_x_3305:
[----:B------:R-:W-:Y:S05]  /*1d30*/  BSYNC B0 ;  /* 0x0000000000007941 */ /* 0x000fea0003800000 */
.L_x_3304:
        /* <DEDUP_REMOVED lines=35> */
.L_x_3307:
[----:B------:R-:W-:Y:S05]  /*1f70*/  BSYNC B0 ;  /* 0x0000000000007941 */ /* 0x000fea0003800000 */
.L_x_3306:
        /* <DEDUP_REMOVED lines=37> */
.L_x_3309:
[----:B------:R-:W-:Y:S05]  /*21d0*/  BSYNC B0 ;  /* 0x0000000000007941 */ /* 0x000fea0003800000 */
.L_x_3308:
        /* <DEDUP_REMOVED lines=35> */
.L_x_3311:
[----:B------:R-:W-:Y:S05]  /*2410*/  BSYNC B0 ;  /* 0x0000000000007941 */ /* 0x000fea0003800000 */
.L_x_3310:
        /* <DEDUP_REMOVED lines=37> */
.L_x_3313:
[----:B------:R-:W-:Y:S05]  /*2670*/  BSYNC B0 ;  /* 0x0000000000007941 */ /* 0x000fea0003800000 */
.L_x_3312:
        /* <DEDUP_REMOVED lines=35> */
.L_x_3315:
[----:B------:R-:W-:Y:S05]  /*28b0*/  BSYNC B0 ;  /* 0x0000000000007941 */ /* 0x000fea0003800000 */
.L_x_3314:
        /* <DEDUP_REMOVED lines=37> */
.L_x_3317:
[----:B------:R-:W-:Y:S05]  /*2b10*/  BSYNC B0 ;  /* 0x0000000000007941 */ /* 0x000fea0003800000 */
.L_x_3316:
        /* <DEDUP_REMOVED lines=35> */
.L_x_3319:
[----:B------:R-:W-:Y:S05]  /*2d50*/  BSYNC B0 ;  /* 0x0000000000007941 */ /* 0x000fea0003800000 */
.L_x_3318:
        /* <DEDUP_REMOVED lines=41> */
.L_x_3321:
[----:B------:R-:W-:Y:S05]  /*2ff0*/  BSYNC B0 ;  /* 0x0000000000007941 */ /* 0x000fea0003800000 */
.L_x_3320:
        /* <DEDUP_REMOVED lines=33> */
.L_x_3323:
[----:B------:R-:W-:Y:S05]  /*3210*/  BSYNC B0 ;  /* 0x0000000000007941 */ /* 0x000fea0003800000 */
.L_x_3322:
        /* <DEDUP_REMOVED lines=33> */
.L_x_3325:
[----:B------:R-:W-:Y:S05]  /*3430*/  BSYNC B0 ;  /* 0x0000000000007941 */ /* 0x000fea0003800000 */
.L_x_3324:
        /* <DEDUP_REMOVED lines=33> */
.L_x_3327:
[----:B------:R-:W-:Y:S05]  /*3650*/  BSYNC B0 ;  /* 0x0000000000007941 */ /* 0x000fea0003800000 */
.L_x_3326:
        /* <DEDUP_REMOVED lines=33> */
.L_x_3329:
[----:B------:R-:W-:Y:S05]  /*3870*/  BSYNC B0 ;  /* 0x0000000000007941 */ /* 0x000fea0003800000 */
.L_x_3328:
        /* <DEDUP_REMOVED lines=33> */
.L_x_3331:
[----:B------:R-:W-:Y:S05]  /*3a90*/  BSYNC B0 ;  /* 0x0000000000007941 */ /* 0x000fea0003800000 */
.L_x_3330:
        /* <DEDUP_REMOVED lines=33> */
.L_x_3333:
[----:B------:R-:W-:Y:S05]  /*3cb0*/  BSYNC B0 ;  /* 0x0000000000007941 */ /* 0x000fea0003800000 */
.L_x_3332:
        /* <DEDUP_REMOVED lines=37> */
[----:B------:R-:W-:Y:S01]  /*3f10*/  IMAD.MOV.U32 R13, RZ, RZ, RZ ;  /* 0x000000ffff0d7224 */ /* 0x000fe200078e00ff */
[----:B------:R-:W-:Y:S01]  /*3f20*/  ULDC UR32, c[0x0][0x21c] ;  /* 0x0000870000207ab9 */ /* 0x000fe20000000800 */
[----:B------:R-:W-:Y:S01]  /*3f30*/  ULDC.64 UR22, c[0x0][0x238] ;  /* 0x00008e0000167ab9 */ /* 0x000fe20000000a00 */
[----:B------:R-:W-:Y:S01]  /*3f40*/  ULDC.64 UR24, c[0x0][0x250] ;  /* 0x0000940000187ab9 */ /* 0x000fe20000000a00 */
[----:B------:R-:W-:-:S05]  /*3f50*/  ULDC.64 UR30, c[0x0][0x270] ;  /* 0x00009c00001e7ab9 */ /* 0x000fca0000000a00 */
.L_x_3339:
[----:B0-2---:R-:W0:Y:S01]  /*3f60*/  LDC.64 R2, c[0x0][0x2d0] ;  /* 0x0000b400ff027b82 */ /* 0x005e220000000a00 */
[----:B------:R-:W-:Y:S01]  /*3f70*/  SHF.R.S32.HI R136, RZ, 0x1f, R13 ;  /* 0x0000001fff887819 */ /* 0x000fe2000001140d */
[----:B------:R-:W-:Y:S01]  /*3f80*/  IMAD.U32 R7, RZ, RZ, UR7 ;  /* 0x00000007ff077e24 */ /* 0x000fe2000f8e00ff */
        /* <DEDUP_REMOVED lines=18> */
[----:B------:R-:W-:Y:S01]  /*40b0*/  FSEL R106, R21, RZ, !P4 ;  /* 0x000000ff156a7208 */ /* 0x000fe20006000000 */
[----:B0-----:R-:W-:Y:S01]  /*40c0*/  IMAD.U32 R3, RZ, RZ, UR11 ;  /* 0x0000000bff037e24 */ /* 0x001fe2000f8e00ff */
[----:B------:R-:W-:-:S02]  /*40d0*/  ISETP.GE.U32.AND P6, PT, R128, UR19, PT ;  /* 0x0000001380007c0c */ /* 0x000fc4000bfc6070 */
        /* <DEDUP_REMOVED lines=21> */
[C---:B------:R-:W-:Y:S01]  /*4230*/  FMUL.FTZ R146, R139.reuse, R45 ;  /* 0x0000002d8b927220 */ /* 0x040fe20000410000 */
[----:B------:R3:W4:Y:S01]  /*4240*/  MUFU.EX2 R104, R5 ;  /* 0x0000000500687308 */ /* 0x0007220000000800 */
[----:B--2---:R-:W-:Y:S01]  /*4250*/  MOV R4, UR8 ;  /* 0x0000000800047c02 */ /* 0x004fe20008000f00 */
[----:B------:R-:W-:Y:S01]  /*4260*/  FMUL.FTZ R144, R139, R44 ;  /* 0x0000002c8b907220 */ /* 0x000fe20000410000 */
[----:B------:R-:W-:-:S02]  /*4270*/  IMAD.WIDE.U32 R10, R13, UR24, R10 ;  /* 0x000000180d0a7c25 */ /* 0x000fc4000f8e000a */
[----:B------:R-:W-:Y:S02]  /*4280*/  MOV R8, R4 ;  /* 0x0000000400087202 */ /* 0x000fe40000000f00 */
[----:B------:R-:W-:Y:S01]  /*4290*/  FMUL.FTZ R4, R139, R52 ;  /* 0x000000348b047220 */ /* 0x000fe20000410000 */
[----:B------:R-:W2:Y:S01]  /*42a0*/  MUFU.EX2 R6, R6 ;  /* 0x0000000600067308 */ /* 0x000ea20000000800 */
[----:B---3--:R-:W-:Y:S01]  /*42b0*/  MOV R5, UR9 ;  /* 0x0000000900057c02 */ /* 0x008fe20008000f00 */
[----:B-1----:R-:W-:Y:S02]  /*42c0*/  IMAD.SHL.U32 R5, R101, 0x10, RZ ;  /* 0x0000001065057824 */ /* 0x002fe400078e00ff */
[----:B------:R-:W-:-:S03]  /*42d0*/  IMAD.WIDE.U32 R8, R13, UR30, R8 ;  /* 0x0000001e0d087c25 */ /* 0x000fc6000f8e0008 */
[----:B------:R-:W-:Y:S01]  /*42e0*/  ISETP.GE.U32.AND P2, PT, R5, UR19, PT ;  /* 0x0000001305007c0c */ /* 0x000fe2000bf46070 */
[----:B------:R-:W-:Y:S01]  /*42f0*/  MUFU.EX2 R2, R2 ;  /* 0x0000000200027308 */ /* 0x000fe20000000800 */
[----:B----4-:R-:W-:Y:S01]  /*4300*/  FSEL R104, R104, 1, !P3 ;  /* 0x3f80000068687808 */ /* 0x010fe20005800000 */
[----:B------:R-:W-:Y:S01]  /*4310*/  FMUL.FTZ R5, R139, R51 ;  /* 0x000000338b057220 */ /* 0x000fe20000410000 */
[----:B------:R-:W-:Y:S02]  /*4320*/  FSEL R103, R103, 1, !P2 ;  /* 0x3f80000067677808 */ /* 0x000fe40005000000 */
[----:B------:R-:W-:Y:S02]  /*4330*/  ISETP.GE.U32.AND P3, PT, R125, UR19, PT ;  /* 0x000000137d007c0c */ /* 0x000fe4000bf66070 */
[----:B------:R-:W-:Y:S01]  /*4340*/  IADD3 R148, R9, R153, RZ ;  /* 0x0000009909947210 */ /* 0x000fe20007ffe0ff */
[----:B------:R-:W1:Y:S01]  /*4350*/  MUFU.EX2 R7, R7 ;  /* 0x0000000700077308 */ /* 0x000e620000000800 */
[----:B--2---:R-:W-:Y:S01]  /*4360*/  FSEL R107, R6, 1, !P4 ;  /* 0x3f800000066b7808 */ /* 0x004fe20006000000 */
[----:B------:R-:W-:Y:S01]  /*4370*/  FMUL.FTZ R6, R139, R50 ;  /* 0x000000328b067220 */ /* 0x000fe20000410000 */
[----:B------:R-:W-:-:S02]  /*4380*/  ISETP.GE.U32.AND P4, PT, R124, UR19, PT ;  /* 0x000000137c007c0c */ /* 0x000fc4000bf86070 */
[----:B------:R-:W-:Y:S02]  /*4390*/  FSEL R116, R16, RZ, !P3 ;  /* 0x000000ff10747208 */ /* 0x000fe40005800000 */
[----:B------:R-:W-:Y:S01]  /*43a0*/  FSEL R132, R24, RZ, !P4 ;  /* 0x000000ff18847208 */ /* 0x000fe20006000000 */
[----:B------:R2:W3:Y:S08]  /*43b0*/  MUFU.EX2 R111, R102 ;  /* 0x00000066006f7308 */ /* 0x0004f00000000800 */
[----:B------:R-:W4:Y:S01]  /*43c0*/  MUFU.EX2 R3, R3 ;  /* 0x0000000300037308 */ /* 0x000f220000000800 */
[----:B--2---:R-:W-:-:S02]  /*43d0*/  FSEL R102, R20, RZ, !P2 ;  /* 0x000000ff14667208 */ /* 0x004fc40005000000 */
[----:B------:R-:W-:Y:S02]  /*43e0*/  ISETP.GE.U32.AND P2, PT, R126, UR19, PT ;  /* 0x000000137e007c0c */ /* 0x000fe4000bf46070 */
[----:B-1----:R-:W-:Y:S02]  /*43f0*/  FSEL R109, R7, 1, !P5 ;  /* 0x3f800000076d7808 */ /* 0x002fe40006800000 */
[----:B------:R-:W-:Y:S01]  /*4400*/  FSEL R115, R2, 1, !P2 ;  /* 0x3f80000002737808 */ /* 0x000fe20005000000 */
[----:B------:R-:W-:Y:S01]  /*4410*/  FFMA.FTZ R2, R102, R104, R105 ;  /* 0x0000006866027223 */ /* 0x000fe20000010069 */
[----:B------:R-:W1:Y:S01]  /*4420*/  MUFU.EX2 R4, R4 ;  /* 0x0000000400047308 */ /* 0x000e620000000800 */
[----:B---3--:R-:W-:Y:S02]  /*4430*/  FSEL R111, R111, 1, !P6 ;  /* 0x3f8000006f6f7808 */ /* 0x008fe40007000000 */
[----:B------:R-:W-:Y:S01]  /*4440*/  FFMA.FTZ R137, R107, R2, R106 ;  /* 0x000000026b897223 */ /* 0x000fe2000001006a */
[----:B------:R-:W-:Y:S01]  /*4450*/  FMUL.FTZ R2, R103, R104 ;  /* 0x0000006867027220 */ /* 0x000fe20000410000 */
[----:B------:R-:W-:-:S02]  /*4460*/  FSEL R114, R23, RZ, !P2 ;  /* 0x000000ff17727208 */ /* 0x000fc40005000000 */
[----:B------:R-:W-:Y:S01]  /*4470*/  FFMA.FTZ R137, R109, R137, R108 ;  /* 0x000000896d897223 */ /* 0x000fe2000001006c */
[----:B------:R-:W2:Y:S01]  /*4480*/  MUFU.EX2 R5, R5 ;  /* 0x0000000500057308 */ /* 0x000ea20000000800 */
[----:B----4-:R-:W-:Y:S01]  /*4490*/  FSEL R113, R3, 1, !P1 ;  /* 0x3f80000003717808 */ /* 0x010fe20004800000 */
[----:B------:R-:W-:Y:S01]  /*44a0*/  FMUL.FTZ R3, R139, R49 ;  /* 0x000000318b037220 */ /* 0x000fe20000410000 */
[----:B------:R-:W-:Y:S01]  /*44b0*/  FMUL.FTZ R138, R107, R2 ;  /* 0x000000026b8a7220 */ /* 0x000fe20000410000 */
[----:B------:R-:W-:Y:S01]  /*44c0*/  FFMA.FTZ R137, R111, R137, R110 ;  /* 0x000000896f897223 */ /* 0x000fe2000001006e */
[----:B------:R-:W-:Y:S01]  /*44d0*/  IMAD R2, R136, UR24, RZ ;  /* 0x0000001888027c24 */ /* 0x000fe2000f8e02ff */
[----:B------:R-:W-:Y:S01]  /*44e0*/  ISETP.GE.U32.AND P5, PT, R123, UR19, PT ;  /* 0x000000137b007c0c */ /* 0x000fe2000bfa6070 */
[----:B------:R-:W-:Y:S01]  /*44f0*/  FMUL.FTZ R138, R109, R138 ;  /* 0x0000008a6d8a7220 */ /* 0x000fe20000410000 */
[----:B------:R-:W3:Y:S01]  /*4500*/  MUFU.EX2 R6, R6 ;  /* 0x0000000600067308 */ /* 0x000ee20000000800 */
[----:B------:R-:W-:Y:S01]  /*4510*/  FFMA.FTZ R137, R113, R137, R112 ;  /* 0x0000008971897223 */ /* 0x000fe20000010070 */
[----:B-1----:R-:W-:Y:S01]  /*4520*/  FSEL R117, R4, 1, !P3 ;  /* 0x3f80000004757808 */ /* 0x002fe20005800000 */
[----:B------:R-:W-:Y:S01]  /*4530*/  FMUL.FTZ R136, R111, R138 ;  /* 0x0000008a6f887220 */ /* 0x000fe20000410000 */
[----:B------:R-:W-:Y:S01]  /*4540*/  ISETP.GE.U32.AND P6, PT, R122, UR19, PT ;  /* 0x000000137a007c0c */ /* 0x000fe2000bfc6070 */
[----:B------:R-:W-:Y:S01]  /*4550*/  FFMA.FTZ R140, R115, R137, R114 ;  /* 0x00000089738c7223 */ /* 0x000fe20000010072 */
[----:B------:R-:W-:Y:S01]  /*4560*/  FSEL R134, R15, RZ, !P5 ;  /* 0x000000ff0f867208 */ /* 0x000fe20006800000 */
[----:B------:R-:W-:Y:S01]  /*4570*/  FMUL.FTZ R136, R113, R136 ;  /* 0x0000008871887220 */ /* 0x000fe20000410000 */
[----:B------:R-:W1:Y:S01]  /*4580*/  MUFU.EX2 R3, R3 ;  /* 0x0000000300037308 */ /* 0x000e620000000800 */
[----:B--2---:R-:W-:Y:S01]  /*4590*/  FSEL R133, R5, 1, !P4 ;  /* 0x3f80000005857808 */ /* 0x004fe20006000000 */
[----:B------:R-:W-:Y:S01]  /*45a0*/  FFMA.FTZ R141, R117, R140, R116 ;  /* 0x0000008c758d7223 */ /* 0x000fe20000010074 */
[----:B------:R-:W-:Y:S01]  /*45b0*/  FMUL.FTZ R140, R115, R136 ;  /* 0x00000088738c7220 */ /* 0x000fe20000410000 */
[----:B------:R-:W-:Y:S01]  /*45c0*/  ISETP.GE.U32.AND P1, PT, R121, UR19, PT ;  /* 0x0000001379007c0c */ /* 0x000fe2000bf26070 */
[----:B------:R-:W2:Y:S01]  /*45d0*/  LDC.64 R4, c[0x0][0x2d8] ;  /* 0x0000b600ff047b82 */ /* 0x000ea20000000a00 */
[----:B------:R-:W-:Y:S01]  /*45e0*/  FFMA.FTZ R141, R133, R141, R132 ;  /* 0x0000008d858d7223 */ /* 0x000fe20000010084 */
[----:B------:R-:W-:Y:S01]  /*45f0*/  FMUL.FTZ R140, R117, R140 ;  /* 0x0000008c758c7220 */ /* 0x000fe20000410000 */
[----:B------:R-:W4:Y:S01]  /*4600*/  MUFU.EX2 R142, R142 ;  /* 0x0000008e008e7308 */ /* 0x000f220000000800 */
[----:B---3--:R-:W-:Y:S01]  /*4610*/  FSEL R135, R6, 1, !P5 ;  /* 0x3f80000006877808 */ /* 0x008fe20006800000 */
[----:B------:R-:W-:Y:S01]  /*4620*/  IMAD R151, R13, UR25, R2 ;  /* 0x000000190d977c24 */ /* 0x000fe2000f8e0202 */
[----:B------:R-:W-:Y:S01]  /*4630*/  FSEL R138, R25, RZ, !P6 ;  /* 0x000000ff198a7208 */ /* 0x000fe20007000000 */
[----:B------:R-:W-:Y:S01]  /*4640*/  FMUL.FTZ R150, R133, R140 ;  /* 0x0000008c85967220 */ /* 0x000fe20000410000 */
[----:B------:R-:W-:Y:S01]  /*4650*/  ISETP.GE.U32.AND P2, PT, R120, UR19, PT ;  /* 0x0000001378007c0c */ /* 0x000fe2000bf46070 */
[----:B------:R-:W-:Y:S01]  /*4660*/  FFMA.FTZ R141, R135, R141, R134 ;  /* 0x0000008d878d7223 */ /* 0x000fe20000010086 */
[----:B------:R-:W-:Y:S01]  /*4670*/  FSEL R137, R14, RZ, !P1 ;  /* 0x000000ff0e897208 */ /* 0x000fe20004800000 */
[----:B------:R-:W3:Y:S01]  /*4680*/  MUFU.EX2 R143, R143 ;  /* 0x0000008f008f7308 */ /* 0x000ee20000000800 */
[----:B-1----:R-:W-:Y:S01]  /*4690*/  FSEL R139, R3, 1, !P6 ;  /* 0x3f800000038b7808 */ /* 0x002fe20007000000 */
[----:B------:R-:W-:Y:S01]  /*46a0*/  FMUL.FTZ R150, R135, R150 ;  /* 0x0000009687967220 */ /* 0x000fe20000410000 */
[----:B------:R-:W-:Y:S01]  /*46b0*/  ISETP.GE.U32.AND P3, PT, R119, UR19, PT ;  /* 0x0000001377007c0c */ /* 0x000fe2000bf66070 */
[----:B------:R-:W1:Y:S01]  /*46c0*/  LDC.64 R6, c[0x0][0x2e0] ;  /* 0x0000b800ff067b82 */ /* 0x000e620000000a00 */
[----:B------:R-:W-:Y:S01]  /*46d0*/  FSEL R136, R26, RZ, !P2 ;  /* 0x000000ff1a887208 */ /* 0x000fe20005000000 */
[C---:B------:R-:W-:Y:S01]  /*46e0*/  FFMA.FTZ R141, R139.reuse, R141, R138 ;  /* 0x0000008d8b8d7223 */ /* 0x040fe2000001008a */
[----:B------:R-:W-:Y:S01]  /*46f0*/  FMUL.FTZ R3, R139, R150 ;  /* 0x000000968b037220 */ /* 0x000fe20000410000 */
[----:B------:R-:W0:Y:S01]  /*4700*/  MUFU.EX2 R145, R145 ;  /* 0x0000009100917308 */ /* 0x000e220000000800 */
[----:B----4-:R-:W-:-:S02]  /*4710*/  FSEL R142, R142, 1, !P1 ;  /* 0x3f8000008e8e7808 */ /* 0x010fc40004800000 */
[----:B------:R-:W-:Y:S02]  /*4720*/  ISETP.GE.U32.AND P4, PT, R118, UR19, PT ;  /* 0x0000001376007c0c */ /* 0x000fe4000bf86070 */
[----:B------:R-:W-:Y:S01]  /*4730*/  FSEL R140, R12, RZ, !P3 ;  /* 0x000000ff0c8c7208 */ /* 0x000fe20005800000 */
[C---:B------:R-:W-:Y:S01]  /*4740*/  FFMA.FTZ R149, R142.reuse, R141, R137 ;  /* 0x0000008d8e957223 */ /* 0x040fe20000010089 */
[----:B------:R-:W-:Y:S01]  /*4750*/  FMUL.FTZ R150, R142, R3 ;  /* 0x000000038e967220 */ /* 0x000fe20000410000 */
[----:B------:R-:W4:Y:S01]  /*4760*/  MUFU.EX2 R146, R146 ;  /* 0x0000009200927308 */ /* 0x000f220000000800 */
[----:B---3--:R-:W-:Y:S02]  /*4770*/  FSEL R143, R143, 1, !P2 ;  /* 0x3f8000008f8f7808 */ /* 0x008fe40005000000 */
[----:B------:R-:W-:Y:S02]  /*4780*/  FSEL R141, R27, RZ, !P4 ;  /* 0x000000ff1b8d7208 */ /* 0x000fe40006000000 */
[----:B------:R-:W-:Y:S01]  /*4790*/  ISETP.GE.U32.AND P5, PT, R92, UR19, PT ;  /* 0x000000135c007c0c */ /* 0x000fe2000bfa6070 */
[C---:B------:R-:W-:Y:S01]  /*47a0*/  FFMA.FTZ R149, R143.reuse, R149, R136 ;  /* 0x000000958f957223 */ /* 0x040fe20000010088 */
[----:B------:R-:W-:Y:S01]  /*47b0*/  FMUL.FTZ R150, R143, R150 ;  /* 0x000000968f967220 */ /* 0x000fe20000410000 */
[----:B------:R3:W3:Y:S01]  /*47c0*/  MUFU.EX2 R147, R144 ;  /* 0x0000009000937308 */ /* 0x0006e20000000800 */
[----:B0-----:R-:W-:-:S02]  /*47d0*/  FSEL R145, R145, 1, !P3 ;  /* 0x3f80000091917808 */ /* 0x001fc40005800000 */
[----:B--2---:R-:W-:Y:S02]  /*47e0*/  LEA R4, P1, R10, R4, 0x2 ;  /* 0x000000040a047211 */ /* 0x004fe400078210ff */
[----:B-1----:R-:W-:Y:S01]  /*47f0*/  LEA R6, P2, R8, R6, 0x2 ;  /* 0x0000000608067211 */ /* 0x002fe200078410ff */
[C---:B------:R-:W-:Y:S01]  /*4800*/  FFMA.FTZ R149, R145.reuse, R149, R140 ;  /* 0x0000009591957223 */ /* 0x040fe2000001008c */
[----:B----4-:R-:W-:Y:S02]  /*4810*/  FSEL R146, R146, 1, !P4 ;  /* 0x3f80000092927808 */ /* 0x010fe40006000000 */
[----:B---3--:R-:W-:Y:S02]  /*4820*/  FSEL R144, R0, RZ, !P5 ;  /* 0x000000ff00907208 */ /* 0x008fe40006800000 */
[----:B------:R-:W-:Y:S01]  /*4830*/  LEA.HI.X R7, R8, R7, R148, 0x2, P2 ;  /* 0x0000000708077211 */ /* 0x000fe200010f1494 */
[----:B------:R-:W-:Y:S01]  /*4840*/  FFMA.FTZ R3, R146, R149, R141 ;  /* 0x0000009592037223 */ /* 0x000fe2000001008d */
[----:B------:R-:W-:Y:S01]  /*4850*/  FMUL.FTZ R149, R145, R150 ;  /* 0x0000009691957220 */ /* 0x000fe20000410000 */
[----:B------:R-:W-:-:S03]  /*4860*/  FSEL R147, R147, 1, !P5 ;  /* 0x3f80000093937808 */ /* 0x000fc60006800000 */
[----:B------:R-:W-:Y:S01]  /*4870*/  FMUL.FTZ R2, R146, R149 ;  /* 0x0000009592027220 */ /* 0x000fe20000410000 */
[----:B------:R-:W-:Y:S02]  /*4880*/  IMAD.IADD R149, R11, 0x1, R151 ;  /* 0x000000010b957824 */ /* 0x000fe400078e0297 */
[C---:B------:R-:W-:Y:S01]  /*4890*/  FFMA.FTZ R3, R147.reuse, R3, R144 ;  /* 0x0000000393037223 */ /* 0x040fe20000010090 */
[----:B------:R-:W-:Y:S02]  /*48a0*/  FMUL.FTZ R2, R147, R2 ;  /* 0x0000000293027220 */ /* 0x000fe40000410000 */
[----:B------:R-:W-:Y:S02]  /*48b0*/  LEA.HI.X R5, R10, R5, R149, 0x2, P1 ;  /* 0x000000050a057211 */ /* 0x000fe400008f1495 */
[----:B------:R-:W0:Y:S01]  /*48c0*/  SHFL.UP PT, R11, R3, 0x1, RZ ;  /* 0x04200000030b7989 */ /* 0x000e2200000e00ff */
[----:B------:R-:W-:-:S03]  /*48d0*/  ISETP.GE.AND P1, PT, R98, 0x1, PT ;  /* 0x000000016200780c */ /* 0x000fc60003f26270 */
[----:B------:R-:W1:Y:S04]  /*48e0*/  SHFL.UP PT, R9, R2, 0x1, RZ ;  /* 0x0420000002097989 */ /* 0x000e6800000e00ff */
[----:B------:R2:W5:Y:S01]  /*48f0*/  LDG.E R148, desc[UR26][R4.64] ;  /* 0x0000001a04947981 */ /* 0x000562000c1e1900 */
[----:B------:R-:W-:Y:S01]  /*4900*/  ISETP.NE.AND P2, PT, R98, 0x1f, PT ;  /* 0x0000001f6200780c */ /* 0x000fe20003f45270 */
[----:B------:R-:W-:Y:S02]  /*4910*/  IMAD.MOV.U32 R10, RZ, RZ, 0x3f800000 ;  /* 0x3f800000ff0a7424 */ /* 0x000fe400078e00ff */
[----:B------:R3:W5:Y:S01]  /*4920*/  LDG.E R149, desc[UR26][R6.64] ;  /* 0x0000001a06957981 */ /* 0x000762000c1e1900 */
[----:B------:R-:W-:Y:S01]  /*4930*/  BSSY B0, `(.L_x_3335) ;  /* 0x0000034000007945 */ /* 0x000fe20003800000 */
[C---:B0-----:R-:W-:Y:S01]  /*4940*/  @P1 FFMA.FTZ R3, R2.reuse, R11, R3 ;  /* 0x0000000b02031223 */ /* 0x041fe20000010003 */
[----:B------:R-:W-:Y:S01]  /*4950*/  HFMA2.MMA R11, -RZ, RZ, 0, 0 ;  /* 0x00000000ff0b7435 */ /* 0x000fe200000001ff */
[----:B-1----:R-:W-:-:S03]  /*4960*/  @P1 FMUL.FTZ R2, R2, R9 ;  /* 0x0000000902021220 */ /* 0x002fc60000410000 */
        /* <DEDUP_REMOVED lines=9> */
[----:B------:R-:W-:Y:S01]  /*4a00*/  @!P0 LEA R8, R13, UR13, 0x3 ;  /* 0x0000000d0d088c11 */ /* 0x000fe2000f8e18ff */
[----:B------:R-:W-:Y:S01]  /*4a10*/  ULEA UR13, UR21, UR20, 0x18 ;  /* 0x00000014150d7291 */ /* 0x000fe2000f8ec03f */
[----:B-1----:R-:W-:-:S02]  /*4a20*/  @P1 FMUL.FTZ R2, R2, R9 ;  /* 0x0000000902021220 */ /* 0x002fc40000410000 */
[----:B--2---:R-:W0:Y:S01]  /*4a30*/  SHFL.UP PT, R4, R3, 0x8, RZ ;  /* 0x0500000003047989 */ /* 0x004e2200000e00ff */
[----:B------:R-:W-:Y:S02]  /*4a40*/  ISETP.GE.AND P1, PT, R98, 0x8, PT ;  /* 0x000000086200780c */ /* 0x000fe40003f26270 */
[----:B------:R-:W-:Y:S01]  /*4a50*/  SHF.R.U32.HI R9, RZ, 0x5, R101 ;  /* 0x00000005ff097819 */ /* 0x000fe20000011665 */
[----:B------:R-:W1:Y:S04]  /*4a60*/  SHFL.UP PT, R5, R2, 0x8, RZ ;  /* 0x0500000002057989 */ /* 0x000e6800000e00ff */
[----:B------:R-:W-:Y:S06]  /*4a70*/  @!P0 LDS.64 R10, [R8+0x10b0] ;  /* 0x0010b000080a8984 */ /* 0x000fec0000000a00 */
[C---:B0-----:R-:W-:Y:S01]  /*4a80*/  @P1 FFMA.FTZ R3, R2.reuse, R4, R3 ;  /* 0x0000000402031223 */ /* 0x041fe20000010003 */
[----:B-1----:R-:W-:-:S04]  /*4a90*/  @P1 FMUL.FTZ R2, R2, R5 ;  /* 0x0000000502021220 */ /* 0x002fc80000410000 */
[----:B------:R-:W0:Y:S01]  /*4aa0*/  SHFL.UP PT, R4, R3, 0x10, RZ ;  /* 0x0600000003047989 */ /* 0x000e2200000e00ff */
[----:B------:R-:W-:-:S03]  /*4ab0*/  ISETP.GE.AND P1, PT, R98, 0x10, PT ;  /* 0x000000106200780c */ /* 0x000fc60003f26270 */
[----:B------:R-:W1:Y:S10]  /*4ac0*/  SHFL.UP PT, R5, R2, 0x10, RZ ;  /* 0x0600000002057989 */ /* 0x000e7400000e00ff */
[C---:B0-----:R-:W-:Y:S01]  /*4ad0*/  @P1 FFMA.FTZ R3, R2.reuse, R4, R3 ;  /* 0x0000000402031223 */ /* 0x041fe20000010003 */
[----:B-1----:R-:W-:-:S04]  /*4ae0*/  @P1 FMUL.FTZ R2, R2, R5 ;  /* 0x0000000502021220 */ /* 0x002fc80000410000 */
[----:B------:R-:W-:Y:S01]  /*4af0*/  SHFL.UP PT, R151, R3, 0x1, RZ ;  /* 0x0420000003977989 */ /* 0x000fe200000e00ff */
[----:B------:R-:W-:-:S03]  /*4b00*/  ISETP.NE.AND P1, PT, R9, RZ, PT ;  /* 0x000000ff0900720c */ /* 0x000fc60003f25270 */
[----:B------:R-:W-:Y:S01]  /*4b10*/  @!P2 STS.64 [R94+0x1090], R2 ;  /* 0x001090025e00a388 */ /* 0x000fe20000000a00 */
[----:B------:R-:W-:Y:S01]  /*4b20*/  BAR.SYNC.DEFER_BLOCKING 0x0 ;  /* 0x0000000000007b1d */ /* 0x000fe20000010000 */
[----:B------:R-:W-:-:S08]  /*4b30*/  ISETP.NE.AND P3, PT, R98, RZ, P1 ;  /* 0x000000ff6200720c */ /* 0x000fd00000f65270 */
[----:B------:R-:W-:Y:S01]  /*4b40*/  @P1 ISETP.NE.AND P2, PT, R98, RZ, PT ;  /* 0x000000ff6200120c */ /* 0x000fe20003f45270 */
[----:B------:R-:W-:Y:S01]  /*4b50*/  SHFL.UP PT, R150, R2, 0x1, RZ ;  /* 0x0420000002967989 */ /* 0x000fe200000e00ff */
[----:B------:R-:W-:-:S03]  /*4b60*/  @P1 MOV R8, R10 ;  /* 0x0000000a00081202 */ /* 0x000fc60000000f00 */
[----:B---3--:R-:W0:Y:S02]  /*4b70*/  LDS.128 R4, [UR13+0x1090] ;  /* 0x0010900dff047984 */ /* 0x008e240008000c00 */
[C---:B0-----:R-:W-:Y:S01]  /*4b80*/  @P1 FMUL.FTZ R9, R150.reuse, R4 ;  /* 0x0000000496091220 */ /* 0x041fe20000410000 */
[----:B------:R-:W-:Y:S01]  /*4b90*/  FFMA.FTZ R152, R5, R6, R7 ;  /* 0x0000000605987223 */ /* 0x000fe20000010007 */
[----:B------:R-:W-:-:S03]  /*4ba0*/  @P3 FFMA.FTZ R5, R150, R5, R151 ;  /* 0x0000000596053223 */ /* 0x000fc60000010097 */
[----:B------:R-:W-:Y:S02]  /*4bb0*/  @P1 FSEL R7, R4, R9, !P2 ;  /* 0x0000000904071208 */ /* 0x000fe40005000000 */
[----:B------:R-:W-:Y:S02]  /*4bc0*/  @P1 MOV R9, R11 ;  /* 0x0000000b00091202 */ /* 0x000fe40000000f00 */
[----:B------:R-:W-:Y:S01]  /*4bd0*/  @P1 MOV R151, R5 ;  /* 0x0000000500971202 */ /* 0x000fe20000000f00 */
[----:B------:R-:W-:Y:S01]  /*4be0*/  @P1 IMAD.MOV.U32 R150, RZ, RZ, R7 ;  /* 0x000000ffff961224 */ /* 0x000fe200078e0007 */
[----:B------:R-:W-:Y:S06]  /*4bf0*/  @P1 BRA `(.L_x_3336) ;  /* 0x00000000001c1947 */ /* 0x000fec0003800000 */
[----:B------:R-:W-:Y:S01]  /*4c00*/  ISETP.NE.AND P1, PT, R98, RZ, PT ;  /* 0x000000ff6200720c */ /* 0x000fe20003f25270 */
[----:B------:R-:W-:-:S04]  /*4c10*/  FMUL.FTZ R9, R4, R6 ;  /* 0x0000000604097220 */ /* 0x000fc80000410000 */
[C---:B------:R-:W-:Y:S01]  /*4c20*/  FMUL.FTZ R8, R9.reuse, R10 ;  /* 0x0000000a09087220 */ /* 0x040fe20000410000 */
[----:B------:R-:W-:-:S07]  /*4c30*/  FFMA.FTZ R9, R9, R11, R152 ;  /* 0x0000000b09097223 */ /* 0x000fce0000010098 */
[----:B------:R0:W-:Y:S01]  /*4c40*/  @!P1 STS.64 [UR13+0x10a8], R10 ;  /* 0x0010a80aff009988 */ /* 0x0001e20008000a0d */
[----:B------:R-:W-:Y:S01]  /*4c50*/  @!P1 MOV R150, R10 ;  /* 0x0000000a00969202 */ /* 0x000fe20000000f00 */
[----:B------:R-:W-:-:S07]  /*4c60*/  @!P1 IMAD.MOV.U32 R151, RZ, RZ, R11 ;  /* 0x000000ffff979224 */ /* 0x000fce00078e000b */
.L_x_3336:
[----:B------:R-:W-:Y:S05]  /*4c70*/  BSYNC B0 ;  /* 0x0000000000007941 */ /* 0x000fea0003800000 */
.L_x_3335:
        /* <DEDUP_REMOVED lines=35> */
.L_x_3338:
[----:B------:R-:W-:Y:S05]  /*4eb0*/  BSYNC B0 ;  /* 0x0000000000007941 */ /* 0x000fea0003800000 */
.L_x_3337:
        /* <DEDUP_REMOVED lines=19> */
.L_x_3334:
[----:B------:R-:W-:Y:S01]  /*4ff0*/  ISETP.NE.AND P0, PT, R101, RZ, PT ;  /* 0x000000ff6500720c */ /* 0x000fe20003f05270 */
[----:B------:R-:W-:Y:S01]  /*5000*/  BAR.SYNC.DEFER_BLOCKING 0x0 ;  /* 0x0000000000007b1d */ /* 0x000fe20000010000 */
[----:B--2---:R-:W-:Y:S01]  /*5010*/  MOV R3, UR4 ;  /* 0x0000000400037c02 */ /* 0x004fe20008000f00 */
[----:B------:R-:W-:Y:S01]  /*5020*/  USHF.R.S32.HI UR22, URZ, 0x1f, UR29 ;  /* 0x0000001f3f167899 */ /* 0x000fe2000801141d */
[----:B------:R-:W-:Y:S01]  /*5030*/  SHF.R.S32.HI R109, RZ, 0x1f, R93 ;  /* 0x0000001fff6d7819 */ /* 0x000fe2000001145d */
[----:B------:R-:W-:-:S04]  /*5040*/  USHF.L.U32 UR20, UR4, 0xa, URZ ;  /* 0x0000000a04147899 */ /* 0x000fc8000800063f */
[----:B------:R-:W1:Y:S01]  /*5050*/  S2UR UR19, SR_CgaCtaId ;  /* 0x00000000001379c3 */ /* 0x000e620000008800 */
[----:B------:R-:W-:Y:S01]  /*5060*/  UMOV UR13, 0x400 ;  /* 0x00000400000d7882 */ /* 0x000fe20000000000 */
[----:B------:R-:W-:Y:S01]  /*5070*/  ULDC.64 UR32, c[0x0][0x2b0] ;  /* 0x0000ac0000207ab9 */ /* 0x000fe20000000a00 */
[----:B------:R-:W-:Y:S01]  /*5080*/  BSSY B0, `(.L_x_3340) ;  /* 0x000003f000007945 */ /* 0x000fe20003800000 */
[----:B------:R-:W-:Y:S01]  /*5090*/  UIMAD UR21, UR22, UR32, URZ ;  /* 0x00000020161572a4 */ /* 0x000fe2000f8e023f */
[----:B------:R-:W-:Y:S01]  /*50a0*/  IADD3 R2, P2, R93, UR20, RZ ;  /* 0x000000145d027c10 */ /* 0x000fe2000ff5e0ff */
        /* <DEDUP_REMOVED lines=11> */
[----:B--2---:R-:W-:Y:S02]  /*5160*/  @!P0 IMAD R0, R3, -0x400, R0 ;  /* 0xfffffc0003008824 */ /* 0x004fe400078e0200 */
[----:B------:R-:W-:Y:S01]  /*5170*/  IADD3.X R3, R109, UR19, RZ, P2, !PT ;  /* 0x000000136d037c10 */ /* 0x000fe200097fe4ff */
        /* <DEDUP_REMOVED lines=33> */
[----:B------:R-:W-:Y:S05]  /*5390*/  @P1 BRA `(.L_x_3341) ;  /* 0x0000000000341947 */ /* 0x000fea0003800000 */
[----:B------:R-:W1:Y:S01]  /*53a0*/  S2R R5, SR_CTAID.X ;  /* 0x0000000000057919 */ /* 0x000e620000002500 */
[----:B------:R-:W-:Y:S02]  /*53b0*/  ULDC.64 UR34, c[0x0][0x2b8] ;  /* 0x0000ae0000227ab9 */ /* 0x000fe40000000a00 */
[----:B------:R-:W-:Y:S02]  /*53c0*/  UIMAD UR31, UR21, UR34, URZ ;  /* 0x00000022151f72a4 */ /* 0x000fe4000f8e023f */
[----:B------:R-:W-:Y:S02]  /*53d0*/  MOV R7, UR34 ;  /* 0x0000002200077c02 */ /* 0x000fe40008000f00 */
[----:B------:R-:W-:-:S03]  /*53e0*/  UIMAD UR31, UR28, UR35, UR31 ;  /* 0x000000231c1f72a4 */ /* 0x000fc6000f8e021f */
[----:B------:R-:W-:Y:S01]  /*53f0*/  ULDC.64 UR34, c[0x0][0x308] ;  /* 0x0000c20000227ab9 */ /* 0x000fe20000000a00 */
[----:B-1----:R-:W-:-:S04]  /*5400*/  IMAD.WIDE.U32 R4, R5, UR32, R2 ;  /* 0x0000002005047c25 */ /* 0x002fc8000f8e0002 */
[----:B------:R-:W-:Y:S02]  /*5410*/  VIADD R5, R5, UR30 ;  /* 0x0000001e05057c36 */ /* 0x000fe40008000000 */
[----:B------:R-:W-:-:S05]  /*5420*/  IMAD.WIDE.U32 R4, R7, UR28, R4 ;  /* 0x0000001c07047c25 */ /* 0x000fca000f8e0004 */
[----:B------:R-:W-:Y:S02]  /*5430*/  IADD3 R5, R5, UR31, RZ ;  /* 0x0000001f05057c10 */ /* 0x000fe4000fffe0ff */
[----:B------:R-:W-:-:S04]  /*5440*/  LEA R6, P1, R4, UR34, 0x2 ;  /* 0x0000002204067c11 */ /* 0x000fc8000f8210ff */
[----:B------:R-:W-:-:S05]  /*5450*/  LEA.HI.X R7, R4, UR35, R5, 0x2, P1 ;  /* 0x0000002304077c11 */ /* 0x000fca00088f1405 */
[----:B------:R1:W-:Y:S04]  /*5460*/  STG.E desc[UR26][R6.64], R9 ;  /* 0x0000000906007986 */ /* 0x0003e8000c10191a */
.L_x_3341:
[----:B------:R-:W-:Y:S05]  /*5470*/  BSYNC B0 ;  /* 0x0000000000007941 */ /* 0x000fea0003800000 */
.L_x_3340:
[----:B------:R-:W-:Y:S01]  /*5480*/  ULDC.64 UR30, c[0x0][0x2b8] ;  /* 0x0000ae00001e7ab9 */ /* 0x000fe20000000a00 */
[----:B------:R-:W-:Y:S01]  /*5490*/  UMOV UR25, UR23 ;  /* 0x0000001700197c82 */ /* 0x000fe20008000000 */
[C---:B------:R-:W-:Y:S01]  /*54a0*/  LOP3.LUT R0, R93.reuse, 0x20, RZ, 0xfc, !PT ;  /* 0x000000205d007812 */ /* 0x040fe200078efcff */
[----:B------:R-:W-:Y:S01]  /*54b0*/  UIMAD.WIDE.U32 UR24, UR28, UR30, UR24 ;  /* 0x0000001e1c1872a5 */ /* 0x000fe2000f8e0018 */
[C---:B------:R-:W-:Y:S01]  /*54c0*/  LOP3.LUT R15, R93.reuse, 0x40, RZ, 0xfc, !PT ;  /* 0x000000405d0f7812 */ /* 0x040fe200078efcff */
[----:B------:R-:W-:Y:S01]  /*54d0*/  UIMAD UR30, UR21, UR30, URZ ;  /* 0x0000001e151e72a4 */ /* 0x000fe2000f8e023f */
[C---:B------:R-:W-:Y:S01]  /*54e0*/  SHF.L.U64.HI R14, R0.reuse, 0x2, R109 ;  /* 0x00000002000e7819 */ /* 0x040fe2000001026d */
[----:B------:R-:W-:Y:S01]  /*54f0*/  UIADD3 UR23, UP0, UR20, UR24, URZ ;  /* 0x0000001814177290 */ /* 0x000fe2000ff1e03f */
[----:B------:R-:W-:Y:S01]  /*5500*/  IMAD.SHL.U32 R13, R0, 0x4, RZ ;  /* 0x00000004000d7824 */ /* 0x000fe200078e00ff */
[----:B------:R-:W-:Y:S01]  /*5510*/  UIMAD UR24, UR28, UR31, UR30 ;  /* 0x0000001f1c1872a4 */ /* 0x000fe2000f8e021e */
[C---:B0-----:R-:W-:Y:S01]  /*5520*/  LOP3.LUT R10, R93.reuse, 0x120, RZ, 0xfc, !PT ;  /* 0x000001205d0a7812 */ /* 0x041fe200078efcff */
[----:B------:R-:W-:Y:S01]  /*5530*/  ULDC.64 UR32, c[0x0][0x308] ;  /* 0x0000c20000207ab9 */ /* 0x000fe20000000a00 */
[----:B------:R-:W-:Y:S01]  /*5540*/  LOP3.LUT R11, R93, 0x140, RZ, 0xfc, !PT ;  /* 0x000001405d0b7812 */ /* 0x000fe200078efcff */
[----:B------:R-:W-:Y:S01]  /*5550*/  UIADD3.X UR24, UR19, UR24, UR25, UP0, !UPT ;  /* 0x0000001813187290 */ /* 0x000fe200087fe419 */
[----:B------:R-:W-:Y:S01]  /*5560*/  IADD3 R4, P1, R13, UR32, RZ ;  /* 0x000000200d047c10 */ /* 0x000fe2000ff3e0ff */
[----:B-1----:R-:W0:Y:S01]  /*5570*/  S2R R9, SR_CTAID.X ;  /* 0x0000000000097919 */ /* 0x002e220000002500 */
[----:B------:R-:W-:Y:S01]  /*5580*/  MOV R7, UR23 ;  /* 0x0000001700077c02 */ /* 0x000fe20008000f00 */
[----:B------:R-:W-:Y:S01]  /*5590*/  ULDC.64 UR30, c[0x0][0x2a0] ;  /* 0x0000a800001e7ab9 */ /* 0x000fe20000000a00 */
[----:B------:R-:W-:Y:S01]  /*55a0*/  LOP3.LUT R12, R93, 0xc0, RZ, 0xfc, !PT ;  /* 0x000000c05d0c7812 */ /* 0x000fe200078efcff */
[----:B------:R-:W-:Y:S01]  /*55b0*/  ULDC.64 UR34, c[0x0][0x318] ;  /* 0x0000c60000227ab9 */ /* 0x000fe20000000a00 */
[----:B------:R-:W-:-:S02]  /*55c0*/  ISETP.GE.AND P2, PT, R15, R8, PT ;  /* 0x000000080f00720c */ /* 0x000fc40003f46270 */
[----:B------:R-:W-:Y:S01]  /*55d0*/  LEA R4, P6, R7, R4, 0x2 ;  /* 0x0000000407047211 */ /* 0x000fe200078c10ff */
[----:B------:R-:W-:Y:S01]  /*55e0*/  IMAD.U32 R7, RZ, RZ, UR24 ;  /* 0x00000018ff077e24 */ /* 0x000fe2000f8e00ff */
[----:B------:R-:W-:Y:S01]  /*55f0*/  IADD3.X R5, R14, UR33, RZ, P1, !PT ;  /* 0x000000210e057c10 */ /* 0x000fe20008ffe4ff */
[----:B------:R-:W-:Y:S01]  /*5600*/  UIMAD.WIDE.U32 UR24, UR29, UR30, URZ ;  /* 0x0000001e1d1872a5 */ /* 0x000fe2000f8e003f */
[-C--:B------:R-:W-:Y:S02]  /*5610*/  ISETP.GE.AND P4, PT, R10, R8.reuse, PT ;  /* 0x000000080a00720c */ /* 0x080fe40003f86270 */
[----:B------:R-:W-:Y:S01]  /*5620*/  MOV R6, UR23 ;  /* 0x0000001700067c02 */ /* 0x000fe20008000f00 */
[----:B------:R-:W-:Y:S01]  /*5630*/  ULDC UR23, c[0x0][0x218] ;  /* 0x0000860000177ab9 */ /* 0x000fe20000000800 */
[-C--:B------:R-:W-:Y:S01]  /*5640*/  ISETP.GE.AND P5, PT, R11, R8.reuse, PT ;  /* 0x000000080b00720c */ /* 0x080fe20003fa6270 */
[----:B------:R-:W-:Y:S01]  /*5650*/  UIMAD UR32, UR4, -0x400, UR23 ;  /* 0xfffffc00042078a4 */ /* 0x000fe2000f8e0217 */
[----:B------:R-:W-:Y:S01]  /*5660*/  ISETP.GE.AND P3, PT, R12, R8, PT ;  /* 0x000000080c00720c */ /* 0x000fe20003f66270 */
[----:B------:R-:W-:Y:S01]  /*5670*/  UIMAD UR23, UR22, UR30, URZ ;  /* 0x0000001e161772a4 */ /* 0x000fe2000f8e023f */
[----:B------:R-:W-:-:S02]  /*5680*/  LEA.HI.X R5, R6, R5, R7, 0x2, P6 ;  /* 0x0000000506057211 */ /* 0x000fc400030f1407 */
[C---:B------:R-:W-:Y:S01]  /*5690*/  LOP3.LUT R17, R93.reuse, 0x80, RZ, 0xfc, !PT ;  /* 0x000000805d117812 */ /* 0x040fe200078efcff */
[----:B------:R-:W-:Y:S01]  /*56a0*/  UIMAD UR23, UR29, UR31, UR23 ;  /* 0x0000001f1d1772a4 */ /* 0x000fe2000f8e0217 */
[-C--:B------:R-:W-:Y:S01]  /*56b0*/  ISETP.GE.AND P1, PT, R0, R8.reuse, PT ;  /* 0x000000080000720c */ /* 0x080fe20003f26270 */
[----:B------:R1:W-:Y:S01]  /*56c0*/  @!P2 STG.E desc[UR26][R4.64+0x80], R23 ;  /* 0x000080170400a986 */ /* 0x0003e2000c10191a */
[C---:B------:R-:W-:Y:S01]  /*56d0*/  LOP3.LUT R16, R93.reuse, 0x160, RZ, 0xfc, !PT ;  /* 0x000001605d107812 */ /* 0x040fe200078efcff */
[----:B------:R-:W-:Y:S01]  /*56e0*/  UIADD3 UR25, UR25, UR23, URZ ;  /* 0x0000001719197290 */ /* 0x000fe2000fffe03f */
[C---:B------:R-:W-:Y:S01]  /*56f0*/  LOP3.LUT R18, R93.reuse, 0x180, RZ, 0xfc, !PT ;  /* 0x000001805d127812 */ /* 0x040fe200078efcff */
[----:B------:R-:W-:Y:S01]  /*5700*/  @!P4 STG.E desc[UR26][R4.64+0x400], R53 ;  /* 0x000400350400c986 */ /* 0x000fe2000c10191a */
        /* <DEDUP_REMOVED lines=11> */
[C---:B------:R-:W-:Y:S01]  /*57c0*/  LOP3.LUT R22, R93.reuse, 0x1c0, RZ, 0xfc, !PT ;  /* 0x000001c05d167812 */ /* 0x040fe200078efcff */
[----:B------:R3:W-:Y:S01]  /*57d0*/  @!P2 STG.E desc[UR26][R4.64+0x180], R25 ;  /* 0x000180190400a986 */ /* 0x0007e2000c10191a */
[----:B-1----:R-:W-:-:S02]  /*57e0*/  LOP3.LUT R23, R93, 0x100, RZ, 0xfc, !PT ;  /* 0x000001005d177812 */ /* 0x002fc400078efcff */
[C---:B------:R-:W-:Y:S01]  /*57f0*/  LOP3.LUT R24, R93.reuse, 0xa0, RZ, 0xfc, !PT ;  /* 0x000000a05d187812 */ /* 0x040fe200078efcff */
[----:B------:R-:W-:Y:S01]  /*5800*/  @!P4 STG.E desc[UR26][R4.64+0x500], R57 ;  /* 0x000500390400c986 */ /* 0x000fe2000c10191a */
[----:B------:R-:W-:Y:S02]  /*5810*/  MOV R6, UR20 ;  /* 0x0000001400067c02 */ /* 0x000fe40008000f00 */
[----:B--2---:R-:W-:Y:S01]  /*5820*/  LOP3.LUT R21, R93, 0x60, RZ, 0xfc, !PT ;  /* 0x000000605d157812 */ /* 0x004fe200078efcff */
[----:B------:R-:W-:Y:S01]  /*5830*/  @!P5 STG.E desc[UR26][R4.64+0x580], R59 ;  /* 0x0005803b0400d986 */ /* 0x000fe2000c10191a */
[-C--:B------:R-:W-:Y:S02]  /*5840*/  ISETP.GE.AND P5, PT, R23, R8.reuse, PT ;  /* 0x000000081700720c */ /* 0x080fe40003fa6270 */
[----:B------:R-:W-:Y:S01]  /*5850*/  ISETP.GE.AND P4, PT, R21, R8, PT ;  /* 0x000000081500720c */ /* 0x000fe20003f86270 */
[----:B------:R-:W-:Y:S01]  /*5860*/  @!P3 STG.E desc[UR26][R4.64+0x300], R49 ;  /* 0x000300310400b986 */ /* 0x000fe2000c10191a */
[----:B---3--:R-:W-:-:S02]  /*5870*/  LOP3.LUT R25, R93, 0x1e0, RZ, 0xfc, !PT ;  /* 0x000001e05d197812 */ /* 0x008fc400078efcff */
[-C--:B------:R-:W-:Y:S01]  /*5880*/  ISETP.GE.AND P3, PT, R24, R8.reuse, PT ;  /* 0x000000081800720c */ /* 0x080fe20003f66270 */
[----:B------:R-:W-:Y:S01]  /*5890*/  @!P6 STG.E desc[UR26][R4.64+0x600], R103 ;  /* 0x000600670400e986 */ /* 0x000fe2000c10191a */
[-C--:B------:R-:W-:Y:S02]  /*58a0*/  ISETP.GE.AND P6, PT, R22, R8.reuse, PT ;  /* 0x000000081600720c */ /* 0x080fe40003fc6270 */
[----:B------:R-:W-:Y:S02]  /*58b0*/  ISETP.GE.AND P2, PT, R25, R8, PT ;  /* 0x000000081900720c */ /* 0x000fe40003f46270 */
[----:B------:R-:W-:Y:S01]  /*58c0*/  MOV R7, UR19 ;  /* 0x0000001300077c02 */ /* 0x000fe20008000f00 */
[----:B------:R-:W-:Y:S01]  /*58d0*/  @!P5 STG.E desc[UR26][R4.64+0x380], R51 ;  /* 0x000380330400d986 */ /* 0x000fe2000c10191a */
[----:B------:R-:W-:Y:S01]  /*58e0*/  IADD3 R8, P5, R13, UR34, RZ ;  /* 0x000000220d087c10 */ /* 0x000fe2000ffbe0ff */
[----:B0-----:R-:W-:Y:S01]  /*58f0*/  @!P1 IMAD.WIDE.U32 R6, R9, UR30, R6 ;  /* 0x0000001e09069c25 */ /* 0x001fe2000f8e0006 */
[----:B------:R-:W-:Y:S01]  /*5900*/  ULDC.64 UR30, c[0x0][0x2a8] ;  /* 0x0000aa00001e7ab9 */ /* 0x000fe20000000a00 */
[----:B------:R0:W-:Y:S01]  /*5910*/  @!P4 STG.E desc[UR26][R4.64+0x100], R27 ;  /* 0x0001001b0400c986 */ /* 0x0001e2000c10191a */
[----:B------:R-:W-:-:S02]  /*5920*/  UIMAD.WIDE.U32 UR24, UR28, UR30, UR24 ;  /* 0x0000001e1c1872a5 */ /* 0x000fc4000f8e0018 */
[----:B------:R-:W-:Y:S01]  /*5930*/  MOV R9, UR30 ;  /* 0x0000001e00097c02 */ /* 0x000fe20008000f00 */
[----:B------:R-:W-:Y:S01]  /*5940*/  @!P1 VIADD R7, R7, UR23 ;  /* 0x0000001707079c36 */ /* 0x000fe20008000000 */
[----:B------:R-:W-:Y:S01]  /*5950*/  UIMAD UR23, UR21, UR30, URZ ;  /* 0x0000001e151772a4 */ /* 0x000fe2000f8e023f */
[----:B------:R-:W-:Y:S01]  /*5960*/  @!P6 STG.E desc[UR26][R4.64+0x680], R105 ;  /* 0x000680690400e986 */ /* 0x000fe2000c10191a */
[----:B------:R-:W-:Y:S01]  /*5970*/  UIADD3 UR30, UP0, UR20, UR24, URZ ;  /* 0x00000018141e7290 */ /* 0x000fe2000ff1e03f */
[----:B------:R-:W-:Y:S01]  /*5980*/  @!P1 IMAD.WIDE.U32 R6, R9, UR28, R6 ;  /* 0x0000001c09069c25 */ /* 0x000fe2000f8e0006 */
[----:B------:R-:W-:Y:S01]  /*5990*/  UIMAD UR23, UR28, UR31, UR23 ;  /* 0x0000001f1c1772a4 */ /* 0x000fe2000f8e0217 */
[----:B------:R1:W-:Y:S03]  /*59a0*/  @!P3 STG.E desc[UR26][R4.64+0x200], R45 ;  /* 0x0002002d0400b986 */ /* 0x0003e6000c10191a */
[----:B------:R-:W-:Y:S01]  /*59b0*/  MOV R47, UR30 ;  /* 0x0000001e002f7c02 */ /* 0x000fe20008000f00 */
[----:B------:R2:W-:Y:S01]  /*59c0*/  @!P2 STG.E desc[UR26][R4.64+0x700], R107 ;  /* 0x0007006b0400a986 */ /* 0x0005e2000c10191a */
[----:B------:R-:W-:Y:S01]  /*59d0*/  @!P1 IADD3 R9, P4, R93, R6, RZ ;  /* 0x000000065d099210 */ /* 0x000fe20007f9e0ff */
[----:B------:R-:W-:Y:S01]  /*59e0*/  UIADD3.X UR24, UR19, UR23, UR25, UP0, !UPT ;  /* 0x0000001713187290 */ /* 0x000fe200087fe419 */
[----:B------:R-:W-:Y:S01]  /*59f0*/  LEA R6, P6, R47, R8, 0x2 ;  /* 0x000000082f067211 */ /* 0x000fe200078c10ff */
[----:B------:R-:W-:Y:S01]  /*5a00*/  IMAD.U32 R44, RZ, RZ, UR30 ;  /* 0x0000001eff2c7e24 */ /* 0x000fe2000f8e00ff */
[----:B------:R-:W-:-:S02]  /*5a10*/  @!P1 IADD3.X R26, R109, UR23, R7, P4, !PT ;  /* 0x000000176d1a9c10 */ /* 0x000fc4000a7fe407 */
[C---:B------:R-:W-:Y:S02]  /*5a20*/  @!P1 LEA R8, P3, R9.reuse, UR34, 0x2 ;  /* 0x0000002209089c11 */ /* 0x040fe4000f8610ff */
[----:B------:R-:W-:Y:S02]  /*5a30*/  IADD3.X R7, R14, UR35, RZ, P5, !PT ;  /* 0x000000230e077c10 */ /* 0x000fe4000affe4ff */
[----:B0-----:R-:W-:Y:S02]  /*5a40*/  MOV R27, UR24 ;  /* 0x00000018001b7c02 */ /* 0x001fe40008000f00 */
[----:B------:R-:W-:Y:S02]  /*5a50*/  @!P1 LEA.HI.X R9, R9, UR35, R26, 0x2, P3 ;  /* 0x0000002309099c11 */ /* 0x000fe400098f141a */
[----:B------:R-:W-:Y:S02]  /*5a60*/  ISETP.GE.AND P4, PT, R0, UR32, PT ;  /* 0x0000002000007c0c */ /* 0x000fe4000bf86270 */
[----:B------:R-:W-:-:S02]  /*5a70*/  ISETP.GE.AND P3, PT, R15, UR32, PT ;  /* 0x000000200f007c0c */ /* 0x000fc4000bf66270 */
[----:B------:R-:W-:Y:S02]  /*5a80*/  ISETP.GE.AND P2, PT, R21, UR32, PT ;  /* 0x0000002015007c0c */ /* 0x000fe4000bf46270 */
[----:B------:R-:W-:Y:S02]  /*5a90*/  LEA.HI.X R7, R44, R7, R27, 0x2, P6 ;  /* 0x000000072c077211 */ /* 0x000fe400030f141b */
[----:B------:R-:W-:Y:S01]  /*5aa0*/  CS2R R26, SRZ ;  /* 0x00000000001a7805 */ /* 0x000fe2000001ff00 */
[----:B------:R-:W-:Y:S01]  /*5ab0*/  BAR.SYNC.DEFER_BLOCKING 0x0 ;  /* 0x0000000000007b1d */ /* 0x000fe20000010000 */
[----:B-1----:R-:W-:Y:S02]  /*5ac0*/  CS2R R44, SRZ ;  /* 0x00000000002c7805 */ /* 0x002fe4000001ff00 */
[----:B------:R-:W-:Y:S02]  /*5ad0*/  ISETP.GE.AND P6, PT, R24, UR32, PT ;  /* 0x0000002018007c0c */ /* 0x000fe4000bfc6270 */
[----:B------:R-:W-:-:S02]  /*5ae0*/  ISETP.GE.AND P5, PT, R12, UR32, PT ;  /* 0x000000200c007c0c */ /* 0x000fc4000bfa6270 */
[----:B--2---:R-:W-:Y:S02]  /*5af0*/  CS2R R4, SRZ ;  /* 0x0000000000047805 */ /* 0x004fe4000001ff00 */
        /* <DEDUP_REMOVED lines=24> */
[----:B------:R-:W-:Y:S02]  /*5c80*/  CS2R R56, SRZ ;  /* 0x0000000000387805 */ /* 0x000fe4000001ff00 */
        /* <DEDUP_REMOVED lines=80> */
[----:B------:R-:W0:Y:S01]  /*6190*/  MUFU.EX2 R106, R106 ;  /* 0x0000006a006a7308 */ /* 0x000e220000000800 */
[----:B-1----:R-:W-:-:S07]  /*61a0*/  FADD.FTZ R105, R105, 1 ;  /* 0x3f80000069697421 */ /* 0x002fce0000010000 */
[----:B------:R-:W1:Y:S01]  /*61b0*/  MUFU.RCP R53, R53 ;  /* 0x0000003500357308 */ /* 0x000e620000001000 */
[----:B--2---:R-:W-:-:S04]  /*61c0*/  FMUL.FTZ R52, R51, R52 ;  /* 0x0000003433347220 */ /* 0x004fc80000410000 */
[----:B------:R-:W-:Y:S01]  /*61d0*/  FMUL.FTZ R43, R52, R43 ;  /* 0x0000002b342b7220 */ /* 0x000fe20000410000 */
[----:B------:R-:W-:Y:S01]  /*61e0*/  BAR.SYNC.DEFER_BLOCKING 0x0 ;  /* 0x0000000000007b1d */ /* 0x000fe20000010000 */
[----:B0-----:R-:W-:-:S05]  /*61f0*/  FADD.FTZ R106, R106, 1 ;  /* 0x3f8000006a6a7421 */ /* 0x001fca0000010000 */
[----:B------:R-:W0:Y:S01]  /*6200*/  MUFU.EX2 R107, R107 ;  /* 0x0000006b006b7308 */ /* 0x000e220000000800 */
[----:B-1----:R-:W-:-:S07]  /*6210*/  FMUL.FTZ R51, R50, R53 ;  /* 0x0000003532337220 */ /* 0x002fce0000410000 */
[----:B------:R-:W1:Y:S01]  /*6220*/  MUFU.RCP R54, R54 ;  /* 0x0000003600367308 */ /* 0x000e620000001000 */
[----:B------:R-:W-:-:S07]  /*6230*/  FMUL.FTZ R42, R51, R42 ;  /* 0x0000002a332a7220 */ /* 0x000fce0000410000 */
[----:B------:R-:W2:Y:S01]  /*6240*/  MUFU.EX2 R108, R108 ;  /* 0x0000006c006c7308 */ /* 0x000ea20000000800 */
[----:B0-----:R-:W-:Y:S01]  /*6250*/  FADD.FTZ R107, R107, 1 ;  /* 0x3f8000006b6b7421 */ /* 0x001fe20000010000 */
[----:B------:R-:W-:Y:S04]  /*6260*/  STS [R74], R43 ;  /* 0x0000002b4a007388 */ /* 0x000fe80000000800 */
[----:B------:R-:W-:Y:S02]  /*6270*/  STS [R75+0x4], R42 ;  /* 0x0000042a4b007388 */ /* 0x000fe40000000800 */
[----:B------:R-:W0:Y:S01]  /*6280*/  MUFU.EX2 R109, R109 ;  /* 0x0000006d006d7308 */ /* 0x000e220000000800 */
[----:B-1----:R-:W-:-:S04]  /*6290*/  FMUL.FTZ R50, R49, R54 ;  /* 0x0000003631327220 */ /* 0x002fc80000410000 */
[----:B------:R-:W-:-:S03]  /*62a0*/  FMUL.FTZ R41, R50, R41 ;  /* 0x0000002932297220 */ /* 0x000fc60000410000 */
[----:B------:R-:W1:Y:S01]  /*62b0*/  MUFU.RCP R55, R55 ;  /* 0x0000003700377308 */ /* 0x000e620000001000 */
[----:B--2---:R-:W-:Y:S01]  /*62c0*/  FADD.FTZ R108, R108, 1 ;  /* 0x3f8000006c6c7421 */ /* 0x004fe20000010000 */
[----:B------:R-:W-:Y:S06]  /*62d0*/  STS [R72+0x8], R41 ;  /* 0x0000082948007388 */ /* 0x000fec0000000800 */
[----:B------:R-:W2:Y:S01]  /*62e0*/  MUFU.RCP R56, R56 ;  /* 0x0000003800387308 */ /* 0x000ea20000001000 */
[----:B0-----:R-:W-:-:S07]  /*62f0*/  FADD.FTZ R109, R109, 1 ;  /* 0x3f8000006d6d7421 */ /* 0x001fce0000010000 */
        /* <DEDUP_REMOVED lines=39> */
[----:B------:R-:W-:Y:S01]  /*6570*/  MOV R4, UR32 ;  /* 0x0000002000047c02 */ /* 0x000fe20008000f00 */
[----:B------:R-:W-:Y:S01]  /*6580*/  ULDC.64 UR32, c[0x0][0x2c0] ;  /* 0x0000b00000207ab9 */ /* 0x000fe20000000a00 */
[----:B------:R-:W1:Y:S01]  /*6590*/  MUFU.RCP R50, R109 ;  /* 0x0000006d00327308 */ /* 0x000e620000001000 */
[----:B--2---:R-:W-:Y:S01]  /*65a0*/  FMUL.FTZ R5, R5, R110 ;  /* 0x0000006e05057220 */ /* 0x004fe20000410000 */
[----:B------:R-:W-:Y:S01]  /*65b0*/  STS [R62+0x30], R31 ;  /* 0x0000301f3e007388 */ /* 0x000fe20000000800 */
[----:B------:R-:W-:-:S02]  /*65c0*/  UIMAD UR24, UR22, UR32, URZ ;  /* 0x00000020161872a4 */ /* 0x000fc4000f8e023f */
[----:B------:R-:W-:Y:S01]  /*65d0*/  FMUL.FTZ R30, R5, R30 ;  /* 0x0000001e051e7220 */ /* 0x000fe20000410000 */
[----:B------:R-:W-:Y:S02]  /*65e0*/  UIMAD.WIDE.U32 UR22, UR29, UR32, URZ ;  /* 0x000000201d1672a5 */ /* 0x000fe4000f8e003f */
[----:B------:R-:W-:Y:S01]  /*65f0*/  UIMAD UR25, UR29, UR33, UR24 ;  /* 0x000000211d1972a4 */ /* 0x000fe2000f8e0218 */
[----:B0-----:R-:W-:Y:S01]  /*6600*/  FMUL.FTZ R6, R6, R53 ;  /* 0x0000003506067220 */ /* 0x001fe20000410000 */
[----:B------:R-:W-:Y:S02]  /*6610*/  STS [R63+0x34], R30 ;  /* 0x0000341e3f007388 */ /* 0x000fe40000000800 */
[----:B------:R-:W-:Y:S01]  /*6620*/  UIADD3 UR24, UR23, UR25, URZ ;  /* 0x0000001917187290 */ /* 0x000fe2000fffe03f */
[----:B------:R-:W-:Y:S01]  /*6630*/  FMUL.FTZ R29, R6, R29 ;  /* 0x0000001d061d7220 */ /* 0x000fe20000410000 */
[----:B-1----:R-:W-:-:S04]  /*6640*/  FMUL.FTZ R7, R7, R50 ;  /* 0x0000003207077220 */ /* 0x002fc80000410000 */
        /* <DEDUP_REMOVED lines=38> */
.L_x_3343:
[----:B------:R-:W-:Y:S05]  /*68b0*/  BSYNC B0 ;  /* 0x0000000000007941 */ /* 0x000fea0003800000 */
.L_x_3342:
        /* <DEDUP_REMOVED lines=21> */
[----:B0-----:R-:W-:Y:S01]  /*6a10*/  MOV R4, UR19 ;  /* 0x0000001300047c02 */ /* 0x001fe20008000f00 */
[----:B------:R-:W-:Y:S01]  /*6a20*/  ULDC UR19, c[0x0][0x224] ;  /* 0x0000890000137ab9 */ /* 0x000fe20000000800 */
[----:B------:R-:W-:Y:S01]  /*6a30*/  ISETP.GE.AND P2, PT, R19, R6, PT ;  /* 0x000000061300720c */ /* 0x000fe20003f46270 */
        /* <DEDUP_REMOVED lines=30> */
.L_x_3345:
        /* <DEDUP_REMOVED lines=14> */
.L_x_5257:


//--------------------- .text._Z25selective_scan_fwd_kernelI32Selective_Scan_fwd_kernel_traitsILi64ELi16ELi1ELb0ELb0ELb1ELb0EffEEv13SSMParamsBase --------------------------
	.section	.text._Z25selective_scan_fwd_kernelI32Selective_Scan_fwd_kernel_traitsILi64ELi16ELi1ELb0ELb0ELb1ELb0EffEEv13SSMParamsBase,"ax",@progbits
	.align	128
        .global         _Z25selective_scan_fwd_kernelI32Selective_Scan_fwd_kernel_traitsILi64ELi16ELi1ELb0ELb0ELb1ELb0EffEEv13SSMParamsBase
        .type           _Z25selective_scan_fwd_kernelI32Selective_Scan_fwd_kernel_traitsILi64ELi16ELi1ELb0ELb0ELb1ELb0EffEEv13SSMParamsBase,@function
        .size           _Z25selective_scan_fwd_kernelI32Selective_Scan_fwd_kernel_traitsILi64ELi16ELi1ELb0ELb0ELb1ELb0EffEEv13SSMParamsBase,(.L_x_5258 - _Z25selective_scan_fwd_kernelI32Selective_Scan_fwd_kernel_traitsILi64ELi16ELi1ELb0ELb0ELb1ELb0EffEEv13SSMParamsBase)
        .other          _Z25selective_scan_fwd_kernelI32Selective_Scan_fwd_kernel_traitsILi64ELi16ELi1ELb0ELb0ELb1ELb0EffEEv13SSMParamsBase,@"STO_CUDA_ENTRY STV_DEFAULT"
_Z25selective_scan_fwd_kernelI32Selective_Scan_fwd_kernel_traitsILi64ELi16ELi1ELb0ELb0ELb1ELb0EffEEv13SSMParamsBase:
.text._Z25selective_scan_fwd_kernelI32Selective_Scan_fwd_kernel_traitsILi64ELi16ELi1ELb0ELb0ELb1ELb0EffEEv13SSMParamsBase:
        /* <DEDUP_REMOVED lines=117> */
[C---:B------:R-:W-:Y:S01]  /*0750*/  VIADD R109, R84.reuse, 0x5 ;  /* 0x00000005546d7836 */ /* 0x040fe20000000000 */
[----:B------:R-:W-:Y:S01]  /*0760*/  IADD3 R108, R84, 0x6, RZ ;  /* 0x00000006546c7810 */ /* 0x000fe20007ffe0ff */
[----:B------:R-:W-:Y:S01]  /*0770*/  ULDC UR12, c[0x0][0x21c] ;  /* 0x00008700000c7ab9 */ /* 0x000fe20000000800 */
[----:B------:R-:W-:Y:S01]  /*0780*/  LOP3.LUT R84, R3, 0xfffffe00, R84, 0xf8, !PT ;  /* 0xfffffe0003547812 */ /* 0x000fe200078ef854 */
[----:B------:R-:W-:Y:S01]  /*0790*/  UIMAD UR12, UR7, UR12, URZ ;  /* 0x0000000c070c72a4 */ /* 0x000fe2000f8e023f */
[----:B------:R-:W-:Y:S01]  /*07a0*/  UMOV UR6, URZ ;  /* 0x0000003f00067c82 */ /* 0x000fe20008000000 */
[----:B-1----:R-:W-:-:S12]  /*07b0*/  UIADD3 UR13, UR9, UR13, URZ ;  /* 0x0000000d090d7290 */ /* 0x002fd8000fffe03f */
.L_x_3386:
[----:B------:R-:W-:Y:S01]  /*07c0*/  BAR.SYNC.DEFER_BLOCKING 0x0 ;  /* 0x0000000000007b1d */ /* 0x000fe20000010000 */
[C---:B------:R-:W-:Y:S01]  /*07d0*/  IMAD.SHL.U32 R20, R84.reuse, 0x4, RZ ;  /* 0x0000000454147824 */ /* 0x040fe200078e00ff */
[----:B------:R-:W-:Y:S02]  /*07e0*/  SHF.R.S32.HI R85, RZ, 0x1f, R84 ;  /* 0x0000001fff557819 */ /* 0x000fe40000011454 */
[----:B------:R-:W-:Y:S02]  /*07f0*/  CS2R R4, SRZ ;  /* 0x0000000000047805 */ /* 0x000fe4000001ff00 */
[C---:B------:R-:W-:Y:S01]  /*0800*/  LOP3.LUT R107, R84.reuse, 0x20, RZ, 0xfc, !PT ;  /* 0x00000020546b7812 */ /* 0x040fe200078efcff */
[----:B------:R-:W-:Y:S01]  /*0810*/  HFMA2.MMA R0, -RZ, RZ, 0, 0 ;  /* 0x00000000ff007435 */ /* 0x000fe200000001ff */
        /* <DEDUP_REMOVED lines=43> */
[----:B------:R-:W-:Y:S02]  /*0ad0*/  ISETP.GE.AND P5, PT, R96, UR29, PT ;  /* 0x0000001d60007c0c */ /* 0x000fe4000bfa6270 */
[----:B------:R-:W-:Y:S02]  /*0ae0*/  CS2R R16, SRZ ;  /* 0x0000000000107805 */ /* 0x000fe4000001ff00 */
[----:B------:R-:W-:Y:S01]  /*0af0*/  ISETP.GE.AND P3, PT, R95, UR29, PT ;  /* 0x0000001d5f007c0c */ /* 0x000fe2000bf66270 */
[----:B------:R-:W5:Y:S01]  /*0b00*/  @!P1 LDG.E R13, desc[UR20][R2.64+0x400] ;  /* 0x00040014020d9981 */ /* 0x000f62000c1e1900 */
[----:B------:R-:W-:Y:S01]  /*0b10*/  ISETP.GE.AND P2, PT, R94, UR29, PT ;  /* 0x0000001d5e007c0c */ /* 0x000fe2000bf46270 */
[----:B------:R-:W-:Y:S01]  /*0b20*/  IMAD.MOV.U32 R19, RZ, RZ, RZ ;  /* 0x000000ffff137224 */ /* 0x000fe200078e00ff */
[----:B------:R-:W-:Y:S01]  /*0b30*/  LOP3.LUT R93, R84, 0x1e0, RZ, 0xfc, !PT ;  /* 0x000001e0545d7812 */ /* 0x000fe200078efcff */
[----:B------:R-:W5:Y:S04]  /*0b40*/  @!P0 LDG.E R10, desc[UR20][R2.64+0x480] ;  /* 0x00048014020a8981 */ /* 0x000f68000c1e1900 */
[----:B------:R-:W5:Y:S01]  /*0b50*/  @!P4 LDG.E R15, desc[UR20][R2.64+0x500] ;  /* 0x00050014020fc981 */ /* 0x000f62000c1e1900 */
[----:B------:R-:W-:-:S03]  /*0b60*/  ISETP.GE.AND P1, PT, R93, UR29, PT ;  /* 0x0000001d5d007c0c */ /* 0x000fc6000bf26270 */
[----:B------:R-:W5:Y:S04]  /*0b70*/  @!P6 LDG.E R12, desc[UR20][R2.64+0x580] ;  /* 0x00058014020ce981 */ /* 0x000f68000c1e1900 */
[----:B------:R-:W5:Y:S04]  /*0b80*/  @!P5 LDG.E R17, desc[UR20][R2.64+0x600] ;  /* 0x000600140211d981 */ /* 0x000f68000c1e1900 */
[----:B------:R-:W5:Y:S04]  /*0b90*/  @!P3 LDG.E R14, desc[UR20][R2.64+0x680] ;  /* 0x00068014020eb981 */ /* 0x000f68000c1e1900 */
[----:B------:R-:W5:Y:S04]  /*0ba0*/  @!P2 LDG.E R19, desc[UR20][R2.64+0x700] ;  /* 0x000700140213a981 */ /* 0x000f68000c1e1900 */
[----:B0-----:R0:W5:Y:S01]  /*0bb0*/  @!P1 LDG.E R16, desc[UR20][R2.64+0x780] ;  /* 0x0007801402109981 */ /* 0x001162000c1e1900 */
[----:B------:R-:W1:Y:S01]  /*0bc0*/  S2UR UR23, SR_CgaCtaId ;  /* 0x00000000001779c3 */ /* 0x000e620000008800 */
[----:B------:R-:W-:Y:S01]  /*0bd0*/  IADD3 R18, R112, R113, RZ ;  /* 0x0000007170127210 */ /* 0x000fe20007ffe0ff */
[----:B------:R-:W-:-:S04]  /*0be0*/  UMOV UR7, 0x400 ;  /* 0x0000040000077882 */ /* 0x000fc80000000000 */
[C---:B------:R-:W-:Y:S01]  /*0bf0*/  VIADD R21, R18.reuse, 0x20 ;  /* 0x0000002012157836 */ /* 0x040fe20000000000 */
[C---:B------:R-:W-:Y:S01]  /*0c00*/  IADD3 R23, R18.reuse, 0x40, RZ ;  /* 0x0000004012177810 */ /* 0x040fe20007ffe0ff */
[C---:B------:R-:W-:Y:S01]  /*0c10*/  VIADD R25, R18.reuse, 0x60 ;  /* 0x0000006012197836 */ /* 0x040fe20000000000 */
[CC--:B------:R-:W-:Y:S01]  /*0c20*/  LEA.HI.SX32 R92, R18.reuse, R18.reuse, 0x1b ;  /* 0x00000012125c7211 */ /* 0x0c0fe200078fdaff */
[C---:B------:R-:W-:Y:S01]  /*0c30*/  VIADD R29, R18.reuse, 0xa0 ;  /* 0x000000a0121d7836 */ /* 0x040fe20000000000 */
[C---:B------:R-:W-:Y:S01]  /*0c40*/  IADD3 R27, R18.reuse, 0x80, RZ ;  /* 0x00000080121b7810 */ /* 0x040fe20007ffe0ff */
[C---:B------:R-:W-:Y:S01]  /*0c50*/  VIADD R31, R18.reuse, 0xe0 ;  /* 0x000000e0121f7836 */ /* 0x040fe20000000000 */
[-C--:B------:R-:W-:Y:S02]  /*0c60*/  LEA.HI.SX32 R21, R21, R18.reuse, 0x1b ;  /* 0x0000001215157211 */ /* 0x080fe400078fdaff */
[C---:B0-----:R-:W-:Y:S02]  /*0c70*/  IADD3 R3, R18.reuse, 0xc0, RZ ;  /* 0x000000c012037810 */ /* 0x041fe40007ffe0ff */
[-C--:B------:R-:W-:Y:S01]  /*0c80*/  LEA.HI.SX32 R23, R23, R18.reuse, 0x1b ;  /* 0x0000001217177211 */ /* 0x080fe200078fdaff */
[C---:B------:R-:W-:Y:S01]  /*0c90*/  VIADD R35, R18.reuse, 0x120 ;  /* 0x0000012012237836 */ /* 0x040fe20000000000 */
[----:B------:R-:W-:Y:S01]  /*0ca0*/  LEA.HI.SX32 R25, R25, R18, 0x1b ;  /* 0x0000001219197211 */ /* 0x000fe200078fdaff */
[----:B-1----:R-:W-:Y:S01]  /*0cb0*/  ULEA UR23, UR23, UR7, 0x18 ;  /* 0x0000000717177291 */ /* 0x002fe2000f8ec03f */
[----:B------:R-:W-:-:S02]  /*0cc0*/  IADD3 R33, R18, 0x100, RZ ;  /* 0x0000010012217810 */ /* 0x000fc40007ffe0ff */
[-C--:B------:R-:W-:Y:S01]  /*0cd0*/  LEA.HI.SX32 R27, R27, R18.reuse, 0x1b ;  /* 0x000000121b1b7211 */ /* 0x080fe200078fdaff */
[----:B------:R-:W-:Y:S01]  /*0ce0*/  VIADD R39, R18, 0x160 ;  /* 0x0000016012277836 */ /* 0x000fe20000000000 */
[-C--:B------:R-:W-:Y:S02]  /*0cf0*/  LEA.HI.SX32 R29, R29, R18.reuse, 0x1b ;  /* 0x000000121d1d7211 */ /* 0x080fe400078fdaff */
[----:B------:R-:W-:Y:S02]  /*0d00*/  LEA R92, R92, UR23, 0x2 ;  /* 0x000000175c5c7c11 */ /* 0x000fe4000f8e10ff */
[----:B------:R-:W-:Y:S02]  /*0d10*/  LEA R91, R21, UR23, 0x2 ;  /* 0x00000017155b7c11 */ /* 0x000fe4000f8e10ff */
[----:B------:R-:W-:Y:S02]  /*0d20*/  IADD3 R37, R18, 0x140, RZ ;  /* 0x0000014012257810 */ /* 0x000fe40007ffe0ff */
[----:B------:R-:W-:-:S02]  /*0d30*/  LEA.HI.SX32 R3, R3, R18, 0x1b ;  /* 0x0000001203037211 */ /* 0x000fc400078fdaff */
[----:B------:R-:W-:Y:S01]  /*0d40*/  LEA R90, R23, UR23, 0x2 ;  /* 0x00000017175a7c11 */ /* 0x000fe2000f8e10ff */
[C---:B------:R-:W-:Y:S01]  /*0d50*/  VIADD R43, R18.reuse, 0x1a0 ;  /* 0x000001a0122b7836 */ /* 0x040fe20000000000 */
[-C--:B------:R-:W-:Y:S02]  /*0d60*/  LEA.HI.SX32 R31, R31, R18.reuse, 0x1b ;  /* 0x000000121f1f7211 */ /* 0x080fe400078fdaff */
[----:B------:R-:W-:Y:S02]  /*0d70*/  LEA R81, R25, UR23, 0x2 ;  /* 0x0000001719517c11 */ /* 0x000fe4000f8e10ff */
[----:B------:R-:W-:Y:S02]  /*0d80*/  IADD3 R41, R18, 0x180, RZ ;  /* 0x0000018012297810 */ /* 0x000fe40007ffe0ff */
[----:B------:R-:W-:Y:S02]  /*0d90*/  LEA.HI.SX32 R33, R33, R18, 0x1b ;  /* 0x0000001221217211 */ /* 0x000fe400078fdaff */
[----:B------:R-:W-:-:S02]  /*0da0*/  LEA R80, R27, UR23, 0x2 ;  /* 0x000000171b507c11 */ /* 0x000fc4000f8e10ff */
        /* <DEDUP_REMOVED lines=16> */
[----:B------:R-:W-:Y:S01]  /*0eb0*/  LEA R70, R45, UR23, 0x2 ;  /* 0x000000172d467c11 */ /* 0x000fe2000f8e10ff */
[----:B------:R-:W-:-:S05]  /*0ec0*/  VIADD R47, R18, 0x1e0 ;  /* 0x000001e0122f7836 */ /* 0x000fca0000000000 */
[----:B------:R-:W-:-:S04]  /*0ed0*/  LEA.HI.SX32 R47, R47, R18, 0x1b ;  /* 0x000000122f2f7211 */ /* 0x000fc800078fdaff */
[----:B------:R-:W-:Y:S02]  /*0ee0*/  LEA R69, R47, UR23, 0x2 ;  /* 0x000000172f457c11 */ /* 0x000fe4000f8e10ff */
[----:B------:R-:W-:Y:S02]  /*0ef0*/  ISETP.GE.AND P2, PT, R84, UR29, PT ;  /* 0x0000001d54007c0c */ /* 0x000fe4000bf46270 */
[----:B------:R-:W-:Y:S02]  /*0f00*/  ISETP.GE.AND P1, PT, R107, UR29, PT ;  /* 0x0000001d6b007c0c */ /* 0x000fe4000bf26270 */
[----:B------:R-:W-:Y:S01]  /*0f10*/  IADD3 R2, P0, R20, UR15, RZ ;  /* 0x0000000f14027c10 */ /* 0x000fe2000ff1e0ff */
[----:B------:R-:W-:Y:S01]  /*0f20*/  IMAD.MOV.U32 R41, RZ, RZ, RZ ;  /* 0x000000ffff297224 */ /* 0x000fe200078e00ff */
[----:B------:R-:W-:Y:S02]  /*0f30*/  ISETP.GE.AND P4, PT, R105, UR29, PT ;  /* 0x0000001d69007c0c */ /* 0x000fe4000bf86270 */
[----:B------:R-:W-:-:S02]  /*0f40*/  ISETP.GE.AND P6, PT, R104, UR29, PT ;  /* 0x0000001d68007c0c */ /* 0x000fc4000bfc6270 */
[----:B------:R-:W-:Y:S02]  /*0f50*/  ISETP.GE.AND P5, PT, R103, UR29, PT ;  /* 0x0000001d67007c0c */ /* 0x000fe4000bfa6270 */
[----:B------:R-:W-:Y:S01]  /*0f60*/  ISETP.GE.AND P3, PT, R102, UR29, PT ;  /* 0x0000001d66007c0c */ /* 0x000fe2000bf66270 */
[----:B------:R-:W-:Y:S02]  /*0f70*/  IMAD.MOV.U32 R43, RZ, RZ, RZ ;  /* 0x000000ffff2b7224 */ /* 0x000fe400078e00ff */
[----:B------:R-:W-:Y:S02]  /*0f80*/  IMAD.MOV.U32 R83, RZ, RZ, RZ ;  /* 0x000000ffff537224 */ /* 0x000fe400078e00ff */
[----:B------:R-:W-:Y:S01]  /*0f90*/  IMAD.MOV.U32 R87, RZ, RZ, RZ ;  /* 0x000000ffff577224 */ /* 0x000fe200078e00ff */
[----:B------:R-:W-:Y:S01]  /*0fa0*/  MOV R89, RZ ;  /* 0x000000ff00597202 */ /* 0x000fe20000000f00 */
[----:B--2---:R-:W-:Y:S04]  /*0fb0*/  STS [R92], R5 ;  /* 0x000000055c007388 */ /* 0x004fe80000000800 */
[----:B---3--:R0:W-:Y:S04]  /*0fc0*/  STS [R91+0x80], R0 ;  /* 0x000080005b007388 */ /* 0x0081e80000000800 */
[----:B----4-:R1:W-:Y:S04]  /*0fd0*/  STS [R90+0x100], R7 ;  /* 0x000100075a007388 */ /* 0x0103e80000000800 */
[----:B-----5:R-:W-:Y:S04]  /*0fe0*/  STS [R81+0x180], R4 ;  /* 0x0001800451007388 */ /* 0x020fe80000000800 */
[----:B------:R-:W-:Y:S04]  /*0ff0*/  STS [R80+0x200], R9 ;  /* 0x0002000950007388 */ /* 0x000fe80000000800 */
[----:B------:R-:W-:Y:S04]  /*1000*/  STS [R79+0x280], R6 ;  /* 0x000280064f007388 */ /* 0x000fe80000000800 */
[----:B------:R2:W-:Y:S01]  /*1010*/  STS [R78+0x300], R11 ;  /* 0x0003000b4e007388 */ /* 0x0005e20000000800 */
[----:B0-----:R-:W-:-:S03]  /*1020*/  LEA R0, R113, R112, 0x4 ;  /* 0x0000007071007211 */ /* 0x001fc600078e20ff */
[----:B------:R-:W-:Y:S04]  /*1030*/  STS [R77+0x380], R8 ;  /* 0x000380084d007388 */ /* 0x000fe80000000800 */
[----:B------:R-:W-:Y:S04]  /*1040*/  STS [R76+0x400], R13 ;  /* 0x0004000d4c007388 */ /* 0x000fe80000000800 */
[----:B------:R-:W-:Y:S04]  /*1050*/  STS [R75+0x480], R10 ;  /* 0x0004800a4b007388 */ /* 0x000fe80000000800 */
[----:B------:R0:W-:Y:S04]  /*1060*/  STS [R74+0x500], R15 ;  /* 0x0005000f4a007388 */ /* 0x0001e80000000800 */
[----:B------:R-:W-:Y:S01]  /*1070*/  STS [R73+0x580], R12 ;  /* 0x0005800c49007388 */ /* 0x000fe20000000800 */
[----:B------:R-:W-:-:S03]  /*1080*/  VIADD R3, R0, 0x1 ;  /* 0x0000000100037836 */ /* 0x000fc60000000000 */
[----:B------:R3:W-:Y:S01]  /*1090*/  STS [R72+0x600], R17 ;  /* 0x0006001148007388 */ /* 0x0007e20000000800 */
[----:B-1----:R-:W-:-:S03]  /*10a0*/  VIADD R7, R0, 0x3 ;  /* 0x0000000300077836 */ /* 0x002fc60000000000 */
[----:B------:R-:W-:Y:S01]  /*10b0*/  STS [R71+0x680], R14 ;  /* 0x0006800e47007388 */ /* 0x000fe20000000800 */
[C---:B--2---:R-:W-:Y:S01]  /*10c0*/  VIADD R11, R0.reuse, 0x5 ;  /* 0x00000005000b7836 */ /* 0x044fe20000000000 */
[C---:B------:R-:W-:Y:S01]  /*10d0*/  IADD3 R5, R0.reuse, 0x2, RZ ;  /* 0x0000000200057810 */ /* 0x040fe20007ffe0ff */
[C---:B0-----:R-:W-:Y:S01]  /*10e0*/  VIADD R15, R0.reuse, 0x7 ;  /* 0x00000007000f7836 */ /* 0x041fe20000000000 */
[----:B------:R0:W-:Y:S01]  /*10f0*/  STS [R70+0x700], R19 ;  /* 0x0007001346007388 */ /* 0x0001e20000000800 */
[C---:B------:R-:W-:Y:S01]  /*1100*/  VIADD R23, R0.reuse, 0xb ;  /* 0x0000000b00177836 */ /* 0x040fe20000000000 */
[C---:B------:R-:W-:Y:S01]  /*1110*/  IADD3 R9, R0.reuse, 0x4, RZ ;  /* 0x0000000400097810 */ /* 0x040fe20007ffe0ff */
[C---:B------:R-:W-:Y:S01]  /*1120*/  VIADD R27, R0.reuse, 0xd ;  /* 0x0000000d001b7836 */ /* 0x040fe20000000000 */
[C---:B------:R-:W-:Y:S01]  /*1130*/  IADD3 R13, R0.reuse, 0x6, RZ ;  /* 0x00000006000d7810 */ /* 0x040fe20007ffe0ff */
[C---:B------:R-:W-:Y:S01]  /*1140*/  VIADD R31, R0.reuse, 0xf ;  /* 0x0000000f001f7836 */ /* 0x040fe20000000000 */
[----:B---3--:R-:W-:-:S02]  /*1150*/  IADD3 R17, R0, 0x8, RZ ;  /* 0x0000000800117810 */ /* 0x008fc40007ffe0ff */
[C---:B------:R-:W-:Y:S01]  /*1160*/  IADD3 R21, R0.reuse, 0xa, RZ ;  /* 0x0000000a00157810 */ /* 0x040fe20007ffe0ff */
[C---:B0-----:R-:W-:Y:S01]  /*1170*/  VIADD R19, R0.reuse, 0x9 ;  /* 0x0000000900137836 */ /* 0x041fe20000000000 */
        /* <DEDUP_REMOVED lines=53> */
[----:B------:R-:W-:Y:S01]  /*14d0*/  IADD3.X R3, R22, UR17, RZ, P0, !PT ;  /* 0x0000001116037c10 */ /* 0x000fe200087fe4ff */
[----:B------:R-:W-:Y:S01]  /*14e0*/  BAR.SYNC.DEFER_BLOCKING 0x0 ;  /* 0x0000000000007b1d */ /* 0x000fe20000010000 */
[----:B------:R-:W-:Y:S01]  /*14f0*/  ISETP.GE.AND P0, PT, R106, UR29, PT ;  /* 0x0000001d6a007c0c */ /* 0x000fe2000bf06270 */
[----:B------:R-:W-:Y:S02]  /*1500*/  HFMA2.MMA R6, -RZ, RZ, 0, 0 ;  /* 0x00000000ff067435 */ /* 0x000fe400000001ff */
[----:B------:R-:W-:Y:S01]  /*1510*/  HFMA2.MMA R10, -RZ, RZ, 0, 0 ;  /* 0x00000000ff0a7435 */ /* 0x000fe200000001ff */
        /* <DEDUP_REMOVED lines=21> */
[----:B------:R-:W-:Y:S01]  /*1670*/  HFMA2.MMA R9, -RZ, RZ, 0, 0 ;  /* 0x00000000ff097435 */ /* 0x000fe200000001ff */
[----:B------:R-:W-:Y:S01]  /*1680*/  IMAD.MOV.U32 R12, RZ, RZ, RZ ;  /* 0x000000ffff0c7224 */ /* 0x000fe200078e00ff */
[----:B------:R-:W-:Y:S01]  /*1690*/  MOV R7, RZ ;  /* 0x000000ff00077202 */ /* 0x000fe20000000f00 */
[----:B------:R-:W-:Y:S01]  /*16a0*/  IMAD.MOV.U32 R14, RZ, RZ, RZ ;  /* 0x000000ffff0e7224 */ /* 0x000fe200078e00ff */
[----:B------:R-:W5:Y:S01]  /*16b0*/  @!P0 LDG.E R0, desc[UR20][R2.64+0x480] ;  /* 0x0004801402008981 */ /* 0x000f62000c1e1900 */
[----:B0-----:R-:W-:-:S03]  /*16c0*/  IMAD.MOV.U32 R16, RZ, RZ, RZ ;  /* 0x000000ffff107224 */ /* 0x001fc600078e00ff */
        /* <DEDUP_REMOVED lines=90> */
.L_x_3347:
[----:B------:R-:W-:Y:S05]  /*1c70*/  BSYNC B0 ;  /* 0x0000000000007941 */ /* 0x000fea0003800000 */
.L_x_3346:
        /* <DEDUP_REMOVED lines=37> */
.L_x_3349:
[----:B------:R-:W-:Y:S05]  /*1ed0*/  BSYNC B0 ;  /* 0x0000000000007941 */ /* 0x000fea0003800000 */
.L_x_3348:
        /* <DEDUP_REMOVED lines=35> */
.L_x_3351:
[----:B------:R-:W-:Y:S05]  /*2110*/  BSYNC B0 ;  /* 0x0000000000007941 */ /* 0x000fea0003800000 */
.L_x_3350:
        /* <DEDUP_REMOVED lines=37> */
.L_x_3353:
[----:B------:R-:W-:Y:S05]  /*2370*/  BSYNC B0 ;  /* 0x0000000000007941 */ /* 0x000fea0003800000 */
.L_x_3352:
        /* <DEDUP_REMOVED lines=35> */
.L_x_3355:
[----:B------:R-:W-:Y:S05]  /*25b0*/  BSYNC B0 ;  /* 0x0000000000007941 */ /* 0x000fea0003800000 */
.L_x_3354:
        /* <DEDUP_REMOVED lines=37> */
.L_x_3357:
[----:B------:R-:W-:Y:S05]  /*2810*/  BSYNC B0 ;  /* 0x0000000000007941 */ /* 0x000fea0003800000 */
.L_x_3356:
        /* <DEDUP_REMOVED lines=35> */
.L_x_3359:
[----:B------:R-:W-:Y:S05]  /*2a50*/  BSYNC B0 ;  /* 0x0000000000007941 */ /* 0x000fea0003800000 */
.L_x_3358:
        /* <DEDUP_REMOVED lines=37> */
.L_x_3361:
[----:B------:R-:W-:Y:S05]  /*2cb0*/  BSYNC B0 ;  /* 0x0000000000007941 */ /* 0x000fea0003800000 */
.L_x_3360:
        /* <DEDUP_REMOVED lines=35> */
.L_x_3363:
[----:B------:R-:W-:Y:S05]  /*2ef0*/  BSYNC B0 ;  /* 0x0000000000007941 */ /* 0x000fea0003800000 */
.L_x_3362:
        /* <DEDUP_REMOVED lines=41> */
.L_x_3365:
[----:B------:R-:W-:Y:S05]  /*3190*/  BSYNC B0 ;  /* 0x0000000000007941 */ /* 0x000fea0003800000 */
.L_x_3364:
        /* <DEDUP_REMOVED lines=33> */
.L_x_3367:
[----:B------:R-:W-:Y:S05]  /*33b0*/  BSYNC B0 ;  /* 0x0000000000007941 */ /* 0x000fea0003800000 */
.L_x_3366:
        /* <DEDUP_REMOVED lines=33> */
.L_x_3369:
[----:B------:R-:W-:Y:S05]  /*35d0*/  BSYNC B0 ;  /* 0x0000000000007941 */ /* 0x000fea0003800000 */
.L_x_3368:
        /* <DEDUP_REMOVED lines=33> */
.L_x_3371:
[----:B------:R-:W-:Y:S05]  /*37f0*/  BSYNC B0 ;  /* 0x0000000000007941 */ /* 0x000fea0003800000 */
.L_x_3370:
        /* <DEDUP_REMOVED lines=33> */
.L_x_3373:
[----:B------:R-:W-:Y:S05]  /*3a10*/  BSYNC B0 ;  /* 0x0000000000007941 */ /* 0x000fea0003800000 */
.L_x_3372:
        /* <DEDUP_REMOVED lines=33> */
.L_x_3375:
[----:B------:R-:W-:Y:S05]  /*3c30*/  BSYNC B0 ;  /* 0x0000000000007941 */ /* 0x000fea0003800000 */
.L_x_3374:
        /* <DEDUP_REMOVED lines=33> */
.L_x_3377:
[----:B------:R-:W-:Y:S05]  /*3e50*/  BSYNC B0 ;  /* 0x0000000000007941 */ /* 0x000fea0003800000 */
.L_x_3376:
        /* <DEDUP_REMOVED lines=35> */
.L_x_3383:
[----:B0-----:R-:W0:Y:S01]  /*4090*/  LDC.64 R40, c[0x0][0x238] ;  /* 0x00008e00ff287b82 */ /* 0x001e220000000a00 */
[----:B------:R-:W-:Y:S01]  /*40a0*/  USHF.R.S32.HI UR23, URZ, 0x1f, UR7 ;  /* 0x0000001f3f177899 */ /* 0x000fe20008011407 */
[----:B------:R-:W-:Y:S01]  /*40b0*/  IMAD.U32 R86, RZ, RZ, UR10 ;  /* 0x0000000aff567e24 */ /* 0x000fe2000f8e00ff */
[----:B------:R-:W-:Y:S02]  /*40c0*/  MOV R83, UR28 ;  /* 0x0000001c00537c02 */ /* 0x000fe40008000f00 */
[----:B------:R-:W-:Y:S02]  /*40d0*/  MOV R87, UR11 ;  /* 0x0000000b00577c02 */ /* 0x000fe40008000f00 */
[----:B------:R-:W-:Y:S01]  /*40e0*/  MOV R82, R86 ;  /* 0x0000005600527202 */ /* 0x000fe20000000f00 */
[----:B------:R-:W1:Y:S01]  /*40f0*/  LDC.64 R42, c[0x0][0x2d0] ;  /* 0x0000b400ff2a7b82 */ /* 0x000e620000000a00 */
[----:B0-----:R-:W-:-:S03]  /*4100*/  IMAD R88, R40, UR23, RZ ;  /* 0x0000001728587c24 */ /* 0x001fc6000f8e02ff */
[----:B------:R-:W-:-:S04]  /*4110*/  IMAD.WIDE.U32 R82, R40, UR7, R82 ;  /* 0x0000000728527c25 */ /* 0x000fc8000f8e0052 */
[----:B------:R-:W-:Y:S01]  /*4120*/  IMAD R41, R41, UR7, R88 ;  /* 0x0000000729297c24 */ /* 0x000fe2000f8e0258 */
[----:B-1----:R-:W-:-:S03]  /*4130*/  LEA R42, P2, R82, R42, 0x2 ;  /* 0x0000002a522a7211 */ /* 0x002fc600078410ff */
[----:B------:R-:W-:-:S05]  /*4140*/  IMAD.IADD R40, R83, 0x1, R41 ;  /* 0x0000000153287824 */ /* 0x000fca00078e0229 */
[----:B------:R-:W-:-:S05]  /*4150*/  LEA.HI.X R43, R82, R43, R40, 0x2, P2 ;  /* 0x0000002b522b7211 */ /* 0x000fca00010f1428 */
[----:B------:R0:W2:Y:S01]  /*4160*/  LDG.E R115, desc[UR20][R42.64] ;  /* 0x000000142a737981 */ /* 0x0000a2000c1e1900 */
[----:B------:R-:W-:Y:S01]  /*4170*/  ISETP.GE.AND P2, PT, R107, UR25, PT ;  /* 0x000000196b007c0c */ /* 0x000fe2000bf46270 */
[----:B------:R-:W-:Y:S01]  /*4180*/  HFMA2.MMA R116, -RZ, RZ, 0, 0 ;  /* 0x00000000ff747435 */ /* 0x000fe200000001ff */
[----:B------:R-:W-:Y:S02]  /*4190*/  ISETP.GE.AND P3, PT, R106, UR25, PT ;  /* 0x000000196a007c0c */ /* 0x000fe4000bf66270 */
[----:B------:R-:W-:Y:S02]  /*41a0*/  CS2R R88, SRZ ;  /* 0x0000000000587805 */ /* 0x000fe4000001ff00 */
[----:B------:R-:W-:Y:S01]  /*41b0*/  ISETP.GE.AND P5, PT, R104, UR25, PT ;  /* 0x0000001968007c0c */ /* 0x000fe2000bfa6270 */
[----:B0-----:R-:W0:Y:S02]  /*41c0*/  LDC.64 R42, c[0x0][0x270] ;  /* 0x00009c00ff2a7b82 */ /* 0x001e240000000a00 */
[----:B0-----:R-:W-:-:S02]  /*41d0*/  IMAD R82, R42, UR23, RZ ;  /* 0x000000172a527c24 */ /* 0x001fc4000f8e02ff */
[----:B------:R-:W-:-:S04]  /*41e0*/  IMAD.WIDE.U32 R40, R42, UR7, R84 ;  /* 0x000000072a287c25 */ /* 0x000fc8000f8e0054 */
[----:B------:R-:W-:Y:S01]  /*41f0*/  IMAD R83, R43, UR7, R82 ;  /* 0x000000072b537c24 */ /* 0x000fe2000f8e0252 */
[----:B------:R-:W-:-:S04]  /*4200*/  LEA R42, P4, R40, UR18, 0x2 ;  /* 0x00000012282a7c11 */ /* 0x000fc8000f8810ff */
[----:B------:R-:W-:-:S04]  /*4210*/  IADD3 R41, R41, R83, RZ ;  /* 0x0000005329297210 */ /* 0x000fc80007ffe0ff */
[----:B------:R-:W-:Y:S02]  /*4220*/  LEA.HI.X R43, R40, UR19, R41, 0x2, P4 ;  /* 0x00000013282b7c11 */ /* 0x000fe4000a0f1429 */
[----:B------:R-:W-:Y:S02]  /*4230*/  ISETP.GE.AND P4, PT, R105, UR25, PT ;  /* 0x0000001969007c0c */ /* 0x000fe4000bf86270 */
[----:B------:R-:W-:Y:S01]  /*4240*/  CS2R R82, SRZ ;  /* 0x0000000000527805 */ /* 0x000fe2000001ff00 */
[----:B------:R-:W3:Y:S04]  /*4250*/  @!P1 LDG.E R89, desc[UR20][R42.64] ;  /* 0x000000142a599981 */ /* 0x000ee8000c1e1900 */
[----:B------:R-:W4:Y:S04]  /*4260*/  @!P2 LDG.E R116, desc[UR20][R42.64+0x80] ;  /* 0x000080142a74a981 */ /* 0x000f28000c1e1900 */
[----:B------:R-:W4:Y:S01]  /*4270*/  @!P3 LDG.E R83, desc[UR20][R42.64+0x100] ;  /* 0x000100142a53b981 */ /* 0x000f22000c1e1900 */
[----:B------:R-:W-:-:S03]  /*4280*/  IMAD.MOV.U32 R41, RZ, RZ, RZ ;  /* 0x000000ffff297224 */ /* 0x000fc600078e00ff */
[----:B------:R-:W4:Y:S01]  /*4290*/  @!P4 LDG.E R82, desc[UR20][R42.64+0x180] ;  /* 0x000180142a52c981 */ /* 0x000f22000c1e1900 */
[----:B------:R-:W-:-:S03]  /*42a0*/  ISETP.GE.AND P4, PT, R103, UR25, PT ;  /* 0x0000001967007c0c */ /* 0x000fc6000bf86270 */
[----:B------:R-:W4:Y:S01]  /*42b0*/  @!P5 LDG.E R41, desc[UR20][R42.64+0x200] ;  /* 0x000200142a29d981 */ /* 0x000f22000c1e1900 */
[----:B------:R-:W-:Y:S02]  /*42c0*/  ISETP.GE.AND P2, PT, R102, UR25, PT ;  /* 0x0000001966007c0c */ /* 0x000fe4000bf46270 */
[----:B------:R-:W-:Y:S02]  /*42d0*/  CS2R R86, SRZ ;  /* 0x0000000000567805 */ /* 0x000fe4000001ff00 */
[----:B------:R-:W-:-:S05]  /*42e0*/  ISETP.GE.AND P3, PT, R101, UR25, PT ;  /* 0x0000001965007c0c */ /* 0x000fca000bf66270 */
[----:B------:R-:W4:Y:S01]  /*42f0*/  @!P4 LDG.E R86, desc[UR20][R42.64+0x280] ;  /* 0x000280142a56c981 */ /* 0x000f22000c1e1900 */
[----:B------:R-:W-:Y:S02]  /*4300*/  ISETP.GE.AND P4, PT, R98, UR25, PT ;  /* 0x0000001962007c0c */ /* 0x000fe4000bf86270 */
[----:B------:R-:W-:Y:S01]  /*4310*/  ISETP.GE.AND P5, PT, R99, UR25, PT ;  /* 0x0000001963007c0c */ /* 0x000fe2000bfa6270 */
[----:B------:R-:W4:Y:S01]  /*4320*/  @!P2 LDG.E R87, desc[UR20][R42.64+0x300] ;  /* 0x000300142a57a981 */ /* 0x000f22000c1e1900 */
[----:B------:R-:W-:-:S03]  /*4330*/  ISETP.GE.AND P6, PT, R100, UR25, PT ;  /* 0x0000001964007c0c */ /* 0x000fc6000bfc6270 */
[----:B------:R-:W4:Y:S01]  /*4340*/  @!P3 LDG.E R88, desc[UR20][R42.64+0x380] ;  /* 0x000380142a58b981 */ /* 0x000f22000c1e1900 */
[----:B------:R-:W-:Y:S02]  /*4350*/  ISETP.GE.AND P2, PT, R97, UR25, PT ;  /* 0x0000001961007c0c */ /* 0x000fe4000bf46270 */
[----:B------:R-:W-:Y:S02]  /*4360*/  CS2R R152, SRZ ;  /* 0x0000000000987805 */ /* 0x000fe4000001ff00 */
[----:B------:R-:W-:Y:S02]  /*4370*/  MOV R154, RZ ;  /* 0x000000ff009a7202 */ /* 0x000fe40000000f00 */
[----:B------:R-:W-:Y:S02]  /*4380*/  ISETP.GE.AND P3, PT, R95, UR25, PT ;  /* 0x000000195f007c0c */ /* 0x000fe4000bf66270 */
[----:B------:R-:W-:Y:S01]  /*4390*/  CS2R R150, SRZ ;  /* 0x0000000000967805 */ /* 0x000fe2000001ff00 */
[----:B------:R-:W4:Y:S01]  /*43a0*/  @!P4 LDG.E R153, desc[UR20][R42.64+0x500] ;  /* 0x000500142a99c981 */ /* 0x000f22000c1e1900 */
[----:B------:R-:W-:Y:S01]  /*43b0*/  ISETP.GE.AND P4, PT, R94, UR25, PT ;  /* 0x000000195e007c0c */ /* 0x000fe2000bf86270 */
[----:B------:R-:W-:-:S02]  /*43c0*/  HFMA2.MMA R147, -RZ, RZ, 0, 0 ;  /* 0x00000000ff937435 */ /* 0x000fc400000001ff */
[----:B------:R-:W4:Y:S04]  /*43d0*/  @!P5 LDG.E R154, desc[UR20][R42.64+0x480] ;  /* 0x000480142a9ad981 */ /* 0x000f28000c1e1900 */
[----:B------:R-:W4:Y:S01]  /*43e0*/  @!P2 LDG.E R152, desc[UR20][R42.64+0x580] ;  /* 0x000580142a98a981 */ /* 0x000f22000c1e1900 */
[----:B------:R-:W-:Y:S02]  /*43f0*/  ISETP.GE.AND P2, PT, R96, UR25, PT ;  /* 0x0000001960007c0c */ /* 0x000fe4000bf46270 */
[----:B------:R-:W-:Y:S02]  /*4400*/  ISETP.GE.AND P5, PT, R93, UR25, PT ;  /* 0x000000195d007c0c */ /* 0x000fe4000bfa6270 */
[----:B------:R-:W-:Y:S01]  /*4410*/  CS2R R148, SRZ ;  /* 0x0000000000947805 */ /* 0x000fe2000001ff00 */
[----:B------:R-:W4:Y:S05]  /*4420*/  @!P6 LDG.E R151, desc[UR20][R42.64+0x400] ;  /* 0x000400142a97e981 */ /* 0x000f2a000c1e1900 */
[----:B------:R-:W4:Y:S04]  /*4430*/  @!P3 LDG.E R148, desc[UR20][R42.64+0x680] ;  /* 0x000680142a94b981 */ /* 0x000f28000c1e1900 */
[----:B------:R-:W4:Y:S04]  /*4440*/  @!P2 LDG.E R147, desc[UR20][R42.64+0x600] ;  /* 0x000600142a93a981 */ /* 0x000f28000c1e1900 */
[----:B------:R-:W4:Y:S04]  /*4450*/  @!P4 LDG.E R149, desc[UR20][R42.64+0x700] ;  /* 0x000700142a95c981 */ /* 0x000f28000c1e1900 */
[----:B------:R0:W4:Y:S01]  /*4460*/  @!P5 LDG.E R150, desc[UR20][R42.64+0x780] ;  /* 0x000780142a96d981 */ /* 0x000122000c1e1900 */
[----:B------:R-:W0:Y:S01]  /*4470*/  S2R R114, SR_TID.X ;  /* 0x0000000000727919 */ /* 0x000e220000002100 */
[----:B------:R-:W-:Y:S01]  /*4480*/  UIMAD UR29, UR6, -0x400, UR34 ;  /* 0xfffffc00061d78a4 */ /* 0x000fe2000f8e0222 */
[----:B------:R-:W-:Y:S01]  /*4490*/  FMUL.FTZ R146, R52, R32 ;  /* 0x0000002034927220 */ /* 0x000fe20000410000 */
[----:B------:R-:W-:-:S04]  /*44a0*/  FMUL.FTZ R142, R50, R30 ;  /* 0x0000001e328e7220 */ /* 0x000fc80000410000 */
[----:B------:R-:W-:Y:S01]  /*44b0*/  ISETP.GE.U32.AND P5, PT, R163, UR29, PT ;  /* 0x0000001da3007c0c */ /* 0x000fe2000bfa6070 */
[----:B------:R-:W-:Y:S01]  /*44c0*/  FMUL.FTZ R138, R48, R28 ;  /* 0x0000001c308a7220 */ /* 0x000fe20000410000 */
[----:B------:R-:W-:Y:S01]  /*44d0*/  FMUL.FTZ R144, R51, R31 ;  /* 0x0000001f33907220 */ /* 0x000fe20000410000 */
[----:B0-----:R-:W-:-:S05]  /*44e0*/  IMAD.SHL.U32 R42, R114, 0x10, RZ ;  /* 0x00000010722a7824 */ /* 0x001fca00078e00ff */
[C---:B------:R-:W-:Y:S02]  /*44f0*/  IADD3 R120, R42.reuse, 0x7, RZ ;  /* 0x000000072a787810 */ /* 0x040fe40007ffe0ff */
[----:B------:R-:W-:Y:S02]  /*4500*/  ISETP.GE.U32.AND P6, PT, R42, UR29, PT ;  /* 0x0000001d2a007c0c */ /* 0x000fe4000bfc6070 */
[----:B------:R-:W-:Y:S02]  /*4510*/  ISETP.GE.U32.AND P2, PT, R120, UR29, PT ;  /* 0x0000001d78007c0c */ /* 0x000fe4000bf46070 */
[----:B------:R-:W-:Y:S02]  /*4520*/  IADD3 R121, R42, 0x8, RZ ;  /* 0x000000082a797810 */ /* 0x000fe40007ffe0ff */
[----:B------:R-:W-:Y:S02]  /*4530*/  FSEL R146, R146, RZ, !P6 ;  /* 0x000000ff92927208 */ /* 0x000fe40007000000 */
[----:B------:R-:W-:Y:S01]  /*4540*/  ISETP.GE.U32.AND P4, PT, R121, UR29, PT ;  /* 0x0000001d79007c0c */ /* 0x000fe2000bf86070 */
[----:B------:R-:W-:Y:S01]  /*4550*/  FMUL.FTZ R140, R49, R29 ;  /* 0x0000001d318c7220 */ /* 0x000fe20000410000 */
[----:B------:R-:W-:Y:S01]  /*4560*/  FSEL R144, R144, RZ, !P5 ;  /* 0x000000ff90907208 */ /* 0x000fe20006800000 */
[----:B------:R-:W-:Y:S01]  /*4570*/  FMUL.FTZ R136, R47, R27 ;  /* 0x0000001b2f887220 */ /* 0x000fe20000410000 */
[----:B------:R-:W-:Y:S01]  /*4580*/  FMUL.FTZ R134, R46, R26 ;  /* 0x0000001a2e867220 */ /* 0x000fe20000410000 */
[----:B------:R-:W-:Y:S01]  /*4590*/  FMUL.FTZ R130, R44, R24 ;  /* 0x000000182c827220 */ /* 0x000fe20000410000 */
[----:B------:R-:W-:-:S02]  /*45a0*/  VIADD R122, R42, 0x9 ;  /* 0x000000092a7a7836 */ /* 0x000fc40000000000 */
[----:B------:R-:W-:Y:S02]  /*45b0*/  FMUL.FTZ R126, R38, R22 ;  /* 0x00000016267e7220 */ /* 0x000fe40000410000 */
[----:B------:R-:W-:Y:S01]  /*45c0*/  FSEL R130, R130, RZ, !P4 ;  /* 0x000000ff82827208 */ /* 0x000fe20006000000 */
[----:B------:R-:W-:Y:S01]  /*45d0*/  FMUL.FTZ R132, R45, R25 ;  /* 0x000000192d847220 */ /* 0x000fe20000410000 */
[----:B------:R-:W-:-:S04]  /*45e0*/  FMUL.FTZ R128, R39, R23 ;  /* 0x0000001727807220 */ /* 0x000fc80000410000 */
[----:B------:R-:W-:Y:S02]  /*45f0*/  FSEL R132, R132, RZ, !P2 ;  /* 0x000000ff84847208 */ /* 0x000fe40005000000 */
[----:B------:R-:W-:-:S04]  /*4600*/  ISETP.GE.U32.AND P3, PT, R122, UR29, PT ;  /* 0x0000001d7a007c0c */ /* 0x000fc8000bf66070 */
[----:B------:R-:W-:Y:S01]  /*4610*/  FSEL R128, R128, RZ, !P3 ;  /* 0x000000ff80807208 */ /* 0x000fe20005800000 */
[----:B------:R-:W-:Y:S01]  /*4620*/  FMUL.FTZ R124, R37, R21 ;  /* 0x00000015257c7220 */ /* 0x000fe20000410000 */
[----:B------:R-:W-:Y:S01]  /*4630*/  FMUL.FTZ R122, R36, R20 ;  /* 0x00000014247a7220 */ /* 0x000fe20000410000 */
[----:B--2---:R-:W-:-:S04]  /*4640*/  FMUL.FTZ R40, R115, 1.4426950216293334961 ;  /* 0x3fb8aa3b73287820 */ /* 0x004fc80000410000 */
[C---:B------:R-:W-:Y:S01]  /*4650*/  FMUL.FTZ R115, R40.reuse, R32 ;  /* 0x0000002028737220 */ /* 0x040fe20000410000 */
[C---:B------:R-:W-:Y:S01]  /*4660*/  FMUL.FTZ R117, R40.reuse, R31 ;  /* 0x0000001f28757220 */ /* 0x040fe20000410000 */
[----:B------:R-:W-:-:S04]  /*4670*/  FMUL.FTZ R118, R40, R30 ;  /* 0x0000001e28767220 */ /* 0x000fc80000410000 */
[----:B------:R-:W0:Y:S01]  /*4680*/  MUFU.EX2 R115, R115 ;  /* 0x0000007300737308 */ /* 0x000e220000000800 */
[----:B------:R-:W-:-:S07]  /*4690*/  FMUL.FTZ R43, R40, R28 ;  /* 0x0000001c282b7220 */ /* 0x000fce0000410000 */
[----:B------:R-:W1:Y:S01]  /*46a0*/  MUFU.EX2 R117, R117 ;  /* 0x0000007500757308 */ /* 0x000e620000000800 */
[----:B------:R-:W-:-:S07]  /*46b0*/  FMUL.FTZ R119, R40, R29 ;  /* 0x0000001d28777220 */ /* 0x000fce0000410000 */
[----:B------:R-:W2:Y:S01]  /*46c0*/  MUFU.EX2 R118, R118 ;  /* 0x0000007600767308 */ /* 0x000ea20000000800 */
[----:B------:R-:W-:-:S07]  /*46d0*/  FMUL.FTZ R120, R40, R27 ;  /* 0x0000001b28787220 */ /* 0x000fce0000410000 */
[----:B------:R-:W2:Y:S01]  /*46e0*/  MUFU.EX2 R43, R43 ;  /* 0x0000002b002b7308 */ /* 0x000ea20000000800 */
[----:B0-----:R-:W-:Y:S01]  /*46f0*/  FSEL R145, R115, 1, !P6 ;  /* 0x3f80000073917808 */ /* 0x001fe20007000000 */
[----:B------:R-:W-:Y:S01]  /*4700*/  FMUL.FTZ R115, R40, R25 ;  /* 0x0000001928737220 */ /* 0x000fe20000410000 */
[----:B------:R-:W-:Y:S01]  /*4710*/  ISETP.GE.U32.AND P6, PT, R162, UR29, PT ;  /* 0x0000001da2007c0c */ /* 0x000fe2000bfc6070 */
[----:B------:R-:W-:Y:S01]  /*4720*/  FMUL.FTZ R121, R40, R26 ;  /* 0x0000001a28797220 */ /* 0x000fe20000410000 */
[----:B-1----:R-:W-:-:S03]  /*4730*/  FSEL R143, R117, 1, !P5 ;  /* 0x3f800000758f7808 */ /* 0x002fc60006800000 */
[----:B------:R-:W0:Y:S01]  /*4740*/  MUFU.EX2 R119, R119 ;  /* 0x0000007700777308 */ /* 0x000e220000000800 */
[----:B------:R-:W-:Y:S01]  /*4750*/  FSEL R142, R142, RZ, !P6 ;  /* 0x000000ff8e8e7208 */ /* 0x000fe20007000000 */
[----:B------:R-:W-:Y:S01]  /*4760*/  FMUL.FTZ R117, R40, R24 ;  /* 0x0000001828757220 */ /* 0x000fe20000410000 */
[----:B--2---:R-:W-:Y:S02]  /*4770*/  FSEL R141, R118, 1, !P6 ;  /* 0x3f800000768d7808 */ /* 0x004fe40007000000 */
[----:B------:R-:W-:Y:S02]  /*4780*/  ISETP.GE.U32.AND P6, PT, R110, UR29, PT ;  /* 0x0000001d6e007c0c */ /* 0x000fe4000bfc6070 */
[----:B------:R-:W-:Y:S01]  /*4790*/  IADD3 R118, R42, 0xa, RZ ;  /* 0x0000000a2a767810 */ /* 0x000fe20007ffe0ff */
[----:B------:R-:W1:Y:S01]  /*47a0*/  MUFU.EX2 R120, R120 ;  /* 0x0000007800787308 */ /* 0x000e620000000800 */
[----:B------:R-:W-:Y:S02]  /*47b0*/  FSEL R138, R138, RZ, !P6 ;  /* 0x000000ff8a8a7208 */ /* 0x000fe40007000000 */
[----:B------:R-:W-:-:S05]  /*47c0*/  FSEL R137, R43, 1, !P6 ;  /* 0x3f8000002b897808 */ /* 0x000fca0007000000 */
[----:B------:R-:W2:Y:S01]  /*47d0*/  MUFU.EX2 R115, R115 ;  /* 0x0000007300737308 */ /* 0x000ea20000000800 */
[----:B------:R-:W-:Y:S01]  /*47e0*/  ISETP.GE.U32.AND P6, PT, R118, UR29, PT ;  /* 0x0000001d76007c0c */ /* 0x000fe2000bfc6070 */
[----:B------:R-:W-:Y:S01]  /*47f0*/  FMUL.FTZ R118, R40, R22 ;  /* 0x0000001628767220 */ /* 0x000fe20000410000 */
[----:B------:R-:W-:-:S05]  /*4800*/  ISETP.GE.U32.AND P5, PT, R111, UR29, PT ;  /* 0x0000001d6f007c0c */ /* 0x000fca000bfa6070 */
[----:B------:R-:W3:Y:S01]  /*4810*/  MUFU.EX2 R121, R121 ;  /* 0x0000007900797308 */ /* 0x000ee20000000800 */
[----:B------:R-:W-:-:S07]  /*4820*/  FSEL R140, R140, RZ, !P5 ;  /* 0x000000ff8c8c7208 */ /* 0x000fce0006800000 */
[----:B------:R-:W3:Y:S01]  /*4830*/  MUFU.EX2 R117, R117 ;  /* 0x0000007500757308 */ /* 0x000ee20000000800 */
[----:B0-----:R-:W-:Y:S02]  /*4840*/  FSEL R139, R119, 1, !P5 ;  /* 0x3f800000778b7808 */ /* 0x001fe40006800000 */
[----:B------:R-:W-:-:S05]  /*4850*/  ISETP.GE.U32.AND P5, PT, R109, UR29, PT ;  /* 0x0000001d6d007c0c */ /* 0x000fca000bfa6070 */
[----:B------:R-:W0:Y:S01]  /*4860*/  MUFU.EX2 R118, R118 ;  /* 0x0000007600767308 */ /* 0x000e220000000800 */
[----:B------:R-:W-:Y:S02]  /*4870*/  FSEL R136, R136, RZ, !P5 ;  /* 0x000000ff88887208 */ /* 0x000fe40006800000 */
[----:B-1----:R-:W-:Y:S02]  /*4880*/  FSEL R135, R120, 1, !P5 ;  /* 0x3f80000078877808 */ /* 0x002fe40006800000 */
[----:B------:R-:W-:Y:S02]  /*4890*/  ISETP.GE.U32.AND P5, PT, R108, UR29, PT ;  /* 0x0000001d6c007c0c */ /* 0x000fe4000bfa6070 */
[----:B--2---:R-:W-:Y:S02]  /*48a0*/  FSEL R131, R115, 1, !P2 ;  /* 0x3f80000073837808 */ /* 0x004fe40005000000 */
[C---:B------:R-:W-:Y:S02]  /*48b0*/  IADD3 R119, R42.reuse, 0xb, RZ ;  /* 0x0000000b2a777810 */ /* 0x040fe40007ffe0ff */
[----:B------:R-:W-:-:S02]  /*48c0*/  IADD3 R115, R42, 0xd, RZ ;  /* 0x0000000d2a737810 */ /* 0x000fc40007ffe0ff */
[----:B------:R-:W-:Y:S02]  /*48d0*/  FSEL R134, R134, RZ, !P5 ;  /* 0x000000ff86867208 */ /* 0x000fe40006800000 */
[----:B---3--:R-:W-:Y:S02]  /*48e0*/  FSEL R133, R121, 1, !P5 ;  /* 0x3f80000079857808 */ /* 0x008fe40006800000 */
[----:B------:R-:W-:Y:S02]  /*48f0*/  FSEL R129, R117, 1, !P4 ;  /* 0x3f80000075817808 */ /* 0x000fe40006000000 */
[----:B------:R-:W-:Y:S01]  /*4900*/  ISETP.GE.U32.AND P5, PT, R119, UR29, PT ;  /* 0x0000001d77007c0c */ /* 0x000fe2000bfa6070 */
[C---:B------:R-:W-:Y:S01]  /*4910*/  VIADD R119, R42.reuse, 0xc ;  /* 0x0000000c2a777836 */ /* 0x040fe20000000000 */
[----:B------:R-:W-:Y:S02]  /*4920*/  ISETP.GE.U32.AND P4, PT, R115, UR29, PT ;  /* 0x0000001d73007c0c */ /* 0x000fe4000bf86070 */
[C---:B------:R-:W-:Y:S01]  /*4930*/  IADD3 R115, R42.reuse, 0xe, RZ ;  /* 0x0000000e2a737810 */ /* 0x040fe20007ffe0ff */
[----:B------:R-:W-:Y:S01]  /*4940*/  VIADD R42, R42, 0xf ;  /* 0x0000000f2a2a7836 */ /* 0x000fe20000000000 */
[----:B------:R-:W-:-:S02]  /*4950*/  FSEL R126, R126, RZ, !P6 ;  /* 0x000000ff7e7e7208 */ /* 0x000fc40007000000 */
[----:B0-----:R-:W-:Y:S02]  /*4960*/  FSEL R125, R118, 1, !P6 ;  /* 0x3f800000767d7808 */ /* 0x001fe40007000000 */
[----:B------:R-:W-:Y:S01]  /*4970*/  ISETP.GE.U32.AND P6, PT, R42, UR29, PT ;  /* 0x0000001d2a007c0c */ /* 0x000fe2000bfc6070 */
[----:B------:R-:W-:Y:S01]  /*4980*/  FFMA.FTZ R42, R146, R143, R144 ;  /* 0x0000008f922a7223 */ /* 0x000fe20000010090 */
[C---:B------:R-:W-:Y:S01]  /*4990*/  FMUL.FTZ R43, R40.reuse, R23 ;  /* 0x00000017282b7220 */ /* 0x040fe20000410000 */
[----:B------:R-:W-:Y:S02]  /*49a0*/  FMUL.FTZ R118, R145, R143 ;  /* 0x0000008f91767220 */ /* 0x000fe40000410000 */
[C---:B------:R-:W-:Y:S02]  /*49b0*/  FFMA.FTZ R42, R141.reuse, R42, R142 ;  /* 0x0000002a8d2a7223 */ /* 0x040fe4000001008e */
[----:B------:R-:W-:Y:S01]  /*49c0*/  FMUL.FTZ R118, R141, R118 ;  /* 0x000000768d767220 */ /* 0x000fe20000410000 */
[----:B------:R-:W0:Y:S01]  /*49d0*/  MUFU.EX2 R43, R43 ;  /* 0x0000002b002b7308 */ /* 0x000e220000000800 */
[C---:B------:R-:W-:Y:S01]  /*49e0*/  FFMA.FTZ R42, R139.reuse, R42, R140 ;  /* 0x0000002a8b2a7223 */ /* 0x040fe2000001008c */
[----:B------:R-:W-:Y:S01]  /*49f0*/  FMUL.FTZ R123, R40, R21 ;  /* 0x00000015287b7220 */ /* 0x000fe20000410000 */
[----:B------:R-:W-:-:S02]  /*4a00*/  FMUL.FTZ R118, R139, R118 ;  /* 0x000000768b767220 */ /* 0x000fc40000410000 */
[C---:B------:R-:W-:Y:S01]  /*4a10*/  FFMA.FTZ R42, R137.reuse, R42, R138 ;  /* 0x0000002a892a7223 */ /* 0x040fe2000001008a */
[C---:B------:R-:W-:Y:S01]  /*4a20*/  FMUL.FTZ R121, R40.reuse, R20 ;  /* 0x0000001428797220 */ /* 0x040fe20000410000 */
[----:B------:R-:W-:Y:S02]  /*4a30*/  FMUL.FTZ R118, R137, R118 ;  /* 0x0000007689767220 */ /* 0x000fe40000410000 */
[----:B------:R-:W-:Y:S01]  /*4a40*/  FFMA.FTZ R42, R135, R42, R136 ;  /* 0x0000002a872a7223 */ /* 0x000fe20000010088 */
[----:B------:R-:W1:Y:S01]  /*4a50*/  MUFU.EX2 R123, R123 ;  /* 0x0000007b007b7308 */ /* 0x000e620000000800 */
[----:B------:R-:W-:Y:S01]  /*4a60*/  ISETP.GE.U32.AND P2, PT, R119, UR29, PT ;  /* 0x0000001d77007c0c */ /* 0x000fe2000bf46070 */
[C---:B------:R-:W-:Y:S01]  /*4a70*/  FMUL.FTZ R119, R40.reuse, R19 ;  /* 0x0000001328777220 */ /* 0x040fe20000410000 */
[----:B------:R-:W-:Y:S01]  /*4a80*/  FFMA.FTZ R42, R133, R42, R134 ;  /* 0x0000002a852a7223 */ /* 0x000fe20000010086 */
[----:B------:R-:W-:Y:S01]  /*4a90*/  FMUL.FTZ R118, R135, R118 ;  /* 0x0000007687767220 */ /* 0x000fe20000410000 */
[----:B------:R-:W-:-:S03]  /*4aa0*/  FMUL.FTZ R117, R40, R18 ;  /* 0x0000001228757220 */ /* 0x000fc60000410000 */
[----:B------:R-:W2:Y:S01]  /*4ab0*/  MUFU.EX2 R121, R121 ;  /* 0x0000007900797308 */ /* 0x000ea20000000800 */
[----:B------:R-:W-:Y:S01]  /*4ac0*/  FFMA.FTZ R42, R131, R42, R132 ;  /* 0x0000002a832a7223 */ /* 0x000fe20000010084 */
[----:B------:R-:W-:Y:S01]  /*4ad0*/  STS [R92], R89 ;  /* 0x000000595c007388 */ /* 0x000fe20000000800 */
[----:B------:R-:W-:Y:S01]  /*4ae0*/  FMUL.FTZ R118, R133, R118 ;  /* 0x0000007685767220 */ /* 0x000fe20000410000 */
[----:B0-----:R-:W-:Y:S02]  /*4af0*/  FSEL R127, R43, 1, !P3 ;  /* 0x3f8000002b7f7808 */ /* 0x001fe40005800000 */
[----:B----4-:R-:W-:Y:S01]  /*4b00*/  STS [R91+0x80], R116 ;  /* 0x000080745b007388 */ /* 0x010fe20000000800 */
[----:B------:R-:W-:Y:S01]  /*4b10*/  ISETP.GE.U32.AND P3, PT, R115, UR29, PT ;  /* 0x0000001d73007c0c */ /* 0x000fe2000bf66070 */
[----:B------:R-:W0:Y:S01]  /*4b20*/  MUFU.EX2 R119, R119 ;  /* 0x0000007700777308 */ /* 0x000e220000000800 */
[----:B------:R-:W-:Y:S01]  /*4b30*/  FFMA.FTZ R42, R129, R42, R130 ;  /* 0x0000002a812a7223 */ /* 0x000fe20000010082 */
[----:B------:R-:W-:Y:S01]  /*4b40*/  STS [R90+0x100], R83 ;  /* 0x000100535a007388 */ /* 0x000fe20000000800 */
[----:B------:R-:W-:-:S03]  /*4b50*/  FMUL.FTZ R115, R40, R17 ;  /* 0x0000001128737220 */ /* 0x000fc60000410000 */
[----:B------:R3:W-:Y:S02]  /*4b60*/  STS [R81+0x180], R82 ;  /* 0x0001805251007388 */ /* 0x0007e40000000800 */
[----:B------:R-:W4:Y:S01]  /*4b70*/  MUFU.EX2 R117, R117 ;  /* 0x0000007500757308 */ /* 0x000f220000000800 */
[----:B------:R-:W-:Y:S01]  /*4b80*/  FFMA.FTZ R42, R127, R42, R128 ;  /* 0x0000002a7f2a7223 */ /* 0x000fe20000010080 */
[----:B------:R-:W-:Y:S01]  /*4b90*/  FSEL R124, R124, RZ, !P5 ;  /* 0x000000ff7c7c7208 */ /* 0x000fe20006800000 */
[----:B---3--:R-:W-:-:S05]  /*4ba0*/  FMUL.FTZ R82, R131, R118 ;  /* 0x0000007683527220 */ /* 0x008fca0000410000 */
[----:B------:R-:W3:Y:S01]  /*4bb0*/  MUFU.EX2 R115, R115 ;  /* 0x0000007300737308 */ /* 0x000ee20000000800 */
[----:B-1----:R-:W-:Y:S01]  /*4bc0*/  FSEL R123, R123, 1, !P5 ;  /* 0x3f8000007b7b7808 */ /* 0x002fe20006800000 */
[----:B------:R-:W-:Y:S01]  /*4bd0*/  FMUL.FTZ R82, R129, R82 ;  /* 0x0000005281527220 */ /* 0x000fe20000410000 */
[----:B------:R-:W-:Y:S01]  /*4be0*/  FFMA.FTZ R42, R125, R42, R126 ;  /* 0x0000002a7d2a7223 */ /* 0x000fe2000001007e */
[----:B------:R-:W-:Y:S02]  /*4bf0*/  FMUL.FTZ R120, R35, R19 ;  /* 0x0000001323787220 */ /* 0x000fe40000410000 */
[----:B------:R-:W-:Y:S01]  /*4c00*/  FMUL.FTZ R82, R127, R82 ;  /* 0x000000527f527220 */ /* 0x000fe20000410000 */
[----:B------:R-:W-:Y:S01]  /*4c10*/  FSEL R122, R122, RZ, !P2 ;  /* 0x000000ff7a7a7208 */ /* 0x000fe20005000000 */
[----:B------:R-:W-:Y:S01]  /*4c20*/  FFMA.FTZ R42, R123, R42, R124 ;  /* 0x0000002a7b2a7223 */ /* 0x000fe2000001007c */
[----:B--2---:R-:W-:Y:S01]  /*4c30*/  FSEL R121, R121, 1, !P2 ;  /* 0x3f80000079797808 */ /* 0x004fe20005000000 */
[----:B------:R-:W-:Y:S01]  /*4c40*/  FMUL.FTZ R82, R125, R82 ;  /* 0x000000527d527220 */ /* 0x000fe20000410000 */
[----:B------:R-:W-:Y:S01]  /*4c50*/  FMUL.FTZ R118, R34, R18 ;  /* 0x0000001222767220 */ /* 0x000fe20000410000 */
[----:B------:R-:W-:-:S02]  /*4c60*/  FSEL R120, R120, RZ, !P4 ;  /* 0x000000ff78787208 */ /* 0x000fc40006000000 */
[----:B0-----:R-:W-:Y:S01]  /*4c70*/  FSEL R119, R119, 1, !P4 ;  /* 0x3f80000077777808 */ /* 0x001fe20006000000 */
[----:B------:R-:W-:Y:S01]  /*4c80*/  FFMA.FTZ R42, R121, R42, R122 ;  /* 0x0000002a792a7223 */ /* 0x000fe2000001007a */
[----:B------:R-:W-:Y:S01]  /*4c90*/  FMUL.FTZ R82, R123, R82 ;  /* 0x000000527b527220 */ /* 0x000fe20000410000 */
[----:B------:R-:W-:Y:S01]  /*4ca0*/  FMUL.FTZ R116, R33, R17 ;  /* 0x0000001121747220 */ /* 0x000fe20000410000 */
[----:B------:R-:W-:Y:S01]  /*4cb0*/  FSEL R118, R118, RZ, !P3 ;  /* 0x000000ff76767208 */ /* 0x000fe20005800000 */
[----:B------:R-:W-:Y:S01]  /*4cc0*/  FFMA.FTZ R42, R119, R42, R120 ;  /* 0x0000002a772a7223 */ /* 0x000fe20000010078 */
[----:B----4-:R-:W-:Y:S01]  /*4cd0*/  FSEL R117, R117, 1, !P3 ;  /* 0x3f80000075757808 */ /* 0x010fe20005800000 */
[----:B------:R-:W-:Y:S01]  /*4ce0*/  FMUL.FTZ R82, R121, R82 ;  /* 0x0000005279527220 */ /* 0x000fe20000410000 */
[----:B------:R-:W-:Y:S02]  /*4cf0*/  FSEL R116, R116, RZ, !P6 ;  /* 0x000000ff74747208 */ /* 0x000fe40007000000 */
[----:B---3--:R-:W-:Y:S01]  /*4d00*/  FSEL R115, R115, 1, !P6 ;  /* 0x3f80000073737808 */ /* 0x008fe20007000000 */
[----:B------:R-:W-:Y:S01]  /*4d10*/  FFMA.FTZ R42, R117, R42, R118 ;  /* 0x0000002a752a7223 */ /* 0x000fe20000010076 */
[----:B------:R-:W-:-:S03]  /*4d20*/  FMUL.FTZ R82, R119, R82 ;  /* 0x0000005277527220 */ /* 0x000fc60000410000 */
[----:B------:R-:W-:Y:S01]  /*4d30*/  FFMA.FTZ R83, R115, R42, R116 ;  /* 0x0000002a73537223 */ /* 0x000fe20000010074 */
[----:B------:R-:W-:Y:S01]  /*4d40*/  FMUL.FTZ R82, R117, R82 ;  /* 0x0000005275527220 */ /* 0x000fe20000410000 */
[----:B------:R0:W-:Y:S01]  /*4d50*/  STS [R80+0x200], R41 ;  /* 0x0002002950007388 */ /* 0x0001e20000000800 */
[----:B------:R-:W-:Y:S01]  /*4d60*/  ISETP.GE.AND P2, PT, R113, 0x1, PT ;  /* 0x000000017100780c */ /* 0x000fe20003f46270 */
[----:B------:R-:W1:Y:S01]  /*4d70*/  LDC.64 R42, c[0x0][0x2d8] ;  /* 0x0000b600ff2a7b82 */ /* 0x000e620000000a00 */
[----:B------:R-:W-:Y:S01]  /*4d80*/  FMUL.FTZ R82, R115, R82 ;  /* 0x0000005273527220 */ /* 0x000fe20000410000 */
[----:B------:R-:W2:Y:S06]  /*4d90*/  SHFL.UP PT, R156, R83, 0x1, RZ ;  /* 0x04200000539c7989 */ /* 0x000eac00000e00ff */
[----:B0-----:R-:W0:Y:S01]  /*4da0*/  LDC.64 R40, c[0x0][0x250] ;  /* 0x00009400ff287b82 */ /* 0x001e220000000a00 */
[----:B------:R-:W3:Y:S04]  /*4db0*/  SHFL.UP PT, R155, R82, 0x1, RZ ;  /* 0x04200000529b7989 */ /* 0x000ee800000e00ff */
[----:B------:R-:W-:Y:S04]  /*4dc0*/  STS [R79+0x280], R86 ;  /* 0x000280564f007388 */ /* 0x000fe80000000800 */
[----:B------:R4:W-:Y:S04]  /*4dd0*/  STS [R78+0x300], R87 ;  /* 0x000300574e007388 */ /* 0x0009e80000000800 */
[----:B------:R3:W-:Y:S01]  /*4de0*/  STS [R77+0x380], R88 ;  /* 0x000380584d007388 */ /* 0x0007e20000000800 */
[----:B--2---:R-:W-:Y:S01]  /*4df0*/  @P2 FFMA.FTZ R83, R82, R156, R83 ;  /* 0x0000009c52532223 */ /* 0x004fe20000010053 */
[----:B----4-:R-:W-:-:S02]  /*4e00*/  MOV R87, UR13 ;  /* 0x0000000d00577c02 */ /* 0x010fc40008000f00 */
[----:B---3--:R-:W-:-:S04]  /*4e10*/  MOV R88, UR8 ;  /* 0x0000000800587c02 */ /* 0x008fc80008000f00 */
[----:B------:R-:W-:Y:S01]  /*4e20*/  MOV R86, R88 ;  /* 0x0000005800567202 */ /* 0x000fe20000000f00 */
[----:B0-----:R-:W-:Y:S02]  /*4e30*/  IMAD R88, R40, UR23, RZ ;  /* 0x0000001728587c24 */ /* 0x001fe4000f8e02ff */
[----:B------:R-:W-:Y:S01]  /*4e40*/  @P2 FMUL.FTZ R82, R82, R155 ;  /* 0x0000009b52522220 */ /* 0x000fe20000410000 */
[----:B------:R-:W-:Y:S02]  /*4e50*/  IMAD.U32 R89, RZ, RZ, UR9 ;  /* 0x00000009ff597e24 */ /* 0x000fe4000f8e00ff */
[----:B------:R-:W-:Y:S02]  /*4e60*/  IMAD.WIDE.U32 R86, R40, UR7, R86 ;  /* 0x0000000728567c25 */ /* 0x000fe4000f8e0056 */
[----:B------:R-:W0:Y:S02]  /*4e70*/  SHFL.UP PT, R40, R83, 0x2, RZ ;  /* 0x0440000053287989 */ /* 0x000e2400000e00ff */
[----:B------:R-:W-:Y:S01]  /*4e80*/  IMAD R89, R41, UR7, R88 ;  /* 0x0000000729597c24 */ /* 0x000fe2000f8e0258 */
[----:B-1----:R-:W-:Y:S01]  /*4e90*/  LEA R42, P2, R86, R42, 0x2 ;  /* 0x0000002a562a7211 */ /* 0x002fe200078410ff */
[----:B------:R-:W1:Y:S03]  /*4ea0*/  SHFL.UP PT, R41, R82, 0x2, RZ ;  /* 0x0440000052297989 */ /* 0x000e6600000e00ff */
[----:B------:R-:W-:-:S04]  /*4eb0*/  IADD3 R87, R87, R89, RZ ;  /* 0x0000005957577210 */ /* 0x000fc80007ffe0ff */
[----:B------:R-:W-:Y:S02]  /*4ec0*/  LEA.HI.X R43, R86, R43, R87, 0x2, P2 ;  /* 0x0000002b562b7211 */ /* 0x000fe400010f1457 */
        /* <DEDUP_REMOVED lines=12> */
[----:B------:R-:W-:-:S11]  /*4f90*/  ISETP.NE.AND P3, PT, R113, 0x1f, PT ;  /* 0x0000001f7100780c */ /* 0x000fd60003f65270 */
[C---:B0-----:R-:W-:Y:S01]  /*4fa0*/  @P2 FFMA.FTZ R83, R82.reuse, R40, R83 ;  /* 0x0000002852532223 */ /* 0x041fe20000010053 */
[----:B-1----:R-:W-:-:S04]  /*4fb0*/  @P2 FMUL.FTZ R82, R82, R41 ;  /* 0x0000002952522220 */ /* 0x002fc80000410000 */
[----:B------:R-:W0:Y:S04]  /*4fc0*/  SHFL.UP PT, R40, R83, 0x10, RZ ;  /* 0x0600000053287989 */ /* 0x000e2800000e00ff */
[----:B------:R-:W1:Y:S01]  /*4fd0*/  SHFL.UP PT, R41, R82, 0x10, RZ ;  /* 0x0600000052297989 */ /* 0x000e6200000e00ff */
[----:B------:R-:W-:Y:S01]  /*4fe0*/  ISETP.GE.AND P2, PT, R113, 0x10, PT ;  /* 0x000000107100780c */ /* 0x000fe20003f46270 */
[----:B------:R-:W-:Y:S02]  /*4ff0*/  UMOV UR23, 0x400 ;  /* 0x0000040000177882 */ /* 0x000fe40000000000 */
[----:B--2---:R-:W-:Y:S01]  /*5000*/  ULEA UR23, UR26, UR23, 0x18 ;  /* 0x000000171a177291 */ /* 0x004fe2000f8ec03f */
[----:B------:R-:W-:Y:S01]  /*5010*/  HFMA2.MMA R86, -RZ, RZ, 1.875, 0 ;  /* 0x3f800000ff567435 */ /* 0x000fe200000001ff */
[----:B------:R-:W-:Y:S02]  /*5020*/  STS [R76+0x400], R151 ;  /* 0x000400974c007388 */ /* 0x000fe40000000800 */
[----:B------:R-:W-:-:S02]  /*5030*/  ULEA UR33, UR7, UR23, 0x3 ;  /* 0x0000001707217291 */ /* 0x000fc4000f8e183f */
[----:B------:R-:W-:Y:S01]  /*5040*/  STS [R75+0x480], R154 ;  /* 0x0004809a4b007388 */ /* 0x000fe20000000800 */
[----:B------:R-:W-:-:S03]  /*5050*/  IMAD.MOV.U32 R87, RZ, RZ, RZ ;  /* 0x000000ffff577224 */ /* 0x000fc600078e00ff */
[----:B------:R-:W-:Y:S01]  /*5060*/  STS [R74+0x500], R153 ;  /* 0x000500994a007388 */ /* 0x000fe20000000800 */
[C---:B0-----:R-:W-:Y:S01]  /*5070*/  @P2 FFMA.FTZ R83, R82.reuse, R40, R83 ;  /* 0x0000002852532223 */ /* 0x041fe20000010053 */
[----:B------:R-:W-:Y:S02]  /*5080*/  @!P3 SHF.R.U32.HI R40, RZ, 0x2, R114 ;  /* 0x00000002ff28b819 */ /* 0x000fe40000011672 */
[----:B------:R-:W-:Y:S01]  /*5090*/  STS [R73+0x580], R152 ;  /* 0x0005809849007388 */ /* 0x000fe20000000800 */
[----:B-1----:R-:W-:Y:S01]  /*50a0*/  @P2 FMUL.FTZ R82, R82, R41 ;  /* 0x0000002952522220 */ /* 0x002fe20000410000 */
[----:B------:R-:W-:Y:S02]  /*50b0*/  @!P3 LOP3.LUT R40, R40, 0x3ffffff8, RZ, 0xc0, !PT ;  /* 0x3ffffff82828b812 */ /* 0x000fe400078ec0ff */
        /* <DEDUP_REMOVED lines=11> */
[----:B------:R-:W0:Y:S04]  /*5170*/  @!P0 LDS.64 R86, [UR33+0x10b0] ;  /* 0x0010b021ff568984 */ /* 0x000e280008000a00 */
        /* <DEDUP_REMOVED lines=10> */
[----:B------:R1:W5:Y:S04]  /*5220*/  LDG.E R88, desc[UR20][R42.64] ;  /* 0x000000142a587981 */ /* 0x000368000c1e1900 */
[----:B------:R-:W-:Y:S01]  /*5230*/  @!P3 STS.64 [R40+UR23+0x1090], R82 ;  /* 0x001090522800b988 */ /* 0x000fe20008000a17 */
[----:B------:R-:W-:Y:S01]  /*5240*/  SHF.R.U32.HI R41, RZ, 0x5, R114 ;  /* 0x00000005ff297819 */ /* 0x000fe20000011672 */
[----:B------:R-:W-:Y:S03]  /*5250*/  BAR.SYNC.DEFER_BLOCKING 0x0 ;  /* 0x0000000000007b1d */ /* 0x000fe60000010000 */
[----:B------:R-:W-:-:S03]  /*5260*/  ISETP.NE.AND P2, PT, R41, RZ, PT ;  /* 0x000000ff2900720c */ /* 0x000fc60003f45270 */
[----:B-1----:R-:W1:Y:S04]  /*5270*/  LDS.128 R40, [UR23+0x1090] ;  /* 0x00109017ff287984 */ /* 0x002e680008000c00 */
[----:B------:R0:W-:Y:S04]  /*5280*/  SHFL.UP PT, R164, R83, 0x1, RZ ;  /* 0x0420000053a47989 */ /* 0x0001e800000e00ff */
[----:B------:R2:W3:Y:S01]  /*5290*/  SHFL.UP PT, R165, R82, 0x1, RZ ;  /* 0x0420000052a57989 */ /* 0x0004e200000e00ff */
[----:B------:R-:W-:Y:S01]  /*52a0*/  ISETP.NE.AND P3, PT, R113, RZ, P2 ;  /* 0x000000ff7100720c */ /* 0x000fe20001765270 */
[----:B------:R-:W-:Y:S01]  /*52b0*/  BSSY B0, `(.L_x_3379) ;  /* 0x0000012000007945 */ /* 0x000fe20003800000 */
[----:B0-----:R-:W-:-:S02]  /*52c0*/  @P2 MOV R83, R87 ;  /* 0x0000005700532202 */ /* 0x001fc40000000f00 */
[----:B--2---:R-:W-:Y:S01]  /*52d0*/  @P2 MOV R82, R86 ;  /* 0x0000005600522202 */ /* 0x004fe20000000f00 */
[----:B-1----:R-:W-:-:S08]  /*52e0*/  FFMA.FTZ R43, R41, R42, R43 ;  /* 0x0000002a292b7223 */ /* 0x002fd0000001002b */
[----:B---3--:R-:W-:Y:S01]  /*52f0*/  @P3 FFMA.FTZ R41, R165, R41, R164 ;  /* 0x00000029a5293223 */ /* 0x008fe200000100a4 */
[----:B------:R-:W-:-:S04]  /*5300*/  @P2 ISETP.NE.AND P3, PT, R113, RZ, PT ;  /* 0x000000ff7100220c */ /* 0x000fc80003f65270 */
[----:B------:R-:W-:Y:S01]  /*5310*/  @P2 MOV R164, R41 ;  /* 0x0000002900a42202 */ /* 0x000fe20000000f00 */
[----:B------:R-:W-:-:S05]  /*5320*/  @P2 FMUL.FTZ R41, R165, R40 ;  /* 0x00000028a5292220 */ /* 0x000fca0000410000 */
[----:B------:R-:W-:-:S05]  /*5330*/  @P2 FSEL R41, R40, R41, !P3 ;  /* 0x0000002928292208 */ /* 0x000fca0005800000 */
[----:B------:R-:W-:Y:S01]  /*5340*/  @P2 IMAD.MOV.U32 R165, RZ, RZ, R41 ;  /* 0x000000ffffa52224 */ /* 0x000fe200078e0029 */
[----:B------:R-:W-:Y:S06]  /*5350*/  @P2 BRA `(.L_x_3380) ;  /* 0x00000000001c2947 */ /* 0x000fec0003800000 */
[----:B------:R-:W-:Y:S01]  /*5360*/  ISETP.NE.AND P2, PT, R113, RZ, PT ;  /* 0x000000ff7100720c */ /* 0x000fe20003f45270 */
[----:B------:R-:W-:-:S04]  /*5370*/  FMUL.FTZ R40, R40, R42 ;  /* 0x0000002a28287220 */ /* 0x000fc80000410000 */
[C---:B------:R-:W-:Y:S01]  /*5380*/  FMUL.FTZ R82, R40.reuse, R86 ;  /* 0x0000005628527220 */ /* 0x040fe20000410000 */
[----:B------:R-:W-:-:S07]  /*5390*/  FFMA.FTZ R83, R40, R87, R43 ;  /* 0x0000005728537223 */ /* 0x000fce000001002b */
[----:B------:R0:W-:Y:S01]  /*53a0*/  @!P2 STS.64 [UR23+0x10a8], R86 ;  /* 0x0010a856ff00a988 */ /* 0x0001e20008000a17 */
[----:B------:R-:W-:Y:S01]  /*53b0*/  @!P2 IMAD.MOV.U32 R165, RZ, RZ, R86 ;  /* 0x000000ffffa5a224 */ /* 0x000fe200078e0056 */
[----:B------:R-:W-:-:S07]  /*53c0*/  @!P2 MOV R164, R87 ;  /* 0x0000005700a4a202 */ /* 0x000fce0000000f00 */
.L_x_3380:
[----:B------:R-:W-:Y:S05]  /*53d0*/  BSYNC B0 ;  /* 0x0000000000007941 */ /* 0x000fea0003800000 */
.L_x_3379:
        /* <DEDUP_REMOVED lines=33> */
.L_x_3382:
[----:B------:R-:W-:Y:S05]  /*55f0*/  BSYNC B0 ;  /* 0x0000000000007941 */ /* 0x000fea0003800000 */
.L_x_3381:
[----:B------:R-:W2:Y:S01]  /*5600*/  LDC R42, c[0x0][0x21c] ;  /* 0x00008700ff2a7b82 */ /* 0x000ea20000000800 */
[----:B------:R-:W-:Y:S01]  /*5610*/  UIADD3 UR7, UR7, 0x1, URZ ;  /* 0x0000000107077890 */ /* 0x000fe2000fffe03f */
[-C--:B-----5:R-:W-:Y:S01]  /*5620*/  FMUL.FTZ R89, R89, R88.reuse ;  /* 0x0000005859597220 */ /* 0x0a0fe20000410000 */
        /* <DEDUP_REMOVED lines=12> */
[-C--:B-1----:R-:W-:Y:S01]  /*56f0*/  FMUL.FTZ R40, R159, R88.reuse ;  /* 0x000000589f287220 */ /* 0x082fe20000410000 */
        /* <DEDUP_REMOVED lines=8> */
[----:B--2---:R-:W-:Y:S01]  /*5780*/  ISETP.LE.AND P2, PT, R42, UR7, PT ;  /* 0x000000072a007c0c */ /* 0x004fe2000bf43270 */
        /* <DEDUP_REMOVED lines=11> */
.L_x_3378:
        /* <DEDUP_REMOVED lines=67> */
.L_x_3385:
[----:B------:R-:W-:Y:S05]  /*5c70*/  BSYNC B0 ;  /* 0x0000000000007941 */ /* 0x000fea0003800000 */
.L_x_3384:
        /* <DEDUP_REMOVED lines=71> */
.L_x_3387:
        /* <DEDUP_REMOVED lines=9> */
.L_x_5258:


//--------------------- .text._Z25selective_scan_fwd_kernelI32Selective_Scan_fwd_kernel_traitsILi64ELi16ELi1ELb0ELb0ELb1ELb1EffEEv13SSMParamsBase --------------------------
	.section	.text._Z25selective_scan_fwd_kernelI32Selective_Scan_fwd_kernel_traitsILi64ELi16ELi1ELb0ELb0ELb1ELb1EffEEv13SSMParamsBase,"ax",@progbits
	.align	128
        .global         _Z25selective_scan_fwd_kernelI32Selective_Scan_fwd_kernel_traitsILi64ELi16ELi1ELb0ELb0ELb1ELb1EffEEv13SSMParamsBase
        .type           _Z25selective_scan_fwd_kernelI32Selective_Scan_fwd_kernel_traitsILi64ELi16ELi1ELb0ELb0ELb1ELb1EffEEv13SSMParamsBase,@function
        .size           _Z25selective_scan_fwd_kernelI32Selective_Scan_fwd_kernel_traitsILi64ELi16ELi1ELb0ELb0ELb1ELb1EffEEv13SSMParamsBase,(.L_x_5259 - _Z25selective_scan_fwd_kernelI32Selective_Scan_fwd_kernel_traitsILi64ELi16ELi1ELb0ELb0ELb1ELb1EffEEv13SSMParamsBase)
        .other          _Z25selective_scan_fwd_kernelI32Selective_Scan_fwd_kernel_traitsILi64ELi16ELi1ELb0ELb0ELb1ELb1EffEEv13SSMParamsBase,@"STO_CUDA_ENTRY STV_DEFAULT"
_Z25selective_scan_fwd_kernelI32Selective_Scan_fwd_kernel_traitsILi64ELi16ELi1ELb0ELb0ELb1ELb1EffEEv13SSMParamsBase:
.text._Z25selective_scan_fwd_kernelI32Selective_Scan_fwd_kernel_traitsILi64ELi16ELi1ELb0ELb0ELb1ELb1EffEEv13SSMParamsBase:
        /* <DEDUP_REMOVED lines=119> */
[C---:B------:R-:W-:Y:S01]  /*0770*/  VIADD R109, R108.reuse, 0x5 ;  /* 0x000000056c6d7836 */ /* 0x040fe20000000000 */
[----:B------:R-:W-:Y:S01]  /*0780*/  IADD3 R108, R108, 0x6, RZ ;  /* 0x000000066c6c7810 */ /* 0x000fe20007ffe0ff */
[----:B------:R-:W-:Y:S01]  /*0790*/  ULEA.HI.X UR10, UR4, UR23, UR10, 0x2, UP1 ;  /* 0x00000017040a7291 */ /* 0x000fe200088f140a */
[----:B------:R-:W-:Y:S01]  /*07a0*/  LOP3.LUT R107, R84, 0x20, RZ, 0xfc, !PT ;  /* 0x00000020546b7812 */ /* 0x000fe200078efcff */
[----:B------:R-:W-:Y:S01]  /*07b0*/  UIMAD UR17, UR7, UR17, URZ ;  /* 0x00000011071172a4 */ /* 0x000fe2000f8e023f */
[----:B------:R-:W-:Y:S01]  /*07c0*/  UMOV UR4, URZ ;  /* 0x0000003f00047c82 */ /* 0x000fe20008000000 */
[----:B-1----:R-:W-:-:S12]  /*07d0*/  UIADD3 UR16, UR9, UR16, URZ ;  /* 0x0000001009107290 */ /* 0x002fd8000fffe03f */
.L_x_3430:
        /* <DEDUP_REMOVED lines=62> */
[----:B------:R0:W5:Y:S01]  /*0bc0*/  @!P1 LDG.E R16, desc[UR26][R2.64+0x780] ;  /* 0x0007801a02109981 */ /* 0x000162000c1e1900 */
        /* <DEDUP_REMOVED lines=267> */
.L_x_3389:
[----:B------:R-:W-:Y:S05]  /*1c80*/  BSYNC B0 ;  /* 0x0000000000007941 */ /* 0x000fea0003800000 */
.L_x_3388:
        /* <DEDUP_REMOVED lines=37> */
.L_x_3391:
[----:B------:R-:W-:Y:S05]  /*1ee0*/  BSYNC B0 ;  /* 0x0000000000007941 */ /* 0x000fea0003800000 */
.L_x_3390:
        /* <DEDUP_REMOVED lines=35> */
.L_x_3393:
[----:B------:R-:W-:Y:S05]  /*2120*/  BSYNC B0 ;  /* 0x0000000000007941 */ /* 0x000fea0003800000 */
.L_x_3392:
        /* <DEDUP_REMOVED lines=37> */
.L_x_3395:
[----:B------:R-:W-:Y:S05]  /*2380*/  BSYNC B0 ;  /* 0x0000000000007941 */ /* 0x000fea0003800000 */
.L_x_3394:
        /* <DEDUP_REMOVED lines=35> */
.L_x_3397:
[----:B------:R-:W-:Y:S05]  /*25c0*/  BSYNC B0 ;  /* 0x0000000000007941 */ /* 0x000fea0003800000 */
.L_x_3396:
        /* <DEDUP_REMOVED lines=37> */
.L_x_3399:
[----:B------:R-:W-:Y:S05]  /*2820*/  BSYNC B0 ;  /* 0x0000000000007941 */ /* 0x000fea0003800000 */
.L_x_3398:
        /* <DEDUP_REMOVED lines=35> */
.L_x_3401:
[----:B------:R-:W-:Y:S05]  /*2a60*/  BSYNC B0 ;  /* 0x0000000000007941 */ /* 0x000fea0003800000 */
.L_x_3400:
        /* <DEDUP_REMOVED lines=37> */
.L_x_3403:
[----:B------:R-:W-:Y:S05]  /*2cc0*/  BSYNC B0 ;  /* 0x0000000000007941 */ /* 0x000fea0003800000 */
.L_x_3402:
        /* <DEDUP_REMOVED lines=35> */
.L_x_3405:
[----:B------:R-:W-:Y:S05]  /*2f00*/  BSYNC B0 ;  /* 0x0000000000007941 */ /* 0x000fea0003800000 */
.L_x_3404:
        /* <DEDUP_REMOVED lines=41> */
.L_x_3407:
[----:B------:R-:W-:Y:S05]  /*31a0*/  BSYNC B0 ;  /* 0x0000000000007941 */ /* 0x000fea0003800000 */
.L_x_3406:
        /* <DEDUP_REMOVED lines=33> */
.L_x_3409:
[----:B------:R-:W-:Y:S05]  /*33c0*/  BSYNC B0 ;  /* 0x0000000000007941 */ /* 0x000fea0003800000 */
.L_x_3408:
        /* <DEDUP_REMOVED lines=33> */
.L_x_3411:
[----:B------:R-:W-:Y:S05]  /*35e0*/  BSYNC B0 ;  /* 0x0000000000007941 */ /* 0x000fea0003800000 */
.L_x_3410:
[----:B------:R-:W-:Y:S04]  /*35f0*/  BSSY B0, `(.L_x_3412) ;  /* 0x0000021000007945 */ /* 0x000fe80003800000 */
[----:B------:R-:W-:Y:S05]  /*3600*/  @P0 BRA `(.L_x_3413) ;  /* 0x00000000007c0947 */ /* 0x000fea0003800000 */
        /* <DEDUP_REMOVED lines=31> */
.L_x_3413:
[----:B------:R-:W-:Y:S05]  /*3800*/  BSYNC B0 ;  /* 0x0000000000007941 */ /* 0x000fea0003800000 */
.L_x_3412:
        /* <DEDUP_REMOVED lines=33> */
.L_x_3415:
[----:B------:R-:W-:Y:S05]  /*3a20*/  BSYNC B0 ;  /* 0x0000000000007941 */ /* 0x000fea0003800000 */
.L_x_3414:
        /* <DEDUP_REMOVED lines=33> */
.L_x_3417:
[----:B------:R-:W-:Y:S05]  /*3c40*/  BSYNC B0 ;  /* 0x0000000000007941 */ /* 0x000fea0003800000 */
.L_x_3416:
        /* <DEDUP_REMOVED lines=33> */
.L_x_3419:
[----:B------:R-:W-:Y:S05]  /*3e60*/  BSYNC B0 ;  /* 0x0000000000007941 */ /* 0x000fea0003800000 */
.L_x_3418:
        /* <DEDUP_REMOVED lines=35> */
.L_x_3425:
        /* <DEDUP_REMOVED lines=308> */
.L_x_3422:
[----:B------:R-:W-:Y:S05]  /*53e0*/  BSYNC B0 ;  /* 0x0000000000007941 */ /* 0x000fea0003800000 */
.L_x_3421:
        /* <DEDUP_REMOVED lines=33> */
.L_x_3424:
[----:B------:R-:W-:Y:S05]  /*5600*/  BSYNC B0 ;  /* 0x0000000000007941 */ /* 0x000fea0003800000 */
.L_x_3423:
        /* <DEDUP_REMOVED lines=36> */
.L_x_3420:
        /* <DEDUP_REMOVED lines=68> */
.L_x_3427:
[----:B------:R-:W-:Y:S05]  /*5c90*/  BSYNC B0 ;  /* 0x0000000000007941 */ /* 0x000fea0003800000 */
.L_x_3426:
        /* <DEDUP_REMOVED lines=43> */
[----:B------:R-:W-:Y:S01]  /*5f50*/  @!P5 STG.E desc[UR26][R20.64+0x400], R47 ;  /* 0x0004002f1400d986 */ /* 0x000fe2000c10191a */
[C---:B------:R-:W-:Y:S01]  /*5f60*/  LOP3.LUT R28, R84.reuse, 0x180, RZ, 0xfc, !PT ;  /* 0x00000180541c7812 */ /* 0x040fe200078efcff */
[----:B------:R-:W-:Y:S01]  /*5f70*/  UIMAD.WIDE.U32 UR22, UR25, UR36, UR22 ;  /* 0x00000024191672a5 */ /* 0x000fe2000f8e0016 */
[----:B-1----:R-:W-:Y:S01]  /*5f80*/  LOP3.LUT R33, R84, 0x60, RZ, 0xfc, !PT ;  /* 0x0000006054217812 */ /* 0x002fe200078efcff */
[----:B------:R0:W-:Y:S01]  /*5f90*/  @!P3 STG.E desc[UR26][R20.64+0x200], R37 ;  /* 0x000200251400b986 */ /* 0x0001e2000c10191a */
[-C--:B------:R-:W-:Y:S02]  /*5fa0*/  ISETP.GE.AND P5, PT, R31, R42.reuse, PT ;  /* 0x0000002a1f00720c */ /* 0x080fe40003fa6270 */
[-C--:B------:R-:W-:Y:S01]  /*5fb0*/  ISETP.GE.AND P3, PT, R33, R42.reuse, PT ;  /* 0x0000002a2100720c */ /* 0x080fe20003f66270 */
[----:B------:R1:W-:Y:S01]  /*5fc0*/  @!P2 STG.E desc[UR26][R20.64+0x100], R35 ;  /* 0x000100231400a986 */ /* 0x0003e2000c10191a */
[----:B------:R-:W-:-:S02]  /*5fd0*/  ISETP.GE.AND P2, PT, R34, R42, PT ;  /* 0x0000002a2200720c */ /* 0x000fc40003f46270 */
[-C--:B------:R-:W-:Y:S01]  /*5fe0*/  ISETP.GE.AND P6, PT, R28, R42.reuse, PT ;  /* 0x0000002a1c00720c */ /* 0x080fe20003fc6270 */
[----:B------:R2:W-:Y:S01]  /*5ff0*/  @!P4 STG.E desc[UR26][R20.64+0x300], R39 ;  /* 0x000300271400c986 */ /* 0x0005e2000c10191a */
[-C--:B------:R-:W-:Y:S02]  /*6000*/  ISETP.GE.AND P4, PT, R32, R42.reuse, PT ;  /* 0x0000002a2000720c */ /* 0x080fe40003f86270 */
[C---:B------:R-:W-:Y:S02]  /*6010*/  LOP3.LUT R36, R84.reuse, 0x140, RZ, 0xfc, !PT ;  /* 0x0000014054247812 */ /* 0x040fe400078efcff */
[C---:B0-----:R-:W-:Y:S01]  /*6020*/  LOP3.LUT R37, R84.reuse, 0xe0, RZ, 0xfc, !PT ;  /* 0x000000e054257812 */ /* 0x041fe200078efcff */
[----:B------:R-:W-:Y:S01]  /*6030*/  @!P5 STG.E desc[UR26][R20.64+0x680], R87 ;  /* 0x000680571400d986 */ /* 0x000fe2000c10191a */
[C---:B------:R-:W-:Y:S02]  /*6040*/  LOP3.LUT R38, R84.reuse, 0x1e0, RZ, 0xfc, !PT ;  /* 0x000001e054267812 */ /* 0x040fe400078efcff */
[----:B-1----:R-:W-:Y:S01]  /*6050*/  LOP3.LUT R35, R84, 0xa0, RZ, 0xfc, !PT ;  /* 0x000000a054237812 */ /* 0x002fe200078efcff */
[----:B------:R0:W-:Y:S01]  /*6060*/  @!P3 STG.E desc[UR26][R20.64+0x180], R41 ;  /* 0x000180291400b986 */ /* 0x0001e2000c10191a */
        /* <DEDUP_REMOVED lines=13> */
[C---:B--2---:R-:W-:Y:S01]  /*6140*/  SHF.L.U32 R39, R107.reuse, 0x2, RZ ;  /* 0x000000026b277819 */ /* 0x044fe200000006ff */
[----:B------:R2:W-:Y:S01]  /*6150*/  @!P5 STG.E desc[UR26][R20.64+0x280], R43 ;  /* 0x0002802b1400d986 */ /* 0x0005e2000c10191a */
[----:B------:R-:W-:Y:S01]  /*6160*/  @!P1 IADD3.X R23, R40, UR30, R23, P6, !PT ;  /* 0x0000001e28179c10 */ /* 0x000fe2000b7fe417 */
[----:B------:R-:W-:Y:S01]  /*6170*/  IMAD.U32 R42, RZ, RZ, UR22 ;  /* 0x00000016ff2a7e24 */ /* 0x000fe2000f8e00ff */
[C---:B------:R-:W-:Y:S01]  /*6180*/  @!P1 LEA R22, P6, R24.reuse, UR34, 0x2 ;  /* 0x0000002218169c11 */ /* 0x040fe2000f8c10ff */
[----:B------:R-:W-:Y:S01]  /*6190*/  @!P4 STG.E desc[UR26][R20.64+0x500], R51 ;  /* 0x000500331400c986 */ /* 0x000fe2000c10191a */
[----:B------:R-:W-:Y:S02]  /*61a0*/  SHF.L.U64.HI R40, R107, 0x2, R40 ;  /* 0x000000026b287819 */ /* 0x000fe40000010228 */
[----:B0-----:R-:W-:Y:S01]  /*61b0*/  MOV R41, UR29 ;  /* 0x0000001d00297c02 */ /* 0x001fe20008000f00 */
[----:B------:R0:W-:Y:S01]  /*61c0*/  @!P3 STG.E desc[UR26][R20.64+0x380], R45 ;  /* 0x0003802d1400b986 */ /* 0x0001e2000c10191a */
[----:B------:R-:W-:-:S02]  /*61d0*/  @!P1 LEA.HI.X R23, R24, UR35, R23, 0x2, P6 ;  /* 0x0000002318179c11 */ /* 0x000fc4000b0f1417 */
[----:B------:R-:W-:Y:S02]  /*61e0*/  CS2R R46, SRZ ;  /* 0x00000000002e7805 */ /* 0x000fe4000001ff00 */
[----:B------:R-:W-:Y:S01]  /*61f0*/  IADD3 R24, P6, R39, UR34, RZ ;  /* 0x0000002227187c10 */ /* 0x000fe2000ffde0ff */
[----:B------:R3:W-:Y:S01]  /*6200*/  @!P2 STG.E desc[UR26][R20.64+0x780], R93 ;  /* 0x0007805d1400a986 */ /* 0x0007e2000c10191a */
[----:B------:R-:W-:Y:S02]  /*6210*/  ISETP.GE.AND P5, PT, R29, UR18, PT ;  /* 0x000000121d007c0c */ /* 0x000fe4000bfa6270 */
[----:B-1----:R-:W-:Y:S02]  /*6220*/  CS2R R48, SRZ ;  /* 0x0000000000307805 */ /* 0x002fe4000001ff00 */
        /* <DEDUP_REMOVED lines=10> */
[----:B0-----:R-:W-:-:S02]  /*62d0*/  CS2R R44, SRZ ;  /* 0x00000000002c7805 */ /* 0x001fc4000001ff00 */
        /* <DEDUP_REMOVED lines=112> */
[----:B------:R-:W2:Y:S01]  /*69e0*/  MUFU.EX2 R99, R99 ;  /* 0x0000006300637308 */ /* 0x000ea20000000800 */
[----:B0-----:R-:W-:-:S07]  /*69f0*/  FADD.FTZ R98, R98, 1 ;  /* 0x3f80000062627421 */ /* 0x001fce0000010000 */
[----:B------:R-:W0:Y:S01]  /*6a00*/  MUFU.EX2 R100, R100 ;  /* 0x0000006400647308 */ /* 0x000e220000000800 */
[----:B-1----:R-:W-:-:S04]  /*6a10*/  FMUL.FTZ R83, R83, R50 ;  /* 0x0000003253537220 */ /* 0x002fc80000410000 */
[----:B------:R-:W-:-:S03]  /*6a20*/  FMUL.FTZ R83, R83, R14 ;  /* 0x0000000e53537220 */ /* 0x000fc60000410000 */
[----:B------:R-:W1:Y:S01]  /*6a30*/  MUFU.RCP R48, R48 ;  /* 0x0000003000307308 */ /* 0x000e620000001000 */
[----:B--2---:R-:W-:-:S07]  /*6a40*/  FADD.FTZ R99, R99, 1 ;  /* 0x3f80000063637421 */ /* 0x004fce0000010000 */
[----:B------:R-:W2:Y:S01]  /*6a50*/  MUFU.RCP R102, R87 ;  /* 0x0000005700667308 */ /* 0x000ea20000001000 */
[----:B0-----:R-:W-:-:S07]  /*6a60*/  FADD.FTZ R100, R100, 1 ;  /* 0x3f80000064647421 */ /* 0x001fce0000010000 */
        /* <DEDUP_REMOVED lines=12> */
[----:B------:R-:W-:Y:S03]  /*6b30*/  STS [R68], R47 ;  /* 0x0000002f44007388 */ /* 0x000fe60000000800 */
[----:B------:R-:W-:Y:S01]  /*6b40*/  FMUL.FTZ R86, R86, R13 ;  /* 0x0000000d56567220 */ /* 0x000fe20000410000 */
[----:B------:R-:W-:Y:S02]  /*6b50*/  STS [R67+0x4], R82 ;  /* 0x0000045243007388 */ /* 0x000fe40000000800 */
[----:B------:R-:W1:Y:S01]  /*6b60*/  MUFU.RCP R103, R88 ;  /* 0x0000005800677308 */ /* 0x000e620000001000 */
[----:B0-----:R-:W-:Y:S01]  /*6b70*/  FMUL.FTZ R16, R43, R104 ;  /* 0x000000682b107220 */ /* 0x001fe20000410000 */
[----:B------:R-:W-:Y:S03]  /*6b80*/  STS [R66+0x8], R83 ;  /* 0x0000085342007388 */ /* 0x000fe60000000800 */
[----:B------:R-:W-:Y:S01]  /*6b90*/  FMUL.FTZ R16, R16, R9 ;  /* 0x0000000910107220 */ /* 0x000fe20000410000 */
[----:B------:R-:W-:Y:S02]  /*6ba0*/  STS [R65+0xc], R86 ;  /* 0x00000c5641007388 */ /* 0x000fe40000000800 */
[----:B------:R-:W0:Y:S01]  /*6bb0*/  MUFU.RCP R93, R93 ;  /* 0x0000005d005d7308 */ /* 0x000e220000001000 */
[----:B--2---:R-:W-:-:S04]  /*6bc0*/  FMUL.FTZ R13, R46, R101 ;  /* 0x000000652e0d7220 */ /* 0x004fc80000410000 */
[----:B------:R-:W-:-:S03]  /*6bd0*/  FMUL.FTZ R13, R13, R12 ;  /* 0x0000000c0d0d7220 */ /* 0x000fc60000410000 */
[----:B------:R-:W2:Y:S01]  /*6be0*/  MUFU.RCP R94, R94 ;  /* 0x0000005e005e7308 */ /* 0x000ea20000001000 */
[----:B-1----:R-:W-:Y:S01]  /*6bf0*/  FMUL.FTZ R15, R44, R103 ;  /* 0x000000672c0f7220 */ /* 0x002fe20000410000 */
[----:B------:R-:W-:Y:S03]  /*6c00*/  STS [R64+0x10], R13 ;  /* 0x0000100d40007388 */ /* 0x000fe60000000800 */
        /* <DEDUP_REMOVED lines=8> */
[----:B--2---:R-:W-:Y:S01]  /*6c90*/  FMUL.FTZ R10, R41, R94 ;  /* 0x0000005e290a7220 */ /* 0x004fe20000410000 */
[----:B------:R-:W-:Y:S03]  /*6ca0*/  STS [R60+0x20], R9 ;  /* 0x000020093c007388 */ /* 0x000fe60000000800 */
[----:B------:R-:W-:-:S03]  /*6cb0*/  FMUL.FTZ R10, R10, R7 ;  /* 0x000000070a0a7220 */ /* 0x000fc60000410000 */
[----:B------:R-:W2:Y:S01]  /*6cc0*/  MUFU.RCP R88, R97 ;  /* 0x0000006100587308 */ /* 0x000ea20000001000 */
[----:B-1----:R-:W-:Y:S01]  /*6cd0*/  FMUL.FTZ R25, R25, R52 ;  /* 0x0000003419197220 */ /* 0x002fe20000410000 */
[----:B------:R-:W-:Y:S03]  /*6ce0*/  STS [R59+0x24], R10 ;  /* 0x0000240a3b007388 */ /* 0x000fe60000000800 */
[----:B------:R-:W-:-:S03]  /*6cf0*/  FMUL.FTZ R25, R25, R6 ;  /* 0x0000000619197220 */ /* 0x000fc60000410000 */
[----:B------:R-:W1:Y:S01]  /*6d00*/  MUFU.RCP R89, R98 ;  /* 0x0000006200597308 */ /* 0x000e620000001000 */
[----:B0-----:R-:W-:Y:S01]  /*6d10*/  FMUL.FTZ R24, R24, R87 ;  /* 0x0000005718187220 */ /* 0x001fe20000410000 */
[----:B------:R-:W-:Y:S03]  /*6d20*/  STS [R58+0x28], R25 ;  /* 0x000028193a007388 */ /* 0x000fe60000000800 */
[----:B------:R-:W-:-:S03]  /*6d30*/  FMUL.FTZ R24, R24, R5 ;  /* 0x0000000518187220 */ /* 0x000fc60000410000 */
[----:B------:R-:W0:Y:S01]  /*6d40*/  MUFU.RCP R48, R99 ;  /* 0x0000006300307308 */ /* 0x000e220000001000 */
[----:B--2---:R-:W-:Y:S01]  /*6d50*/  FMUL.FTZ R23, R23, R88 ;  /* 0x0000005817177220 */ /* 0x004fe20000410000 */
[----:B------:R-:W-:Y:S03]  /*6d60*/  STS [R57+0x2c], R24 ;  /* 0x00002c1839007388 */ /* 0x000fe60000000800 */
[----:B------:R-:W-:-:S03]  /*6d70*/  FMUL.FTZ R23, R23, R4 ;  /* 0x0000000417177220 */ /* 0x000fc60000410000 */
[----:B------:R-:W2:Y:S01]  /*6d80*/  MUFU.RCP R45, R100 ;  /* 0x00000064002d7308 */ /* 0x000ea20000001000 */
[----:B-1----:R-:W-:Y:S01]  /*6d90*/  FMUL.FTZ R22, R22, R89 ;  /* 0x0000005916167220 */ /* 0x002fe20000410000 */
[----:B------:R-:W-:Y:S03]  /*6da0*/  STS [R56+0x30], R23 ;  /* 0x0000301738007388 */ /* 0x000fe60000000800 */
[----:B------:R-:W-:Y:S01]  /*6db0*/  FMUL.FTZ R22, R22, R3 ;  /* 0x0000000316167220 */ /* 0x000fe20000410000 */
[----:B0-----:R-:W-:-:S04]  /*6dc0*/  FMUL.FTZ R21, R21, R48 ;  /* 0x0000003015157220 */ /* 0x001fc80000410000 */
        /* <DEDUP_REMOVED lines=45> */
.L_x_3429:
[----:B------:R-:W-:Y:S05]  /*70a0*/  BSYNC B0 ;  /* 0x0000000000007941 */ /* 0x000fea0003800000 */
.L_x_3428:
        /* <DEDUP_REMOVED lines=55> */
.L_x_3431:
        /* <DEDUP_REMOVED lines=14> */
.L_x_5259:


//--------------------- .text._Z25selective_scan_fwd_kernelI32Selective_Scan_fwd_kernel_traitsILi64ELi16ELi1ELb0ELb1ELb0ELb0EffEEv13SSMParamsBase --------------------------
	.section	.text._Z25selective_scan_fwd_kernelI32Selective_Scan_fwd_kernel_traitsILi64ELi16ELi1ELb0ELb1ELb0ELb0EffEEv13SSMParamsBase,"ax",@progbits
	.align	128
        .global         _Z25selective_scan_fwd_kernelI32Selective_Scan_fwd_kernel_traitsILi64ELi16ELi1ELb0ELb1ELb0ELb0EffEEv13SSMParamsBase
        .type           _Z25selective_scan_fwd_kernelI32Selective_Scan_fwd_kernel_traitsILi64ELi16ELi1ELb0ELb1ELb0ELb0EffEEv13SSMParamsBase,@function
        .size           _Z25selective_scan_fwd_kernelI32Selective_Scan_fwd_kernel_traitsILi64ELi16ELi1ELb0ELb1ELb0ELb0EffEEv13SSMParamsBase,(.L_x_5260 - _Z25selective_scan_fwd_kernelI32Selective_Scan_fwd_kernel_traitsILi64ELi16ELi1ELb0ELb1ELb0ELb0EffEEv13SSMParamsBase)
        .other          _Z25selective_scan_fwd_kernelI32Selective_Scan_fwd_kernel_traitsILi64ELi16ELi1ELb0ELb1ELb0ELb0EffEEv13SSMParamsBase,@"STO_CUDA_ENTRY STV_DEFAULT"
_Z25selective_scan_fwd_kernelI32Selective_Scan_fwd_kernel_traitsILi64ELi16ELi1ELb0ELb1ELb0ELb0EffEEv13SSMParamsBase:
.text._Z25selective_scan_fwd_kernelI32Selective_Scan_fwd_kernel_traitsILi64ELi16ELi1ELb0ELb1ELb0ELb0EffEEv13SSMParamsBase:
        /* <DEDUP_REMOVED lines=26> */
[----:B0-----:R-:W-:-:S04]  /*01a0*/  IADD3 R6, R0, 0xffffffe, RZ ;  /* 0x0ffffffe00067810 */ /* 0x001fc80007ffe0ff */
[----:B------:R0:W1:Y:S01]  /*01b0*/  F2I.FTZ.U32.TRUNC.NTZ R7, R6 ;  /* 0x0000000600077305 */ /* 0x000062000021f000 */
[----:B---3--:R-:W-:Y:S01]  /*01c0*/  IMAD.U32 R52, RZ, RZ, UR4 ;  /* 0x00000004ff347e24 */ /* 0x008fe2000f8e00ff */
[----:B0-----:R-:W-:Y:S01]  /*01d0*/  HFMA2.MMA R6, -RZ, RZ, 0, 0 ;  /* 0x00000000ff067435 */ /* 0x001fe200000001ff */
[----:B------:R-:W-:Y:S02]  /*01e0*/  ULDC.64 UR4, c[0x0][0x240] ;  /* 0x0000900000047ab9 */ /* 0x000fe40000000a00 */
[----:B----4-:R-:W-:Y:S01]  /*01f0*/  IMAD.WIDE.U32 R4, R52, UR4, RZ ;  /* 0x0000000434047c25 */ /* 0x010fe2000f8e00ff */
[----:B------:R-:W-:-:S03]  /*0200*/  SHF.R.S32.HI R136, RZ, 0x1f, R52 ;  /* 0x0000001fff887819 */ /* 0x000fc60000011434 */
[----:B-1----:R-:W-:-:S04]  /*0210*/  IMAD.MOV R10, RZ, RZ, -R7 ;  /* 0x000000ffff0a7224 */ /* 0x002fc800078e0a07 */
[----:B------:R-:W-:-:S04]  /*0220*/  IMAD R3, R10, R9, RZ ;  /* 0x000000090a037224 */ /* 0x000fc800078e02ff */
[----:B------:R-:W-:-:S04]  /*0230*/  IMAD.HI.U32 R7, R7, R3, R6 ;  /* 0x0000000307077227 */ /* 0x000fc800078e0006 */
[----:B------:R-:W-:Y:S02]  /*0240*/  IMAD R3, R136, UR4, RZ ;  /* 0x0000000488037c24 */ /* 0x000fe4000f8e02ff */
[----:B------:R-:W-:-:S04]  /*0250*/  IMAD.HI.U32 R7, R7, R2, RZ ;  /* 0x0000000207077227 */ /* 0x000fc800078e00ff */
[----:B------:R-:W-:Y:S01]  /*0260*/  IMAD R3, R52, UR5, R3 ;  /* 0x0000000534037c24 */ /* 0x000fe2000f8e0203 */
[----:B------:R-:W-:Y:S01]  /*0270*/  IADD3 R0, -R7, RZ, RZ ;  /* 0x000000ff07007210 */ /* 0x000fe20007ffe1ff */
[----:B------:R-:W-:Y:S02]  /*0280*/  ULDC.64 UR4, c[0x0][0x280] ;  /* 0x0000a00000047ab9 */ /* 0x000fe40000000a00 */
[----:B------:R-:W-:Y:S02]  /*0290*/  IMAD R11, R136, UR4, RZ ;  /* 0x00000004880b7c24 */ /* 0x000fe4000f8e02ff */
        /* <DEDUP_REMOVED lines=8> */
[----:B------:R-:W-:-:S02]  /*0320*/  ISETP.GE.AND P2, PT, R0, RZ, PT ;  /* 0x000000ff0000720c */ /* 0x000fc40003f46270 */
[----:B------:R-:W-:-:S05]  /*0330*/  ISETP.NE.AND P1, PT, R8, RZ, PT ;  /* 0x000000ff0800720c */ /* 0x000fca0003f25270 */
[----:B------:R-:W-:-:S04]  /*0340*/  @P0 VIADD R7, R7, 0x1 ;  /* 0x0000000107070836 */ /* 0x000fc80000000000 */
[----:B--2---:R-:W-:Y:S05]  /*0350*/  @!P3 EXIT ;  /* 0x000000000000b94d */ /* 0x004fea0003800000 */
[----:B------:R-:W0:Y:S01]  /*0360*/  S2R R100, SR_TID.X ;  /* 0x0000000000647919 */ /* 0x000e220000002100 */
[----:B------:R-:W-:Y:S01]  /*0370*/  MOV R9, R7 ;  /* 0x0000000700097202 */ /* 0x000fe20000000f00 */
[C---:B------:R-:W-:Y:S01]  /*0380*/  IMAD R11, R52.reuse, UR5, R11 ;  /* 0x00000005340b7c24 */ /* 0x040fe2000f8e020b */
[----:B------:R-:W-:Y:S01]  /*0390*/  IADD3 R7, R5, R3, RZ ;  /* 0x0000000305077210 */ /* 0x000fe20007ffe0ff */
[----:B------:R-:W-:Y:S01]  /*03a0*/  IMAD.WIDE.U32 R2, R52, UR4, RZ ;  /* 0x0000000434027c25 */ /* 0x000fe2000f8e00ff */
[----:B------:R-:W1:Y:S01]  /*03b0*/  LDC.64 R14, c[0x0][0x2f8] ;  /* 0x0000be00ff0e7b82 */ /* 0x000e620000000a00 */
[----:B------:R-:W-:Y:S01]  /*03c0*/  MOV R6, R4 ;  /* 0x0000000400067202 */ /* 0x000fe20000000f00 */
[----:B------:R-:W2:Y:S01]  /*03d0*/  S2R R53, SR_LANEID ;  /* 0x0000000000357919 */ /* 0x000ea20000000000 */
[----:B------:R-:W-:Y:S01]  /*03e0*/  @!P2 IMAD.MOV R9, RZ, RZ, -R9 ;  /* 0x000000ffff09a224 */ /* 0x000fe200078e0a09 */
[----:B------:R-:W-:Y:S01]  /*03f0*/  IADD3 R3, R3, R11, RZ ;  /* 0x0000000b03037210 */ /* 0x000fe20007ffe0ff */
[----:B------:R-:W-:Y:S01]  /*0400*/  IMAD R13, R136, UR8, RZ ;  /* 0x00000008880d7c24 */ /* 0x000fe2000f8e02ff */
[----:B------:R-:W-:Y:S01]  /*0410*/  @!P1 LOP3.LUT R9, RZ, R8, RZ, 0x33, !PT ;  /* 0x00000008ff099212 */ /* 0x000fe200078e33ff */
[C---:B------:R-:W-:Y:S01]  /*0420*/  IMAD.WIDE.U32 R4, R52.reuse, UR8, RZ ;  /* 0x0000000834047c25 */ /* 0x040fe2000f8e00ff */
[----:B------:R-:W3:Y:S01]  /*0430*/  LDC.64 R10, c[0x0][0x2f0] ;  /* 0x0000bc00ff0a7b82 */ /* 0x000ee20000000a00 */
[----:B------:R-:W-:Y:S01]  /*0440*/  ULDC.64 UR4, c[0x0][0x288] ;  /* 0x0000a20000047ab9 */ /* 0x000fe20000000a00 */
[----:B------:R-:W-:Y:S01]  /*0450*/  SHF.R.S32.HI R0, RZ, 0x1f, R9 ;  /* 0x0000001fff007819 */ /* 0x000fe20000011409 */
[----:B------:R-:W-:Y:S01]  /*0460*/  IMAD R13, R52, UR9, R13 ;  /* 0x00000009340d7c24 */ /* 0x000fe2000f8e020d */
[----:B------:R-:W-:Y:S01]  /*0470*/  ULDC.64 UR8, c[0x0][0x258] ;  /* 0x0000960000087ab9 */ /* 0x000fe20000000a00 */
[----:B------:R-:W-:Y:S01]  /*0480*/  IMAD.WIDE.U32 R2, R57, UR4, R2 ;  /* 0x0000000439027c25 */ /* 0x000fe2000f8e0002 */
[----:B------:R-:W-:-:S03]  /*0490*/  MOV R49, RZ ;  /* 0x000000ff00317202 */ /* 0x000fc60000000f00 */
[----:B------:R-:W-:Y:S02]  /*04a0*/  IMAD R0, R0, UR8, RZ ;  /* 0x0000000800007c24 */ /* 0x000fe4000f8e02ff */
[----:B------:R-:W-:-:S04]  /*04b0*/  IMAD.WIDE.U32 R6, R9, UR8, R6 ;  /* 0x0000000809067c25 */ /* 0x000fc8000f8e0006 */
[----:B------:R-:W-:Y:S01]  /*04c0*/  IMAD R33, R9, UR9, R0 ;  /* 0x0000000909217c24 */ /* 0x000fe2000f8e0200 */
[----:B------:R-:W-:Y:S01]  /*04d0*/  ULDC.64 UR8, c[0x0][0x298] ;  /* 0x0000a60000087ab9 */ /* 0x000fe20000000a00 */
[----:B------:R-:W-:Y:S01]  /*04e0*/  IMAD R0, R56, UR4, RZ ;  /* 0x0000000438007c24 */ /* 0x000fe2000f8e02ff */
[----:B------:R-:W-:Y:S01]  /*04f0*/  LEA R35, P0, R6, R16, 0x2 ;  /* 0x0000001006237211 */ /* 0x000fe200078010ff */
[----:B------:R-:W-:Y:S01]  /*0500*/  IMAD.IADD R5, R5, 0x1, R13 ;  /* 0x0000000105057824 */ /* 0x000fe200078e020d */
[----:B------:R-:W-:Y:S01]  /*0510*/  IADD3 R33, R7, R33, RZ ;  /* 0x0000002107217210 */ /* 0x000fe20007ffe0ff */
[----:B------:R-:W-:Y:S01]  /*0520*/  IMAD R8, R56, UR8, RZ ;  /* 0x0000000838087c24 */ /* 0x000fe2000f8e02ff */
[----:B0-----:R-:W-:Y:S01]  /*0530*/  SHF.L.U32 R50, R100, 0x4, RZ ;  /* 0x0000000464327819 */ /* 0x001fe200000006ff */
[C---:B------:R-:W-:Y:S01]  /*0540*/  IMAD R39, R57.reuse, UR5, R0 ;  /* 0x0000000539277c24 */ /* 0x040fe2000f8e0200 */
[----:B------:R-:W-:Y:S01]  /*0550*/  LEA.HI.X R33, R6, R17, R33, 0x2, P0 ;  /* 0x0000001106217211 */ /* 0x000fe200000f1421 */
[C---:B------:R-:W-:Y:S01]  /*0560*/  IMAD R37, R57.reuse, UR9, R8 ;  /* 0x0000000939257c24 */ /* 0x040fe2000f8e0208 */
[----:B---3--:R-:W-:Y:S01]  /*0570*/  LEA R38, P0, R2, R10, 0x2 ;  /* 0x0000000a02267211 */ /* 0x008fe200078010ff */
[----:B------:R-:W-:Y:S01]  /*0580*/  IMAD.WIDE.U32 R4, R57, UR8, R4 ;  /* 0x0000000839047c25 */ /* 0x000fe2000f8e0004 */
[----:B------:R-:W-:-:S02]  /*0590*/  LOP3.LUT R51, R100, 0x1f, RZ, 0xc0, !PT ;  /* 0x0000001f64337812 */ /* 0x000fc400078ec0ff */
[----:B------:R-:W-:Y:S01]  /*05a0*/  LOP3.LUT R50, R50, 0xfffffe00, RZ, 0xc0, !PT ;  /* 0xfffffe0032327812 */ /* 0x000fe200078ec0ff */
[----:B------:R-:W-:Y:S01]  /*05b0*/  IMAD.IADD R39, R3, 0x1, R39 ;  /* 0x0000000103277824 */ /* 0x000fe200078e0227 */
[----:B------:R-:W-:Y:S02]  /*05c0*/  IADD3 R37, R5, R37, RZ ;  /* 0x0000002505257210 */ /* 0x000fe40007ffe0ff */
[----:B-1----:R-:W-:Y:S02]  /*05d0*/  LEA R36, P1, R4, R14, 0x2 ;  /* 0x0000000e04247211 */ /* 0x002fe400078210ff */
[----:B------:R-:W-:Y:S02]  /*05e0*/  LEA.HI.X R39, R2, R11, R39, 0x2, P0 ;  /* 0x0000000b02277211 */ /* 0x000fe400000f1427 */
[----:B------:R-:W-:Y:S02]  /*05f0*/  LEA.HI.X R37, R4, R15, R37, 0x2, P1 ;  /* 0x0000000f04257211 */ /* 0x000fe400008f1425 */
[----:B------:R-:W-:-:S02]  /*0600*/  LOP3.LUT R2, R50, R51, RZ, 0xfc, !PT ;  /* 0x0000003332027212 */ /* 0x000fc400078efcff */
[C-C-:B------:R-:W-:Y:S02]  /*0610*/  LOP3.LUT R48, R50.reuse, 0x20, R51.reuse, 0xfe, !PT ;  /* 0x0000002032307812 */ /* 0x140fe400078efe33 */
[C-C-:B------:R-:W-:Y:S02]  /*0620*/  LOP3.LUT R47, R50.reuse, 0x60, R51.reuse, 0xfe, !PT ;  /* 0x00000060322f7812 */ /* 0x140fe400078efe33 */
[C-C-:B------:R-:W-:Y:S02]  /*0630*/  LOP3.LUT R46, R50.reuse, 0x80, R51.reuse, 0xfe, !PT ;  /* 0x00000080322e7812 */ /* 0x140fe400078efe33 */
[C-C-:B------:R-:W-:Y:S02]  /*0640*/  LOP3.LUT R45, R50.reuse, 0xa0, R51.reuse, 0xfe, !PT ;  /* 0x000000a0322d7812 */ /* 0x140fe400078efe33 */
[C-C-:B------:R-:W-:Y:S02]  /*0650*/  LOP3.LUT R44, R50.reuse, 0x140, R51.reuse, 0xfe, !PT ;  /* 0x00000140322c7812 */ /* 0x140fe400078efe33 */
[----:B------:R-:W-:-:S02]  /*0660*/  LOP3.LUT R43, R50, 0x160, R51, 0xfe, !PT ;  /* 0x00000160322b7812 */ /* 0x000fc400078efe33 */
[C-C-:B------:R-:W-:Y:S02]  /*0670*/  LOP3.LUT R42, R50.reuse, 0x180, R51.reuse, 0xfe, !PT ;  /* 0x00000180322a7812 */ /* 0x140fe400078efe33 */
[C-C-:B------:R-:W-:Y:S02]  /*0680*/  LOP3.LUT R41, R50.reuse, 0x1a0, R51.reuse, 0xfe, !PT ;  /* 0x000001a032297812 */ /* 0x140fe400078efe33 */
[C-C-:B------:R-:W-:Y:S02]  /*0690*/  LOP3.LUT R40, R50.reuse, 0x1c0, R51.reuse, 0xfe, !PT ;  /* 0x000001c032287812 */ /* 0x140fe400078efe33 */
[----:B--2---:R-:W-:-:S07]  /*06a0*/  LOP3.LUT R34, R50, 0x1e0, R51, 0xfe, !PT ;  /* 0x000001e032227812 */ /* 0x004fce00078efe33 */
.L_x_3472:
[----:B0-----:R-:W0:Y:S01]  /*06b0*/  LDC R4, c[0x0][0x218] ;  /* 0x00008600ff047b82 */ /* 0x001e220000000800 */
[C-C-:B------:R-:W-:Y:S01]  /*06c0*/  LOP3.LUT R32, R50.reuse, 0x40, R51.reuse, 0xfe, !PT ;  /* 0x0000004032207812 */ /* 0x140fe200078efe33 */
[----:B------:R-:W-:Y:S01]  /*06d0*/  IMAD.MOV.U32 R0, RZ, RZ, RZ ;  /* 0x000000ffff007224 */ /* 0x000fe200078e00ff */
[----:B------:R-:W-:Y:S02]  /*06e0*/  CS2R R6, SRZ ;  /* 0x0000000000067805 */ /* 0x000fe4000001ff00 */
[C-C-:B------:R-:W-:Y:S02]  /*06f0*/  LOP3.LUT R61, R50.reuse, 0xc0, R51.reuse, 0xfe, !PT ;  /* 0x000000c0323d7812 */ /* 0x140fe400078efe33 */
[----:B------:R-:W-:Y:S02]  /*0700*/  CS2R R8, SRZ ;  /* 0x0000000000087805 */ /* 0x000fe4000001ff00 */
[----:B------:R-:W-:Y:S02]  /*0710*/  LOP3.LUT R60, R50, 0xe0, R51, 0xfe, !PT ;  /* 0x000000e0323c7812 */ /* 0x000fe400078efe33 */
[----:B------:R-:W-:-:S02]  /*0720*/  CS2R R10, SRZ ;  /* 0x00000000000a7805 */ /* 0x000fc4000001ff00 */
[C-C-:B------:R-:W-:Y:S02]  /*0730*/  LOP3.LUT R59, R50.reuse, 0x100, R51.reuse, 0xfe, !PT ;  /* 0x00000100323b7812 */ /* 0x140fe400078efe33 */
[----:B------:R-:W-:Y:S02]  /*0740*/  CS2R R12, SRZ ;  /* 0x00000000000c7805 */ /* 0x000fe4000001ff00 */
[----:B------:R-:W-:Y:S02]  /*0750*/  LOP3.LUT R58, R50, 0x120, R51, 0xfe, !PT ;  /* 0x00000120323a7812 */ /* 0x000fe400078efe33 */
[----:B------:R-:W-:Y:S01]  /*0760*/  CS2R R14, SRZ ;  /* 0x00000000000e7805 */ /* 0x000fe2000001ff00 */
[----:B0-----:R-:W-:Y:S02]  /*0770*/  IMAD R111, R49, -0x400, R4 ;  /* 0xfffffc00316f7824 */ /* 0x001fe400078e0204 */
[----:B------:R-:W-:-:S03]  /*0780*/  IMAD.WIDE R4, R2, 0x4, R38 ;  /* 0x0000000402047825 */ /* 0x000fc600078e0226 */
[-C--:B------:R-:W-:Y:S01]  /*0790*/  ISETP.GE.AND P2, PT, R2, R111.reuse, PT ;  /* 0x0000006f0200720c */ /* 0x080fe20003f46270 */
[----:B------:R-:W-:Y:S01]  /*07a0*/  BAR.SYNC.DEFER_BLOCKING 0x0 ;  /* 0x0000000000007b1d */ /* 0x000fe20000010000 */
[-C--:B------:R-:W-:Y:S02]  /*07b0*/  ISETP.GE.AND P1, PT, R48, R111.reuse, PT ;  /* 0x0000006f3000720c */ /* 0x080fe40003f26270 */
[-C--:B------:R-:W-:Y:S02]  /*07c0*/  ISETP.GE.AND P0, PT, R32, R111.reuse, PT ;  /* 0x0000006f2000720c */ /* 0x080fe40003f06270 */
[-C--:B------:R-:W-:Y:S02]  /*07d0*/  ISETP.GE.AND P4, PT, R47, R111.reuse, PT ;  /* 0x0000006f2f00720c */ /* 0x080fe40003f86270 */
[-C--:B------:R-:W-:Y:S02]  /*07e0*/  ISETP.GE.AND P6, PT, R46, R111.reuse, PT ;  /* 0x0000006f2e00720c */ /* 0x080fe40003fc6270 */
[----:B------:R-:W-:-:S02]  /*07f0*/  ISETP.GE.AND P5, PT, R45, R111, PT ;  /* 0x0000006f2d00720c */ /* 0x000fc40003fa6270 */
[-C--:B------:R-:W-:Y:S01]  /*0800*/  ISETP.GE.AND P3, PT, R61, R111.reuse, PT ;  /* 0x0000006f3d00720c */ /* 0x080fe20003f66270 */
        /* <DEDUP_REMOVED lines=21> */
[----:B------:R-:W-:-:S03]  /*0960*/  CS2R R66, SRZ ;  /* 0x0000000000427805 */ /* 0x000fc6000001ff00 */
[----:B------:R-:W4:Y:S04]  /*0970*/  @!P4 LDG.E R14, desc[UR6][R4.64+0x500] ;  /* 0x00050006040ec981 */ /* 0x000f28000c1e1900 */
[----:B------:R-:W4:Y:S04]  /*0980*/  @!P6 LDG.E R63, desc[UR6][R4.64+0x580] ;  /* 0x00058006043fe981 */ /* 0x000f28000c1e1900 */
[----:B------:R-:W4:Y:S04]  /*0990*/  @!P5 LDG.E R62, desc[UR6][R4.64+0x600] ;  /* 0x00060006043ed981 */ /* 0x000f28000c1e1900 */
[----:B------:R-:W4:Y:S04]  /*09a0*/  @!P3 LDG.E R65, desc[UR6][R4.64+0x680] ;  /* 0x000680060441b981 */ /* 0x000f28000c1e1900 */
[----:B------:R-:W4:Y:S04]  /*09b0*/  @!P2 LDG.E R64, desc[UR6][R4.64+0x700] ;  /* 0x000700060440a981 */ /* 0x000f28000c1e1900 */
[----:B------:R0:W4:Y:S01]  /*09c0*/  @!P1 LDG.E R67, desc[UR6][R4.64+0x780] ;  /* 0x0007800604439981 */ /* 0x000122000c1e1900 */
[----:B------:R-:W1:Y:S01]  /*09d0*/  S2UR UR5, SR_CgaCtaId ;  /* 0x00000000000579c3 */ /* 0x000e620000008800 */
[----:B------:R-:W-:Y:S01]  /*09e0*/  IADD3 R16, R50, R53, RZ ;  /* 0x0000003532107210 */ /* 0x000fe20007ffe0ff */
[----:B------:R-:W-:Y:S01]  /*09f0*/  UMOV UR4, 0x400 ;  /* 0x0000040000047882 */ /* 0x000fe20000000000 */
[----:B------:R-:W-:-:S02]  /*0a00*/  ISETP.GE.AND P2, PT, R2, R111, PT ;  /* 0x0000006f0200720c */ /* 0x000fc40003f46270 */
        /* <DEDUP_REMOVED lines=8> */
[----:B------:R-:W-:Y:S01]  /*0a90*/  LEA.HI.SX32 R17, R17, R16, 0x1b ;  /* 0x0000001011117211 */ /* 0x000fe200078fdaff */
[C---:B------:R-:W-:Y:S01]  /*0aa0*/  VIADD R79, R16.reuse, 0x1c0 ;  /* 0x000001c0104f7836 */ /* 0x040fe20000000000 */
[----:B0-----:R-:W-:-:S02]  /*0ab0*/  IADD3 R5, R16, 0xc0, RZ ;  /* 0x000000c010057810 */ /* 0x001fc40007ffe0ff */
[-C--:B------:R-:W-:Y:S02]  /*0ac0*/  LEA.HI.SX32 R19, R19, R16.reuse, 0x1b ;  /* 0x0000001013137211 */ /* 0x080fe400078fdaff */
[C---:B------:R-:W-:Y:S02]  /*0ad0*/  IADD3 R27, R16.reuse, 0xe0, RZ ;  /* 0x000000e0101b7810 */ /* 0x040fe40007ffe0ff */
[-C--:B------:R-:W-:Y:S02]  /*0ae0*/  LEA.HI.SX32 R21, R21, R16.reuse, 0x1b ;  /* 0x0000001015157211 */ /* 0x080fe400078fdaff */
[-C--:B------:R-:W-:Y:S01]  /*0af0*/  LEA.HI.SX32 R23, R23, R16.reuse, 0x1b ;  /* 0x0000001017177211 */ /* 0x080fe200078fdaff */
[----:B-1----:R-:W-:Y:S01]  /*0b00*/  ULEA UR4, UR5, UR4, 0x18 ;  /* 0x0000000405047291 */ /* 0x002fe2000f8ec03f */
[----:B------:R-:W-:Y:S02]  /*0b10*/  IADD3 R69, R16, 0x120, RZ ;  /* 0x0000012010457810 */ /* 0x000fe40007ffe0ff */
[----:B------:R-:W-:-:S02]  /*0b20*/  LEA.HI.SX32 R25, R25, R16, 0x1b ;  /* 0x0000001019197211 */ /* 0x000fc400078fdaff */
[-C--:B------:R-:W-:Y:S02]  /*0b30*/  LEA.HI.SX32 R4, R29, R16.reuse, 0x1b ;  /* 0x000000101d047211 */ /* 0x080fe400078fdaff */
[----:B------:R-:W-:Y:S02]  /*0b40*/  LEA R31, R31, UR4, 0x2 ;  /* 0x000000041f1f7c11 */ /* 0x000fe4000f8e10ff */
[----:B------:R-:W-:Y:S02]  /*0b50*/  LEA R30, R17, UR4, 0x2 ;  /* 0x00000004111e7c11 */ /* 0x000fe4000f8e10ff */
[----:B------:R-:W-:Y:S02]  /*0b60*/  IADD3 R71, R16, 0x140, RZ ;  /* 0x0000014010477810 */ /* 0x000fe40007ffe0ff */
[----:B------:R-:W-:Y:S02]  /*0b70*/  LEA.HI.SX32 R5, R5, R16, 0x1b ;  /* 0x0000001005057211 */ /* 0x000fe400078fdaff */
[----:B------:R-:W-:-:S02]  /*0b80*/  LEA R29, R19, UR4, 0x2 ;  /* 0x00000004131d7c11 */ /* 0x000fc4000f8e10ff */
[-C--:B------:R-:W-:Y:S02]  /*0b90*/  LEA.HI.SX32 R24, R27, R16.reuse, 0x1b ;  /* 0x000000101b187211 */ /* 0x080fe400078fdaff */
[----:B------:R-:W-:Y:S02]  /*0ba0*/  LEA R28, R21, UR4, 0x2 ;  /* 0x00000004151c7c11 */ /* 0x000fe4000f8e10ff */
[C---:B------:R-:W-:Y:S02]  /*0bb0*/  IADD3 R75, R16.reuse, 0x180, RZ ;  /* 0x00000180104b7810 */ /* 0x040fe40007ffe0ff */
        /* <DEDUP_REMOVED lines=10> */
[----:B------:R-:W-:Y:S01]  /*0c60*/  LEA R23, R4, UR4, 0x2 ;  /* 0x0000000404177c11 */ /* 0x000fe2000f8e10ff */
[----:B------:R-:W-:Y:S01]  /*0c70*/  IMAD.WIDE R4, R2, 0x4, R36 ;  /* 0x0000000402047825 */ /* 0x000fe200078e0224 */
        /* <DEDUP_REMOVED lines=15> */
[----:B------:R-:W-:Y:S01]  /*0d70*/  ISETP.GE.AND P3, PT, R61, R111, PT ;  /* 0x0000006f3d00720c */ /* 0x000fe20003f66270 */
[----:B--2---:R0:W-:Y:S04]  /*0d80*/  STS [R31], R0 ;  /* 0x000000001f007388 */ /* 0x0041e80000000800 */
[----:B---3--:R-:W-:Y:S04]  /*0d90*/  STS [R30+0x80], R7 ;  /* 0x000080071e007388 */ /* 0x008fe80000000800 */
[----:B----4-:R1:W-:Y:S01]  /*0da0*/  STS [R29+0x100], R6 ;  /* 0x000100061d007388 */ /* 0x0103e20000000800 */
[----:B0-----:R-:W-:-:S03]  /*0db0*/  LEA R0, R53, R50, 0x4 ;  /* 0x0000003235007211 */ /* 0x001fc600078e20ff */
[----:B------:R-:W-:Y:S01]  /*0dc0*/  STS [R28+0x180], R9 ;  /* 0x000180091c007388 */ /* 0x000fe20000000800 */
[----:B------:R-:W-:-:S03]  /*0dd0*/  LEA.HI.SX32 R0, R0, R0, 0x1b ;  /* 0x0000000000007211 */ /* 0x000fc600078fdaff */
[----:B------:R0:W-:Y:S01]  /*0de0*/  STS [R27+0x200], R8 ;  /* 0x000200081b007388 */ /* 0x0001e20000000800 */
[----:B------:R-:W-:Y:S02]  /*0df0*/  LEA R0, R0, UR4, 0x2 ;  /* 0x0000000400007c11 */ /* 0x000fe4000f8e10ff */
[----:B-1----:R-:W-:Y:S01]  /*0e00*/  CS2R R6, SRZ ;  /* 0x0000000000067805 */ /* 0x002fe2000001ff00 */
[----:B------:R-:W-:Y:S04]  /*0e10*/  STS [R26+0x280], R11 ;  /* 0x0002800b1a007388 */ /* 0x000fe80000000800 */
[----:B------:R1:W-:Y:S01]  /*0e20*/  STS [R25+0x300], R10 ;  /* 0x0003000a19007388 */ /* 0x0003e20000000800 */
[----:B0-----:R-:W-:-:S03]  /*0e30*/  CS2R R8, SRZ ;  /* 0x0000000000087805 */ /* 0x001fc6000001ff00 */
[----:B------:R-:W-:Y:S04]  /*0e40*/  STS [R24+0x380], R13 ;  /* 0x0003800d18007388 */ /* 0x000fe80000000800 */
[----:B------:R0:W-:Y:S01]  /*0e50*/  STS [R23+0x400], R12 ;  /* 0x0004000c17007388 */ /* 0x0001e20000000800 */
[----:B-1----:R-:W-:-:S03]  /*0e60*/  CS2R R10, SRZ ;  /* 0x00000000000a7805 */ /* 0x002fc6000001ff00 */
[----:B------:R-:W-:Y:S04]  /*0e70*/  STS [R22+0x480], R15 ;  /* 0x0004800f16007388 */ /* 0x000fe80000000800 */
[----:B------:R1:W-:Y:S01]  /*0e80*/  STS [R21+0x500], R14 ;  /* 0x0005000e15007388 */ /* 0x0003e20000000800 */
[----:B0-----:R-:W-:-:S03]  /*0e90*/  CS2R R12, SRZ ;  /* 0x00000000000c7805 */ /* 0x001fc6000001ff00 */
[----:B------:R-:W-:Y:S04]  /*0ea0*/  STS [R20+0x580], R63 ;  /* 0x0005803f14007388 */ /* 0x000fe80000000800 */
[----:B------:R0:W-:Y:S01]  /*0eb0*/  STS [R19+0x600], R62 ;  /* 0x0006003e13007388 */ /* 0x0001e20000000800 */
[----:B-1----:R-:W-:-:S03]  /*0ec0*/  CS2R R14, SRZ ;  /* 0x00000000000e7805 */ /* 0x002fc6000001ff00 */
        /* <DEDUP_REMOVED lines=40> */
[----:B------:R-:W-:Y:S01]  /*1150*/  ISETP.GE.AND P1, PT, R34, R111, PT ;  /* 0x0000006f2200720c */ /* 0x000fe20003f26270 */
[----:B--2---:R-:W-:Y:S02]  /*1160*/  IMAD.MOV.U32 R67, RZ, RZ, RZ ;  /* 0x000000ffff437224 */ /* 0x004fe400078e00ff */
[----:B------:R-:W2:Y:S04]  /*1170*/  @!P0 LDG.E R15, desc[UR6][R4.64+0x480] ;  /* 0x00048006040f8981 */ /* 0x000ea8000c1e1900 */
[----:B------:R-:W2:Y:S04]  /*1180*/  @!P4 LDG.E R62, desc[UR6][R4.64+0x500] ;  /* 0x00050006043ec981 */ /* 0x000ea8000c1e1900 */
[----:B------:R-:W2:Y:S04]  /*1190*/  @!P6 LDG.E R63, desc[UR6][R4.64+0x580] ;  /* 0x00058006043fe981 */ /* 0x000ea8000c1e1900 */
[----:B------:R-:W2:Y:S04]  /*11a0*/  @!P5 LDG.E R64, desc[UR6][R4.64+0x600] ;  /* 0x000600060440d981 */ /* 0x000ea8000c1e1900 */
[----:B------:R-:W2:Y:S04]  /*11b0*/  @!P3 LDG.E R65, desc[UR6][R4.64+0x680] ;  /* 0x000680060441b981 */ /* 0x000ea8000c1e1900 */
[----:B------:R-:W2:Y:S04]  /*11c0*/  @!P2 LDG.E R66, desc[UR6][R4.64+0x700] ;  /* 0x000700060442a981 */ /* 0x000ea8000c1e1900 */
[----:B------:R0:W2:Y:S01]  /*11d0*/  @!P1 LDG.E R67, desc[UR6][R4.64+0x780] ;  /* 0x0007800604439981 */ /* 0x0000a2000c1e1900 */
[----:B------:R-:W-:Y:S01]  /*11e0*/  ULDC.U8 UR5, c[0x0][0x22e] ;  /* 0x00008b8000057ab9 */ /* 0x000fe20000000000 */
[----:B------:R-:W-:Y:S01]  /*11f0*/  BSSY B0, `(.L_x_3432) ;  /* 0x0000053000007945 */ /* 0x000fe20003800000 */
[----:B0-----:R-:W0:Y:S01]  /*1200*/  LDC R4, c[0x0][0x21c] ;  /* 0x00008700ff047b82 */ /* 0x001e220000000800 */
[----:B---3--:R-:W-:Y:S04]  /*1210*/  STS [R31], R6 ;  /* 0x000000061f007388 */ /* 0x008fe80000000800 */
        /* <DEDUP_REMOVED lines=80> */
.L_x_3433:
[----:B------:R-:W-:Y:S05]  /*1720*/  BSYNC B0 ;  /* 0x0000000000007941 */ /* 0x000fea0003800000 */
.L_x_3432:
        /* <DEDUP_REMOVED lines=37> */
.L_x_3435:
[----:B------:R-:W-:Y:S05]  /*1980*/  BSYNC B0 ;  /* 0x0000000000007941 */ /* 0x000fea0003800000 */
.L_x_3434:
[----:B------:R-:W-:Y:S01]  /*1990*/  BSSY B0, `(.L_x_3436) ;  /* 0x0000023000007945 */ /* 0x000fe20003800000 */
[----:B------:R-:W-:Y:S01]  /*19a0*/  FSETP.GTU.FTZ.AND P4, PT, R70, 20, PT ;  /* 0x41a000004600780b */ /* 0x000fe20003f9c000 */
[----:B------:R-:W-:Y:S02]  /*19b0*/  FADD.FTZ R71, R85, R54 ;  /* 0x0000003655477221 */ /* 0x000fe40000010000 */
[----:B------:R-:W-:Y:S10]  /*19c0*/  @P3 BRA `(.L_x_3437) ;  /* 0x00000000007c3947 */ /* 0x000ff40003800000 */
        /* <DEDUP_REMOVED lines=31> */
.L_x_3437:
[----:B------:R-:W-:Y:S05]  /*1bc0*/  BSYNC B0 ;  /* 0x0000000000007941 */ /* 0x000fea0003800000 */
.L_x_3436:
        /* <DEDUP_REMOVED lines=37> */
.L_x_3439:
[----:B------:R-:W-:Y:S05]  /*1e20*/  BSYNC B0 ;  /* 0x0000000000007941 */ /* 0x000fea0003800000 */
.L_x_3438:
[----:B------:R-:W-:Y:S01]  /*1e30*/  BSSY B0, `(.L_x_3440) ;  /* 0x0000023000007945 */ /* 0x000fe20003800000 */
[----:B------:R-:W-:Y:S01]  /*1e40*/  FSETP.GTU.FTZ.AND P2, PT, R72, 20, PT ;  /* 0x41a000004800780b */ /* 0x000fe20003f5c000 */
[----:B-1----:R-:W-:Y:S02]  /*1e50*/  FADD.FTZ R73, R73, R54 ;  /* 0x0000003649497221 */ /* 0x002fe40000010000 */
[----:B------:R-:W-:Y:S10]  /*1e60*/  @P1 BRA `(.L_x_3441) ;  /* 0x00000000007c1947 */ /* 0x000ff40003800000 */
        /* <DEDUP_REMOVED lines=31> */
.L_x_3441:
[----:B------:R-:W-:Y:S05]  /*2060*/  BSYNC B0 ;  /* 0x0000000000007941 */ /* 0x000fea0003800000 */
.L_x_3440:
        /* <DEDUP_REMOVED lines=37> */
.L_x_3443:
[----:B------:R-:W-:Y:S05]  /*22c0*/  BSYNC B0 ;  /* 0x0000000000007941 */ /* 0x000fea0003800000 */
.L_x_3442:
[----:B------:R-:W-:Y:S01]  /*22d0*/  BSSY B0, `(.L_x_3444) ;  /* 0x0000023000007945 */ /* 0x000fe20003800000 */
[----:B------:R-:W-:Y:S01]  /*22e0*/  FSETP.GTU.FTZ.AND P0, PT, R74, 20, PT ;  /* 0x41a000004a00780b */ /* 0x000fe20003f1c000 */
[----:B---3--:R-:W-:Y:S02]  /*22f0*/  FADD.FTZ R75, R75, R54 ;  /* 0x000000364b4b7221 */ /* 0x008fe40000010000 */
        /* <DEDUP_REMOVED lines=32> */
.L_x_3445:
[----:B------:R-:W-:Y:S05]  /*2500*/  BSYNC B0 ;  /* 0x0000000000007941 */ /* 0x000fea0003800000 */
.L_x_3444:
        /* <DEDUP_REMOVED lines=37> */
.L_x_3447:
[----:B------:R-:W-:Y:S05]  /*2760*/  BSYNC B0 ;  /* 0x0000000000007941 */ /* 0x000fea0003800000 */
.L_x_3446:
[----:B------:R-:W-:Y:S01]  /*2770*/  BSSY B0, `(.L_x_3448) ;  /* 0x0000023000007945 */ /* 0x000fe20003800000 */
[----:B------:R-:W-:Y:S01]  /*2780*/  FSETP.GTU.FTZ.AND P5, PT, R76, 20, PT ;  /* 0x41a000004c00780b */ /* 0x000fe20003fbc000 */
[----:B0-----:R-:W-:Y:S02]  /*2790*/  FADD.FTZ R77, R77, R54 ;  /* 0x000000364d4d7221 */ /* 0x001fe40000010000 */
        /* <DEDUP_REMOVED lines=32> */
.L_x_3449:
[----:B------:R-:W-:Y:S05]  /*29a0*/  BSYNC B0 ;  /* 0x0000000000007941 */ /* 0x000fea0003800000 */
.L_x_3448:
        /* <DEDUP_REMOVED lines=41> */
.L_x_3451:
[----:B------:R-:W-:Y:S05]  /*2c40*/  BSYNC B0 ;  /* 0x0000000000007941 */ /* 0x000fea0003800000 */
.L_x_3450:
        /* <DEDUP_REMOVED lines=33> */
.L_x_3453:
[----:B------:R-:W-:Y:S05]  /*2e60*/  BSYNC B0 ;  /* 0x0000000000007941 */ /* 0x000fea0003800000 */
.L_x_3452:
        /* <DEDUP_REMOVED lines=33> */
.L_x_3455:
[----:B------:R-:W-:Y:S05]  /*3080*/  BSYNC B0 ;  /* 0x0000000000007941 */ /* 0x000fea0003800000 */
.L_x_3454:
        /* <DEDUP_REMOVED lines=33> */
.L_x_3457:
[----:B------:R-:W-:Y:S05]  /*32a0*/  BSYNC B0 ;  /* 0x0000000000007941 */ /* 0x000fea0003800000 */
.L_x_3456:
        /* <DEDUP_REMOVED lines=33> */
.L_x_3459:
[----:B------:R-:W-:Y:S05]  /*34c0*/  BSYNC B0 ;  /* 0x0000000000007941 */ /* 0x000fea0003800000 */
.L_x_3458:
        /* <DEDUP_REMOVED lines=33> */
.L_x_3461:
[----:B------:R-:W-:Y:S05]  /*36e0*/  BSYNC B0 ;  /* 0x0000000000007941 */ /* 0x000fea0003800000 */
.L_x_3460:
        /* <DEDUP_REMOVED lines=33> */
.L_x_3463:
[----:B------:R-:W-:Y:S05]  /*3900*/  BSYNC B0 ;  /* 0x0000000000007941 */ /* 0x000fea0003800000 */
.L_x_3462:
        /* <DEDUP_REMOVED lines=40> */
[----:B------:R-:W-:Y:S01]  /*3b90*/  IMAD.MOV.U32 R115, RZ, RZ, RZ ;  /* 0x000000ffff737224 */ /* 0x000fe200078e00ff */
[----:B------:R-:W-:Y:S01]  /*3ba0*/  MOV R117, R111 ;  /* 0x0000006f00757202 */ /* 0x000fe20000000f00 */
        /* <DEDUP_REMOVED lines=10> */
.L_x_3469:
[----:B--2---:R-:W-:Y:S01]  /*3c50*/  SHF.R.S32.HI R12, RZ, 0x1f, R115 ;  /* 0x0000001fff0c7819 */ /* 0x004fe20000011473 */
[----:B------:R-:W-:Y:S01]  /*3c60*/  IMAD.WIDE.U32 R6, R115, UR12, R2 ;  /* 0x0000000c73067c25 */ /* 0x000fe2000f8e0002 */
[----:B------:R-:W-:Y:S01]  /*3c70*/  LOP3.LUT R32, R50, 0x40, R51, 0xfe, !PT ;  /* 0x0000004032207812 */ /* 0x000fe200078efe33 */
[----:B------:R-:W-:Y:S01]  /*3c80*/  HFMA2.MMA R13, -RZ, RZ, 0, 0 ;  /* 0x00000000ff0d7435 */ /* 0x000fe200000001ff */
[-C--:B------:R-:W-:Y:S01]  /*3c90*/  ISETP.GE.AND P6, PT, R45, R117.reuse, PT ;  /* 0x000000752d00720c */ /* 0x080fe20003fc6270 */
[----:B------:R-:W-:Y:S01]  /*3ca0*/  IMAD R4, R12, UR12, RZ ;  /* 0x0000000c0c047c24 */ /* 0x000fe2000f8e02ff */
[-C--:B------:R-:W-:Y:S01]  /*3cb0*/  ISETP.GE.AND P2, PT, R48, R117.reuse, PT ;  /* 0x000000753000720c */ /* 0x080fe20003f46270 */
[----:B------:R-:W-:Y:S01]  /*3cc0*/  HFMA2.MMA R111, -RZ, RZ, 0, 0 ;  /* 0x00000000ff6f7435 */ /* 0x000fe200000001ff */
[----:B------:R-:W-:Y:S01]  /*3cd0*/  ISETP.GE.AND P3, PT, R32, R117, PT ;  /* 0x000000752000720c */ /* 0x000fe20003f66270 */
[----:B------:R-:W-:Y:S01]  /*3ce0*/  IMAD R5, R115, UR13, R4 ;  /* 0x0000000d73057c24 */ /* 0x000fe2000f8e0204 */
[----:B------:R-:W-:Y:S01]  /*3cf0*/  LEA R4, P0, R6, R35, 0x2 ;  /* 0x0000002306047211 */ /* 0x000fe200078010ff */
[----:B------:R-:W-:Y:S01]  /*3d00*/  IMAD.MOV.U32 R112, RZ, RZ, RZ ;  /* 0x000000ffff707224 */ /* 0x000fe200078e00ff */
[----:B------:R-:W-:-:S02]  /*3d10*/  ISETP.GE.AND P4, PT, R47, R117, PT ;  /* 0x000000752f00720c */ /* 0x000fc40003f86270 */
[----:B0-----:R-:W-:Y:S02]  /*3d20*/  CS2R R14, SRZ ;  /* 0x00000000000e7805 */ /* 0x001fe4000001ff00 */
[----:B------:R-:W-:Y:S02]  /*3d30*/  IADD3 R5, R7, R5, RZ ;  /* 0x0000000507057210 */ /* 0x000fe40007ffe0ff */
[----:B------:R-:W-:Y:S02]  /*3d40*/  LOP3.LUT R58, R50, 0x120, R51, 0xfe, !PT ;  /* 0x00000120323a7812 */ /* 0x000fe400078efe33 */
[----:B------:R-:W-:Y:S02]  /*3d50*/  LEA.HI.X R5, R6, R33, R5, 0x2, P0 ;  /* 0x0000002106057211 */ /* 0x000fe400000f1405 */
[C-C-:B------:R-:W-:Y:S02]  /*3d60*/  LOP3.LUT R61, R50.reuse, 0xc0, R51.reuse, 0xfe, !PT ;  /* 0x000000c0323d7812 */ /* 0x140fe400078efe33 */
[----:B------:R-:W-:Y:S01]  /*3d70*/  LOP3.LUT R60, R50, 0xe0, R51, 0xfe, !PT ;  /* 0x000000e0323c7812 */ /* 0x000fe200078efe33 */
[----:B------:R-:W2:Y:S01]  /*3d80*/  @!P6 LDG.E R111, desc[UR6][R4.64+0x280] ;  /* 0x00028006046fe981 */ /* 0x000ea2000c1e1900 */
[----:B------:R-:W-:-:S02]  /*3d90*/  ISETP.GE.AND P6, PT, R58, R117, PT ;  /* 0x000000753a00720c */ /* 0x000fc40003fc6270 */
[----:B------:R-:W-:Y:S01]  /*3da0*/  LOP3.LUT R59, R50, 0x100, R51, 0xfe, !PT ;  /* 0x00000100323b7812 */ /* 0x000fe200078efe33 */
[----:B------:R-:W3:Y:S01]  /*3db0*/  @!P2 LDG.E R13, desc[UR6][R4.64+0x80] ;  /* 0x00008006040da981 */ /* 0x000ee2000c1e1900 */
[-C--:B------:R-:W-:Y:S02]  /*3dc0*/  ISETP.GE.AND P5, PT, R46, R117.reuse, PT ;  /* 0x000000752e00720c */ /* 0x080fe40003fa6270 */
[-C--:B------:R-:W-:Y:S01]  /*3dd0*/  ISETP.GE.AND P2, PT, R61, R117.reuse, PT ;  /* 0x000000753d00720c */ /* 0x080fe20003f46270 */
[----:B------:R-:W4:Y:S01]  /*3de0*/  @!P3 LDG.E R112, desc[UR6][R4.64+0x100] ;  /* 0x000100060470b981 */ /* 0x000f22000c1e1900 */
[----:B------:R-:W-:Y:S01]  /*3df0*/  ISETP.GE.AND P3, PT, R60, R117, PT ;  /* 0x000000753c00720c */ /* 0x000fe20003f66270 */
[----:B------:R-:W-:Y:S01]  /*3e00*/  IMAD R10, R12, UR8, RZ ;  /* 0x000000080c0a7c24 */ /* 0x000fe2000f8e02ff */
[----:B------:R-:W-:Y:S01]  /*3e10*/  MOV R7, R113 ;  /* 0x0000007100077202 */ /* 0x000fe20000000f00 */
[----:B------:R-:W2:Y:S01]  /*3e20*/  @!P4 LDG.E R15, desc[UR6][R4.64+0x180] ;  /* 0x00018006040fc981 */ /* 0x000ea2000c1e1900 */
[-C--:B------:R-:W-:Y:S01]  /*3e30*/  ISETP.GE.AND P4, PT, R59, R117.reuse, PT ;  /* 0x000000753b00720c */ /* 0x080fe20003f86270 */
[----:B------:R-:W-:Y:S01]  /*3e40*/  IMAD.MOV.U32 R6, RZ, RZ, R8 ;  /* 0x000000ffff067224 */ /* 0x000fe200078e0008 */
[----:B------:R-:W-:-:S02]  /*3e50*/  ISETP.GE.AND P0, PT, R44, R117, PT ;  /* 0x000000752c00720c */ /* 0x000fc40003f06270 */
[----:B------:R-:W-:Y:S02]  /*3e60*/  CS2R R120, SRZ ;  /* 0x0000000000787805 */ /* 0x000fe4000001ff00 */
[----:B------:R-:W-:Y:S01]  /*3e70*/  MOV R114, RZ ;  /* 0x000000ff00727202 */ /* 0x000fe20000000f00 */
[C---:B------:R-:W-:Y:S01]  /*3e80*/  IMAD.WIDE.U32 R6, R115.reuse, UR8, R6 ;  /* 0x0000000873067c25 */ /* 0x040fe2000f8e0006 */
[----:B------:R-:W-:Y:S02]  /*3e90*/  MOV R116, RZ ;  /* 0x000000ff00747202 */ /* 0x000fe40000000f00 */
[----:B------:R-:W-:Y:S01]  /*3ea0*/  CS2R R118, SRZ ;  /* 0x0000000000767805 */ /* 0x000fe2000001ff00 */
[----:B------:R-:W3:Y:S01]  /*3eb0*/  @!P1 LDG.E R14, desc[UR6][R4.64] ;  /* 0x00000006040e9981 */ /* 0x000ee2000c1e1900 */
[----:B------:R-:W-:-:S03]  /*3ec0*/  IMAD R11, R115, UR9, R10 ;  /* 0x00000009730b7c24 */ /* 0x000fc6000f8e020a */
[----:B------:R-:W2:Y:S01]  /*3ed0*/  @!P6 LDG.E R121, desc[UR6][R4.64+0x480] ;  /* 0x000480060479e981 */ /* 0x000ea2000c1e1900 */
[----:B------:R-:W-:Y:S02]  /*3ee0*/  LEA R10, P6, R6, UR10, 0x2 ;  /* 0x0000000a060a7c11 */ /* 0x000fe4000f8c10ff */
[----:B------:R-:W-:Y:S01]  /*3ef0*/  IADD3 R7, R7, R11, RZ ;  /* 0x0000000b07077210 */ /* 0x000fe20007ffe0ff */
[----:B------:R-:W2:Y:S01]  /*3f00*/  @!P5 LDG.E R114, desc[UR6][R4.64+0x200] ;  /* 0x000200060472d981 */ /* 0x000ea2000c1e1900 */
[----:B------:R-:W-:-:S03]  /*3f10*/  ISETP.GE.AND P5, PT, R43, R117, PT ;  /* 0x000000752b00720c */ /* 0x000fc60003fa6270 */
[----:B------:R-:W2:Y:S01]  /*3f20*/  @!P2 LDG.E R116, desc[UR6][R4.64+0x300] ;  /* 0x000300060474a981 */ /* 0x000ea2000c1e1900 */
[-C--:B------:R-:W-:Y:S02]  /*3f30*/  ISETP.GE.AND P2, PT, R42, R117.reuse, PT ;  /* 0x000000752a00720c */ /* 0x080fe40003f46270 */
[----:B------:R-:W-:Y:S01]  /*3f40*/  LEA.HI.X R11, R6, UR11, R7, 0x2, P6 ;  /* 0x0000000b060b7c11 */ /* 0x000fe2000b0f1407 */
[----:B------:R-:W2:Y:S01]  /*3f50*/  @!P3 LDG.E R119, desc[UR6][R4.64+0x380] ;  /* 0x000380060477b981 */ /* 0x000ea2000c1e1900 */
[-C--:B------:R-:W-:Y:S01]  /*3f60*/  ISETP.GE.AND P3, PT, R41, R117.reuse, PT ;  /* 0x000000752900720c */ /* 0x080fe20003f66270 */
[----:B------:R-:W-:Y:S02]  /*3f70*/  HFMA2.MMA R7, -RZ, RZ, 0, 0 ;  /* 0x00000000ff077435 */ /* 0x000fe400000001ff */
[----:B------:R-:W2:Y:S01]  /*3f80*/  @!P4 LDG.E R118, desc[UR6][R4.64+0x400] ;  /* 0x000400060476c981 */ /* 0x000ea2000c1e1900 */
[----:B------:R-:W-:-:S03]  /*3f90*/  ISETP.GE.AND P4, PT, R40, R117, PT ;  /* 0x000000752800720c */ /* 0x000fc60003f86270 */
[----:B------:R-:W2:Y:S01]  /*3fa0*/  @!P0 LDG.E R120, desc[UR6][R4.64+0x500] ;  /* 0x0005000604788981 */ /* 0x000ea2000c1e1900 */
[----:B------:R-:W-:Y:S02]  /*3fb0*/  ISETP.GE.AND P0, PT, R34, R117, PT ;  /* 0x000000752200720c */ /* 0x000fe40003f06270 */
[----:B------:R-:W-:Y:S02]  /*3fc0*/  CS2R R122, SRZ ;  /* 0x00000000007a7805 */ /* 0x000fe4000001ff00 */
[----:B------:R-:W-:Y:S01]  /*3fd0*/  CS2R R124, SRZ ;  /* 0x00000000007c7805 */ /* 0x000fe2000001ff00 */
[----:B------:R-:W2:Y:S04]  /*3fe0*/  @!P5 LDG.E R7, desc[UR6][R4.64+0x580] ;  /* 0x000580060407d981 */ /* 0x000ea8000c1e1900 */
[----:B------:R-:W2:Y:S04]  /*3ff0*/  @!P2 LDG.E R122, desc[UR6][R4.64+0x600] ;  /* 0x00060006047aa981 */ /* 0x000ea8000c1e1900 */
[----:B------:R-:W2:Y:S04]  /*4000*/  @!P3 LDG.E R123, desc[UR6][R4.64+0x680] ;  /* 0x00068006047bb981 */ /* 0x000ea8000c1e1900 */
[----:B------:R-:W2:Y:S04]  /*4010*/  @!P4 LDG.E R124, desc[UR6][R4.64+0x700] ;  /* 0x00070006047cc981 */ /* 0x000ea8000c1e1900 */
[----:B------:R-:W2:Y:S04]  /*4020*/  @!P0 LDG.E R125, desc[UR6][R4.64+0x780] ;  /* 0x00078006047d8981 */ /* 0x000ea8000c1e1900 */
[----:B------:R0:W2:Y:S01]  /*4030*/  LDG.E R6, desc[UR6][R10.64] ;  /* 0x000000060a067981 */ /* 0x0000a2000c1e1900 */
[----:B------:R-:W1:Y:S01]  /*4040*/  S2R R100, SR_TID.X ;  /* 0x0000000000647919 */ /* 0x000e620000002100 */
[----:B0-----:R-:W0:Y:S01]  /*4050*/  LDC R10, c[0x0][0x218] ;  /* 0x00008600ff0a7b82 */ /* 0x001e220000000800 */
[----:B-1----:R-:W-:-:S02]  /*4060*/  IMAD.SHL.U32 R4, R100, 0x10, RZ ;  /* 0x0000001064047824 */ /* 0x002fc400078e00ff */
[----:B------:R-:W-:Y:S01]  /*4070*/  IMAD R142, R56, UR14, RZ ;  /* 0x0000000e388e7c24 */ /* 0x000fe2000f8e02ff */
[----:B---3--:R-:W-:Y:S04]  /*4080*/  STS [R31], R14 ;  /* 0x0000000e1f007388 */ /* 0x008fe80000000800 */
[----:B------:R-:W-:Y:S04]  /*4090*/  STS [R30+0x80], R13 ;  /* 0x0000800d1e007388 */ /* 0x000fe80000000800 */
[----:B----4-:R-:W-:Y:S04]  /*40a0*/  STS [R29+0x100], R112 ;  /* 0x000100701d007388 */ /* 0x010fe80000000800 */
[----:B--2---:R-:W-:Y:S04]  /*40b0*/  STS [R28+0x180], R15 ;  /* 0x0001800f1c007388 */ /* 0x004fe80000000800 */
[----:B------:R-:W-:Y:S04]  /*40c0*/  STS [R27+0x200], R114 ;  /* 0x000200721b007388 */ /* 0x000fe80000000800 */
[----:B------:R0:W-:Y:S04]  /*40d0*/  STS [R26+0x280], R111 ;  /* 0x0002806f1a007388 */ /* 0x0001e80000000800 */
        /* <DEDUP_REMOVED lines=8> */
[----:B------:R-:W-:Y:S04]  /*4160*/  STS [R17+0x700], R124 ;  /* 0x0007007c11007388 */ /* 0x000fe80000000800 */
[----:B------:R-:W-:Y:S01]  /*4170*/  STS [R16+0x780], R125 ;  /* 0x0007807d10007388 */ /* 0x000fe20000000800 */
[----:B------:R-:W-:-:S03]  /*4180*/  NOP ;  /* 0x0000000000007918 */ /* 0x000fc60000000000 */
[----:B------:R-:W2:Y:S04]  /*4190*/  LDS R15, [R0+0x8] ;  /* 0x00000800000f7984 */ /* 0x000ea80000000800 */
[----:B------:R-:W3:Y:S04]  /*41a0*/  LDS R13, [R0+0x4] ;  /* 0x00000400000d7984 */ /* 0x000ee80000000800 */
[----:B------:R-:W4:Y:S01]  /*41b0*/  LDS R11, [R0] ;  /* 0x00000000000b7984 */ /* 0x000f220000000800 */
[----:B0-----:R-:W-:Y:S01]  /*41c0*/  IMAD R111, R49, -0x400, R10 ;  /* 0xfffffc00316f7824 */ /* 0x001fe200078e020a */
[----:B------:R-:W-:-:S02]  /*41d0*/  IADD3 R10, R4, 0x1, RZ ;  /* 0x00000001040a7810 */ /* 0x000fc40007ffe0ff */
[----:B------:R-:W0:Y:S01]  /*41e0*/  LDS R119, [R0+0xc] ;  /* 0x00000c0000777984 */ /* 0x000e220000000800 */
[----:B------:R-:W-:-:S03]  /*41f0*/  FMUL.FTZ R6, R6, 1.4426950216293334961 ;  /* 0x3fb8aa3b06067820 */ /* 0x000fc60000410000 */
[----:B------:R-:W0:Y:S01]  /*4200*/  LDS R123, [R0+0x14] ;  /* 0x00001400007b7984 */ /* 0x000e220000000800 */
[----:B------:R-:W-:-:S03]  /*4210*/  ISETP.GE.U32.AND P3, PT, R10, R111, PT ;  /* 0x0000006f0a00720c */ /* 0x000fc60003f66070 */
[----:B------:R-:W-:Y:S01]  /*4220*/  LDS R125, [R0+0x18] ;  /* 0x00001800007d7984 */ /* 0x000fe20000000800 */
[----:B------:R-:W-:-:S03]  /*4230*/  IADD3 R10, R4, 0x2, RZ ;  /* 0x00000002040a7810 */ /* 0x000fc60007ffe0ff */
[----:B------:R-:W0:Y:S01]  /*4240*/  LDS R121, [R0+0x10] ;  /* 0x0000100000797984 */ /* 0x000e220000000800 */
[----:B------:R-:W-:Y:S01]  /*4250*/  FMUL.FTZ R5, R6, R62 ;  /* 0x0000003e06057220 */ /* 0x000fe20000410000 */
[----:B------:R-:W-:Y:S01]  /*4260*/  ISETP.GE.U32.AND P4, PT, R10, R111, PT ;  /* 0x0000006f0a00720c */ /* 0x000fe20003f86070 */
[----:B-1----:R-:W-:Y:S01]  /*4270*/  FMUL.FTZ R7, R6, R63 ;  /* 0x0000003f06077220 */ /* 0x002fe20000410000 */
[----:B------:R-:W1:Y:S03]  /*4280*/  LDS R137, [R0+0x1c] ;  /* 0x00001c0000897984 */ /* 0x000e660000000800 */
[----:B------:R-:W4:Y:S01]  /*4290*/  MUFU.EX2 R5, R5 ;  /* 0x0000000500057308 */ /* 0x000f220000000800 */
[----:B------:R-:W-:Y:S01]  /*42a0*/  LDS R141, [R0+0x20] ;  /* 0x00002000008d7984 */ /* 0x000fe20000000800 */
[C---:B------:R-:W-:Y:S01]  /*42b0*/  IADD3 R114, R4.reuse, 0x3, RZ ;  /* 0x0000000304727810 */ /* 0x040fe20007ffe0ff */
[----:B------:R-:W-:-:S02]  /*42c0*/  VIADD R116, R4, 0x4 ;  /* 0x0000000404747836 */ /* 0x000fc40000000000 */
[----:B------:R-:W-:Y:S01]  /*42d0*/  LDS R147, [R0+0x38] ;  /* 0x0000380000937984 */ /* 0x000fe20000000800 */
[----:B--2---:R-:W-:Y:S02]  /*42e0*/  FMUL.FTZ R15, R90, R15 ;  /* 0x0000000f5a0f7220 */ /* 0x004fe40000410000 */
[----:B------:R-:W2:Y:S01]  /*42f0*/  MUFU.EX2 R7, R7 ;  /* 0x0000000700077308 */ /* 0x000ea20000000800 */
[----:B------:R-:W-:Y:S02]  /*4300*/  LDS R149, [R0+0x3c] ;  /* 0x00003c0000957984 */ /* 0x000fe40000000800 */
[----:B------:R-:W-:Y:S02]  /*4310*/  FSEL R131, R15, RZ, !P4 ;  /* 0x000000ff0f837208 */ /* 0x000fe40006000000 */
[----:B------:R-:W1:Y:S01]  /*4320*/  LDS R15, [R0+0x24] ;  /* 0x00002400000f7984 */ /* 0x000e620000000800 */
[C---:B------:R-:W-:Y:S01]  /*4330*/  FMUL.FTZ R14, R6.reuse, R64 ;  /* 0x00000040060e7220 */ /* 0x040fe20000410000 */
[C---:B------:R-:W-:Y:S01]  /*4340*/  FMUL.FTZ R112, R6.reuse, R65 ;  /* 0x0000004106707220 */ /* 0x040fe20000410000 */
[----:B------:R-:W-:Y:S01]  /*4350*/  FMUL.FTZ R10, R6, R66 ;  /* 0x00000042060a7220 */ /* 0x000fe20000410000 */
[----:B---3--:R-:W-:Y:S01]  /*4360*/  FMUL.FTZ R13, R94, R13 ;  /* 0x0000000d5e0d7220 */ /* 0x008fe20000410000 */
[----:B------:R-:W-:-:S02]  /*4370*/  ISETP.GE.U32.AND P5, PT, R114, R111, PT ;  /* 0x0000006f7200720c */ /* 0x000fc40003fa6070 */
[----:B------:R-:W3:Y:S01]  /*4380*/  MUFU.EX2 R14, R14 ;  /* 0x0000000e000e7308 */ /* 0x000ee20000000800 */
[----:B------:R-:W-:Y:S01]  /*4390*/  FMUL.FTZ R114, R6, R67 ;  /* 0x0000004306727220 */ /* 0x000fe20000410000 */
[-C--:B------:R-:W-:Y:S02]  /*43a0*/  ISETP.GE.U32.AND P6, PT, R116, R111.reuse, PT ;  /* 0x0000006f7400720c */ /* 0x080fe40003fc6070 */
[C---:B------:R-:W-:Y:S02]  /*43b0*/  ISETP.GE.U32.AND P2, PT, R4.reuse, R111, PT ;  /* 0x0000006f0400720c */ /* 0x040fe40003f46070 */
[----:B------:R-:W-:Y:S02]  /*43c0*/  IADD3 R116, R4, 0x5, RZ ;  /* 0x0000000504747810 */ /* 0x000fe40007ffe0ff */
[----:B------:R-:W1:Y:S01]  /*43d0*/  MUFU.EX2 R112, R112 ;  /* 0x0000007000707308 */ /* 0x000e620000000800 */
[----:B------:R-:W-:Y:S01]  /*43e0*/  FSEL R133, R13, RZ, !P3 ;  /* 0x000000ff0d857208 */ /* 0x000fe20005800000 */
[----:B------:R-:W-:Y:S01]  /*43f0*/  FMUL.FTZ R13, R6, R70 ;  /* 0x00000046060d7220 */ /* 0x000fe20000410000 */
[----:B----4-:R-:W-:Y:S01]  /*4400*/  FMUL.FTZ R11, R92, R11 ;  /* 0x0000000b5c0b7220 */ /* 0x010fe20000410000 */
[----:B------:R-:W-:-:S04]  /*4410*/  FSEL R135, R5, 1, !P2 ;  /* 0x3f80000005877808 */ /* 0x000fc80005000000 */
[----:B------:R-:W4:Y:S01]  /*4420*/  MUFU.EX2 R10, R10 ;  /* 0x0000000a000a7308 */ /* 0x000f220000000800 */
[----:B------:R-:W-:Y:S01]  /*4430*/  ISETP.GE.U32.AND P0, PT, R116, R111, PT ;  /* 0x0000006f7400720c */ /* 0x000fe20003f06070 */
[----:B------:R-:W-:Y:S01]  /*4440*/  FMUL.FTZ R5, R6, R68 ;  /* 0x0000004406057220 */ /* 0x000fe20000410000 */
[----:B------:R-:W-:Y:S02]  /*4450*/  IADD3 R116, R4, 0x6, RZ ;  /* 0x0000000604747810 */ /* 0x000fe40007ffe0ff */
[----:B--2---:R-:W-:-:S03]  /*4460*/  FSEL R126, R7, 1, !P3 ;  /* 0x3f800000077e7808 */ /* 0x004fc60005800000 */
[----:B------:R-:W2:Y:S01]  /*4470*/  MUFU.EX2 R114, R114 ;  /* 0x0000007200727308 */ /* 0x000ea20000000800 */
[----:B------:R-:W-:Y:S01]  /*4480*/  FMUL.FTZ R7, R6, R69 ;  /* 0x0000004506077220 */ /* 0x000fe20000410000 */
[----:B------:R-:W-:Y:S02]  /*4490*/  FSEL R128, R11, RZ, !P2 ;  /* 0x000000ff0b807208 */ /* 0x000fe40005000000 */
[----:B------:R-:W-:-:S04]  /*44a0*/  ISETP.GE.U32.AND P2, PT, R116, R111, PT ;  /* 0x0000006f7400720c */ /* 0x000fc80003f46070 */
[----:B------:R-:W2:Y:S01]  /*44b0*/  MUFU.EX2 R13, R13 ;  /* 0x0000000d000d7308 */ /* 0x000ea20000000800 */
[----:B------:R-:W-:Y:S01]  /*44c0*/  IADD3 R116, R4, 0x7, RZ ;  /* 0x0000000704747810 */ /* 0x000fe20007ffe0ff */
[----:B0-----:R-:W-:Y:S01]  /*44d0*/  FMUL.FTZ R119, R96, R119 ;  /* 0x0000007760777220 */ /* 0x001fe20000410000 */
[----:B---3--:R-:W-:Y:S01]  /*44e0*/  FSEL R124, R14, 1, !P4 ;  /* 0x3f8000000e7c7808 */ /* 0x008fe20006000000 */
[----:B------:R-:W-:-:S04]  /*44f0*/  FMUL.FTZ R123, R98, R123 ;  /* 0x0000007b627b7220 */ /* 0x000fc80000410000 */
[----:B------:R-:W0:Y:S01]  /*4500*/  MUFU.EX2 R5, R5 ;  /* 0x0000000500057308 */ /* 0x000e220000000800 */
[----:B------:R-:W-:Y:S01]  /*4510*/  ISETP.GE.U32.AND P3, PT, R116, R111, PT ;  /* 0x0000006f7400720c */ /* 0x000fe20003f66070 */
[C---:B------:R-:W-:Y:S01]  /*4520*/  VIADD R116, R4.reuse, 0x8 ;  /* 0x0000000804747836 */ /* 0x040fe20000000000 */
[----:B------:R-:W-:-:S05]  /*4530*/  IADD3 R14, R4, 0x9, RZ ;  /* 0x00000009040e7810 */ /* 0x000fca0007ffe0ff */
[----:B------:R3:W0:Y:S01]  /*4540*/  MUFU.EX2 R11, R7 ;  /* 0x00000007000b7308 */ /* 0x0006220000000800 */
[----:B------:R-:W-:Y:S01]  /*4550*/  FSEL R129, R119, RZ, !P5 ;  /* 0x000000ff77817208 */ /* 0x000fe20006800000 */
[----:B------:R-:W-:Y:S01]  /*4560*/  FMUL.FTZ R121, R88, R121 ;  /* 0x0000007958797220 */ /* 0x000fe20000410000 */
[----:B-1----:R-:W-:Y:S02]  /*4570*/  FSEL R122, R112, 1, !P5 ;  /* 0x3f800000707a7808 */ /* 0x002fe40006800000 */
[----:B----4-:R-:W-:Y:S01]  /*4580*/  FSEL R120, R10, 1, !P6 ;  /* 0x3f8000000a787808 */ /* 0x010fe20007000000 */
[----:B---3--:R-:W-:Y:S01]  /*4590*/  FMUL.FTZ R7, R86, R125 ;  /* 0x0000007d56077220 */ /* 0x008fe20000410000 */
[----:B------:R-:W-:Y:S01]  /*45a0*/  ISETP.GE.U32.AND P5, PT, R14, R111, PT ;  /* 0x0000006f0e00720c */ /* 0x000fe20003fa6070 */
[----:B------:R-:W-:Y:S01]  /*45b0*/  FMUL.FTZ R14, R6, R71 ;  /* 0x00000047060e7220 */ /* 0x000fe20000410000 */
[C---:B------:R-:W-:Y:S02]  /*45c0*/  IADD3 R10, R4.reuse, 0xb, RZ ;  /* 0x0000000b040a7810 */ /* 0x040fe40007ffe0ff */
[----:B------:R-:W-:-:S02]  /*45d0*/  IADD3 R112, R4, 0xa, RZ ;  /* 0x0000000a04707810 */ /* 0x000fc40007ffe0ff */
[----:B------:R-:W-:Y:S02]  /*45e0*/  FSEL R125, R123, RZ, !P0 ;  /* 0x000000ff7b7d7208 */ /* 0x000fe40004000000 */
[-C--:B------:R-:W-:Y:S02]  /*45f0*/  ISETP.GE.U32.AND P4, PT, R116, R111.reuse, PT ;  /* 0x0000006f7400720c */ /* 0x080fe40003f86070 */
[----:B------:R-:W-:Y:S02]  /*4600*/  FSEL R123, R7, RZ, !P2 ;  /* 0x000000ff077b7208 */ /* 0x000fe40005000000 */
[----:B--2---:R-:W-:Y:S01]  /*4610*/  FSEL R118, R114, 1, !P0 ;  /* 0x3f80000072767808 */ /* 0x004fe20004000000 */
[----:B------:R-:W1:Y:S01]  /*4620*/  LDS R7, [R0+0x28] ;  /* 0x0000280000077984 */ /* 0x000e620000000800 */
[----:B------:R-:W-:Y:S02]  /*4630*/  FSEL R127, R121, RZ, !P6 ;  /* 0x000000ff797f7208 */ /* 0x000fe40007000000 */
[-C--:B------:R-:W-:Y:S01]  /*4640*/  ISETP.GE.U32.AND P0, PT, R10, R111.reuse, PT ;  /* 0x0000006f0a00720c */ /* 0x080fe20003f06070 */
[----:B------:R-:W-:Y:S01]  /*4650*/  VIADD R10, R4, 0xc ;  /* 0x0000000c040a7836 */ /* 0x000fe20000000000 */
[----:B------:R-:W-:Y:S01]  /*4660*/  ISETP.GE.U32.AND P6, PT, R112, R111, PT ;  /* 0x0000006f7000720c */ /* 0x000fe20003fc6070 */
[----:B------:R-:W2:Y:S01]  /*4670*/  MUFU.EX2 R14, R14 ;  /* 0x0000000e000e7308 */ /* 0x000ea20000000800 */
[----:B------:R-:W-:-:S02]  /*4680*/  FSEL R112, R13, 1, !P4 ;  /* 0x3f8000000d707808 */ /* 0x000fc40006000000 */
[----:B------:R-:W3:Y:S01]  /*4690*/  LDS R13, [R0+0x2c] ;  /* 0x00002c00000d7984 */ /* 0x000ee20000000800 */
[----:B0-----:R-:W-:Y:S01]  /*46a0*/  FSEL R116, R5, 1, !P2 ;  /* 0x3f80000005747808 */ /* 0x001fe20005000000 */
[----:B------:R-:W-:Y:S01]  /*46b0*/  FMUL.FTZ R121, R102, R137 ;  /* 0x0000008966797220 */ /* 0x000fe20000410000 */
[----:B------:R-:W-:Y:S01]  /*46c0*/  FMUL.FTZ R15, R104, R15 ;  /* 0x0000000f680f7220 */ /* 0x000fe20000410000 */
[----:B------:R-:W-:Y:S02]  /*46d0*/  ISETP.GE.U32.AND P2, PT, R10, R111, PT ;  /* 0x0000006f0a00720c */ /* 0x000fe40003f46070 */
[----:B------:R-:W-:Y:S02]  /*46e0*/  FSEL R114, R11, 1, !P3 ;  /* 0x3f8000000b727808 */ /* 0x000fe40005800000 */
[----:B------:R-:W-:Y:S01]  /*46f0*/  IADD3 R10, R4, 0xd, RZ ;  /* 0x0000000d040a7810 */ /* 0x000fe20007ffe0ff */
[----:B------:R-:W0:Y:S01]  /*4700*/  LDS R11, [R0+0x30] ;  /* 0x00003000000b7984 */ /* 0x000e220000000800 */
[----:B------:R-:W-:Y:S01]  /*4710*/  FMUL.FTZ R119, R84, R141 ;  /* 0x0000008d54777220 */ /* 0x000fe20000410000 */
[----:B------:R-:W-:-:S02]  /*4720*/  FSEL R121, R121, RZ, !P3 ;  /* 0x000000ff79797208 */ /* 0x000fc40005800000 */
[----:B------:R-:W-:Y:S02]  /*4730*/  FSEL R137, R15, RZ, !P5 ;  /* 0x000000ff0f897208 */ /* 0x000fe40006800000 */
[-C--:B------:R-:W-:Y:S01]  /*4740*/  ISETP.GE.U32.AND P3, PT, R10, R111.reuse, PT ;  /* 0x0000006f0a00720c */ /* 0x080fe20003f66070 */
[----:B------:R-:W4:Y:S01]  /*4750*/  LDS R15, [R0+0x34] ;  /* 0x00003400000f7984 */ /* 0x000f220000000800 */
[----:B------:R-:W-:Y:S01]  /*4760*/  IADD3 R10, R4, 0xe, RZ ;  /* 0x0000000e040a7810 */ /* 0x000fe20007ffe0ff */
[-C--:B------:R-:W-:Y:S01]  /*4770*/  FFMA.FTZ R5, R128, R126.reuse, R133 ;  /* 0x0000007e80057223 */ /* 0x080fe20000010085 */
[----:B------:R-:W-:Y:S01]  /*4780*/  FMUL.FTZ R141, R135, R126 ;  /* 0x0000007e878d7220 */ /* 0x000fe20000410000 */
[----:B------:R-:W-:Y:S02]  /*4790*/  FSEL R119, R119, RZ, !P4 ;  /* 0x000000ff77777208 */ /* 0x000fe40006000000 */
[----:B------:R-:W-:Y:S01]  /*47a0*/  ISETP.GE.U32.AND P4, PT, R10, R111, PT ;  /* 0x0000006f0a00720c */ /* 0x000fe20003f86070 */
[----:B------:R-:W-:Y:S01]  /*47b0*/  FFMA.FTZ R5, R124, R5, R131 ;  /* 0x000000057c057223 */ /* 0x000fe20000010083 */
[----:B------:R-:W-:Y:S01]  /*47c0*/  IADD3 R10, R4, 0xf, RZ ;  /* 0x0000000f040a7810 */ /* 0x000fe20007ffe0ff */
[----:B------:R-:W-:Y:S01]  /*47d0*/  FMUL.FTZ R141, R124, R141 ;  /* 0x0000008d7c8d7220 */ /* 0x000fe20000410000 */
[----:B--2---:R-:W-:Y:S01]  /*47e0*/  FSEL R130, R14, 1, !P5 ;  /* 0x3f8000000e827808 */ /* 0x004fe20006800000 */
[----:B------:R-:W-:Y:S01]  /*47f0*/  FMUL.FTZ R139, R6, R72 ;  /* 0x00000048068b7220 */ /* 0x000fe20000410000 */
[----:B------:R-:W-:Y:S01]  /*4800*/  ISETP.GE.U32.AND P5, PT, R10, R111, PT ;  /* 0x0000006f0a00720c */ /* 0x000fe20003fa6070 */
[----:B------:R-:W-:Y:S01]  /*4810*/  FFMA.FTZ R14, R122, R5, R129 ;  /* 0x000000057a0e7223 */ /* 0x000fe20000010081 */
[----:B------:R-:W-:Y:S01]  /*4820*/  FMUL.FTZ R10, R6, R76 ;  /* 0x0000004c060a7220 */ /* 0x000fe20000410000 */
[----:B------:R-:W-:Y:S01]  /*4830*/  FMUL.FTZ R141, R122, R141 ;  /* 0x0000008d7a8d7220 */ /* 0x000fe20000410000 */
[----:B------:R-:W-:Y:S01]  /*4840*/  FMUL.FTZ R134, R6, R73 ;  /* 0x0000004906867220 */ /* 0x000fe20000410000 */
[C---:B------:R-:W-:Y:S01]  /*4850*/  FFMA.FTZ R14, R120.reuse, R14, R127 ;  /* 0x0000000e780e7223 */ /* 0x040fe2000001007f */
[----:B------:R-:W2:Y:S01]  /*4860*/  MUFU.EX2 R139, R139 ;  /* 0x0000008b008b7308 */ /* 0x000ea20000000800 */
[----:B------:R-:W-:Y:S01]  /*4870*/  FMUL.FTZ R141, R120, R141 ;  /* 0x0000008d788d7220 */ /* 0x000fe20000410000 */
[----:B------:R-:W-:Y:S01]  /*4880*/  FMUL.FTZ R138, R6, R74 ;  /* 0x0000004a068a7220 */ /* 0x000fe20000410000 */
[----:B------:R-:W-:-:S02]  /*4890*/  FFMA.FTZ R14, R118, R14, R125 ;  /* 0x0000000e760e7223 */ /* 0x000fc4000001007d */
[----:B------:R-:W-:-:S03]  /*48a0*/  FMUL.FTZ R141, R118, R141 ;  /* 0x0000008d768d7220 */ /* 0x000fc60000410000 */
[----:B------:R-:W0:Y:S01]  /*48b0*/  MUFU.EX2 R10, R10 ;  /* 0x0000000a000a7308 */ /* 0x000e220000000800 */
[C---:B------:R-:W-:Y:S01]  /*48c0*/  FFMA.FTZ R14, R116.reuse, R14, R123 ;  /* 0x0000000e740e7223 */ /* 0x040fe2000001007b */
[----:B------:R-:W-:Y:S01]  /*48d0*/  FMUL.FTZ R141, R116, R141 ;  /* 0x0000008d748d7220 */ /* 0x000fe20000410000 */
[----:B------:R-:W-:-:S05]  /*48e0*/  FMUL.FTZ R4, R6, R75 ;  /* 0x0000004b06047220 */ /* 0x000fca0000410000 */
[----:B------:R-:W4:Y:S01]  /*48f0*/  MUFU.EX2 R134, R134 ;  /* 0x0000008600867308 */ /* 0x000f220000000800 */
[----:B------:R-:W-:Y:S01]  /*4900*/  FFMA.FTZ R14, R114, R14, R121 ;  /* 0x0000000e720e7223 */ /* 0x000fe20000010079 */
[----:B------:R-:W-:Y:S01]  /*4910*/  FMUL.FTZ R6, R6, R77 ;  /* 0x0000004d06067220 */ /* 0x000fe20000410000 */
[----:B------:R-:W-:Y:S01]  /*4920*/  FMUL.FTZ R141, R114, R141 ;  /* 0x0000008d728d7220 */ /* 0x000fe20000410000 */
[----:B-1----:R-:W-:-:S04]  /*4930*/  FMUL.FTZ R132, R82, R7 ;  /* 0x0000000752847220 */ /* 0x002fc80000410000 */
[----:B------:R-:W1:Y:S01]  /*4940*/  MUFU.EX2 R138, R138 ;  /* 0x0000008a008a7308 */ /* 0x000e620000000800 */
[C---:B------:R-:W-:Y:S01]  /*4950*/  FFMA.FTZ R14, R112.reuse, R14, R119 ;  /* 0x0000000e700e7223 */ /* 0x040fe20000010077 */
[----:B------:R-:W-:Y:S01]  /*4960*/  FMUL.FTZ R143, R112, R141 ;  /* 0x0000008d708f7220 */ /* 0x000fe20000410000 */
[----:B---3--:R-:W-:-:S05]  /*4970*/  FMUL.FTZ R13, R106, R13 ;  /* 0x0000000d6a0d7220 */ /* 0x008fca0000410000 */
[----:B------:R-:W3:Y:S01]  /*4980*/  MUFU.EX2 R140, R4 ;  /* 0x00000004008c7308 */ /* 0x000ee20000000800 */
[----:B------:R-:W-:Y:S01]  /*4990*/  FSEL R132, R132, RZ, !P6 ;  /* 0x000000ff84847208 */ /* 0x000fe20007000000 */
[----:B------:R-:W-:Y:S01]  /*49a0*/  FFMA.FTZ R14, R130, R14, R137 ;  /* 0x0000000e820e7223 */ /* 0x000fe20000010089 */
[----:B--2---:R-:W-:Y:S02]  /*49b0*/  FSEL R139, R139, 1, !P6 ;  /* 0x3f8000008b8b7808 */ /* 0x004fe40007000000 */
[----:B0-----:R-:W-:Y:S01]  /*49c0*/  FSEL R141, R10, 1, !P4 ;  /* 0x3f8000000a8d7808 */ /* 0x001fe20006000000 */
[----:B------:R-:W-:Y:S02]  /*49d0*/  FMUL.FTZ R10, R130, R143 ;  /* 0x0000008f820a7220 */ /* 0x000fe40000410000 */
[----:B------:R-:W0:Y:S01]  /*49e0*/  MUFU.EX2 R6, R6 ;  /* 0x0000000600067308 */ /* 0x000e220000000800 */
[----:B------:R-:W-:Y:S01]  /*49f0*/  FMUL.FTZ R11, R80, R11 ;  /* 0x0000000b500b7220 */ /* 0x000fe20000410000 */
[----:B----4-:R-:W-:Y:S01]  /*4a00*/  FSEL R134, R134, 1, !P0 ;  /* 0x3f80000086867808 */ /* 0x010fe20004000000 */
[----:B------:R-:W-:Y:S01]  /*4a10*/  FFMA.FTZ R14, R139, R14, R132 ;  /* 0x0000000e8b0e7223 */ /* 0x000fe20000010084 */
[----:B------:R-:W-:Y:S01]  /*4a20*/  FSEL R143, R13, RZ, !P0 ;  /* 0x000000ff0d8f7208 */ /* 0x000fe20004000000 */
[----:B------:R-:W-:Y:S01]  /*4a30*/  FMUL.FTZ R13, R139, R10 ;  /* 0x0000000a8b0d7220 */ /* 0x000fe20000410000 */
[----:B------:R-:W-:Y:S01]  /*4a40*/  FMUL.FTZ R15, R108, R15 ;  /* 0x0000000f6c0f7220 */ /* 0x000fe20000410000 */
[----:B-1----:R-:W-:-:S02]  /*4a50*/  FSEL R138, R138, 1, !P2 ;  /* 0x3f8000008a8a7808 */ /* 0x002fc40005000000 */
[----:B------:R-:W-:Y:S01]  /*4a60*/  FSEL R145, R11, RZ, !P2 ;  /* 0x000000ff0b917208 */ /* 0x000fe20005000000 */
[C---:B------:R-:W-:Y:S01]  /*4a70*/  FFMA.FTZ R14, R134.reuse, R14, R143 ;  /* 0x0000000e860e7223 */ /* 0x040fe2000001008f */
[----:B------:R-:W-:Y:S02]  /*4a80*/  IMAD R7, R57, UR15, R142 ;  /* 0x0000000f39077c24 */ /* 0x000fe4000f8e028e */
[----:B------:R-:W-:Y:S01]  /*4a90*/  FMUL.FTZ R13, R134, R13 ;  /* 0x0000000d860d7220 */ /* 0x000fe20000410000 */
[----:B------:R-:W-:Y:S01]  /*4aa0*/  FMUL.FTZ R142, R78, R147 ;  /* 0x000000934e8e7220 */ /* 0x000fe20000410000 */
[----:B---3--:R-:W-:Y:S01]  /*4ab0*/  FSEL R140, R140, 1, !P3 ;  /* 0x3f8000008c8c7808 */ /* 0x008fe20005800000 */
[C---:B------:R-:W-:Y:S01]  /*4ac0*/  FFMA.FTZ R14, R138.reuse, R14, R145 ;  /* 0x0000000e8a0e7223 */ /* 0x040fe20000010091 */
[----:B------:R-:W-:Y:S01]  /*4ad0*/  FSEL R147, R15, RZ, !P3 ;  /* 0x000000ff0f937208 */ /* 0x000fe20005800000 */
[----:B------:R-:W-:Y:S01]  /*4ae0*/  FMUL.FTZ R13, R138, R13 ;  /* 0x0000000d8a0d7220 */ /* 0x000fe20000410000 */
[----:B------:R-:W-:Y:S01]  /*4af0*/  FMUL.FTZ R149, R110, R149 ;  /* 0x000000956e957220 */ /* 0x000fe20000410000 */
[----:B------:R-:W-:-:S02]  /*4b00*/  FSEL R142, R142, RZ, !P4 ;  /* 0x000000ff8e8e7208 */ /* 0x000fc40006000000 */
[----:B------:R-:W-:Y:S01]  /*4b10*/  FFMA.FTZ R14, R140, R14, R147 ;  /* 0x0000000e8c0e7223 */ /* 0x000fe20000010093 */
[----:B0-----:R-:W-:Y:S01]  /*4b20*/  FSEL R144, R6, 1, !P5 ;  /* 0x3f80000006907808 */ /* 0x001fe20006800000 */
[----:B------:R-:W-:Y:S01]  /*4b30*/  FMUL.FTZ R6, R140, R13 ;  /* 0x0000000d8c067220 */ /* 0x000fe20000410000 */
[----:B------:R-:W-:Y:S01]  /*4b40*/  FSEL R149, R149, RZ, !P5 ;  /* 0x000000ff95957208 */ /* 0x000fe20006800000 */
[C---:B------:R-:W-:Y:S02]  /*4b50*/  FFMA.FTZ R14, R141.reuse, R14, R142 ;  /* 0x0000000e8d0e7223 */ /* 0x040fe4000001008e */
[----:B------:R-:W-:Y:S02]  /*4b60*/  FMUL.FTZ R13, R141, R6 ;  /* 0x000000068d0d7220 */ /* 0x000fe40000410000 */
[C---:B------:R-:W-:Y:S02]  /*4b70*/  FFMA.FTZ R11, R144.reuse, R14, R149 ;  /* 0x0000000e900b7223 */ /* 0x040fe40000010095 */
[----:B------:R-:W-:Y:S01]  /*4b80*/  FMUL.FTZ R10, R144, R13 ;  /* 0x0000000d900a7220 */ /* 0x000fe20000410000 */
[----:B------:R-:W-:-:S02]  /*4b90*/  IMAD R6, R12, UR16, RZ ;  /* 0x000000100c067c24 */ /* 0x000fc4000f8e02ff */
[----:B------:R-:W0:Y:S04]  /*4ba0*/  SHFL.UP PT, R12, R11, 0x1, RZ ;  /* 0x042000000b0c7989 */ /* 0x000e2800000e00ff */
[----:B------:R-:W1:Y:S01]  /*4bb0*/  SHFL.UP PT, R13, R10, 0x1, RZ ;  /* 0x042000000a0d7989 */ /* 0x000e6200000e00ff */
[----:B------:R-:W-:Y:S01]  /*4bc0*/  IMAD.WIDE.U32 R4, R57, UR14, RZ ;  /* 0x0000000e39047c25 */ /* 0x000fe2000f8e00ff */
[----:B------:R-:W-:-:S03]  /*4bd0*/  ISETP.GE.AND P0, PT, R53, 0x1, PT ;  /* 0x000000013500780c */ /* 0x000fc60003f06270 */
[----:B------:R-:W-:Y:S02]  /*4be0*/  IMAD.IADD R5, R5, 0x1, R7 ;  /* 0x0000000105057824 */ /* 0x000fe400078e0207 */
[C---:B------:R-:W-:Y:S02]  /*4bf0*/  IMAD R7, R115.reuse, UR17, R6 ;  /* 0x0000001173077c24 */ /* 0x040fe4000f8e0206 */
[----:B------:R-:W-:-:S05]  /*4c00*/  IMAD.WIDE.U32 R4, R115, UR16, R4 ;  /* 0x0000001073047c25 */ /* 0x000fca000f8e0004 */
[----:B------:R-:W-:Y:S02]  /*4c10*/  IADD3 R5, R5, R7, RZ ;  /* 0x0000000705057210 */ /* 0x000fe40007ffe0ff */
[----:B------:R-:W-:Y:S01]  /*4c20*/  LEA R6, P2, R4, UR18, 0x2 ;  /* 0x0000001204067c11 */ /* 0x000fe2000f8410ff */
[----:B0-----:R-:W-:-:S03]  /*4c30*/  @P0 FFMA.FTZ R11, R10, R12, R11 ;  /* 0x0000000c0a0b0223 */ /* 0x001fc6000001000b */
[----:B------:R-:W-:Y:S01]  /*4c40*/  LEA.HI.X R7, R4, UR19, R5, 0x2, P2 ;  /* 0x0000001304077c11 */ /* 0x000fe200090f1405 */
[----:B-1----:R-:W-:Y:S01]  /*4c50*/  @P0 FMUL.FTZ R10, R10, R13 ;  /* 0x0000000d0a0a0220 */ /* 0x002fe20000410000 */
        /* <DEDUP_REMOVED lines=36> */
[----:B------:R-:W0:Y:S04]  /*4ea0*/  @!P0 LDS.64 R14, [R12+0x10b0] ;  /* 0x0010b0000c0e8984 */ /* 0x000e280000000a00 */
[----:B------:R1:W-:Y:S01]  /*4eb0*/  @!P3 STS.64 [R13+0x1090], R10 ;  /* 0x0010900a0d00b388 */ /* 0x0003e20000000a00 */
[----:B------:R-:W-:Y:S01]  /*4ec0*/  BAR.SYNC.DEFER_BLOCKING 0x0 ;  /* 0x0000000000007b1d */ /* 0x000fe20000010000 */
[----:B------:R-:W-:-:S05]  /*4ed0*/  SHF.R.U32.HI R150, RZ, 0x5, R100 ;  /* 0x00000005ff967819 */ /* 0x000fca0000011664 */
[----:B------:R-:W-:Y:S04]  /*4ee0*/  SHFL.UP PT, R148, R10, 0x1, RZ ;  /* 0x042000000a947989 */ /* 0x000fe800000e00ff */
[----:B------:R-:W2:Y:S04]  /*4ef0*/  LDS.128 R4, [UR4+0x1090] ;  /* 0x00109004ff047984 */ /* 0x000ea80008000c00 */
[----:B------:R-:W3:Y:S01]  /*4f00*/  SHFL.UP PT, R151, R11, 0x1, RZ ;  /* 0x042000000b977989 */ /* 0x000ee200000e00ff */
[----:B------:R-:W-:-:S04]  /*4f10*/  ISETP.NE.AND P0, PT, R150, RZ, PT ;  /* 0x000000ff9600720c */ /* 0x000fc80003f05270 */
[C---:B------:R-:W-:Y:S01]  /*4f20*/  ISETP.NE.AND P3, PT, R53.reuse, RZ, P0 ;  /* 0x000000ff3500720c */ /* 0x040fe20000765270 */
[----:B------:R-:W-:Y:S08]  /*4f30*/  BSSY B0, `(.L_x_3465) ;  /* 0x0000012000007945 */ /* 0x000ff00003800000 */
[----:B------:R-:W-:Y:S01]  /*4f40*/  @P0 ISETP.NE.AND P2, PT, R53, RZ, PT ;  /* 0x000000ff3500020c */ /* 0x000fe20003f45270 */
[----:B0-----:R-:W-:Y:S01]  /*4f50*/  @P0 IMAD.MOV.U32 R12, RZ, RZ, R14 ;  /* 0x000000ffff0c0224 */ /* 0x001fe200078e000e */
[----:B-1----:R-:W-:Y:S01]  /*4f60*/  @P0 MOV R13, R15 ;  /* 0x0000000f000d0202 */ /* 0x002fe20000000f00 */
[C---:B--2---:R-:W-:Y:S01]  /*4f70*/  @P0 FMUL.FTZ R153, R148.reuse, R4 ;  /* 0x0000000494990220 */ /* 0x044fe20000410000 */
[----:B------:R-:W-:Y:S01]  /*4f80*/  FFMA.FTZ R150, R5, R6, R7 ;  /* 0x0000000605967223 */ /* 0x000fe20000010007 */
[----:B---3--:R-:W-:-:S03]  /*4f90*/  @P3 FFMA.FTZ R5, R148, R5, R151 ;  /* 0x0000000594053223 */ /* 0x008fc60000010097 */
[----:B------:R-:W-:Y:S02]  /*4fa0*/  @P0 FSEL R153, R4, R153, !P2 ;  /* 0x0000009904990208 */ /* 0x000fe40005000000 */
        /* <DEDUP_REMOVED lines=10> */
.L_x_3466:
[----:B------:R-:W-:Y:S05]  /*5050*/  BSYNC B0 ;  /* 0x0000000000007941 */ /* 0x000fea0003800000 */
.L_x_3465:
        /* <DEDUP_REMOVED lines=41> */
.L_x_3468:
[----:B------:R-:W-:Y:S05]  /*52f0*/  BSYNC B0 ;  /* 0x0000000000007941 */ /* 0x000fea0003800000 */
.L_x_3467:
        /* <DEDUP_REMOVED lines=19> */
.L_x_3464:
        /* <DEDUP_REMOVED lines=50> */
[----:B------:R-:W-:-:S04]  /*5750*/  IADD3 R6, P0, R2, R7, RZ ;  /* 0x0000000702067210 */ /* 0x000fc80007f1e0ff */
[----:B------:R-:W-:-:S03]  /*5760*/  LEA.HI.X.SX32 R7, R7, R10, 0x1, P0 ;  /* 0x0000000a07077211 */ /* 0x000fc600000f0eff */
[----:B------:R-:W-:-:S04]  /*5770*/  IMAD.WIDE.U32 R6, R52, UR4, R6 ;  /* 0x0000000434067c25 */ /* 0x000fc8000f8e0006 */
[----:B------:R-:W-:Y:S02]  /*5780*/  IMAD.IADD R7, R9, 0x1, R7 ;  /* 0x0000000109077824 */ /* 0x000fe400078e0207 */
[C---:B------:R-:W-:Y:S02]  /*5790*/  IMAD R9, R57.reuse, UR9, R0 ;  /* 0x0000000939097c24 */ /* 0x040fe4000f8e0200 */
[----:B------:R-:W-:Y:S01]  /*57a0*/  IMAD.WIDE.U32 R6, R57, UR8, R6 ;  /* 0x0000000839067c25 */ /* 0x000fe2000f8e0006 */
[----:B------:R-:W-:-:S04]  /*57b0*/  ULDC.64 UR8, c[0x0][0x308] ;  /* 0x0000c20000087ab9 */ /* 0x000fc80000000a00 */
[----:B------:R-:W-:Y:S02]  /*57c0*/  IADD3 R7, R7, R9, RZ ;  /* 0x0000000907077210 */ /* 0x000fe40007ffe0ff */
[----:B------:R-:W-:-:S04]  /*57d0*/  LEA R8, P0, R6, UR8, 0x2 ;  /* 0x0000000806087c11 */ /* 0x000fc8000f8010ff */
[----:B------:R-:W-:-:S05]  /*57e0*/  LEA.HI.X R9, R6, UR9, R7, 0x2, P0 ;  /* 0x0000000906097c11 */ /* 0x000fca00080f1407 */
[----:B------:R0:W-:Y:S04]  /*57f0*/  STG.E desc[UR6][R8.64], R31 ;  /* 0x0000001f08007986 */ /* 0x0001e8000c101906 */
.L_x_3471:
[----:B------:R-:W-:Y:S05]  /*5800*/  BSYNC B0 ;  /* 0x0000000000007941 */ /* 0x000fea0003800000 */
.L_x_3470:
[----:B------:R-:W-:Y:S01]  /*5810*/  ULDC.64 UR4, c[0x0][0x2b8] ;  /* 0x0000ae0000047ab9 */ /* 0x000fe20000000a00 */
[----:B------:R-:W-:Y:S01]  /*5820*/  MOV R5, R75 ;  /* 0x0000004b00057202 */ /* 0x000fe20000000f00 */
[----:B------:R-:W-:Y:S01]  /*5830*/  IMAD R0, R56, UR4, RZ ;  /* 0x0000000438007c24 */ /* 0x000fe2000f8e02ff */
[C---:B0-----:R-:W-:Y:S01]  /*5840*/  SHF.L.U32 R9, R49.reuse, 0xa, RZ ;  /* 0x0000000a31097819 */ /* 0x041fe200000006ff */
[----:B------:R-:W-:Y:S01]  /*5850*/  VIADD R49, R49, 0x1 ;  /* 0x0000000131317836 */ /* 0x000fe20000000000 */
[-C--:B------:R-:W-:Y:S01]  /*5860*/  ISETP.GE.AND P0, PT, R48, R73.reuse, PT ;  /* 0x000000493000720c */ /* 0x080fe20003f06270 */
[C---:B------:R-:W-:Y:S01]  /*5870*/  IMAD.WIDE.U32 R4, R57.reuse, UR4, R4 ;  /* 0x0000000439047c25 */ /* 0x040fe2000f8e0004 */
[----:B------:R-:W-:Y:S02]  /*5880*/  SHF.R.S32.HI R31, RZ, 0x1f, R9 ;  /* 0x0000001fff1f7819 */ /* 0x000fe40000011409 */
[----:B------:R-:W-:Y:S01]  /*5890*/  ISETP.GE.AND P6, PT, R32, R73, PT ;  /* 0x000000492000720c */ /* 0x000fe20003fc6270 */
[----:B------:R-:W-:Y:S01]  /*58a0*/  IMAD R8, R57, UR5, R0 ;  /* 0x0000000539087c24 */ /* 0x000fe2000f8e0200 */
[----:B------:R-:W-:Y:S01]  /*58b0*/  ULDC.64 UR4, c[0x0][0x308] ;  /* 0x0000c20000047ab9 */ /* 0x000fe20000000a00 */
        /* <DEDUP_REMOVED lines=44> */
.L_x_3473:
        /* <DEDUP_REMOVED lines=16> */
.L_x_5260:


//--------------------- .text._Z25selective_scan_fwd_kernelI32Selective_Scan_fwd_kernel_traitsILi64ELi16ELi1ELb0ELb1ELb0ELb1EffEEv13SSMParamsBase --------------------------
	.section	.text._Z25selective_scan_fwd_kernelI32Selective_Scan_fwd_kernel_traitsILi64ELi16ELi1ELb0ELb1ELb0ELb1EffEEv13SSMParamsBase,"ax",@progbits
	.align	128
        .global         _Z25selective_scan_fwd_kernelI32Selective_Scan_fwd_kernel_traitsILi64ELi16ELi1ELb0ELb1ELb0ELb1EffEEv13SSMParamsBase
        .type           _Z25selective_scan_fwd_kernelI32Selective_Scan_fwd_kernel_traitsILi64ELi16ELi1ELb0ELb1ELb0ELb1EffEEv13SSMParamsBase,@function
        .size           _Z25selective_scan_fwd_kernelI32Selective_Scan_fwd_kernel_traitsILi64ELi16ELi1ELb0ELb1ELb0ELb1EffEEv13SSMParamsBase,(.L_x_5261 - _Z25selective_scan_fwd_kernelI32Selective_Scan_fwd_kernel_traitsILi64ELi16ELi1ELb0ELb1ELb0ELb1EffEEv13SSMParamsBase)
        .other          _Z25selective_scan_fwd_kernelI32Selective_Scan_fwd_kernel_traitsILi64ELi16ELi1ELb0ELb1ELb0ELb1EffEEv13SSMParamsBase,@"STO_CUDA_ENTRY STV_DEFAULT"
_Z25selective_scan_fwd_kernelI32Selective_Scan_fwd_kernel_traitsILi64ELi16ELi1ELb0ELb1ELb0ELb1EffEEv13SSMParamsBase:
.text._Z25selective_scan_fwd_kernelI32Selective_Scan_fwd_kernel_traitsILi64ELi16ELi1ELb0ELb1ELb0ELb1EffEEv13SSMParamsBase:
        /* <DEDUP_REMOVED lines=31> */
[----:B--2---:R-:W-:-:S05]  /*01f0*/  IADD3 R8, RZ, -R7, RZ ;  /* 0x80000007ff087210 */ /* 0x004fca0007ffe0ff */
[----:B------:R-:W-:-:S04]  /*0200*/  IMAD R3, R8, R9, RZ ;  /* 0x0000000908037224 */ /* 0x000fc800078e02ff */
[----:B------:R-:W-:Y:S02]  /*0210*/  IMAD.HI.U32 R7, R7, R3, R6 ;  /* 0x0000000307077227 */ /* 0x000fe400078e0006 */
[----:B------:R-:W0:Y:S04]  /*0220*/  LDC R3, c[0x0][0x224] ;  /* 0x00008900ff037b82 */ /* 0x000e280000000800 */
[----:B---3--:R-:W-:-:S04]  /*0230*/  IMAD.HI.U32 R4, R7, R2, RZ ;  /* 0x0000000207047227 */ /* 0x008fc800078e00ff */
[----:B------:R-:W-:Y:S01]  /*0240*/  IMAD.WIDE.U32 R6, R49, UR4, RZ ;  /* 0x0000000431067c25 */ /* 0x000fe2000f8e00ff */
[----:B------:R-:W-:-:S05]  /*0250*/  IADD3 R0, -R4, RZ, RZ ;  /* 0x000000ff04007210 */ /* 0x000fca0007ffe1ff */
[----:B------:R-:W-:Y:S01]  /*0260*/  IMAD R0, R9, R0, R2 ;  /* 0x0000000009007224 */ /* 0x000fe200078e0202 */
[----:B------:R-:W-:-:S04]  /*0270*/  LOP3.LUT R2, R53, R10, RZ, 0x3c, !PT ;  /* 0x0000000a35027212 */ /* 0x000fc800078e3cff */
[----:B------:R-:W-:Y:S02]  /*0280*/  ISETP.GT.U32.AND P1, PT, R9, R0, PT ;  /* 0x000000000900720c */ /* 0x000fe40003f24070 */
[----:B------:R-:W-:Y:S02]  /*0290*/  ISETP.GE.AND P2, PT, R2, RZ, PT ;  /* 0x000000ff0200720c */ /* 0x000fe40003f46270 */
[----:B0-----:R-:W-:-:S09]  /*02a0*/  ISETP.GE.AND P3, PT, R3, 0x1, PT ;  /* 0x000000010300780c */ /* 0x001fd20003f66270 */
[-C--:B------:R-:W-:Y:S01]  /*02b0*/  @!P1 IADD3 R0, R0, -R9.reuse, RZ ;  /* 0x8000000900009210 */ /* 0x080fe20007ffe0ff */
[----:B------:R-:W-:Y:S01]  /*02c0*/  @!P1 VIADD R4, R4, 0x1 ;  /* 0x0000000104049836 */ /* 0x000fe20000000000 */
[----:B------:R-:W-:Y:S02]  /*02d0*/  ISETP.NE.AND P1, PT, R10, RZ, PT ;  /* 0x000000ff0a00720c */ /* 0x000fe40003f25270 */
[----:B------:R-:W-:Y:S01]  /*02e0*/  ISETP.GE.U32.AND P0, PT, R0, R9, PT ;  /* 0x000000090000720c */ /* 0x000fe20003f06070 */
[----:B------:R-:W-:-:S04]  /*02f0*/  IMAD R0, R134, UR4, RZ ;  /* 0x0000000486007c24 */ /* 0x000fc8000f8e02ff */
[C---:B------:R-:W-:Y:S01]  /*0300*/  IMAD R9, R49.reuse, UR5, R0 ;  /* 0x0000000531097c24 */ /* 0x040fe2000f8e0200 */
[----:B------:R-:W-:Y:S02]  /*0310*/  ULDC.64 UR4, c[0x0][0x280] ;  /* 0x0000a00000047ab9 */ /* 0x000fe40000000a00 */
[----:B------:R-:W-:-:S05]  /*0320*/  IMAD.WIDE.U32 R2, R49, UR4, RZ ;  /* 0x0000000431027c25 */ /* 0x000fca000f8e00ff */
[----:B------:R-:W-:Y:S01]  /*0330*/  @P0 IADD3 R4, R4, 0x1, RZ ;  /* 0x0000000104040810 */ /* 0x000fe20007ffe0ff */
[----:B------:R-:W-:Y:S06]  /*0340*/  @!P3 EXIT ;  /* 0x000000000000b94d */ /* 0x000fec0003800000 */
[----:B------:R-:W0:Y:S01]  /*0350*/  S2R R102, SR_TID.X ;  /* 0x0000000000667919 */ /* 0x000e220000002100 */
[C---:B------:R-:W-:Y:S01]  /*0360*/  IMAD R0, R134.reuse, UR4, RZ ;  /* 0x0000000486007c24 */ /* 0x040fe2000f8e02ff */
[----:B------:R-:W-:Y:S01]  /*0370*/  IADD3 R9, R7, R9, RZ ;  /* 0x0000000907097210 */ /* 0x000fe20007ffe0ff */
[----:B------:R-:W-:Y:S01]  /*0380*/  IMAD R8, R134, UR6, RZ ;  /* 0x0000000686087c24 */ /* 0x000fe2000f8e02ff */
[----:B------:R-:W1:Y:S01]  /*0390*/  LDC.64 R16, c[0x0][0x2d8] ;  /* 0x0000b600ff107b82 */ /* 0x000e620000000a00 */
[C---:B------:R-:W-:Y:S01]  /*03a0*/  IMAD R7, R49.reuse, UR5, R0 ;  /* 0x0000000531077c24 */ /* 0x040fe2000f8e0200 */
[----:B------:R-:W2:Y:S01]  /*03b0*/  S2R R48, SR_LANEID ;  /* 0x0000000000307919 */ /* 0x000ea20000000000 */
[----:B------:R-:W-:Y:S01]  /*03c0*/  IMAD.MOV.U32 R11, RZ, RZ, R4 ;  /* 0x000000ffff0b7224 */ /* 0x000fe200078e0004 */
[----:B------:R-:W-:Y:S01]  /*03d0*/  ULDC.64 UR10, c[0x0][0x258] ;  /* 0x00009600000a7ab9 */ /* 0x000fe20000000a00 */
[----:B------:R-:W-:Y:S01]  /*03e0*/  IMAD R13, R49, UR7, R8 ;  /* 0x00000007310d7c24 */ /* 0x000fe2000f8e0208 */
[----:B------:R-:W-:Y:S01]  /*03f0*/  IADD3 R3, R3, R7, RZ ;  /* 0x0000000703037210 */ /* 0x000fe20007ffe0ff */
[----:B------:R-:W-:Y:S01]  /*0400*/  IMAD.WIDE.U32 R4, R49, UR6, RZ ;  /* 0x0000000631047c25 */ /* 0x000fe2000f8e00ff */
[----:B------:R-:W3:Y:S01]  /*0410*/  LDC.64 R14, c[0x0][0x2f8] ;  /* 0x0000be00ff0e7b82 */ /* 0x000ee20000000a00 */
[----:B------:R-:W-:Y:S01]  /*0420*/  MOV R8, R6 ;  /* 0x0000000600087202 */ /* 0x000fe20000000f00 */
[----:B------:R-:W-:Y:S01]  /*0430*/  ULDC.64 UR4, c[0x0][0x288] ;  /* 0x0000a20000047ab9 */ /* 0x000fe20000000a00 */
[----:B------:R-:W-:Y:S01]  /*0440*/  IMAD.IADD R7, R5, 0x1, R13 ;  /* 0x0000000105077824 */ /* 0x000fe200078e020d */
[----:B------:R-:W-:Y:S01]  /*0450*/  MOV R6, R4 ;  /* 0x0000000400067202 */ /* 0x000fe20000000f00 */
[----:B------:R-:W-:Y:S01]  /*0460*/  @!P2 IMAD.MOV R11, RZ, RZ, -R11 ;  /* 0x000000ffff0ba224 */ /* 0x000fe200078e0a0b */
[----:B------:R-:W-:Y:S01]  /*0470*/  @!P1 LOP3.LUT R11, RZ, R10, RZ, 0x33, !PT ;  /* 0x0000000aff0b9212 */ /* 0x000fe200078e33ff */
[----:B------:R-:W-:Y:S01]  /*0480*/  ULDC.64 UR6, c[0x0][0x298] ;  /* 0x0000a60000067ab9 */ /* 0x000fe20000000a00 */
[----:B------:R-:W4:Y:S01]  /*0490*/  LDC.64 R12, c[0x0][0x2f0] ;  /* 0x0000bc00ff0c7b82 */ /* 0x000f220000000a00 */
[----:B------:R-:W-:Y:S01]  /*04a0*/  IMAD R10, R52, UR6, RZ ;  /* 0x00000006340a7c24 */ /* 0x000fe2000f8e02ff */
[----:B------:R-:W-:Y:S01]  /*04b0*/  SHF.R.S32.HI R0, RZ, 0x1f, R11 ;  /* 0x0000001fff007819 */ /* 0x000fe2000001140b */
[----:B------:R-:W-:-:S04]  /*04c0*/  IMAD.WIDE.U32 R8, R11, UR10, R8 ;  /* 0x0000000a0b087c25 */ /* 0x000fc8000f8e0008 */
[----:B------:R-:W-:Y:S01]  /*04d0*/  IMAD R4, R0, UR10, RZ ;  /* 0x0000000a00047c24 */ /* 0x000fe2000f8e02ff */
[----:B-1----:R-:W-:Y:S01]  /*04e0*/  LEA R35, P2, R8, R16, 0x2 ;  /* 0x0000001008237211 */ /* 0x002fe200078410ff */
[----:B------:R-:W-:Y:S02]  /*04f0*/  IMAD R0, R52, UR4, RZ ;  /* 0x0000000434007c24 */ /* 0x000fe4000f8e02ff */
[----:B------:R-:W-:Y:S01]  /*0500*/  IMAD R33, R11, UR11, R4 ;  /* 0x0000000b0b217c24 */ /* 0x000fe2000f8e0204 */
[C---:B0-----:R-:W-:Y:S01]  /*0510*/  LOP3.LUT R47, R102.reuse, 0x1f, RZ, 0xc0, !PT ;  /* 0x0000001f662f7812 */ /* 0x041fe200078ec0ff */
[C---:B------:R-:W-:Y:S02]  /*0520*/  IMAD R39, R53.reuse, UR5, R0 ;  /* 0x0000000535277c24 */ /* 0x040fe4000f8e0200 */
[----:B------:R-:W-:Y:S01]  /*0530*/  IMAD.WIDE.U32 R4, R53, UR4, R2 ;  /* 0x0000000435047c25 */ /* 0x000fe2000f8e0002 */
[----:B------:R-:W-:Y:S01]  /*0540*/  SHF.L.U32 R2, R102, 0x4, RZ ;  /* 0x0000000466027819 */ /* 0x000fe200000006ff */
[----:B------:R-:W-:Y:S01]  /*0550*/  UMOV UR4, URZ ;  /* 0x0000003f00047c82 */ /* 0x000fe20008000000 */
[----:B------:R-:W-:Y:S01]  /*0560*/  IADD3 R33, R9, R33, RZ ;  /* 0x0000002109217210 */ /* 0x000fe20007ffe0ff */
[----:B------:R-:W-:Y:S01]  /*0570*/  IMAD R37, R53, UR7, R10 ;  /* 0x0000000735257c24 */ /* 0x000fe2000f8e020a */
[----:B------:R-:W-:Y:S01]  /*0580*/  LOP3.LUT R2, R47, 0xfffffe00, R2, 0xf8, !PT ;  /* 0xfffffe002f027812 */ /* 0x000fe200078ef802 */
[----:B------:R-:W-:Y:S01]  /*0590*/  IMAD.WIDE.U32 R6, R53, UR6, R6 ;  /* 0x0000000635067c25 */ /* 0x000fe2000f8e0006 */
[----:B------:R-:W-:-:S02]  /*05a0*/  LEA.HI.X R33, R8, R17, R33, 0x2, P2 ;  /* 0x0000001108217211 */ /* 0x000fc400010f1421 */
[----:B----4-:R-:W-:Y:S01]  /*05b0*/  LEA R38, P0, R4, R12, 0x2 ;  /* 0x0000000c04267211 */ /* 0x010fe200078010ff */
[----:B------:R-:W-:Y:S01]  /*05c0*/  IMAD.IADD R39, R5, 0x1, R39 ;  /* 0x0000000105277824 */ /* 0x000fe200078e0227 */
[----:B------:R-:W-:Y:S02]  /*05d0*/  IADD3 R37, R7, R37, RZ ;  /* 0x0000002507257210 */ /* 0x000fe40007ffe0ff */
[----:B---3--:R-:W-:Y:S02]  /*05e0*/  LEA R36, P1, R6, R14, 0x2 ;  /* 0x0000000e06247211 */ /* 0x008fe400078210ff */
[----:B------:R-:W-:Y:S02]  /*05f0*/  LEA.HI.X R39, R4, R13, R39, 0x2, P0 ;  /* 0x0000000d04277211 */ /* 0x000fe400000f1427 */
[----:B------:R-:W-:Y:S02]  /*0600*/  LEA.HI.X R37, R6, R15, R37, 0x2, P1 ;  /* 0x0000000f06257211 */ /* 0x000fe400008f1425 */
        /* <DEDUP_REMOVED lines=8> */
[----:B--2---:R-:W-:-:S07]  /*0690*/  LOP3.LUT R32, R2, 0x1e0, RZ, 0xfc, !PT ;  /* 0x000001e002207812 */ /* 0x004fce00078efcff */
.L_x_3516:
[----:B------:R-:W-:Y:S01]  /*06a0*/  ULDC UR5, c[0x0][0x218] ;  /* 0x0000860000057ab9 */ /* 0x000fe20000000800 */
[C---:B------:R-:W-:Y:S01]  /*06b0*/  LOP3.LUT R99, R2.reuse, 0x60, RZ, 0xfc, !PT ;  /* 0x0000006002637812 */ /* 0x040fe200078efcff */
[----:B------:R-:W-:Y:S01]  /*06c0*/  UIMAD UR5, UR4, -0x400, UR5 ;  /* 0xfffffc00040578a4 */ /* 0x000fe2000f8e0205 */
[----:B------:R-:W-:Y:S01]  /*06d0*/  IMAD.MOV.U32 R0, RZ, RZ, RZ ;  /* 0x000000ffff007224 */ /* 0x000fe200078e00ff */
[----:B------:R-:W-:Y:S01]  /*06e0*/  CS2R R6, SRZ ;  /* 0x0000000000067805 */ /* 0x000fe2000001ff00 */
[C---:B--2---:R-:W-:Y:S01]  /*06f0*/  IMAD.WIDE R4, R2.reuse, 0x4, R38 ;  /* 0x0000000402047825 */ /* 0x044fe200078e0226 */
[----:B------:R-:W-:Y:S02]  /*0700*/  LOP3.LUT R98, R2, 0xc0, RZ, 0xfc, !PT ;  /* 0x000000c002627812 */ /* 0x000fe400078efcff */
[----:B------:R-:W-:Y:S02]  /*0710*/  CS2R R8, SRZ ;  /* 0x0000000000087805 */ /* 0x000fe4000001ff00 */
[----:B------:R-:W-:-:S02]  /*0720*/  MOV R101, UR5 ;  /* 0x0000000500657c02 */ /* 0x000fc40008000f00 */
[----:B0-----:R-:W-:Y:S02]  /*0730*/  CS2R R10, SRZ ;  /* 0x00000000000a7805 */ /* 0x001fe4000001ff00 */
[C---:B------:R-:W-:Y:S02]  /*0740*/  LOP3.LUT R97, R2.reuse, 0xe0, RZ, 0xfc, !PT ;  /* 0x000000e002617812 */ /* 0x040fe400078efcff */
[----:B------:R-:W-:Y:S02]  /*0750*/  CS2R R12, SRZ ;  /* 0x00000000000c7805 */ /* 0x000fe4000001ff00 */
[-C--:B------:R-:W-:Y:S01]  /*0760*/  ISETP.GE.AND P2, PT, R2, R101.reuse, PT ;  /* 0x000000650200720c */ /* 0x080fe20003f46270 */
[----:B------:R-:W-:Y:S01]  /*0770*/  BAR.SYNC.DEFER_BLOCKING 0x0 ;  /* 0x0000000000007b1d */ /* 0x000fe20000010000 */
[----:B------:R-:W-:Y:S02]  /*0780*/  ISETP.GE.AND P1, PT, R46, R101, PT ;  /* 0x000000652e00720c */ /* 0x000fe40003f26270 */
[----:B------:R-:W-:-:S02]  /*0790*/  CS2R R14, SRZ ;  /* 0x00000000000e7805 */ /* 0x000fc4000001ff00 */
[-C--:B------:R-:W-:Y:S02]  /*07a0*/  ISETP.GE.AND P0, PT, R45, R101.reuse, PT ;  /* 0x000000652d00720c */ /* 0x080fe40003f06270 */
[-C--:B------:R-:W-:Y:S02]  /*07b0*/  ISETP.GE.AND P4, PT, R99, R101.reuse, PT ;  /* 0x000000656300720c */ /* 0x080fe40003f86270 */
[----:B------:R-:W-:Y:S02]  /*07c0*/  LOP3.LUT R96, R2, 0x100, RZ, 0xfc, !PT ;  /* 0x0000010002607812 */ /* 0x000fe400078efcff */
[-C--:B------:R-:W-:Y:S02]  /*07d0*/  ISETP.GE.AND P6, PT, R44, R101.reuse, PT ;  /* 0x000000652c00720c */ /* 0x080fe40003fc6270 */
[-C--:B------:R-:W-:Y:S02]  /*07e0*/  ISETP.GE.AND P5, PT, R43, R101.reuse, PT ;  /* 0x000000652b00720c */ /* 0x080fe40003fa6270 */
[----:B------:R-:W-:-:S02]  /*07f0*/  ISETP.GE.AND P3, PT, R98, R101, PT ;  /* 0x000000656200720c */ /* 0x000fc40003f66270 */
[C---:B------:R-:W-:Y:S02]  /*0800*/  LOP3.LUT R95, R2.reuse, 0x120, RZ, 0xfc, !PT ;  /* 0x00000120025f7812 */ /* 0x040fe400078efcff */
[----:B------:R-:W-:Y:S01]  /*0810*/  LOP3.LUT R94, R2, 0x140, RZ, 0xfc, !PT ;  /* 0x00000140025e7812 */ /* 0x000fe200078efcff */
        /* <DEDUP_REMOVED lines=29> */
[----:B------:R-:W-:Y:S01]  /*09f0*/  SHF.L.U32 R100, R102, 0x4, RZ ;  /* 0x0000000466647819 */ /* 0x000fe200000006ff */
[----:B------:R-:W-:Y:S01]  /*0a00*/  UMOV UR5, 0x400 ;  /* 0x0000040000057882 */ /* 0x000fe20000000000 */
[----:B------:R-:W-:-:S02]  /*0a10*/  ISETP.GE.AND P2, PT, R2, R101, PT ;  /* 0x000000650200720c */ /* 0x000fc40003f46270 */
[----:B------:R-:W-:Y:S02]  /*0a20*/  LOP3.LUT R75, R100, 0xfffffe00, RZ, 0xc0, !PT ;  /* 0xfffffe00644b7812 */ /* 0x000fe400078ec0ff */
[-C--:B------:R-:W-:Y:S02]  /*0a30*/  ISETP.GE.AND P1, PT, R46, R101.reuse, PT ;  /* 0x000000652e00720c */ /* 0x080fe40003f26270 */
[-C--:B------:R-:W-:Y:S01]  /*0a40*/  ISETP.GE.AND P0, PT, R45, R101.reuse, PT ;  /* 0x000000652d00720c */ /* 0x080fe20003f06270 */
[----:B------:R-:W-:Y:S01]  /*0a50*/  IMAD.IADD R16, R75, 0x1, R48 ;  /* 0x000000014b107824 */ /* 0x000fe200078e0230 */
[-C--:B------:R-:W-:Y:S02]  /*0a60*/  ISETP.GE.AND P4, PT, R99, R101.reuse, PT ;  /* 0x000000656300720c */ /* 0x080fe40003f86270 */
[----:B------:R-:W-:Y:S01]  /*0a70*/  ISETP.GE.AND P6, PT, R44, R101, PT ;  /* 0x000000652c00720c */ /* 0x000fe20003fc6270 */
[C---:B------:R-:W-:Y:S01]  /*0a80*/  VIADD R21, R16.reuse, 0x60 ;  /* 0x0000006010157836 */ /* 0x040fe20000000000 */
[C---:B------:R-:W-:Y:S01]  /*0a90*/  IADD3 R17, R16.reuse, 0x20, RZ ;  /* 0x0000002010117810 */ /* 0x040fe20007ffe0ff */
[C---:B------:R-:W-:Y:S01]  /*0aa0*/  VIADD R25, R16.reuse, 0xc0 ;  /* 0x000000c010197836 */ /* 0x040fe20000000000 */
[C---:B------:R-:W-:Y:S01]  /*0ab0*/  IADD3 R19, R16.reuse, 0x40, RZ ;  /* 0x0000004010137810 */ /* 0x040fe20007ffe0ff */
[C---:B------:R-:W-:Y:S01]  /*0ac0*/  VIADD R61, R16.reuse, 0x120 ;  /* 0x00000120103d7836 */ /* 0x040fe20000000000 */
[C---:B------:R-:W-:Y:S01]  /*0ad0*/  LEA.HI.SX32 R31, R16.reuse, R16, 0x1b ;  /* 0x00000010101f7211 */ /* 0x040fe200078fdaff */
[C---:B------:R-:W-:Y:S01]  /*0ae0*/  VIADD R67, R16.reuse, 0x180 ;  /* 0x0000018010437836 */ /* 0x040fe20000000000 */
[C---:B0-----:R-:W-:Y:S01]  /*0af0*/  IADD3 R5, R16.reuse, 0x80, RZ ;  /* 0x0000008010057810 */ /* 0x041fe20007ffe0ff */
[C---:B------:R-:W-:Y:S01]  /*0b00*/  VIADD R73, R16.reuse, 0x1e0 ;  /* 0x000001e010497836 */ /* 0x040fe20000000000 */
[C---:B------:R-:W-:Y:S01]  /*0b10*/  IADD3 R23, R16.reuse, 0xa0, RZ ;  /* 0x000000a010177810 */ /* 0x040fe20007ffe0ff */
[----:B-1----:R-:W-:Y:S01]  /*0b20*/  ULEA UR5, UR6, UR5, 0x18 ;  /* 0x0000000506057291 */ /* 0x002fe2000f8ec03f */
[----:B------:R-:W-:-:S02]  /*0b30*/  IADD3 R29, R16, 0x100, RZ ;  /* 0x00000100101d7810 */ /* 0x000fc40007ffe0ff */
[-C--:B------:R-:W-:Y:S02]  /*0b40*/  LEA.HI.SX32 R17, R17, R16.reuse, 0x1b ;  /* 0x0000001011117211 */ /* 0x080fe400078fdaff */
[-C--:B------:R-:W-:Y:S02]  /*0b50*/  LEA.HI.SX32 R19, R19, R16.reuse, 0x1b ;  /* 0x0000001013137211 */ /* 0x080fe400078fdaff */
[----:B------:R-:W-:Y:S02]  /*0b60*/  IADD3 R27, R16, 0xe0, RZ ;  /* 0x000000e0101b7810 */ /* 0x000fe40007ffe0ff */
[-C--:B------:R-:W-:Y:S02]  /*0b70*/  LEA.HI.SX32 R21, R21, R16.reuse, 0x1b ;  /* 0x0000001015157211 */ /* 0x080fe400078fdaff */
[----:B------:R-:W-:Y:S02]  /*0b80*/  LEA R31, R31, UR5, 0x2 ;  /* 0x000000051f1f7c11 */ /* 0x000fe4000f8e10ff */
[----:B------:R-:W-:-:S02]  /*0b90*/  LEA.HI.SX32 R5, R5, R16, 0x1b ;  /* 0x0000001005057211 */ /* 0x000fc400078fdaff */
[-C--:B------:R-:W-:Y:S02]  /*0ba0*/  LEA.HI.SX32 R23, R23, R16.reuse, 0x1b ;  /* 0x0000001017177211 */ /* 0x080fe400078fdaff */
        /* <DEDUP_REMOVED lines=74> */
[----:B0-----:R-:W-:Y:S01]  /*1050*/  CS2R R54, SRZ ;  /* 0x0000000000367805 */ /* 0x001fe2000001ff00 */
[----:B-1----:R-:W-:Y:S01]  /*1060*/  HFMA2.MMA R59, -RZ, RZ, 0, 0 ;  /* 0x00000000ff3b7435 */ /* 0x002fe200000001ff */
[----:B------:R-:W-:-:S03]  /*1070*/  CS2R R56, SRZ ;  /* 0x0000000000387805 */ /* 0x000fc6000001ff00 */
        /* <DEDUP_REMOVED lines=79> */
[----:B------:R-:W-:Y:S01]  /*1570*/  MOV R55, 0x3e800000 ;  /* 0x3e80000000377802 */ /* 0x000fe20000000f00 */
        /* <DEDUP_REMOVED lines=29> */
.L_x_3475:
[----:B------:R-:W-:Y:S05]  /*1750*/  BSYNC B0 ;  /* 0x0000000000007941 */ /* 0x000fea0003800000 */
.L_x_3474:
        /* <DEDUP_REMOVED lines=37> */
.L_x_3477:
[----:B------:R-:W-:Y:S05]  /*19b0*/  BSYNC B0 ;  /* 0x0000000000007941 */ /* 0x000fea0003800000 */
.L_x_3476:
        /* <DEDUP_REMOVED lines=35> */
.L_x_3479:
[----:B------:R-:W-:Y:S05]  /*1bf0*/  BSYNC B0 ;  /* 0x0000000000007941 */ /* 0x000fea0003800000 */
.L_x_3478:
        /* <DEDUP_REMOVED lines=37> */
.L_x_3481:
[----:B------:R-:W-:Y:S05]  /*1e50*/  BSYNC B0 ;  /* 0x0000000000007941 */ /* 0x000fea0003800000 */
.L_x_3480:
[----:B------:R-:W-:Y:S01]  /*1e60*/  BSSY B0, `(.L_x_3482) ;  /* 0x0000023000007945 */ /* 0x000fe20003800000 */
[----:B------:R-:W-:Y:S01]  /*1e70*/  FSETP.GTU.FTZ.AND P2, PT, R74, 20, PT ;  /* 0x41a000004a00780b */ /* 0x000fe20003f5c000 */
[----:B-1----:R-:W-:Y:S02]  /*1e80*/  FADD.FTZ R76, R13, R50 ;  /* 0x000000320d4c7221 */ /* 0x002fe40000010000 */
[----:B------:R-:W-:Y:S10]  /*1e90*/  @P1 BRA `(.L_x_3483) ;  /* 0x00000000007c1947 */ /* 0x000ff40003800000 */
        /* <DEDUP_REMOVED lines=31> */
.L_x_3483:
[----:B------:R-:W-:Y:S05]  /*2090*/  BSYNC B0 ;  /* 0x0000000000007941 */ /* 0x000fea0003800000 */
.L_x_3482:
        /* <DEDUP_REMOVED lines=37> */
.L_x_3485:
[----:B------:R-:W-:Y:S05]  /*22f0*/  BSYNC B0 ;  /* 0x0000000000007941 */ /* 0x000fea0003800000 */
.L_x_3484:
[----:B------:R-:W-:Y:S01]  /*2300*/  BSSY B0, `(.L_x_3486) ;  /* 0x0000023000007945 */ /* 0x000fe20003800000 */
[----:B------:R-:W-:Y:S01]  /*2310*/  FSETP.GTU.FTZ.AND P0, PT, R78, 20, PT ;  /* 0x41a000004e00780b */ /* 0x000fe20003f1c000 */
[----:B---3--:R-:W-:Y:S02]  /*2320*/  FADD.FTZ R80, R9, R50 ;  /* 0x0000003209507221 */ /* 0x008fe40000010000 */
[----:B------:R-:W-:Y:S10]  /*2330*/  @P6 BRA `(.L_x_3487) ;  /* 0x00000000007c6947 */ /* 0x000ff40003800000 */
[----:B------:R-:W-:Y:S01]  /*2340*/  FMUL.FTZ R66, R66, 1.4426950216293334961 ;  /* 0x3fb8aa3b42427820 */ /* 0x000fe20000410000 */
[----:B------:R-:W-:Y:S01]  /*2350*/  MOV R10, 0x3e800000 ;  /* 0x3e800000000a7802 */ /* 0x000fe20000000f00 */
        /* <DEDUP_REMOVED lines=29> */
.L_x_3487:
[----:B------:R-:W-:Y:S05]  /*2530*/  BSYNC B0 ;  /* 0x0000000000007941 */ /* 0x000fea0003800000 */
.L_x_3486:
[----:B------:R-:W-:Y:S01]  /*2540*/  ISETP.EQ.OR P5, PT, RZ, UR6, P5 ;  /* 0x00000006ff007c0c */ /* 0x000fe2000afa2670 */
[----:B------:R-:W-:Y:S01]  /*2550*/  BSSY B0, `(.L_x_3488) ;  /* 0x0000024000007945 */ /* 0x000fe20003800000 */
[----:B------:R-:W-:Y:S01]  /*2560*/  FSETP.GTU.FTZ.AND P6, PT, R80, 20, PT ;  /* 0x41a000005000780b */ /* 0x000fe20003fdc000 */
[----:B----4-:R-:W-:Y:S01]  /*2570*/  FADD.FTZ R82, R7, R50 ;  /* 0x0000003207527221 */ /* 0x010fe20000010000 */
        /* <DEDUP_REMOVED lines=33> */
.L_x_3489:
[----:B------:R-:W-:Y:S05]  /*2790*/  BSYNC B0 ;  /* 0x0000000000007941 */ /* 0x000fea0003800000 */
.L_x_3488:
[----:B------:R-:W-:Y:S01]  /*27a0*/  BSSY B0, `(.L_x_3490) ;  /* 0x0000023000007945 */ /* 0x000fe20003800000 */
[----:B------:R-:W-:Y:S01]  /*27b0*/  FSETP.GTU.FTZ.AND P5, PT, R82, 20, PT ;  /* 0x41a000005200780b */ /* 0x000fe20003fbc000 */
[----:B0-----:R-:W-:Y:S02]  /*27c0*/  FADD.FTZ R84, R5, R50 ;  /* 0x0000003205547221 */ /* 0x001fe40000010000 */
        /* <DEDUP_REMOVED lines=32> */
.L_x_3491:
[----:B------:R-:W-:Y:S05]  /*29d0*/  BSYNC B0 ;  /* 0x0000000000007941 */ /* 0x000fea0003800000 */
.L_x_3490:
        /* <DEDUP_REMOVED lines=41> */
.L_x_3493:
[----:B------:R-:W-:Y:S05]  /*2c70*/  BSYNC B0 ;  /* 0x0000000000007941 */ /* 0x000fea0003800000 */
.L_x_3492:
        /* <DEDUP_REMOVED lines=33> */
.L_x_3495:
[----:B------:R-:W-:Y:S05]  /*2e90*/  BSYNC B0 ;  /* 0x0000000000007941 */ /* 0x000fea0003800000 */
.L_x_3494:
        /* <DEDUP_REMOVED lines=33> */
.L_x_3497:
[----:B------:R-:W-:Y:S05]  /*30b0*/  BSYNC B0 ;  /* 0x0000000000007941 */ /* 0x000fea0003800000 */
.L_x_3496:
        /* <DEDUP_REMOVED lines=33> */
.L_x_3499:
[----:B------:R-:W-:Y:S05]  /*32d0*/  BSYNC B0 ;  /* 0x0000000000007941 */ /* 0x000fea0003800000 */
.L_x_3498:
        /* <DEDUP_REMOVED lines=33> */
.L_x_3501:
[----:B------:R-:W-:Y:S05]  /*34f0*/  BSYNC B0 ;  /* 0x0000000000007941 */ /* 0x000fea0003800000 */
.L_x_3500:
        /* <DEDUP_REMOVED lines=33> */
.L_x_3503:
[----:B------:R-:W-:Y:S05]  /*3710*/  BSYNC B0 ;  /* 0x0000000000007941 */ /* 0x000fea0003800000 */
.L_x_3502:
        /* <DEDUP_REMOVED lines=33> */
.L_x_3505:
[----:B------:R-:W-:Y:S05]  /*3930*/  BSYNC B0 ;  /* 0x0000000000007941 */ /* 0x000fea0003800000 */
.L_x_3504:
        /* <DEDUP_REMOVED lines=46> */
[----:B------:R-:W-:Y:S01]  /*3c20*/  ULDC UR7, c[0x0][0x214] ;  /* 0x0000850000077ab9 */ /* 0x000fe20000000800 */
[----:B------:R-:W-:Y:S01]  /*3c30*/  ULDC.64 UR10, c[0x0][0x238] ;  /* 0x00008e00000a7ab9 */ /* 0x000fe20000000a00 */
[----:B------:R-:W-:Y:S01]  /*3c40*/  ULDC.64 UR12, c[0x0][0x2d0] ;  /* 0x0000b400000c7ab9 */ /* 0x000fe20000000a00 */
[----:B------:R-:W-:Y:S01]  /*3c50*/  ULDC.64 UR14, c[0x0][0x250] ;  /* 0x00009400000e7ab9 */ /* 0x000fe20000000a00 */
[----:B------:R-:W-:Y:S01]  /*3c60*/  ULDC.64 UR16, c[0x0][0x268] ;  /* 0x00009a0000107ab9 */ /* 0x000fe20000000a00 */
[----:B------:R-:W-:Y:S01]  /*3c70*/  ULDC.64 UR18, c[0x0][0x270] ;  /* 0x00009c0000127ab9 */ /* 0x000fe20000000a00 */
[----:B------:R-:W-:-:S05]  /*3c80*/  ULDC.64 UR20, c[0x0][0x2e0] ;  /* 0x0000b80000147ab9 */ /* 0x000fca0000000a00 */
.L_x_3511:
[----:B0-----:R-:W-:Y:S01]  /*3c90*/  SHF.R.S32.HI R14, RZ, 0x1f, R113 ;  /* 0x0000001fff0e7819 */ /* 0x001fe20000011471 */
[----:B------:R-:W-:Y:S01]  /*3ca0*/  IMAD.MOV.U32 R7, RZ, RZ, R115 ;  /* 0x000000ffff077224 */ /* 0x000fe200078e0073 */
[----:B------:R-:W-:Y:S01]  /*3cb0*/  MOV R6, R8 ;  /* 0x0000000800067202 */ /* 0x000fe20000000f00 */
[----:B--2---:R-:W-:Y:S01]  /*3cc0*/  IMAD.WIDE.U32 R4, R113, UR14, R2 ;  /* 0x0000000e71047c25 */ /* 0x004fe2000f8e0002 */
[----:B------:R-:W-:Y:S02]  /*3cd0*/  LOP3.LUT R99, R2, 0x60, RZ, 0xfc, !PT ;  /* 0x0000006002637812 */ /* 0x000fe400078efcff */
[----:B------:R-:W-:Y:S02]  /*3ce0*/  CS2R R100, SRZ ;  /* 0x0000000000647805 */ /* 0x000fe4000001ff00 */
[-C--:B------:R-:W-:Y:S01]  /*3cf0*/  ISETP.GE.AND P3, PT, R46, R111.reuse, PT ;  /* 0x0000006f2e00720c */ /* 0x080fe20003f66270 */
[C---:B------:R-:W-:Y:S01]  /*3d00*/  IMAD R10, R14.reuse, UR10, RZ ;  /* 0x0000000a0e0a7c24 */ /* 0x040fe2000f8e02ff */
[-C--:B------:R-:W-:Y:S01]  /*3d10*/  ISETP.GE.AND P5, PT, R43, R111.reuse, PT ;  /* 0x0000006f2b00720c */ /* 0x080fe20003fa6270 */
[----:B------:R-:W-:Y:S01]  /*3d20*/  IMAD R12, R14, UR14, RZ ;  /* 0x0000000e0e0c7c24 */ /* 0x000fe2000f8e02ff */
[----:B------:R-:W-:Y:S01]  /*3d30*/  LOP3.LUT R98, R2, 0xc0, RZ, 0xfc, !PT ;  /* 0x000000c002627812 */ /* 0x000fe200078efcff */
[----:B------:R-:W-:Y:S01]  /*3d40*/  IMAD.WIDE.U32 R6, R113, UR10, R6 ;  /* 0x0000000a71067c25 */ /* 0x000fe2000f8e0006 */
[----:B------:R-:W-:-:S03]  /*3d50*/  ISETP.GE.AND P6, PT, R45, R111, PT ;  /* 0x0000006f2d00720c */ /* 0x000fc60003fc6270 */
[C---:B------:R-:W-:Y:S01]  /*3d60*/  IMAD R11, R113.reuse, UR11, R10 ;  /* 0x0000000b710b7c24 */ /* 0x040fe2000f8e020a */
[----:B------:R-:W-:Y:S01]  /*3d70*/  LEA R10, P2, R4, R35, 0x2 ;  /* 0x00000023040a7211 */ /* 0x000fe200078410ff */
[----:B------:R-:W-:Y:S01]  /*3d80*/  IMAD R13, R113, UR15, R12 ;  /* 0x0000000f710d7c24 */ /* 0x000fe2000f8e020c */
[C---:B------:R-:W-:Y:S01]  /*3d90*/  LEA R12, P0, R6.reuse, UR12, 0x2 ;  /* 0x0000000c060c7c11 */ /* 0x040fe2000f8010ff */
[----:B------:R-:W-:Y:S01]  /*3da0*/  IMAD.MOV.U32 R15, RZ, RZ, RZ ;  /* 0x000000ffff0f7224 */ /* 0x000fe200078e00ff */
[----:B------:R-:W-:Y:S02]  /*3db0*/  IADD3 R7, R7, R11, RZ ;  /* 0x0000000b07077210 */ /* 0x000fe40007ffe0ff */
[----:B------:R-:W-:Y:S02]  /*3dc0*/  IADD3 R5, R5, R13, RZ ;  /* 0x0000000d05057210 */ /* 0x000fe40007ffe0ff */
[----:B------:R-:W-:Y:S02]  /*3dd0*/  LEA.HI.X R13, R6, UR13, R7, 0x2, P0 ;  /* 0x0000000d060d7c11 */ /* 0x000fe400080f1407 */
[----:B------:R-:W-:-:S02]  /*3de0*/  CS2R R6, SRZ ;  /* 0x0000000000067805 */ /* 0x000fc4000001ff00 */
[----:B------:R-:W-:Y:S02]  /*3df0*/  ISETP.GE.AND P0, PT, R99, R111, PT ;  /* 0x0000006f6300720c */ /* 0x000fe40003f06270 */
[----:B------:R-:W-:Y:S02]  /*3e00*/  LEA.HI.X R11, R4, R33, R5, 0x2, P2 ;  /* 0x00000021040b7211 */ /* 0x000fe400010f1405 */
[----:B------:R-:W-:Y:S02]  /*3e10*/  CS2R R4, SRZ ;  /* 0x0000000000047805 */ /* 0x000fe4000001ff00 */
[C---:B------:R-:W-:Y:S02]  /*3e20*/  LOP3.LUT R97, R2.reuse, 0xe0, RZ, 0xfc, !PT ;  /* 0x000000e002617812 */ /* 0x040fe400078efcff */
[C---:B------:R-:W-:Y:S01]  /*3e30*/  LOP3.LUT R96, R2.reuse, 0x100, RZ, 0xfc, !PT ;  /* 0x0000010002607812 */ /* 0x040fe200078efcff */
[----:B------:R-:W2:Y:S01]  /*3e40*/  @!P5 LDG.E R15, desc[UR8][R10.64+0x280] ;  /* 0x000280080a0fd981 */ /* 0x000ea2000c1e1900 */
[----:B------:R-:W-:-:S02]  /*3e50*/  LOP3.LUT R95, R2, 0x120, RZ, 0xfc, !PT ;  /* 0x00000120025f7812 */ /* 0x000fc400078efcff */
[-C--:B------:R-:W-:Y:S01]  /*3e60*/  ISETP.GE.AND P2, PT, R44, R111.reuse, PT ;  /* 0x0000006f2c00720c */ /* 0x080fe20003f46270 */
[----:B------:R-:W3:Y:S01]  /*3e70*/  @!P3 LDG.E R5, desc[UR8][R10.64+0x80] ;  /* 0x000080080a05b981 */ /* 0x000ee2000c1e1900 */
[-C--:B------:R-:W-:Y:S01]  /*3e80*/  ISETP.GE.AND P3, PT, R97, R111.reuse, PT ;  /* 0x0000006f6100720c */ /* 0x080fe20003f66270 */
[----:B------:R-:W-:Y:S01]  /*3e90*/  HFMA2.MMA R112, -RZ, RZ, 0, 0 ;  /* 0x00000000ff707435 */ /* 0x000fe200000001ff */
[-C--:B------:R-:W-:Y:S01]  /*3ea0*/  ISETP.GE.AND P4, PT, R98, R111.reuse, PT ;  /* 0x0000006f6200720c */ /* 0x080fe20003f86270 */
[----:B------:R-:W4:Y:S01]  /*3eb0*/  @!P0 LDG.E R7, desc[UR8][R10.64+0x180] ;  /* 0x000180080a078981 */ /* 0x000f22000c1e1900 */
[-C--:B------:R-:W-:Y:S02]  /*3ec0*/  ISETP.GE.AND P0, PT, R96, R111.reuse, PT ;  /* 0x0000006f6000720c */ /* 0x080fe40003f06270 */
[----:B------:R-:W-:Y:S02]  /*3ed0*/  ISETP.GE.AND P5, PT, R95, R111, PT ;  /* 0x0000006f5f00720c */ /* 0x000fe40003fa6270 */
[----:B------:R-:W-:-:S02]  /*3ee0*/  CS2R R116, SRZ ;  /* 0x0000000000747805 */ /* 0x000fc4000001ff00 */
[----:B------:R-:W-:Y:S01]  /*3ef0*/  MOV R114, RZ ;  /* 0x000000ff00727202 */ /* 0x000fe20000000f00 */
[----:B------:R-:W2:Y:S01]  /*3f00*/  @!P1 LDG.E R4, desc[UR8][R10.64] ;  /* 0x000000080a049981 */ /* 0x000ea2000c1e1900 */
[----:B------:R-:W-:-:S03]  /*3f10*/  LOP3.LUT R94, R2, 0x140, RZ, 0xfc, !PT ;  /* 0x00000140025e7812 */ /* 0x000fc600078efcff */
        /* <DEDUP_REMOVED lines=14> */
[----:B------:R-:W-:Y:S01]  /*4000*/  IMAD.MOV.U32 R123, RZ, RZ, RZ ;  /* 0x000000ffff7b7224 */ /* 0x000fe200078e00ff */
[----:B------:R-:W4:Y:S04]  /*4010*/  @!P3 LDG.E R116, desc[UR8][R10.64+0x500] ;  /* 0x000500080a74b981 */ /* 0x000f28000c1e1900 */
[----:B------:R-:W4:Y:S04]  /*4020*/  @!P2 LDG.E R119, desc[UR8][R10.64+0x580] ;  /* 0x000580080a77a981 */ /* 0x000f28000c1e1900 */
[----:B------:R-:W4:Y:S04]  /*4030*/  @!P4 LDG.E R118, desc[UR8][R10.64+0x600] ;  /* 0x000600080a76c981 */ /* 0x000f28000c1e1900 */
[----:B------:R-:W4:Y:S04]  /*4040*/  @!P0 LDG.E R121, desc[UR8][R10.64+0x680] ;  /* 0x000680080a798981 */ /* 0x000f28000c1e1900 */
[----:B------:R-:W4:Y:S04]  /*4050*/  @!P5 LDG.E R120, desc[UR8][R10.64+0x700] ;  /* 0x000700080a78d981 */ /* 0x000f28000c1e1900 */
[----:B------:R-:W4:Y:S04]  /*4060*/  @!P6 LDG.E R123, desc[UR8][R10.64+0x780] ;  /* 0x000780080a7be981 */ /* 0x000f28000c1e1900 */
[----:B------:R0:W4:Y:S01]  /*4070*/  LDG.E R12, desc[UR8][R12.64] ;  /* 0x000000080c0c7981 */ /* 0x000122000c1e1900 */
[----:B------:R-:W1:Y:S01]  /*4080*/  S2R R102, SR_TID.X ;  /* 0x0000000000667919 */ /* 0x000e620000002100 */
[----:B------:R-:W-:Y:S01]  /*4090*/  UIMAD UR5, UR4, -0x400, UR22 ;  /* 0xfffffc00040578a4 */ /* 0x000fe2000f8e0216 */
[----:B------:R-:W-:-:S02]  /*40a0*/  IMAD R144, R52, UR16, RZ ;  /* 0x0000001034907c24 */ /* 0x000fc4000f8e02ff */
[----:B------:R-:W-:Y:S01]  /*40b0*/  IMAD R14, R14, UR18, RZ ;  /* 0x000000120e0e7c24 */ /* 0x000fe2000f8e02ff */
[----:B--2---:R-:W-:Y:S04]  /*40c0*/  STS [R31], R4 ;  /* 0x000000041f007388 */ /* 0x004fe80000000800 */
[----:B---3--:R-:W-:Y:S04]  /*40d0*/  STS [R30+0x80], R5 ;  /* 0x000080051e007388 */ /* 0x008fe80000000800 */
[----:B----4-:R-:W-:Y:S04]  /*40e0*/  STS [R29+0x100], R6 ;  /* 0x000100061d007388 */ /* 0x010fe80000000800 */
[----:B------:R-:W-:Y:S04]  /*40f0*/  STS [R28+0x180], R7 ;  /* 0x000180071c007388 */ /* 0x000fe80000000800 */
[----:B------:R1:W-:Y:S04]  /*4100*/  STS [R27+0x200], R100 ;  /* 0x000200641b007388 */ /* 0x0003e80000000800 */
[----:B------:R-:W-:Y:S04]  /*4110*/  STS [R26+0x280], R15 ;  /* 0x0002800f1a007388 */ /* 0x000fe80000000800 */
[----:B------:R-:W-:Y:S04]  /*4120*/  STS [R25+0x300], R112 ;  /* 0x0003007019007388 */ /* 0x000fe80000000800 */
[----:B------:R2:W-:Y:S04]  /*4130*/  STS [R24+0x380], R101 ;  /* 0x0003806518007388 */ /* 0x0005e80000000800 */
[----:B------:R-:W-:Y:S04]  /*4140*/  STS [R23+0x400], R114 ;  /* 0x0004007217007388 */ /* 0x000fe80000000800 */
[----:B------:R-:W-:Y:S04]  /*4150*/  STS [R22+0x480], R117 ;  /* 0x0004807516007388 */ /* 0x000fe80000000800 */
[----:B------:R3:W-:Y:S04]  /*4160*/  STS [R21+0x500], R116 ;  /* 0x0005007415007388 */ /* 0x0007e80000000800 */
[----:B------:R-:W-:Y:S04]  /*4170*/  STS [R20+0x580], R119 ;  /* 0x0005807714007388 */ /* 0x000fe80000000800 */
[----:B------:R-:W-:Y:S04]  /*4180*/  STS [R19+0x600], R118 ;  /* 0x0006007613007388 */ /* 0x000fe80000000800 */
[----:B------:R-:W-:Y:S04]  /*4190*/  STS [R18+0x680], R121 ;  /* 0x0006807912007388 */ /* 0x000fe80000000800 */
[----:B------:R-:W-:Y:S04]  /*41a0*/  STS [R17+0x700], R120 ;  /* 0x0007007811007388 */ /* 0x000fe80000000800 */
[----:B------:R-:W-:Y:S01]  /*41b0*/  STS [R16+0x780], R123 ;  /* 0x0007807b10007388 */ /* 0x000fe20000000800 */
[----:B------:R-:W-:-:S03]  /*41c0*/  NOP ;  /* 0x0000000000007918 */ /* 0x000fc60000000000 */
[----:B------:R-:W4:Y:S04]  /*41d0*/  LDS R6, [R0] ;  /* 0x0000000000067984 */ /* 0x000f280000000800 */
[----:B------:R-:W4:Y:S04]  /*41e0*/  LDS R10, [R0+0x4] ;  /* 0x00000400000a7984 */ /* 0x000f280000000800 */
[----:B0-----:R-:W0:Y:S04]  /*41f0*/  LDS R13, [R0+0x8] ;  /* 0x00000800000d7984 */ /* 0x001e280000000800 */
[----:B------:R-:W0:Y:S01]  /*4200*/  LDS R117, [R0+0xc] ;  /* 0x00000c0000757984 */ /* 0x000e220000000800 */
[----:B-1----:R-:W-:Y:S01]  /*4210*/  SHF.L.U32 R100, R102, 0x4, RZ ;  /* 0x0000000466647819 */ /* 0x002fe200000006ff */
[----:B------:R-:W-:Y:S01]  /*4220*/  FMUL.FTZ R7, R12, 1.4426950216293334961 ;  /* 0x3fb8aa3b0c077820 */ /* 0x000fe20000410000 */
[----:B--2---:R-:W-:Y:S01]  /*4230*/  MOV R101, UR5 ;  /* 0x0000000500657c02 */ /* 0x004fe20008000f00 */
[----:B------:R-:W-:Y:S02]  /*4240*/  LDS R114, [R0+0x10] ;  /* 0x0000100000727984 */ /* 0x000fe40000000800 */
[----:B---3--:R-:W-:-:S02]  /*4250*/  VIADD R116, R100, 0x4 ;  /* 0x0000000464747836 */ /* 0x008fc40000000000 */
[C---:B------:R-:W-:Y:S01]  /*4260*/  FMUL.FTZ R5, R7.reuse, R56 ;  /* 0x0000003807057220 */ /* 0x040fe20000410000 */
[----:B------:R-:W-:Y:S01]  /*4270*/  FMUL.FTZ R11, R7, R58 ;  /* 0x0000003a070b7220 */ /* 0x000fe20000410000 */
[----:B------:R-:W-:Y:S01]  /*4280*/  LDS R119, [R0+0x18] ;  /* 0x0000180000777984 */ /* 0x000fe20000000800 */
[----:B------:R-:W-:-:S03]  /*4290*/  ISETP.GE.U32.AND P6, PT, R116, R101, PT ;  /* 0x000000657400720c */ /* 0x000fc60003fc6070 */
[----:B------:R-:W1:Y:S01]  /*42a0*/  LDS R116, [R0+0x14] ;  /* 0x0000140000747984 */ /* 0x000e620000000800 */
[C---:B------:R-:W-:Y:S01]  /*42b0*/  FMUL.FTZ R4, R7.reuse, R54 ;  /* 0x0000003607047220 */ /* 0x040fe20000410000 */
[----:B------:R-:W2:Y:S01]  /*42c0*/  MUFU.EX2 R5, R5 ;  /* 0x0000000500057308 */ /* 0x000ea20000000800 */
[----:B------:R-:W-:Y:S01]  /*42d0*/  FMUL.FTZ R15, R7, R60 ;  /* 0x0000003c070f7220 */ /* 0x000fe20000410000 */
[C---:B------:R-:W-:Y:S01]  /*42e0*/  VIADD R12, R100.reuse, 0x1 ;  /* 0x00000001640c7836 */ /* 0x040fe20000000000 */
[----:B------:R-:W3:Y:S01]  /*42f0*/  LDS R138, [R0+0x24] ;  /* 0x00002400008a7984 */ /* 0x000ee20000000800 */
[----:B------:R-:W-:-:S03]  /*4300*/  ISETP.GE.U32.AND P2, PT, R100, R101, PT ;  /* 0x000000656400720c */ /* 0x000fc60003f46070 */
[----:B------:R-:W3:Y:S01]  /*4310*/  LDS R121, [R0+0x1c] ;  /* 0x00001c0000797984 */ /* 0x000ee20000000800 */
[----:B------:R-:W2:Y:S01]  /*4320*/  MUFU.EX2 R11, R11 ;  /* 0x0000000b000b7308 */ /* 0x000ea20000000800 */
[----:B------:R-:W-:Y:S02]  /*4330*/  ISETP.GE.U32.AND P3, PT, R12, R101, PT ;  /* 0x000000650c00720c */ /* 0x000fe40003f66070 */
[----:B------:R-:W3:Y:S01]  /*4340*/  LDS R132, [R0+0x20] ;  /* 0x0000200000847984 */ /* 0x000ee20000000800 */
[----:B----4-:R-:W-:-:S03]  /*4350*/  FMUL.FTZ R6, R93, R6 ;  /* 0x000000065d067220 */ /* 0x010fc60000410000 */
[----:B------:R-:W4:Y:S01]  /*4360*/  LDS R139, [R0+0x28] ;  /* 0x00002800008b7984 */ /* 0x000f220000000800 */
[----:B------:R-:W1:Y:S01]  /*4370*/  MUFU.EX2 R4, R4 ;  /* 0x0000000400047308 */ /* 0x000e620000000800 */
[----:B------:R-:W-:Y:S01]  /*4380*/  IADD3 R12, R100, 0x2, RZ ;  /* 0x00000002640c7810 */ /* 0x000fe20007ffe0ff */
[----:B------:R-:W-:Y:S01]  /*4390*/  FMUL.FTZ R10, R103, R10 ;  /* 0x0000000a670a7220 */ /* 0x000fe20000410000 */
[----:B------:R-:W-:Y:S01]  /*43a0*/  FSEL R130, R6, RZ, !P2 ;  /* 0x000000ff06827208 */ /* 0x000fe20005000000 */
[----:B------:R-:W-:-:S04]  /*43b0*/  VIADD R6, R100, 0x7 ;  /* 0x0000000764067836 */ /* 0x000fc80000000000 */
[----:B------:R-:W1:Y:S01]  /*43c0*/  MUFU.EX2 R15, R15 ;  /* 0x0000000f000f7308 */ /* 0x000e620000000800 */
[----:B------:R-:W-:Y:S02]  /*43d0*/  IADD3 R112, R100, 0x3, RZ ;  /* 0x0000000364707810 */ /* 0x000fe40007ffe0ff */
[----:B------:R-:W-:Y:S01]  /*43e0*/  ISETP.GE.U32.AND P4, PT, R12, R101, PT ;  /* 0x000000650c00720c */ /* 0x000fe20003f86070 */
[----:B------:R-:W-:Y:S01]  /*43f0*/  FMUL.FTZ R12, R7, R62 ;  /* 0x0000003e070c7220 */ /* 0x000fe20000410000 */
[----:B0-----:R-:W-:Y:S01]  /*4400*/  FMUL.FTZ R13, R92, R13 ;  /* 0x0000000d5c0d7220 */ /* 0x001fe20000410000 */
[----:B------:R-:W-:Y:S02]  /*4410*/  FSEL R133, R10, RZ, !P3 ;  /* 0x000000ff0a857208 */ /* 0x000fe40005800000 */
[----:B--2---:R-:W-:Y:S02]  /*4420*/  FSEL R128, R5, 1, !P3 ;  /* 0x3f80000005807808 */ /* 0x004fe40005800000 */
[-C--:B------:R-:W-:Y:S01]  /*4430*/  ISETP.GE.U32.AND P5, PT, R112, R101.reuse, PT ;  /* 0x000000657000720c */ /* 0x080fe20003fa6070 */
[----:B------:R-:W-:Y:S01]  /*4440*/  FMUL.FTZ R112, R7, R64 ;  /* 0x0000004007707220 */ /* 0x000fe20000410000 */
[----:B------:R-:W-:-:S02]  /*4450*/  ISETP.GE.U32.AND P3, PT, R6, R101, PT ;  /* 0x000000650600720c */ /* 0x000fc40003f66070 */
[----:B------:R-:W-:Y:S01]  /*4460*/  IADD3 R6, R100, 0x8, RZ ;  /* 0x0000000864067810 */ /* 0x000fe20007ffe0ff */
[----:B------:R-:W0:Y:S01]  /*4470*/  MUFU.EX2 R12, R12 ;  /* 0x0000000c000c7308 */ /* 0x000e220000000800 */
[----:B------:R-:W-:Y:S01]  /*4480*/  FMUL.FTZ R117, R104, R117 ;  /* 0x0000007568757220 */ /* 0x000fe20000410000 */
[----:B------:R-:W-:Y:S02]  /*4490*/  FSEL R131, R13, RZ, !P4 ;  /* 0x000000ff0d837208 */ /* 0x000fe40006000000 */
[----:B------:R-:W-:Y:S02]  /*44a0*/  FSEL R126, R11, 1, !P4 ;  /* 0x3f8000000b7e7808 */ /* 0x000fe40006000000 */
[----:B-1----:R-:W-:Y:S01]  /*44b0*/  FSEL R135, R4, 1, !P2 ;  /* 0x3f80000004877808 */ /* 0x002fe20005000000 */
[C---:B------:R-:W-:Y:S01]  /*44c0*/  FMUL.FTZ R4, R7.reuse, R66 ;  /* 0x0000004207047220 */ /* 0x040fe20000410000 */
[----:B------:R-:W-:Y:S01]  /*44d0*/  ISETP.GE.U32.AND P4, PT, R6, R101, PT ;  /* 0x000000650600720c */ /* 0x000fe20003f86070 */
[----:B------:R-:W-:Y:S01]  /*44e0*/  FMUL.FTZ R6, R7, R70 ;  /* 0x0000004607067220 */ /* 0x000fe20000410000 */
[----:B------:R-:W-:Y:S01]  /*44f0*/  IADD3 R10, R100, 0x9, RZ ;  /* 0x00000009640a7810 */ /* 0x000fe20007ffe0ff */
[----:B------:R-:W1:Y:S01]  /*4500*/  MUFU.EX2 R112, R112 ;  /* 0x0000007000707308 */ /* 0x000e620000000800 */
[----:B------:R-:W-:-:S02]  /*4510*/  FSEL R129, R117, RZ, !P5 ;  /* 0x000000ff75817208 */ /* 0x000fc40006800000 */
[----:B------:R-:W-:Y:S01]  /*4520*/  IADD3 R118, R100, 0x5, RZ ;  /* 0x0000000564767810 */ /* 0x000fe20007ffe0ff */
[----:B------:R-:W-:Y:S01]  /*4530*/  FMUL.FTZ R116, R105, R116 ;  /* 0x0000007469747220 */ /* 0x000fe20000410000 */
[----:B------:R-:W-:Y:S01]  /*4540*/  FSEL R124, R15, 1, !P5 ;  /* 0x3f8000000f7c7808 */ /* 0x000fe20006800000 */
[----:B------:R-:W-:Y:S01]  /*4550*/  FMUL.FTZ R114, R91, R114 ;  /* 0x000000725b727220 */ /* 0x000fe20000410000 */
[-C--:B------:R-:W-:Y:S01]  /*4560*/  ISETP.GE.U32.AND P5, PT, R10, R101.reuse, PT ;  /* 0x000000650a00720c */ /* 0x080fe20003fa6070 */
[C---:B------:R-:W-:Y:S01]  /*4570*/  FMUL.FTZ R10, R7.reuse, R72 ;  /* 0x00000048070a7220 */ /* 0x040fe20000410000 */
[----:B------:R-:W2:Y:S01]  /*4580*/  MUFU.EX2 R4, R4 ;  /* 0x0000000400047308 */ /* 0x000ea20000000800 */
[----:B------:R-:W-:Y:S01]  /*4590*/  ISETP.GE.U32.AND P0, PT, R118, R101, PT ;  /* 0x000000657600720c */ /* 0x000fe20003f06070 */
[----:B------:R-:W-:Y:S01]  /*45a0*/  FMUL.FTZ R5, R7, R68 ;  /* 0x0000004407057220 */ /* 0x000fe20000410000 */
[----:B0-----:R-:W-:Y:S01]  /*45b0*/  FSEL R122, R12, 1, !P6 ;  /* 0x3f8000000c7a7808 */ /* 0x001fe20007000000 */
[----:B------:R-:W-:Y:S01]  /*45c0*/  FMUL.FTZ R119, R90, R119 ;  /* 0x000000775a777220 */ /* 0x000fe20000410000 */
[----:B------:R-:W0:Y:S03]  /*45d0*/  LDS R11, [R0+0x2c] ;  /* 0x00002c00000b7984 */ /* 0x000e260000000800 */
[----:B------:R-:W4:Y:S01]  /*45e0*/  MUFU.EX2 R6, R6 ;  /* 0x0000000600067308 */ /* 0x000f220000000800 */
[----:B------:R-:W-:-:S02]  /*45f0*/  IADD3 R118, R100, 0x6, RZ ;  /* 0x0000000664767810 */ /* 0x000fc40007ffe0ff */
[----:B------:R-:W-:-:S05]  /*4600*/  IADD3 R12, R100, 0xb, RZ ;  /* 0x0000000b640c7810 */ /* 0x000fca0007ffe0ff */
[----:B------:R-:W4:Y:S01]  /*4610*/  MUFU.EX2 R10, R10 ;  /* 0x0000000a000a7308 */ /* 0x000f220000000800 */
[-C--:B------:R-:W-:Y:S01]  /*4620*/  ISETP.GE.U32.AND P2, PT, R118, R101.reuse, PT ;  /* 0x000000657600720c */ /* 0x080fe20003f46070 */
[----:B------:R-:W-:Y:S01]  /*4630*/  VIADD R118, R100, 0xa ;  /* 0x0000000a64767836 */ /* 0x000fe20000000000 */
[----:B------:R-:W-:Y:S02]  /*4640*/  FSEL R125, R116, RZ, !P0 ;  /* 0x000000ff747d7208 */ /* 0x000fe40004000000 */
[----:B-1----:R-:W-:Y:S02]  /*4650*/  FSEL R120, R112, 1, !P0 ;  /* 0x3f80000070787808 */ /* 0x002fe40004000000 */
[-C--:B------:R-:W-:Y:S02]  /*4660*/  ISETP.GE.U32.AND P0, PT, R12, R101.reuse, PT ;  /* 0x000000650c00720c */ /* 0x080fe40003f06070 */
[----:B------:R-:W-:Y:S02]  /*4670*/  IADD3 R12, R100, 0xc, RZ ;  /* 0x0000000c640c7810 */ /* 0x000fe40007ffe0ff */
[----:B------:R-:W-:Y:S01]  /*4680*/  FSEL R127, R114, RZ, !P6 ;  /* 0x000000ff727f7208 */ /* 0x000fe20007000000 */
[----:B---3--:R-:W-:Y:S01]  /*4690*/  FMUL.FTZ R117, R107, R138 ;  /* 0x0000008a6b757220 */ /* 0x008fe20000410000 */
[----:B------:R-:W-:Y:S01]  /*46a0*/  ISETP.GE.U32.AND P6, PT, R118, R101, PT ;  /* 0x000000657600720c */ /* 0x000fe20003fc6070 */
[----:B------:R-:W1:Y:S01]  /*46b0*/  MUFU.EX2 R5, R5 ;  /* 0x0000000500057308 */ /* 0x000e620000000800 */
[----:B------:R-:W-:-:S02]  /*46c0*/  FSEL R123, R119, RZ, !P2 ;  /* 0x000000ff777b7208 */ /* 0x000fc40005000000 */
[----:B--2---:R-:W-:Y:S02]  /*46d0*/  FSEL R118, R4, 1, !P2 ;  /* 0x3f80000004767808 */ /* 0x004fe40005000000 */
[----:B----4-:R-:W-:Y:S02]  /*46e0*/  FSEL R114, R6, 1, !P4 ;  /* 0x3f80000006727808 */ /* 0x010fe40006000000 */
[-C--:B------:R-:W-:Y:S01]  /*46f0*/  ISETP.GE.U32.AND P2, PT, R12, R101.reuse, PT ;  /* 0x000000650c00720c */ /* 0x080fe20003f46070 */
[----:B------:R-:W2:Y:S01]  /*4700*/  LDS R6, [R0+0x30] ;  /* 0x0000300000067984 */ /* 0x000ea20000000800 */
[----:B------:R-:W-:Y:S01]  /*4710*/  IADD3 R12, R100, 0xf, RZ ;  /* 0x0000000f640c7810 */ /* 0x000fe20007ffe0ff */
[-C--:B------:R-:W-:Y:S01]  /*4720*/  FMUL.FTZ R13, R135, R128.reuse ;  /* 0x00000080870d7220 */ /* 0x080fe20000410000 */
[----:B------:R-:W-:Y:S02]  /*4730*/  FSEL R112, R10, 1, !P5 ;  /* 0x3f8000000a707808 */ /* 0x000fe40006800000 */
[----:B------:R-:W-:Y:S01]  /*4740*/  FSEL R117, R117, RZ, !P5 ;  /* 0x000000ff75757208 */ /* 0x000fe20006800000 */
[----:B------:R-:W3:Y:S01]  /*4750*/  LDS R10, [R0+0x34] ;  /* 0x00003400000a7984 */ /* 0x000ee20000000800 */
[----:B------:R-:W-:Y:S01]  /*4760*/  ISETP.GE.U32.AND P5, PT, R12, R101, PT ;  /* 0x000000650c00720c */ /* 0x000fe20003fa6070 */
[----:B------:R-:W-:Y:S01]  /*4770*/  FFMA.FTZ R12, R130, R128, R133 ;  /* 0x00000080820c7223 */ /* 0x000fe20000010085 */
[----:B------:R-:W-:-:S02]  /*4780*/  FMUL.FTZ R15, R126, R13 ;  /* 0x0000000d7e0f7220 */ /* 0x000fc40000410000 */
[----:B------:R-:W4:Y:S01]  /*4790*/  LDS R13, [R0+0x38] ;  /* 0x00003800000d7984 */ /* 0x000f220000000800 */
[----:B------:R-:W-:Y:S01]  /*47a0*/  FFMA.FTZ R12, R126, R12, R131 ;  /* 0x0000000c7e0c7223 */ /* 0x000fe20000010083 */
[----:B------:R-:W-:Y:S01]  /*47b0*/  FMUL.FTZ R143, R124, R15 ;  /* 0x0000000f7c8f7220 */ /* 0x000fe20000410000 */
[----:B------:R-:W-:Y:S01]  /*47c0*/  FMUL.FTZ R121, R106, R121 ;  /* 0x000000796a797220 */ /* 0x000fe20000410000 */
[----:B------:R-:W4:Y:S01]  /*47d0*/  LDS R15, [R0+0x3c] ;  /* 0x00003c00000f7984 */ /* 0x000f220000000800 */
[----:B------:R-:W-:Y:S02]  /*47e0*/  VIADD R4, R100, 0xd ;  /* 0x0000000d64047836 */ /* 0x000fe40000000000 */
[----:B------:R-:W-:Y:S01]  /*47f0*/  FMUL.FTZ R137, R7, R74 ;  /* 0x0000004a07897220 */ /* 0x000fe20000410000 */
[----:B------:R-:W-:Y:S01]  /*4800*/  FFMA.FTZ R12, R124, R12, R129 ;  /* 0x0000000c7c0c7223 */ /* 0x000fe20000010081 */
[----:B------:R-:W-:Y:S01]  /*4810*/  FMUL.FTZ R119, R89, R132 ;  /* 0x0000008459777220 */ /* 0x000fe20000410000 */
[----:B------:R-:W-:Y:S01]  /*4820*/  FSEL R121, R121, RZ, !P3 ;  /* 0x000000ff79797208 */ /* 0x000fe20005800000 */
[----:B------:R-:W-:Y:S01]  /*4830*/  FMUL.FTZ R141, R7, R82 ;  /* 0x00000052078d7220 */ /* 0x000fe20000410000 */
[----:B-1----:R-:W-:Y:S01]  /*4840*/  FSEL R116, R5, 1, !P3 ;  /* 0x3f80000005747808 */ /* 0x002fe20005800000 */
[C---:B------:R-:W-:Y:S01]  /*4850*/  FMUL.FTZ R136, R7.reuse, R76 ;  /* 0x0000004c07887220 */ /* 0x040fe20000410000 */
[----:B------:R-:W-:Y:S01]  /*4860*/  ISETP.GE.U32.AND P3, PT, R4, R101, PT ;  /* 0x000000650400720c */ /* 0x000fe20003f66070 */
[----:B------:R-:W-:Y:S01]  /*4870*/  FMUL.FTZ R5, R7, R80 ;  /* 0x0000005007057220 */ /* 0x000fe20000410000 */
[----:B------:R-:W-:Y:S01]  /*4880*/  FFMA.FTZ R142, R122, R12, R127 ;  /* 0x0000000c7a8e7223 */ /* 0x000fe2000001007f */
[----:B------:R-:W-:Y:S01]  /*4890*/  IADD3 R4, R100, 0xe, RZ ;  /* 0x0000000e64047810 */ /* 0x000fe20007ffe0ff */
[----:B------:R-:W-:Y:S01]  /*48a0*/  FMUL.FTZ R143, R122, R143 ;  /* 0x0000008f7a8f7220 */ /* 0x000fe20000410000 */
[----:B------:R-:W1:Y:S01]  /*48b0*/  MUFU.EX2 R137, R137 ;  /* 0x0000008900897308 */ /* 0x000e620000000800 */
[----:B------:R-:W-:Y:S01]  /*48c0*/  FSEL R119, R119, RZ, !P4 ;  /* 0x000000ff77777208 */ /* 0x000fe20006000000 */
[----:B------:R-:W-:Y:S01]  /*48d0*/  FFMA.FTZ R142, R120, R142, R125 ;  /* 0x0000008e788e7223 */ /* 0x000fe2000001007d */
[----:B------:R-:W-:Y:S01]  /*48e0*/  ISETP.GE.U32.AND P4, PT, R4, R101, PT ;  /* 0x000000650400720c */ /* 0x000fe20003f86070 */
[----:B------:R-:W-:Y:S01]  /*48f0*/  FMUL.FTZ R143, R120, R143 ;  /* 0x0000008f788f7220 */ /* 0x000fe20000410000 */
[----:B------:R-:W-:-:S03]  /*4900*/  FMUL.FTZ R4, R7, R78 ;  /* 0x0000004e07047220 */ /* 0x000fc60000410000 */
[----:B------:R-:W2:Y:S01]  /*4910*/  MUFU.EX2 R140, R5 ;  /* 0x00000005008c7308 */ /* 0x000ea20000000800 */
[C---:B------:R-:W-:Y:S01]  /*4920*/  FFMA.FTZ R142, R118.reuse, R142, R123 ;  /* 0x0000008e768e7223 */ /* 0x040fe2000001007b */
[----:B------:R-:W-:-:S06]  /*4930*/  FMUL.FTZ R143, R118, R143 ;  /* 0x0000008f768f7220 */ /* 0x000fcc0000410000 */
[----:B------:R-:W3:Y:S01]  /*4940*/  MUFU.EX2 R141, R141 ;  /* 0x0000008d008d7308 */ /* 0x000ee20000000800 */
[----:B------:R-:W-:-:S07]  /*4950*/  FFMA.FTZ R142, R116, R142, R121 ;  /* 0x0000008e748e7223 */ /* 0x000fce0000010079 */
[----:B------:R-:W4:Y:S01]  /*4960*/  MUFU.EX2 R136, R136 ;  /* 0x0000008800887308 */ /* 0x000f220000000800 */
[----:B------:R-:W-:Y:S01]  /*4970*/  FMUL.FTZ R143, R116, R143 ;  /* 0x0000008f748f7220 */ /* 0x000fe20000410000 */
[----:B------:R-:W-:-:S06]  /*4980*/  FMUL.FTZ R132, R88, R139 ;  /* 0x0000008b58847220 */ /* 0x000fcc0000410000 */
[----:B------:R-:W4:Y:S01]  /*4990*/  MUFU.EX2 R138, R4 ;  /* 0x00000004008a7308 */ /* 0x000f220000000800 */
[----:B------:R-:W-:Y:S01]  /*49a0*/  FMUL.FTZ R12, R7, R84 ;  /* 0x00000054070c7220 */ /* 0x000fe20000410000 */
[C---:B------:R-:W-:Y:S01]  /*49b0*/  FFMA.FTZ R142, R114.reuse, R142, R119 ;  /* 0x0000008e728e7223 */ /* 0x040fe20000010077 */
[----:B------:R-:W-:Y:S01]  /*49c0*/  FMUL.FTZ R143, R114, R143 ;  /* 0x0000008f728f7220 */ /* 0x000fe20000410000 */
[----:B0-----:R-:W-:Y:S01]  /*49d0*/  FMUL.FTZ R11, R108, R11 ;  /* 0x0000000b6c0b7220 */ /* 0x001fe20000410000 */
[----:B------:R-:W-:Y:S01]  /*49e0*/  IMAD R7, R53, UR17, R144 ;  /* 0x0000001135077c24 */ /* 0x000fe2000f8e0290 */
[----:B------:R-:W-:Y:S01]  /*49f0*/  FSEL R132, R132, RZ, !P6 ;  /* 0x000000ff84847208 */ /* 0x000fe20007000000 */
[C---:B------:R-:W-:Y:S01]  /*4a00*/  FFMA.FTZ R144, R112.reuse, R142, R117 ;  /* 0x0000008e70907223 */ /* 0x040fe20000010075 */
[----:B-1----:R-:W-:Y:S01]  /*4a10*/  FSEL R137, R137, 1, !P6 ;  /* 0x3f80000089897808 */ /* 0x002fe20007000000 */
[----:B------:R-:W-:Y:S01]  /*4a20*/  FMUL.FTZ R142, R112, R143 ;  /* 0x0000008f708e7220 */ /* 0x000fe20000410000 */
[----:B--2---:R-:W-:Y:S01]  /*4a30*/  FSEL R139, R140, 1, !P3 ;  /* 0x3f8000008c8b7808 */ /* 0x004fe20005800000 */
[----:B------:R-:W0:Y:S01]  /*4a40*/  MUFU.EX2 R12, R12 ;  /* 0x0000000c000c7308 */ /* 0x000e220000000800 */
[----:B---3--:R-:W-:Y:S01]  /*4a50*/  FSEL R140, R141, 1, !P4 ;  /* 0x3f8000008d8c7808 */ /* 0x008fe20006000000 */
[----:B------:R-:W-:Y:S01]  /*4a60*/  FMUL.FTZ R6, R87, R6 ;  /* 0x0000000657067220 */ /* 0x000fe20000410000 */
[----:B----4-:R-:W-:Y:S01]  /*4a70*/  FSEL R136, R136, 1, !P0 ;  /* 0x3f80000088887808 */ /* 0x010fe20004000000 */
[----:B------:R-:W-:Y:S01]  /*4a80*/  FFMA.FTZ R144, R137, R144, R132 ;  /* 0x0000009089907223 */ /* 0x000fe20000010084 */
[----:B------:R-:W-:Y:S01]  /*4a90*/  FSEL R141, R11, RZ, !P0 ;  /* 0x000000ff0b8d7208 */ /* 0x000fe20004000000 */
[----:B------:R-:W-:Y:S01]  /*4aa0*/  FMUL.FTZ R11, R137, R142 ;  /* 0x0000008e890b7220 */ /* 0x000fe20000410000 */
[----:B------:R-:W-:Y:S01]  /*4ab0*/  FMUL.FTZ R10, R109, R10 ;  /* 0x0000000a6d0a7220 */ /* 0x000fe20000410000 */
[----:B------:R-:W-:-:S02]  /*4ac0*/  FSEL R138, R138, 1, !P2 ;  /* 0x3f8000008a8a7808 */ /* 0x000fc40005000000 */
[----:B------:R-:W-:Y:S01]  /*4ad0*/  FSEL R143, R6, RZ, !P2 ;  /* 0x000000ff068f7208 */ /* 0x000fe20005000000 */
[C---:B------:R-:W-:Y:S01]  /*4ae0*/  FFMA.FTZ R144, R136.reuse, R144, R141 ;  /* 0x0000009088907223 */ /* 0x040fe2000001008d */
[----:B------:R-:W-:Y:S01]  /*4af0*/  FMUL.FTZ R11, R136, R11 ;  /* 0x0000000b880b7220 */ /* 0x000fe20000410000 */
[----:B------:R-:W-:Y:S01]  /*4b00*/  FMUL.FTZ R13, R86, R13 ;  /* 0x0000000d560d7220 */ /* 0x000fe20000410000 */
[----:B------:R-:W-:Y:S01]  /*4b10*/  FSEL R142, R10, RZ, !P3 ;  /* 0x000000ff0a8e7208 */ /* 0x000fe20005800000 */
[C---:B------:R-:W-:Y:S01]  /*4b20*/  FFMA.FTZ R144, R138.reuse, R144, R143 ;  /* 0x000000908a907223 */ /* 0x040fe2000001008f */
[----:B------:R-:W-:Y:S01]  /*4b30*/  FMUL.FTZ R6, R138, R11 ;  /* 0x0000000b8a067220 */ /* 0x000fe20000410000 */
[----:B------:R-:W-:Y:S01]  /*4b40*/  FMUL.FTZ R15, R110, R15 ;  /* 0x0000000f6e0f7220 */ /* 0x000fe20000410000 */
[----:B------:R-:W-:Y:S01]  /*4b50*/  FSEL R145, R13, RZ, !P4 ;  /* 0x000000ff0d917208 */ /* 0x000fe20006000000 */
[C---:B------:R-:W-:Y:S01]  /*4b60*/  FFMA.FTZ R10, R139.reuse, R144, R142 ;  /* 0x000000908b0a7223 */ /* 0x040fe2000001008e */
        /* <DEDUP_REMOVED lines=46> */
[----:B------:R-:W-:Y:S01]  /*4e50*/  @!P3 SHF.R.U32.HI R6, RZ, 0x2, R102 ;  /* 0x00000002ff06b819 */ /* 0x000fe20000011666 */
[----:B------:R-:W-:Y:S01]  /*4e60*/  HFMA2.MMA R14, -RZ, RZ, 1.875, 0 ;  /* 0x3f800000ff0e7435 */ /* 0x000fe200000001ff */
[----:B----4-:R-:W-:Y:S02]  /*4e70*/  @!P3 LEA R7, R12, R7, 0x18 ;  /* 0x000000070c07b211 */ /* 0x010fe400078ec0ff */
[----:B------:R-:W-:Y:S01]  /*4e80*/  @!P3 LOP3.LUT R6, R6, 0x3ffffff8, RZ, 0xc0, !PT ;  /* 0x3ffffff80606b812 */ /* 0x000fe200078ec0ff */
[----:B------:R-:W-:-:S03]  /*4e90*/  IMAD.MOV.U32 R15, RZ, RZ, RZ ;  /* 0x000000ffff0f7224 */ /* 0x000fc600078e00ff */
        /* <DEDUP_REMOVED lines=9> */
[----:B------:R-:W1:Y:S04]  /*4f30*/  LDS.128 R4, [UR5+0x1090] ;  /* 0x00109005ff047984 */ /* 0x000e680008000c00 */
[----:B------:R-:W2:Y:S01]  /*4f40*/  SHFL.UP PT, R149, R11, 0x1, RZ ;  /* 0x042000000b957989 */ /* 0x000ea200000e00ff */
[----:B------:R-:W-:-:S04]  /*4f50*/  ISETP.NE.AND P0, PT, R150, RZ, PT ;  /* 0x000000ff9600720c */ /* 0x000fc80003f05270 */
[C---:B------:R-:W-:Y:S01]  /*4f60*/  ISETP.NE.AND P3, PT, R48.reuse, RZ, P0 ;  /* 0x000000ff3000720c */ /* 0x040fe20000765270 */
[----:B------:R-:W-:Y:S08]  /*4f70*/  BSSY B0, `(.L_x_3507) ;  /* 0x0000012000007945 */ /* 0x000ff00003800000 */
[----:B------:R-:W-:Y:S02]  /*4f80*/  @P0 ISETP.NE.AND P2, PT, R48, RZ, PT ;  /* 0x000000ff3000020c */ /* 0x000fe40003f45270 */
[----:B0-----:R-:W-:-:S02]  /*4f90*/  @P0 MOV R13, R15 ;  /* 0x0000000f000d0202 */ /* 0x001fc40000000f00 */
[----:B------:R-:W-:Y:S01]  /*4fa0*/  @P0 MOV R12, R14 ;  /* 0x0000000e000c0202 */ /* 0x000fe20000000f00 */
[C---:B-1----:R-:W-:Y:S01]  /*4fb0*/  @P0 FMUL.FTZ R151, R148.reuse, R4 ;  /* 0x0000000494970220 */ /* 0x042fe20000410000 */
[----:B------:R-:W-:Y:S01]  /*4fc0*/  FFMA.FTZ R150, R5, R6, R7 ;  /* 0x0000000605967223 */ /* 0x000fe20000010007 */
[----:B--2---:R-:W-:-:S03]  /*4fd0*/  @P3 FFMA.FTZ R5, R148, R5, R149 ;  /* 0x0000000594053223 */ /* 0x004fc60000010095 */
[----:B------:R-:W-:Y:S01]  /*4fe0*/  @P0 FSEL R151, R4, R151, !P2 ;  /* 0x0000009704970208 */ /* 0x000fe20005000000 */
[----:B------:R-:W-:-:S03]  /*4ff0*/  @P0 IMAD.MOV.U32 R149, RZ, RZ, R5 ;  /* 0x000000ffff950224 */ /* 0x000fc600078e0005 */
[----:B------:R-:W-:Y:S01]  /*5000*/  @P0 MOV R148, R151 ;  /* 0x0000009700940202 */ /* 0x000fe20000000f00 */
        /* <DEDUP_REMOVED lines=8> */
.L_x_3508:
[----:B------:R-:W-:Y:S05]  /*5090*/  BSYNC B0 ;  /* 0x0000000000007941 */ /* 0x000fea0003800000 */
.L_x_3507:
        /* <DEDUP_REMOVED lines=29> */
[----:B--2---:R-:W-:-:S04]  /*5270*/  IMAD.U32 R49, RZ, RZ, UR24 ;  /* 0x00000018ff317e24 */ /* 0x004fc8000f8e00ff */
        /* <DEDUP_REMOVED lines=12> */
.L_x_3510:
[----:B------:R-:W-:Y:S05]  /*5340*/  BSYNC B0 ;  /* 0x0000000000007941 */ /* 0x000fea0003800000 */
.L_x_3509:
        /* <DEDUP_REMOVED lines=19> */
.L_x_3506:
[----:B------:R-:W-:Y:S01]  /*5480*/  BAR.SYNC.DEFER_BLOCKING 0x0 ;  /* 0x0000000000007b1d */ /* 0x000fe20000010000 */
[----:B------:R-:W-:Y:S01]  /*5490*/  ISETP.NE.AND P0, PT, R102, RZ, PT ;  /* 0x000000ff6600720c */ /* 0x000fe20003f05270 */
[----:B------:R-:W-:Y:S01]  /*54a0*/  USHF.L.U32 UR12, UR4, 0xa, URZ ;  /* 0x0000000a040c7899 */ /* 0x000fe2000800063f */
[----:B------:R-:W-:-:S03]  /*54b0*/  SHF.R.S32.HI R127, RZ, 0x1f, R2 ;  /* 0x0000001fff7f7819 */ /* 0x000fc60000011402 */
[----:B------:R-:W-:Y:S01]  /*54c0*/  ULDC.64 UR6, c[0x0][0x2b0] ;  /* 0x0000ac0000067ab9 */ /* 0x000fe20000000a00 */
[----:B------:R-:W-:Y:S01]  /*54d0*/  USHF.R.S32.HI UR13, URZ, 0x1f, UR12 ;  /* 0x0000001f3f0d7899 */ /* 0x000fe2000801140c */
[----:B--2---:R-:W-:Y:S01]  /*54e0*/  IMAD R4, R134, UR6, RZ ;  /* 0x0000000686047c24 */ /* 0x004fe2000f8e02ff */
        /* <DEDUP_REMOVED lines=46> */
[----:B------:R-:W-:Y:S02]  /*57d0*/  IMAD R10, R52, UR10, RZ ;  /* 0x0000000a340a7c24 */ /* 0x000fe4000f8e02ff */
        /* <DEDUP_REMOVED lines=8> */
.L_x_3513:
[----:B------:R-:W-:Y:S05]  /*5860*/  BSYNC B0 ;  /* 0x0000000000007941 */ /* 0x000fea0003800000 */
.L_x_3512:
[----:B------:R-:W-:Y:S01]  /*5870*/  MOV R7, R125 ;  /* 0x0000007d00077202 */ /* 0x000fe20000000f00 */
[----:B------:R-:W-:Y:S01]  /*5880*/  ULDC.64 UR10, c[0x0][0x2b8] ;  /* 0x0000ae00000a7ab9 */ /* 0x000fe20000000a00 */
[----:B------:R-:W-:Y:S01]  /*5890*/  ULDC.64 UR6, c[0x0][0x308] ;  /* 0x0000c20000067ab9 */ /* 0x000fe20000000a00 */
[----:B------:R-:W-:Y:S01]  /*58a0*/  IMAD R8, R52, UR10, RZ ;  /* 0x0000000a34087c24 */ /* 0x000fe2000f8e02ff */
[C---:B------:R-:W-:Y:S01]  /*58b0*/  LEA R9, P1, R2.reuse, UR6, 0x2 ;  /* 0x0000000602097c11 */ /* 0x040fe2000f8210ff */
[----:B------:R-:W-:Y:S01]  /*58c0*/  IMAD.WIDE.U32 R6, R53, UR10, R6 ;  /* 0x0000000a35067c25 */ /* 0x000fe2000f8e0006 */
[-C--:B------:R-:W-:Y:S02]  /*58d0*/  ISETP.GE.AND P2, PT, R45, R123.reuse, PT ;  /* 0x0000007b2d00720c */ /* 0x080fe40003f46270 */
[----:B0-----:R-:W-:Y:S01]  /*58e0*/  LEA.HI.X R10, R2, UR7, R127, 0x2, P1 ;  /* 0x00000007020a7c11 */ /* 0x001fe200088f147f */
[----:B------:R-:W-:Y:S01]  /*58f0*/  IMAD R11, R53, UR11, R8 ;  /* 0x0000000b350b7c24 */ /* 0x000fe2000f8e0208 */
[----:B------:R-:W-:Y:S01]  /*5900*/  IADD3 R8, P3, R6, UR12, RZ ;  /* 0x0000000c06087c10 */ /* 0x000fe2000ff7e0ff */
[----:B------:R-:W-:Y:S01]  /*5910*/  ULDC.64 UR6, c[0x0][0x2a0] ;  /* 0x0000a80000067ab9 */ /* 0x000fe20000000a00 */
[----:B------:R-:W-:Y:S01]  /*5920*/  ISETP.GE.AND P5, PT, R99, R123, PT ;  /* 0x0000007b6300720c */ /* 0x000fe20003fa6270 */
[----:B------:R-:W-:Y:S01]  /*5930*/  IMAD R12, R134, UR6, RZ ;  /* 0x00000006860c7c24 */ /* 0x000fe2000f8e02ff */
[----:B------:R-:W-:-:S02]  /*5940*/  IADD3.X R7, R11, UR13, R7, P3, !PT ;  /* 0x0000000d0b077c10 */ /* 0x000fc40009ffe407 */
[----:B------:R-:W-:Y:S01]  /*5950*/  LEA R6, P1, R8, R9, 0x2 ;  /* 0x0000000908067211 */ /* 0x000fe200078210ff */
[----:B------:R-:W-:Y:S01]  /*5960*/  IMAD R13, R49, UR7, R12 ;  /* 0x00000007310d7c24 */ /* 0x000fe2000f8e020c */
[-C--:B------:R-:W-:Y:S02]  /*5970*/  ISETP.GE.AND P6, PT, R44, R123.reuse, PT ;  /* 0x0000007b2c00720c */ /* 0x080fe40003fc6270 */
[----:B------:R-:W-:Y:S01]  /*5980*/  LEA.HI.X R7, R8, R10, R7, 0x2, P1 ;  /* 0x0000000a08077211 */ /* 0x000fe200008f1407 */
[----:B------:R-:W-:Y:S01]  /*5990*/  IMAD.U32 R10, RZ, RZ, UR12 ;  /* 0x0000000cff0a7e24 */ /* 0x000fe2000f8e00ff */
[-C--:B------:R-:W-:Y:S01]  /*59a0*/  ISETP.GE.AND P1, PT, R43, R123.reuse, PT ;  /* 0x0000007b2b00720c */ /* 0x080fe20003f26270 */
[----:B------:R-:W-:Y:S01]  /*59b0*/  IMAD.WIDE.U32 R8, R49, UR6, RZ ;  /* 0x0000000631087c25 */ /* 0x000fe2000f8e00ff */
[-C--:B------:R-:W-:Y:S01]  /*59c0*/  ISETP.GE.AND P3, PT, R97, R123.reuse, PT ;  /* 0x0000007b6100720c */ /* 0x080fe20003f66270 */
[----:B------:R-:W-:Y:S01]  /*59d0*/  @!P2 STG.E desc[UR8][R6.64+0x100], R87 ;  /* 0x000100570600a986 */ /* 0x000fe2000c101908 */
[-C--:B------:R-:W-:Y:S01]  /*59e0*/  ISETP.GE.AND P2, PT, R98, R123.reuse, PT ;  /* 0x0000007b6200720c */ /* 0x080fe20003f46270 */
[----:B------:R-:W-:Y:S01]  /*59f0*/  IMAD.IADD R9, R9, 0x1, R13 ;  /* 0x0000000109097824 */ /* 0x000fe200078e020d */
[-C--:B------:R-:W-:Y:S01]  /*5a00*/  ISETP.GE.AND P4, PT, R96, R123.reuse, PT ;  /* 0x0000007b6000720c */ /* 0x080fe20003f86270 */
[----:B------:R0:W-:Y:S01]  /*5a10*/  @!P5 STG.E desc[UR8][R6.64+0x180], R89 ;  /* 0x000180590600d986 */ /* 0x0001e2000c101908 */
[----:B------:R-:W-:-:S02]  /*5a20*/  ISETP.GE.AND P5, PT, R95, R123, PT ;  /* 0x0000007b5f00720c */ /* 0x000fc40003fa6270 */
[----:B------:R-:W-:Y:S01]  /*5a30*/  MOV R11, UR13 ;  /* 0x0000000d000b7c02 */ /* 0x000fe20008000f00 */
[----:B------:R-:W-:Y:S01]  /*5a40*/  @!P6 STG.E desc[UR8][R6.64+0x200], R91 ;  /* 0x0002005b0600e986 */ /* 0x000fe2000c101908 */
[----:B------:R-:W-:-:S03]  /*5a50*/  ISETP.GE.AND P6, PT, R94, R123, PT ;  /* 0x0000007b5e00720c */ /* 0x000fc60003fc6270 */
        /* <DEDUP_REMOVED lines=11> */
[----:B------:R-:W-:Y:S01]  /*5b10*/  ISETP.GE.AND P5, PT, R40, R123, PT ;  /* 0x0000007b2800720c */ /* 0x000fe20003fa6270 */
[----:B------:R-:W-:Y:S01]  /*5b20*/  IMAD R12, R52, UR6, RZ ;  /* 0x00000006340c7c24 */ /* 0x000fe2000f8e02ff */
[----:B------:R-:W-:Y:S01]  /*5b30*/  @!P1 IADD3 R11, R13, R11, RZ ;  /* 0x0000000b0d0b9210 */ /* 0x000fe20007ffe0ff */
[----:B------:R-:W-:Y:S01]  /*5b40*/  @!P6 STG.E desc[UR8][R6.64+0x500], R111 ;  /* 0x0005006f0600e986 */ /* 0x000fe2000c101908 */
[----:B------:R-:W-:Y:S01]  /*5b50*/  ISETP.GE.AND P6, PT, R46, R123, PT ;  /* 0x0000007b2e00720c */ /* 0x000fe20003fc6270 */
[----:B0-----:R-:W-:-:S02]  /*5b60*/  IMAD R89, R53, UR7, R12 ;  /* 0x0000000735597c24 */ /* 0x001fc4000f8e020c */
[----:B------:R-:W-:Y:S01]  /*5b70*/  @!P2 STG.E desc[UR8][R6.64+0x580], R113 ;  /* 0x000580710600a986 */ /* 0x000fe2000c101908 */
[----:B------:R-:W-:Y:S01]  /*5b80*/  ISETP.GE.AND P2, PT, R32, R123, PT ;  /* 0x0000007b2000720c */ /* 0x000fe20003f46270 */
[C---:B------:R-:W-:Y:S02]  /*5b90*/  IMAD.WIDE.U32 R12, R53.reuse, UR6, R8 ;  /* 0x00000006350c7c25 */ /* 0x040fe4000f8e0008 */
[----:B------:R-:W-:Y:S01]  /*5ba0*/  @!P3 STG.E desc[UR8][R6.64+0x600], R115 ;  /* 0x000600730600b986 */ /* 0x000fe2000c101908 */
[----:B------:R-:W-:Y:S01]  /*5bb0*/  IADD3 R14, P3, R2, 0x20, RZ ;  /* 0x00000020020e7810 */ /* 0x000fe20007f7e0ff */
[----:B------:R-:W-:Y:S01]  /*5bc0*/  @!P1 IMAD.WIDE.U32 R10, R53, UR6, R10 ;  /* 0x00000006350a9c25 */ /* 0x000fe2000f8e000a */
[----:B------:R-:W-:Y:S01]  /*5bd0*/  ULDC.64 UR6, c[0x0][0x318] ;  /* 0x0000c60000067ab9 */ /* 0x000fe20000000a00 */
[----:B------:R-:W-:Y:S01]  /*5be0*/  @!P5 STG.E desc[UR8][R6.64+0x680], R117 ;  /* 0x000680750600d986 */ /* 0x000fe2000c101908 */
[----:B------:R-:W-:Y:S02]  /*5bf0*/  IADD3.X R87, RZ, R127, RZ, P3, !PT ;  /* 0x0000007fff577210 */ /* 0x000fe40001ffe4ff */
[C---:B------:R-:W-:Y:S01]  /*5c00*/  SHF.L.U32 R9, R14.reuse, 0x2, RZ ;  /* 0x000000020e097819 */ /* 0x040fe200000006ff */
[----:B------:R-:W-:Y:S01]  /*5c10*/  @!P4 STG.E desc[UR8][R6.64+0x700], R119 ;  /* 0x000700770600c986 */ /* 0x000fe2000c101908 */
[----:B------:R-:W-:-:S02]  /*5c20*/  SHF.L.U64.HI R8, R14, 0x2, R87 ;  /* 0x000000020e087819 */ /* 0x000fc40000010257 */
[----:B------:R-:W-:Y:S01]  /*5c30*/  IADD3 R14, P3, R12, UR12, RZ ;  /* 0x0000000c0c0e7c10 */ /* 0x000fe2000ff7e0ff */
[----:B------:R-:W-:Y:S01]  /*5c40*/  @!P6 STG.E desc[UR8][R6.64+0x80], R15 ;  /* 0x0000800f0600e986 */ /* 0x000fe2000c101908 */
[----:B------:R-:W-:Y:S02]  /*5c50*/  IADD3 R12, P4, R9, UR6, RZ ;  /* 0x00000006090c7c10 */ /* 0x000fe4000ff9e0ff */
[----:B------:R-:W-:Y:S01]  /*5c60*/  IADD3.X R13, R89, UR13, R13, P3, !PT ;  /* 0x0000000d590d7c10 */ /* 0x000fe20009ffe40d */
[----:B------:R0:W-:Y:S01]  /*5c70*/  @!P2 STG.E desc[UR8][R6.64+0x780], R121 ;  /* 0x000780790600a986 */ /* 0x0001e2000c101908 */
[----:B------:R-:W-:Y:S02]  /*5c80*/  @!P1 IADD3 R54, P2, R2, R10, RZ ;  /* 0x0000000a02369210 */ /* 0x000fe40007f5e0ff */
[----:B------:R-:W-:Y:S02]  /*5c90*/  ISETP.GE.AND P3, PT, R46, R101, PT ;  /* 0x000000652e00720c */ /* 0x000fe40003f66270 */
[----:B------:R-:W-:-:S02]  /*5ca0*/  @!P1 IADD3.X R11, R127, R11, R89, P2, !PT ;  /* 0x0000000b7f0b9210 */ /* 0x000fc400017fe459 */
[-C--:B------:R-:W-:Y:S02]  /*5cb0*/  ISETP.GE.AND P6, PT, R45, R101.reuse, PT ;  /* 0x000000652d00720c */ /* 0x080fe40003fc6270 */
[----:B------:R-:W-:Y:S02]  /*5cc0*/  @!P1 LEA R10, P2, R54, UR6, 0x2 ;  /* 0x00000006360a9c11 */ /* 0x000fe4000f8410ff */
[----:B0-----:R-:W-:Y:S02]  /*5cd0*/  IADD3.X R7, R8, UR7, RZ, P4, !PT ;  /* 0x0000000708077c10 */ /* 0x001fe4000a7fe4ff */
[C---:B------:R-:W-:Y:S01]  /*5ce0*/  LEA R6, P4, R14.reuse, R12, 0x2 ;  /* 0x0000000c0e067211 */ /* 0x040fe200078810ff */
[----:B------:R-:W-:Y:S01]  /*5cf0*/  IMAD.MOV.U32 R12, RZ, RZ, RZ ;  /* 0x000000ffff0c7224 */ /* 0x000fe200078e00ff */
[----:B------:R-:W-:Y:S02]  /*5d00*/  ISETP.GE.AND P5, PT, R99, R101, PT ;  /* 0x000000656300720c */ /* 0x000fe40003fa6270 */
[----:B------:R-:W-:Y:S01]  /*5d10*/  LEA.HI.X R7, R14, R7, R13, 0x2, P4 ;  /* 0x000000070e077211 */ /* 0x000fe200020f140d */
[----:B------:R-:W-:Y:S01]  /*5d20*/  HFMA2.MMA R13, -RZ, RZ, 0, 0 ;  /* 0x00000000ff0d7435 */ /* 0x000fe200000001ff */
[----:B------:R-:W-:Y:S01]  /*5d30*/  BAR.SYNC.DEFER_BLOCKING 0x0 ;  /* 0x0000000000007b1d */ /* 0x000fe20000010000 */
[----:B------:R-:W-:-:S02]  /*5d40*/  @!P1 LEA.HI.X R11, R54, UR7, R11, 0x2, P2 ;  /* 0x00000007360b9c11 */ /* 0x000fc400090f140b */
[----:B------:R-:W-:Y:S02]  /*5d50*/  CS2R R14, SRZ ;  /* 0x00000000000e7805 */ /* 0x000fe4000001ff00 */
[-C--:B------:R-:W-:Y:S02]  /*5d60*/  ISETP.GE.AND P2, PT, R44, R101.reuse, PT ;  /* 0x000000652c00720c */ /* 0x080fe40003f46270 */
[-C--:B------:R-:W-:Y:S01]  /*5d70*/  ISETP.GE.AND P4, PT, R98, R101.reuse, PT ;  /* 0x000000656200720c */ /* 0x080fe20003f86270 */
[----:B------:R-:W-:Y:S01]  /*5d80*/  HFMA2.MMA R56, -RZ, RZ, 0, 0 ;  /* 0x00000000ff387435 */ /* 0x000fe200000001ff */
[----:B------:R-:W-:Y:S01]  /*5d90*/  MOV R54, RZ ;  /* 0x000000ff00367202 */ /* 0x000fe20000000f00 */
[----:B------:R-:W-:Y:S01]  /*5da0*/  IMAD.MOV.U32 R87, RZ, RZ, RZ ;  /* 0x000000ffff577224 */ /* 0x000fe200078e00ff */
[----:B------:R-:W-:Y:S01]  /*5db0*/  MOV R89, RZ ;  /* 0x000000ff00597202 */ /* 0x000fe20000000f00 */
[----:B------:R-:W-:Y:S01]  /*5dc0*/  HFMA2.MMA R91, -RZ, RZ, 0, 0 ;  /* 0x00000000ff5b7435 */ /* 0x000fe200000001ff */
[----:B------:R-:W-:Y:S01]  /*5dd0*/  IMAD.MOV.U32 R58, RZ, RZ, RZ ;  /* 0x000000ffff3a7224 */ /* 0x000fe200078e00ff */
[----:B------:R-:W-:Y:S01]  /*5de0*/  HFMA2.MMA R64, -RZ, RZ, 0, 0 ;  /* 0x00000000ff407435 */ /* 0x000fe200000001ff */
[----:B------:R-:W-:Y:S01]  /*5df0*/  MOV R62, RZ ;  /* 0x000000ff003e7202 */ /* 0x000fe20000000f00 */
[----:B------:R-:W-:Y:S01]  /*5e00*/  IMAD.MOV.U32 R93, RZ, RZ, RZ ;  /* 0x000000ffff5d7224 */ /* 0x000fe200078e00ff */
[----:B------:R-:W-:Y:S01]  /*5e10*/  MOV R103, RZ ;  /* 0x000000ff00677202 */ /* 0x000fe20000000f00 */
        /* <DEDUP_REMOVED lines=28> */
[----:B------:R-:W-:Y:S01]  /*5fe0*/  LOP3.LUT R105, R100, 0xfffffe00, RZ, 0xc0, !PT ;  /* 0xfffffe0064697812 */ /* 0x000fe200078ec0ff */
[----:B------:R-:W-:Y:S04]  /*5ff0*/  BSSY B0, `(.L_x_3514) ;  /* 0x00000e6000007945 */ /* 0x000fe80003800000 */
[----:B------:R-:W-:-:S04]  /*6000*/  IMAD R107, R48, 0x10, R105 ;  /* 0x00000010306b7824 */ /* 0x000fc800078e0269 */
[C---:B------:R-:W-:Y:S01]  /*6010*/  VIADD R72, R107.reuse, 0xc ;  /* 0x0000000c6b487836 */ /* 0x040fe20000000000 */
[C---:B0-----:R-:W-:Y:S02]  /*6020*/  IADD3 R6, R107.reuse, 0x1, RZ ;  /* 0x000000016b067810 */ /* 0x041fe40007ffe0ff */
[----:B------:R-:W-:Y:S02]  /*6030*/  IADD3 R7, R107, 0x2, RZ ;  /* 0x000000026b077810 */ /* 0x000fe40007ffe0ff */
[-C--:B------:R-:W-:Y:S02]  /*6040*/  LEA.HI.SX32 R6, R6, R107.reuse, 0x1b ;  /* 0x0000006b06067211 */ /* 0x080fe400078fdaff */
[----:B------:R-:W-:Y:S02]  /*6050*/  LEA.HI.SX32 R7, R7, R107, 0x1b ;  /* 0x0000006b07077211 */ /* 0x000fe400078fdaff */
[----:B------:R-:W-:Y:S02]  /*6060*/  LEA R6, R6, UR5, 0x2 ;  /* 0x0000000506067c11 */ /* 0x000fe4000f8e10ff */
[----:B------:R-:W-:-:S02]  /*6070*/  LEA R7, R7, UR5, 0x2 ;  /* 0x0000000507077c11 */ /* 0x000fc4000f8e10ff */
[----:B------:R-:W-:-:S04]  /*6080*/  LEA.HI.SX32 R72, R72, R107, 0x1b ;  /* 0x0000006b48487211 */ /* 0x000fc800078fdaff */
        /* <DEDUP_REMOVED lines=14> */
[-C--:B------:R-:W-:Y:S01]  /*6170*/  LEA.HI.SX32 R14, R14, R107.reuse, 0x1b ;  /* 0x0000006b0e0e7211 */ /* 0x080fe200078fdaff */
[----:B-1----:R-:W-:Y:S01]  /*6180*/  VIADD R54, R107, 0x9 ;  /* 0x000000096b367836 */ /* 0x002fe20000000000 */
[-C--:B------:R-:W-:Y:S01]  /*6190*/  LEA.HI.SX32 R15, R15, R107.reuse, 0x1b ;  /* 0x0000006b0f0f7211 */ /* 0x080fe200078fdaff */
[----:B------:R-:W-:Y:S01]  /*61a0*/  STS [R24+0x380], R87 ;  /* 0x0003805718007388 */ /* 0x000fe20000000800 */
[----:B------:R-:W-:Y:S02]  /*61b0*/  LEA R13, R13, UR5, 0x2 ;  /* 0x000000050d0d7c11 */ /* 0x000fe4000f8e10ff */
[C---:B--2---:R-:W-:Y:S01]  /*61c0*/  IADD3 R11, R107.reuse, 0x4, RZ ;  /* 0x000000046b0b7810 */ /* 0x044fe20007ffe0ff */
[----:B------:R-:W-:Y:S01]  /*61d0*/  STS [R23+0x400], R56 ;  /* 0x0004003817007388 */ /* 0x000fe20000000800 */
[----:B------:R-:W-:Y:S01]  /*61e0*/  LEA R12, R12, UR5, 0x2 ;  /* 0x000000050c0c7c11 */ /* 0x000fe2000f8e10ff */
[----:B0-----:R-:W-:Y:S01]  /*61f0*/  VIADD R10, R107, 0x3 ;  /* 0x000000036b0a7836 */ /* 0x001fe20000000000 */
[-C--:B------:R-:W-:Y:S01]  /*6200*/  LEA.HI.SX32 R11, R11, R107.reuse, 0x1b ;  /* 0x0000006b0b0b7211 */ /* 0x080fe200078fdaff */
[----:B------:R-:W-:Y:S01]  /*6210*/  STS [R22+0x480], R89 ;  /* 0x0004805916007388 */ /* 0x000fe20000000800 */
[----:B------:R-:W-:-:S02]  /*6220*/  LEA.HI.SX32 R54, R54, R107, 0x1b ;  /* 0x0000006b36367211 */ /* 0x000fc400078fdaff */
[----:B------:R-:W-:Y:S01]  /*6230*/  LEA.HI.SX32 R10, R10, R107, 0x1b ;  /* 0x0000006b0a0a7211 */ /* 0x000fe200078fdaff */
[----:B------:R-:W-:Y:S01]  /*6240*/  STS [R21+0x500], R58 ;  /* 0x0005003a15007388 */ /* 0x000fe20000000800 */
[----:B------:R-:W-:Y:S02]  /*6250*/  LEA R11, R11, UR5, 0x2 ;  /* 0x000000050b0b7c11 */ /* 0x000fe4000f8e10ff */
[----:B------:R-:W-:Y:S01]  /*6260*/  LEA R10, R10, UR5, 0x2 ;  /* 0x000000050a0a7c11 */ /* 0x000fe2000f8e10ff */
[----:B------:R-:W-:Y:S01]  /*6270*/  STS [R20+0x580], R91 ;  /* 0x0005805b14007388 */ /* 0x000fe20000000800 */
[----:B------:R-:W-:Y:S02]  /*6280*/  LEA R15, R15, UR5, 0x2 ;  /* 0x000000050f0f7c11 */ /* 0x000fe4000f8e10ff */
[----:B------:R-:W-:Y:S01]  /*6290*/  LEA R14, R14, UR5, 0x2 ;  /* 0x000000050e0e7c11 */ /* 0x000fe2000f8e10ff */
[----:B------:R0:W-:Y:S01]  /*62a0*/  STS [R19+0x600], R62 ;  /* 0x0006003e13007388 */ /* 0x0001e20000000800 */
[----:B------:R-:W-:-:S03]  /*62b0*/  LEA R54, R54, UR5, 0x2 ;  /* 0x0000000536367c11 */ /* 0x000fc6000f8e10ff */
[----:B------:R-:W-:Y:S04]  /*62c0*/  STS [R18+0x680], R93 ;  /* 0x0006805d12007388 */ /* 0x000fe80000000800 */
[----:B------:R1:W-:Y:S01]  /*62d0*/  STS [R17+0x700], R64 ;  /* 0x0007004011007388 */ /* 0x0003e20000000800 */
[----:B0-----:R-:W-:-:S03]  /*62e0*/  IADD3 R62, R107, 0xa, RZ ;  /* 0x0000000a6b3e7810 */ /* 0x001fc60007ffe0ff */
[----:B------:R-:W-:Y:S01]  /*62f0*/  STS [R16+0x780], R103 ;  /* 0x0007806710007388 */ /* 0x000fe20000000800 */
[----:B------:R-:W-:-:S03]  /*6300*/  NOP ;  /* 0x0000000000007918 */ /* 0x000fc60000000000 */
[----:B------:R-:W0:Y:S01]  /*6310*/  LDS R60, [R0] ;  /* 0x00000000003c7984 */ /* 0x000e220000000800 */
[----:B-1----:R-:W-:Y:S02]  /*6320*/  IADD3 R64, R107, 0xb, RZ ;  /* 0x0000000b6b407810 */ /* 0x002fe40007ffe0ff */
[-C--:B------:R-:W-:Y:S01]  /*6330*/  LEA.HI.SX32 R62, R62, R107.reuse, 0x1b ;  /* 0x0000006b3e3e7211 */ /* 0x080fe200078fdaff */
[----:B------:R-:W1:Y:S01]  /*6340*/  LDS R58, [R6+0x4] ;  /* 0x00000400063a7984 */ /* 0x000e620000000800 */
[----:B------:R-:W-:Y:S02]  /*6350*/  LEA.HI.SX32 R64, R64, R107, 0x1b ;  /* 0x0000006b40407211 */ /* 0x000fe400078fdaff */
[----:B------:R-:W-:Y:S01]  /*6360*/  LEA R62, R62, UR5, 0x2 ;  /* 0x000000053e3e7c11 */ /* 0x000fe2000f8e10ff */
[----:B------:R-:W2:Y:S01]  /*6370*/  LDS R66, [R7+0x8] ;  /* 0x0000080007427984 */ /* 0x000ea20000000800 */
[----:B------:R-:W-:-:S03]  /*6380*/  LEA R64, R64, UR5, 0x2 ;  /* 0x0000000540407c11 */ /* 0x000fc6000f8e10ff */
[----:B------:R-:W3:Y:S04]  /*6390*/  LDS R70, [R10+0xc] ;  /* 0x00000c000a467984 */ /* 0x000ee80000000800 */
[----:B------:R-:W4:Y:S04]  /*63a0*/  LDS R56, [R11+0x10] ;  /* 0x000010000b387984 */ /* 0x000f280000000800 */
[----:B------:R-:W-:Y:S04]  /*63b0*/  LDS R78, [R13+0x18] ;  /* 0x000018000d4e7984 */ /* 0x000fe80000000800 */
        /* <DEDUP_REMOVED lines=12> */
[----:B------:R3:W5:Y:S01]  /*6480*/  MUFU.EX2 R100, R84 ;  /* 0x0000005400647308 */ /* 0x0007620000000800 */
[----:B-1----:R-:W-:Y:S01]  /*6490*/  IADD3 R74, R107, 0xd, RZ ;  /* 0x0000000d6b4a7810 */ /* 0x002fe20007ffe0ff */
[----:B----4-:R-:W-:-:S03]  /*64a0*/  FMUL.FTZ R92, R56, -1.4426950216293334961 ;  /* 0xbfb8aa3b385c7820 */ /* 0x010fc60000410000 */
[----:B------:R-:W-:-:S03]  /*64b0*/  LEA.HI.SX32 R74, R74, R107, 0x1b ;  /* 0x0000006b4a4a7211 */ /* 0x000fc600078fdaff */
[----:B------:R1:W4:Y:S01]  /*64c0*/  MUFU.EX2 R103, R86 ;  /* 0x0000005600677308 */ /* 0x0003220000000800 */
[----:B---3--:R-:W-:Y:S01]  /*64d0*/  IADD3 R84, R107, 0xe, RZ ;  /* 0x0000000e6b547810 */ /* 0x008fe20007ffe0ff */
[----:B-----5:R-:W-:Y:S01]  /*64e0*/  FADD.FTZ R93, R93, 1 ;  /* 0x3f8000005d5d7421 */ /* 0x020fe20000010000 */
[----:B------:R-:W-:Y:S01]  /*64f0*/  LEA R74, R74, UR5, 0x2 ;  /* 0x000000054a4a7c11 */ /* 0x000fe2000f8e10ff */
[----:B------:R-:W-:Y:S01]  /*6500*/  FMUL.FTZ R106, R68, -1.4426950216293334961 ;  /* 0xbfb8aa3b446a7820 */ /* 0x000fe20000410000 */
[----:B------:R-:W-:Y:S01]  /*6510*/  LEA.HI.SX32 R84, R84, R107, 0x1b ;  /* 0x0000006b54547211 */ /* 0x000fe200078fdaff */
[----:B------:R-:W-:Y:S02]  /*6520*/  FMUL.FTZ R112, R91, -1.4426950216293334961 ;  /* 0xbfb8aa3b5b707820 */ /* 0x000fe40000410000 */
[----:B------:R3:W5:Y:S01]  /*6530*/  MUFU.EX2 R104, R89 ;  /* 0x0000005900687308 */ /* 0x0007620000000800 */
[----:B-1----:R-:W-:Y:S01]  /*6540*/  VIADD R86, R107, 0xf ;  /* 0x0000000f6b567836 */ /* 0x002fe20000000000 */
[----:B------:R-:W-:Y:S01]  /*6550*/  LEA R84, R84, UR5, 0x2 ;  /* 0x0000000554547c11 */ /* 0x000fe2000f8e10ff */
[----:B------:R-:W-:Y:S01]  /*6560*/  FMUL.FTZ R109, R76, -1.4426950216293334961 ;  /* 0xbfb8aa3b4c6d7820 */ /* 0x000fe20000410000 */
[----:B------:R-:W-:-:S02]  /*6570*/  FADD.FTZ R100, R100, 1 ;  /* 0x3f80000064647421 */ /* 0x000fc40000010000 */
[----:B------:R-:W-:Y:S01]  /*6580*/  LEA.HI.SX32 R86, R86, R107, 0x1b ;  /* 0x0000006b56567211 */ /* 0x000fe200078fdaff */
[----:B------:R-:W1:Y:S01]  /*6590*/  LDS R90, [R84+0x38] ;  /* 0x00003800545a7984 */ /* 0x000e620000000800 */
[----:B------:R5:W2:Y:S01]  /*65a0*/  MUFU.EX2 R105, R92 ;  /* 0x0000005c00697308 */ /* 0x000aa20000000800 */
[----:B------:R-:W-:Y:S01]  /*65b0*/  FMUL.FTZ R107, R78, -1.4426950216293334961 ;  /* 0xbfb8aa3b4e6b7820 */ /* 0x000fe20000410000 */
[----:B------:R-:W-:Y:S01]  /*65c0*/  LEA R86, R86, UR5, 0x2 ;  /* 0x0000000556567c11 */ /* 0x000fe2000f8e10ff */
[----:B---3--:R-:W3:Y:S01]  /*65d0*/  LDS R89, [R74+0x34] ;  /* 0x000034004a597984 */ /* 0x008ee20000000800 */
[----:B------:R-:W-:Y:S01]  /*65e0*/  FMUL.FTZ R108, R82, -1.4426950216293334961 ;  /* 0xbfb8aa3b526c7820 */ /* 0x000fe20000410000 */
[----:B0-----:R-:W-:Y:S01]  /*65f0*/  FMUL.FTZ R111, R88, -1.4426950216293334961 ;  /* 0xbfb8aa3b586f7820 */ /* 0x001fe20000410000 */
[----:B----4-:R-:W-:Y:S02]  /*6600*/  FADD.FTZ R103, R103, 1 ;  /* 0x3f80000067677421 */ /* 0x010fe40000010000 */
[----:B------:R-:W0:Y:S01]  /*6610*/  MUFU.EX2 R107, R107 ;  /* 0x0000006b006b7308 */ /* 0x000e220000000800 */
[----:B-----5:R-:W4:Y:S01]  /*6620*/  LDS R92, [R86+0x3c] ;  /* 0x00003c00565c7984 */ /* 0x020f220000000800 */
[----:B------:R-:W-:Y:S01]  /*6630*/  FMUL.FTZ R110, R80, -1.4426950216293334961 ;  /* 0xbfb8aa3b506e7820 */ /* 0x000fe20000410000 */
[----:B------:R-:W-:Y:S01]  /*6640*/  FADD.FTZ R104, R104, 1 ;  /* 0x3f80000068687421 */ /* 0x000fe20000010000 */
[----:B--2---:R-:W-:-:S04]  /*6650*/  FMUL.FTZ R113, R87, -1.4426950216293334961 ;  /* 0xbfb8aa3b57717820 */ /* 0x004fc80000410000 */
[----:B------:R-:W2:Y:S01]  /*6660*/  MUFU.EX2 R106, R106 ;  /* 0x0000006a006a7308 */ /* 0x000ea20000000800 */
[----:B------:R-:W-:-:S07]  /*6670*/  FADD.FTZ R105, R105, 1 ;  /* 0x3f80000069697421 */ /* 0x000fce0000010000 */
[----:B------:R-:W5:Y:S01]  /*6680*/  MUFU.EX2 R112, R112 ;  /* 0x0000007000707308 */ /* 0x000f620000000800 */
[----:B0-----:R-:W-:-:S07]  /*6690*/  FADD.FTZ R107, R107, 1 ;  /* 0x3f8000006b6b7421 */ /* 0x001fce0000010000 */
[----:B------:R-:W0:Y:S01]  /*66a0*/  MUFU.EX2 R109, R109 ;  /* 0x0000006d006d7308 */ /* 0x000e220000000800 */
[----:B--2---:R-:W-:Y:S01]  /*66b0*/  FADD.FTZ R106, R106, 1 ;  /* 0x3f8000006a6a7421 */ /* 0x004fe20000010000 */
[----:B-1----:R-:W-:-:S06]  /*66c0*/  FMUL.FTZ R115, R90, -1.4426950216293334961 ;  /* 0xbfb8aa3b5a737820 */ /* 0x002fcc0000410000 */
[----:B------:R-:W1:Y:S01]  /*66d0*/  MUFU.EX2 R108, R108 ;  /* 0x0000006c006c7308 */ /* 0x000e620000000800 */
[----:B-----5:R-:W-:Y:S01]  /*66e0*/  FADD.FTZ R112, R112, 1 ;  /* 0x3f80000070707421 */ /* 0x020fe20000010000 */
[----:B---3--:R-:W-:-:S06]  /*66f0*/  FMUL.FTZ R114, R89, -1.4426950216293334961 ;  /* 0xbfb8aa3b59727820 */ /* 0x008fcc0000410000 */
[----:B------:R-:W2:Y:S01]  /*6700*/  MUFU.EX2 R111, R111 ;  /* 0x0000006f006f7308 */ /* 0x000ea20000000800 */
[----:B----4-:R-:W-:Y:S01]  /*6710*/  FMUL.FTZ R116, R92, -1.4426950216293334961 ;  /* 0xbfb8aa3b5c747820 */ /* 0x010fe20000410000 */
[----:B0-----:R-:W-:-:S06]  /*6720*/  FADD.FTZ R109, R109, 1 ;  /* 0x3f8000006d6d7421 */ /* 0x001fcc0000010000 */
        /* <DEDUP_REMOVED lines=12> */
[----:B------:R-:W0:Y:S01]  /*67f0*/  MUFU.RCP R93, R93 ;  /* 0x0000005d005d7308 */ /* 0x000e220000001000 */
[----:B-1----:R-:W-:-:S04]  /*6800*/  FMUL.FTZ R66, R66, R103 ;  /* 0x0000006742427220 */ /* 0x002fc80000410000 */
[----:B------:R-:W-:-:S03]  /*6810*/  FMUL.FTZ R66, R66, R59 ;  /* 0x0000003b42427220 */ /* 0x000fc60000410000 */
[----:B------:R-:W1:Y:S01]  /*6820*/  MUFU.RCP R117, R100 ;  /* 0x0000006400757308 */ /* 0x000e620000001000 */
[----:B--2---:R-:W-:-:S07]  /*6830*/  FADD.FTZ R116, R116, 1 ;  /* 0x3f80000074747421 */ /* 0x004fce0000010000 */
[----:B------:R-:W2:Y:S01]  /*6840*/  MUFU.RCP R119, R104 ;  /* 0x0000006800777308 */ /* 0x000ea20000001000 */
[----:B0-----:R-:W-:-:S04]  /*6850*/  FMUL.FTZ R60, R60, R93 ;  /* 0x0000005d3c3c7220 */ /* 0x001fc80000410000 */
[----:B------:R-:W-:Y:S01]  /*6860*/  FMUL.FTZ R55, R60, R55 ;  /* 0x000000373c377220 */ /* 0x000fe20000410000 */
[----:B------:R-:W-:Y:S01]  /*6870*/  BAR.SYNC.DEFER_BLOCKING 0x0 ;  /* 0x0000000000007b1d */ /* 0x000fe20000010000 */
[----:B-1----:R-:W-:-:S05]  /*6880*/  FMUL.FTZ R58, R58, R117 ;  /* 0x000000753a3a7220 */ /* 0x002fca0000410000 */
[----:B------:R-:W0:Y:S01]  /*6890*/  MUFU.RCP R105, R105 ;  /* 0x0000006900697308 */ /* 0x000e220000001000 */
[----:B------:R-:W-:Y:S01]  /*68a0*/  FMUL.FTZ R57, R58, R57 ;  /* 0x000000393a397220 */ /* 0x000fe20000410000 */
[----:B--2---:R-:W-:-:S06]  /*68b0*/  FMUL.FTZ R70, R70, R119 ;  /* 0x0000007746467220 */ /* 0x004fcc0000410000 */
[----:B------:R-:W1:Y:S01]  /*68c0*/  MUFU.RCP R121, R106 ;  /* 0x0000006a00797308 */ /* 0x000e620000001000 */
[----:B------:R-:W-:-:S07]  /*68d0*/  FMUL.FTZ R61, R70, R61 ;  /* 0x0000003d463d7220 */ /* 0x000fce0000410000 */
[----:B------:R-:W2:Y:S01]  /*68e0*/  MUFU.RCP R107, R107 ;  /* 0x0000006b006b7308 */ /* 0x000ea20000001000 */
[----:B0-----:R-:W-:Y:S01]  /*68f0*/  FMUL.FTZ R56, R56, R105 ;  /* 0x0000006938387220 */ /* 0x001fe20000410000 */
[----:B------:R0:W-:Y:S03]  /*6900*/  STS [R0], R55 ;  /* 0x0000003700007388 */ /* 0x0001e60000000800 */
[----:B------:R-:W-:Y:S01]  /*6910*/  FMUL.FTZ R56, R56, R63 ;  /* 0x0000003f38387220 */ /* 0x000fe20000410000 */
[----:B------:R-:W-:Y:S02]  /*6920*/  STS [R6+0x4], R57 ;  /* 0x0000043906007388 */ /* 0x000fe40000000800 */
[----:B------:R-:W3:Y:S01]  /*6930*/  MUFU.RCP R123, R108 ;  /* 0x0000006c007b7308 */ /* 0x000ee20000001000 */
[----:B-1----:R-:W-:Y:S01]  /*6940*/  FMUL.FTZ R68, R68, R121 ;  /* 0x0000007944447220 */ /* 0x002fe20000410000 */
[----:B------:R1:W-:Y:S01]  /*6950*/  STS [R7+0x8], R66 ;  /* 0x0000084207007388 */ /* 0x0003e20000000800 */
[----:B0-----:R-:W-:-:S02]  /*6960*/  IMAD R0, R134, UR6, RZ ;  /* 0x0000000686007c24 */ /* 0x001fc4000f8e02ff */
[----:B------:R-:W-:Y:S01]  /*6970*/  FMUL.FTZ R65, R68, R65 ;  /* 0x0000004144417220 */ /* 0x000fe20000410000 */
[----:B------:R-:W-:Y:S02]  /*6980*/  STS [R10+0xc], R61 ;  /* 0x00000c3d0a007388 */ /* 0x000fe40000000800 */
[----:B------:R-:W0:Y:S01]  /*6990*/  MUFU.RCP R112, R112 ;  /* 0x0000007000707308 */ /* 0x000e220000001000 */
[----:B--2---:R-:W-:Y:S01]  /*69a0*/  FMUL.FTZ R78, R78, R107 ;  /* 0x0000006b4e4e7220 */ /* 0x004fe20000410000 */
[----:B------:R2:W-:Y:S01]  /*69b0*/  STS [R11+0x10], R56 ;  /* 0x000010380b007388 */ /* 0x0005e20000000800 */
[----:B-1----:R-:W-:-:S04]  /*69c0*/  IMAD.WIDE.U32 R6, R49, UR6, RZ ;  /* 0x0000000631067c25 */ /* 0x002fc8000f8e00ff */
[----:B------:R-:W-:Y:S01]  /*69d0*/  FMUL.FTZ R78, R78, R67 ;  /* 0x000000434e4e7220 */ /* 0x000fe20000410000 */
[----:B------:R-:W-:Y:S01]  /*69e0*/  STS [R12+0x14], R65 ;  /* 0x000014410c007388 */ /* 0x000fe20000000800 */
[----:B------:R-:W1:Y:S01]  /*69f0*/  MUFU.RCP R109, R109 ;  /* 0x0000006d006d7308 */ /* 0x000e620000001000 */
[----:B---3--:R-:W-:Y:S02]  /*6a00*/  FMUL.FTZ R82, R82, R123 ;  /* 0x0000007b52527220 */ /* 0x008fe40000410000 */
[----:B------:R-:W-:Y:S01]  /*6a10*/  STS [R13+0x18], R78 ;  /* 0x0000184e0d007388 */ /* 0x000fe20000000800 */
[----:B--2---:R-:W-:Y:S02]  /*6a20*/  IMAD R11, R49, UR7, R0 ;  /* 0x00000007310b7c24 */ /* 0x004fe4000f8e0200 */
[----:B------:R-:W-:Y:S02]  /*6a30*/  FMUL.FTZ R69, R82, R69 ;  /* 0x0000004552457220 */ /* 0x000fe40000410000 */
[----:B------:R-:W2:Y:S01]  /*6a40*/  MUFU.RCP R125, R110 ;  /* 0x0000006e007d7308 */ /* 0x000ea20000001000 */
[----:B0-----:R-:W-:-:S02]  /*6a50*/  FMUL.FTZ R58, R91, R112 ;  /* 0x000000705b3a7220 */ /* 0x001fc40000410000 */
[----:B------:R0:W-:Y:S02]  /*6a60*/  STS [R14+0x1c], R69 ;  /* 0x00001c450e007388 */ /* 0x0001e40000000800 */
[----:B------:R-:W-:-:S03]  /*6a70*/  FMUL.FTZ R77, R58, R77 ;  /* 0x0000004d3a4d7220 */ /* 0x000fc60000410000 */
[----:B------:R-:W3:Y:S01]  /*6a80*/  MUFU.RCP R111, R111 ;  /* 0x0000006f006f7308 */ /* 0x000ee20000001000 */
[----:B-1----:R-:W-:Y:S01]  /*6a90*/  FMUL.FTZ R76, R76, R109 ;  /* 0x0000006d4c4c7220 */ /* 0x002fe20000410000 */
[----:B0-----:R-:W-:-:S03]  /*6aa0*/  IADD3 R69, R7, R11, RZ ;  /* 0x0000000b07457210 */ /* 0x001fc60007ffe0ff */
[----:B------:R-:W-:-:S03]  /*6ab0*/  FMUL.FTZ R76, R76, R71 ;  /* 0x000000474c4c7220 */ /* 0x000fc60000410000 */
[----:B------:R-:W0:Y:S01]  /*6ac0*/  MUFU.RCP R100, R113 ;  /* 0x0000007100647308 */ /* 0x000e220000001000 */
[----:B--2---:R-:W-:Y:S01]  /*6ad0*/  FMUL.FTZ R80, R80, R125 ;  /* 0x0000007d50507220 */ /* 0x004fe20000410000 */
[----:B------:R-:W-:Y:S03]  /*6ae0*/  STS [R15+0x20], R76 ;  /* 0x0000204c0f007388 */ /* 0x000fe60000000800 */
[----:B------:R-:W-:-:S03]  /*6af0*/  FMUL.FTZ R73, R80, R73 ;  /* 0x0000004950497220 */ /* 0x000fc60000410000 */
[----:B------:R-:W1:Y:S01]  /*6b00*/  MUFU.RCP R114, R114 ;  /* 0x0000007200727308 */ /* 0x000e620000001000 */
[----:B---3--:R-:W-:Y:S01]  /*6b10*/  FMUL.FTZ R88, R88, R111 ;  /* 0x0000006f58587220 */ /* 0x008fe20000410000 */
[----:B------:R-:W-:Y:S03]  /*6b20*/  STS [R54+0x24], R73 ;  /* 0x0000244936007388 */ /* 0x000fe60000000800 */
[----:B------:R-:W-:-:S03]  /*6b30*/  FMUL.FTZ R75, R88, R75 ;  /* 0x0000004b584b7220 */ /* 0x000fc60000410000 */
        /* <DEDUP_REMOVED lines=49> */
.L_x_3515:
[----:B------:R-:W-:Y:S05]  /*6e50*/  BSYNC B0 ;  /* 0x0000000000007941 */ /* 0x000fea0003800000 */
.L_x_3514:
        /* <DEDUP_REMOVED lines=8> */
[----:B------:R-:W-:Y:S02]  /*6ee0*/  IADD3 R9, P1, R9, UR10, RZ ;  /* 0x0000000a09097c10 */ /* 0x000fe4000ff3e0ff */
[----:B------:R-:W-:Y:S01]  /*6ef0*/  ISETP.GE.AND P6, PT, R45, R67, PT ;  /* 0x000000432d00720c */ /* 0x000fe20003fc6270 */
[----:B------:R-:W-:Y:S01]  /*6f00*/  IMAD R7, R53, UR7, R0 ;  /* 0x0000000735077c24 */ /* 0x000fe2000f8e0200 */
[----:B------:R-:W-:-:S02]  /*6f10*/  IADD3 R0, P0, R4, UR12, RZ ;  /* 0x0000000c04007c10 */ /* 0x000fc4000ff1e0ff */
[----:B------:R-:W-:Y:S02]  /*6f20*/  IADD3.X R8, R8, UR11, RZ, P1, !PT ;  /* 0x0000000b08087c10 */ /* 0x000fe40008ffe4ff */
[----:B------:R-:W-:Y:S02]  /*6f30*/  IADD3.X R5, R7, UR13, R5, P0, !PT ;  /* 0x0000000d07057c10 */ /* 0x000fe400087fe405 */
[C---:B------:R-:W-:Y:S02]  /*6f40*/  LEA R4, P1, R0.reuse, R9, 0x2 ;  /* 0x0000000900047211 */ /* 0x040fe400078210ff */
[-C--:B------:R-:W-:Y:S02]  /*6f50*/  ISETP.GE.AND P4, PT, R43, R67.reuse, PT ;  /* 0x000000432b00720c */ /* 0x080fe40003f86270 */
[----:B------:R-:W-:Y:S02]  /*6f60*/  LEA.HI.X R5, R0, R8, R5, 0x2, P1 ;  /* 0x0000000800057211 */ /* 0x000fe400008f1405 */
[-C--:B------:R-:W-:Y:S01]  /*6f70*/  ISETP.GE.AND P0, PT, R99, R67.reuse, PT ;  /* 0x000000436300720c */ /* 0x080fe20003f06270 */
[----:B------:R-:W1:Y:S01]  /*6f80*/  LDC R0, c[0x0][0x224] ;  /* 0x00008900ff007b82 */ /* 0x000e620000000800 */
[-C--:B------:R-:W-:Y:S01]  /*6f90*/  ISETP.GE.AND P1, PT, R98, R67.reuse, PT ;  /* 0x000000436200720c */ /* 0x080fe20003f26270 */
[----:B------:R2:W-:Y:S01]  /*6fa0*/  @!P5 STG.E desc[UR8][R4.64], R13 ;  /* 0x0000000d0400d986 */ /* 0x0005e2000c101908 */
[----:B------:R-:W-:-:S02]  /*6fb0*/  ISETP.GE.AND P5, PT, R96, R67, PT ;  /* 0x000000436000720c */ /* 0x000fc40003fa6270 */
        /* <DEDUP_REMOVED lines=32> */
.L_x_3517:
        /* <DEDUP_REMOVED lines=12> */
.L_x_5261:


//--------------------- .text._Z25selective_scan_fwd_kernelI32Selective_Scan_fwd_kernel_traitsILi64ELi16ELi1ELb0ELb1ELb1ELb0EffEEv13SSMParamsBase --------------------------
	.section	.text._Z25selective_scan_fwd_kernelI32Selective_Scan_fwd_kernel_traitsILi64ELi16ELi1ELb0ELb1ELb1ELb0EffEEv13SSMParamsBase,"ax",@progbits
	.align	128
        .global         _Z25selective_scan_fwd_kernelI32Selective_Scan_fwd_kernel_traitsILi64ELi16ELi1ELb0ELb1ELb1ELb0EffEEv13SSMParamsBase
        .type           _Z25selective_scan_fwd_kernelI32Selective_Scan_fwd_kernel_traitsILi64ELi16ELi1ELb0ELb1ELb1ELb0EffEEv13SSMParamsBase,@function
        .size           _Z25selective_scan_fwd_kernelI32Selective_Scan_fwd_kernel_traitsILi64ELi16ELi1ELb0ELb1ELb1ELb0EffEEv13SSMParamsBase,(.L_x_5262 - _Z25selective_scan_fwd_kernelI32Selective_Scan_fwd_kernel_traitsILi64ELi16ELi1ELb0ELb1ELb1ELb0EffEEv13SSMParamsBase)
        .other          _Z25selective_scan_fwd_kernelI32Selective_Scan_fwd_kernel_traitsILi64ELi16ELi1ELb0ELb1ELb1ELb0EffEEv13SSMParamsBase,@"STO_CUDA_ENTRY STV_DEFAULT"
_Z25selective_scan_fwd_kernelI32Selective_Scan_fwd_kernel_traitsILi64ELi16ELi1ELb0ELb1ELb1ELb0EffEEv13SSMParamsBase:
.text._Z25selective_scan_fwd_kernelI32Selective_Scan_fwd_kernel_traitsILi64ELi16ELi1ELb0ELb1ELb1ELb0EffEEv13SSMParamsBase:
        /* <DEDUP_REMOVED lines=36> */
[----:B------:R-:W0:Y:S02]  /*0240*/  LDC R0, c[0x0][0x224] ;  /* 0x00008900ff007b82 */ /* 0x000e240000000800 */
[----:B------:R-:W2:Y:S01]  /*0250*/  F2I.FTZ.U32.TRUNC.NTZ R6, R6 ;  /* 0x0000000600067305 */ /* 0x000ea2000021f000 */
[----:B------:R-:W-:Y:S02]  /*0260*/  R2UR UR15, R3 ;  /* 0x00000000030f72ca */ /* 0x000fe400000e0000 */
[----:B--2---:R-:W-:-:S13]  /*0270*/  R2UR UR5, R6 ;  /* 0x00000000060572ca */ /* 0x004fda00000e0000 */
[----:B------:R-:W-:-:S04]  /*0280*/  UIADD3 UR6, URZ, -UR5, URZ ;  /* 0x800000053f067290 */ /* 0x000fc8000fffe03f */
[----:B------:R-:W-:-:S04]  /*0290*/  UIMAD UR6, UR6, UR30, URZ ;  /* 0x0000001e060672a4 */ /* 0x000fc8000f8e023f */
[----:B------:R-:W-:-:S04]  /*02a0*/  UIMAD.WIDE.U32 UR4, UR5, UR6, UR4 ;  /* 0x00000006050472a5 */ /* 0x000fc8000f8e0004 */
[----:B------:R-:W-:-:S07]  /*02b0*/  UIMAD.WIDE.U32 UR4, UR5, UR15, URZ ;  /* 0x0000000f050472a5 */ /* 0x000fce000f8e003f */
[----:B------:R-:W-:Y:S02]  /*02c0*/  UMOV UR13, UR5 ;  /* 0x00000005000d7c82 */ /* 0x000fe40008000000 */
[----:B------:R-:W-:-:S04]  /*02d0*/  UIADD3 UR4, -UR13, URZ, URZ ;  /* 0x0000003f0d047290 */ /* 0x000fc8000fffe13f */
[----:B------:R-:W-:-:S04]  /*02e0*/  UIMAD UR15, UR30, UR4, UR15 ;  /* 0x000000041e0f72a4 */ /* 0x000fc8000f8e020f */
[----:B------:R-:W-:Y:S02]  /*02f0*/  UISETP.GT.U32.AND UP1, UPT, UR30, UR15, UPT ;  /* 0x0000000f1e00728c */ /* 0x000fe4000bf24070 */
[----:B-1----:R-:W-:-:S04]  /*0300*/  USHF.R.S32.HI UR14, URZ, 0x1f, UR24 ;  /* 0x0000001f3f0e7899 */ /* 0x002fc80008011418 */
[----:B------:R-:W-:-:S05]  /*0310*/  UIMAD UR6, UR14, UR8, URZ ;  /* 0x000000080e0672a4 */ /* 0x000fca000f8e023f */
[----:B------:R-:W-:Y:S02]  /*0320*/  @!UP1 UIADD3 UR15, UR15, -UR30, URZ ;  /* 0x8000001e0f0f9290 */ /* 0x000fe4000fffe03f */
[----:B------:R-:W-:Y:S02]  /*0330*/  UIMAD.WIDE.U32 UR10, UR24, UR8, URZ ;  /* 0x00000008180a72a5 */ /* 0x000fe4000f8e003f */
[----:B------:R-:W-:Y:S02]  /*0340*/  UISETP.GE.U32.AND UP0, UPT, UR15, UR30, UPT ;  /* 0x0000001e0f00728c */ /* 0x000fe4000bf06070 */
[----:B------:R-:W-:Y:S02]  /*0350*/  UIMAD UR16, UR24, UR9, UR6 ;  /* 0x00000009181072a4 */ /* 0x000fe4000f8e0206 */
[----:B------:R-:W-:Y:S02]  /*0360*/  UIMAD UR17, UR12, UR26, URZ ;  /* 0x0000001a0c1172a4 */ /* 0x000fe4000f8e023f */
[----:B------:R-:W-:-:S02]  /*0370*/  UIADD3 UR11, UR11, UR16, URZ ;  /* 0x000000100b0b7290 */ /* 0x000fc4000fffe03f */
[----:B------:R-:W-:Y:S02]  /*0380*/  UIMAD UR7, UR14, UR20, URZ ;  /* 0x000000140e0772a4 */ /* 0x000fe4000f8e023f */
[----:B------:R-:W-:Y:S02]  /*0390*/  ULOP3.LUT UR15, UR19, UR25, URZ, 0x3c, !UPT ;  /* 0x00000019130f7292 */ /* 0x000fe4000f8e3c3f */
[----:B------:R-:W-:Y:S02]  /*03a0*/  @!UP1 UIADD3 UR13, UR13, 0x1, URZ ;  /* 0x000000010d0d9890 */ /* 0x000fe4000fffe03f */
[----:B------:R-:W-:Y:S02]  /*03b0*/  UIMAD UR17, UR19, UR27, UR17 ;  /* 0x0000001b131172a4 */ /* 0x000fe4000f8e0211 */
[----:B------:R-:W-:Y:S02]  /*03c0*/  UIMAD.WIDE.U32 UR10, UR19, UR26, UR10 ;  /* 0x0000001a130a72a5 */ /* 0x000fe4000f8e000a */
[----:B------:R-:W-:-:S02]  /*03d0*/  UIMAD.WIDE.U32 UR8, UR24, UR20, URZ ;  /* 0x00000014180872a5 */ /* 0x000fc4000f8e003f */
[----:B------:R-:W-:Y:S01]  /*03e0*/  UIMAD UR18, UR24, UR21, UR7 ;  /* 0x00000015181272a4 */ /* 0x000fe2000f8e0207 */
[----:B------:R-:W-:Y:S01]  /*03f0*/  ULDC.64 UR26, c[0x0][0x298] ;  /* 0x0000a600001a7ab9 */ /* 0x000fe20000000a00 */
[----:B------:R-:W-:Y:S02]  /*0400*/  UISETP.GE.AND UP1, UPT, UR15, URZ, UPT ;  /* 0x0000003f0f00728c */ /* 0x000fe4000bf26270 */
[----:B------:R-:W-:Y:S01]  /*0410*/  @UP0 UIADD3 UR13, UR13, 0x1, URZ ;  /* 0x000000010d0d0890 */ /* 0x000fe2000fffe03f */
[----:B------:R-:W-:Y:S01]  /*0420*/  ULDC.64 UR20, c[0x0][0x240] ;  /* 0x0000900000147ab9 */ /* 0x000fe20000000a00 */
[----:B------:R-:W-:Y:S02]  /*0430*/  UISETP.NE.AND UP0, UPT, UR25, URZ, UPT ;  /* 0x0000003f1900728c */ /* 0x000fe4000bf05270 */
[----:B------:R-:W-:Y:S01]  /*0440*/  UIMAD UR12, UR12, UR26, URZ ;  /* 0x0000001a0c0c72a4 */ /* 0x000fe2000f8e023f */
[----:B0-----:R-:W-:Y:S01]  /*0450*/  ISETP.GE.AND P0, PT, R0, 0x1, PT ;  /* 0x000000010000780c */ /* 0x001fe20003f06270 */
[----:B------:R-:W-:-:S02]  /*0460*/  UIMAD UR4, UR14, UR20, URZ ;  /* 0x000000140e0472a4 */ /* 0x000fc4000f8e023f */
[----:B------:R-:W-:Y:S02]  /*0470*/  UIADD3 UR9, UR9, UR18, URZ ;  /* 0x0000001209097290 */ /* 0x000fe4000fffe03f */
[----:B------:R-:W-:Y:S02]  /*0480*/  UIMAD.WIDE.U32 UR6, UR24, UR20, URZ ;  /* 0x00000014180672a5 */ /* 0x000fe4000f8e003f */
[----:B------:R-:W-:Y:S02]  /*0490*/  UIMAD UR20, UR24, UR21, UR4 ;  /* 0x00000015181472a4 */ /* 0x000fe4000f8e0204 */
[----:B------:R-:W-:Y:S02]  /*04a0*/  UIMAD UR21, UR19, UR27, UR12 ;  /* 0x0000001b131572a4 */ /* 0x000fe4000f8e020c */
[----:B------:R-:W-:Y:S01]  /*04b0*/  UIMAD.WIDE.U32 UR8, UR19, UR26, UR8 ;  /* 0x0000001a130872a5 */ /* 0x000fe2000f8e0008 */
[----:B------:R-:W-:Y:S02]  /*04c0*/  UMOV UR12, UR13 ;  /* 0x0000000d000c7c82 */ /* 0x000fe40008000000 */
[----:B------:R-:W-:Y:S01]  /*04d0*/  ULDC.64 UR26, c[0x0][0x2f0] ;  /* 0x0000bc00001a7ab9 */ /* 0x000fe20000000a00 */
[----:B------:R-:W-:-:S02]  /*04e0*/  UIADD3 UR15, UR11, UR17, URZ ;  /* 0x000000110b0f7290 */ /* 0x000fc4000fffe03f */
[----:B------:R-:W-:Y:S02]  /*04f0*/  ULEA UR11, UP2, UR10, UR26, 0x2 ;  /* 0x0000001a0a0b7291 */ /* 0x000fe4000f84103f */
[----:B------:R-:W-:Y:S02]  /*0500*/  @!UP1 UIADD3 UR12, -UR12, URZ, URZ ;  /* 0x0000003f0c0c9290 */ /* 0x000fe4000fffe13f */
[----:B------:R-:W-:Y:S02]  /*0510*/  UIMAD UR14, UR14, UR28, URZ ;  /* 0x0000001c0e0e72a4 */ /* 0x000fe4000f8e023f */
[----:B------:R-:W-:Y:S02]  /*0520*/  @!UP0 ULOP3.LUT UR12, URZ, UR25, URZ, 0x33, !UPT ;  /* 0x000000193f0c8292 */ /* 0x000fe4000f8e333f */
[----:B------:R-:W-:Y:S02]  /*0530*/  ULEA.HI.X UR13, UR10, UR27, UR15, 0x2, UP2 ;  /* 0x0000001b0a0d7291 */ /* 0x000fe400090f140f */
[----:B------:R-:W-:-:S02]  /*0540*/  UIMAD.WIDE.U32 UR4, UR24, UR28, URZ ;  /* 0x0000001c180472a5 */ /* 0x000fc4000f8e003f */
[----:B------:R-:W-:Y:S01]  /*0550*/  UIMAD UR14, UR24, UR29, UR14 ;  /* 0x0000001d180e72a4 */ /* 0x000fe2000f8e020e */
[----:B------:R-:W-:Y:S01]  /*0560*/  ULDC.64 UR16, c[0x0][0x2f8] ;  /* 0x0000be0000107ab9 */ /* 0x000fe20000000a00 */
[----:B------:R-:W-:Y:S01]  /*0570*/  ULDC.64 UR26, c[0x0][0x258] ;  /* 0x00009600001a7ab9 */ /* 0x000fe20000000a00 */
[----:B------:R-:W-:Y:S02]  /*0580*/  UIADD3 UR10, UR7, UR20, URZ ;  /* 0x00000014070a7290 */ /* 0x000fe4000fffe03f */
[----:B------:R-:W-:Y:S02]  /*0590*/  UIADD3 UR21, UR9, UR21, URZ ;  /* 0x0000001509157290 */ /* 0x000fe4000fffe03f */
[----:B------:R-:W-:Y:S01]  /*05a0*/  USHF.R.S32.HI UR15, URZ, 0x1f, UR12 ;  /* 0x0000001f3f0f7899 */ /* 0x000fe2000801140c */
[----:B------:R-:W-:Y:S11]  /*05b0*/  @!P0 EXIT ;  /* 0x000000000000894d */ /* 0x000ff60003800000 */
[----:B------:R-:W0:Y:S01]  /*05c0*/  S2R R82, SR_TID.X ;  /* 0x0000000000527919 */ /* 0x000e220000002100 */
[----:B------:R-:W-:Y:S02]  /*05d0*/  ULEA UR20, UP0, UR8, UR16, 0x2 ;  /* 0x0000001008147291 */ /* 0x000fe4000f80103f */
[----:B------:R-:W-:Y:S01]  /*05e0*/  UIMAD UR9, UR15, UR26, URZ ;  /* 0x0000001a0f0972a4 */ /* 0x000fe2000f8e023f */
[----:B------:R-:W1:Y:S01]  /*05f0*/  S2R R84, SR_LANEID ;  /* 0x0000000000547919 */ /* 0x000e620000000000 */
[----:B------:R-:W-:Y:S01]  /*0600*/  UMOV UR7, UR10 ;  /* 0x0000000a00077c82 */ /* 0x000fe20008000000 */
[----:B------:R-:W-:Y:S01]  /*0610*/  ULEA.HI.X UR21, UR8, UR17, UR21, 0x2, UP0 ;  /* 0x0000001108157291 */ /* 0x000fe200080f1415 */
[----:B------:R-:W-:Y:S01]  /*0620*/  ULDC UR10, c[0x0][0x214] ;  /* 0x00008500000a7ab9 */ /* 0x000fe20000000800 */
[----:B------:R-:W-:Y:S02]  /*0630*/  UIADD3 UR5, UR5, UR14, URZ ;  /* 0x0000000e05057290 */ /* 0x000fe4000fffe03f */
[----:B------:R-:W-:-:S02]  /*0640*/  UIMAD.WIDE.U32 UR6, UR12, UR26, UR6 ;  /* 0x0000001a0c0672a5 */ /* 0x000fc4000f8e0006 */
[----:B------:R-:W-:Y:S02]  /*0650*/  UIMAD UR17, UR12, UR27, UR9 ;  /* 0x0000001b0c1172a4 */ /* 0x000fe4000f8e0209 */
[----:B------:R-:W-:Y:S01]  /*0660*/  UIMAD UR10, UR24, UR10, UR19 ;  /* 0x0000000a180a72a4 */ /* 0x000fe2000f8e0213 */
[----:B------:R-:W-:Y:S01]  /*0670*/  ULDC.64 UR26, c[0x0][0x278] ;  /* 0x00009e00001a7ab9 */ /* 0x000fe20000000a00 */
[----:B------:R-:W-:Y:S02]  /*0680*/  UIADD3 UR17, UR7, UR17, URZ ;  /* 0x0000001107117290 */ /* 0x000fe4000fffe03f */
[----:B------:R-:W-:Y:S02]  /*0690*/  UIMAD UR15, UR15, UR26, URZ ;  /* 0x0000001a0f0f72a4 */ /* 0x000fe4000f8e023f */
[----:B------:R-:W-:Y:S01]  /*06a0*/  IMAD R0, R0, UR10, RZ ;  /* 0x0000000a00007c24 */ /* 0x000fe2000f8e02ff */
[----:B------:R-:W-:Y:S02]  /*06b0*/  UIMAD.WIDE.U32 UR8, UR12, UR26, UR4 ;  /* 0x0000001a0c0872a5 */ /* 0x000fe4000f8e0004 */
[----:B------:R-:W-:Y:S01]  /*06c0*/  UIMAD UR18, UR12, UR27, UR15 ;  /* 0x0000001b0c1272a4 */ /* 0x000fe2000f8e020f */
[----:B------:R-:W-:Y:S01]  /*06d0*/  ULDC.64 UR4, c[0x0][0x2d8] ;  /* 0x0000b60000047ab9 */ /* 0x000fe20000000a00 */
[----:B------:R-:W-:Y:S01]  /*06e0*/  R2UR UR12, R0 ;  /* 0x00000000000c72ca */ /* 0x000fe200000e0000 */
[----:B------:R-:W-:Y:S01]  /*06f0*/  ULEA UR15, UP0, UR6, UR4, 0x2 ;  /* 0x00000004060f7291 */ /* 0x000fe2000f80103f */
[----:B------:R-:W-:-:S02]  /*0700*/  ULDC.64 UR26, c[0x0][0x2e0] ;  /* 0x0000b800001a7ab9 */ /* 0x000fc40000000a00 */
[----:B------:R-:W-:Y:S01]  /*0710*/  UMOV UR4, URZ ;  /* 0x0000003f00047c82 */ /* 0x000fe20008000000 */
[----:B------:R-:W-:Y:S01]  /*0720*/  ULEA.HI.X UR17, UR6, UR5, UR17, 0x2, UP0 ;  /* 0x0000000506117291 */ /* 0x000fe200080f1411 */
[----:B-----5:R-:W-:Y:S01]  /*0730*/  @P1 R2UR UR4, R2 ;  /* 0x00000000020412ca */ /* 0x020fe200000e0000 */
[----:B0-----:R-:W-:Y:S01]  /*0740*/  IMAD.SHL.U32 R82, R82, 0x10, RZ ;  /* 0x0000001052527824 */ /* 0x001fe200078e00ff */
[----:B------:R-:W-:Y:S01]  /*0750*/  UMOV UR5, URZ ;  /* 0x0000003f00057c82 */ /* 0x000fe20008000000 */
[----:B------:R-:W-:Y:S01]  /*0760*/  @P2 R2UR UR5, R4 ;  /* 0x00000000040522ca */ /* 0x000fe200000e0000 */
[----:B------:R-:W-:Y:S01]  /*0770*/  ULEA UR16, UP1, UR8, UR26, 0x2 ;  /* 0x0000001a08107291 */ /* 0x000fe2000f82103f */
[C---:B------:R-:W-:Y:S01]  /*0780*/  VIADD R149, R82.reuse, 0x1 ;  /* 0x0000000152957836 */ /* 0x040fe20000000000 */
[----:B------:R-:W-:Y:S01]  /*0790*/  UIADD3 UR18, UR9, UR18, URZ ;  /* 0x0000001209127290 */ /* 0x000fe2000fffe03f */
[C---:B------:R-:W-:Y:S01]  /*07a0*/  IADD3 R148, R82.reuse, 0x2, RZ ;  /* 0x0000000252947810 */ /* 0x040fe20007ffe0ff */
[C---:B------:R-:W-:Y:S01]  /*07b0*/  VIADD R147, R82.reuse, 0x3 ;  /* 0x0000000352937836 */ /* 0x040fe20000000000 */
[C---:B------:R-:W-:Y:S01]  /*07c0*/  IADD3 R145, R82.reuse, 0x5, RZ ;  /* 0x0000000552917810 */ /* 0x040fe20007ffe0ff */
[C---:B------:R-:W-:Y:S01]  /*07d0*/  VIADD R146, R82.reuse, 0x4 ;  /* 0x0000000452927836 */ /* 0x040fe20000000000 */
[----:B------:R-:W-:Y:S01]  /*07e0*/  ULDC UR10, c[0x0][0x21c] ;  /* 0x00008700000a7ab9 */ /* 0x000fe20000000800 */
[C---:B------:R-:W-:Y:S01]  /*07f0*/  VIADD R144, R82.reuse, 0x6 ;  /* 0x0000000652907836 */ /* 0x040fe20000000000 */
[----:B------:R-:W-:Y:S01]  /*0800*/  UIMAD UR10, UR12, UR10, URZ ;  /* 0x0000000a0c0a72a4 */ /* 0x000fe2000f8e023f */
[----:B------:R-:W-:Y:S01]  /*0810*/  VIADD R82, R82, 0x7 ;  /* 0x0000000752527836 */ /* 0x000fe20000000000 */
[----:B------:R-:W-:Y:S01]  /*0820*/  ULEA.HI.X UR18, UR8, UR27, UR18, 0x2, UP1 ;  /* 0x0000001b08127291 */ /* 0x000fe200088f1412 */
[----:B------:R-:W-:Y:S01]  /*0830*/  UMOV UR6, URZ ;  /* 0x0000003f00067c82 */ /* 0x000fe20008000000 */
[----:B------:R-:W-:Y:S01]  /*0840*/  UMOV UR12, UR20 ;  /* 0x00000014000c7c82 */ /* 0x000fe20008000000 */
[----:B-1----:R-:W-:-:S09]  /*0850*/  UMOV UR14, UR21 ;  /* 0x00000015000e7c82 */ /* 0x002fd20008000000 */
.L_x_3558:
[----:B------:R-:W0:Y:S01]  /*0860*/  S2R R0, SR_TID.X ;  /* 0x0000000000007919 */ /* 0x000e220000002100 */
[----:B------:R-:W-:Y:S01]  /*0870*/  ULDC UR7, c[0x0][0x218] ;  /* 0x0000860000077ab9 */ /* 0x000fe20000000800 */
[----:B------:R-:W-:Y:S01]  /*0880*/  CS2R R6, SRZ ;  /* 0x0000000000067805 */ /* 0x000fe2000001ff00 */
[----:B------:R-:W-:Y:S01]  /*0890*/  UIMAD UR34, UR6, -0x400, UR7 ;  /* 0xfffffc00062278a4 */ /* 0x000fe2000f8e0207 */
[----:B------:R-:W-:Y:S02]  /*08a0*/  CS2R R8, SRZ ;  /* 0x0000000000087805 */ /* 0x000fe4000001ff00 */
[----:B------:R-:W-:Y:S02]  /*08b0*/  CS2R R10, SRZ ;  /* 0x00000000000a7805 */ /* 0x000fe4000001ff00 */
[----:B------:R-:W-:Y:S02]  /*08c0*/  CS2R R12, SRZ ;  /* 0x00000000000c7805 */ /* 0x000fe4000001ff00 */
[----:B------:R-:W-:-:S02]  /*08d0*/  CS2R R14, SRZ ;  /* 0x00000000000e7805 */ /* 0x000fc4000001ff00 */
[----:B------:R-:W-:Y:S02]  /*08e0*/  CS2R R18, SRZ ;  /* 0x0000000000127805 */ /* 0x000fe4000001ff00 */
[----:B0-----:R-:W-:-:S04]  /*08f0*/  SHF.L.U32 R2, R0, 0x4, RZ ;  /* 0x0000000400027819 */ /* 0x001fc800000006ff */
[----:B------:R-:W-:-:S04]  /*0900*/  LOP3.LUT R3, R2, 0xfffffe00, RZ, 0xc0, !PT ;  /* 0xfffffe0002037812 */ /* 0x000fc800078ec0ff */
[----:B------:R-:W-:-:S04]  /*0910*/  LOP3.LUT R2, R3, 0x1f, R0, 0xf8, !PT ;  /* 0x0000001f03027812 */ /* 0x000fc800078ef800 */
[C---:B------:R-:W-:Y:S01]  /*0920*/  ISETP.GE.AND P2, PT, R2.reuse, UR34, PT ;  /* 0x0000002202007c0c */ /* 0x040fe2000bf46270 */
[C---:B------:R-:W-:Y:S01]  /*0930*/  IMAD.SHL.U32 R45, R2.reuse, 0x4, RZ ;  /* 0x00000004022d7824 */ /* 0x040fe200078e00ff */
[----:B------:R-:W-:Y:S02]  /*0940*/  SHF.R.S32.HI R3, RZ, 0x1f, R2 ;  /* 0x0000001fff037819 */ /* 0x000fe40000011402 */
[C---:B------:R-:W-:Y:S02]  /*0950*/  LOP3.LUT R143, R2.reuse, 0x20, RZ, 0xfc, !PT ;  /* 0x00000020028f7812 */ /* 0x040fe400078efcff */
[C---:B------:R-:W-:Y:S02]  /*0960*/  SHF.L.U64.HI R47, R2.reuse, 0x2, R3 ;  /* 0x00000002022f7819 */ /* 0x040fe40000010203 */
[----:B------:R-:W-:Y:S02]  /*0970*/  IADD3 R4, P3, R45, UR11, RZ ;  /* 0x0000000b2d047c10 */ /* 0x000fe4000ff7e0ff */
[----:B------:R-:W-:-:S02]  /*0980*/  LOP3.LUT R142, R2, 0x40, RZ, 0xfc, !PT ;  /* 0x00000040028e7812 */ /* 0x000fc400078efcff */
[C---:B------:R-:W-:Y:S02]  /*0990*/  LOP3.LUT R141, R2.reuse, 0x60, RZ, 0xfc, !PT ;  /* 0x00000060028d7812 */ /* 0x040fe400078efcff */
[C---:B------:R-:W-:Y:S02]  /*09a0*/  LOP3.LUT R140, R2.reuse, 0x80, RZ, 0xfc, !PT ;  /* 0x00000080028c7812 */ /* 0x040fe400078efcff */
[C---:B------:R-:W-:Y:S02]  /*09b0*/  LOP3.LUT R139, R2.reuse, 0xa0, RZ, 0xfc, !PT ;  /* 0x000000a0028b7812 */ /* 0x040fe400078efcff */
        /* <DEDUP_REMOVED lines=17> */
[----:B------:R-:W-:Y:S01]  /*0ad0*/  LOP3.LUT R131, R2, 0x1a0, RZ, 0xfc, !PT ;  /* 0x000001a002837812 */ /* 0x000fe200078efcff */
[----:B------:R-:W3:Y:S01]  /*0ae0*/  @!P1 LDG.E R7, desc[UR22][R4.64+0x80] ;  /* 0x0000801604079981 */ /* 0x000ee2000c1e1900 */
[----:B------:R-:W-:Y:S02]  /*0af0*/  ISETP.GE.AND P1, PT, R136, UR34, PT ;  /* 0x0000002288007c0c */ /* 0x000fe4000bf26270 */
[----:B------:R-:W-:Y:S01]  /*0b00*/  LOP3.LUT R130, R2, 0x1c0, RZ, 0xfc, !PT ;  /* 0x000001c002827812 */ /* 0x000fe200078efcff */
[----:B------:R-:W4:Y:S01]  /*0b10*/  @!P0 LDG.E R8, desc[UR22][R4.64+0x100] ;  /* 0x0001001604088981 */ /* 0x000f22000c1e1900 */
[----:B------:R-:W-:Y:S02]  /*0b20*/  ISETP.GE.AND P0, PT, R135, UR34, PT ;  /* 0x0000002287007c0c */ /* 0x000fe4000bf06270 */
[----:B------:R-:W-:Y:S01]  /*0b30*/  CS2R R16, SRZ ;  /* 0x0000000000107805 */ /* 0x000fe2000001ff00 */
[----:B------:R-:W-:Y:S01]  /*0b40*/  IMAD.MOV.U32 R20, RZ, RZ, RZ ;  /* 0x000000ffff147224 */ /* 0x000fe200078e00ff */
        /* <DEDUP_REMOVED lines=18> */
[----:B------:R-:W5:Y:S01]  /*0c70*/  @!P2 LDG.E R19, desc[UR22][R4.64+0x700] ;  /* 0x000700160413a981 */ /* 0x000f62000c1e1900 */
[----:B------:R-:W-:-:S10]  /*0c80*/  HFMA2.MMA R22, -RZ, RZ, 0, 0 ;  /* 0x00000000ff167435 */ /* 0x000fd400000001ff */
[----:B------:R0:W5:Y:S01]  /*0c90*/  @!P1 LDG.E R22, desc[UR22][R4.64+0x780] ;  /* 0x0007801604169981 */ /* 0x000162000c1e1900 */
[----:B------:R-:W1:Y:S01]  /*0ca0*/  S2R R96, SR_TID.X ;  /* 0x0000000000607919 */ /* 0x000e620000002100 */
[----:B------:R-:W0:Y:S01]  /*0cb0*/  S2UR UR20, SR_CgaCtaId ;  /* 0x00000000001479c3 */ /* 0x000e220000008800 */
[----:B------:R-:W-:Y:S01]  /*0cc0*/  UMOV UR7, 0x400 ;  /* 0x0000040000077882 */ /* 0x000fe20000000000 */
[----:B-1----:R-:W-:-:S05]  /*0cd0*/  IMAD.SHL.U32 R81, R96, 0x10, RZ ;  /* 0x0000001060517824 */ /* 0x002fca00078e00ff */
        /* <DEDUP_REMOVED lines=12> */
[----:B------:R-:W-:Y:S01]  /*0da0*/  LEA.HI.SX32 R26, R26, R21, 0x1b ;  /* 0x000000151a1a7211 */ /* 0x000fe200078fdaff */
[C---:B------:R-:W-:Y:S01]  /*0db0*/  VIADD R38, R21.reuse, 0x120 ;  /* 0x0000012015267836 */ /* 0x040fe20000000000 */
[----:B------:R-:W-:-:S02]  /*0dc0*/  IADD3 R34, R21, 0xe0, RZ ;  /* 0x000000e015227810 */ /* 0x000fc40007ffe0ff */
[-C--:B------:R-:W-:Y:S02]  /*0dd0*/  LEA.HI.SX32 R4, R4, R21.reuse, 0x1b ;  /* 0x0000001504047211 */ /* 0x080fe400078fdaff */
[----:B------:R-:W-:Y:S02]  /*0de0*/  LEA R95, R95, UR20, 0x2 ;  /* 0x000000145f5f7c11 */ /* 0x000fe4000f8e10ff */
[-C--:B------:R-:W-:Y:S01]  /*0df0*/  LEA.HI.SX32 R28, R28, R21.reuse, 0x1b ;  /* 0x000000151c1c7211 */ /* 0x080fe200078fdaff */
        /* <DEDUP_REMOVED lines=8> */
[----:B------:R-:W-:Y:S01]  /*0e80*/  LEA R92, R4, UR20, 0x2 ;  /* 0x00000014045c7c11 */ /* 0x000fe2000f8e10ff */
[----:B------:R-:W-:Y:S01]  /*0e90*/  VIADD R48, R21, 0x1c0 ;  /* 0x000001c015307836 */ /* 0x000fe20000000000 */
        /* <DEDUP_REMOVED lines=16> */
[----:B------:R-:W-:Y:S01]  /*0fa0*/  LEA R80, R44, UR20, 0x2 ;  /* 0x000000142c507c11 */ /* 0x000fe2000f8e10ff */
[----:B------:R-:W-:Y:S01]  /*0fb0*/  VIADD R50, R21, 0x1e0 ;  /* 0x000001e015327836 */ /* 0x000fe20000000000 */
[----:B------:R-:W-:Y:S02]  /*0fc0*/  LEA R79, R46, UR20, 0x2 ;  /* 0x000000142e4f7c11 */ /* 0x000fe4000f8e10ff */
[----:B------:R-:W-:Y:S02]  /*0fd0*/  LEA R78, R48, UR20, 0x2 ;  /* 0x00000014304e7c11 */ /* 0x000fe4000f8e10ff */
[----:B------:R-:W-:-:S02]  /*0fe0*/  LEA R4, R84, R81, 0x4 ;  /* 0x0000005154047211 */ /* 0x000fc400078e20ff */
[----:B------:R-:W-:Y:S02]  /*0ff0*/  LEA.HI.SX32 R50, R50, R21, 0x1b ;  /* 0x0000001532327211 */ /* 0x000fe400078fdaff */
[C---:B------:R-:W-:Y:S01]  /*1000*/  IADD3 R5, R4.reuse, 0x1, RZ ;  /* 0x0000000104057810 */ /* 0x040fe20007ffe0ff */
[C---:B------:R-:W-:Y:S01]  /*1010*/  VIADD R21, R4.reuse, 0x9 ;  /* 0x0000000904157836 */ /* 0x040fe20000000000 */
[C---:B------:R-:W-:Y:S01]  /*1020*/  IADD3 R23, R4.reuse, 0xa, RZ ;  /* 0x0000000a04177810 */ /* 0x040fe20007ffe0ff */
[C---:B------:R-:W-:Y:S01]  /*1030*/  VIADD R25, R4.reuse, 0xb ;  /* 0x0000000b04197836 */ /* 0x040fe20000000000 */
[C---:B------:R-:W-:Y:S01]  /*1040*/  IADD3 R29, R4.reuse, 0xd, RZ ;  /* 0x0000000d041d7810 */ /* 0x040fe20007ffe0ff */
[C---:B------:R-:W-:Y:S02]  /*1050*/  VIADD R27, R4.reuse, 0xc ;  /* 0x0000000c041b7836 */ /* 0x040fe40000000000 */
[C---:B------:R-:W-:Y:S02]  /*1060*/  VIADD R31, R4.reuse, 0xe ;  /* 0x0000000e041f7836 */ /* 0x040fe40000000000 */
[----:B------:R-:W-:Y:S01]  /*1070*/  VIADD R33, R4, 0xf ;  /* 0x0000000f04217836 */ /* 0x000fe20000000000 */
        /* <DEDUP_REMOVED lines=17> */
[----:B------:R-:W-:Y:S02]  /*1190*/  ISETP.GE.AND P2, PT, R2, UR34, PT ;  /* 0x0000002202007c0c */ /* 0x000fe4000bf46270 */
[----:B------:R-:W-:-:S02]  /*11a0*/  ISETP.GE.AND P1, PT, R143, UR34, PT ;  /* 0x000000228f007c0c */ /* 0x000fc4000bf26270 */
[----:B------:R-:W-:Y:S02]  /*11b0*/  CS2R R34, SRZ ;  /* 0x0000000000227805 */ /* 0x000fe4000001ff00 */
[----:B------:R-:W-:Y:S02]  /*11c0*/  MOV R24, RZ ;  /* 0x000000ff00187202 */ /* 0x000fe40000000f00 */
[----:B------:R-:W-:Y:S02]  /*11d0*/  ISETP.GE.AND P0, PT, R142, UR34, PT ;  /* 0x000000228e007c0c */ /* 0x000fe4000bf06270 */
[----:B------:R-:W-:Y:S02]  /*11e0*/  ISETP.GE.AND P4, PT, R141, UR34, PT ;  /* 0x000000228d007c0c */ /* 0x000fe4000bf86270 */
[----:B------:R-:W-:Y:S01]  /*11f0*/  ISETP.GE.AND P6, PT, R140, UR34, PT ;  /* 0x000000228c007c0c */ /* 0x000fe2000bfc6270 */
[----:B--2---:R-:W-:Y:S04]  /*1200*/  STS [R95], R6 ;  /* 0x000000065f007388 */ /* 0x004fe80000000800 */
[----:B---3--:R0:W-:Y:S04]  /*1210*/  STS [R94+0x80], R7 ;  /* 0x000080075e007388 */ /* 0x0081e80000000800 */
[----:B----4-:R-:W-:Y:S04]  /*1220*/  STS [R93+0x100], R8 ;  /* 0x000100085d007388 */ /* 0x010fe80000000800 */
[----:B-----5:R1:W-:Y:S04]  /*1230*/  STS [R92+0x180], R9 ;  /* 0x000180095c007388 */ /* 0x0203e80000000800 */
[----:B------:R-:W-:Y:S04]  /*1240*/  STS [R91+0x200], R10 ;  /* 0x0002000a5b007388 */ /* 0x000fe80000000800 */
[----:B------:R-:W-:Y:S04]  /*1250*/  STS [R90+0x280], R11 ;  /* 0x0002800b5a007388 */ /* 0x000fe80000000800 */
[----:B------:R-:W-:Y:S04]  /*1260*/  STS [R89+0x300], R12 ;  /* 0x0003000c59007388 */ /* 0x000fe80000000800 */
[----:B------:R2:W-:Y:S04]  /*1270*/  STS [R88+0x380], R13 ;  /* 0x0003800d58007388 */ /* 0x0005e80000000800 */
[----:B------:R-:W-:Y:S04]  /*1280*/  STS [R87+0x400], R14 ;  /* 0x0004000e57007388 */ /* 0x000fe80000000800 */
[----:B------:R3:W-:Y:S04]  /*1290*/  STS [R86+0x480], R15 ;  /* 0x0004800f56007388 */ /* 0x0007e80000000800 */
[----:B------:R-:W-:Y:S04]  /*12a0*/  STS [R85+0x500], R18 ;  /* 0x0005001255007388 */ /* 0x000fe80000000800 */
        /* <DEDUP_REMOVED lines=9> */
[C---:B0-----:R-:W-:Y:S02]  /*1340*/  IADD3 R17, R4.reuse, 0x7, RZ ;  /* 0x0000000704117810 */ /* 0x041fe40007ffe0ff */
[-C--:B------:R-:W-:Y:S01]  /*1350*/  LEA.HI.SX32 R7, R7, R4.reuse, 0x1b ;  /* 0x0000000407077211 */ /* 0x080fe200078fdaff */
[----:B-1----:R-:W-:Y:S01]  /*1360*/  VIADD R19, R4, 0x8 ;  /* 0x0000000804137836 */ /* 0x002fe20000000000 */
        /* <DEDUP_REMOVED lines=12> */
[----:B------:R-:W-:Y:S02]  /*1430*/  LEA R69, R15, UR20, 0x2 ;  /* 0x000000140f457c11 */ /* 0x000fe4000f8e10ff */
[----:B------:R-:W-:-:S02]  /*1440*/  LEA R70, R17, UR20, 0x2 ;  /* 0x0000001411467c11 */ /* 0x000fc4000f8e10ff */
        /* <DEDUP_REMOVED lines=19> */
[----:B------:R-:W-:Y:S01]  /*1580*/  IADD3 R4, P3, R45, UR12, RZ ;  /* 0x0000000c2d047c10 */ /* 0x000fe2000ff7e0ff */
[----:B------:R-:W-:Y:S03]  /*1590*/  BAR.SYNC.DEFER_BLOCKING 0x0 ;  /* 0x0000000000007b1d */ /* 0x000fe60000010000 */
[----:B------:R-:W-:-:S02]  /*15a0*/  IADD3.X R5, R47, UR14, RZ, P3, !PT ;  /* 0x0000000e2f057c10 */ /* 0x000fc40009ffe4ff */
[----:B------:R-:W-:Y:S02]  /*15b0*/  ISETP.GE.AND P5, PT, R139, UR34, PT ;  /* 0x000000228b007c0c */ /* 0x000fe4000bfa6270 */
[----:B------:R-:W-:Y:S01]  /*15c0*/  ISETP.GE.AND P3, PT, R138, UR34, PT ;  /* 0x000000228a007c0c */ /* 0x000fe2000bf66270 */
[----:B------:R-:W-:Y:S01]  /*15d0*/  IMAD.MOV.U32 R26, RZ, RZ, RZ ;  /* 0x000000ffff1a7224 */ /* 0x000fe200078e00ff */
[----:B------:R-:W-:Y:S01]  /*15e0*/  CS2R R36, SRZ ;  /* 0x0000000000247805 */ /* 0x000fe2000001ff00 */
[----:B------:R-:W-:Y:S01]  /*15f0*/  IMAD.MOV.U32 R28, RZ, RZ, RZ ;  /* 0x000000ffff1c7224 */ /* 0x000fe200078e00ff */
[----:B0-----:R-:W-:Y:S01]  /*1600*/  HFMA2.MMA R22, -RZ, RZ, 0, 0 ;  /* 0x00000000ff167435 */ /* 0x001fe200000001ff */
[----:B------:R-:W-:Y:S01]  /*1610*/  CS2R R38, SRZ ;  /* 0x0000000000267805 */ /* 0x000fe2000001ff00 */
        /* <DEDUP_REMOVED lines=19> */
[----:B------:R-:W5:Y:S01]  /*1750*/  @!P1 LDG.E R22, desc[UR22][R4.64+0x400] ;  /* 0x0004001604169981 */ /* 0x000f62000c1e1900 */
[----:B------:R-:W-:Y:S01]  /*1760*/  ISETP.GE.AND P1, PT, R129, UR34, PT ;  /* 0x0000002281007c0c */ /* 0x000fe2000bf26270 */
        /* <DEDUP_REMOVED lines=94> */
.L_x_3519:
[----:B------:R-:W-:Y:S05]  /*1d50*/  BSYNC B0 ;  /* 0x0000000000007941 */ /* 0x000fea0003800000 */
.L_x_3518:
        /* <DEDUP_REMOVED lines=37> */
.L_x_3521:
[----:B------:R-:W-:Y:S05]  /*1fb0*/  BSYNC B0 ;  /* 0x0000000000007941 */ /* 0x000fea0003800000 */
.L_x_3520:
        /* <DEDUP_REMOVED lines=35> */
.L_x_3523:
[----:B------:R-:W-:Y:S05]  /*21f0*/  BSYNC B0 ;  /* 0x0000000000007941 */ /* 0x000fea0003800000 */
.L_x_3522:
        /* <DEDUP_REMOVED lines=37> */
.L_x_3525:
[----:B------:R-:W-:Y:S05]  /*2450*/  BSYNC B0 ;  /* 0x0000000000007941 */ /* 0x000fea0003800000 */
.L_x_3524:
        /* <DEDUP_REMOVED lines=35> */
.L_x_3527:
[----:B------:R-:W-:Y:S05]  /*2690*/  BSYNC B0 ;  /* 0x0000000000007941 */ /* 0x000fea0003800000 */
.L_x_3526:
        /* <DEDUP_REMOVED lines=37> */
.L_x_3529:
[----:B------:R-:W-:Y:S05]  /*28f0*/  BSYNC B0 ;  /* 0x0000000000007941 */ /* 0x000fea0003800000 */
.L_x_3528:
        /* <DEDUP_REMOVED lines=35> */
.L_x_3531:
[----:B------:R-:W-:Y:S05]  /*2b30*/  BSYNC B0 ;  /* 0x0000000000007941 */ /* 0x000fea0003800000 */
.L_x_3530:
        /* <DEDUP_REMOVED lines=37> */
.L_x_3533:
[----:B------:R-:W-:Y:S05]  /*2d90*/  BSYNC B0 ;  /* 0x0000000000007941 */ /* 0x000fea0003800000 */
.L_x_3532:
        /* <DEDUP_REMOVED lines=35> */
.L_x_3535:
[----:B------:R-:W-:Y:S05]  /*2fd0*/  BSYNC B0 ;  /* 0x0000000000007941 */ /* 0x000fea0003800000 */
.L_x_3534:
        /* <DEDUP_REMOVED lines=41> */
.L_x_3537:
[----:B------:R-:W-:Y:S05]  /*3270*/  BSYNC B0 ;  /* 0x0000000000007941 */ /* 0x000fea0003800000 */
.L_x_3536:
        /* <DEDUP_REMOVED lines=33> */
.L_x_3539:
[----:B------:R-:W-:Y:S05]  /*3490*/  BSYNC B0 ;  /* 0x0000000000007941 */ /* 0x000fea0003800000 */
.L_x_3538:
        /* <DEDUP_REMOVED lines=33> */
.L_x_3541:
[----:B------:R-:W-:Y:S05]  /*36b0*/  BSYNC B0 ;  /* 0x0000000000007941 */ /* 0x000fea0003800000 */
.L_x_3540:
        /* <DEDUP_REMOVED lines=33> */
.L_x_3543:
[----:B------:R-:W-:Y:S05]  /*38d0*/  BSYNC B0 ;  /* 0x0000000000007941 */ /* 0x000fea0003800000 */
.L_x_3542:
        /* <DEDUP_REMOVED lines=33> */
.L_x_3545:
[----:B------:R-:W-:Y:S05]  /*3af0*/  BSYNC B0 ;  /* 0x0000000000007941 */ /* 0x000fea0003800000 */
.L_x_3544:
        /* <DEDUP_REMOVED lines=33> */
.L_x_3547:
[----:B------:R-:W-:Y:S05]  /*3d10*/  BSYNC B0 ;  /* 0x0000000000007941 */ /* 0x000fea0003800000 */
.L_x_3546:
        /* <DEDUP_REMOVED lines=33> */
.L_x_3549:
[----:B------:R-:W-:Y:S05]  /*3f30*/  BSYNC B0 ;  /* 0x0000000000007941 */ /* 0x000fea0003800000 */
.L_x_3548:
        /* <DEDUP_REMOVED lines=44> */
[----:B------:R-:W-:Y:S01]  /*4200*/  ISETP.EQ.OR P0, PT, RZ, UR6, P0 ;  /* 0x00000006ff007c0c */ /* 0x000fe20008702670 */
[----:B------:R-:W-:Y:S01]  /*4210*/  UMOV UR25, UR34 ;  /* 0x0000002200197c82 */ /* 0x000fe20008000000 */
[----:B------:R-:W-:Y:S01]  /*4220*/  UMOV UR7, URZ ;  /* 0x0000003f00077c82 */ /* 0x000fe20008000000 */
[----:B------:R-:W-:Y:S01]  /*4230*/  ULDC UR38, c[0x0][0x21c] ;  /* 0x0000870000267ab9 */ /* 0x000fe20000000800 */
[----:B------:R-:W-:Y:S01]  /*4240*/  ULDC UR37, c[0x0][0x218] ;  /* 0x0000860000257ab9 */ /* 0x000fe20000000800 */
[----:B------:R-:W-:Y:S01]  /*4250*/  ULDC.64 UR30, c[0x0][0x238] ;  /* 0x00008e00001e7ab9 */ /* 0x000fe20000000a00 */
[----:B------:R-:W-:Y:S01]  /*4260*/  ULDC.64 UR32, c[0x0][0x2d0] ;  /* 0x0000b40000207ab9 */ /* 0x000fe20000000a00 */
[----:B------:R-:W-:-:S06]  /*4270*/  ULDC.64 UR28, c[0x0][0x310] ;  /* 0x0000c400001c7ab9 */ /* 0x000fcc0000000a00 */
.L_x_3555:
[----:B0-----:R-:W0:Y:S01]  /*4280*/  LDC.64 R6, c[0x0][0x250] ;  /* 0x00009400ff067b82 */ /* 0x001e220000000a00 */
[----:B------:R-:W-:Y:S01]  /*4290*/  USHF.R.S32.HI UR35, URZ, 0x1f, UR7 ;  /* 0x0000001f3f237899 */ /* 0x000fe20008011407 */
[----:B------:R-:W-:Y:S02]  /*42a0*/  ISETP.GE.AND P2, PT, R143, UR25, PT ;  /* 0x000000198f007c0c */ /* 0x000fe4000bf46270 */
[----:B------:R-:W-:Y:S02]  /*42b0*/  CS2R R10, SRZ ;  /* 0x00000000000a7805 */ /* 0x000fe4000001ff00 */
[----:B------:R-:W-:Y:S02]  /*42c0*/  ISETP.GE.AND P3, PT, R142, UR25, PT ;  /* 0x000000198e007c0c */ /* 0x000fe4000bf66270 */
[----:B------:R-:W-:Y:S02]  /*42d0*/  CS2R R12, SRZ ;  /* 0x00000000000c7805 */ /* 0x000fe4000001ff00 */
[----:B------:R-:W-:-:S02]  /*42e0*/  ISETP.GE.AND P5, PT, R140, UR25, PT ;  /* 0x000000198c007c0c */ /* 0x000fc4000bfa6270 */
[----:B------:R-:W-:Y:S01]  /*42f0*/  ISETP.GE.AND P6, PT, R139, UR25, PT ;  /* 0x000000198b007c0c */ /* 0x000fe2000bfc6270 */
[C---:B0-----:R-:W-:Y:S02]  /*4300*/  IMAD R8, R6.reuse, UR35, RZ ;  /* 0x0000002306087c24 */ /* 0x041fe4000f8e02ff */
[----:B------:R-:W-:-:S04]  /*4310*/  IMAD.WIDE.U32 R4, R6, UR7, R2 ;  /* 0x0000000706047c25 */ /* 0x000fc8000f8e0002 */
[----:B------:R-:W-:Y:S01]  /*4320*/  IMAD R7, R7, UR7, R8 ;  /* 0x0000000707077c24 */ /* 0x000fe2000f8e0208 */
[----:B------:R-:W-:-:S03]  /*4330*/  LEA R6, P4, R4, UR15, 0x2 ;  /* 0x0000000f04067c11 */ /* 0x000fc6000f8810ff */
[----:B------:R-:W-:-:S05]  /*4340*/  IMAD.IADD R5, R5, 0x1, R7 ;  /* 0x0000000105057824 */ /* 0x000fca00078e0207 */
[----:B------:R-:W-:Y:S02]  /*4350*/  LEA.HI.X R7, R4, UR17, R5, 0x2, P4 ;  /* 0x0000001104077c11 */ /* 0x000fe4000a0f1405 */
[----:B------:R-:W-:Y:S02]  /*4360*/  ISETP.GE.AND P4, PT, R141, UR25, PT ;  /* 0x000000198d007c0c */ /* 0x000fe4000bf86270 */
[----:B------:R-:W-:Y:S02]  /*4370*/  CS2R R96, SRZ ;  /* 0x0000000000607805 */ /* 0x000fe4000001ff00 */
[----:B------:R-:W-:Y:S01]  /*4380*/  CS2R R98, SRZ ;  /* 0x0000000000627805 */ /* 0x000fe2000001ff00 */
[----:B------:R-:W2:Y:S01]  /*4390*/  @!P2 LDG.E R11, desc[UR22][R6.64+0x80] ;  /* 0x00008016060ba981 */ /* 0x000ea2000c1e1900 */
[----:B------:R-:W-:Y:S02]  /*43a0*/  ISETP.GE.AND P2, PT, R138, UR25, PT ;  /* 0x000000198a007c0c */ /* 0x000fe4000bf46270 */
[----:B------:R-:W-:-:S02]  /*43b0*/  CS2R R100, SRZ ;  /* 0x0000000000647805 */ /* 0x000fc4000001ff00 */
[----:B------:R-:W-:Y:S01]  /*43c0*/  CS2R R104, SRZ ;  /* 0x0000000000687805 */ /* 0x000fe2000001ff00 */
[----:B------:R-:W3:Y:S01]  /*43d0*/  @!P3 LDG.E R12, desc[UR22][R6.64+0x100] ;  /* 0x00010016060cb981 */ /* 0x000ee2000c1e1900 */
[----:B------:R-:W-:Y:S02]  /*43e0*/  ISETP.GE.AND P3, PT, R137, UR25, PT ;  /* 0x0000001989007c0c */ /* 0x000fe4000bf66270 */
[----:B------:R-:W-:Y:S01]  /*43f0*/  CS2R R102, SRZ ;  /* 0x0000000000667805 */ /* 0x000fe2000001ff00 */
[----:B------:R-:W-:Y:S01]  /*4400*/  HFMA2.MMA R108, -RZ, RZ, 0, 0 ;  /* 0x00000000ff6c7435 */ /* 0x000fe200000001ff */
[----:B------:R-:W4:Y:S01]  /*4410*/  @!P5 LDG.E R96, desc[UR22][R6.64+0x200] ;  /* 0x000200160660d981 */ /* 0x000f22000c1e1900 */
[----:B------:R-:W-:Y:S01]  /*4420*/  ISETP.GE.AND P5, PT, R135, UR25, PT ;  /* 0x0000001987007c0c */ /* 0x000fe2000bfa6270 */
[----:B------:R-:W-:Y:S01]  /*4430*/  IMAD.MOV.U32 R106, RZ, RZ, RZ ;  /* 0x000000ffff6a7224 */ /* 0x000fe200078e00ff */
[----:B------:R-:W-:Y:S01]  /*4440*/  UIMAD UR26, UR35, UR30, URZ ;  /* 0x0000001e231a72a4 */ /* 0x000fe2000f8e023f */
[----:B------:R-:W5:Y:S01]  /*4450*/  @!P4 LDG.E R13, desc[UR22][R6.64+0x180] ;  /* 0x00018016060dc981 */ /* 0x000f62000c1e1900 */
[----:B------:R-:W-:Y:S01]  /*4460*/  ISETP.GE.AND P4, PT, R136, UR25, PT ;  /* 0x0000001988007c0c */ /* 0x000fe2000bf86270 */
[----:B------:R-:W-:Y:S01]  /*4470*/  UMOV UR20, UR8 ;  /* 0x0000000800147c82 */ /* 0x000fe20008000000 */
[----:B------:R-:W-:Y:S01]  /*4480*/  UMOV UR21, UR27 ;  /* 0x0000001b00157c82 */ /* 0x000fe20008000000 */
[----:B------:R-:W4:Y:S01]  /*4490*/  @!P6 LDG.E R97, desc[UR22][R6.64+0x280] ;  /* 0x000280160661e981 */ /* 0x000f22000c1e1900 */
[----:B------:R-:W-:Y:S01]  /*44a0*/  ISETP.GE.AND P6, PT, R134, UR25, PT ;  /* 0x0000001986007c0c */ /* 0x000fe2000bfc6270 */
[----:B------:R-:W0:Y:S02]  /*44b0*/  LDC.64 R4, c[0x0][0x270] ;  /* 0x00009c00ff047b82 */ /* 0x000e240000000a00 */
[----:B------:R-:W4:Y:S01]  /*44c0*/  @!P2 LDG.E R98, desc[UR22][R6.64+0x300] ;  /* 0x000300160662a981 */ /* 0x000f22000c1e1900 */
[----:B------:R-:W-:-:S03]  /*44d0*/  ISETP.GE.AND P2, PT, R133, UR25, PT ;  /* 0x0000001985007c0c */ /* 0x000fc6000bf46270 */
[----:B------:R-:W4:Y:S01]  /*44e0*/  @!P3 LDG.E R99, desc[UR22][R6.64+0x380] ;  /* 0x000380160663b981 */ /* 0x000f22000c1e1900 */
[----:B------:R-:W-:-:S03]  /*44f0*/  ISETP.GE.AND P3, PT, R132, UR25, PT ;  /* 0x0000001984007c0c */ /* 0x000fc6000bf66270 */
[----:B------:R-:W4:Y:S01]  /*4500*/  @!P4 LDG.E R100, desc[UR22][R6.64+0x400] ;  /* 0x000400160664c981 */ /* 0x000f22000c1e1900 */
[----:B------:R-:W-:-:S03]  /*4510*/  ISETP.GE.AND P4, PT, R131, UR25, PT ;  /* 0x0000001983007c0c */ /* 0x000fc6000bf86270 */
[----:B------:R-:W2:Y:S04]  /*4520*/  @!P1 LDG.E R10, desc[UR22][R6.64] ;  /* 0x00000016060a9981 */ /* 0x000ea8000c1e1900 */
[----:B------:R-:W4:Y:S01]  /*4530*/  @!P5 LDG.E R101, desc[UR22][R6.64+0x480] ;  /* 0x000480160665d981 */ /* 0x000f22000c1e1900 */
[----:B------:R-:W-:-:S03]  /*4540*/  ISETP.GE.AND P5, PT, R130, UR25, PT ;  /* 0x0000001982007c0c */ /* 0x000fc6000bfa6270 */
[----:B------:R-:W4:Y:S01]  /*4550*/  @!P6 LDG.E R104, desc[UR22][R6.64+0x500] ;  /* 0x000500160668e981 */ /* 0x000f22000c1e1900 */
[----:B------:R-:W-:-:S03]  /*4560*/  ISETP.GE.AND P6, PT, R129, UR25, PT ;  /* 0x0000001981007c0c */ /* 0x000fc6000bfc6270 */
[----:B------:R-:W4:Y:S04]  /*4570*/  @!P2 LDG.E R102, desc[UR22][R6.64+0x580] ;  /* 0x000580160666a981 */ /* 0x000f28000c1e1900 */
[----:B------:R-:W4:Y:S01]  /*4580*/  @!P3 LDG.E R103, desc[UR22][R6.64+0x600] ;  /* 0x000600160667b981 */ /* 0x000f22000c1e1900 */
[----:B------:R-:W-:-:S03]  /*4590*/  UIMAD.WIDE.U32 UR20, UR7, UR30, UR20 ;  /* 0x0000001e071472a5 */ /* 0x000fc6000f8e0014 */
[----:B------:R-:W4:Y:S01]  /*45a0*/  @!P4 LDG.E R106, desc[UR22][R6.64+0x680] ;  /* 0x00068016066ac981 */ /* 0x000f22000c1e1900 */
[----:B------:R-:W-:-:S03]  /*45b0*/  UIMAD UR26, UR7, UR31, UR26 ;  /* 0x0000001f071a72a4 */ /* 0x000fc6000f8e021a */
[----:B------:R-:W4:Y:S04]  /*45c0*/  @!P5 LDG.E R105, desc[UR22][R6.64+0x700] ;  /* 0x000700160669d981 */ /* 0x000f28000c1e1900 */
[----:B------:R1:W4:Y:S01]  /*45d0*/  @!P6 LDG.E R108, desc[UR22][R6.64+0x780] ;  /* 0x00078016066ce981 */ /* 0x000322000c1e1900 */
[----:B------:R-:W-:Y:S02]  /*45e0*/  ULEA UR34, UP0, UR20, UR32, 0x2 ;  /* 0x0000002014227291 */ /* 0x000fe4000f80103f */
[----:B------:R-:W-:-:S04]  /*45f0*/  UIADD3 UR21, UR21, UR26, URZ ;  /* 0x0000001a15157290 */ /* 0x000fc8000fffe03f */
[----:B------:R-:W-:Y:S01]  /*4600*/  ULEA.HI.X UR20, UR20, UR33, UR21, 0x2, UP0 ;  /* 0x0000002114147291 */ /* 0x000fe200080f1415 */
[----:B------:R-:W-:-:S05]  /*4610*/  IMAD.U32 R8, RZ, RZ, UR34 ;  /* 0x00000022ff087e24 */ /* 0x000fca000f8e00ff */
[----:B------:R-:W-:-:S05]  /*4620*/  IMAD.U32 R9, RZ, RZ, UR20 ;  /* 0x00000014ff097e24 */ /* 0x000fca000f8e00ff */
[----:B------:R1:W4:Y:S01]  /*4630*/  LDG.E R8, desc[UR22][R8.64] ;  /* 0x0000001608087981 */ /* 0x000322000c1e1900 */
[C---:B0-----:R-:W-:Y:S01]  /*4640*/  IMAD R110, R4.reuse, UR35, RZ ;  /* 0x00000023046e7c24 */ /* 0x041fe2000f8e02ff */
[----:B------:R-:W-:Y:S01]  /*4650*/  UIMAD UR34, UR6, -0x400, UR37 ;  /* 0xfffffc00062278a4 */ /* 0x000fe2000f8e0225 */
[----:B-1----:R-:W-:-:S04]  /*4660*/  IMAD.WIDE.U32 R6, R4, UR7, R2 ;  /* 0x0000000704067c25 */ /* 0x002fc8000f8e0002 */
[----:B------:R-:W-:Y:S01]  /*4670*/  IMAD R5, R5, UR7, R110 ;  /* 0x0000000705057c24 */ /* 0x000fe2000f8e026e */
[----:B------:R-:W-:Y:S02]  /*4680*/  LEA R4, P2, R6, UR16, 0x2 ;  /* 0x0000001006047c11 */ /* 0x000fe4000f8410ff */
[----:B------:R-:W-:Y:S02]  /*4690*/  ISETP.GE.AND P6, PT, R2, UR34, PT ;  /* 0x0000002202007c0c */ /* 0x000fe4000bfc6270 */
[----:B------:R-:W-:Y:S02]  /*46a0*/  IADD3 R5, R7, R5, RZ ;  /* 0x0000000507057210 */ /* 0x000fe40007ffe0ff */
[----:B------:R-:W-:Y:S02]  /*46b0*/  ISETP.GE.AND P5, PT, R143, UR34, PT ;  /* 0x000000228f007c0c */ /* 0x000fe4000bfa6270 */
[----:B------:R-:W-:Y:S02]  /*46c0*/  LEA.HI.X R5, R6, UR18, R5, 0x2, P2 ;  /* 0x0000001206057c11 */ /* 0x000fe400090f1405 */
[----:B------:R-:W-:-:S02]  /*46d0*/  ISETP.GE.AND P2, PT, R142, UR34, PT ;  /* 0x000000228e007c0c */ /* 0x000fc4000bf46270 */
[----:B------:R-:W-:Y:S02]  /*46e0*/  ISETP.GE.AND P4, PT, R141, UR34, PT ;  /* 0x000000228d007c0c */ /* 0x000fe4000bf86270 */
[----:B------:R-:W-:Y:S02]  /*46f0*/  ISETP.GE.AND P3, PT, R140, UR34, PT ;  /* 0x000000228c007c0c */ /* 0x000fe4000bf66270 */
[----:B------:R-:W-:Y:S02]  /*4700*/  MOV R9, RZ ;  /* 0x000000ff00097202 */ /* 0x000fe40000000f00 */
[----:B------:R-:W-:Y:S01]  /*4710*/  CS2R R6, SRZ ;  /* 0x0000000000067805 */ /* 0x000fe2000001ff00 */
[----:B--2---:R-:W-:Y:S04]  /*4720*/  STS [R95], R10 ;  /* 0x0000000a5f007388 */ /* 0x004fe80000000800 */
[----:B------:R-:W-:Y:S04]  /*4730*/  STS [R94+0x80], R11 ;  /* 0x0000800b5e007388 */ /* 0x000fe80000000800 */
[----:B---3--:R-:W-:Y:S04]  /*4740*/  STS [R93+0x100], R12 ;  /* 0x0001000c5d007388 */ /* 0x008fe80000000800 */
[----:B-----5:R-:W-:Y:S04]  /*4750*/  STS [R92+0x180], R13 ;  /* 0x0001800d5c007388 */ /* 0x020fe80000000800 */
[----:B----4-:R-:W-:Y:S04]  /*4760*/  STS [R91+0x200], R96 ;  /* 0x000200605b007388 */ /* 0x010fe80000000800 */
[----:B------:R-:W-:Y:S04]  /*4770*/  STS [R90+0x280], R97 ;  /* 0x000280615a007388 */ /* 0x000fe80000000800 */
[----:B------:R-:W-:Y:S04]  /*4780*/  STS [R89+0x300], R98 ;  /* 0x0003006259007388 */ /* 0x000fe80000000800 */
[----:B------:R0:W-:Y:S04]  /*4790*/  STS [R88+0x380], R99 ;  /* 0x0003806358007388 */ /* 0x0001e80000000800 */
[----:B------:R-:W-:Y:S04]  /*47a0*/  STS [R87+0x400], R100 ;  /* 0x0004006457007388 */ /* 0x000fe80000000800 */
[----:B------:R1:W-:Y:S01]  /*47b0*/  STS [R86+0x480], R101 ;  /* 0x0004806556007388 */ /* 0x0003e20000000800 */
[----:B0-----:R-:W-:-:S03]  /*47c0*/  IMAD.MOV.U32 R88, RZ, RZ, RZ ;  /* 0x000000ffff587224 */ /* 0x001fc600078e00ff */
[----:B------:R0:W-:Y:S04]  /*47d0*/  STS [R85+0x500], R104 ;  /* 0x0005006855007388 */ /* 0x0001e80000000800 */
[----:B------:R2:W-:Y:S01]  /*47e0*/  STS [R83+0x580], R102 ;  /* 0x0005806653007388 */ /* 0x0005e20000000800 */
[----:B-1----:R-:W-:-:S03]  /*47f0*/  CS2R R86, SRZ ;  /* 0x0000000000567805 */ /* 0x002fc6000001ff00 */
[----:B------:R-:W-:Y:S01]  /*4800*/  STS [R80+0x600], R103 ;  /* 0x0006006750007388 */ /* 0x000fe20000000800 */
[----:B0-----:R-:W-:-:S03]  /*4810*/  HFMA2.MMA R104, -RZ, RZ, 0, 0 ;  /* 0x00000000ff687435 */ /* 0x001fc600000001ff */
[----:B------:R-:W-:Y:S01]  /*4820*/  STS [R79+0x680], R106 ;  /* 0x0006806a4f007388 */ /* 0x000fe20000000800 */
[----:B------:R-:W-:-:S03]  /*4830*/  IMAD.MOV.U32 R85, RZ, RZ, RZ ;  /* 0x000000ffff557224 */ /* 0x000fc600078e00ff */
[----:B------:R-:W-:Y:S04]  /*4840*/  STS [R78+0x700], R105 ;  /* 0x000700694e007388 */ /* 0x000fe80000000800 */
[----:B------:R-:W-:Y:S01]  /*4850*/  STS [R77+0x780], R108 ;  /* 0x0007806c4d007388 */ /* 0x000fe20000000800 */
        /* <DEDUP_REMOVED lines=8> */
[----:B------:R-:W-:Y:S01]  /*48e0*/  ISETP.GE.AND P4, PT, R136, UR34, PT ;  /* 0x0000002288007c0c */ /* 0x000fe2000bf86270 */
[----:B--2---:R-:W-:Y:S02]  /*48f0*/  IMAD.MOV.U32 R83, RZ, RZ, RZ ;  /* 0x000000ffff537224 */ /* 0x004fe400078e00ff */
[----:B------:R-:W2:Y:S01]  /*4900*/  @!P3 LDG.E R104, desc[UR22][R4.64+0x200] ;  /* 0x000200160468b981 */ /* 0x000ea2000c1e1900 */
[----:B------:R-:W-:Y:S01]  /*4910*/  ISETP.GE.AND P3, PT, R135, UR34, PT ;  /* 0x0000002287007c0c */ /* 0x000fe2000bf66270 */
[----:B------:R-:W-:Y:S02]  /*4920*/  IMAD.MOV.U32 R102, RZ, RZ, RZ ;  /* 0x000000ffff667224 */ /* 0x000fe400078e00ff */
[----:B------:R-:W-:Y:S01]  /*4930*/  IMAD.MOV.U32 R98, RZ, RZ, RZ ;  /* 0x000000ffff627224 */ /* 0x000fe200078e00ff */
[----:B------:R-:W2:Y:S01]  /*4940*/  @!P6 LDG.E R83, desc[UR22][R4.64+0x280] ;  /* 0x000280160453e981 */ /* 0x000ea2000c1e1900 */
[----:B------:R-:W-:Y:S01]  /*4950*/  IMAD.MOV.U32 R97, RZ, RZ, RZ ;  /* 0x000000ffff617224 */ /* 0x000fe200078e00ff */
[----:B------:R-:W-:Y:S01]  /*4960*/  ISETP.GE.AND P6, PT, R134, UR34, PT ;  /* 0x0000002286007c0c */ /* 0x000fe2000bfc6270 */
[----:B------:R-:W-:Y:S01]  /*4970*/  HFMA2.MMA R100, -RZ, RZ, 0, 0 ;  /* 0x00000000ff647435 */ /* 0x000fe200000001ff */
[----:B------:R-:W2:Y:S01]  /*4980*/  @!P5 LDG.E R102, desc[UR22][R4.64+0x300] ;  /* 0x000300160466d981 */ /* 0x000ea2000c1e1900 */
[----:B------:R-:W-:Y:S01]  /*4990*/  FMUL.FTZ R12, R8, 1.4426950216293334961 ;  /* 0x3fb8aa3b080c7820 */ /* 0x000fe20000410000 */
[----:B------:R-:W-:-:S02]  /*49a0*/  ISETP.GE.AND P5, PT, R133, UR34, PT ;  /* 0x0000002285007c0c */ /* 0x000fc4000bfa6270 */
[----:B------:R-:W2:Y:S01]  /*49b0*/  @!P2 LDG.E R9, desc[UR22][R4.64+0x380] ;  /* 0x000380160409a981 */ /* 0x000ea2000c1e1900 */
[----:B------:R-:W-:-:S03]  /*49c0*/  ISETP.GE.AND P2, PT, R132, UR34, PT ;  /* 0x0000002284007c0c */ /* 0x000fc6000bf46270 */
[----:B------:R-:W2:Y:S01]  /*49d0*/  @!P4 LDG.E R98, desc[UR22][R4.64+0x400] ;  /* 0x000400160462c981 */ /* 0x000ea2000c1e1900 */
[----:B------:R-:W-:Y:S01]  /*49e0*/  ISETP.GE.AND P4, PT, R131, UR34, PT ;  /* 0x0000002283007c0c */ /* 0x000fe2000bf86270 */
[----:B------:R-:W-:Y:S02]  /*49f0*/  FMUL.FTZ R10, R12, R59 ;  /* 0x0000003b0c0a7220 */ /* 0x000fe40000410000 */
[----:B------:R-:W2:Y:S01]  /*4a00*/  @!P3 LDG.E R97, desc[UR22][R4.64+0x480] ;  /* 0x000480160461b981 */ /* 0x000ea2000c1e1900 */
[----:B------:R-:W-:Y:S01]  /*4a10*/  ISETP.GE.AND P3, PT, R130, UR34, PT ;  /* 0x0000002282007c0c */ /* 0x000fe2000bf66270 */
[----:B------:R0:W1:Y:S02]  /*4a20*/  MUFU.EX2 R162, R10 ;  /* 0x0000000a00a27308 */ /* 0x0000640000000800 */
[----:B------:R-:W2:Y:S01]  /*4a30*/  @!P6 LDG.E R100, desc[UR22][R4.64+0x500] ;  /* 0x000500160464e981 */ /* 0x000ea2000c1e1900 */
[----:B------:R-:W-:Y:S01]  /*4a40*/  ISETP.GE.AND P6, PT, R129, UR34, PT ;  /* 0x0000002281007c0c */ /* 0x000fe2000bfc6270 */
[----:B------:R-:W-:-:S02]  /*4a50*/  FMUL.FTZ R8, R12, R60 ;  /* 0x0000003c0c087220 */ /* 0x000fc40000410000 */
[----:B------:R-:W2:Y:S01]  /*4a60*/  @!P5 LDG.E R6, desc[UR22][R4.64+0x580] ;  /* 0x000580160406d981 */ /* 0x000ea2000c1e1900 */
[----:B0-----:R-:W-:-:S03]  /*4a70*/  CS2R R10, SRZ ;  /* 0x00000000000a7805 */ /* 0x001fc6000001ff00 */
[----:B------:R-:W2:Y:S01]  /*4a80*/  @!P2 LDG.E R7, desc[UR22][R4.64+0x600] ;  /* 0x000600160407a981 */ /* 0x000ea2000c1e1900 */
[----:B------:R0:W-:Y:S01]  /*4a90*/  MUFU.EX2 R165, R8 ;  /* 0x0000000800a57308 */ /* 0x0001e20000000800 */
[----:B------:R-:W1:Y:S02]  /*4aa0*/  S2R R96, SR_TID.X ;  /* 0x0000000000607919 */ /* 0x000e640000002100 */
[----:B------:R-:W2:Y:S01]  /*4ab0*/  @!P4 LDG.E R10, desc[UR22][R4.64+0x680] ;  /* 0x00068016040ac981 */ /* 0x000ea2000c1e1900 */
[----:B0-----:R-:W-:-:S03]  /*4ac0*/  IMAD.MOV.U32 R8, RZ, RZ, RZ ;  /* 0x000000ffff087224 */ /* 0x001fc600078e00ff */
[----:B------:R-:W2:Y:S04]  /*4ad0*/  @!P3 LDG.E R11, desc[UR22][R4.64+0x700] ;  /* 0x00070016040bb981 */ /* 0x000ea8000c1e1900 */
[----:B------:R0:W2:Y:S04]  /*4ae0*/  @!P6 LDG.E R8, desc[UR22][R4.64+0x780] ;  /* 0x000780160408e981 */ /* 0x0000a8000c1e1900 */
[----:B------:R-:W1:Y:S04]  /*4af0*/  LDS R77, [R76+0x4] ;  /* 0x000004004c4d7984 */ /* 0x000e680000000800 */
[----:B------:R0:W-:Y:S04]  /*4b00*/  LDS R78, [R75] ;  /* 0x000000004b4e7984 */ /* 0x0001e80000000800 */
[----:B------:R-:W1:Y:S01]  /*4b10*/  LDS R74, [R74+0xc] ;  /* 0x00000c004a4a7984 */ /* 0x000e620000000800 */
[----:B0-----:R-:W-:-:S03]  /*4b20*/  FMUL.FTZ R75, R12, R57 ;  /* 0x000000390c4b7220 */ /* 0x001fc60000410000 */
[----:B------:R-:W-:Y:S01]  /*4b30*/  LDS R4, [R67+0x20] ;  /* 0x0000200043047984 */ /* 0x000fe20000000800 */
[----:B------:R0:W1:Y:S03]  /*4b40*/  MUFU.EX2 R158, R75 ;  /* 0x0000004b009e7308 */ /* 0x0000660000000800 */
[----:B------:R-:W-:Y:S01]  /*4b50*/  LDS R69, [R69+0x18] ;  /* 0x0000180045457984 */ /* 0x000fe20000000800 */
[----:B------:R-:W-:-:S03]  /*4b60*/  FMUL.FTZ R13, R12, R58 ;  /* 0x0000003a0c0d7220 */ /* 0x000fc60000410000 */
[----:B------:R-:W-:Y:S04]  /*4b70*/  LDS R5, [R68+0x24] ;  /* 0x0000240044057984 */ /* 0x000fe80000000800 */
[----:B0-----:R0:W0:Y:S04]  /*4b80*/  LDS R75, [R72+0x14] ;  /* 0x00001400484b7984 */ /* 0x0010280000000800 */
[----:B------:R-:W0:Y:S01]  /*4b90*/  LDS R73, [R73+0x8] ;  /* 0x0000080049497984 */ /* 0x000e220000000800 */
[----:B------:R1:W-:Y:S03]  /*4ba0*/  MUFU.EX2 R160, R13 ;  /* 0x0000000d00a07308 */ /* 0x0003e60000000800 */
[----:B------:R0:W0:Y:S01]  /*4bb0*/  LDS R76, [R71+0x10] ;  /* 0x00001000474c7984 */ /* 0x0000220000000800 */
[----:B------:R-:W-:-:S03]  /*4bc0*/  FMUL.FTZ R80, R12, R55 ;  /* 0x000000370c507220 */ /* 0x000fc60000410000 */
[----:B------:R-:W0:Y:S01]  /*4bd0*/  LDS R65, [R65+0x28] ;  /* 0x0000280041417984 */ /* 0x000e220000000800 */
[----:B-1----:R-:W-:-:S03]  /*4be0*/  IMAD.SHL.U32 R13, R96, 0x10, RZ ;  /* 0x00000010600d7824 */ /* 0x002fc600078e00ff */
[----:B------:R-:W1:Y:S02]  /*4bf0*/  LDS R70, [R70+0x1c] ;  /* 0x00001c0046467984 */ /* 0x000e640000000800 */
[----:B------:R-:W-:Y:S01]  /*4c00*/  IADD3 R89, R13, 0x8, RZ ;  /* 0x000000080d597810 */ /* 0x000fe20007ffe0ff */
[----:B------:R-:W1:Y:S01]  /*4c10*/  MUFU.EX2 R80, R80 ;  /* 0x0000005000507308 */ /* 0x000e620000000800 */
[----:B------:R-:W1:Y:S02]  /*4c20*/  LDS R66, [R66+0x2c] ;  /* 0x00002c0042427984 */ /* 0x000e640000000800 */
[----:B------:R-:W-:Y:S01]  /*4c30*/  ISETP.GE.U32.AND P4, PT, R89, UR34, PT ;  /* 0x0000002259007c0c */ /* 0x000fe2000bf86070 */
[----:B------:R-:W-:Y:S01]  /*4c40*/  FMUL.FTZ R89, R12, R54 ;  /* 0x000000360c597220 */ /* 0x000fe20000410000 */
[----:B------:R-:W-:Y:S01]  /*4c50*/  FMUL.FTZ R77, R20, R77 ;  /* 0x0000004d144d7220 */ /* 0x000fe20000410000 */
[----:B------:R-:W-:Y:S01]  /*4c60*/  ISETP.GE.U32.AND P5, PT, R149, UR34, PT ;  /* 0x0000002295007c0c */ /* 0x000fe2000bfa6070 */
[C---:B0-----:R-:W-:Y:S01]  /*4c70*/  FMUL.FTZ R72, R12.reuse, R51 ;  /* 0x000000330c487220 */ /* 0x041fe20000410000 */
[----:B------:R-:W-:Y:S01]  /*4c80*/  FMUL.FTZ R71, R12, R52 ;  /* 0x000000340c477220 */ /* 0x000fe20000410000 */
[----:B------:R-:W-:Y:S01]  /*4c90*/  LDS R61, [R61+0x38] ;  /* 0x000038003d3d7984 */ /* 0x000fe20000000800 */
[----:B------:R-:W0:Y:S01]  /*4ca0*/  MUFU.EX2 R89, R89 ;  /* 0x0000005900597308 */ /* 0x000e220000000800 */
[----:B------:R-:W-:Y:S01]  /*4cb0*/  FSEL R163, R77, RZ, !P5 ;  /* 0x000000ff4da37208 */ /* 0x000fe20006800000 */
[----:B------:R-:W-:Y:S01]  /*4cc0*/  FMUL.FTZ R74, R19, R74 ;  /* 0x0000004a134a7220 */ /* 0x000fe20000410000 */
[----:B------:R-:W-:Y:S01]  /*4cd0*/  FSEL R162, R162, 1, !P5 ;  /* 0x3f800000a2a27808 */ /* 0x000fe20006800000 */
[----:B------:R-:W-:Y:S01]  /*4ce0*/  FMUL.FTZ R79, R12, R56 ;  /* 0x000000380c4f7220 */ /* 0x000fe20000410000 */
[----:B------:R-:W-:-:S03]  /*4cf0*/  ISETP.GE.U32.AND P5, PT, R147, UR34, PT ;  /* 0x0000002293007c0c */ /* 0x000fc6000bfa6070 */
[----:B------:R-:W0:Y:S01]  /*4d00*/  MUFU.EX2 R72, R72 ;  /* 0x0000004800487308 */ /* 0x000e220000000800 */
[----:B------:R-:W-:Y:S01]  /*4d10*/  FSEL R159, R74, RZ, !P5 ;  /* 0x000000ff4a9f7208 */ /* 0x000fe20006800000 */
[----:B------:R-:W-:Y:S01]  /*4d20*/  FMUL.FTZ R75, R18, R75 ;  /* 0x0000004b124b7220 */ /* 0x000fe20000410000 */
[----:B------:R-:W-:Y:S01]  /*4d30*/  FSEL R158, R158, 1, !P5 ;  /* 0x3f8000009e9e7808 */ /* 0x000fe20006800000 */
[----:B------:R-:W-:Y:S01]  /*4d40*/  FMUL.FTZ R67, R12, R50 ;  /* 0x000000320c437220 */ /* 0x000fe20000410000 */
[----:B------:R-:W-:-:S03]  /*4d50*/  ISETP.GE.U32.AND P5, PT, R145, UR34, PT ;  /* 0x0000002291007c0c */ /* 0x000fc6000bfa6070 */
[----:B------:R-:W0:Y:S01]  /*4d60*/  MUFU.EX2 R71, R71 ;  /* 0x0000004700477308 */ /* 0x000e220000000800 */
[----:B------:R-:W-:Y:S01]  /*4d70*/  FMUL.FTZ R4, R25, R4 ;  /* 0x0000000419047220 */ /* 0x000fe20000410000 */
[----:B------:R-:W-:Y:S02]  /*4d80*/  VIADD R90, R13, 0x9 ;  /* 0x000000090d5a7836 */ /* 0x000fe40000000000 */
[----:B------:R-:W-:Y:S01]  /*4d90*/  FMUL.FTZ R78, R21, R78 ;  /* 0x0000004e154e7220 */ /* 0x000fe20000410000 */
[----:B------:R-:W-:Y:S01]  /*4da0*/  FSEL R155, R75, RZ, !P5 ;  /* 0x000000ff4b9b7208 */ /* 0x000fe20006800000 */
[----:B------:R-:W-:Y:S01]  /*4db0*/  FMUL.FTZ R69, R24, R69 ;  /* 0x0000004518457220 */ /* 0x000fe20000410000 */
[----:B-1----:R-:W-:Y:S01]  /*4dc0*/  FSEL R154, R80, 1, !P5 ;  /* 0x3f800000509a7808 */ /* 0x002fe20006800000 */
[----:B------:R-:W1:Y:S01]  /*4dd0*/  MUFU.EX2 R79, R79 ;  /* 0x0000004f004f7308 */ /* 0x000e620000000800 */
[----:B------:R-:W-:Y:S02]  /*4de0*/  ISETP.GE.U32.AND P6, PT, R13, UR34, PT ;  /* 0x000000220d007c0c */ /* 0x000fe4000bfc6070 */
[----:B------:R-:W-:Y:S01]  /*4df0*/  ISETP.GE.U32.AND P5, PT, R144, UR34, PT ;  /* 0x0000002290007c0c */ /* 0x000fe2000bfa6070 */
[----:B------:R-:W-:-:S04]  /*4e00*/  FMUL.FTZ R5, R16, R5 ;  /* 0x0000000510057220 */ /* 0x000fc80000410000 */
[----:B------:R0:W1:Y:S01]  /*4e10*/  MUFU.EX2 R125, R67 ;  /* 0x00000043007d7308 */ /* 0x0000620000000800 */
[----:B------:R-:W-:Y:S01]  /*4e20*/  FSEL R151, R4, RZ, !P4 ;  /* 0x000000ff04977208 */ /* 0x000fe20006000000 */
[----:B------:R-:W-:Y:S01]  /*4e30*/  FMUL.FTZ R73, R22, R73 ;  /* 0x0000004916497220 */ /* 0x000fe20000410000 */
[----:B------:R-:W-:Y:S02]  /*4e40*/  ISETP.GE.U32.AND P3, PT, R90, UR34, PT ;  /* 0x000000225a007c0c */ /* 0x000fe4000bf66070 */
[----:B------:R-:W-:Y:S01]  /*4e50*/  FSEL R164, R78, RZ, !P6 ;  /* 0x000000ff4ea47208 */ /* 0x000fe20007000000 */
[----:B0-----:R-:W-:Y:S01]  /*4e60*/  VIADD R67, R13, 0xc ;  /* 0x0000000c0d437836 */ /* 0x001fe20000000000 */
[----:B------:R-:W-:Y:S02]  /*4e70*/  FSEL R165, R165, 1, !P6 ;  /* 0x3f800000a5a57808 */ /* 0x000fe40007000000 */
[----:B------:R-:W-:Y:S02]  /*4e80*/  FSEL R153, R69, RZ, !P5 ;  /* 0x000000ff45997208 */ /* 0x000fe40006800000 */
[----:B------:R-:W-:-:S02]  /*4e90*/  FSEL R152, R89, 1, !P5 ;  /* 0x3f80000059987808 */ /* 0x000fc40006800000 */
[----:B------:R-:W-:Y:S02]  /*4ea0*/  IADD3 R4, R13, 0xe, RZ ;  /* 0x0000000e0d047810 */ /* 0x000fe40007ffe0ff */
[----:B------:R-:W-:Y:S02]  /*4eb0*/  ISETP.GE.U32.AND P6, PT, R148, UR34, PT ;  /* 0x0000002294007c0c */ /* 0x000fe4000bfc6070 */
[----:B------:R-:W-:Y:S01]  /*4ec0*/  ISETP.GE.U32.AND P5, PT, R67, UR34, PT ;  /* 0x0000002243007c0c */ /* 0x000fe2000bfa6070 */
[----:B------:R-:W-:Y:S01]  /*4ed0*/  VIADD R67, R13, 0xd ;  /* 0x0000000d0d437836 */ /* 0x000fe20000000000 */
[----:B------:R-:W-:Y:S01]  /*4ee0*/  FSEL R128, R5, RZ, !P3 ;  /* 0x000000ff05807208 */ /* 0x000fe20005800000 */
[----:B------:R-:W-:Y:S01]  /*4ef0*/  FMUL.FTZ R76, R23, R76 ;  /* 0x0000004c174c7220 */ /* 0x000fe20000410000 */
[----:B------:R-:W-:Y:S01]  /*4f00*/  FSEL R127, R72, 1, !P3 ;  /* 0x3f800000487f7808 */ /* 0x000fe20005800000 */
[----:B------:R-:W-:Y:S01]  /*4f10*/  LDS R5, [R64+0x34] ;  /* 0x0000340040057984 */ /* 0x000fe20000000800 */
[----:B------:R-:W-:-:S02]  /*4f20*/  FSEL R161, R73, RZ, !P6 ;  /* 0x000000ff49a17208 */ /* 0x000fc40007000000 */
[----:B------:R-:W-:Y:S02]  /*4f30*/  FSEL R160, R160, 1, !P6 ;  /* 0x3f800000a0a07808 */ /* 0x000fe40007000000 */
[----:B------:R-:W-:Y:S02]  /*4f40*/  ISETP.GE.U32.AND P3, PT, R4, UR34, PT ;  /* 0x0000002204007c0c */ /* 0x000fe4000bf66070 */
[----:B------:R-:W-:Y:S01]  /*4f50*/  ISETP.GE.U32.AND P6, PT, R146, UR34, PT ;  /* 0x0000002292007c0c */ /* 0x000fe2000bfc6070 */
[----:B------:R-:W0:Y:S01]  /*4f60*/  LDS R4, [R63+0x30] ;  /* 0x000030003f047984 */ /* 0x000e220000000800 */
[----:B------:R-:W-:Y:S02]  /*4f70*/  FSEL R150, R71, 1, !P4 ;  /* 0x3f80000047967808 */ /* 0x000fe40006000000 */
[----:B------:R-:W-:Y:S01]  /*4f80*/  IADD3 R68, R13, 0xb, RZ ;  /* 0x0000000b0d447810 */ /* 0x000fe20007ffe0ff */
[-C--:B------:R-:W-:Y:S01]  /*4f90*/  FMUL.FTZ R69, R165, R162.reuse ;  /* 0x000000a2a5457220 */ /* 0x080fe20000410000 */
[----:B------:R-:W-:Y:S01]  /*4fa0*/  ISETP.GE.U32.AND P4, PT, R67, UR34, PT ;  /* 0x0000002243007c0c */ /* 0x000fe2000bf86070 */
[----:B------:R-:W-:Y:S01]  /*4fb0*/  FMUL.FTZ R67, R12, R53 ;  /* 0x000000350c437220 */ /* 0x000fe20000410000 */
[----:B------:R-:W-:Y:S01]  /*4fc0*/  FSEL R157, R76, RZ, !P6 ;  /* 0x000000ff4c9d7208 */ /* 0x000fe20007000000 */
[----:B------:R-:W-:Y:S01]  /*4fd0*/  VIADD R91, R13, 0xa ;  /* 0x0000000a0d5b7836 */ /* 0x000fe20000000000 */
[----:B-1----:R-:W-:Y:S01]  /*4fe0*/  FSEL R156, R79, 1, !P6 ;  /* 0x3f8000004f9c7808 */ /* 0x002fe20007000000 */
[----:B------:R1:W0:Y:S01]  /*4ff0*/  LDS R63, [R62+0x3c] ;  /* 0x00003c003e3f7984 */ /* 0x0002220000000800 */
[----:B------:R-:W-:Y:S01]  /*5000*/  ISETP.GE.U32.AND P6, PT, R68, UR34, PT ;  /* 0x0000002244007c0c */ /* 0x000fe2000bfc6070 */
[----:B------:R-:W-:Y:S01]  /*5010*/  FFMA.FTZ R68, R164, R162, R163 ;  /* 0x000000a2a4447223 */ /* 0x000fe200000100a3 */
[----:B------:R-:W1:Y:S03]  /*5020*/  MUFU.EX2 R67, R67 ;  /* 0x0000004300437308 */ /* 0x000e660000000800 */
[C---:B------:R-:W-:Y:S01]  /*5030*/  FFMA.FTZ R71, R160.reuse, R68, R161 ;  /* 0x00000044a0477223 */ /* 0x040fe200000100a1 */
[----:B------:R-:W-:Y:S01]  /*5040*/  FMUL.FTZ R69, R160, R69 ;  /* 0x00000045a0457220 */ /* 0x000fe20000410000 */
[----:B------:R-:W-:-:S02]  /*5050*/  FMUL.FTZ R65, R26, R65 ;  /* 0x000000411a417220 */ /* 0x000fc40000410000 */
[C---:B------:R-:W-:Y:S01]  /*5060*/  FFMA.FTZ R71, R158.reuse, R71, R159 ;  /* 0x000000479e477223 */ /* 0x040fe2000001009f */
[----:B------:R-:W-:Y:S01]  /*5070*/  ISETP.GE.U32.AND P2, PT, R91, UR34, PT ;  /* 0x000000225b007c0c */ /* 0x000fe2000bf46070 */
[----:B------:R-:W-:Y:S01]  /*5080*/  FMUL.FTZ R69, R158, R69 ;  /* 0x000000459e457220 */ /* 0x000fe20000410000 */
[----:B------:R-:W-:Y:S01]  /*5090*/  FMUL.FTZ R121, R12, R49 ;  /* 0x000000310c797220 */ /* 0x000fe20000410000 */
[C---:B------:R-:W-:Y:S01]  /*50a0*/  FFMA.FTZ R71, R156.reuse, R71, R157 ;  /* 0x000000479c477223 */ /* 0x040fe2000001009d */
[----:B------:R-:W-:Y:S01]  /*50b0*/  FSEL R126, R65, RZ, !P2 ;  /* 0x000000ff417e7208 */ /* 0x000fe20005000000 */
[----:B------:R-:W-:Y:S01]  /*50c0*/  FMUL.FTZ R70, R17, R70 ;  /* 0x0000004611467220 */ /* 0x000fe20000410000 */
[----:B------:R-:W-:Y:S01]  /*50d0*/  FSEL R125, R125, 1, !P2 ;  /* 0x3f8000007d7d7808 */ /* 0x000fe20005000000 */
[----:B------:R-:W-:Y:S01]  /*50e0*/  FMUL.FTZ R69, R156, R69 ;  /* 0x000000459c457220 */ /* 0x000fe20000410000 */
[----:B------:R-:W-:Y:S01]  /*50f0*/  ISETP.GE.U32.AND P2, PT, R82, UR34, PT ;  /* 0x0000002252007c0c */ /* 0x000fe2000bf46070 */
[----:B------:R-:W-:Y:S01]  /*5100*/  FMUL.FTZ R120, R12, R48 ;  /* 0x000000300c787220 */ /* 0x000fe20000410000 */
[----:B------:R-:W-:Y:S01]  /*5110*/  FFMA.FTZ R71, R154, R71, R155 ;  /* 0x000000479a477223 */ /* 0x000fe2000001009b */
[----:B------:R-:W0:Y:S01]  /*5120*/  MUFU.EX2 R121, R121 ;  /* 0x0000007900797308 */ /* 0x000e220000000800 */
[----:B------:R-:W-:-:S02]  /*5130*/  VIADD R68, R13, 0xf ;  /* 0x0000000f0d447836 */ /* 0x000fc40000000000 */
[----:B------:R-:W-:Y:S01]  /*5140*/  FMUL.FTZ R13, R12, R46 ;  /* 0x0000002e0c0d7220 */ /* 0x000fe20000410000 */
[----:B------:R-:W-:Y:S01]  /*5150*/  FMUL.FTZ R69, R154, R69 ;  /* 0x000000459a457220 */ /* 0x000fe20000410000 */
[----:B------:R-:W-:Y:S01]  /*5160*/  FSEL R124, R70, RZ, !P2 ;  /* 0x000000ff467c7208 */ /* 0x000fe20005000000 */
[----:B------:R-:W-:Y:S01]  /*5170*/  FMUL.FTZ R65, R12, R47 ;  /* 0x0000002f0c417220 */ /* 0x000fe20000410000 */
[----:B-1----:R-:W-:Y:S01]  /*5180*/  FSEL R123, R67, 1, !P2 ;  /* 0x3f800000437b7808 */ /* 0x002fe20005000000 */
[C---:B------:R-:W-:Y:S01]  /*5190*/  FFMA.FTZ R71, R152.reuse, R71, R153 ;  /* 0x0000004798477223 */ /* 0x040fe20000010099 */
[----:B------:R-:W1:Y:S01]  /*51a0*/  MUFU.EX2 R120, R120 ;  /* 0x0000007800787308 */ /* 0x000e620000000800 */
[----:B------:R-:W-:Y:S02]  /*51b0*/  FMUL.FTZ R62, R152, R69 ;  /* 0x00000045983e7220 */ /* 0x000fe40000410000 */
[C---:B------:R-:W-:Y:S01]  /*51c0*/  FFMA.FTZ R71, R123.reuse, R71, R124 ;  /* 0x000000477b477223 */ /* 0x040fe2000001007c */
[----:B------:R-:W-:Y:S01]  /*51d0*/  FMUL.FTZ R12, R12, R45 ;  /* 0x0000002d0c0c7220 */ /* 0x000fe20000410000 */
[----:B------:R-:W-:-:S03]  /*51e0*/  FMUL.FTZ R67, R123, R62 ;  /* 0x0000003e7b437220 */ /* 0x000fc60000410000 */
[----:B------:R-:W1:Y:S01]  /*51f0*/  MUFU.EX2 R13, R13 ;  /* 0x0000000d000d7308 */ /* 0x000e620000000800 */
[C---:B------:R-:W-:Y:S01]  /*5200*/  FFMA.FTZ R71, R150.reuse, R71, R151 ;  /* 0x0000004796477223 */ /* 0x040fe20000010097 */
[----:B------:R-:W-:Y:S01]  /*5210*/  FMUL.FTZ R66, R15, R66 ;  /* 0x000000420f427220 */ /* 0x000fe20000410000 */
[----:B------:R-:W-:-:S05]  /*5220*/  FMUL.FTZ R62, R150, R67 ;  /* 0x00000043963e7220 */ /* 0x000fca0000410000 */
[----:B------:R-:W1:Y:S01]  /*5230*/  MUFU.EX2 R65, R65 ;  /* 0x0000004100417308 */ /* 0x000e620000000800 */
[----:B------:R-:W-:Y:S01]  /*5240*/  FFMA.FTZ R71, R127, R71, R128 ;  /* 0x000000477f477223 */ /* 0x000fe20000010080 */
[----:B0-----:R-:W-:Y:S01]  /*5250*/  FMUL.FTZ R4, R27, R4 ;  /* 0x000000041b047220 */ /* 0x001fe20000410000 */
[----:B------:R-:W-:Y:S01]  /*5260*/  FSEL R122, R66, RZ, !P6 ;  /* 0x000000ff427a7208 */ /* 0x000fe20007000000 */
[----:B------:R-:W-:Y:S01]  /*5270*/  FMUL.FTZ R62, R127, R62 ;  /* 0x0000003e7f3e7220 */ /* 0x000fe20000410000 */
[----:B------:R-:W-:Y:S01]  /*5280*/  FSEL R121, R121, 1, !P6 ;  /* 0x3f80000079797808 */ /* 0x000fe20007000000 */
[C---:B------:R-:W-:Y:S02]  /*5290*/  FFMA.FTZ R71, R125.reuse, R71, R126 ;  /* 0x000000477d477223 */ /* 0x040fe4000001007e */
[----:B------:R-:W0:Y:S01]  /*52a0*/  MUFU.EX2 R12, R12 ;  /* 0x0000000c000c7308 */ /* 0x000e220000000800 */
[----:B------:R-:W-:Y:S01]  /*52b0*/  FMUL.FTZ R5, R14, R5 ;  /* 0x000000050e057220 */ /* 0x000fe20000410000 */
[----:B-1----:R-:W-:Y:S01]  /*52c0*/  FSEL R120, R120, 1, !P5 ;  /* 0x3f80000078787808 */ /* 0x002fe20006800000 */
[----:B------:R-:W-:Y:S01]  /*52d0*/  FMUL.FTZ R62, R125, R62 ;  /* 0x0000003e7d3e7220 */ /* 0x000fe20000410000 */
[----:B------:R-:W-:Y:S01]  /*52e0*/  FSEL R117, R4, RZ, !P5 ;  /* 0x000000ff04757208 */ /* 0x000fe20006800000 */
[----:B------:R-:W-:Y:S01]  /*52f0*/  FFMA.FTZ R71, R121, R71, R122 ;  /* 0x0000004779477223 */ /* 0x000fe2000001007a */
[----:B------:R-:W-:Y:S01]  /*5300*/  FSEL R118, R13, 1, !P3 ;  /* 0x3f8000000d767808 */ /* 0x000fe20005800000 */
[----:B------:R-:W-:Y:S01]  /*5310*/  FMUL.FTZ R61, R28, R61 ;  /* 0x0000003d1c3d7220 */ /* 0x000fe20000410000 */
[----:B------:R-:W-:Y:S01]  /*5320*/  FMUL.FTZ R13, R121, R62 ;  /* 0x0000003e790d7220 */ /* 0x000fe20000410000 */
[----:B------:R-:W-:Y:S01]  /*5330*/  FSEL R119, R65, 1, !P4 ;  /* 0x3f80000041777808 */ /* 0x000fe20006000000 */
[----:B------:R-:W-:Y:S01]  /*5340*/  FFMA.FTZ R71, R120, R71, R117 ;  /* 0x0000004778477223 */ /* 0x000fe20000010075 */
[----:B------:R-:W-:Y:S01]  /*5350*/  FSEL R116, R5, RZ, !P4 ;  /* 0x000000ff05747208 */ /* 0x000fe20006000000 */
[----:B------:R-:W-:Y:S01]  /*5360*/  FMUL.FTZ R63, R0, R63 ;  /* 0x0000003f003f7220 */ /* 0x000fe20000410000 */
[----:B------:R-:W-:Y:S01]  /*5370*/  ISETP.GE.U32.AND P2, PT, R68, UR34, PT ;  /* 0x0000002244007c0c */ /* 0x000fe2000bf46070 */
[----:B------:R-:W-:Y:S01]  /*5380*/  FMUL.FTZ R4, R120, R13 ;  /* 0x0000000d78047220 */ /* 0x000fe20000410000 */
[----:B------:R-:W-:Y:S01]  /*5390*/  FSEL R115, R61, RZ, !P3 ;  /* 0x000000ff3d737208 */ /* 0x000fe20005800000 */
[C---:B------:R-:W-:Y:S01]  /*53a0*/  FFMA.FTZ R71, R119.reuse, R71, R116 ;  /* 0x0000004777477223 */ /* 0x040fe20000010074 */
[----:B0-----:R-:W-:Y:S01]  /*53b0*/  FSEL R114, R12, 1, !P2 ;  /* 0x3f8000000c727808 */ /* 0x001fe20005000000 */
[----:B------:R-:W-:Y:S01]  /*53c0*/  FMUL.FTZ R5, R119, R4 ;  /* 0x0000000477057220 */ /* 0x000fe20000410000 */
[----:B------:R-:W-:Y:S01]  /*53d0*/  FSEL R113, R63, RZ, !P2 ;  /* 0x000000ff3f717208 */ /* 0x000fe20005000000 */
[----:B------:R-:W-:-:S02]  /*53e0*/  FFMA.FTZ R71, R118, R71, R115 ;  /* 0x0000004776477223 */ /* 0x000fc40000010073 */
[----:B------:R-:W-:Y:S02]  /*53f0*/  FMUL.FTZ R5, R118, R5 ;  /* 0x0000000576057220 */ /* 0x000fe40000410000 */
[C---:B------:R-:W-:Y:S02]  /*5400*/  FFMA.FTZ R13, R114.reuse, R71, R113 ;  /* 0x00000047720d7223 */ /* 0x040fe40000010071 */
[----:B------:R-:W-:-:S03]  /*5410*/  FMUL.FTZ R12, R114, R5 ;  /* 0x00000005720c7220 */ /* 0x000fc60000410000 */
        /* <DEDUP_REMOVED lines=15> */
[----:B------:R-:W-:Y:S01]  /*5510*/  IADD3 R4, R61, 0x20, RZ ;  /* 0x000000203d047810 */ /* 0x000fe20007ffe0ff */
[----:B-1----:R-:W-:-:S03]  /*5520*/  @P2 FMUL.FTZ R12, R12, R5 ;  /* 0x000000050c0c2220 */ /* 0x002fc60000410000 */
[----:B------:R-:W-:Y:S02]  /*5530*/  LEA.HI.SX32 R65, R4, R61, 0x1b ;  /* 0x0000003d04417211 */ /* 0x000fe400078fdaff */
[----:B------:R-:W0:Y:S04]  /*5540*/  SHFL.UP PT, R4, R13, 0x8, RZ ;  /* 0x050000000d047989 */ /* 0x000e2800000e00ff */
[----:B------:R-:W1:Y:S01]  /*5550*/  SHFL.UP PT, R5, R12, 0x8, RZ ;  /* 0x050000000c057989 */ /* 0x000e6200000e00ff */
[----:B------:R-:W-:Y:S01]  /*5560*/  ISETP.GE.AND P2, PT, R84, 0x8, PT ;  /* 0x000000085400780c */ /* 0x000fe20003f46270 */
[----:B------:R-:W3:Y:S01]  /*5570*/  S2UR UR21, SR_CgaCtaId ;  /* 0x00000000001579c3 */ /* 0x000ee20000008800 */
[----:B------:R-:W-:Y:S01]  /*5580*/  UMOV UR20, 0x400 ;  /* 0x0000040000147882 */ /* 0x000fe20000000000 */
[----:B------:R-:W-:-:S02]  /*5590*/  VIADD R106, R61, 0x40 ;  /* 0x000000403d6a7836 */ /* 0x000fc40000000000 */
        /* <DEDUP_REMOVED lines=9> */
[C---:B------:R-:W-:Y:S01]  /*5630*/  VIADD R80, R61.reuse, 0xc0 ;  /* 0x000000c03d507836 */ /* 0x040fe20000000000 */
[----:B------:R-:W-:Y:S01]  /*5640*/  LEA.HI.SX32 R106, R106, R61, 0x1b ;  /* 0x0000003d6a6a7211 */ /* 0x000fe200078fdaff */
[C---:B------:R-:W-:Y:S01]  /*5650*/  VIADD R76, R61.reuse, 0x100 ;  /* 0x000001003d4c7836 */ /* 0x040fe20000000000 */
[----:B------:R-:W-:Y:S01]  /*5660*/  ISETP.GE.AND P2, PT, R84, 0x10, PT ;  /* 0x000000105400780c */ /* 0x000fe20003f46270 */
[C---:B------:R-:W-:Y:S01]  /*5670*/  VIADD R74, R61.reuse, 0x120 ;  /* 0x000001203d4a7836 */ /* 0x040fe20000000000 */
[----:B------:R-:W-:-:S02]  /*5680*/  IADD3 R78, R61, 0xe0, RZ ;  /* 0x000000e03d4e7810 */ /* 0x000fc40007ffe0ff */
[-C--:B------:R-:W-:Y:S02]  /*5690*/  LEA.HI.SX32 R63, R94, R61.reuse, 0x1b ;  /* 0x0000003d5e3f7211 */ /* 0x080fe400078fdaff */
[-C--:B------:R-:W-:Y:S02]  /*56a0*/  LEA.HI.SX32 R91, R92, R61.reuse, 0x1b ;  /* 0x0000003d5c5b7211 */ /* 0x080fe400078fdaff */
[----:B------:R-:W-:Y:S01]  /*56b0*/  LEA R95, R95, UR20, 0x2 ;  /* 0x000000145f5f7c11 */ /* 0x000fe2000f8e10ff */
[----:B------:R-:W-:Y:S01]  /*56c0*/  VIADD R70, R61, 0x160 ;  /* 0x000001603d467836 */ /* 0x000fe20000000000 */
        /* <DEDUP_REMOVED lines=9> */
[----:B------:R-:W-:Y:S01]  /*5760*/  LEA.HI.SX32 R76, R76, R61, 0x1b ;  /* 0x0000003d4c4c7211 */ /* 0x000fe200078fdaff */
[----:B------:R3:W-:Y:S01]  /*5770*/  STS [R95+0x1080], R88 ;  /* 0x001080585f007388 */ /* 0x0007e20000000800 */
[----:B------:R-:W-:-:S02]  /*5780*/  LEA R91, R91, UR20, 0x2 ;  /* 0x000000145b5b7c11 */ /* 0x000fc4000f8e10ff */
[----:B------:R-:W-:Y:S01]  /*5790*/  IADD3 R66, R61, 0x1a0, RZ ;  /* 0x000001a03d427810 */ /* 0x000fe20007ffe0ff */
[----:B----4-:R4:W-:Y:S01]  /*57a0*/  STS [R94+0x1100], R87 ;  /* 0x001100575e007388 */ /* 0x0109e20000000800 */
[-C--:B------:R-:W-:Y:S02]  /*57b0*/  LEA.HI.SX32 R74, R74, R61.reuse, 0x1b ;  /* 0x0000003d4a4a7211 */ /* 0x080fe400078fdaff */
[----:B------:R-:W-:Y:S01]  /*57c0*/  LEA R90, R90, UR20, 0x2 ;  /* 0x000000145a5a7c11 */ /* 0x000fe2000f8e10ff */
[----:B-----5:R5:W-:Y:S01]  /*57d0*/  STS [R93+0x1180], R86 ;  /* 0x001180565d007388 */ /* 0x020be20000000800 */
[-C--:B------:R-:W-:Y:S02]  /*57e0*/  LEA.HI.SX32 R72, R72, R61.reuse, 0x1b ;  /* 0x0000003d48487211 */ /* 0x080fe400078fdaff */
[----:B------:R-:W-:Y:S01]  /*57f0*/  LEA R89, R80, UR20, 0x2 ;  /* 0x0000001450597c11 */ /* 0x000fe2000f8e10ff */
[----:B------:R1:W-:Y:S01]  /*5800*/  STS [R92+0x1200], R85 ;  /* 0x001200555c007388 */ /* 0x0003e20000000800 */
[----:B------:R-:W-:-:S02]  /*5810*/  LEA.HI.SX32 R70, R70, R61, 0x1b ;  /* 0x0000003d46467211 */ /* 0x000fc400078fdaff */
[----:B---3--:R-:W-:Y:S01]  /*5820*/  LEA R88, R78, UR20, 0x2 ;  /* 0x000000144e587c11 */ /* 0x008fe2000f8e10ff */
[----:B--2---:R-:W-:Y:S01]  /*5830*/  STS [R91+0x1280], R104 ;  /* 0x001280685b007388 */ /* 0x004fe20000000800 */
[-C--:B------:R-:W-:Y:S02]  /*5840*/  LEA.HI.SX32 R68, R68, R61.reuse, 0x1b ;  /* 0x0000003d44447211 */ /* 0x080fe400078fdaff */
[----:B----4-:R-:W-:Y:S01]  /*5850*/  LEA R87, R76, UR20, 0x2 ;  /* 0x000000144c577c11 */ /* 0x010fe2000f8e10ff */
[----:B------:R2:W-:Y:S01]  /*5860*/  STS [R90+0x1300], R83 ;  /* 0x001300535a007388 */ /* 0x0005e20000000800 */
[-C--:B------:R-:W-:Y:S02]  /*5870*/  LEA.HI.SX32 R66, R66, R61.reuse, 0x1b ;  /* 0x0000003d42427211 */ /* 0x080fe400078fdaff */
[----:B-----5:R-:W-:Y:S01]  /*5880*/  LEA R86, R74, UR20, 0x2 ;  /* 0x000000144a567c11 */ /* 0x020fe2000f8e10ff */
[----:B------:R-:W-:Y:S01]  /*5890*/  STS [R89+0x1380], R102 ;  /* 0x0013806659007388 */ /* 0x000fe20000000800 */
[----:B------:R-:W-:Y:S01]  /*58a0*/  LEA.HI.SX32 R64, R64, R61, 0x1b ;  /* 0x0000003d40407211 */ /* 0x000fe200078fdaff */
[----:B0-----:R-:W-:Y:S01]  /*58b0*/  @P2 FFMA.FTZ R13, R12, R4, R13 ;  /* 0x000000040c0d2223 */ /* 0x001fe2000001000d */
[----:B-1----:R-:W-:Y:S01]  /*58c0*/  LEA R85, R72, UR20, 0x2 ;  /* 0x0000001448557c11 */ /* 0x002fe2000f8e10ff */
[----:B------:R-:W-:Y:S01]  /*58d0*/  STS [R88+0x1400], R9 ;  /* 0x0014000958007388 */ /* 0x000fe20000000800 */
[----:B------:R-:W-:Y:S01]  /*58e0*/  LEA R80, R68, UR20, 0x2 ;  /* 0x0000001444507c11 */ /* 0x000fe2000f8e10ff */
[----:B------:R-:W-:Y:S01]  /*58f0*/  @P2 FMUL.FTZ R12, R12, R5 ;  /* 0x000000050c0c2220 */ /* 0x000fe20000410000 */
[----:B--2---:R-:W-:Y:S01]  /*5900*/  LEA R83, R70, UR20, 0x2 ;  /* 0x0000001446537c11 */ /* 0x004fe2000f8e10ff */
[----:B------:R-:W-:Y:S01]  /*5910*/  VIADD R62, R61, 0x1e0 ;  /* 0x000001e03d3e7836 */ /* 0x000fe20000000000 */
[----:B------:R-:W-:Y:S01]  /*5920*/  STS [R87+0x1480], R98 ;  /* 0x0014806257007388 */ /* 0x000fe20000000800 */
[----:B------:R-:W-:-:S02]  /*5930*/  LEA R79, R66, UR20, 0x2 ;  /* 0x00000014424f7c11 */ /* 0x000fc4000f8e10ff */
[C---:B------:R-:W-:Y:S01]  /*5940*/  LEA R4, R84.reuse, R81, 0x4 ;  /* 0x0000005154047211 */ /* 0x040fe200078e20ff */
[----:B------:R0:W-:Y:S01]  /*5950*/  STS [R86+0x1500], R97 ;  /* 0x0015006156007388 */ /* 0x0001e20000000800 */
[----:B------:R-:W-:Y:S02]  /*5960*/  ISETP.NE.AND P2, PT, R84, 0x1f, PT ;  /* 0x0000001f5400780c */ /* 0x000fe40003f45270 */
[----:B------:R-:W-:Y:S01]  /*5970*/  LEA R78, R64, UR20, 0x2 ;  /* 0x00000014404e7c11 */ /* 0x000fe2000f8e10ff */
[----:B------:R-:W-:Y:S01]  /*5980*/  STS [R85+0x1580], R100 ;  /* 0x0015806455007388 */ /* 0x000fe20000000800 */
[----:B------:R-:W-:Y:S01]  /*5990*/  LEA.HI.SX32 R62, R62, R61, 0x1b ;  /* 0x0000003d3e3e7211 */ /* 0x000fe200078fdaff */
[C---:B------:R-:W-:Y:S02]  /*59a0*/  VIADD R69, R4.reuse, 0x8 ;  /* 0x0000000804457836 */ /* 0x040fe40000000000 */
[----:B------:R-:W-:Y:S01]  /*59b0*/  STS [R83+0x1600], R6 ;  /* 0x0016000653007388 */ /* 0x000fe20000000800 */
[C---:B------:R-:W-:Y:S01]  /*59c0*/  IADD3 R67, R4.reuse, 0x9, RZ ;  /* 0x0000000904437810 */ /* 0x040fe20007ffe0ff */
[----:B------:R-:W-:-:S02]  /*59d0*/  VIADD R61, R4, 0xe ;  /* 0x0000000e043d7836 */ /* 0x000fc40000000000 */
[----:B------:R1:W-:Y:S01]  /*59e0*/  STS [R80+0x1680], R7 ;  /* 0x0016800750007388 */ /* 0x0003e20000000800 */
[C---:B------:R-:W-:Y:S01]  /*59f0*/  VIADD R63, R4.reuse, 0xc ;  /* 0x0000000c043f7836 */ /* 0x040fe20000000000 */
[C---:B------:R-:W-:Y:S01]  /*5a00*/  IADD3 R5, R4.reuse, 0xf, RZ ;  /* 0x0000000f04057810 */ /* 0x040fe20007ffe0ff */
[C---:B------:R-:W-:Y:S01]  /*5a10*/  VIADD R65, R4.reuse, 0xa ;  /* 0x0000000a04417836 */ /* 0x040fe20000000000 */
[----:B------:R-:W-:Y:S01]  /*5a20*/  STS [R79+0x1700], R10 ;  /* 0x0017000a4f007388 */ /* 0x000fe20000000800 */
[C---:B------:R-:W-:Y:S01]  /*5a30*/  VIADD R73, R4.reuse, 0x6 ;  /* 0x0000000604497836 */ /* 0x040fe20000000000 */
[C---:B------:R-:W-:Y:S01]  /*5a40*/  IADD3 R71, R4.reuse, 0x7, RZ ;  /* 0x0000000704477810 */ /* 0x040fe20007ffe0ff */
[C---:B0-----:R-:W-:Y:S01]  /*5a50*/  VIADD R97, R4.reuse, 0x4 ;  /* 0x0000000404617836 */ /* 0x041fe20000000000 */
[----:B------:R0:W-:Y:S01]  /*5a60*/  STS [R78+0x1780], R11 ;  /* 0x0017800b4e007388 */ /* 0x0001e20000000800 */
[C---:B------:R-:W-:Y:S01]  /*5a70*/  VIADD R101, R4.reuse, 0x2 ;  /* 0x0000000204657836 */ /* 0x040fe20000000000 */
[----:B-1----:R-:W-:-:S02]  /*5a80*/  IADD3 R7, R4, 0xd, RZ ;  /* 0x0000000d04077810 */ /* 0x002fc40007ffe0ff */
[C---:B------:R-:W-:Y:S02]  /*5a90*/  IADD3 R75, R4.reuse, 0x5, RZ ;  /* 0x00000005044b7810 */ /* 0x040fe40007ffe0ff */
[C---:B------:R-:W-:Y:S02]  /*5aa0*/  IADD3 R99, R4.reuse, 0x3, RZ ;  /* 0x0000000304637810 */ /* 0x040fe40007ffe0ff */
[C---:B------:R-:W-:Y:S02]  /*5ab0*/  IADD3 R103, R4.reuse, 0x1, RZ ;  /* 0x0000000104677810 */ /* 0x040fe40007ffe0ff */
[----:B0-----:R-:W-:Y:S02]  /*5ac0*/  IADD3 R11, R4, 0xb, RZ ;  /* 0x0000000b040b7810 */ /* 0x001fe40007ffe0ff */
[----:B------:R-:W-:Y:S02]  /*5ad0*/  LEA R77, R62, UR20, 0x2 ;  /* 0x000000143e4d7c11 */ /* 0x000fe4000f8e10ff */
[----:B------:R-:W-:-:S02]  /*5ae0*/  LEA.HI.SX32 R68, R67, R4, 0x1b ;  /* 0x0000000443447211 */ /* 0x000fc400078fdaff */
[-C--:B------:R-:W-:Y:S01]  /*5af0*/  LEA.HI.SX32 R67, R69, R4.reuse, 0x1b ;  /* 0x0000000445437211 */ /* 0x080fe200078fdaff */
[----:B------:R-:W-:Y:S01]  /*5b00*/  ULEA UR36, UR7, UR20, 0x3 ;  /* 0x0000001407247291 */ /* 0x000fe2000f8e183f */
        /* <DEDUP_REMOVED lines=13> */
[----:B------:R-:W-:Y:S01]  /*5be0*/  LEA.HI.SX32 R4, R4, R4, 0x1b ;  /* 0x0000000404047211 */ /* 0x000fe200078fdaff */
[----:B------:R0:W-:Y:S01]  /*5bf0*/  STS [R77+0x1800], R8 ;  /* 0x001800084d007388 */ /* 0x0001e20000000800 */
[----:B------:R-:W-:Y:S01]  /*5c00*/  @!P2 SHF.R.U32.HI R10, RZ, 0x2, R96 ;  /* 0x00000002ff0aa819 */ /* 0x000fe20000011660 */
[----:B------:R-:W-:Y:S01]  /*5c10*/  IMAD.MOV.U32 R9, RZ, RZ, RZ ;  /* 0x000000ffff097224 */ /* 0x000fe200078e00ff */
[----:B------:R-:W-:Y:S02]  /*5c20*/  LEA R75, R4, UR20, 0x2 ;  /* 0x00000014044b7c11 */ /* 0x000fe4000f8e10ff */
[----:B------:R-:W-:Y:S01]  /*5c30*/  LEA R76, R103, UR20, 0x2 ;  /* 0x00000014674c7c11 */ /* 0x000fe2000f8e10ff */
[----:B------:R-:W-:Y:S01]  /*5c40*/  NOP ;  /* 0x0000000000007918 */ /* 0x000fe20000000000 */
[----:B0-----:R-:W-:Y:S01]  /*5c50*/  IMAD.MOV.U32 R8, RZ, RZ, 0x3f800000 ;  /* 0x3f800000ff087424 */ /* 0x001fe200078e00ff */
[----:B------:R-:W-:-:S02]  /*5c60*/  LEA R73, R101, UR20, 0x2 ;  /* 0x0000001465497c11 */ /* 0x000fc4000f8e10ff */
[----:B------:R-:W-:Y:S01]  /*5c70*/  LDS R98, [R76+0x1084] ;  /* 0x001084004c627984 */ /* 0x000fe20000000800 */
[----:B------:R-:W-:Y:S02]  /*5c80*/  LEA R74, R99, UR20, 0x2 ;  /* 0x00000014634a7c11 */ /* 0x000fe4000f8e10ff */
        /* <DEDUP_REMOVED lines=18> */
[----:B------:R-:W-:Y:S01]  /*5db0*/  @!P2 LOP3.LUT R10, R10, 0x3ffffff8, RZ, 0xc0, !PT ;  /* 0x3ffffff80a0aa812 */ /* 0x000fe200078ec0ff */
        /* <DEDUP_REMOVED lines=10> */
[----:B------:R1:W-:Y:S01]  /*5e60*/  @!P2 STS.64 [R10+UR20+0x2100], R12 ;  /* 0x0021000c0a00a988 */ /* 0x0003e20008000a14 */
[----:B------:R-:W-:Y:S01]  /*5e70*/  SHF.R.U32.HI R4, RZ, 0x5, R96 ;  /* 0x00000005ff047819 */ /* 0x000fe20000011660 */
[----:B------:R-:W-:Y:S03]  /*5e80*/  BAR.SYNC.DEFER_BLOCKING 0x0 ;  /* 0x0000000000007b1d */ /* 0x000fe60000010000 */
[----:B------:R-:W-:-:S03]  /*5e90*/  ISETP.NE.AND P2, PT, R4, RZ, PT ;  /* 0x000000ff0400720c */ /* 0x000fc60003f45270 */
[----:B------:R-:W2:Y:S04]  /*5ea0*/  LDS.128 R4, [UR20+0x2100] ;  /* 0x00210014ff047984 */ /* 0x000ea80008000c00 */
[----:B------:R-:W-:Y:S04]  /*5eb0*/  SHFL.UP PT, R13, R13, 0x1, RZ ;  /* 0x042000000d0d7989 */ /* 0x000fe800000e00ff */
[----:B------:R-:W3:Y:S01]  /*5ec0*/  SHFL.UP PT, R12, R12, 0x1, RZ ;  /* 0x042000000c0c7989 */ /* 0x000ee200000e00ff */
[----:B------:R-:W-:Y:S01]  /*5ed0*/  ISETP.NE.AND P3, PT, R84, RZ, P2 ;  /* 0x000000ff5400720c */ /* 0x000fe20001765270 */
[----:B------:R-:W-:Y:S01]  /*5ee0*/  BSSY B0, `(.L_x_3551) ;  /* 0x0000012000007945 */ /* 0x000fe20003800000 */
[----:B0-----:R-:W-:Y:S01]  /*5ef0*/  @P2 MOV R11, R9 ;  /* 0x00000009000b2202 */ /* 0x001fe20000000f00 */
[----:B-1----:R-:W-:-:S02]  /*5f00*/  @P2 IMAD.MOV.U32 R10, RZ, RZ, R8 ;  /* 0x000000ffff0a2224 */ /* 0x002fc400078e0008 */
[----:B--2---:R-:W-:-:S08]  /*5f10*/  FFMA.FTZ R7, R5, R6, R7 ;  /* 0x0000000605077223 */ /* 0x004fd00000010007 */
        /* <DEDUP_REMOVED lines=14> */
.L_x_3552:
[----:B------:R-:W-:Y:S05]  /*6000*/  BSYNC B0 ;  /* 0x0000000000007941 */ /* 0x000fea0003800000 */
.L_x_3551:
        /* <DEDUP_REMOVED lines=33> */
.L_x_3554:
[----:B------:R-:W-:Y:S05]  /*6220*/  BSYNC B0 ;  /* 0x0000000000007941 */ /* 0x000fea0003800000 */
.L_x_3553:
        /* <DEDUP_REMOVED lines=20> */
.L_x_3550:
        /* <DEDUP_REMOVED lines=18> */
[----:B------:R-:W-:Y:S02]  /*6490*/  STS [R69+0x18], R38 ;  /* 0x0000182645007388 */ /* 0x000fe40000000800 */
[----:B------:R-:W-:Y:S02]  /*64a0*/  LOP3.LUT R21, R3, 0x1f, R2, 0xf8, !PT ;  /* 0x0000001f03157812 */ /* 0x000fe400078ef802 */
        /* <DEDUP_REMOVED lines=29> */
[----:B------:R-:W-:-:S04]  /*6680*/  UIMAD UR20, UR24, UR27, UR7 ;  /* 0x0000001b181472a4 */ /* 0x000fc8000f8e0207 */
[----:B------:R-:W-:Y:S01]  /*6690*/  UIADD3 UR7, UR9, UR20, URZ ;  /* 0x0000001409077290 */ /* 0x000fe2000fffe03f */
[----:B0-----:R-:W-:-:S13]  /*66a0*/  ISETP.GE.AND P0, PT, R21, R0, PT ;  /* 0x000000001500720c */ /* 0x001fda0003f06270 */
        /* <DEDUP_REMOVED lines=19> */
.L_x_3557:
[----:B------:R-:W-:Y:S05]  /*67e0*/  BSYNC B0 ;  /* 0x0000000000007941 */ /* 0x000fea0003800000 */
.L_x_3556:
[----:B------:R-:W1:Y:S01]  /*67f0*/  LDC.64 R2, c[0x0][0x308] ;  /* 0x0000c200ff027b82 */ /* 0x000e620000000a00 */
[----:B------:R-:W-:Y:S01]  /*6800*/  ULDC.64 UR26, c[0x0][0x2b8] ;  /* 0x0000ae00001a7ab9 */ /* 0x000fe20000000a00 */
[----:B------:R-:W-:Y:S01]  /*6810*/  UMOV UR9, UR7 ;  /* 0x0000000700097c82 */ /* 0x000fe20008000000 */
[----:B------:R-:W-:Y:S01]  /*6820*/  UIMAD UR21, UR25, UR26, URZ ;  /* 0x0000001a191572a4 */ /* 0x000fe2000f8e023f */
[C---:B0-----:R-:W-:Y:S01]  /*6830*/  LOP3.LUT R5, R21.reuse, 0x20, RZ, 0xfc, !PT ;  /* 0x0000002015057812 */ /* 0x041fe200078efcff */
[----:B------:R-:W-:Y:S01]  /*6840*/  USHF.L.U32 UR20, UR6, 0xa, URZ ;  /* 0x0000000a06147899 */ /* 0x000fe2000800063f */
[----:B------:R-:W-:Y:S01]  /*6850*/  LOP3.LUT R23, R21, 0x40, RZ, 0xfc, !PT ;  /* 0x0000004015177812 */ /* 0x000fe200078efcff */
[----:B------:R-:W-:Y:S01]  /*6860*/  UIMAD.WIDE.U32 UR8, UR19, UR26, UR8 ;  /* 0x0000001a130872a5 */ /* 0x000fe2000f8e0008 */
[-C--:B------:R-:W-:Y:S01]  /*6870*/  ISETP.GE.AND P3, PT, R5, R0.reuse, PT ;  /* 0x000000000500720c */ /* 0x080fe20003f66270 */
[----:B------:R-:W-:Y:S01]  /*6880*/  UIMAD UR27, UR19, UR27, UR21 ;  /* 0x0000001b131b72a4 */ /* 0x000fe2000f8e0215 */
[-C--:B------:R-:W-:Y:S01]  /*6890*/  ISETP.GE.AND P4, PT, R23, R0.reuse, PT ;  /* 0x000000001700720c */ /* 0x080fe20003f86270 */
[----:B------:R-:W-:Y:S01]  /*68a0*/  UIADD3 UR7, UP0, UR20, UR8, URZ ;  /* 0x0000000814077290 */ /* 0x000fe2000ff1e03f */
[C---:B------:R-:W-:Y:S01]  /*68b0*/  LOP3.LUT R5, R21.reuse, 0x60, RZ, 0xfc, !PT ;  /* 0x0000006015057812 */ /* 0x040fe200078efcff */
[----:B------:R-:W-:Y:S01]  /*68c0*/  USHF.R.S32.HI UR21, URZ, 0x1f, UR20 ;  /* 0x0000001f3f157899 */ /* 0x000fe20008011414 */
[----:B------:R-:W-:Y:S01]  /*68d0*/  LOP3.LUT R23, R21, 0x80, RZ, 0xfc, !PT ;  /* 0x0000008015177812 */ /* 0x000fe200078efcff */
[----:B------:R-:W-:Y:S01]  /*68e0*/  UIADD3 UR6, UR6, 0x1, URZ ;  /* 0x0000000106067890 */ /* 0x000fe2000fffe03f */
[-C--:B------:R-:W-:Y:S01]  /*68f0*/  ISETP.GE.AND P5, PT, R5, R0.reuse, PT ;  /* 0x000000000500720c */ /* 0x080fe20003fa6270 */
[----:B------:R-:W-:Y:S01]  /*6900*/  UIADD3.X UR8, UR21, UR27, UR9, UP0, !UPT ;  /* 0x0000001b15087290 */ /* 0x000fe200087fe409 */
[----:B------:R-:W-:Y:S01]  /*6910*/  IMAD.U32 R27, RZ, RZ, UR7 ;  /* 0x00000007ff1b7e24 */ /* 0x000fe2000f8e00ff */
[-C--:B------:R-:W-:Y:S01]  /*6920*/  ISETP.GE.AND P6, PT, R23, R0.reuse, PT ;  /* 0x000000001700720c */ /* 0x080fe20003fc6270 */
[----:B------:R-:W-:Y:S01]  /*6930*/  UIADD3 UR15, UP0, UR15, 0x1000, URZ ;  /* 0x000010000f0f7890 */ /* 0x000fe2000ff1e03f */
[C---:B------:R-:W-:Y:S01]  /*6940*/  LOP3.LUT R5, R21.reuse, 0xc0, RZ, 0xfc, !PT ;  /* 0x000000c015057812 */ /* 0x040fe200078efcff */
[----:B------:R-:W-:Y:S01]  /*6950*/  UIADD3 UR16, UP1, UR16, 0x1000, URZ ;  /* 0x0000100010107890 */ /* 0x000fe2000ff3e03f */
[----:B------:R-:W-:Y:S01]  /*6960*/  MOV R4, UR8 ;  /* 0x0000000800047c02 */ /* 0x000fe20008000f00 */
[C---:B-1----:R-:W-:Y:S01]  /*6970*/  IMAD.WIDE R2, R21.reuse, 0x4, R2 ;  /* 0x0000000415027825 */ /* 0x042fe200078e0202 */
[----:B------:R-:W-:Y:S01]  /*6980*/  LOP3.LUT R23, R21, 0xa0, RZ, 0xfc, !PT ;  /* 0x000000a015177812 */ /* 0x000fe200078efcff */
        /* <DEDUP_REMOVED lines=26> */
[C---:B0-----:R-:W-:Y:S01]  /*6b30*/  LOP3.LUT R7, R21.reuse, 0x1a0, RZ, 0xfc, !PT ;  /* 0x000001a015077812 */ /* 0x041fe200078efcff */
[----:B------:R1:W-:Y:S01]  /*6b40*/  @!P1 STG.E desc[UR22][R2.64+0x300], R89 ;  /* 0x0003005902009986 */ /* 0x0003e2000c101916 */
[C---:B------:R-:W-:Y:S02]  /*6b50*/  LOP3.LUT R5, R21.reuse, 0x1c0, RZ, 0xfc, !PT ;  /* 0x000001c015057812 */ /* 0x040fe400078efcff */
[----:B------:R-:W-:Y:S01]  /*6b60*/  LOP3.LUT R21, R21, 0x1e0, RZ, 0xfc, !PT ;  /* 0x000001e015157812 */ /* 0x000fe200078efcff */
[----:B------:R1:W-:Y:S01]  /*6b70*/  @!P2 STG.E desc[UR22][R2.64+0x380], R13 ;  /* 0x0003800d0200a986 */ /* 0x0003e2000c101916 */
[----:B------:R-:W-:-:S02]  /*6b80*/  ISETP.GE.AND P6, PT, R23, R0, PT ;  /* 0x000000001700720c */ /* 0x000fc40003fc6270 */
[-C--:B------:R-:W-:Y:S01]  /*6b90*/  ISETP.GE.AND P1, PT, R7, R0.reuse, PT ;  /* 0x000000000700720c */ /* 0x080fe20003f26270 */
[----:B------:R1:W-:Y:S01]  /*6ba0*/  @!P3 STG.E desc[UR22][R2.64+0x400], R87 ;  /* 0x000400570200b986 */ /* 0x0003e2000c101916 */
[-C--:B------:R-:W-:Y:S02]  /*6bb0*/  ISETP.GE.AND P2, PT, R5, R0.reuse, PT ;  /* 0x000000000500720c */ /* 0x080fe40003f46270 */
[----:B------:R-:W-:Y:S01]  /*6bc0*/  ISETP.GE.AND P3, PT, R21, R0, PT ;  /* 0x000000001500720c */ /* 0x000fe20003f66270 */
[----:B------:R1:W-:Y:S01]  /*6bd0*/  @!P4 STG.E desc[UR22][R2.64+0x480], R15 ;  /* 0x0004800f0200c986 */ /* 0x0003e2000c101916 */
[----:B------:R-:W0:Y:S03]  /*6be0*/  LDC R0, c[0x0][0x224] ;  /* 0x00008900ff007b82 */ /* 0x000e260000000800 */
[----:B------:R1:W-:Y:S04]  /*6bf0*/  @!P5 STG.E desc[UR22][R2.64+0x500], R85 ;  /* 0x000500550200d986 */ /* 0x0003e8000c101916 */
[----:B------:R1:W-:Y:S04]  /*6c00*/  @!P6 STG.E desc[UR22][R2.64+0x580], R83 ;  /* 0x000580530200e986 */ /* 0x0003e8000c101916 */
[----:B------:R1:W-:Y:S04]  /*6c10*/  @!P1 STG.E desc[UR22][R2.64+0x680], R79 ;  /* 0x0006804f02009986 */ /* 0x0003e8000c101916 */
[----:B------:R1:W-:Y:S04]  /*6c20*/  @!P2 STG.E desc[UR22][R2.64+0x700], R19 ;  /* 0x000700130200a986 */ /* 0x0003e8000c101916 */
[----:B------:R1:W-:Y:S04]  /*6c30*/  @!P3 STG.E desc[UR22][R2.64+0x780], R77 ;  /* 0x0007804d0200b986 */ /* 0x0003e8000c101916 */
[----:B------:R1:W-:Y:S01]  /*6c40*/  @!P0 STG.E desc[UR22][R2.64+0x600], R17 ;  /* 0x0006001102008986 */ /* 0x0003e2000c101916 */
[----:B0-----:R-:W-:-:S13]  /*6c50*/  ISETP.LE.AND P0, PT, R0, UR6, PT ;  /* 0x0000000600007c0c */ /* 0x001fda000bf03270 */
[----:B-1----:R-:W-:Y:S05]  /*6c60*/  @!P0 BRA `(.L_x_3558) ;  /* 0xffffff9800fc8947 */ /* 0x002fea000383ffff */
[----:B------:R-:W-:Y:S05]  /*6c70*/  EXIT ;  /* 0x000000000000794d */ /* 0x000fea0003800000 */
.L_x_3559:
        /* <DEDUP_REMOVED lines=16> */
.L_x_5262:


//--------------------- .text._Z25selective_scan_fwd_kernelI32Selective_Scan_fwd_kernel_traitsILi64ELi16ELi1ELb0ELb1ELb1ELb1EffEEv13SSMParamsBase --------------------------
	.section	.text._Z25selective_scan_fwd_kernelI32Selective_Scan_fwd_kernel_traitsILi64ELi16ELi1ELb0ELb1ELb1ELb1EffEEv13SSMParamsBase,"ax",@progbits
	.align	128
        .global         _Z25selective_scan_fwd_kernelI32Selective_Scan_fwd_kernel_traitsILi64ELi16ELi1ELb0ELb1ELb1ELb1EffEEv13SSMParamsBase
        .type           _Z25selective_scan_fwd_kernelI32Selective_Scan_fwd_kernel_traitsILi64ELi16ELi1ELb0ELb1ELb1ELb1EffEEv13SSMParamsBase,@function
        .size           _Z25selective_scan_fwd_kernelI32Selective_Scan_fwd_kernel_traitsILi64ELi16ELi1ELb0ELb1ELb1ELb1EffEEv13SSMParamsBase,(.L_x_5263 - _Z25selective_scan_fwd_kernelI32Selective_Scan_fwd_kernel_traitsILi64ELi16ELi1ELb0ELb1ELb1ELb1EffEEv13SSMParamsBase)
        .other          _Z25selective_scan_fwd_kernelI32Selective_Scan_fwd_kernel_traitsILi64ELi16ELi1ELb0ELb1ELb1ELb1EffEEv13SSMParamsBase,@"STO_CUDA_ENTRY STV_DEFAULT"
_Z25selective_scan_fwd_kernelI32Selective_Scan_fwd_kernel_traitsILi64ELi16ELi1ELb0ELb1ELb1ELb1EffEEv13SSMParamsBase:
.text._Z25selective_scan_fwd_kernelI32Selective_Scan_fwd_kernel_traitsILi64ELi16ELi1ELb0ELb1ELb1ELb1EffEEv13SSMParamsBase:
        /* <DEDUP_REMOVED lines=45> */
[----:B------:R-:W-:Y:S02]  /*02d0*/  UIADD3 UR5, -UR13, URZ, URZ ;  /* 0x0000003f0d057290 */ /* 0x000fe4000fffe13f */
[----:B-1----:R-:W-:Y:S02]  /*02e0*/  USHF.R.S32.HI UR14, URZ, 0x1f, UR27 ;  /* 0x0000001f3f0e7899 */ /* 0x002fe4000801141b */
        /* <DEDUP_REMOVED lines=19> */
[----:B0-----:R-:W-:Y:S01]  /*0420*/  ISETP.GE.AND P0, PT, R0, 0x1, PT ;  /* 0x000000010000780c */ /* 0x001fe20003f06270 */
        /* <DEDUP_REMOVED lines=77> */
.L_x_3602:
[----:B------:R-:W-:Y:S01]  /*0900*/  BAR.SYNC.DEFER_BLOCKING 0x0 ;  /* 0x0000000000007b1d */ /* 0x000fe20000010000 */
[C---:B------:R-:W-:Y:S01]  /*0910*/  IMAD.SHL.U32 R20, R84.reuse, 0x4, RZ ;  /* 0x0000000454147824 */ /* 0x040fe200078e00ff */
[----:B------:R-:W-:Y:S01]  /*0920*/  SHF.R.S32.HI R85, RZ, 0x1f, R84 ;  /* 0x0000001fff557819 */ /* 0x000fe20000011454 */
[----:B------:R-:W-:Y:S01]  /*0930*/  HFMA2.MMA R0, -RZ, RZ, 0, 0 ;  /* 0x00000000ff007435 */ /* 0x000fe200000001ff */
[----:B0-----:R-:W-:Y:S02]  /*0940*/  CS2R R4, SRZ ;  /* 0x0000000000047805 */ /* 0x001fe4000001ff00 */
[----:B------:R-:W-:Y:S01]  /*0950*/  CS2R R6, SRZ ;  /* 0x0000000000067805 */ /* 0x000fe2000001ff00 */
[----:B------:R-:W-:Y:S01]  /*0960*/  ULDC UR17, c[0x0][0x218] ;  /* 0x0000860000117ab9 */ /* 0x000fe20000000800 */
[----:B------:R-:W-:Y:S01]  /*0970*/  SHF.L.U64.HI R22, R84, 0x2, R85 ;  /* 0x0000000254167819 */ /* 0x000fe20000010255 */
[----:B------:R-:W-:Y:S01]  /*0980*/  UIMAD UR17, UR6, -0x400, UR17 ;  /* 0xfffffc00061178a4 */ /* 0x000fe2000f8e0211 */
[----:B------:R-:W-:-:S02]  /*0990*/  IADD3 R2, P3, R20, UR10, RZ ;  /* 0x0000000a14027c10 */ /* 0x000fc4000ff7e0ff */
[----:B------:R-:W-:Y:S02]  /*09a0*/  CS2R R8, SRZ ;  /* 0x0000000000087805 */ /* 0x000fe4000001ff00 */
[----:B------:R-:W-:Y:S02]  /*09b0*/  CS2R R10, SRZ ;  /* 0x00000000000a7805 */ /* 0x000fe4000001ff00 */
[----:B------:R-:W-:Y:S02]  /*09c0*/  CS2R R12, SRZ ;  /* 0x00000000000c7805 */ /* 0x000fe4000001ff00 */
[----:B------:R-:W-:Y:S02]  /*09d0*/  IADD3.X R3, R22, UR11, RZ, P3, !PT ;  /* 0x0000000b16037c10 */ /* 0x000fe40009ffe4ff */
[----:B------:R-:W-:Y:S02]  /*09e0*/  CS2R R14, SRZ ;  /* 0x00000000000e7805 */ /* 0x000fe4000001ff00 */
[----:B------:R-:W-:-:S02]  /*09f0*/  ISETP.GE.AND P2, PT, R84, UR17, PT ;  /* 0x0000001154007c0c */ /* 0x000fc4000bf46270 */
        /* <DEDUP_REMOVED lines=37> */
[----:B------:R-:W-:-:S02]  /*0c50*/  ISETP.GE.AND P1, PT, R101, UR17, PT ;  /* 0x0000001165007c0c */ /* 0x000fc4000bf26270 */
[----:B------:R-:W-:Y:S02]  /*0c60*/  ISETP.GE.AND P4, PT, R99, UR17, PT ;  /* 0x0000001163007c0c */ /* 0x000fe4000bf86270 */
[----:B------:R-:W-:Y:S02]  /*0c70*/  ISETP.GE.AND P6, PT, R98, UR17, PT ;  /* 0x0000001162007c0c */ /* 0x000fe4000bfc6270 */
[----:B0-----:R-:W-:Y:S02]  /*0c80*/  IADD3 R2, P0, R20, UR9, RZ ;  /* 0x0000000914027c10 */ /* 0x001fe4000ff1e0ff */
[----:B------:R-:W-:Y:S02]  /*0c90*/  ISETP.GE.AND P5, PT, R97, UR17, PT ;  /* 0x0000001161007c0c */ /* 0x000fe4000bfa6270 */
[----:B------:R-:W-:Y:S01]  /*0ca0*/  ISETP.GE.AND P3, PT, R96, UR17, PT ;  /* 0x0000001160007c0c */ /* 0x000fe2000bf66270 */
[----:B-1----:R-:W-:Y:S01]  /*0cb0*/  ULEA UR20, UR7, UR20, 0x18 ;  /* 0x0000001407147291 */ /* 0x002fe2000f8ec03f */
[----:B------:R-:W-:-:S05]  /*0cc0*/  IMAD.SHL.U32 R80, R115, 0x10, RZ ;  /* 0x0000001073507824 */ /* 0x000fca00078e00ff */
[----:B------:R-:W-:-:S04]  /*0cd0*/  LOP3.LUT R80, R80, 0xfffffe00, RZ, 0xc0, !PT ;  /* 0xfffffe0050507812 */ /* 0x000fc800078ec0ff */
[----:B------:R-:W-:-:S04]  /*0ce0*/  IADD3 R18, R80, R102, RZ ;  /* 0x0000006650127210 */ /* 0x000fc80007ffe0ff */
        /* <DEDUP_REMOVED lines=11> */
[----:B------:R-:W-:Y:S01]  /*0da0*/  VIADD R33, R18, 0x100 ;  /* 0x0000010012217836 */ /* 0x000fe20000000000 */
[----:B------:R-:W-:Y:S01]  /*0db0*/  LEA R114, R114, UR20, 0x2 ;  /* 0x0000001472727c11 */ /* 0x000fe2000f8e10ff */
[C---:B------:R-:W-:Y:S01]  /*0dc0*/  VIADD R37, R18.reuse, 0x140 ;  /* 0x0000014012257836 */ /* 0x040fe20000000000 */
[-C--:B------:R-:W-:Y:S01]  /*0dd0*/  LEA.HI.SX32 R25, R25, R18.reuse, 0x1b ;  /* 0x0000001219197211 */ /* 0x080fe200078fdaff */
[C---:B------:R-:W-:Y:S01]  /*0de0*/  VIADD R39, R18.reuse, 0x160 ;  /* 0x0000016012277836 */ /* 0x040fe20000000000 */
[C---:B------:R-:W-:Y:S01]  /*0df0*/  IADD3 R35, R18.reuse, 0x120, RZ ;  /* 0x0000012012237810 */ /* 0x040fe20007ffe0ff */
[C---:B------:R-:W-:Y:S01]  /*0e00*/  VIADD R43, R18.reuse, 0x1a0 ;  /* 0x000001a0122b7836 */ /* 0x040fe20000000000 */
[----:B------:R-:W-:Y:S01]  /*0e10*/  LEA.HI.SX32 R27, R27, R18, 0x1b ;  /* 0x000000121b1b7211 */ /* 0x000fe200078fdaff */
[----:B------:R-:W-:Y:S01]  /*0e20*/  VIADD R45, R18, 0x1c0 ;  /* 0x000001c0122d7836 */ /* 0x000fe20000000000 */
[----:B------:R-:W-:-:S02]  /*0e30*/  LEA R113, R21, UR20, 0x2 ;  /* 0x0000001415717c11 */ /* 0x000fc4000f8e10ff */
[-C--:B------:R-:W-:Y:S02]  /*0e40*/  LEA.HI.SX32 R29, R29, R18.reuse, 0x1b ;  /* 0x000000121d1d7211 */ /* 0x080fe400078fdaff */
[----:B------:R-:W-:Y:S02]  /*0e50*/  LEA R112, R23, UR20, 0x2 ;  /* 0x0000001417707c11 */ /* 0x000fe4000f8e10ff */
[-C--:B------:R-:W-:Y:S02]  /*0e60*/  LEA.HI.SX32 R31, R31, R18.reuse, 0x1b ;  /* 0x000000121f1f7211 */ /* 0x080fe400078fdaff */
[----:B------:R-:W-:Y:S02]  /*0e70*/  LEA R111, R3, UR20, 0x2 ;  /* 0x00000014036f7c11 */ /* 0x000fe4000f8e10ff */
[----:B------:R-:W-:Y:S02]  /*0e80*/  IADD3 R41, R18, 0x180, RZ ;  /* 0x0000018012297810 */ /* 0x000fe40007ffe0ff */
[----:B------:R-:W-:-:S02]  /*0e90*/  LEA.HI.SX32 R33, R33, R18, 0x1b ;  /* 0x0000001221217211 */ /* 0x000fc400078fdaff */
[----:B------:R-:W-:Y:S02]  /*0ea0*/  LEA R110, R25, UR20, 0x2 ;  /* 0x00000014196e7c11 */ /* 0x000fe4000f8e10ff */
[-C--:B------:R-:W-:Y:S02]  /*0eb0*/  LEA.HI.SX32 R35, R35, R18.reuse, 0x1b ;  /* 0x0000001223237211 */ /* 0x080fe400078fdaff */
[----:B------:R-:W-:Y:S01]  /*0ec0*/  LEA R109, R27, UR20, 0x2 ;  /* 0x000000141b6d7c11 */ /* 0x000fe2000f8e10ff */
[----:B------:R-:W-:Y:S01]  /*0ed0*/  IMAD.MOV.U32 R27, RZ, RZ, RZ ;  /* 0x000000ffff1b7224 */ /* 0x000fe200078e00ff */
[----:B------:R-:W-:Y:S02]  /*0ee0*/  LEA.HI.SX32 R37, R37, R18, 0x1b ;  /* 0x0000001225257211 */ /* 0x000fe400078fdaff */
[----:B------:R-:W-:Y:S02]  /*0ef0*/  LEA R108, R29, UR20, 0x2 ;  /* 0x000000141d6c7c11 */ /* 0x000fe4000f8e10ff */
[----:B------:R-:W-:-:S02]  /*0f00*/  IADD3 R47, R18, 0x1e0, RZ ;  /* 0x000001e0122f7810 */ /* 0x000fc40007ffe0ff */
[-C--:B------:R-:W-:Y:S02]  /*0f10*/  LEA.HI.SX32 R39, R39, R18.reuse, 0x1b ;  /* 0x0000001227277211 */ /* 0x080fe400078fdaff */
[----:B------:R-:W-:Y:S01]  /*0f20*/  LEA R107, R31, UR20, 0x2 ;  /* 0x000000141f6b7c11 */ /* 0x000fe2000f8e10ff */
[----:B------:R-:W-:Y:S01]  /*0f30*/  IMAD.MOV.U32 R31, RZ, RZ, RZ ;  /* 0x000000ffff1f7224 */ /* 0x000fe200078e00ff */
[-C--:B------:R-:W-:Y:S02]  /*0f40*/  LEA.HI.SX32 R41, R41, R18.reuse, 0x1b ;  /* 0x0000001229297211 */ /* 0x080fe400078fdaff */
[----:B------:R-:W-:Y:S01]  /*0f50*/  LEA R106, R33, UR20, 0x2 ;  /* 0x00000014216a7c11 */ /* 0x000fe2000f8e10ff */
[----:B------:R-:W-:Y:S01]  /*0f60*/  IMAD.MOV.U32 R33, RZ, RZ, RZ ;  /* 0x000000ffff217224 */ /* 0x000fe200078e00ff */
[----:B------:R-:W-:Y:S02]  /*0f70*/  LEA.HI.SX32 R43, R43, R18, 0x1b ;  /* 0x000000122b2b7211 */ /* 0x000fe400078fdaff */
[----:B------:R-:W-:-:S02]  /*0f80*/  LEA R105, R35, UR20, 0x2 ;  /* 0x0000001423697c11 */ /* 0x000fc4000f8e10ff */
[-C--:B------:R-:W-:Y:S02]  /*0f90*/  LEA.HI.SX32 R45, R45, R18.reuse, 0x1b ;  /* 0x000000122d2d7211 */ /* 0x080fe400078fdaff */
[----:B------:R-:W-:Y:S02]  /*0fa0*/  LEA R104, R37, UR20, 0x2 ;  /* 0x0000001425687c11 */ /* 0x000fe4000f8e10ff */
[----:B------:R-:W-:Y:S01]  /*0fb0*/  LEA.HI.SX32 R47, R47, R18, 0x1b ;  /* 0x000000122f2f7211 */ /* 0x000fe200078fdaff */
[----:B------:R-:W-:Y:S01]  /*0fc0*/  IMAD.MOV.U32 R18, RZ, RZ, RZ ;  /* 0x000000ffff127224 */ /* 0x000fe200078e00ff */
[----:B------:R-:W-:Y:S02]  /*0fd0*/  LEA R103, R39, UR20, 0x2 ;  /* 0x0000001427677c11 */ /* 0x000fe4000f8e10ff */
[----:B------:R-:W-:Y:S02]  /*0fe0*/  LEA R79, R41, UR20, 0x2 ;  /* 0x00000014294f7c11 */ /* 0x000fe4000f8e10ff */
[----:B------:R-:W-:-:S02]  /*0ff0*/  LEA R78, R43, UR20, 0x2 ;  /* 0x000000142b4e7c11 */ /* 0x000fc4000f8e10ff */
[----:B------:R-:W-:Y:S02]  /*1000*/  LEA R77, R45, UR20, 0x2 ;  /* 0x000000142d4d7c11 */ /* 0x000fe4000f8e10ff */
[----:B------:R-:W-:Y:S02]  /*1010*/  LEA R76, R47, UR20, 0x2 ;  /* 0x000000142f4c7c11 */ /* 0x000fe4000f8e10ff */
[----:B------:R-:W-:Y:S02]  /*1020*/  IADD3.X R3, R22, UR12, RZ, P0, !PT ;  /* 0x0000000c16037c10 */ /* 0x000fe400087fe4ff */
[----:B------:R-:W-:Y:S02]  /*1030*/  ISETP.GE.AND P0, PT, R100, UR17, PT ;  /* 0x0000001164007c0c */ /* 0x000fe4000bf06270 */
[----:B------:R-:W-:Y:S02]  /*1040*/  MOV R29, RZ ;  /* 0x000000ff001d7202 */ /* 0x000fe40000000f00 */
[----:B------:R-:W-:Y:S01]  /*1050*/  MOV R35, RZ ;  /* 0x000000ff00237202 */ /* 0x000fe20000000f00 */
[----:B------:R-:W-:-:S02]  /*1060*/  IMAD.MOV.U32 R22, RZ, RZ, RZ ;  /* 0x000000ffff167224 */ /* 0x000fc400078e00ff */
[----:B------:R-:W-:Y:S01]  /*1070*/  IMAD.MOV.U32 R24, RZ, RZ, RZ ;  /* 0x000000ffff187224 */ /* 0x000fe200078e00ff */
[----:B--2---:R-:W-:Y:S04]  /*1080*/  STS [R114], R5 ;  /* 0x0000000572007388 */ /* 0x004fe80000000800 */
[----:B---3--:R0:W-:Y:S04]  /*1090*/  STS [R113+0x80], R0 ;  /* 0x0000800071007388 */ /* 0x0081e80000000800 */
[----:B----4-:R1:W-:Y:S04]  /*10a0*/  STS [R112+0x100], R7 ;  /* 0x0001000770007388 */ /* 0x0103e80000000800 */
[----:B-----5:R-:W-:Y:S01]  /*10b0*/  STS [R111+0x180], R4 ;  /* 0x000180046f007388 */ /* 0x020fe20000000800 */
[----:B0-----:R-:W-:-:S03]  /*10c0*/  IMAD R0, R102, 0x10, R80 ;  /* 0x0000001066007824 */ /* 0x001fc600078e0250 */
[----:B------:R0:W-:Y:S01]  /*10d0*/  STS [R110+0x200], R9 ;  /* 0x000200096e007388 */ /* 0x0001e20000000800 */
[C---:B------:R-:W-:Y:S01]  /*10e0*/  VIADD R5, R0.reuse, 0x1 ;  /* 0x0000000100057836 */ /* 0x040fe20000000000 */
[C---:B-1----:R-:W-:Y:S02]  /*10f0*/  IADD3 R7, R0.reuse, 0x2, RZ ;  /* 0x0000000200077810 */ /* 0x042fe40007ffe0ff */
        /* <DEDUP_REMOVED lines=9> */
[C---:B------:R-:W-:Y:S01]  /*1190*/  VIADD R71, R0.reuse, 0xd ;  /* 0x0000000d00477836 */ /* 0x040fe20000000000 */
[-C--:B------:R-:W-:Y:S01]  /*11a0*/  LEA.HI.SX32 R5, R5, R0.reuse, 0x1b ;  /* 0x0000000005057211 */ /* 0x080fe200078fdaff */
[C---:B------:R-:W-:Y:S01]  /*11b0*/  VIADD R69, R0.reuse, 0xf ;  /* 0x0000000f00457836 */ /* 0x040fe20000000000 */
[----:B------:R0:W-:Y:S01]  /*11c0*/  STS [R106+0x400], R13 ;  /* 0x0004000d6a007388 */ /* 0x0001e20000000800 */
[-C--:B------:R-:W-:Y:S01]  /*11d0*/  LEA.HI.SX32 R7, R7, R0.reuse, 0x1b ;  /* 0x0000000007077211 */ /* 0x080fe200078fdaff */
[----:B-1----:R-:W-:Y:S01]  /*11e0*/  VIADD R11, R0, 0x4 ;  /* 0x00000004000b7836 */ /* 0x002fe20000000000 */
[-C--:B------:R-:W-:Y:S01]  /*11f0*/  LEA.HI.SX32 R9, R9, R0.reuse, 0x1b ;  /* 0x0000000009097211 */ /* 0x080fe200078fdaff */
[----:B------:R1:W-:Y:S01]  /*1200*/  STS [R105+0x480], R10 ;  /* 0x0004800a69007388 */ /* 0x0003e20000000800 */
[----:B------:R-:W-:-:S02]  /*1210*/  LEA.HI.SX32 R75, R75, R0, 0x1b ;  /* 0x000000004b4b7211 */ /* 0x000fc400078fdaff */
[-C--:B------:R-:W-:Y:S01]  /*1220*/  LEA.HI.SX32 R11, R11, R0.reuse, 0x1b ;  /* 0x000000000b0b7211 */ /* 0x080fe200078fdaff */
[----:B------:R2:W-:Y:S01]  /*1230*/  STS [R104+0x500], R15 ;  /* 0x0005000f68007388 */ /* 0x0005e20000000800 */
[-C--:B------:R-:W-:Y:S02]  /*1240*/  LEA.HI.SX32 R74, R21, R0.reuse, 0x1b ;  /* 0x00000000154a7211 */ /* 0x080fe400078fdaff */
[C---:B0-----:R-:W-:Y:S01]  /*1250*/  IADD3 R13, R0.reuse, 0x5, RZ ;  /* 0x00000005000d7810 */ /* 0x041fe20007ffe0ff */
[----:B------:R0:W-:Y:S01]  /*1260*/  STS [R103+0x580], R12 ;  /* 0x0005800c67007388 */ /* 0x0001e20000000800 */
[-C--:B------:R-:W-:Y:S01]  /*1270*/  LEA.HI.SX32 R73, R73, R0.reuse, 0x1b ;  /* 0x0000000049497211 */ /* 0x080fe200078fdaff */
[----:B-1----:R-:W-:Y:S01]  /*1280*/  IMAD.MOV.U32 R10, RZ, RZ, RZ ;  /* 0x000000ffff0a7224 */ /* 0x002fe200078e00ff */
[-C--:B------:R-:W-:Y:S01]  /*1290*/  LEA.HI.SX32 R13, R13, R0.reuse, 0x1b ;  /* 0x000000000d0d7211 */ /* 0x080fe200078fdaff */
[----:B------:R1:W-:Y:S01]  /*12a0*/  STS [R79+0x600], R14 ;  /* 0x0006000e4f007388 */ /* 0x0003e20000000800 */
[-C--:B------:R-:W-:Y:S01]  /*12b0*/  LEA.HI.SX32 R72, R23, R0.reuse, 0x1b ;  /* 0x0000000017487211 */ /* 0x080fe200078fdaff */
[C---:B--2---:R-:W-:Y:S01]  /*12c0*/  VIADD R15, R0.reuse, 0x6 ;  /* 0x00000006000f7836 */ /* 0x044fe20000000000 */
[-C--:B------:R-:W-:Y:S01]  /*12d0*/  LEA.HI.SX32 R71, R71, R0.reuse, 0x1b ;  /* 0x0000000047477211 */ /* 0x080fe200078fdaff */
[----:B------:R2:W-:Y:S01]  /*12e0*/  STS [R78+0x680], R17 ;  /* 0x000680114e007388 */ /* 0x0005e20000000800 */
[-C--:B------:R-:W-:Y:S01]  /*12f0*/  LEA.HI.SX32 R70, R25, R0.reuse, 0x1b ;  /* 0x0000000019467211 */ /* 0x080fe200078fdaff */
[----:B0-----:R-:W-:Y:S01]  /*1300*/  HFMA2.MMA R12, -RZ, RZ, 0, 0 ;  /* 0x00000000ff0c7435 */ /* 0x001fe200000001ff */
[-C--:B------:R-:W-:Y:S01]  /*1310*/  LEA.HI.SX32 R15, R15, R0.reuse, 0x1b ;  /* 0x000000000f0f7211 */ /* 0x080fe200078fdaff */
[----:B------:R-:W-:Y:S01]  /*1320*/  STS [R77+0x700], R16 ;  /* 0x000700104d007388 */ /* 0x000fe20000000800 */
[-C--:B------:R-:W-:Y:S01]  /*1330*/  LEA.HI.SX32 R69, R69, R0.reuse, 0x1b ;  /* 0x0000000045457211 */ /* 0x080fe200078fdaff */
[----:B-1----:R-:W-:Y:S01]  /*1340*/  IMAD.MOV.U32 R14, RZ, RZ, RZ ;  /* 0x000000ffff0e7224 */ /* 0x002fe200078e00ff */
[----:B------:R-:W-:Y:S01]  /*1350*/  LEA R67, R5, UR20, 0x2 ;  /* 0x0000001405437c11 */ /* 0x000fe2000f8e10ff */
[----:B------:R0:W-:Y:S01]  /*1360*/  STS [R76+0x780], R19 ;  /* 0x000780134c007388 */ /* 0x0001e20000000800 */
[----:B------:R-:W-:Y:S01]  /*1370*/  LEA R66, R7, UR20, 0x2 ;  /* 0x0000001407427c11 */ /* 0x000fe2000f8e10ff */
[C---:B--2---:R-:W-:Y:S01]  /*1380*/  VIADD R17, R0.reuse, 0x7 ;  /* 0x0000000700117836 */ /* 0x044fe20000000000 */
[----:B------:R-:W-:Y:S01]  /*1390*/  LEA R65, R9, UR20, 0x2 ;  /* 0x0000001409417c11 */ /* 0x000fe2000f8e10ff */
[----:B------:R-:W-:Y:S01]  /*13a0*/  NOP ;  /* 0x0000000000007918 */ /* 0x000fe20000000000 */
[----:B0-----:R-:W-:Y:S01]  /*13b0*/  IADD3 R19, R0, 0x8, RZ ;  /* 0x0000000800137810 */ /* 0x001fe20007ffe0ff */
[----:B------:R-:W-:Y:S01]  /*13c0*/  LDS R8, [R67+0x4] ;  /* 0x0000040043087984 */ /* 0x000fe20000000800 */
[----:B------:R-:W-:-:S02]  /*13d0*/  LEA.HI.SX32 R17, R17, R0, 0x1b ;  /* 0x0000000011117211 */ /* 0x000fc400078fdaff */
[-C--:B------:R-:W-:Y:S01]  /*13e0*/  LEA.HI.SX32 R19, R19, R0.reuse, 0x1b ;  /* 0x0000000013137211 */ /* 0x080fe200078fdaff */
[----:B------:R-:W-:Y:S01]  /*13f0*/  LDS R5, [R66+0x8] ;  /* 0x0000080042057984 */ /* 0x000fe20000000800 */
[----:B------:R-:W-:Y:S02]  /*1400*/  LEA.HI.SX32 R0, R0, R0, 0x1b ;  /* 0x0000000000007211 */ /* 0x000fe400078fdaff */
[----:B------:R-:W-:Y:S01]  /*1410*/  LEA R64, R11, UR20, 0x2 ;  /* 0x000000140b407c11 */ /* 0x000fe2000f8e10ff */
[----:B------:R-:W-:Y:S01]  /*1420*/  LDS R86, [R65+0xc] ;  /* 0x00000c0041567984 */ /* 0x000fe20000000800 */
[----:B------:R-:W-:Y:S02]  /*1430*/  LEA R68, R0, UR20, 0x2 ;  /* 0x0000001400447c11 */ /* 0x000fe4000f8e10ff */
[----:B------:R-:W-:Y:S01]  /*1440*/  LEA R63, R13, UR20, 0x2 ;  /* 0x000000140d3f7c11 */ /* 0x000fe2000f8e10ff */
[----:B------:R-:W-:Y:S01]  /*1450*/  LDS R11, [R64+0x10] ;  /* 0x00001000400b7984 */ /* 0x000fe20000000800 */
[----:B------:R-:W-:-:S02]  /*1460*/  LEA R62, R15, UR20, 0x2 ;  /* 0x000000140f3e7c11 */ /* 0x000fc4000f8e10ff */
        /* <DEDUP_REMOVED lines=22> */
[----:B------:R-:W-:Y:S01]  /*15d0*/  CS2R R16, SRZ ;  /* 0x0000000000107805 */ /* 0x000fe2000001ff00 */
[----:B------:R-:W-:Y:S01]  /*15e0*/  HFMA2.MMA R19, -RZ, RZ, 0, 0 ;  /* 0x00000000ff137435 */ /* 0x000fe200000001ff */
[----:B------:R-:W-:-:S03]  /*15f0*/  CS2R R20, SRZ ;  /* 0x0000000000147805 */ /* 0x000fc6000001ff00 */
        /* <DEDUP_REMOVED lines=109> */
.L_x_3561:
[----:B------:R-:W-:Y:S05]  /*1cd0*/  BSYNC B0 ;  /* 0x0000000000007941 */ /* 0x000fea0003800000 */
.L_x_3560:
        /* <DEDUP_REMOVED lines=37> */
.L_x_3563:
[----:B------:R-:W-:Y:S05]  /*1f30*/  BSYNC B0 ;  /* 0x0000000000007941 */ /* 0x000fea0003800000 */
.L_x_3562:
        /* <DEDUP_REMOVED lines=35> */
.L_x_3565:
[----:B------:R-:W-:Y:S05]  /*2170*/  BSYNC B0 ;  /* 0x0000000000007941 */ /* 0x000fea0003800000 */
.L_x_3564:
        /* <DEDUP_REMOVED lines=37> */
.L_x_3567:
[----:B------:R-:W-:Y:S05]  /*23d0*/  BSYNC B0 ;  /* 0x0000000000007941 */ /* 0x000fea0003800000 */
.L_x_3566:
        /* <DEDUP_REMOVED lines=35> */
.L_x_3569:
[----:B------:R-:W-:Y:S05]  /*2610*/  BSYNC B0 ;  /* 0x0000000000007941 */ /* 0x000fea0003800000 */
.L_x_3568:
        /* <DEDUP_REMOVED lines=37> */
.L_x_3571:
[----:B------:R-:W-:Y:S05]  /*2870*/  BSYNC B0 ;  /* 0x0000000000007941 */ /* 0x000fea0003800000 */
.L_x_3570:
        /* <DEDUP_REMOVED lines=35> */
.L_x_3573:
[----:B------:R-:W-:Y:S05]  /*2ab0*/  BSYNC B0 ;  /* 0x0000000000007941 */ /* 0x000fea0003800000 */
.L_x_3572:
        /* <DEDUP_REMOVED lines=37> */
.L_x_3575:
[----:B------:R-:W-:Y:S05]  /*2d10*/  BSYNC B0 ;  /* 0x0000000000007941 */ /* 0x000fea0003800000 */
.L_x_3574:
        /* <DEDUP_REMOVED lines=35> */
.L_x_3577:
[----:B------:R-:W-:Y:S05]  /*2f50*/  BSYNC B0 ;  /* 0x0000000000007941 */ /* 0x000fea0003800000 */
.L_x_3576:
        /* <DEDUP_REMOVED lines=41> */
.L_x_3579:
[----:B------:R-:W-:Y:S05]  /*31f0*/  BSYNC B0 ;  /* 0x0000000000007941 */ /* 0x000fea0003800000 */
.L_x_3578:
        /* <DEDUP_REMOVED lines=33> */
.L_x_3581:
[----:B------:R-:W-:Y:S05]  /*3410*/  BSYNC B0 ;  /* 0x0000000000007941 */ /* 0x000fea0003800000 */
.L_x_3580:
        /* <DEDUP_REMOVED lines=33> */
.L_x_3583:
[----:B------:R-:W-:Y:S05]  /*3630*/  BSYNC B0 ;  /* 0x0000000000007941 */ /* 0x000fea0003800000 */
.L_x_3582:
        /* <DEDUP_REMOVED lines=33> */
.L_x_3585:
[----:B------:R-:W-:Y:S05]  /*3850*/  BSYNC B0 ;  /* 0x0000000000007941 */ /* 0x000fea0003800000 */
.L_x_3584:
        /* <DEDUP_REMOVED lines=33> */
.L_x_3587:
[----:B------:R-:W-:Y:S05]  /*3a70*/  BSYNC B0 ;  /* 0x0000000000007941 */ /* 0x000fea0003800000 */
.L_x_3586:
        /* <DEDUP_REMOVED lines=33> */
.L_x_3589:
[----:B------:R-:W-:Y:S05]  /*3c90*/  BSYNC B0 ;  /* 0x0000000000007941 */ /* 0x000fea0003800000 */
.L_x_3588:
        /* <DEDUP_REMOVED lines=33> */
.L_x_3591:
[----:B------:R-:W-:Y:S05]  /*3eb0*/  BSYNC B0 ;  /* 0x0000000000007941 */ /* 0x000fea0003800000 */
.L_x_3590:
        /* <DEDUP_REMOVED lines=52> */
[----:B------:R-:W-:-:S13]  /*4200*/  ISETP.EQ.OR P0, PT, RZ, UR6, P0 ;  /* 0x00000006ff007c0c */ /* 0x000fda0008702670 */
.L_x_3597:
[----:B0-----:R-:W0:Y:S01]  /*4210*/  LDC.64 R42, c[0x0][0x250] ;  /* 0x00009400ff2a7b82 */ /* 0x001e220000000a00 */
[----:B------:R-:W-:Y:S01]  /*4220*/  USHF.R.S32.HI UR35, URZ, 0x1f, UR7 ;  /* 0x0000001f3f237899 */ /* 0x000fe20008011407 */
[----:B------:R-:W-:Y:S02]  /*4230*/  ISETP.GE.AND P2, PT, R101, UR22, PT ;  /* 0x0000001665007c0c */ /* 0x000fe4000bf46270 */
[----:B------:R-:W-:Y:S02]  /*4240*/  CS2R R86, SRZ ;  /* 0x0000000000567805 */ /* 0x000fe4000001ff00 */
[----:B------:R-:W-:Y:S01]  /*4250*/  ISETP.GE.AND P3, PT, R100, UR22, PT ;  /* 0x0000001664007c0c */ /* 0x000fe2000bf66270 */
[----:B------:R-:W-:Y:S01]  /*4260*/  UMOV UR20, UR18 ;  /* 0x0000001200147c82 */ /* 0x000fe20008000000 */
[----:B------:R-:W-:Y:S01]  /*4270*/  ISETP.GE.AND P5, PT, R98, UR22, PT ;  /* 0x0000001662007c0c */ /* 0x000fe2000bfa6270 */
[----:B------:R-:W-:Y:S01]  /*4280*/  UMOV UR21, UR34 ;  /* 0x0000002200157c82 */ /* 0x000fe20008000000 */
        /* <DEDUP_REMOVED lines=8> */
[----:B------:R-:W-:Y:S01]  /*4310*/  ISETP.GE.AND P4, PT, R99, UR22, PT ;  /* 0x0000001663007c0c */ /* 0x000fe2000bf86270 */
[----:B------:R-:W-:Y:S01]  /*4320*/  IMAD.MOV.U32 R115, RZ, RZ, RZ ;  /* 0x000000ffff737224 */ /* 0x000fe200078e00ff */
        /* <DEDUP_REMOVED lines=12> */
[----:B------:R-:W-:Y:S01]  /*43f0*/  CS2R R120, SRZ ;  /* 0x0000000000787805 */ /* 0x000fe2000001ff00 */
        /* <DEDUP_REMOVED lines=10> */
[----:B------:R-:W-:Y:S01]  /*44a0*/  ISETP.GE.AND P6, PT, R81, UR22, PT ;  /* 0x0000001651007c0c */ /* 0x000fe2000bfc6270 */
[----:B------:R-:W-:Y:S01]  /*44b0*/  HFMA2.MMA R126, -RZ, RZ, 0, 0 ;  /* 0x00000000ff7e7435 */ /* 0x000fe200000001ff */
[----:B------:R-:W-:Y:S02]  /*44c0*/  CS2R R122, SRZ ;  /* 0x00000000007a7805 */ /* 0x000fe4000001ff00 */
[----:B------:R-:W-:-:S04]  /*44d0*/  CS2R R124, SRZ ;  /* 0x00000000007c7805 */ /* 0x000fc8000001ff00 */
[----:B------:R-:W4:Y:S04]  /*44e0*/  @!P2 LDG.E R122, desc[UR24][R42.64+0x580] ;  /* 0x000580182a7aa981 */ /* 0x000f28000c1e1900 */
[----:B------:R-:W4:Y:S04]  /*44f0*/  @!P3 LDG.E R124, desc[UR24][R42.64+0x600] ;  /* 0x000600182a7cb981 */ /* 0x000f28000c1e1900 */
[----:B------:R-:W4:Y:S04]  /*4500*/  @!P4 LDG.E R123, desc[UR24][R42.64+0x680] ;  /* 0x000680182a7bc981 */ /* 0x000f28000c1e1900 */
[----:B------:R-:W4:Y:S04]  /*4510*/  @!P5 LDG.E R126, desc[UR24][R42.64+0x700] ;  /* 0x000700182a7ed981 */ /* 0x000f28000c1e1900 */
[----:B------:R0:W4:Y:S01]  /*4520*/  @!P6 LDG.E R125, desc[UR24][R42.64+0x780] ;  /* 0x000780182a7de981 */ /* 0x000122000c1e1900 */
[----:B------:R-:W-:-:S02]  /*4530*/  UIMAD UR17, UR35, UR28, URZ ;  /* 0x0000001c231172a4 */ /* 0x000fc4000f8e023f */
[----:B------:R-:W-:Y:S02]  /*4540*/  UIMAD.WIDE.U32 UR20, UR7, UR28, UR20 ;  /* 0x0000001c071472a5 */ /* 0x000fe4000f8e0014 */
[----:B------:R-:W-:Y:S02]  /*4550*/  UIMAD UR17, UR7, UR29, UR17 ;  /* 0x0000001d071172a4 */ /* 0x000fe4000f8e0211 */
[----:B------:R-:W-:Y:S02]  /*4560*/  ULEA UR23, UP0, UR20, UR30, 0x2 ;  /* 0x0000001e14177291 */ /* 0x000fe4000f80103f */
[----:B------:R-:W-:Y:S01]  /*4570*/  UIADD3 UR17, UR21, UR17, URZ ;  /* 0x0000001115117290 */ /* 0x000fe2000fffe03f */
[----:B0-----:R-:W0:Y:S03]  /*4580*/  LDC.64 R42, c[0x0][0x270] ;  /* 0x00009c00ff2a7b82 */ /* 0x001e260000000a00 */
[----:B------:R-:W-:Y:S01]  /*4590*/  ULEA.HI.X UR20, UR20, UR31, UR17, 0x2, UP0 ;  /* 0x0000001f14147291 */ /* 0x000fe200080f1411 */
[----:B------:R-:W-:-:S05]  /*45a0*/  IMAD.U32 R40, RZ, RZ, UR23 ;  /* 0x00000017ff287e24 */ /* 0x000fca000f8e00ff */
[----:B------:R-:W-:-:S05]  /*45b0*/  MOV R41, UR20 ;  /* 0x0000001400297c02 */ /* 0x000fca0008000f00 */
[----:B------:R1:W4:Y:S01]  /*45c0*/  LDG.E R127, desc[UR24][R40.64] ;  /* 0x00000018287f7981 */ /* 0x000322000c1e1900 */
[----:B------:R-:W-:Y:S01]  /*45d0*/  UIMAD UR17, UR6, -0x400, UR37 ;  /* 0xfffffc00061178a4 */ /* 0x000fe2000f8e0225 */
[----:B------:R-:W1:Y:S01]  /*45e0*/  S2R R129, SR_TID.X ;  /* 0x0000000000817919 */ /* 0x000e620000002100 */
[----:B0-----:R-:W-:-:S04]  /*45f0*/  IMAD R128, R42, UR35, RZ ;  /* 0x000000232a807c24 */ /* 0x001fc8000f8e02ff */
[----:B------:R-:W-:Y:S01]  /*4600*/  ISETP.GE.AND P5, PT, R101, UR17, PT ;  /* 0x0000001165007c0c */ /* 0x000fe2000bfa6270 */
[----:B-1----:R-:W-:-:S04]  /*4610*/  IMAD.WIDE.U32 R40, R42, UR7, R84 ;  /* 0x000000072a287c25 */ /* 0x002fc8000f8e0054 */
[----:B------:R-:W-:Y:S01]  /*4620*/  IMAD R43, R43, UR7, R128 ;  /* 0x000000072b2b7c24 */ /* 0x000fe2000f8e0280 */
[----:B------:R-:W-:-:S03]  /*4630*/  LEA R42, P2, R40, UR14, 0x2 ;  /* 0x0000000e282a7c11 */ /* 0x000fc6000f8410ff */
[----:B------:R-:W-:-:S05]  /*4640*/  IMAD.IADD R41, R41, 0x1, R43 ;  /* 0x0000000129297824 */ /* 0x000fca00078e022b */
[----:B------:R-:W-:Y:S02]  /*4650*/  LEA.HI.X R43, R40, UR16, R41, 0x2, P2 ;  /* 0x00000010282b7c11 */ /* 0x000fe400090f1429 */
[----:B------:R-:W-:Y:S02]  /*4660*/  ISETP.GE.AND P6, PT, R84, UR17, PT ;  /* 0x0000001154007c0c */ /* 0x000fe4000bfc6270 */
[----:B------:R-:W-:Y:S02]  /*4670*/  CS2R R40, SRZ ;  /* 0x0000000000287805 */ /* 0x000fe4000001ff00 */
[----:B------:R-:W-:-:S05]  /*4680*/  SHF.L.U32 R129, R129, 0x4, RZ ;  /* 0x0000000481817819 */ /* 0x000fca00000006ff */
[----:B------:R-:W-:Y:S01]  /*4690*/  VIADD R129, R129, 0x1 ;  /* 0x0000000181817836 */ /* 0x000fe20000000000 */
[----:B------:R-:W-:Y:S02]  /*46a0*/  ISETP.GE.AND P2, PT, R100, UR17, PT ;  /* 0x0000001164007c0c */ /* 0x000fe4000bf46270 */
        /* <DEDUP_REMOVED lines=11> */
[----:B------:R1:W-:Y:S04]  /*4760*/  STS [R105+0x480], R120 ;  /* 0x0004807869007388 */ /* 0x0003e80000000800 */
[----:B------:R-:W-:Y:S01]  /*4770*/  STS [R104+0x500], R121 ;  /* 0x0005007968007388 */ /* 0x000fe20000000800 */
[----:B0-----:R-:W-:-:S03]  /*4780*/  CS2R R106, SRZ ;  /* 0x00000000006a7805 */ /* 0x001fc6000001ff00 */
[----:B------:R-:W-:Y:S04]  /*4790*/  STS [R103+0x580], R122 ;  /* 0x0005807a67007388 */ /* 0x000fe80000000800 */
[----:B------:R-:W-:Y:S04]  /*47a0*/  STS [R79+0x600], R124 ;  /* 0x0006007c4f007388 */ /* 0x000fe80000000800 */
[----:B------:R-:W-:Y:S04]  /*47b0*/  STS [R78+0x680], R123 ;  /* 0x0006807b4e007388 */ /* 0x000fe80000000800 */
[----:B------:R-:W-:Y:S04]  /*47c0*/  STS [R77+0x700], R126 ;  /* 0x0007007e4d007388 */ /* 0x000fe80000000800 */
[----:B------:R0:W-:Y:S01]  /*47d0*/  STS [R76+0x780], R125 ;  /* 0x0007807d4c007388 */ /* 0x0001e20000000800 */
[----:B------:R-:W-:-:S03]  /*47e0*/  NOP ;  /* 0x0000000000007918 */ /* 0x000fc60000000000 */
[----:B------:R-:W2:Y:S01]  /*47f0*/  @!P5 LDG.E R106, desc[UR24][R42.64+0x80] ;  /* 0x000080182a6ad981 */ /* 0x000ea2000c1e1900 */
[----:B------:R-:W-:Y:S02]  /*4800*/  ISETP.GE.AND P5, PT, R96, UR17, PT ;  /* 0x0000001160007c0c */ /* 0x000fe4000bfa6270 */
[----:B------:R-:W-:Y:S01]  /*4810*/  CS2R R118, SRZ ;  /* 0x0000000000767805 */ /* 0x000fe2000001ff00 */
[----:B------:R-:W3:Y:S04]  /*4820*/  @!P6 LDG.E R107, desc[UR24][R42.64] ;  /* 0x000000182a6be981 */ /* 0x000ee8000c1e1900 */
[----:B------:R-:W4:Y:S01]  /*4830*/  LDS R78, [R68] ;  /* 0x00000000444e7984 */ /* 0x000f220000000800 */
[----:B-1----:R-:W-:Y:S01]  /*4840*/  IMAD.MOV.U32 R120, RZ, RZ, RZ ;  /* 0x000000ffff787224 */ /* 0x002fe200078e00ff */
[----:B------:R-:W1:Y:S04]  /*4850*/  S2R R115, SR_TID.X ;  /* 0x0000000000737919 */ /* 0x000e680000002100 */
[----:B------:R-:W5:Y:S01]  /*4860*/  @!P5 LDG.E R119, desc[UR24][R42.64+0x300] ;  /* 0x000300182a77d981 */ /* 0x000f62000c1e1900 */
[----:B------:R-:W-:-:S02]  /*4870*/  ISETP.GE.AND P5, PT, R91, UR17, PT ;  /* 0x000000115b007c0c */ /* 0x000fc4000bfa6270 */
[----:B------:R-:W-:Y:S02]  /*4880*/  ISETP.GE.AND P6, PT, R97, UR17, PT ;  /* 0x0000001161007c0c */ /* 0x000fe4000bfc6270 */
[----:B------:R-:W-:Y:S01]  /*4890*/  CS2R R82, SRZ ;  /* 0x0000000000527805 */ /* 0x000fe2000001ff00 */
[----:B0-----:R-:W-:Y:S01]  /*48a0*/  FMUL.FTZ R76, R127, 1.4426950216293334961 ;  /* 0x3fb8aa3b7f4c7820 */ /* 0x001fe20000410000 */
[----:B------:R-:W-:Y:S02]  /*48b0*/  CS2R R104, SRZ ;  /* 0x0000000000687805 */ /* 0x000fe4000001ff00 */
[----:B------:R-:W-:Y:S01]  /*48c0*/  MOV R103, RZ ;  /* 0x000000ff00677202 */ /* 0x000fe20000000f00 */
[----:B------:R-:W-:Y:S01]  /*48d0*/  LDS R87, [R66+0x8] ;  /* 0x0000080042577984 */ /* 0x000fe20000000800 */
[----:B------:R-:W-:-:S03]  /*48e0*/  CS2R R116, SRZ ;  /* 0x0000000000747805 */ /* 0x000fc6000001ff00 */
[----:B------:R-:W-:Y:S04]  /*48f0*/  LDS R64, [R64+0x10] ;  /* 0x0000100040407984 */ /* 0x000fe80000000800 */
[----:B------:R-:W5:Y:S01]  /*4900*/  @!P5 LDG.E R40, desc[UR24][R42.64+0x580] ;  /* 0x000580182a28d981 */ /* 0x000f62000c1e1900 */
[----:B------:R-:W-:Y:S02]  /*4910*/  ISETP.GE.U32.AND P5, PT, R129, UR17, PT ;  /* 0x0000001181007c0c */ /* 0x000fe4000bfa6070 */
[----:B------:R-:W0:Y:S01]  /*4920*/  S2R R129, SR_TID.X ;  /* 0x0000000000817919 */ /* 0x000e220000002100 */
[----:B------:R-:W5:Y:S01]  /*4930*/  @!P6 LDG.E R120, desc[UR24][R42.64+0x280] ;  /* 0x000280182a78e981 */ /* 0x000f62000c1e1900 */
[----:B------:R-:W-:Y:S01]  /*4940*/  ISETP.GE.AND P6, PT, R92, UR17, PT ;  /* 0x000000115c007c0c */ /* 0x000fe2000bfc6270 */
[C---:B------:R-:W-:Y:S01]  /*4950*/  FMUL.FTZ R77, R76.reuse, R52 ;  /* 0x000000344c4d7220 */ /* 0x040fe20000410000 */
[C---:B------:R-:W-:Y:S01]  /*4960*/  FMUL.FTZ R79, R76.reuse, R51 ;  /* 0x000000334c4f7220 */ /* 0x040fe20000410000 */
[----:B------:R-:W5:Y:S02]  /*4970*/  @!P2 LDG.E R105, desc[UR24][R42.64+0x100] ;  /* 0x000100182a69a981 */ /* 0x000f64000c1e1900 */
[----:B------:R1:W0:Y:S01]  /*4980*/  MUFU.EX2 R162, R77 ;  /* 0x0000004d00a27308 */ /* 0x0002220000000800 */
[----:B----4-:R-:W-:Y:S01]  /*4990*/  FMUL.FTZ R78, R9, R78 ;  /* 0x0000004e094e7220 */ /* 0x010fe20000410000 */
[----:B------:R-:W4:Y:S04]  /*49a0*/  @!P4 LDG.E R104, desc[UR24][R42.64+0x180] ;  /* 0x000180182a68c981 */ /* 0x000f28000c1e1900 */
[----:B------:R-:W4:Y:S04]  /*49b0*/  @!P3 LDG.E R103, desc[UR24][R42.64+0x200] ;  /* 0x000200182a67b981 */ /* 0x000f28000c1e1900 */
[----:B------:R-:W4:Y:S01]  /*49c0*/  @!P6 LDG.E R83, desc[UR24][R42.64+0x500] ;  /* 0x000500182a53e981 */ /* 0x000f22000c1e1900 */
[----:B------:R-:W-:Y:S01]  /*49d0*/  ISETP.GE.AND P6, PT, R81, UR17, PT ;  /* 0x0000001151007c0c */ /* 0x000fe2000bfc6270 */
[----:B------:R0:W0:Y:S01]  /*49e0*/  MUFU.EX2 R160, R79 ;  /* 0x0000004f00a07308 */ /* 0x0000220000000800 */
[----:B-1----:R-:W-:Y:S01]  /*49f0*/  FMUL.FTZ R77, R76, R50 ;  /* 0x000000324c4d7220 */ /* 0x002fe20000410000 */
[----:B------:R-:W-:Y:S04]  /*4a00*/  LDS R86, [R65+0xc] ;  /* 0x00000c0041567984 */ /* 0x000fe80000000800 */
[----:B------:R-:W-:Y:S04]  /*4a10*/  LDS R63, [R63+0x14] ;  /* 0x000014003f3f7984 */ /* 0x000fe80000000800 */
[----:B0-----:R0:W1:Y:S01]  /*4a20*/  LDS R79, [R67+0x4] ;  /* 0x00000400434f7984 */ /* 0x0010620000000800 */
[----:B------:R0:W1:Y:S01]  /*4a30*/  MUFU.EX2 R158, R77 ;  /* 0x0000004d009e7308 */ /* 0x0000620000000800 */
[----:B------:R-:W-:-:S02]  /*4a40*/  SHF.L.U32 R129, R129, 0x4, RZ ;  /* 0x0000000481817819 */ /* 0x000fc400000006ff */
[----:B------:R-:W-:Y:S01]  /*4a50*/  LDS R60, [R60+0x20] ;  /* 0x000020003c3c7984 */ /* 0x000fe20000000800 */
[----:B0-----:R-:W-:-:S03]  /*4a60*/  IMAD.MOV.U32 R67, RZ, RZ, RZ ;  /* 0x000000ffff437224 */ /* 0x001fc600078e00ff */
[----:B------:R-:W-:Y:S01]  /*4a70*/  LDS R59, [R59+0x24] ;  /* 0x000024003b3b7984 */ /* 0x000fe20000000800 */
[----:B------:R-:W-:Y:S01]  /*4a80*/  SHF.L.U32 R77, R115, 0x4, RZ ;  /* 0x00000004734d7819 */ /* 0x000fe200000006ff */
[----:B------:R-:W-:Y:S02]  /*4a90*/  VIADD R129, R129, 0x2 ;  /* 0x0000000281817836 */ /* 0x000fe40000000000 */
[----:B------:R-:W-:Y:S04]  /*4aa0*/  LDS R56, [R56+0x30] ;  /* 0x0000300038387984 */ /* 0x000fe80000000800 */
[----:B------:R-:W4:Y:S01]  /*4ab0*/  @!P6 LDG.E R67, desc[UR24][R42.64+0x780] ;  /* 0x000780182a43e981 */ /* 0x000f22000c1e1900 */
[----:B------:R-:W-:-:S03]  /*4ac0*/  ISETP.GE.U32.AND P6, PT, R77, UR17, PT ;  /* 0x000000114d007c0c */ /* 0x000fc6000bfc6070 */
[----:B------:R-:W-:Y:S01]  /*4ad0*/  LDS R55, [R55+0x34] ;  /* 0x0000340037377984 */ /* 0x000fe20000000800 */
[----:B------:R-:W-:Y:S02]  /*4ae0*/  FSEL R163, R78, RZ, !P6 ;  /* 0x000000ff4ea37208 */ /* 0x000fe40007000000 */
[----:B------:R-:W-:Y:S01]  /*4af0*/  FSEL R162, R162, 1, !P6 ;  /* 0x3f800000a2a27808 */ /* 0x000fe20007000000 */
[----:B------:R-:W-:Y:S01]  /*4b00*/  LDS R53, [R53+0x3c] ;  /* 0x00003c0035357984 */ /* 0x000fe20000000800 */
[----:B------:R-:W-:Y:S02]  /*4b10*/  ISETP.GE.U32.AND P6, PT, R129, UR17, PT ;  /* 0x0000001181007c0c */ /* 0x000fe4000bfc6070 */
[----:B------:R-:W0:Y:S01]  /*4b20*/  S2R R129, SR_TID.X ;  /* 0x0000000000817919 */ /* 0x000e220000002100 */
[----:B------:R-:W-:Y:S02]  /*4b30*/  ISETP.GE.AND P2, PT, R95, UR17, PT ;  /* 0x000000115f007c0c */ /* 0x000fe4000bf46270 */
[----:B------:R-:W-:-:S02]  /*4b40*/  ISETP.GE.AND P4, PT, R94, UR17, PT ;  /* 0x000000115e007c0c */ /* 0x000fc4000bf86270 */
[----:B------:R-:W-:Y:S01]  /*4b50*/  ISETP.GE.AND P3, PT, R93, UR17, PT ;  /* 0x000000115d007c0c */ /* 0x000fe2000bf66270 */
[----:B-1----:R-:W-:Y:S01]  /*4b60*/  FMUL.FTZ R79, R8, R79 ;  /* 0x0000004f084f7220 */ /* 0x002fe20000410000 */
[----:B------:R-:W-:-:S07]  /*4b70*/  FSEL R160, R160, 1, !P5 ;  /* 0x3f800000a0a07808 */ /* 0x000fce0006800000 */
[----:B------:R-:W4:Y:S01]  /*4b80*/  @!P2 LDG.E R118, desc[UR24][R42.64+0x380] ;  /* 0x000380182a76a981 */ /* 0x000f22000c1e1900 */
[----:B------:R-:W-:Y:S02]  /*4b90*/  FSEL R161, R79, RZ, !P5 ;  /* 0x000000ff4fa17208 */ /* 0x000fe40006800000 */
[----:B0-----:R-:W-:Y:S01]  /*4ba0*/  SHF.L.U32 R129, R129, 0x4, RZ ;  /* 0x0000000481817819 */ /* 0x001fe200000006ff */
[----:B------:R-:W4:Y:S04]  /*4bb0*/  @!P4 LDG.E R117, desc[UR24][R42.64+0x400] ;  /* 0x000400182a75c981 */ /* 0x000f28000c1e1900 */
[----:B------:R-:W-:Y:S01]  /*4bc0*/  VIADD R129, R129, 0x3 ;  /* 0x0000000381817836 */ /* 0x000fe20000000000 */
[----:B------:R-:W4:Y:S04]  /*4bd0*/  @!P3 LDG.E R116, desc[UR24][R42.64+0x480] ;  /* 0x000480182a74b981 */ /* 0x000f28000c1e1900 */
[----:B------:R-:W-:-:S02]  /*4be0*/  ISETP.GE.U32.AND P5, PT, R129, UR17, PT ;  /* 0x0000001181007c0c */ /* 0x000fc4000bfa6070 */
[----:B------:R-:W0:Y:S01]  /*4bf0*/  S2R R129, SR_TID.X ;  /* 0x0000000000817919 */ /* 0x000e220000002100 */
[----:B------:R-:W-:Y:S02]  /*4c00*/  ISETP.GE.AND P2, PT, R90, UR17, PT ;  /* 0x000000115a007c0c */ /* 0x000fe4000bf46270 */
[----:B------:R-:W-:Y:S02]  /*4c10*/  ISETP.GE.AND P4, PT, R89, UR17, PT ;  /* 0x0000001159007c0c */ /* 0x000fe4000bf86270 */
[----:B------:R-:W-:Y:S01]  /*4c20*/  ISETP.GE.AND P3, PT, R88, UR17, PT ;  /* 0x0000001158007c0c */ /* 0x000fe2000bf66270 */
[----:B------:R-:W-:-:S08]  /*4c30*/  HFMA2.MMA R68, -RZ, RZ, 0, 0 ;  /* 0x00000000ff447435 */ /* 0x000fd000000001ff */
[----:B------:R-:W4:Y:S04]  /*4c40*/  @!P2 LDG.E R82, desc[UR24][R42.64+0x600] ;  /* 0x000600182a52a981 */ /* 0x000f28000c1e1900 */
[----:B------:R-:W4:Y:S04]  /*4c50*/  @!P4 LDG.E R41, desc[UR24][R42.64+0x680] ;  /* 0x000680182a29c981 */ /* 0x000f28000c1e1900 */
[----:B------:R1:W4:Y:S01]  /*4c60*/  @!P3 LDG.E R68, desc[UR24][R42.64+0x700] ;  /* 0x000700182a44b981 */ /* 0x000322000c1e1900 */
[----:B------:R-:W-:Y:S01]  /*4c70*/  FMUL.FTZ R87, R10, R87 ;  /* 0x000000570a577220 */ /* 0x000fe20000410000 */
[----:B0-----:R-:W-:Y:S01]  /*4c80*/  SHF.L.U32 R129, R129, 0x4, RZ ;  /* 0x0000000481817819 */ /* 0x001fe200000006ff */
[C---:B------:R-:W-:Y:S01]  /*4c90*/  VIADD R111, R77.reuse, 0xa ;  /* 0x0000000a4d6f7836 */ /* 0x040fe20000000000 */
[----:B------:R-:W-:Y:S01]  /*4ca0*/  FSEL R158, R158, 1, !P6 ;  /* 0x3f8000009e9e7808 */ /* 0x000fe20007000000 */
[----:B------:R-:W-:Y:S01]  /*4cb0*/  FMUL.FTZ R109, R76, R48 ;  /* 0x000000304c6d7220 */ /* 0x000fe20000410000 */
[----:B------:R-:W-:Y:S01]  /*4cc0*/  IADD3 R65, R77, 0x9, RZ ;  /* 0x000000094d417810 */ /* 0x000fe20007ffe0ff */
[----:B------:R-:W-:Y:S01]  /*4cd0*/  VIADD R129, R129, 0x4 ;  /* 0x0000000481817836 */ /* 0x000fe20000000000 */
[----:B------:R-:W-:Y:S01]  /*4ce0*/  FSEL R159, R87, RZ, !P6 ;  /* 0x000000ff579f7208 */ /* 0x000fe20007000000 */
[----:B-1----:R-:W-:Y:S03]  /*4cf0*/  LDS R43, [R58+0x28] ;  /* 0x000028003a2b7984 */ /* 0x002fe60000000800 */
[----:B------:R-:W-:-:S02]  /*4d00*/  ISETP.GE.U32.AND P6, PT, R129, UR17, PT ;  /* 0x0000001181007c0c */ /* 0x000fc4000bfc6070 */
[----:B------:R-:W0:Y:S01]  /*4d10*/  S2R R129, SR_TID.X ;  /* 0x0000000000817919 */ /* 0x000e220000002100 */
[----:B------:R-:W-:Y:S02]  /*4d20*/  ISETP.GE.U32.AND P3, PT, R65, UR17, PT ;  /* 0x0000001141007c0c */ /* 0x000fe4000bf66070 */
[----:B------:R-:W-:Y:S01]  /*4d30*/  ISETP.GE.U32.AND P2, PT, R111, UR17, PT ;  /* 0x000000116f007c0c */ /* 0x000fe2000bf46070 */
[----:B------:R1:W1:Y:S01]  /*4d40*/  LDS R65, [R62+0x18] ;  /* 0x000018003e417984 */ /* 0x0002620000000800 */
[----:B------:R-:W1:Y:S01]  /*4d50*/  S2R R111, SR_TID.X ;  /* 0x00000000006f7919 */ /* 0x000e620000002100 */
[C---:B------:R-:W-:Y:S01]  /*4d60*/  FMUL.FTZ R108, R76.reuse, R49 ;  /* 0x000000314c6c7220 */ /* 0x040fe20000410000 */
[----:B------:R-:W0:Y:S01]  /*4d70*/  MUFU.EX2 R109, R109 ;  /* 0x0000006d006d7308 */ /* 0x000e220000000800 */
[----:B------:R-:W-:Y:S02]  /*4d80*/  VIADD R110, R77, 0x8 ;  /* 0x000000084d6e7836 */ /* 0x000fe40000000000 */
[C---:B------:R-:W-:Y:S01]  /*4d90*/  FMUL.FTZ R66, R76.reuse, R47 ;  /* 0x0000002f4c427220 */ /* 0x040fe20000410000 */
[----:B------:R-:W-:-:S04]  /*4da0*/  FMUL.FTZ R42, R76, R44 ;  /* 0x0000002c4c2a7220 */ /* 0x000fc80000410000 */
[----:B------:R-:W1:Y:S01]  /*4db0*/  MUFU.EX2 R108, R108 ;  /* 0x0000006c006c7308 */ /* 0x000e620000000800 */
[----:B------:R-:W-:Y:S01]  /*4dc0*/  ISETP.GE.U32.AND P4, PT, R110, UR17, PT ;  /* 0x000000116e007c0c */ /* 0x000fe2000bf86070 */
[----:B------:R-:W-:Y:S01]  /*4dd0*/  FMUL.FTZ R110, R76, R46 ;  /* 0x0000002e4c6e7220 */ /* 0x000fe20000410000 */
[----:B------:R-:W-:-:S05]  /*4de0*/  FMUL.FTZ R64, R11, R64 ;  /* 0x000000400b407220 */ /* 0x000fca0000410000 */
[----:B------:R-:W1:Y:S01]  /*4df0*/  MUFU.EX2 R66, R66 ;  /* 0x0000004200427308 */ /* 0x000e620000000800 */
[----:B------:R-:W-:Y:S01]  /*4e00*/  FSEL R155, R64, RZ, !P6 ;  /* 0x000000ff409b7208 */ /* 0x000fe20007000000 */
[----:B------:R-:W-:Y:S01]  /*4e10*/  FMUL.FTZ R86, R7, R86 ;  /* 0x0000005607567220 */ /* 0x000fe20000410000 */
[----:B0-----:R-:W-:Y:S02]  /*4e20*/  FSEL R154, R109, 1, !P6 ;  /* 0x3f8000006d9a7808 */ /* 0x001fe40007000000 */
[----:B------:R-:W-:-:S03]  /*4e30*/  SHF.L.U32 R129, R129, 0x4, RZ ;  /* 0x0000000481817819 */ /* 0x000fc600000006ff */
[----:B------:R0:W-:Y:S01]  /*4e40*/  MUFU.EX2 R148, R42 ;  /* 0x0000002a00947308 */ /* 0x0001e20000000800 */
[----:B------:R-:W2:Y:S01]  /*4e50*/  S2R R79, SR_TID.X ;  /* 0x00000000004f7919 */ /* 0x000ea20000002100 */
[----:B-1----:R-:W-:Y:S01]  /*4e60*/  FMUL.FTZ R62, R76, R39 ;  /* 0x000000274c3e7220 */ /* 0x002fe20000410000 */
[----:B------:R-:W-:Y:S01]  /*4e70*/  VIADD R129, R129, 0x5 ;  /* 0x0000000581817836 */ /* 0x000fe20000000000 */
[----:B0-----:R-:W-:-:S04]  /*4e80*/  IADD3 R42, R77, 0xb, RZ ;  /* 0x0000000b4d2a7810 */ /* 0x001fc80007ffe0ff */
[----:B------:R-:W0:Y:S01]  /*4e90*/  MUFU.EX2 R110, R110 ;  /* 0x0000006e006e7308 */ /* 0x000e220000000800 */
[----:B------:R-:W-:Y:S01]  /*4ea0*/  IMAD.SHL.U32 R111, R111, 0x10, RZ ;  /* 0x000000106f6f7824 */ /* 0x000fe200078e00ff */
[----:B------:R-:W-:Y:S02]  /*4eb0*/  ISETP.GE.U32.AND P6, PT, R42, UR17, PT ;  /* 0x000000112a007c0c */ /* 0x000fe4000bfc6070 */
[----:B------:R1:W2:Y:S01]  /*4ec0*/  LDS R42, [R61+0x1c] ;  /* 0x00001c003d2a7984 */ /* 0x0002a20000000800 */
[----:B------:R-:W-:Y:S01]  /*4ed0*/  FSEL R157, R86, RZ, !P5 ;  /* 0x000000ff569d7208 */ /* 0x000fe20006800000 */
[----:B------:R-:W-:Y:S01]  /*4ee0*/  FMUL.FTZ R63, R6, R63 ;  /* 0x0000003f063f7220 */ /* 0x000fe20000410000 */
[----:B------:R-:W-:Y:S02]  /*4ef0*/  FSEL R156, R108, 1, !P5 ;  /* 0x3f8000006c9c7808 */ /* 0x000fe40006800000 */
[----:B------:R-:W-:Y:S01]  /*4f00*/  ISETP.GE.U32.AND P5, PT, R129, UR17, PT ;  /* 0x0000001181007c0c */ /* 0x000fe2000bfa6070 */
[----:B------:R-:W1:Y:S01]  /*4f10*/  MUFU.EX2 R62, R62 ;  /* 0x0000003e003e7308 */ /* 0x000e620000000800 */
[----:B------:R-:W-:Y:S01]  /*4f20*/  IADD3 R111, R111, 0x6, RZ ;  /* 0x000000066f6f7810 */ /* 0x000fe20007ffe0ff */
[----:B------:R-:W-:Y:S01]  /*4f30*/  FMUL.FTZ R65, R12, R65 ;  /* 0x000000410c417220 */ /* 0x000fe20000410000 */
[----:B------:R-:W-:Y:S01]  /*4f40*/  FSEL R153, R63, RZ, !P5 ;  /* 0x000000ff3f997208 */ /* 0x000fe20006800000 */
[----:B------:R-:W-:Y:S01]  /*4f50*/  VIADD R58, R77, 0xc ;  /* 0x0000000c4d3a7836 */ /* 0x000fe20000000000 */
[----:B------:R-:W-:-:S02]  /*4f60*/  FSEL R152, R66, 1, !P5 ;  /* 0x3f80000042987808 */ /* 0x000fc40006800000 */
[----:B------:R-:W-:Y:S01]  /*4f70*/  ISETP.GE.U32.AND P5, PT, R111, UR17, PT ;  /* 0x000000116f007c0c */ /* 0x000fe2000bfa6070 */
[----:B------:R-:W-:Y:S01]  /*4f80*/  FMUL.FTZ R60, R13, R60 ;  /* 0x0000003c0d3c7220 */ /* 0x000fe20000410000 */
[----:B------:R-:W-:Y:S02]  /*4f90*/  FMUL.FTZ R43, R14, R43 ;  /* 0x0000002b0e2b7220 */ /* 0x000fe40000410000 */
[----:B------:R-:W-:Y:S02]  /*4fa0*/  FSEL R151, R65, RZ, !P5 ;  /* 0x000000ff41977208 */ /* 0x000fe40006800000 */
[----:B0-----:R-:W-:Y:S02]  /*4fb0*/  FSEL R150, R110, 1, !P5 ;  /* 0x3f8000006e967808 */ /* 0x001fe40006800000 */
[----:B------:R-:W-:Y:S01]  /*4fc0*/  ISETP.GE.U32.AND P5, PT, R58, UR17, PT ;  /* 0x000000113a007c0c */ /* 0x000fe2000bfa6070 */
[----:B------:R-:W-:Y:S01]  /*4fd0*/  FMUL.FTZ R78, R76, R38 ;  /* 0x000000264c4e7220 */ /* 0x000fe20000410000 */
[----:B------:R0:W3:Y:S01]  /*4fe0*/  LDS R58, [R57+0x2c] ;  /* 0x00002c00393a7984 */ /* 0x0000e20000000800 */
[----:B------:R-:W-:Y:S01]  /*4ff0*/  FSEL R149, R60, RZ, !P4 ;  /* 0x000000ff3c957208 */ /* 0x000fe20006000000 */
[----:B------:R-:W-:Y:S01]  /*5000*/  FMUL.FTZ R147, R4, R59 ;  /* 0x0000003b04937220 */ /* 0x000fe20000410000 */
[----:B------:R-:W-:Y:S01]  /*5010*/  VIADD R60, R77, 0xe ;  /* 0x0000000e4d3c7836 */ /* 0x000fe20000000000 */
[----:B------:R-:W-:Y:S01]  /*5020*/  FSEL R145, R43, RZ, !P2 ;  /* 0x000000ff2b917208 */ /* 0x000fe20005000000 */
[----:B------:R-:W-:Y:S01]  /*5030*/  FMUL.FTZ R59, R76, R45 ;  /* 0x0000002d4c3b7220 */ /* 0x000fe20000410000 */
[----:B------:R-:W-:Y:S01]  /*5040*/  FMUL.FTZ R43, R162, R160 ;  /* 0x000000a0a22b7220 */ /* 0x000fe20000410000 */
[----:B------:R-:W0:Y:S01]  /*5050*/  MUFU.EX2 R78, R78 ;  /* 0x0000004e004e7308 */ /* 0x000e220000000800 */
[----:B------:R-:W-:-:S02]  /*5060*/  FSEL R147, R147, RZ, !P3 ;  /* 0x000000ff93937208 */ /* 0x000fc40005800000 */
[----:B-1----:R-:W-:Y:S02]  /*5070*/  FSEL R146, R62, 1, !P3 ;  /* 0x3f8000003e927808 */ /* 0x002fe40005800000 */
[----:B------:R-:W-:Y:S01]  /*5080*/  ISETP.GE.U32.AND P3, PT, R60, UR17, PT ;  /* 0x000000113c007c0c */ /* 0x000fe2000bf66070 */
[----:B------:R-:W-:Y:S01]  /*5090*/  FFMA.FTZ R60, R163, R160, R161 ;  /* 0x000000a0a33c7223 */ /* 0x000fe200000100a1 */
[C---:B------:R-:W-:Y:S01]  /*50a0*/  FMUL.FTZ R61, R158.reuse, R43 ;  /* 0x0000002b9e3d7220 */ /* 0x040fe20000410000 */
[----:B------:R-:W1:Y:S01]  /*50b0*/  MUFU.EX2 R59, R59 ;  /* 0x0000003b003b7308 */ /* 0x000e620000000800 */
[----:B------:R-:W3:Y:S01]  /*50c0*/  LDS R43, [R54+0x38] ;  /* 0x00003800362b7984 */ /* 0x000ee20000000800 */
[----:B------:R-:W-:Y:S01]  /*50d0*/  FFMA.FTZ R60, R158, R60, R159 ;  /* 0x0000003c9e3c7223 */ /* 0x000fe2000001009f */
[----:B--2---:R-:W-:-:S03]  /*50e0*/  SHF.L.U32 R79, R79, 0x4, RZ ;  /* 0x000000044f4f7819 */ /* 0x004fc600000006ff */
[C---:B------:R-:W-:Y:S01]  /*50f0*/  FFMA.FTZ R62, R156.reuse, R60, R157 ;  /* 0x0000003c9c3e7223 */ /* 0x040fe2000001009d */
[----:B------:R-:W-:Y:S01]  /*5100*/  FMUL.FTZ R61, R156, R61 ;  /* 0x0000003d9c3d7220 */ /* 0x000fe20000410000 */
[----:B------:R-:W-:Y:S02]  /*5110*/  VIADD R79, R79, 0x7 ;  /* 0x000000074f4f7836 */ /* 0x000fe40000000000 */
[----:B------:R-:W-:Y:S01]  /*5120*/  FMUL.FTZ R140, R76, R37 ;  /* 0x000000254c8c7220 */ /* 0x000fe20000410000 */
[----:B------:R-:W-:Y:S01]  /*5130*/  FFMA.FTZ R62, R154, R62, R155 ;  /* 0x0000003e9a3e7223 */ /* 0x000fe2000001009b */
[----:B0-----:R-:W-:Y:S01]  /*5140*/  FSEL R144, R78, 1, !P2 ;  /* 0x3f8000004e907808 */ /* 0x001fe20005000000 */
[----:B------:R-:W-:Y:S01]  /*5150*/  FMUL.FTZ R42, R5, R42 ;  /* 0x0000002a052a7220 */ /* 0x000fe20000410000 */
[----:B------:R-:W-:Y:S01]  /*5160*/  ISETP.GE.U32.AND P2, PT, R79, UR17, PT ;  /* 0x000000114f007c0c */ /* 0x000fe2000bf46070 */
[----:B------:R-:W-:Y:S01]  /*5170*/  FMUL.FTZ R61, R154, R61 ;  /* 0x0000003d9a3d7220 */ /* 0x000fe20000410000 */
[----:B------:R-:W-:Y:S01]  /*5180*/  FMUL.FTZ R139, R76, R36 ;  /* 0x000000244c8b7220 */ /* 0x000fe20000410000 */
[C---:B------:R-:W-:Y:S01]  /*5190*/  FFMA.FTZ R62, R152.reuse, R62, R153 ;  /* 0x0000003e983e7223 */ /* 0x040fe20000010099 */
[----:B------:R-:W0:Y:S01]  /*51a0*/  MUFU.EX2 R140, R140 ;  /* 0x0000008c008c7308 */ /* 0x000e220000000800 */
[----:B------:R-:W-:Y:S01]  /*51b0*/  FMUL.FTZ R61, R152, R61 ;  /* 0x0000003d983d7220 */ /* 0x000fe20000410000 */
[----:B------:R-:W-:Y:S01]  /*51c0*/  FSEL R143, R42, RZ, !P2 ;  /* 0x000000ff2a8f7208 */ /* 0x000fe20005000000 */
[----:B------:R-:W-:Y:S01]  /*51d0*/  FMUL.FTZ R57, R76, R35 ;  /* 0x000000234c397220 */ /* 0x000fe20000410000 */
[----:B-1----:R-:W-:Y:S01]  /*51e0*/  FSEL R142, R59, 1, !P2 ;  /* 0x3f8000003b8e7808 */ /* 0x002fe20005000000 */
[----:B------:R-:W-:Y:S01]  /*51f0*/  FFMA.FTZ R62, R150, R62, R151 ;  /* 0x0000003e963e7223 */ /* 0x000fe20000010097 */
[----:B------:R-:W-:Y:S01]  /*5200*/  FSEL R148, R148, 1, !P4 ;  /* 0x3f80000094947808 */ /* 0x000fe20006000000 */
[----:B------:R-:W-:Y:S01]  /*5210*/  FMUL.FTZ R61, R150, R61 ;  /* 0x0000003d963d7220 */ /* 0x000fe20000410000 */
[----:B------:R-:W1:Y:S01]  /*5220*/  MUFU.EX2 R139, R139 ;  /* 0x0000008b008b7308 */ /* 0x000e620000000800 */
[----:B------:R-:W-:Y:S01]  /*5230*/  FMUL.FTZ R60, R76, R34 ;  /* 0x000000224c3c7220 */ /* 0x000fe20000410000 */
[C---:B------:R-:W-:Y:S01]  /*5240*/  FFMA.FTZ R62, R142.reuse, R62, R143 ;  /* 0x0000003e8e3e7223 */ /* 0x040fe2000001008f */
[----:B------:R-:W-:Y:S01]  /*5250*/  FMUL.FTZ R61, R142, R61 ;  /* 0x0000003d8e3d7220 */ /* 0x000fe20000410000 */
[----:B------:R-:W-:-:S02]  /*5260*/  FMUL.FTZ R76, R76, R33 ;  /* 0x000000214c4c7220 */ /* 0x000fc40000410000 */
[C---:B------:R-:W-:Y:S02]  /*5270*/  FFMA.FTZ R62, R148.reuse, R62, R149 ;  /* 0x0000003e943e7223 */ /* 0x040fe40000010095 */
[----:B------:R-:W2:Y:S01]  /*5280*/  MUFU.EX2 R57, R57 ;  /* 0x0000003900397308 */ /* 0x000ea20000000800 */
[----:B---3--:R-:W-:Y:S01]  /*5290*/  FMUL.FTZ R58, R3, R58 ;  /* 0x0000003a033a7220 */ /* 0x008fe20000410000 */
[----:B------:R-:W-:Y:S01]  /*52a0*/  FMUL.FTZ R61, R148, R61 ;  /* 0x0000003d943d7220 */ /* 0x000fe20000410000 */
[----:B------:R-:W-:Y:S01]  /*52b0*/  FFMA.FTZ R62, R146, R62, R147 ;  /* 0x0000003e923e7223 */ /* 0x000fe20000010093 */
[----:B------:R-:W-:-:S04]  /*52c0*/  FMUL.FTZ R56, R15, R56 ;  /* 0x000000380f387220 */ /* 0x000fc80000410000 */
[----:B------:R-:W3:Y:S01]  /*52d0*/  MUFU.EX2 R60, R60 ;  /* 0x0000003c003c7308 */ /* 0x000ee20000000800 */
[----:B------:R-:W-:Y:S01]  /*52e0*/  IADD3 R63, R77, 0xd, RZ ;  /* 0x0000000d4d3f7810 */ /* 0x000fe20007ffe0ff */
[----:B------:R-:W-:Y:S01]  /*52f0*/  FMUL.FTZ R61, R146, R61 ;  /* 0x0000003d923d7220 */ /* 0x000fe20000410000 */
[----:B------:R-:W-:Y:S01]  /*5300*/  FSEL R141, R58, RZ, !P6 ;  /* 0x000000ff3a8d7208 */ /* 0x000fe20007000000 */
[----:B------:R-:W-:Y:S01]  /*5310*/  FFMA.FTZ R62, R144, R62, R145 ;  /* 0x0000003e903e7223 */ /* 0x000fe20000010091 */
[----:B0-----:R-:W-:-:S03]  /*5320*/  FSEL R140, R140, 1, !P6 ;  /* 0x3f8000008c8c7808 */ /* 0x001fc60007000000 */
[----:B------:R-:W0:Y:S01]  /*5330*/  MUFU.EX2 R76, R76 ;  /* 0x0000004c004c7308 */ /* 0x000e220000000800 */
[----:B------:R-:W-:Y:S01]  /*5340*/  FMUL.FTZ R55, R2, R55 ;  /* 0x0000003702377220 */ /* 0x000fe20000410000 */
[----:B------:R-:W-:Y:S01]  /*5350*/  ISETP.GE.U32.AND P4, PT, R63, UR17, PT ;  /* 0x000000113f007c0c */ /* 0x000fe2000bf86070 */
[----:B------:R-:W-:Y:S01]  /*5360*/  FMUL.FTZ R61, R144, R61 ;  /* 0x0000003d903d7220 */ /* 0x000fe20000410000 */
[----:B-1----:R-:W-:Y:S01]  /*5370*/  FSEL R139, R139, 1, !P5 ;  /* 0x3f8000008b8b7808 */ /* 0x002fe20006800000 */
[----:B------:R-:W-:Y:S01]  /*5380*/  FFMA.FTZ R62, R140, R62, R141 ;  /* 0x0000003e8c3e7223 */ /* 0x000fe2000001008d */
[----:B------:R-:W-:Y:S01]  /*5390*/  FSEL R136, R56, RZ, !P5 ;  /* 0x000000ff38887208 */ /* 0x000fe20006800000 */
[----:B------:R-:W-:Y:S01]  /*53a0*/  FMUL.FTZ R43, R16, R43 ;  /* 0x0000002b102b7220 */ /* 0x000fe20000410000 */
[----:B------:R-:W-:Y:S01]  /*53b0*/  IADD3 R77, R77, 0xf, RZ ;  /* 0x0000000f4d4d7810 */ /* 0x000fe20007ffe0ff */
[----:B------:R-:W-:Y:S01]  /*53c0*/  FMUL.FTZ R42, R140, R61 ;  /* 0x0000003d8c2a7220 */ /* 0x000fe20000410000 */
[----:B--2---:R-:W-:Y:S01]  /*53d0*/  FSEL R138, R57, 1, !P4 ;  /* 0x3f800000398a7808 */ /* 0x004fe20006000000 */
[----:B------:R-:W-:Y:S01]  /*53e0*/  FFMA.FTZ R62, R139, R62, R136 ;  /* 0x0000003e8b3e7223 */ /* 0x000fe20000010088 */
[----:B------:R-:W-:Y:S01]  /*53f0*/  FSEL R135, R55, RZ, !P4 ;  /* 0x000000ff37877208 */ /* 0x000fe20006000000 */
[----:B------:R-:W-:Y:S01]  /*5400*/  FMUL.FTZ R53, R0, R53 ;  /* 0x0000003500357220 */ /* 0x000fe20000410000 */
[----:B------:R-:W-:Y:S01]  /*5410*/  ISETP.GE.U32.AND P2, PT, R77, UR17, PT ;  /* 0x000000114d007c0c */ /* 0x000fe2000bf46070 */
[----:B------:R-:W-:Y:S01]  /*5420*/  FMUL.FTZ R55, R139, R42 ;  /* 0x0000002a8b377220 */ /* 0x000fe20000410000 */
[----:B---3--:R-:W-:Y:S01]  /*5430*/  FSEL R137, R60, 1, !P3 ;  /* 0x3f8000003c897808 */ /* 0x008fe20005800000 */
[C---:B------:R-:W-:Y:S01]  /*5440*/  FFMA.FTZ R62, R138.reuse, R62, R135 ;  /* 0x0000003e8a3e7223 */ /* 0x040fe20000010087 */
        /* <DEDUP_REMOVED lines=8> */
[----:B------:R-:W0:Y:S01]  /*54d0*/  SHFL.UP PT, R42, R87, 0x1, RZ ;  /* 0x04200000572a7989 */ /* 0x000e2200000e00ff */
[----:B------:R-:W-:-:S03]  /*54e0*/  ISETP.GE.AND P2, PT, R102, 0x1, PT ;  /* 0x000000016600780c */ /* 0x000fc60003f46270 */
[----:B------:R-:W1:Y:S10]  /*54f0*/  SHFL.UP PT, R43, R86, 0x1, RZ ;  /* 0x04200000562b7989 */ /* 0x000e7400000e00ff */
[----:B0-----:R-:W-:-:S05]  /*5500*/  @P2 FFMA.FTZ R87, R86, R42, R87 ;  /* 0x0000002a56572223 */ /* 0x001fca0000010057 */
[----:B------:R-:W0:Y:S01]  /*5510*/  SHFL.UP PT, R42, R87, 0x2, RZ ;  /* 0x04400000572a7989 */ /* 0x000e2200000e00ff */
[----:B-1----:R-:W-:Y:S01]  /*5520*/  @P2 FMUL.FTZ R86, R86, R43 ;  /* 0x0000002b56562220 */ /* 0x002fe20000410000 */
[----:B------:R-:W-:-:S04]  /*5530*/  ISETP.GE.AND P2, PT, R102, 0x2, PT ;  /* 0x000000026600780c */ /* 0x000fc80003f46270 */
[----:B------:R-:W1:Y:S09]  /*5540*/  SHFL.UP PT, R43, R86, 0x2, RZ ;  /* 0x04400000562b7989 */ /* 0x000e7200000e00ff */
[----:B0-----:R-:W-:-:S05]  /*5550*/  @P2 FFMA.FTZ R87, R86, R42, R87 ;  /* 0x0000002a56572223 */ /* 0x001fca0000010057 */
[----:B------:R-:W0:Y:S01]  /*5560*/  SHFL.UP PT, R42, R87, 0x4, RZ ;  /* 0x04800000572a7989 */ /* 0x000e2200000e00ff */
[----:B-1----:R-:W-:Y:S01]  /*5570*/  @P2 FMUL.FTZ R86, R86, R43 ;  /* 0x0000002b56562220 */ /* 0x002fe20000410000 */
[----:B------:R-:W-:-:S04]  /*5580*/  ISETP.GE.AND P2, PT, R102, 0x4, PT ;  /* 0x000000046600780c */ /* 0x000fc80003f46270 */
[----:B------:R-:W1:Y:S09]  /*5590*/  SHFL.UP PT, R43, R86, 0x4, RZ ;  /* 0x04800000562b7989 */ /* 0x000e7200000e00ff */
[----:B0-----:R-:W-:Y:S01]  /*55a0*/  @P2 FFMA.FTZ R87, R86, R42, R87 ;  /* 0x0000002a56572223 */ /* 0x001fe20000010057 */
[----:B------:R-:W-:-:S05]  /*55b0*/  IADD3 R42, R80, R102, RZ ;  /* 0x00000066502a7210 */ /* 0x000fca0007ffe0ff */
[----:B------:R-:W-:-:S05]  /*55c0*/  VIADD R53, R42, 0x20 ;  /* 0x000000202a357836 */ /* 0x000fca0000000000 */
[-C--:B------:R-:W-:Y:S02]  /*55d0*/  LEA.HI.SX32 R113, R53, R42.reuse, 0x1b ;  /* 0x0000002a35717211 */ /* 0x080fe400078fdaff */
[----:B------:R-:W0:Y:S01]  /*55e0*/  SHFL.UP PT, R53, R87, 0x8, RZ ;  /* 0x0500000057357989 */ /* 0x000e2200000e00ff */
[----:B------:R-:W-:Y:S01]  /*55f0*/  IADD3 R55, R42, 0x40, RZ ;  /* 0x000000402a377810 */ /* 0x000fe20007ffe0ff */
[----:B-1----:R-:W-:Y:S01]  /*5600*/  @P2 FMUL.FTZ R86, R86, R43 ;  /* 0x0000002b56562220 */ /* 0x002fe20000410000 */
[----:B------:R-:W1:Y:S01]  /*5610*/  S2UR UR21, SR_CgaCtaId ;  /* 0x00000000001579c3 */ /* 0x000e620000008800 */
[----:B------:R-:W-:Y:S02]  /*5620*/  ISETP.GE.AND P2, PT, R102, 0x8, PT ;  /* 0x000000086600780c */ /* 0x000fe40003f46270 */
[----:B------:R-:W-:Y:S02]  /*5630*/  LEA.HI.SX32 R112, R55, R42, 0x1b ;  /* 0x0000002a37707211 */ /* 0x000fe400078fdaff */
[----:B------:R-:W2:Y:S01]  /*5640*/  SHFL.UP PT, R55, R86, 0x8, RZ ;  /* 0x0500000056377989 */ /* 0x000ea200000e00ff */
[----:B------:R-:W-:Y:S01]  /*5650*/  IMAD.IADD R43, R80, 0x1, R102 ;  /* 0x00000001502b7824 */ /* 0x000fe200078e0266 */
[C---:B------:R-:W-:Y:S01]  /*5660*/  IADD3 R57, R42.reuse, 0x80, RZ ;  /* 0x000000802a397810 */ /* 0x040fe20007ffe0ff */
[C---:B------:R-:W-:Y:S01]  /*5670*/  VIADD R77, R42.reuse, 0x160 ;  /* 0x000001602a4d7836 */ /* 0x040fe20000000000 */
[C---:B------:R-:W-:Y:S01]  /*5680*/  IADD3 R59, R42.reuse, 0xc0, RZ ;  /* 0x000000c02a3b7810 */ /* 0x040fe20007ffe0ff */
[C---:B------:R-:W-:Y:S01]  /*5690*/  VIADD R111, R42.reuse, 0x60 ;  /* 0x000000602a6f7836 */ /* 0x040fe20000000000 */
[----:B------:R-:W-:Y:S01]  /*56a0*/  LEA.HI.SX32 R114, R43, R43, 0x1b ;  /* 0x0000002b2b727211 */ /* 0x000fe200078fdaff */
        /* <DEDUP_REMOVED lines=9> */
[----:B0-----:R-:W-:Y:S01]  /*5740*/  @P2 FFMA.FTZ R87, R86, R53, R87 ;  /* 0x0000003556572223 */ /* 0x001fe20000010057 */
        /* <DEDUP_REMOVED lines=13> */
[----:B------:R-:W0:Y:S01]  /*5820*/  SHFL.UP PT, R42, R87, 0x10, RZ ;  /* 0x06000000572a7989 */ /* 0x000e2200000e00ff */
[----:B------:R-:W-:Y:S02]  /*5830*/  UMOV UR20, 0x400 ;  /* 0x0000040000147882 */ /* 0x000fe40000000000 */
[----:B-1----:R-:W-:Y:S01]  /*5840*/  ULEA UR20, UR21, UR20, 0x18 ;  /* 0x0000001415147291 */ /* 0x002fe2000f8ec03f */
[----:B--2---:R-:W-:Y:S01]  /*5850*/  @P2 FMUL.FTZ R86, R86, R55 ;  /* 0x0000003756562220 */ /* 0x004fe20000410000 */
[----:B------:R-:W-:-:S04]  /*5860*/  ISETP.GE.AND P2, PT, R102, 0x10, PT ;  /* 0x000000106600780c */ /* 0x000fc80003f46270 */
[----:B------:R-:W-:Y:S01]  /*5870*/  LEA R114, R114, UR20, 0x2 ;  /* 0x0000001472727c11 */ /* 0x000fe2000f8e10ff */
[----:B------:R-:W1:Y:S01]  /*5880*/  SHFL.UP PT, R43, R86, 0x10, RZ ;  /* 0x06000000562b7989 */ /* 0x000e6200000e00ff */
[----:B------:R-:W-:Y:S02]  /*5890*/  LEA R113, R113, UR20, 0x2 ;  /* 0x0000001471717c11 */ /* 0x000fe4000f8e10ff */
[----:B------:R-:W-:Y:S02]  /*58a0*/  LEA R112, R112, UR20, 0x2 ;  /* 0x0000001470707c11 */ /* 0x000fe4000f8e10ff */
[----:B------:R-:W-:Y:S01]  /*58b0*/  LEA R111, R111, UR20, 0x2 ;  /* 0x000000146f6f7c11 */ /* 0x000fe2000f8e10ff */
[----:B------:R2:W-:Y:S01]  /*58c0*/  STS [R114+0x1080], R107 ;  /* 0x0010806b72007388 */ /* 0x0005e20000000800 */
[----:B------:R-:W-:Y:S02]  /*58d0*/  LEA R110, R110, UR20, 0x2 ;  /* 0x000000146e6e7c11 */ /* 0x000fe4000f8e10ff */
[----:B------:R-:W-:Y:S01]  /*58e0*/  LEA R109, R109, UR20, 0x2 ;  /* 0x000000146d6d7c11 */ /* 0x000fe2000f8e10ff */
[----:B------:R3:W-:Y:S01]  /*58f0*/  STS [R113+0x1100], R106 ;  /* 0x0011006a71007388 */ /* 0x0007e20000000800 */
[----:B------:R-:W-:-:S03]  /*5900*/  LEA R108, R108, UR20, 0x2 ;  /* 0x000000146c6c7c11 */ /* 0x000fc6000f8e10ff */
[----:B-----5:R5:W-:Y:S01]  /*5910*/  STS [R112+0x1180], R105 ;  /* 0x0011806970007388 */ /* 0x020be20000000800 */
[----:B--2---:R-:W-:-:S03]  /*5920*/  LEA R107, R59, UR20, 0x2 ;  /* 0x000000143b6b7c11 */ /* 0x004fc6000f8e10ff */
[----:B----4-:R2:W-:Y:S01]  /*5930*/  STS [R111+0x1200], R104 ;  /* 0x001200686f007388 */ /* 0x0105e20000000800 */
[----:B------:R-:W-:Y:S02]  /*5940*/  ISETP.NE.AND P3, PT, R102, 0x1f, PT ;  /* 0x0000001f6600780c */ /* 0x000fe40003f65270 */
[----:B---3--:R-:W-:Y:S01]  /*5950*/  LEA R106, R54, UR20, 0x2 ;  /* 0x00000014366a7c11 */ /* 0x008fe2000f8e10ff */
[----:B------:R3:W-:Y:S01]  /*5960*/  STS [R110+0x1280], R103 ;  /* 0x001280676e007388 */ /* 0x0007e20000000800 */
[----:B------:R-:W-:Y:S02]  /*5970*/  LEA R53, R102, R80, 0x4 ;  /* 0x0000005066357211 */ /* 0x000fe400078e20ff */
[----:B-----5:R-:W-:Y:S01]  /*5980*/  LEA R105, R56, UR20, 0x2 ;  /* 0x0000001438697c11 */ /* 0x020fe2000f8e10ff */
[----:B------:R-:W-:Y:S01]  /*5990*/  STS [R109+0x1300], R120 ;  /* 0x001300786d007388 */ /* 0x000fe20000000800 */
[----:B--2---:R-:W-:-:S03]  /*59a0*/  LEA R104, R57, UR20, 0x2 ;  /* 0x0000001439687c11 */ /* 0x004fc6000f8e10ff */
[----:B------:R-:W-:Y:S01]  /*59b0*/  STS [R108+0x1380], R119 ;  /* 0x001380776c007388 */ /* 0x000fe20000000800 */
[----:B------:R-:W-:Y:S02]  /*59c0*/  LEA R79, R79, UR20, 0x2 ;  /* 0x000000144f4f7c11 */ /* 0x000fe4000f8e10ff */
[----:B---3--:R-:W-:Y:S01]  /*59d0*/  LEA R103, R58, UR20, 0x2 ;  /* 0x000000143a677c11 */ /* 0x008fe2000f8e10ff */
[----:B------:R-:W-:Y:S01]  /*59e0*/  STS [R107+0x1400], R118 ;  /* 0x001400766b007388 */ /* 0x000fe20000000800 */
[----:B------:R-:W-:Y:S01]  /*59f0*/  LEA R78, R78, UR20, 0x2 ;  /* 0x000000144e4e7c11 */ /* 0x000fe2000f8e10ff */
[----:B0-----:R-:W-:Y:S01]  /*5a00*/  @P2 FFMA.FTZ R87, R86, R42, R87 ;  /* 0x0000002a56572223 */ /* 0x001fe20000010057 */
[C---:B------:R-:W-:Y:S01]  /*5a10*/  VIADD R54, R53.reuse, 0x1 ;  /* 0x0000000135367836 */ /* 0x040fe20000000000 */
[----:B------:R-:W-:Y:S01]  /*5a20*/  STS [R106+0x1480], R117 ;  /* 0x001480756a007388 */ /* 0x000fe20000000800 */
[C---:B------:R-:W-:Y:S01]  /*5a30*/  VIADD R58, R53.reuse, 0x3 ;  /* 0x00000003353a7836 */ /* 0x040fe20000000000 */
[C---:B------:R-:W-:Y:S01]  /*5a40*/  IADD3 R42, R53.reuse, 0x8, RZ ;  /* 0x00000008352a7810 */ /* 0x040fe20007ffe0ff */
[C---:B------:R-:W-:Y:S01]  /*5a50*/  VIADD R62, R53.reuse, 0x5 ;  /* 0x00000005353e7836 */ /* 0x040fe20000000000 */
[----:B------:R-:W-:Y:S01]  /*5a60*/  STS [R105+0x1500], R116 ;  /* 0x0015007469007388 */ /* 0x000fe20000000800 */
[C---:B------:R-:W-:Y:S01]  /*5a70*/  VIADD R66, R53.reuse, 0x7 ;  /* 0x0000000735427836 */ /* 0x040fe20000000000 */
[----:B------:R-:W-:-:S02]  /*5a80*/  IADD3 R56, R53, 0x2, RZ ;  /* 0x0000000235387810 */ /* 0x000fc40007ffe0ff */
[----:B------:R-:W-:Y:S01]  /*5a90*/  STS [R104+0x1580], R83 ;  /* 0x0015805368007388 */ /* 0x000fe20000000800 */
[C---:B------:R-:W-:Y:S02]  /*5aa0*/  IADD3 R60, R53.reuse, 0x4, RZ ;  /* 0x00000004353c7810 */ /* 0x040fe40007ffe0ff */
[----:B------:R-:W-:Y:S01]  /*5ab0*/  IADD3 R64, R53, 0x6, RZ ;  /* 0x0000000635407810 */ /* 0x000fe20007ffe0ff */
[----:B------:R-:W-:Y:S01]  /*5ac0*/  STS [R103+0x1600], R40 ;  /* 0x0016002867007388 */ /* 0x000fe20000000800 */
[----:B------:R-:W-:Y:S02]  /*5ad0*/  LEA R77, R77, UR20, 0x2 ;  /* 0x000000144d4d7c11 */ /* 0x000fe4000f8e10ff */
[----:B------:R-:W-:Y:S01]  /*5ae0*/  LEA R76, R76, UR20, 0x2 ;  /* 0x000000144c4c7c11 */ /* 0x000fe2000f8e10ff */
[----:B------:R-:W-:Y:S01]  /*5af0*/  STS [R79+0x1680], R82 ;  /* 0x001680524f007388 */ /* 0x000fe20000000800 */
        /* <DEDUP_REMOVED lines=8> */
[-C--:B0-----:R-:W-:Y:S01]  /*5b80*/  LEA.HI.SX32 R41, R64, R53.reuse, 0x1b ;  /* 0x0000003540297211 */ /* 0x081fe200078fdaff */
[----:B------:R-:W-:Y:S01]  /*5b90*/  ULEA UR36, UR7, UR20, 0x3 ;  /* 0x0000001407247291 */ /* 0x000fe2000f8e183f */
[----:B------:R-:W-:Y:S01]  /*5ba0*/  LEA.HI.SX32 R53, R53, R53, 0x1b ;  /* 0x0000003535357211 */ /* 0x000fe200078fdaff */
[----:B------:R0:W-:Y:S01]  /*5bb0*/  STS [R77+0x1780], R68 ;  /* 0x001780444d007388 */ /* 0x0001e20000000800 */
[----:B------:R-:W-:Y:S01]  /*5bc0*/  @!P3 SHF.R.U32.HI R40, RZ, 0x2, R115 ;  /* 0x00000002ff28b819 */ /* 0x000fe20000011673 */
[----:B------:R-:W-:Y:S01]  /*5bd0*/  IMAD.MOV.U32 R83, RZ, RZ, RZ ;  /* 0x000000ffff537224 */ /* 0x000fe200078e00ff */
[----:B------:R-:W-:Y:S01]  /*5be0*/  MOV R82, 0x3f800000 ;  /* 0x3f80000000527802 */ /* 0x000fe20000000f00 */
[----:B------:R2:W-:Y:S01]  /*5bf0*/  STS [R76+0x1800], R67 ;  /* 0x001800434c007388 */ /* 0x0005e20000000800 */
[----:B------:R-:W-:Y:S01]  /*5c00*/  LEA R66, R56, UR20, 0x2 ;  /* 0x0000001438427c11 */ /* 0x000fe2000f8e10ff */
[----:B-1----:R-:W-:Y:S01]  /*5c10*/  @P2 FMUL.FTZ R86, R86, R43 ;  /* 0x0000002b56562220 */ /* 0x002fe20000410000 */
[----:B------:R-:W-:Y:S01]  /*5c20*/  LEA R65, R58, UR20, 0x2 ;  /* 0x000000143a417c11 */ /* 0x000fe2000f8e10ff */
[----:B------:R-:W-:Y:S01]  /*5c30*/  NOP ;  /* 0x0000000000007918 */ /* 0x000fe20000000000 */
[----:B0-----:R-:W-:Y:S01]  /*5c40*/  LEA R68, R53, UR20, 0x2 ;  /* 0x0000001435447c11 */ /* 0x001fe2000f8e10ff */
[----:B------:R-:W0:Y:S01]  /*5c50*/  @!P0 LDS.64 R82, [UR36+0x2120] ;  /* 0x00212024ff528984 */ /* 0x000e220008000a00 */
[----:B--2---:R-:W-:-:S02]  /*5c60*/  LEA R67, R54, UR20, 0x2 ;  /* 0x0000001436437c11 */ /* 0x004fc4000f8e10ff */
        /* <DEDUP_REMOVED lines=30> */
[----:B------:R-:W-:Y:S01]  /*5e50*/  SHF.R.U32.HI R41, RZ, 0x5, R115 ;  /* 0x00000005ff297819 */ /* 0x000fe20000011673 */
[----:B------:R-:W-:Y:S03]  /*5e60*/  BAR.SYNC.DEFER_BLOCKING 0x0 ;  /* 0x0000000000007b1d */ /* 0x000fe60000010000 */
[----:B------:R-:W-:-:S03]  /*5e70*/  ISETP.NE.AND P2, PT, R41, RZ, PT ;  /* 0x000000ff2900720c */ /* 0x000fc60003f45270 */
[----:B------:R-:W1:Y:S04]  /*5e80*/  LDS.128 R40, [UR20+0x2100] ;  /* 0x00210014ff287984 */ /* 0x000e680008000c00 */
[----:B------:R0:W-:Y:S04]  /*5e90*/  SHFL.UP PT, R164, R87, 0x1, RZ ;  /* 0x0420000057a47989 */ /* 0x0001e800000e00ff */
[----:B------:R2:W3:Y:S01]  /*5ea0*/  SHFL.UP PT, R165, R86, 0x1, RZ ;  /* 0x0420000056a57989 */ /* 0x0004e200000e00ff */
[----:B------:R-:W-:Y:S01]  /*5eb0*/  ISETP.NE.AND P3, PT, R102, RZ, P2 ;  /* 0x000000ff6600720c */ /* 0x000fe20001765270 */
[----:B------:R-:W-:Y:S01]  /*5ec0*/  BSSY B0, `(.L_x_3593) ;  /* 0x0000012000007945 */ /* 0x000fe20003800000 */
[----:B0-----:R-:W-:Y:S01]  /*5ed0*/  @P2 IMAD.MOV.U32 R87, RZ, RZ, R83 ;  /* 0x000000ffff572224 */ /* 0x001fe200078e0053 */
[----:B--2---:R-:W-:Y:S01]  /*5ee0*/  @P2 MOV R86, R82 ;  /* 0x0000005200562202 */ /* 0x004fe20000000f00 */
[----:B-1----:R-:W-:-:S09]  /*5ef0*/  FFMA.FTZ R43, R41, R42, R43 ;  /* 0x0000002a292b7223 */ /* 0x002fd2000001002b */
[----:B---3--:R-:W-:Y:S01]  /*5f00*/  @P3 FFMA.FTZ R41, R165, R41, R164 ;  /* 0x00000029a5293223 */ /* 0x008fe200000100a4 */
[----:B------:R-:W-:-:S03]  /*5f10*/  @P2 ISETP.NE.AND P3, PT, R102, RZ, PT ;  /* 0x000000ff6600220c */ /* 0x000fc60003f65270 */
[----:B------:R-:W-:Y:S02]  /*5f20*/  @P2 IMAD.MOV.U32 R164, RZ, RZ, R41 ;  /* 0x000000ffffa42224 */ /* 0x000fe400078e0029 */
[----:B------:R-:W-:-:S05]  /*5f30*/  @P2 FMUL.FTZ R41, R165, R40 ;  /* 0x00000028a5292220 */ /* 0x000fca0000410000 */
[----:B------:R-:W-:-:S04]  /*5f40*/  @P2 FSEL R41, R40, R41, !P3 ;  /* 0x0000002928292208 */ /* 0x000fc80005800000 */
[----:B------:R-:W-:Y:S01]  /*5f50*/  @P2 MOV R165, R41 ;  /* 0x0000002900a52202 */ /* 0x000fe20000000f00 */
[----:B------:R-:W-:Y:S06]  /*5f60*/  @P2 BRA `(.L_x_3594) ;  /* 0x00000000001c2947 */ /* 0x000fec0003800000 */
[----:B------:R-:W-:Y:S01]  /*5f70*/  ISETP.NE.AND P2, PT, R102, RZ, PT ;  /* 0x000000ff6600720c */ /* 0x000fe20003f45270 */
[----:B------:R-:W-:-:S04]  /*5f80*/  FMUL.FTZ R40, R40, R42 ;  /* 0x0000002a28287220 */ /* 0x000fc80000410000 */
[C---:B------:R-:W-:Y:S01]  /*5f90*/  FFMA.FTZ R87, R40.reuse, R83, R43 ;  /* 0x0000005328577223 */ /* 0x040fe2000001002b */
[----:B------:R-:W-:-:S07]  /*5fa0*/  FMUL.FTZ R86, R40, R82 ;  /* 0x0000005228567220 */ /* 0x000fce0000410000 */
[----:B------:R0:W-:Y:S01]  /*5fb0*/  @!P2 STS.64 [UR20+0x2118], R82 ;  /* 0x00211852ff00a988 */ /* 0x0001e20008000a14 */
[----:B------:R-:W-:Y:S01]  /*5fc0*/  @!P2 IMAD.MOV.U32 R165, RZ, RZ, R82 ;  /* 0x000000ffffa5a224 */ /* 0x000fe200078e0052 */
[----:B------:R-:W-:-:S07]  /*5fd0*/  @!P2 MOV R164, R83 ;  /* 0x0000005300a4a202 */ /* 0x000fce0000000f00 */
.L_x_3594:
[----:B------:R-:W-:Y:S05]  /*5fe0*/  BSYNC B0 ;  /* 0x0000000000007941 */ /* 0x000fea0003800000 */
.L_x_3593:
        /* <DEDUP_REMOVED lines=33> */
.L_x_3596:
[----:B------:R-:W-:Y:S05]  /*6200*/  BSYNC B0 ;  /* 0x0000000000007941 */ /* 0x000fea0003800000 */
.L_x_3595:
        /* <DEDUP_REMOVED lines=20> */
.L_x_3592:
[----:B------:R-:W-:Y:S01]  /*6350*/  BAR.SYNC.DEFER_BLOCKING 0x0 ;  /* 0x0000000000007b1d */ /* 0x000fe20000010000 */
[----:B------:R-:W-:Y:S01]  /*6360*/  ISETP.NE.AND P0, PT, R115, RZ, PT ;  /* 0x000000ff7300720c */ /* 0x000fe20003f05270 */
[----:B------:R-:W-:Y:S01]  /*6370*/  IMAD.U32 R0, RZ, RZ, UR17 ;  /* 0x00000011ff007e24 */ /* 0x000fe2000f8e00ff */
[----:B------:R-:W-:Y:S01]  /*6380*/  USHF.R.S32.HI UR21, URZ, 0x1f, UR27 ;  /* 0x0000001f3f157899 */ /* 0x000fe2000801141b */
[----:B------:R-:W-:Y:S01]  /*6390*/  SHF.R.S32.HI R10, RZ, 0x1f, R84 ;  /* 0x0000001fff0a7819 */ /* 0x000fe20000011454 */
[----:B------:R-:W-:-:S03]  /*63a0*/  USHF.L.U32 UR18, UR6, 0xa, URZ ;  /* 0x0000000a06127899 */ /* 0x000fc6000800063f */
[----:B------:R-:W1:Y:S01]  /*63b0*/  LDC.64 R4, c[0x0][0x308] ;  /* 0x0000c200ff047b82 */ /* 0x000e620000000a00 */
[----:B------:R-:W-:Y:S01]  /*63c0*/  ULDC.64 UR32, c[0x0][0x2b0] ;  /* 0x0000ac0000207ab9 */ /* 0x000fe20000000a00 */
[----:B------:R-:W-:Y:S01]  /*63d0*/  BSSY B0, `(.L_x_3598) ;  /* 0x000003c000007945 */ /* 0x000fe20003800000 */
[----:B------:R-:W-:Y:S02]  /*63e0*/  UIMAD UR19, UR21, UR32, URZ ;  /* 0x00000020151372a4 */ /* 0x000fe4000f8e023f */
[----:B------:R-:W-:Y:S01]  /*63f0*/  UIMAD.WIDE.U32 UR22, UR27, UR32, URZ ;  /* 0x000000201b1672a5 */ /* 0x000fe2000f8e003f */
[----:B------:R-:W-:Y:S01]  /*6400*/  IADD3 R2, P2, R84, UR18, RZ ;  /* 0x0000001254027c10 */ /* 0x000fe2000ff5e0ff */
[----:B------:R-:W-:Y:S02]  /*6410*/  UIMAD UR29, UR27, UR33, UR19 ;  /* 0x000000211b1d72a4 */ /* 0x000fe4000f8e0213 */
[----:B------:R-:W-:Y:S02]  /*6420*/  USHF.R.S32.HI UR7, URZ, 0x1f, UR18 ;  /* 0x0000001f3f077899 */ /* 0x000fe40008011412 */
[----:B------:R-:W-:-:S02]  /*6430*/  USHF.R.S32.HI UR19, URZ, 0x1f, UR26 ;  /* 0x0000001f3f137899 */ /* 0x000fc4000801141a */
[----:B------:R-:W-:Y:S02]  /*6440*/  UIADD3 UR28, UR23, UR29, URZ ;  /* 0x0000001d171c7290 */ /* 0x000fe4000fffe03f */
        /* <DEDUP_REMOVED lines=52> */
.L_x_3599:
[----:B------:R-:W-:Y:S05]  /*6790*/  BSYNC B0 ;  /* 0x0000000000007941 */ /* 0x000fea0003800000 */
.L_x_3598:
        /* <DEDUP_REMOVED lines=34> */
[----:B------:R-:W-:Y:S01]  /*69c0*/  @!P6 STG.E desc[UR24][R4.64+0x100], R15 ;  /* 0x0001000f0400e986 */ /* 0x000fe2000c101918 */
[-C--:B------:R-:W-:Y:S01]  /*69d0*/  ISETP.GE.AND P6, PT, R95, R12.reuse, PT ;  /* 0x0000000c5f00720c */ /* 0x080fe20003fc6270 */
[----:B------:R-:W-:Y:S01]  /*69e0*/  @!P1 IMAD.WIDE.U32 R6, R9, UR26, R6 ;  /* 0x0000001a09069c25 */ /* 0x000fe2000f8e0006 */
[----:B------:R-:W-:Y:S01]  /*69f0*/  UIMAD.WIDE.U32 UR22, UR27, UR30, URZ ;  /* 0x0000001e1b1672a5 */ /* 0x000fe2000f8e003f */
[----:B------:R-:W-:Y:S01]  /*6a00*/  @!P4 STG.E desc[UR24][R4.64+0x280], R37 ;  /* 0x000280250400c986 */ /* 0x000fe2000c101918 */
[-C--:B------:R-:W-:Y:S01]  /*6a10*/  ISETP.GE.AND P4, PT, R93, R12.reuse, PT ;  /* 0x0000000c5d00720c */ /* 0x080fe20003f86270 */
[----:B------:R-:W-:Y:S01]  /*6a20*/  ULDC.64 UR30, c[0x0][0x318] ;  /* 0x0000c600001e7ab9 */ /* 0x000fe20000000a00 */
[----:B------:R-:W-:Y:S01]  /*6a30*/  UIADD3 UR23, UR23, UR28, URZ ;  /* 0x0000001c17177290 */ /* 0x000fe2000fffe03f */
[----:B------:R1:W-:Y:S01]  /*6a40*/  @!P3 STG.E desc[UR24][R4.64+0x200], R35 ;  /* 0x000200230400b986 */ /* 0x0003e2000c101918 */
        /* <DEDUP_REMOVED lines=10> */
[----:B------:R-:W-:Y:S01]  /*6af0*/  MOV R11, UR28 ;  /* 0x0000001c000b7c02 */ /* 0x000fe20008000f00 */
[----:B------:R-:W-:Y:S01]  /*6b00*/  @!P4 STG.E desc[UR24][R4.64+0x480], R45 ;  /* 0x0004802d0400c986 */ /* 0x000fe2000c101918 */
[----:B------:R-:W-:Y:S01]  /*6b10*/  @!P1 IADD3.X R14, R10, UR29, R7, P6, !PT ;  /* 0x0000001d0a0e9c10 */ /* 0x000fe2000b7fe407 */
[----:B------:R-:W-:Y:S01]  /*6b20*/  IMAD.MOV.U32 R16, RZ, RZ, RZ ;  /* 0x000000ffff107224 */ /* 0x000fe200078e00ff */
[----:B------:R-:W-:Y:S01]  /*6b30*/  ISETP.GE.AND P4, PT, R89, R12, PT ;  /* 0x0000000c5900720c */ /* 0x000fe20003f86270 */
[----:B------:R-:W-:Y:S01]  /*6b40*/  @!P2 STG.E desc[UR24][R4.64+0x580], R49 ;  /* 0x000580310400a986 */ /* 0x000fe2000c101918 */
[----:B------:R-:W-:Y:S02]  /*6b50*/  @!P1 LEA R6, P2, R9, UR30, 0x2 ;  /* 0x0000001e09069c11 */ /* 0x000fe4000f8410ff */
[----:B-1----:R-:W-:Y:S02]  /*6b60*/  CS2R R34, SRZ ;  /* 0x0000000000227805 */ /* 0x002fe4000001ff00 */
[----:B------:R-:W-:Y:S01]  /*6b70*/  SHF.L.U64.HI R10, R101, 0x2, R10 ;  /* 0x00000002650a7819 */ /* 0x000fe2000001020a */
[----:B------:R-:W-:Y:S01]  /*6b80*/  @!P5 STG.E desc[UR24][R4.64+0x400], R43 ;  /* 0x0004002b0400d986 */ /* 0x000fe2000c101918 */
[----:B------:R-:W-:-:S02]  /*6b90*/  @!P1 LEA.HI.X R7, R9, UR31, R14, 0x2, P2 ;  /* 0x0000001f09079c11 */ /* 0x000fc400090f140e */
[----:B------:R-:W-:Y:S02]  /*6ba0*/  CS2R R36, SRZ ;  /* 0x0000000000247805 */ /* 0x000fe4000001ff00 */
[-C--:B------:R-:W-:Y:S01]  /*6bb0*/  ISETP.GE.AND P5, PT, R90, R12.reuse, PT ;  /* 0x0000000c5a00720c */ /* 0x080fe20003fa6270 */
[----:B------:R-:W-:Y:S01]  /*6bc0*/  @!P3 STG.E desc[UR24][R4.64+0x500], R47 ;  /* 0x0005002f0400b986 */ /* 0x000fe2000c101918 */
[-C--:B------:R-:W-:Y:S01]  /*6bd0*/  ISETP.GE.AND P3, PT, R88, R12.reuse, PT ;  /* 0x0000000c5800720c */ /* 0x080fe20003f66270 */
[----:B------:R-:W-:Y:S01]  /*6be0*/  IMAD.MOV.U32 R38, RZ, RZ, RZ ;  /* 0x000000ffff267224 */ /* 0x000fe200078e00ff */
[----:B------:R-:W-:Y:S01]  /*6bf0*/  ISETP.GE.AND P2, PT, R81, R12, PT ;  /* 0x0000000c5100720c */ /* 0x000fe20003f46270 */
[----:B------:R-:W-:Y:S01]  /*6c00*/  @!P4 STG.E desc[UR24][R4.64+0x680], R69 ;  /* 0x000680450400c986 */ /* 0x000fe2000c101918 */
[----:B------:R-:W-:Y:S01]  /*6c10*/  IADD3 R8, P6, R0, UR30, RZ ;  /* 0x0000001e00087c10 */ /* 0x000fe2000ffde0ff */
[----:B------:R-:W-:Y:S01]  /*6c20*/  IMAD.U32 R12, RZ, RZ, UR22 ;  /* 0x00000016ff0c7e24 */ /* 0x000fe2000f8e00ff */
[----:B--2---:R-:W-:Y:S01]  /*6c30*/  MOV R33, RZ ;  /* 0x000000ff00217202 */ /* 0x004fe20000000f00 */
[----:B------:R-:W-:Y:S01]  /*6c40*/  ULDC.64 UR28, c[0x0][0x2c0] ;  /* 0x0000b000001c7ab9 */ /* 0x000fe20000000a00 */
[----:B------:R-:W-:-:S02]  /*6c50*/  IADD3.X R9, R10, UR31, RZ, P6, !PT ;  /* 0x0000001f0a097c10 */ /* 0x000fc4000b7fe4ff */
[C---:B------:R-:W-:Y:S01]  /*6c60*/  LEA R8, P6, R11.reuse, R8, 0x2 ;  /* 0x000000080b087211 */ /* 0x040fe200078c10ff */
[----:B------:R-:W-:Y:S03]  /*6c70*/  @!P5 STG.E desc[UR24][R4.64+0x600], R51 ;  /* 0x000600330400d986 */ /* 0x000fe6000c101918 */
[----:B------:R-:W-:Y:S01]  /*6c80*/  LEA.HI.X R9, R11, R9, R12, 0x2, P6 ;  /* 0x000000090b097211 */ /* 0x000fe200030f140c */
[----:B------:R-:W-:Y:S01]  /*6c90*/  @!P3 STG.E desc[UR24][R4.64+0x700], R71 ;  /* 0x000700470400b986 */ /* 0x000fe2000c101918 */
[----:B------:R-:W-:Y:S01]  /*6ca0*/  ISETP.GE.AND P3, PT, R101, UR17, PT ;  /* 0x0000001165007c0c */ /* 0x000fe2000bf66270 */
[----:B------:R-:W-:Y:S02]  /*6cb0*/  HFMA2.MMA R11, -RZ, RZ, 0, 0 ;  /* 0x00000000ff0b7435 */ /* 0x000fe400000001ff */
[----:B------:R1:W-:Y:S01]  /*6cc0*/  @!P2 STG.E desc[UR24][R4.64+0x780], R73 ;  /* 0x000780490400a986 */ /* 0x0003e2000c101918 */
[----:B------:R-:W-:Y:S01]  /*6cd0*/  ISETP.GE.AND P2, PT, R100, UR17, PT ;  /* 0x0000001164007c0c */ /* 0x000fe2000bf46270 */
[----:B------:R-:W-:Y:S01]  /*6ce0*/  BAR.SYNC.DEFER_BLOCKING 0x0 ;  /* 0x0000000000007b1d */ /* 0x000fe20000010000 */
[----:B------:R-:W-:-:S02]  /*6cf0*/  ISETP.GE.AND P6, PT, R99, UR17, PT ;  /* 0x0000001163007c0c */ /* 0x000fc4000bfc6270 */
[----:B------:R-:W-:Y:S02]  /*6d00*/  CS2R R12, SRZ ;  /* 0x00000000000c7805 */ /* 0x000fe4000001ff00 */
[----:B------:R-:W-:Y:S02]  /*6d10*/  ISETP.GE.AND P5, PT, R98, UR17, PT ;  /* 0x0000001162007c0c */ /* 0x000fe4000bfa6270 */
[----:B-1----:R-:W-:Y:S02]  /*6d20*/  CS2R R4, SRZ ;  /* 0x0000000000047805 */ /* 0x002fe4000001ff00 */
[----:B------:R-:W-:Y:S02]  /*6d30*/  ISETP.GE.AND P4, PT, R96, UR17, PT ;  /* 0x0000001160007c0c */ /* 0x000fe4000bf86270 */
[----:B------:R-:W-:Y:S01]  /*6d40*/  CS2R R14, SRZ ;  /* 0x00000000000e7805 */ /* 0x000fe2000001ff00 */
        /* <DEDUP_REMOVED lines=103> */
[----:B------:R-:W0:Y:S01]  /*73c0*/  MUFU.RCP R70, R15 ;  /* 0x0000000f00467308 */ /* 0x000e220000001000 */
[----:B--2---:R-:W-:-:S07]  /*73d0*/  FADD.FTZ R49, R49, 1 ;  /* 0x3f80000031317421 */ /* 0x004fce0000010000 */
[----:B------:R-:W2:Y:S01]  /*73e0*/  MUFU.EX2 R51, R51 ;  /* 0x0000003300337308 */ /* 0x000ea20000000800 */
[----:B-1----:R-:W-:-:S07]  /*73f0*/  FADD.FTZ R50, R50, 1 ;  /* 0x3f80000032327421 */ /* 0x002fce0000010000 */
[----:B------:R-:W1:Y:S01]  /*7400*/  MUFU.RCP R71, R34 ;  /* 0x0000002200477308 */ /* 0x000e620000001000 */
[----:B0-----:R-:W-:-:S04]  /*7410*/  FMUL.FTZ R39, R39, R70 ;  /* 0x0000004627277220 */ /* 0x001fc80000410000 */
[----:B------:R-:W-:Y:S01]  /*7420*/  FMUL.FTZ R39, R39, R32 ;  /* 0x0000002027277220 */ /* 0x000fe20000410000 */
[----:B------:R-:W-:Y:S01]  /*7430*/  BAR.SYNC.DEFER_BLOCKING 0x0 ;  /* 0x0000000000007b1d */ /* 0x000fe20000010000 */
[----:B--2---:R-:W-:-:S05]  /*7440*/  FADD.FTZ R51, R51, 1 ;  /* 0x3f80000033337421 */ /* 0x004fca0000010000 */
[----:B------:R-:W0:Y:S01]  /*7450*/  MUFU.EX2 R52, R52 ;  /* 0x0000003400347308 */ /* 0x000e220000000800 */
[----:B-1----:R-:W-:-:S07]  /*7460*/  FMUL.FTZ R42, R42, R71 ;  /* 0x000000472a2a7220 */ /* 0x002fce0000410000 */
[----:B------:R-:W1:Y:S01]  /*7470*/  MUFU.RCP R69, R16 ;  /* 0x0000001000457308 */ /* 0x000e620000001000 */
[----:B------:R-:W-:-:S07]  /*7480*/  FMUL.FTZ R42, R42, R29 ;  /* 0x0000001d2a2a7220 */ /* 0x000fce0000410000 */
        /* <DEDUP_REMOVED lines=37> */
[----:B------:R-:W-:Y:S01]  /*76e0*/  STS [R59+0x24], R12 ;  /* 0x0000240c3b007388 */ /* 0x000fe20000000800 */
[----:B------:R-:W-:Y:S01]  /*76f0*/  MOV R16, UR17 ;  /* 0x0000001100107c02 */ /* 0x000fe20008000f00 */
[----:B------:R-:W-:Y:S01]  /*7700*/  UIMAD UR17, UR21, UR28, URZ ;  /* 0x0000001c151172a4 */ /* 0x000fe2000f8e023f */
[----:B------:R-:W-:-:S03]  /*7710*/  FMUL.FTZ R9, R9, R22 ;  /* 0x0000001609097220 */ /* 0x000fc60000410000 */
[----:B------:R-:W0:Y:S01]  /*7720*/  MUFU.RCP R35, R50 ;  /* 0x0000003200237308 */ /* 0x000e220000001000 */
[----:B-1----:R-:W-:Y:S01]  /*7730*/  FMUL.FTZ R8, R8, R33 ;  /* 0x0000002108087220 */ /* 0x002fe20000410000 */
[----:B------:R-:W-:Y:S01]  /*7740*/  STS [R58+0x28], R9 ;  /* 0x000028093a007388 */ /* 0x000fe20000000800 */
[----:B------:R-:W-:Y:S02]  /*7750*/  UIMAD UR22, UR27, UR29, UR17 ;  /* 0x0000001d1b1672a4 */ /* 0x000fe4000f8e0211 */
        /* <DEDUP_REMOVED lines=12> */
[----:B--2---:R-:W-:-:S04]  /*7820*/  FMUL.FTZ R4, R4, R29 ;  /* 0x0000001d04047220 */ /* 0x004fc80000410000 */
        /* <DEDUP_REMOVED lines=40> */
.L_x_3601:
[----:B------:R-:W-:Y:S05]  /*7ab0*/  BSYNC B0 ;  /* 0x0000000000007941 */ /* 0x000fea0003800000 */
.L_x_3600:
        /* <DEDUP_REMOVED lines=57> */
.L_x_3603:
        /* <DEDUP_REMOVED lines=11> */
.L_x_5263:


//--------------------- .text._Z25selective_scan_fwd_kernelI32Selective_Scan_fwd_kernel_traitsILi64ELi16ELi1ELb1ELb0ELb0ELb0EffEEv13SSMParamsBase --------------------------
	.section	.text._Z25selective_scan_fwd_kernelI32Selective_Scan_fwd_kernel_traitsILi64ELi16ELi1ELb1ELb0ELb0ELb0EffEEv13SSMParamsBase,"ax",@progbits
	.align	128
        .global         _Z25selective_scan_fwd_kernelI32Selective_Scan_fwd_kernel_traitsILi64ELi16ELi1ELb1ELb0ELb0ELb0EffEEv13SSMParamsBase
        .type           _Z25selective_scan_fwd_kernelI32Selective_Scan_fwd_kernel_traitsILi64ELi16ELi1ELb1ELb0ELb0ELb0EffEEv13SSMParamsBase,@function
        .size           _Z25selective_scan_fwd_kernelI32Selective_Scan_fwd_kernel_traitsILi64ELi16ELi1ELb1ELb0ELb0ELb0EffEEv13SSMParamsBase,(.L_x_5264 - _Z25selective_scan_fwd_kernelI32Selective_Scan_fwd_kernel_traitsILi64ELi16ELi1ELb1ELb0ELb0ELb0EffEEv13SSMParamsBase)
        .other          _Z25selective_scan_fwd_kernelI32Selective_Scan_fwd_kernel_traitsILi64ELi16ELi1ELb1ELb0ELb0ELb0EffEEv13SSMParamsBase,@"STO_CUDA_ENTRY STV_DEFAULT"
_Z25selective_scan_fwd_kernelI32Selective_Scan_fwd_kernel_traitsILi64ELi16ELi1ELb1ELb0ELb0ELb0EffEEv13SSMParamsBase:
.text._Z25selective_scan_fwd_kernelI32Selective_Scan_fwd_kernel_traitsILi64ELi16ELi1ELb1ELb0ELb0ELb0EffEEv13SSMParamsBase:
        /* <DEDUP_REMOVED lines=21> */
[----:B------:R4:W5:Y:S01]  /*0150*/  @P1 LDG.E R51, desc[UR12][R4.64] ;  /* 0x0000000c04331981 */ /* 0x000962000c1e1900 */
        /* <DEDUP_REMOVED lines=21> */
[----:B------:R-:W-:Y:S01]  /*02b0*/  UMOV UR7, UR8 ;  /* 0x0000000800077c82 */ /* 0x000fe20008000000 */
[C---:B---3--:R-:W-:Y:S01]  /*02c0*/  IMAD.WIDE.U32 R2, R54.reuse, R42, UR4 ;  /* 0x0000000436027e25 */ /* 0x048fe2000f8e002a */
[----:B------:R-:W2:Y:S01]  /*02d0*/  S2R R48, SR_LANEID ;  /* 0x0000000000307919 */ /* 0x000ea20000000000 */
[----:B------:R-:W-:Y:S01]  /*02e0*/  ULDC.64 UR4, c[0x0][0x230] ;  /* 0x00008c0000047ab9 */ /* 0x000fe20000000a00 */
[----:B------:R-:W-:Y:S01]  /*02f0*/  ULDC.64 UR8, c[0x0][0x268] ;  /* 0x00009a0000087ab9 */ /* 0x000fe20000000a00 */
[C---:B------:R-:W-:Y:S01]  /*0300*/  IMAD R41, R54.reuse, R41, R0 ;  /* 0x0000002936297224 */ /* 0x040fe200078e0200 */
[----:B------:R-:W-:Y:S01]  /*0310*/  IADD3 R43, R3, R43, RZ ;  /* 0x0000002b032b7210 */ /* 0x000fe20007ffe0ff */
[----:B------:R-:W-:Y:S01]  /*0320*/  IMAD.WIDE.U32 R4, R54, R40, UR6 ;  /* 0x0000000636047e25 */ /* 0x000fe2000f8e0028 */
[----:B------:R-:W-:Y:S01]  /*0330*/  ULDC.64 UR6, c[0x0][0x248] ;  /* 0x0000920000067ab9 */ /* 0x000fe20000000a00 */
[----:B------:R-:W-:-:S02]  /*0340*/  LEA R42, P0, R2, R6, 0x2 ;  /* 0x00000006022a7211 */ /* 0x000fc400078010ff */
[----:B0-----:R-:W-:Y:S01]  /*0350*/  IMAD R0, R11, UR14, R54 ;  /* 0x0000000e0b007c24 */ /* 0x001fe2000f8e0236 */
[----:B------:R-:W-:Y:S01]  /*0360*/  IADD3 R41, R5, R41, RZ ;  /* 0x0000002905297210 */ /* 0x000fe20007ffe0ff */
[C---:B------:R-:W-:Y:S01]  /*0370*/  IMAD R3, R53.reuse, UR4, RZ ;  /* 0x0000000435037c24 */ /* 0x040fe2000f8e02ff */
[----:B------:R-:W-:Y:S01]  /*0380*/  LEA.HI.X R43, R2, R7, R43, 0x2, P0 ;  /* 0x00000007022b7211 */ /* 0x000fe200000f142b */
[----:B------:R-:W-:Y:S01]  /*0390*/  IMAD R5, R53, UR6, RZ ;  /* 0x0000000635057c24 */ /* 0x000fe2000f8e02ff */
[----:B------:R-:W-:Y:S01]  /*03a0*/  LEA R40, P1, R4, R8, 0x2 ;  /* 0x0000000804287211 */ /* 0x000fe200078210ff */
[----:B------:R-:W-:Y:S01]  /*03b0*/  IMAD R0, R0, R13, RZ ;  /* 0x0000000d00007224 */ /* 0x000fe200078e02ff */
[----:B------:R-:W-:Y:S01]  /*03c0*/  MOV R44, RZ ;  /* 0x000000ff002c7202 */ /* 0x000fe20000000f00 */
[----:B------:R-:W-:Y:S01]  /*03d0*/  IMAD.WIDE.U32 R34, R54, UR4, RZ ;  /* 0x0000000436227c25 */ /* 0x000fe2000f8e00ff */
[----:B------:R-:W-:Y:S01]  /*03e0*/  ULDC UR4, c[0x0][0x21c] ;  /* 0x0000870000047ab9 */ /* 0x000fe20000000800 */
[----:B------:R-:W-:-:S02]  /*03f0*/  LEA.HI.X R41, R4, R9, R41, 0x2, P1 ;  /* 0x0000000904297211 */ /* 0x000fc400008f1429 */
[C---:B------:R-:W-:Y:S02]  /*0400*/  IMAD R49, R54.reuse, UR5, R3 ;  /* 0x0000000536317c24 */ /* 0x040fe4000f8e0203 */
[----:B------:R-:W-:Y:S02]  /*0410*/  IMAD R3, R53, UR8, RZ ;  /* 0x0000000835037c24 */ /* 0x000fe4000f8e02ff */
[C---:B------:R-:W-:Y:S01]  /*0420*/  IMAD R5, R54.reuse, UR7, R5 ;  /* 0x0000000736057c24 */ /* 0x040fe2000f8e0205 */
[----:B------:R-:W-:Y:S01]  /*0430*/  IADD3 R49, R35, R49, RZ ;  /* 0x0000003123317210 */ /* 0x000fe20007ffe0ff */
[----:B------:R-:W-:Y:S01]  /*0440*/  IMAD.WIDE.U32 R32, R54, UR6, RZ ;  /* 0x0000000636207c25 */ /* 0x000fe2000f8e00ff */
[----:B-1----:R-:W-:-:S03]  /*0450*/  LOP3.LUT R73, R50, 0x1f, RZ, 0xc0, !PT ;  /* 0x0000001f32497812 */ /* 0x002fc600078ec0ff */
[----:B------:R-:W-:Y:S01]  /*0460*/  IMAD R46, R0, UR4, RZ ;  /* 0x00000004002e7c24 */ /* 0x000fe2000f8e02ff */
[----:B------:R-:W-:Y:S01]  /*0470*/  SHF.L.U32 R0, R50, 0x2, RZ ;  /* 0x0000000232007819 */ /* 0x000fe200000006ff */
[C---:B------:R-:W-:Y:S01]  /*0480*/  IMAD R45, R54.reuse, UR9, R3 ;  /* 0x00000009362d7c24 */ /* 0x040fe2000f8e0203 */
[----:B------:R-:W-:Y:S01]  /*0490*/  IADD3 R47, R33, R5, RZ ;  /* 0x00000005212f7210 */ /* 0x000fe20007ffe0ff */
[----:B------:R-:W-:Y:S01]  /*04a0*/  IMAD.WIDE.U32 R2, R54, UR8, RZ ;  /* 0x0000000836027c25 */ /* 0x000fe2000f8e00ff */
[----:B------:R-:W-:-:S04]  /*04b0*/  LOP3.LUT R5, R0, 0xffffff80, RZ, 0xc0, !PT ;  /* 0xffffff8000057812 */ /* 0x000fc800078ec0ff */
[----:B------:R-:W-:Y:S02]  /*04c0*/  IADD3 R45, R3, R45, RZ ;  /* 0x0000002d032d7210 */ /* 0x000fe40007ffe0ff */
[C---:B------:R-:W-:Y:S02]  /*04d0*/  LOP3.LUT R0, R5.reuse, 0x1f, R50, 0xf8, !PT ;  /* 0x0000001f05007812 */ /* 0x040fe400078ef832 */
[----:B--2---:R-:W-:-:S07]  /*04e0*/  IADD3 R27, R5, R48, RZ ;  /* 0x00000030051b7210 */ /* 0x004fce0007ffe0ff */
.L_x_3642:
[----:B------:R-:W-:Y:S01]  /*04f0*/  BAR.SYNC.DEFER_BLOCKING 0x0 ;  /* 0x0000000000007b1d */ /* 0x000fe20000010000 */
[----:B-1----:R-:W-:-:S05]  /*0500*/  IMAD.WIDE R4, R0, 0x10, R42 ;  /* 0x0000001000047825 */ /* 0x002fca00078e022a */
[----:B------:R-:W0:Y:S01]  /*0510*/  S2R R7, SR_CgaCtaId ;  /* 0x0000000000077919 */ /* 0x000e220000008800 */
[----:B------:R-:W-:Y:S01]  /*0520*/  MOV R76, 0x400 ;  /* 0x00000400004c7802 */ /* 0x000fe20000000f00 */
[----:B------:R-:W-:Y:S01]  /*0530*/  IMAD.WIDE R74, R0, 0x10, R40 ;  /* 0x00000010004a7825 */ /* 0x000fe200078e0228 */
[----:B------:R-:W1:Y:S01]  /*0540*/  LDC R78, c[0x0][0x21c] ;  /* 0x00008700ff4e7b82 */ /* 0x000e620000000800 */
[----:B------:R-:W2:Y:S04]  /*0550*/  LDG.E.128 R16, desc[UR12][R4.64] ;  /* 0x0000000c04107981 */ /* 0x000ea8000c1e1d00 */
[----:B------:R-:W3:Y:S04]  /*0560*/  LDG.E.128 R28, desc[UR12][R4.64+0x200] ;  /* 0x0002000c041c7981 */ /* 0x000ee8000c1e1d00 */
[----:B------:R-:W4:Y:S04]  /*0570*/  LDG.E.128 R8, desc[UR12][R4.64+0x400] ;  /* 0x0004000c04087981 */ /* 0x000f28000c1e1d00 */
[----:B------:R-:W4:Y:S01]  /*0580*/  LDG.E.128 R36, desc[UR12][R4.64+0x600] ;  /* 0x0006000c04247981 */ /* 0x000f22000c1e1d00 */
[----:B0-----:R-:W-:-:S04]  /*0590*/  LEA R76, R7, R76, 0x18 ;  /* 0x0000004c074c7211 */ /* 0x001fc800078ec0ff */
[----:B------:R-:W-:Y:S01]  /*05a0*/  LEA R72, R27, R76, 0x4 ;  /* 0x0000004c1b487211 */ /* 0x000fe200078e20ff */
        /* <DEDUP_REMOVED lines=75> */
.L_x_3605:
[----:B------:R-:W-:Y:S05]  /*0a60*/  BSYNC B0 ;  /* 0x0000000000007941 */ /* 0x000fea0003800000 */
.L_x_3604:
        /* <DEDUP_REMOVED lines=35> */
.L_x_3607:
[----:B------:R-:W-:Y:S05]  /*0ca0*/  BSYNC B0 ;  /* 0x0000000000007941 */ /* 0x000fea0003800000 */
.L_x_3606:
        /* <DEDUP_REMOVED lines=37> */
.L_x_3609:
[----:B------:R-:W-:Y:S05]  /*0f00*/  BSYNC B0 ;  /* 0x0000000000007941 */ /* 0x000fea0003800000 */
.L_x_3608:
        /* <DEDUP_REMOVED lines=35> */
.L_x_3611:
[----:B------:R-:W-:Y:S05]  /*1140*/  BSYNC B0 ;  /* 0x0000000000007941 */ /* 0x000fea0003800000 */
.L_x_3610:
        /* <DEDUP_REMOVED lines=37> */
.L_x_3613:
[----:B------:R-:W-:Y:S05]  /*13a0*/  BSYNC B0 ;  /* 0x0000000000007941 */ /* 0x000fea0003800000 */
.L_x_3612:
        /* <DEDUP_REMOVED lines=35> */
.L_x_3615:
[----:B------:R-:W-:Y:S05]  /*15e0*/  BSYNC B0 ;  /* 0x0000000000007941 */ /* 0x000fea0003800000 */
.L_x_3614:
        /* <DEDUP_REMOVED lines=37> */
.L_x_3617:
[----:B------:R-:W-:Y:S05]  /*1840*/  BSYNC B0 ;  /* 0x0000000000007941 */ /* 0x000fea0003800000 */
.L_x_3616:
        /* <DEDUP_REMOVED lines=35> */
.L_x_3619:
[----:B------:R-:W-:Y:S05]  /*1a80*/  BSYNC B0 ;  /* 0x0000000000007941 */ /* 0x000fea0003800000 */
.L_x_3618:
        /* <DEDUP_REMOVED lines=37> */
.L_x_3621:
[----:B------:R-:W-:Y:S05]  /*1ce0*/  BSYNC B0 ;  /* 0x0000000000007941 */ /* 0x000fea0003800000 */
.L_x_3620:
        /* <DEDUP_REMOVED lines=38> */
.L_x_3623:
[----:B------:R-:W-:Y:S05]  /*1f50*/  BSYNC B0 ;  /* 0x0000000000007941 */ /* 0x000fea0003800000 */
.L_x_3622:
        /* <DEDUP_REMOVED lines=50> */
.L_x_3625:
[----:B------:R-:W-:Y:S05]  /*2280*/  BSYNC B0 ;  /* 0x0000000000007941 */ /* 0x000fea0003800000 */
.L_x_3624:
        /* <DEDUP_REMOVED lines=34> */
.L_x_3627:
[----:B------:R-:W-:Y:S05]  /*24b0*/  BSYNC B0 ;  /* 0x0000000000007941 */ /* 0x000fea0003800000 */
.L_x_3626:
        /* <DEDUP_REMOVED lines=33> */
.L_x_3629:
[----:B------:R-:W-:Y:S05]  /*26d0*/  BSYNC B0 ;  /* 0x0000000000007941 */ /* 0x000fea0003800000 */
.L_x_3628:
        /* <DEDUP_REMOVED lines=33> */
.L_x_3631:
[----:B------:R-:W-:Y:S05]  /*28f0*/  BSYNC B0 ;  /* 0x0000000000007941 */ /* 0x000fea0003800000 */
.L_x_3630:
        /* <DEDUP_REMOVED lines=33> */
.L_x_3633:
[----:B------:R-:W-:Y:S05]  /*2b10*/  BSYNC B0 ;  /* 0x0000000000007941 */ /* 0x000fea0003800000 */
.L_x_3632:
        /* <DEDUP_REMOVED lines=33> */
.L_x_3635:
[----:B------:R-:W-:Y:S05]  /*2d30*/  BSYNC B0 ;  /* 0x0000000000007941 */ /* 0x000fea0003800000 */
.L_x_3634:
        /* <DEDUP_REMOVED lines=32> */
.L_x_3641:
        /* <DEDUP_REMOVED lines=10> */
[C---:B------:R-:W-:Y:S02]  /*2fe0*/  IMAD R76, R58.reuse, UR8, RZ ;  /* 0x000000083a4c7c24 */ /* 0x040fe4000f8e02ff */
[----:B------:R-:W-:Y:S02]  /*2ff0*/  IMAD R64, R58, UR6, RZ ;  /* 0x000000063a407c24 */ /* 0x000fe4000f8e02ff */
[----:B------:R-:W-:Y:S01]  /*3000*/  IMAD R65, R93, UR9, R76 ;  /* 0x000000095d417c24 */ /* 0x000fe2000f8e024c */
[----:B------:R-:W-:Y:S01]  /*3010*/  SHF.R.U32.HI R112, RZ, 0x5, R50 ;  /* 0x00000005ff707819 */ /* 0x000fe20000011632 */
        /* <DEDUP_REMOVED lines=18> */
[----:B------:R-:W-:Y:S01]  /*3140*/  FMUL.FTZ R109, R4, R72 ;  /* 0x00000048046d7220 */ /* 0x000fe20000410000 */
[----:B------:R-:W-:-:S04]  /*3150*/  MOV R4, R32 ;  /* 0x0000002000047202 */ /* 0x000fc80000000f00 */
        /* <DEDUP_REMOVED lines=38> */
[----:B------:R-:W-:Y:S02]  /*33c0*/  MOV R5, R47 ;  /* 0x0000002f00057202 */ /* 0x000fe40000000f00 */
[----:B------:R-:W-:-:S03]  /*33d0*/  MOV R7, R45 ;  /* 0x0000002d00077202 */ /* 0x000fc60000000f00 */
[----:B------:R-:W1:Y:S01]  /*33e0*/  MUFU.EX2 R109, R109 ;  /* 0x0000006d006d7308 */ /* 0x000e620000000800 */
[C---:B--2---:R-:W-:Y:S01]  /*33f0*/  FFMA.FTZ R63, R107.reuse, R59, R88 ;  /* 0x0000003b6b3f7223 */ /* 0x044fe20000010058 */
[----:B------:R-:W-:Y:S01]  /*3400*/  FMUL.FTZ R59, R107, R62 ;  /* 0x0000003e6b3b7220 */ /* 0x000fe20000410000 */
[----:B------:R-:W-:-:S04]  /*3410*/  IMAD.WIDE.U32 R4, R93, UR6, R4 ;  /* 0x000000065d047c25 */ /* 0x000fc8000f8e0004 */
[----:B------:R-:W-:-:S04]  /*3420*/  IMAD.WIDE.U32 R6, R93, UR8, R6 ;  /* 0x000000085d067c25 */ /* 0x000fc8000f8e0006 */
[C---:B0-----:R-:W-:Y:S01]  /*3430*/  FFMA.FTZ R63, R106.reuse, R63, R89 ;  /* 0x0000003f6a3f7223 */ /* 0x041fe20000010059 */
[----:B------:R-:W-:-:S03]  /*3440*/  FMUL.FTZ R62, R106, R59 ;  /* 0x0000003b6a3e7220 */ /* 0x000fc60000410000 */
[C---:B-1----:R-:W-:Y:S01]  /*3450*/  FFMA.FTZ R59, R109.reuse, R63, R90 ;  /* 0x0000003f6d3b7223 */ /* 0x042fe2000001005a */
[----:B------:R-:W-:Y:S01]  /*3460*/  FMUL.FTZ R58, R109, R62 ;  /* 0x0000003e6d3a7220 */ /* 0x000fe20000410000 */
[----:B------:R-:W-:Y:S01]  /*3470*/  IMAD R63, R93, UR7, R64 ;  /* 0x000000075d3f7c24 */ /* 0x000fe2000f8e0240 */
[----:B------:R-:W-:Y:S02]  /*3480*/  LEA R62, P1, R4, R26, 0x2 ;  /* 0x0000001a043e7211 */ /* 0x000fe400078210ff */
[----:B------:R-:W0:Y:S01]  /*3490*/  SHFL.UP PT, R76, R59, 0x1, RZ ;  /* 0x042000003b4c7989 */ /* 0x000e2200000e00ff */
[----:B---3--:R-:W-:Y:S02]  /*34a0*/  LEA R64, P2, R6, R28, 0x2 ;  /* 0x0000001c06407211 */ /* 0x008fe400078410ff */
[----:B------:R-:W-:Y:S01]  /*34b0*/  IADD3 R63, R5, R63, RZ ;  /* 0x0000003f053f7210 */ /* 0x000fe20007ffe0ff */
[----:B------:R-:W1:Y:S01]  /*34c0*/  SHFL.UP PT, R113, R58, 0x1, RZ ;  /* 0x042000003a717989 */ /* 0x000e6200000e00ff */
[----:B------:R-:W-:-:S02]  /*34d0*/  IADD3 R5, R7, R65, RZ ;  /* 0x0000004107057210 */ /* 0x000fc40007ffe0ff */
[----:B------:R-:W-:Y:S02]  /*34e0*/  LEA.HI.X R63, R4, R27, R63, 0x2, P1 ;  /* 0x0000001b043f7211 */ /* 0x000fe400008f143f */
[----:B------:R-:W-:Y:S02]  /*34f0*/  ISETP.GE.AND P1, PT, R48, 0x1, PT ;  /* 0x000000013000780c */ /* 0x000fe40003f26270 */
[----:B------:R-:W-:Y:S01]  /*3500*/  LEA.HI.X R65, R6, R29, R5, 0x2, P2 ;  /* 0x0000001d06417211 */ /* 0x000fe200010f1405 */
[----:B------:R-:W2:Y:S01]  /*3510*/  S2R R7, SR_CgaCtaId ;  /* 0x0000000000077919 */ /* 0x000ea20000008800 */
[----:B------:R3:W5:Y:S09]  /*3520*/  LDG.E R108, desc[UR12][R62.64] ;  /* 0x0000000c3e6c7981 */ /* 0x000772000c1e1900 */
[----:B0-----:R-:W-:Y:S01]  /*3530*/  @P1 FFMA.FTZ R59, R58, R76, R59 ;  /* 0x0000004c3a3b1223 */ /* 0x001fe2000001003b */
[----:B------:R-:W-:Y:S01]  /*3540*/  ISETP.NE.AND P2, PT, R48, 0x1f, PT ;  /* 0x0000001f3000780c */ /* 0x000fe20003f45270 */
[----:B------:R0:W5:Y:S01]  /*3550*/  LDG.E R111, desc[UR12][R64.64] ;  /* 0x0000000c406f7981 */ /* 0x000162000c1e1900 */
[----:B------:R-:W-:Y:S01]  /*3560*/  MOV R76, 0x400 ;  /* 0x00000400004c7802 */ /* 0x000fe20000000f00 */
[----:B-1----:R-:W-:Y:S01]  /*3570*/  @P1 FMUL.FTZ R58, R58, R113 ;  /* 0x000000713a3a1220 */ /* 0x002fe20000410000 */
[----:B------:R-:W-:Y:S01]  /*3580*/  ISETP.GE.AND P1, PT, R48, 0x2, PT ;  /* 0x000000023000780c */ /* 0x000fe20003f26270 */
[----:B------:R-:W1:Y:S01]  /*3590*/  SHFL.UP PT, R4, R59, 0x2, RZ ;  /* 0x044000003b047989 */ /* 0x000e6200000e00ff */
[----:B---3--:R-:W-:Y:S01]  /*35a0*/  MOV R63, RZ ;  /* 0x000000ff003f7202 */ /* 0x008fe20000000f00 */
[----:B------:R-:W-:Y:S01]  /*35b0*/  BSSY B0, `(.L_x_3637) ;  /* 0x0000032000007945 */ /* 0x000fe20003800000 */
[----:B------:R-:W-:Y:S01]  /*35c0*/  MOV R62, 0x3f800000 ;  /* 0x3f800000003e7802 */ /* 0x000fe20000000f00 */
[----:B------:R-:W3:Y:S04]  /*35d0*/  SHFL.UP PT, R5, R58, 0x2, RZ ;  /* 0x044000003a057989 */ /* 0x000ee800000e00ff */
[----:B------:R-:W-:-:S02]  /*35e0*/  @!P2 SHF.R.U32.HI R6, RZ, 0x2, R50 ;  /* 0x00000002ff06a819 */ /* 0x000fc40000011632 */
[----:B--2---:R-:W-:-:S04]  /*35f0*/  LEA R76, R7, R76, 0x18 ;  /* 0x0000004c074c7211 */ /* 0x004fc800078ec0ff */
[----:B0-----:R-:W-:-:S05]  /*3600*/  @!P0 LEA R64, R93, R76, 0x3 ;  /* 0x0000004c5d408211 */ /* 0x001fca00078e18ff */
[----:B------:R-:W-:Y:S01]  /*3610*/  @!P0 LDS.64 R62, [R64+0x10b0] ;  /* 0x0010b000403e8984 */ /* 0x000fe20000000a00 */
[C---:B-1----:R-:W-:Y:S01]  /*3620*/  @P1 FFMA.FTZ R59, R58.reuse, R4, R59 ;  /* 0x000000043a3b1223 */ /* 0x042fe2000001003b */
[----:B---3--:R-:W-:-:S04]  /*3630*/  @P1 FMUL.FTZ R58, R58, R5 ;  /* 0x000000053a3a1220 */ /* 0x008fc80000410000 */
        /* <DEDUP_REMOVED lines=17> */
[----:B------:R-:W-:Y:S02]  /*3750*/  ISETP.NE.AND P1, PT, R112, RZ, PT ;  /* 0x000000ff7000720c */ /* 0x000fe40003f25270 */
[----:B------:R-:W-:Y:S01]  /*3760*/  @!P2 IADD3 R65, R76, R5, RZ ;  /* 0x000000054c41a210 */ /* 0x000fe20007ffe0ff */
[----:B------:R-:W-:Y:S01]  /*3770*/  SHFL.UP PT, R110, R58, 0x1, RZ ;  /* 0x042000003a6e7989 */ /* 0x000fe200000e00ff */
[----:B------:R-:W-:-:S03]  /*3780*/  ISETP.NE.AND P3, PT, R48, RZ, P1 ;  /* 0x000000ff3000720c */ /* 0x000fc60000f65270 */
[----:B------:R0:W-:Y:S01]  /*3790*/  @!P2 STS.64 [R65+0x1090], R58 ;  /* 0x0010903a4100a388 */ /* 0x0001e20000000a00 */
[----:B------:R-:W-:Y:S05]  /*37a0*/  BAR.SYNC.DEFER_BLOCKING 0x0 ;  /* 0x0000000000007b1d */ /* 0x000fea0000010000 */
[----:B------:R-:W-:Y:S02]  /*37b0*/  @P1 ISETP.NE.AND P2, PT, R48, RZ, PT ;  /* 0x000000ff3000120c */ /* 0x000fe40003f45270 */
[----:B------:R-:W-:Y:S02]  /*37c0*/  @P1 MOV R64, R62 ;  /* 0x0000003e00401202 */ /* 0x000fe40000000f00 */
[----:B0-----:R-:W-:Y:S01]  /*37d0*/  @P1 MOV R65, R63 ;  /* 0x0000003f00411202 */ /* 0x001fe20000000f00 */
[----:B------:R-:W0:Y:S02]  /*37e0*/  LDS.128 R4, [R76+0x1090] ;  /* 0x001090004c047984 */ /* 0x000e240000000c00 */
[C---:B0-----:R-:W-:Y:S01]  /*37f0*/  @P1 FMUL.FTZ R115, R110.reuse, R4 ;  /* 0x000000046e731220 */ /* 0x041fe20000410000 */
[----:B------:R-:W-:Y:S01]  /*3800*/  FFMA.FTZ R112, R5, R6, R7 ;  /* 0x0000000605707223 */ /* 0x000fe20000010007 */
[----:B------:R-:W-:-:S03]  /*3810*/  @P3 FFMA.FTZ R5, R110, R5, R113 ;  /* 0x000000056e053223 */ /* 0x000fc60000010071 */
        /* <DEDUP_REMOVED lines=8> */
[----:B------:R0:W-:Y:S01]  /*38a0*/  @!P1 STS.64 [R76+0x10a8], R62 ;  /* 0x0010a83e4c009388 */ /* 0x0001e20000000a00 */
[----:B------:R-:W-:Y:S02]  /*38b0*/  @!P1 MOV R110, R62 ;  /* 0x0000003e006e9202 */ /* 0x000fe40000000f00 */
[----:B------:R-:W-:-:S07]  /*38c0*/  @!P1 MOV R113, R63 ;  /* 0x0000003f00719202 */ /* 0x000fce0000000f00 */
.L_x_3638:
[----:B------:R-:W-:Y:S05]  /*38d0*/  BSYNC B0 ;  /* 0x0000000000007941 */ /* 0x000fea0003800000 */
.L_x_3637:
        /* <DEDUP_REMOVED lines=19> */
[----:B------:R-:W-:-:S04]  /*3a10*/  FFMA.FTZ R63, R104, R102, R87 ;  /* 0x00000066683f7223 */ /* 0x000fc80000010057 */
[----:B------:R-:W-:-:S04]  /*3a20*/  FFMA.FTZ R100, R107, R63, R88 ;  /* 0x0000003f6b647223 */ /* 0x000fc80000010058 */
[----:B------:R-:W-:-:S04]  /*3a30*/  FFMA.FTZ R95, R106, R100, R89 ;  /* 0x000000646a5f7223 */ /* 0x000fc80000010059 */
[----:B------:R-:W-:Y:S01]  /*3a40*/  FFMA.FTZ R104, R109, R95, R90 ;  /* 0x0000005f6d687223 */ /* 0x000fe2000001005a */
[----:B------:R-:W-:Y:S06]  /*3a50*/  @P1 BRA `(.L_x_3640) ;  /* 0x0000000000241947 */ /* 0x000fec0003800000 */
[----:B------:R-:W-:-:S05]  /*3a60*/  IMAD R5, R44, R91, R93 ;  /* 0x0000005b2c057224 */ /* 0x000fca00078e025d */
[----:B------:R-:W-:Y:S02]  /*3a70*/  SHF.R.S32.HI R7, RZ, 0x1f, R5 ;  /* 0x0000001fff077819 */ /* 0x000fe40000011405 */
[----:B------:R-:W-:-:S04]  /*3a80*/  IADD3 R5, P1, R46, R5, RZ ;  /* 0x000000052e057210 */ /* 0x000fc80007f3e0ff */
[----:B------:R-:W-:Y:S02]  /*3a90*/  LEA.HI.X.SX32 R6, R46, R7, 0x1, P1 ;  /* 0x000000072e067211 */ /* 0x000fe400008f0eff */
[----:B----4-:R-:W-:Y:S02]  /*3aa0*/  LEA R4, P1, R5, R30, 0x3 ;  /* 0x0000001e05047211 */ /* 0x010fe400078218ff */
[----:B------:R-:W-:Y:S02]  /*3ab0*/  LEA R7, R93, R76, 0x3 ;  /* 0x0000004c5d077211 */ /* 0x000fe400078e18ff */
[----:B------:R-:W-:-:S03]  /*3ac0*/  LEA.HI.X R5, R5, R31, R6, 0x3, P1 ;  /* 0x0000001f05057211 */ /* 0x000fc600008f1c06 */
[----:B------:R0:W-:Y:S04]  /*3ad0*/  STS.64 [R7+0x10b0], R64 ;  /* 0x0010b04007007388 */ /* 0x0001e80000000a00 */
[----:B------:R0:W-:Y:S02]  /*3ae0*/  STG.E.64 desc[UR12][R4.64], R64 ;  /* 0x0000004004007986 */ /* 0x0001e4000c101b0c */
.L_x_3640:
[----:B------:R-:W-:Y:S05]  /*3af0*/  BSYNC B0 ;  /* 0x0000000000007941 */ /* 0x000fea0003800000 */
.L_x_3639:
        /* <DEDUP_REMOVED lines=19> */
.L_x_3636:
[----:B------:R-:W-:Y:S01]  /*3c30*/  BAR.SYNC.DEFER_BLOCKING 0x0 ;  /* 0x0000000000007b1d */ /* 0x000fe20000010000 */
[----:B0-----:R-:W-:Y:S02]  /*3c40*/  SHF.L.U32 R4, R50, 0x2, RZ ;  /* 0x0000000232047819 */ /* 0x001fe400000006ff */
[----:B------:R-:W-:Y:S02]  /*3c50*/  SHF.L.U32 R24, R44, 0xa, RZ ;  /* 0x0000000a2c187819 */ /* 0x000fe400000006ff */
[----:B------:R-:W-:-:S03]  /*3c60*/  LOP3.LUT R27, R4, 0xffffff80, RZ, 0xc0, !PT ;  /* 0xffffff80041b7812 */ /* 0x000fc600078ec0ff */
[----:B----4-:R-:W0:Y:S01]  /*3c70*/  LDC.64 R30, c[0x0][0x2b0] ;  /* 0x0000ac00ff1e7b82 */ /* 0x010e220000000a00 */
        /* <DEDUP_REMOVED lines=20> */
[----:B------:R-:W4:Y:S01]  /*3dc0*/  LDS.128 R12, [R76+0x400] ;  /* 0x000400004c0c7984 */ /* 0x000f220000000c00 */
        /* <DEDUP_REMOVED lines=15> */
[----:B----4-:R1:W-:Y:S04]  /*3ec0*/  STG.E.128 desc[UR12][R16.64+0x400], R12 ;  /* 0x0004000c10007986 */ /* 0x0103e8000c101d0c */
[----:B0-----:R1:W-:Y:S01]  /*3ed0*/  STG.E.128 desc[UR12][R16.64+0x600], R20 ;  /* 0x0006001410007986 */ /* 0x0013e2000c101d0c */
[----:B------:R-:W-:Y:S05]  /*3ee0*/  @!P0 BRA `(.L_x_3642) ;  /* 0xffffffc400808947 */ /* 0x000fea000383ffff */
[----:B------:R-:W-:Y:S05]  /*3ef0*/  EXIT ;  /* 0x000000000000794d */ /* 0x000fea0003800000 */
.L_x_3643:
        /* <DEDUP_REMOVED lines=16> */
.L_x_5264:


//--------------------- .text._Z25selective_scan_fwd_kernelI32Selective_Scan_fwd_kernel_traitsILi64ELi16ELi1ELb1ELb0ELb0ELb1EffEEv13SSMParamsBase --------------------------
	.section	.text._Z25selective_scan_fwd_kernelI32Selective_Scan_fwd_kernel_traitsILi64ELi16ELi1ELb1ELb0ELb0ELb1EffEEv13SSMParamsBase,"ax",@progbits
	.align	128
        .global         _Z25selective_scan_fwd_kernelI32Selective_Scan_fwd_kernel_traitsILi64ELi16ELi1ELb1ELb0ELb0ELb1EffEEv13SSMParamsBase
        .type           _Z25selective_scan_fwd_kernelI32Selective_Scan_fwd_kernel_traitsILi64ELi16ELi1ELb1ELb0ELb0ELb1EffEEv13SSMParamsBase,@function
        .size           _Z25selective_scan_fwd_kernelI32Selective_Scan_fwd_kernel_traitsILi64ELi16ELi1ELb1ELb0ELb0ELb1EffEEv13SSMParamsBase,(.L_x_5265 - _Z25selective_scan_fwd_kernelI32Selective_Scan_fwd_kernel_traitsILi64ELi16ELi1ELb1ELb0ELb0ELb1EffEEv13SSMParamsBase)
        .other          _Z25selective_scan_fwd_kernelI32Selective_Scan_fwd_kernel_traitsILi64ELi16ELi1ELb1ELb0ELb0ELb1EffEEv13SSMParamsBase,@"STO_CUDA_ENTRY STV_DEFAULT"
_Z25selective_scan_fwd_kernelI32Selective_Scan_fwd_kernel_traitsILi64ELi16ELi1ELb1ELb0ELb0ELb1EffEEv13SSMParamsBase:
.text._Z25selective_scan_fwd_kernelI32Selective_Scan_fwd_kernel_traitsILi64ELi16ELi1ELb1ELb0ELb0ELb1EffEEv13SSMParamsBase:
        /* <DEDUP_REMOVED lines=79> */
.L_x_3682:
        /* <DEDUP_REMOVED lines=90> */
.L_x_3645:
[----:B------:R-:W-:Y:S05]  /*0a90*/  BSYNC B0 ;  /* 0x0000000000007941 */ /* 0x000fea0003800000 */
.L_x_3644:
        /* <DEDUP_REMOVED lines=35> */
.L_x_3647:
[----:B------:R-:W-:Y:S05]  /*0cd0*/  BSYNC B0 ;  /* 0x0000000000007941 */ /* 0x000fea0003800000 */
.L_x_3646:
        /* <DEDUP_REMOVED lines=37> */
.L_x_3649:
[----:B------:R-:W-:Y:S05]  /*0f30*/  BSYNC B0 ;  /* 0x0000000000007941 */ /* 0x000fea0003800000 */
.L_x_3648:
        /* <DEDUP_REMOVED lines=35> */
.L_x_3651:
[----:B------:R-:W-:Y:S05]  /*1170*/  BSYNC B0 ;  /* 0x0000000000007941 */ /* 0x000fea0003800000 */
.L_x_3650:
        /* <DEDUP_REMOVED lines=37> */
.L_x_3653:
[----:B------:R-:W-:Y:S05]  /*13d0*/  BSYNC B0 ;  /* 0x0000000000007941 */ /* 0x000fea0003800000 */
.L_x_3652:
        /* <DEDUP_REMOVED lines=35> */
.L_x_3655:
[----:B------:R-:W-:Y:S05]  /*1610*/  BSYNC B0 ;  /* 0x0000000000007941 */ /* 0x000fea0003800000 */
.L_x_3654:
        /* <DEDUP_REMOVED lines=37> */
.L_x_3657:
[----:B------:R-:W-:Y:S05]  /*1870*/  BSYNC B0 ;  /* 0x0000000000007941 */ /* 0x000fea0003800000 */
.L_x_3656:
        /* <DEDUP_REMOVED lines=35> */
.L_x_3659:
[----:B------:R-:W-:Y:S05]  /*1ab0*/  BSYNC B0 ;  /* 0x0000000000007941 */ /* 0x000fea0003800000 */
.L_x_3658:
        /* <DEDUP_REMOVED lines=37> */
.L_x_3661:
[----:B------:R-:W-:Y:S05]  /*1d10*/  BSYNC B0 ;  /* 0x0000000000007941 */ /* 0x000fea0003800000 */
.L_x_3660:
        /* <DEDUP_REMOVED lines=38> */
.L_x_3663:
[----:B------:R-:W-:Y:S05]  /*1f80*/  BSYNC B0 ;  /* 0x0000000000007941 */ /* 0x000fea0003800000 */
.L_x_3662:
        /* <DEDUP_REMOVED lines=50> */
.L_x_3665:
[----:B------:R-:W-:Y:S05]  /*22b0*/  BSYNC B0 ;  /* 0x0000000000007941 */ /* 0x000fea0003800000 */
.L_x_3664:
        /* <DEDUP_REMOVED lines=34> */
.L_x_3667:
[----:B------:R-:W-:Y:S05]  /*24e0*/  BSYNC B0 ;  /* 0x0000000000007941 */ /* 0x000fea0003800000 */
.L_x_3666:
        /* <DEDUP_REMOVED lines=33> */
.L_x_3669:
[----:B------:R-:W-:Y:S05]  /*2700*/  BSYNC B0 ;  /* 0x0000000000007941 */ /* 0x000fea0003800000 */
.L_x_3668:
        /* <DEDUP_REMOVED lines=33> */
.L_x_3671:
[----:B------:R-:W-:Y:S05]  /*2920*/  BSYNC B0 ;  /* 0x0000000000007941 */ /* 0x000fea0003800000 */
.L_x_3670:
        /* <DEDUP_REMOVED lines=33> */
.L_x_3673:
[----:B------:R-:W-:Y:S05]  /*2b40*/  BSYNC B0 ;  /* 0x0000000000007941 */ /* 0x000fea0003800000 */
.L_x_3672:
        /* <DEDUP_REMOVED lines=33> */
.L_x_3675:
[----:B------:R-:W-:Y:S05]  /*2d60*/  BSYNC B0 ;  /* 0x0000000000007941 */ /* 0x000fea0003800000 */
.L_x_3674:
        /* <DEDUP_REMOVED lines=32> */
.L_x_3681:
        /* <DEDUP_REMOVED lines=12> */
[C---:B------:R-:W-:Y:S02]  /*3030*/  IMAD R65, R93.reuse, UR7, R66 ;  /* 0x000000075d417c24 */ /* 0x040fe4000f8e0242 */
        /* <DEDUP_REMOVED lines=66> */
[----:B------:R-:W-:Y:S01]  /*3460*/  IMAD.WIDE.U32 R6, R93, UR8, R6 ;  /* 0x000000085d067c25 */ /* 0x000fe2000f8e0006 */
[----:B------:R-:W-:-:S03]  /*3470*/  IADD3 R65, R5, R65, RZ ;  /* 0x0000004105417210 */ /* 0x000fc60007ffe0ff */
[C---:B0-----:R-:W-:Y:S01]  /*3480*/  FFMA.FTZ R64, R106.reuse, R64, R89 ;  /* 0x000000406a407223 */ /* 0x041fe20000010059 */
[----:B------:R-:W-:Y:S01]  /*3490*/  FMUL.FTZ R56, R106, R35 ;  /* 0x000000236a387220 */ /* 0x000fe20000410000 */
[----:B------:R-:W-:Y:S02]  /*34a0*/  IADD3 R5, R7, R67, RZ ;  /* 0x0000004307057210 */ /* 0x000fe40007ffe0ff */
[----:B---3--:R-:W-:Y:S01]  /*34b0*/  LEA R66, P2, R6, R28, 0x2 ;  /* 0x0000001c06427211 */ /* 0x008fe200078410ff */
[C---:B-1----:R-:W-:Y:S01]  /*34c0*/  FFMA.FTZ R35, R109.reuse, R64, R90 ;  /* 0x000000406d237223 */ /* 0x042fe2000001005a */
[----:B------:R-:W-:Y:S01]  /*34d0*/  FMUL.FTZ R34, R109, R56 ;  /* 0x000000386d227220 */ /* 0x000fe20000410000 */
[----:B------:R-:W-:Y:S02]  /*34e0*/  LEA R64, P1, R4, R26, 0x2 ;  /* 0x0000001a04407211 */ /* 0x000fe400078210ff */
[----:B------:R-:W-:Y:S01]  /*34f0*/  LEA.HI.X R67, R6, R29, R5, 0x2, P2 ;  /* 0x0000001d06437211 */ /* 0x000fe200010f1405 */
[----:B------:R-:W0:Y:S01]  /*3500*/  SHFL.UP PT, R56, R35, 0x1, RZ ;  /* 0x0420000023387989 */ /* 0x000e2200000e00ff */
[----:B------:R-:W-:-:S02]  /*3510*/  LEA.HI.X R65, R4, R27, R65, 0x2, P1 ;  /* 0x0000001b04417211 */ /* 0x000fc400008f1441 */
[C---:B------:R-:W-:Y:S01]  /*3520*/  ISETP.GE.AND P1, PT, R44.reuse, 0x1, PT ;  /* 0x000000012c00780c */ /* 0x040fe20003f26270 */
[----:B------:R-:W1:Y:S01]  /*3530*/  SHFL.UP PT, R113, R34, 0x1, RZ ;  /* 0x0420000022717989 */ /* 0x000e6200000e00ff */
[----:B------:R-:W2:Y:S01]  /*3540*/  S2R R7, SR_CgaCtaId ;  /* 0x0000000000077919 */ /* 0x000ea20000008800 */
[----:B------:R-:W-:Y:S02]  /*3550*/  ISETP.NE.AND P2, PT, R44, 0x1f, PT ;  /* 0x0000001f2c00780c */ /* 0x000fe40003f45270 */
[----:B------:R3:W5:Y:S04]  /*3560*/  LDG.E R108, desc[UR12][R64.64] ;  /* 0x0000000c406c7981 */ /* 0x000768000c1e1900 */
[----:B------:R4:W5:Y:S01]  /*3570*/  LDG.E R111, desc[UR12][R66.64] ;  /* 0x0000000c426f7981 */ /* 0x000962000c1e1900 */
[----:B------:R-:W-:Y:S06]  /*3580*/  BSSY B0, `(.L_x_3677) ;  /* 0x0000038000007945 */ /* 0x000fec0003800000 */
[----:B------:R-:W-:Y:S01]  /*3590*/  @!P2 SHF.R.U32.HI R6, RZ, 0x2, R43 ;  /* 0x00000002ff06a819 */ /* 0x000fe2000001162b */
[----:B0-----:R-:W-:Y:S01]  /*35a0*/  @P1 FFMA.FTZ R35, R34, R56, R35 ;  /* 0x0000003822231223 */ /* 0x001fe20000010023 */
[----:B------:R-:W-:-:S02]  /*35b0*/  MOV R56, 0x400 ;  /* 0x0000040000387802 */ /* 0x000fc40000000f00 */
[----:B---3--:R-:W-:Y:S01]  /*35c0*/  MOV R65, RZ ;  /* 0x000000ff00417202 */ /* 0x008fe20000000f00 */
[----:B-1----:R-:W-:Y:S01]  /*35d0*/  @P1 FMUL.FTZ R34, R34, R113 ;  /* 0x0000007122221220 */ /* 0x002fe20000410000 */
[----:B------:R-:W0:Y:S01]  /*35e0*/  SHFL.UP PT, R4, R35, 0x2, RZ ;  /* 0x0440000023047989 */ /* 0x000e2200000e00ff */
[----:B------:R-:W-:Y:S02]  /*35f0*/  ISETP.GE.AND P1, PT, R44, 0x2, PT ;  /* 0x000000022c00780c */ /* 0x000fe40003f26270 */
[----:B------:R-:W-:Y:S01]  /*3600*/  MOV R64, 0x3f800000 ;  /* 0x3f80000000407802 */ /* 0x000fe20000000f00 */
[----:B------:R-:W1:Y:S01]  /*3610*/  SHFL.UP PT, R5, R34, 0x2, RZ ;  /* 0x0440000022057989 */ /* 0x000e6200000e00ff */
[----:B--2---:R-:W-:-:S04]  /*3620*/  LEA R56, R7, R56, 0x18 ;  /* 0x0000003807387211 */ /* 0x004fc800078ec0ff */
[----:B----4-:R-:W-:-:S05]  /*3630*/  @!P0 LEA R66, R93, R56, 0x3 ;  /* 0x000000385d428211 */ /* 0x010fca00078e18ff */
[----:B------:R-:W-:Y:S01]  /*3640*/  @!P0 LDS.64 R64, [R66+0x10b0] ;  /* 0x0010b00042408984 */ /* 0x000fe20000000a00 */
        /* <DEDUP_REMOVED lines=43> */
.L_x_3678:
[----:B------:R-:W-:Y:S05]  /*3900*/  BSYNC B0 ;  /* 0x0000000000007941 */ /* 0x000fea0003800000 */
.L_x_3677:
        /* <DEDUP_REMOVED lines=30> */
[----:B------:R-:W-:-:S04]  /*3af0*/  LEA R4, P1, R5, R30, 0x3 ;  /* 0x0000001e05047211 */ /* 0x000fc800078218ff */
[----:B------:R-:W-:-:S05]  /*3b00*/  LEA.HI.X R5, R5, R31, R6, 0x3, P1 ;  /* 0x0000001f05057211 */ /* 0x000fca00008f1c06 */
[----:B------:R0:W-:Y:S04]  /*3b10*/  STG.E.64 desc[UR12][R4.64], R66 ;  /* 0x0000004204007986 */ /* 0x0001e8000c101b0c */
.L_x_3680:
[----:B------:R-:W-:Y:S05]  /*3b20*/  BSYNC B0 ;  /* 0x0000000000007941 */ /* 0x000fea0003800000 */
.L_x_3679:
        /* <DEDUP_REMOVED lines=19> */
.L_x_3676:
        /* <DEDUP_REMOVED lines=40> */
[----:B------:R-:W4:Y:S01]  /*3ee0*/  LDS.128 R32, [R54+0x600] ;  /* 0x0006000036207984 */ /* 0x000f220000000c00 */
        /* <DEDUP_REMOVED lines=40> */
[----:B---3--:R-:W-:Y:S01]  /*4170*/  FMUL.FTZ R71, R26, -1.4426950216293334961 ;  /* 0xbfb8aa3b1a477820 */ /* 0x008fe20000410000 */
[----:B------:R-:W-:Y:S01]  /*4180*/  FMUL.FTZ R67, R25, -1.4426950216293334961 ;  /* 0xbfb8aa3b19437820 */ /* 0x000fe20000410000 */
[----:B------:R-:W-:Y:S01]  /*4190*/  FMUL.FTZ R66, R24, -1.4426950216293334961 ;  /* 0xbfb8aa3b18427820 */ /* 0x000fe20000410000 */
        /* <DEDUP_REMOVED lines=30> */
[----:B------:R-:W1:Y:S01]  /*4380*/  MUFU.EX2 R76, R76 ;  /* 0x0000004c004c7308 */ /* 0x000e620000000800 */
[----:B0-----:R-:W-:-:S07]  /*4390*/  FADD.FTZ R75, R75, 1 ;  /* 0x3f8000004b4b7421 */ /* 0x001fce0000010000 */
[----:B------:R-:W-:Y:S08]  /*43a0*/  MUFU.RCP R78, R69 ;  /* 0x00000045004e7308 */ /* 0x000ff00000001000 */
[----:B------:R-:W0:Y:S01]  /*43b0*/  MUFU.EX2 R64, R64 ;  /* 0x0000004000407308 */ /* 0x000e220000000800 */
[----:B-1----:R-:W-:-:S07]  /*43c0*/  FADD.FTZ R76, R76, 1 ;  /* 0x3f8000004c4c7421 */ /* 0x002fce0000010000 */
[----:B------:R-:W-:Y:S08]  /*43d0*/  MUFU.RCP R79, R60 ;  /* 0x0000003c004f7308 */ /* 0x000ff00000001000 */
[----:B------:R-:W1:Y:S01]  /*43e0*/  MUFU.EX2 R65, R65 ;  /* 0x0000004100417308 */ /* 0x000e620000000800 */
[----:B0-----:R-:W-:-:S07]  /*43f0*/  FADD.FTZ R64, R64, 1 ;  /* 0x3f80000040407421 */ /* 0x001fce0000010000 */
[----:B------:R-:W0:Y:S08]  /*4400*/  MUFU.RCP R81, R62 ;  /* 0x0000003e00517308 */ /* 0x000e300000001000 */
[----:B------:R-:W2:Y:S01]  /*4410*/  MUFU.RCP R82, R63 ;  /* 0x0000003f00527308 */ /* 0x000ea20000001000 */
[----:B-1----:R-:W-:-:S07]  /*4420*/  FADD.FTZ R65, R65, 1 ;  /* 0x3f80000041417421 */ /* 0x002fce0000010000 */
[----:B------:R-:W-:Y:S08]  /*4430*/  MUFU.RCP R72, R72 ;  /* 0x0000004800487308 */ /* 0x000ff00000001000 */
[----:B------:R-:W-:Y:S08]  /*4440*/  MUFU.RCP R71, R71 ;  /* 0x0000004700477308 */ /* 0x000ff00000001000 */
[----:B------:R-:W-:Y:S08]  /*4450*/  MUFU.RCP R62, R67 ;  /* 0x00000043003e7308 */ /* 0x000ff00000001000 */
[----:B------:R1:W3:Y:S08]  /*4460*/  MUFU.RCP R80, R61 ;  /* 0x0000003d00507308 */ /* 0x0002f00000001000 */
[----:B------:R-:W4:Y:S01]  /*4470*/  MUFU.RCP R63, R66 ;  /* 0x00000042003f7308 */ /* 0x000f220000001000 */
[----:B-1----:R-:W-:Y:S01]  /*4480*/  FMUL.FTZ R61, R32, R77 ;  /* 0x0000004d203d7220 */ /* 0x002fe20000410000 */
[----:B------:R-:W-:Y:S01]  /*4490*/  FMUL.FTZ R32, R33, R78 ;  /* 0x0000004e21207220 */ /* 0x000fe20000410000 */
[----:B------:R-:W-:-:S02]  /*44a0*/  FMUL.FTZ R33, R34, R79 ;  /* 0x0000004f22217220 */ /* 0x000fc40000410000 */
[----:B------:R-:W-:Y:S01]  /*44b0*/  FMUL.FTZ R20, R61, R20 ;  /* 0x000000143d147220 */ /* 0x000fe20000410000 */
[----:B------:R-:W-:Y:S01]  /*44c0*/  FMUL.FTZ R21, R32, R21 ;  /* 0x0000001520157220 */ /* 0x000fe20000410000 */
[----:B------:R-:W-:Y:S01]  /*44d0*/  FMUL.FTZ R22, R33, R22 ;  /* 0x0000001621167220 */ /* 0x000fe20000410000 */
[----:B------:R-:W1:Y:S01]  /*44e0*/  MUFU.RCP R73, R73 ;  /* 0x0000004900497308 */ /* 0x000e620000001000 */
[----:B0-----:R-:W-:Y:S01]  /*44f0*/  FMUL.FTZ R33, R28, R81 ;  /* 0x000000511c217220 */ /* 0x001fe20000410000 */
[----:B--2---:R-:W-:Y:S01]  /*4500*/  FMUL.FTZ R28, R29, R82 ;  /* 0x000000521d1c7220 */ /* 0x004fe20000410000 */
[----:B------:R-:W0:Y:S01]  /*4510*/  LDC.64 R60, c[0x0][0x2c0] ;  /* 0x0000b000ff3c7b82 */ /* 0x000e220000000a00 */
[----:B---3--:R-:W-:Y:S01]  /*4520*/  FMUL.FTZ R34, R35, R80 ;  /* 0x0000005023227220 */ /* 0x008fe20000410000 */
[----:B------:R-:W-:Y:S01]  /*4530*/  FMUL.FTZ R8, R33, R8 ;  /* 0x0000000821087220 */ /* 0x000fe20000410000 */
[----:B------:R-:W-:Y:S01]  /*4540*/  FMUL.FTZ R9, R28, R9 ;  /* 0x000000091c097220 */ /* 0x000fe20000410000 */
[----:B------:R-:W-:Y:S01]  /*4550*/  FMUL.FTZ R28, R27, R72 ;  /* 0x000000481b1c7220 */ /* 0x000fe20000410000 */
[----:B------:R-:W2:Y:S01]  /*4560*/  MUFU.RCP R74, R74 ;  /* 0x0000004a004a7308 */ /* 0x000ea20000001000 */
[----:B------:R-:W-:Y:S01]  /*4570*/  FMUL.FTZ R27, R26, R71 ;  /* 0x000000471a1b7220 */ /* 0x000fe20000410000 */
[----:B------:R-:W-:Y:S01]  /*4580*/  FMUL.FTZ R26, R25, R62 ;  /* 0x0000003e191a7220 */ /* 0x000fe20000410000 */
[----:B----4-:R-:W-:Y:S01]  /*4590*/  FMUL.FTZ R25, R24, R63 ;  /* 0x0000003f18197220 */ /* 0x010fe20000410000 */
[----:B------:R-:W-:Y:S01]  /*45a0*/  FMUL.FTZ R23, R34, R23 ;  /* 0x0000001722177220 */ /* 0x000fe20000410000 */
[----:B------:R-:W-:Y:S01]  /*45b0*/  BAR.SYNC.DEFER_BLOCKING 0x0 ;  /* 0x0000000000007b1d */ /* 0x000fe20000010000 */
[----:B------:R-:W-:Y:S01]  /*45c0*/  FMUL.FTZ R15, R28, R15 ;  /* 0x0000000f1c0f7220 */ /* 0x000fe20000410000 */
[----:B------:R-:W-:Y:S01]  /*45d0*/  FMUL.FTZ R12, R25, R12 ;  /* 0x0000000c190c7220 */ /* 0x000fe20000410000 */
[----:B------:R-:W-:Y:S01]  /*45e0*/  FMUL.FTZ R14, R27, R14 ;  /* 0x0000000e1b0e7220 */ /* 0x000fe20000410000 */
[----:B-1----:R-:W-:Y:S01]  /*45f0*/  FMUL.FTZ R25, R4, R73 ;  /* 0x0000004904197220 */ /* 0x002fe20000410000 */
[----:B------:R-:W-:Y:S01]  /*4600*/  FMUL.FTZ R13, R26, R13 ;  /* 0x0000000d1a0d7220 */ /* 0x000fe20000410000 */
[----:B------:R-:W1:Y:S02]  /*4610*/  MUFU.RCP R83, R64 ;  /* 0x0000004000537308 */ /* 0x000e640000001000 */
[----:B------:R-:W3:Y:S01]  /*4620*/  LDC.64 R62, c[0x0][0x320] ;  /* 0x0000c800ff3e7b82 */ /* 0x000ee20000000a00 */
[----:B------:R-:W-:Y:S01]  /*4630*/  FMUL.FTZ R32, R25, R16 ;  /* 0x0000001019207220 */ /* 0x000fe20000410000 */
[----:B--2---:R-:W-:-:S04]  /*4640*/  FMUL.FTZ R4, R5, R74 ;  /* 0x0000004a05047220 */ /* 0x004fc80000410000 */
[----:B------:R-:W2:Y:S01]  /*4650*/  MUFU.RCP R75, R75 ;  /* 0x0000004b004b7308 */ /* 0x000ea20000001000 */
[----:B0-----:R-:W-:-:S04]  /*4660*/  IMAD.WIDE.U32 R58, R60, UR14, R58 ;  /* 0x0000000e3c3a7c25 */ /* 0x001fc8000f8e003a */
[----:B------:R-:W-:-:S03]  /*4670*/  FMUL.FTZ R33, R4, R17 ;  /* 0x0000001104217220 */ /* 0x000fc60000410000 */
[----:B------:R-:W0:Y:S01]  /*4680*/  MUFU.RCP R56, R65 ;  /* 0x0000004100387308 */ /* 0x000e220000001000 */
[----:B-1----:R-:W-:Y:S01]  /*4690*/  FMUL.FTZ R29, R30, R83 ;  /* 0x000000531e1d7220 */ /* 0x002fe20000410000 */
[----:B------:R-:W-:Y:S03]  /*46a0*/  STS.128 [R68], R20 ;  /* 0x0000001444007388 */ /* 0x000fe60000000c00 */
[----:B------:R-:W-:Y:S01]  /*46b0*/  FMUL.FTZ R10, R29, R10 ;  /* 0x0000000a1d0a7220 */ /* 0x000fe20000410000 */
[----:B------:R-:W-:Y:S02]  /*46c0*/  STS.128 [R68+0x20], R12 ;  /* 0x0000200c44007388 */ /* 0x000fe40000000c00 */
[----:B------:R-:W1:Y:S01]  /*46d0*/  MUFU.RCP R76, R76 ;  /* 0x0000004c004c7308 */ /* 0x000e620000001000 */
[----:B--2---:R-:W-:-:S04]  /*46e0*/  FMUL.FTZ R5, R6, R75 ;  /* 0x0000004b06057220 */ /* 0x004fc80000410000 */
[----:B------:R-:W-:Y:S01]  /*46f0*/  FMUL.FTZ R34, R5, R18 ;  /* 0x0000001205227220 */ /* 0x000fe20000410000 */
[----:B0-----:R-:W-:Y:S01]  /*4700*/  FMUL.FTZ R30, R31, R56 ;  /* 0x000000381f1e7220 */ /* 0x001fe20000410000 */
[----:B------:R-:W-:-:S03]  /*4710*/  IMAD R56, R60, UR15, RZ ;  /* 0x0000000f3c387c24 */ /* 0x000fc6000f8e02ff */
[----:B------:R-:W-:Y:S01]  /*4720*/  FMUL.FTZ R11, R30, R11 ;  /* 0x0000000b1e0b7220 */ /* 0x000fe20000410000 */
[----:B------:R-:W-:Y:S02]  /*4730*/  IMAD R61, R61, UR14, R56 ;  /* 0x0000000e3d3d7c24 */ /* 0x000fe4000f8e0238 */
[----:B-1----:R-:W-:Y:S02]  /*4740*/  FMUL.FTZ R6, R7, R76 ;  /* 0x0000004c07067220 */ /* 0x002fe40000410000 */
[----:B------:R0:W-:Y:S01]  /*4750*/  STS.128 [R68+0x10], R8 ;  /* 0x0000100844007388 */ /* 0x0001e20000000c00 */
[----:B------:R-:W-:Y:S01]  /*4760*/  IADD3 R59, R59, R61, RZ ;  /* 0x0000003d3b3b7210 */ /* 0x000fe20007ffe0ff */
[----:B------:R-:W-:-:S05]  /*4770*/  FMUL.FTZ R35, R6, R19 ;  /* 0x0000001306237220 */ /* 0x000fca0000410000 */
[----:B------:R-:W-:Y:S01]  /*4780*/  STS.128 [R68+0x30], R32 ;  /* 0x0000302044007388 */ /* 0x000fe20000000c00 */
[----:B------:R-:W-:-:S03]  /*4790*/  NOP ;  /* 0x0000000000007918 */ /* 0x000fc60000000000 */
[----:B------:R-:W1:Y:S01]  /*47a0*/  LDS.128 R24, [R54] ;  /* 0x0000000036187984 */ /* 0x000e620000000c00 */
[----:B0-----:R-:W-:-:S03]  /*47b0*/  IMAD R9, R41, UR4, RZ ;  /* 0x0000000429097c24 */ /* 0x001fc6000f8e02ff */
[----:B------:R-:W0:Y:S01]  /*47c0*/  LDS.128 R16, [R54+0x200] ;  /* 0x0002000036107984 */ /* 0x000e220000000c00 */
[C---:B------:R-:W-:Y:S02]  /*47d0*/  IMAD R11, R0.reuse, UR5, R9 ;  /* 0x00000005000b7c24 */ /* 0x040fe4000f8e0209 */
[----:B------:R-:W-:Y:S01]  /*47e0*/  IMAD.WIDE.U32 R8, R0, UR4, R58 ;  /* 0x0000000400087c25 */ /* 0x000fe2000f8e003a */
[----:B------:R-:W2:Y:S01]  /*47f0*/  LDS.128 R4, [R54+0x400] ;  /* 0x0004000036047984 */ /* 0x000ea20000000c00 */
[----:B------:R-:W-:-:S03]  /*4800*/  ULDC UR4, c[0x0][0x224] ;  /* 0x0000890000047ab9 */ /* 0x000fc60000000800 */
[----:B------:R-:W4:Y:S01]  /*4810*/  LDS.128 R28, [R54+0x600] ;  /* 0x00060000361c7984 */ /* 0x000f220000000c00 */
[----:B------:R-:W-:Y:S02]  /*4820*/  IADD3 R9, R9, R11, RZ ;  /* 0x0000000b09097210 */ /* 0x000fe40007ffe0ff */
[----:B---3--:R-:W-:-:S04]  /*4830*/  LEA R10, P0, R8, R62, 0x2 ;  /* 0x0000003e080a7211 */ /* 0x008fc800078010ff */
[----:B------:R-:W-:Y:S02]  /*4840*/  LEA.HI.X R11, R8, R63, R9, 0x2, P0 ;  /* 0x0000003f080b7211 */ /* 0x000fe400000f1409 */
[----:B------:R-:W-:Y:S01]  /*4850*/  ISETP.GE.AND P0, PT, R46, UR4, PT ;  /* 0x000000042e007c0c */ /* 0x000fe2000bf06270 */
[----:B------:R-:W-:-:S05]  /*4860*/  IMAD.WIDE R8, R52, 0x10, R10 ;  /* 0x0000001034087825 */ /* 0x000fca00078e020a */
[----:B-1----:R1:W-:Y:S04]  /*4870*/  STG.E.128 desc[UR12][R8.64], R24 ;  /* 0x0000001808007986 */ /* 0x0023e8000c101d0c */
[----:B0-----:R1:W-:Y:S04]  /*4880*/  STG.E.128 desc[UR12][R8.64+0x200], R16 ;  /* 0x0002001008007986 */ /* 0x0013e8000c101d0c */
[----:B--2---:R1:W-:Y:S04]  /*4890*/  STG.E.128 desc[UR12][R8.64+0x400], R4 ;  /* 0x0004000408007986 */ /* 0x0043e8000c101d0c */
[----:B----4-:R1:W-:Y:S01]  /*48a0*/  STG.E.128 desc[UR12][R8.64+0x600], R28 ;  /* 0x0006001c08007986 */ /* 0x0103e2000c101d0c */
[----:B------:R-:W-:Y:S05]  /*48b0*/  @!P0 BRA `(.L_x_3682) ;  /* 0xffffffbc000c8947 */ /* 0x000fea000383ffff */
[----:B------:R-:W-:Y:S05]  /*48c0*/  EXIT ;  /* 0x000000000000794d */ /* 0x000fea0003800000 */
.L_x_3683:
        /* <DEDUP_REMOVED lines=11> */
.L_x_5265:


//--------------------- .text._Z25selective_scan_fwd_kernelI32Selective_Scan_fwd_kernel_traitsILi64ELi16ELi1ELb1ELb0ELb1ELb0EffEEv13SSMParamsBase --------------------------
	.section	.text._Z25selective_scan_fwd_kernelI32Selective_Scan_fwd_kernel_traitsILi64ELi16ELi1ELb1ELb0ELb1ELb0EffEEv13SSMParamsBase,"ax",@progbits
	.align	128
        .global         _Z25selective_scan_fwd_kernelI32Selective_Scan_fwd_kernel_traitsILi64ELi16ELi1ELb1ELb0ELb1ELb0EffEEv13SSMParamsBase
        .type           _Z25selective_scan_fwd_kernelI32Selective_Scan_fwd_kernel_traitsILi64ELi16ELi1ELb1ELb0ELb1ELb0EffEEv13SSMParamsBase,@function
        .size           _Z25selective_scan_fwd_kernelI32Selective_Scan_fwd_kernel_traitsILi64ELi16ELi1ELb1ELb0ELb1ELb0EffEEv13SSMParamsBase,(.L_x_5266 - _Z25selective_scan_fwd_kernelI32Selective_Scan_fwd_kernel_traitsILi64ELi16ELi1ELb1ELb0ELb1ELb0EffEEv13SSMParamsBase)
        .other          _Z25selective_scan_fwd_kernelI32Selective_Scan_fwd_kernel_traitsILi64ELi16ELi1ELb1ELb0ELb1ELb0EffEEv13SSMParamsBase,@"STO_CUDA_ENTRY STV_DEFAULT"
_Z25selective_scan_fwd_kernelI32Selective_Scan_fwd_kernel_traitsILi64ELi16ELi1ELb1ELb0ELb1ELb0EffEEv13SSMParamsBase:
.text._Z25selective_scan_fwd_kernelI32Selective_Scan_fwd_kernel_traitsILi64ELi16ELi1ELb1ELb0ELb1ELb0EffEEv13SSMParamsBase:
        /* <DEDUP_REMOVED lines=95> */
.L_x_3722:
[----:B------:R-:W-:Y:S01]  /*05f0*/  BAR.SYNC.DEFER_BLOCKING 0x0 ;  /* 0x0000000000007b1d */ /* 0x000fe20000010000 */
[----:B-1----:R-:W-:Y:S02]  /*0600*/  MOV R2, R14 ;  /* 0x0000000e00027202 */ /* 0x002fe40000000f00 */
[----:B------:R-:W-:-:S03]  /*0610*/  MOV R3, R13 ;  /* 0x0000000d00037202 */ /* 0x000fc60000000f00 */
[----:B0-----:R-:W0:Y:S01]  /*0620*/  S2R R8, SR_TID.X ;  /* 0x0000000000087919 */ /* 0x001e220000002100 */
[----:B------:R-:W-:Y:S01]  /*0630*/  IMAD.WIDE R2, R16, 0x10, R2 ;  /* 0x0000001010027825 */ /* 0x000fe200078e0202 */
[----:B------:R-:W1:Y:S01]  /*0640*/  S2UR UR6, SR_CgaCtaId ;  /* 0x00000000000679c3 */ /* 0x000e620000008800 */
        /* <DEDUP_REMOVED lines=89> */
.L_x_3685:
[----:B------:R-:W-:Y:S05]  /*0be0*/  BSYNC B0 ;  /* 0x0000000000007941 */ /* 0x000fea0003800000 */
.L_x_3684:
        /* <DEDUP_REMOVED lines=35> */
.L_x_3687:
[----:B------:R-:W-:Y:S05]  /*0e20*/  BSYNC B0 ;  /* 0x0000000000007941 */ /* 0x000fea0003800000 */
.L_x_3686:
        /* <DEDUP_REMOVED lines=37> */
.L_x_3689:
[----:B------:R-:W-:Y:S05]  /*1080*/  BSYNC B0 ;  /* 0x0000000000007941 */ /* 0x000fea0003800000 */
.L_x_3688:
        /* <DEDUP_REMOVED lines=35> */
.L_x_3691:
[----:B------:R-:W-:Y:S05]  /*12c0*/  BSYNC B0 ;  /* 0x0000000000007941 */ /* 0x000fea0003800000 */
.L_x_3690:
        /* <DEDUP_REMOVED lines=37> */
.L_x_3693:
[----:B------:R-:W-:Y:S05]  /*1520*/  BSYNC B0 ;  /* 0x0000000000007941 */ /* 0x000fea0003800000 */
.L_x_3692:
        /* <DEDUP_REMOVED lines=35> */
.L_x_3695:
[----:B------:R-:W-:Y:S05]  /*1760*/  BSYNC B0 ;  /* 0x0000000000007941 */ /* 0x000fea0003800000 */
.L_x_3694:
        /* <DEDUP_REMOVED lines=37> */
.L_x_3697:
[----:B------:R-:W-:Y:S05]  /*19c0*/  BSYNC B0 ;  /* 0x0000000000007941 */ /* 0x000fea0003800000 */
.L_x_3696:
        /* <DEDUP_REMOVED lines=35> */
.L_x_3699:
[----:B------:R-:W-:Y:S05]  /*1c00*/  BSYNC B0 ;  /* 0x0000000000007941 */ /* 0x000fea0003800000 */
.L_x_3698:
        /* <DEDUP_REMOVED lines=37> */
.L_x_3701:
[----:B------:R-:W-:Y:S05]  /*1e60*/  BSYNC B0 ;  /* 0x0000000000007941 */ /* 0x000fea0003800000 */
.L_x_3700:
        /* <DEDUP_REMOVED lines=38> */
.L_x_3703:
[----:B------:R-:W-:Y:S05]  /*20d0*/  BSYNC B0 ;  /* 0x0000000000007941 */ /* 0x000fea0003800000 */
.L_x_3702:
        /* <DEDUP_REMOVED lines=50> */
.L_x_3705:
[----:B------:R-:W-:Y:S05]  /*2400*/  BSYNC B0 ;  /* 0x0000000000007941 */ /* 0x000fea0003800000 */
.L_x_3704:
        /* <DEDUP_REMOVED lines=34> */
.L_x_3707:
[----:B------:R-:W-:Y:S05]  /*2630*/  BSYNC B0 ;  /* 0x0000000000007941 */ /* 0x000fea0003800000 */
.L_x_3706:
        /* <DEDUP_REMOVED lines=33> */
.L_x_3709:
[----:B------:R-:W-:Y:S05]  /*2850*/  BSYNC B0 ;  /* 0x0000000000007941 */ /* 0x000fea0003800000 */
.L_x_3708:
        /* <DEDUP_REMOVED lines=33> */
.L_x_3711:
[----:B------:R-:W-:Y:S05]  /*2a70*/  BSYNC B0 ;  /* 0x0000000000007941 */ /* 0x000fea0003800000 */
.L_x_3710:
        /* <DEDUP_REMOVED lines=33> */
.L_x_3713:
[----:B------:R-:W-:Y:S05]  /*2c90*/  BSYNC B0 ;  /* 0x0000000000007941 */ /* 0x000fea0003800000 */
.L_x_3712:
        /* <DEDUP_REMOVED lines=33> */
.L_x_3715:
[----:B------:R-:W-:Y:S05]  /*2eb0*/  BSYNC B0 ;  /* 0x0000000000007941 */ /* 0x000fea0003800000 */
.L_x_3714:
        /* <DEDUP_REMOVED lines=43> */
.L_x_3721:
[----:B------:R-:W-:Y:S02]  /*3170*/  SHF.R.S32.HI R58, RZ, 0x1f, R119 ;  /* 0x0000001fff3a7819 */ /* 0x000fe40000011477 */
        /* <DEDUP_REMOVED lines=11> */
[----:B0-----:R-:W-:-:S04]  /*3230*/  LEA R56, P1, R40, R10, 0x2 ;  /* 0x0000000a28387211 */ /* 0x001fc800078210ff */
[----:B------:R-:W-:-:S04]  /*3240*/  IADD3 R41, R41, R43, RZ ;  /* 0x0000002b29297210 */ /* 0x000fc80007ffe0ff */
[----:B------:R-:W-:-:S03]  /*3250*/  LEA.HI.X R57, R40, R9, R41, 0x2, P1 ;  /* 0x0000000928397211 */ /* 0x000fc600008f1429 */
[----:B------:R-:W-:-:S05]  /*3260*/  IMAD.WIDE R56, R16, 0x10, R56 ;  /* 0x0000001010387825 */ /* 0x000fca00078e0238 */
[----:B------:R-:W4:Y:S04]  /*3270*/  LDG.E.128 R40, desc[UR8][R56.64] ;  /* 0x0000000838287981 */ /* 0x000f28000c1e1d00 */
[----:B------:R-:W2:Y:S04]  /*3280*/  LDG.E.128 R44, desc[UR8][R56.64+0x200] ;  /* 0x00020008382c7981 */ /* 0x000ea8000c1e1d00 */
[----:B------:R-:W2:Y:S04]  /*3290*/  LDG.E.128 R48, desc[UR8][R56.64+0x400] ;  /* 0x0004000838307981 */ /* 0x000ea8000c1e1d00 */
[----:B------:R0:W2:Y:S01]  /*32a0*/  LDG.E.128 R52, desc[UR8][R56.64+0x600] ;  /* 0x0006000838347981 */ /* 0x0000a2000c1e1d00 */
[----:B------:R-:W-:Y:S01]  /*32b0*/  MOV R116, R120 ;  /* 0x0000007800747202 */ /* 0x000fe20000000f00 */
[----:B------:R-:W-:-:S04]  /*32c0*/  IMAD R82, R58, UR16, RZ ;  /* 0x000000103a527c24 */ /* 0x000fc8000f8e02ff */
[----:B------:R-:W-:Y:S01]  /*32d0*/  IMAD R83, R119, UR17, R82 ;  /* 0x0000001177537c24 */ /* 0x000fe2000f8e0252 */
[----:B------:R-:W-:Y:S01]  /*32e0*/  ISETP.NE.AND P2, PT, R18, 0x1f, PT ;  /* 0x0000001f1200780c */ /* 0x000fe20003f45270 */
[----:B------:R-:W1:Y:S01]  /*32f0*/  S2UR UR6, SR_CgaCtaId ;  /* 0x00000000000679c3 */ /* 0x000e620000008800 */
[----:B------:R-:W-:Y:S02]  /*3300*/  UMOV UR5, 0x400 ;  /* 0x0000040000057882 */ /* 0x000fe40000000000 */
        /* <DEDUP_REMOVED lines=19> */
[----:B------:R-:W-:Y:S01]  /*3440*/  FMUL.FTZ R108, R59, R70 ;  /* 0x000000463b6c7220 */ /* 0x000fe20000410000 */
[----:B------:R-:W-:-:S04]  /*3450*/  IMAD.WIDE.U32 R58, R119, UR16, R116 ;  /* 0x00000010773a7c25 */ /* 0x000fc8000f8e0074 */
        /* <DEDUP_REMOVED lines=8> */
[----:B------:R-:W-:Y:S01]  /*34e0*/  @!P0 LEA R84, R119, UR5, 0x3 ;  /* 0x0000000577548c11 */ /* 0x000fe2000f8e18ff */
        /* <DEDUP_REMOVED lines=37> */
[----:B------:R-:W-:Y:S01]  /*3740*/  @!P2 MOV R43, 0x400 ;  /* 0x00000400002ba802 */ /* 0x000fe20000000f00 */
[----:B------:R-:W-:Y:S01]  /*3750*/  NOP ;  /* 0x0000000000007918 */ /* 0x000fe20000000000 */
[C---:B---3--:R-:W-:Y:S01]  /*3760*/  FFMA.FTZ R74, R109.reuse, R74, R96 ;  /* 0x0000004a6d4a7223 */ /* 0x048fe20000010060 */
[----:B------:R-:W-:Y:S01]  /*3770*/  FMUL.FTZ R57, R109, R56 ;  /* 0x000000386d397220 */ /* 0x000fe20000410000 */
[----:B------:R-:W-:Y:S01]  /*3780*/  LEA R56, P1, R58, UR18, 0x2 ;  /* 0x000000123a387c11 */ /* 0x000fe2000f8210ff */
[----:B------:R-:W-:Y:S01]  /*3790*/  LDS.128 R48, [R4+0x20] ;  /* 0x0000200004307984 */ /* 0x000fe20000000c00 */
[C---:B--2---:R-:W-:Y:S01]  /*37a0*/  FFMA.FTZ R75, R108.reuse, R74, R113 ;  /* 0x0000004a6c4b7223 */ /* 0x044fe20000010071 */
[----:B------:R-:W-:Y:S01]  /*37b0*/  FMUL.FTZ R74, R108, R57 ;  /* 0x000000396c4a7220 */ /* 0x000fe20000410000 */
[----:B------:R-:W-:Y:S01]  /*37c0*/  IADD3 R57, R59, R83, RZ ;  /* 0x000000533b397210 */ /* 0x000fe20007ffe0ff */
[----:B------:R-:W-:Y:S03]  /*37d0*/  LDS.128 R52, [R4+0x30] ;  /* 0x0000300004347984 */ /* 0x000fe60000000c00 */
[----:B------:R-:W-:Y:S01]  /*37e0*/  LEA.HI.X R57, R58, UR19, R57, 0x2, P1 ;  /* 0x000000133a397c11 */ /* 0x000fe200088f1439 */
[----:B------:R-:W1:Y:S01]  /*37f0*/  SHFL.UP PT, R82, R75, 0x1, RZ ;  /* 0x042000004b527989 */ /* 0x000e6200000e00ff */
[----:B------:R-:W-:-:S03]  /*3800*/  ISETP.GE.AND P1, PT, R18, 0x1, PT ;  /* 0x000000011200780c */ /* 0x000fc60003f26270 */
[----:B------:R-:W2:Y:S01]  /*3810*/  SHFL.UP PT, R59, R74, 0x1, RZ ;  /* 0x042000004a3b7989 */ /* 0x000ea200000e00ff */
[----:B------:R-:W-:Y:S02]  /*3820*/  @!P2 SHF.R.U32.HI R42, RZ, 0x2, R8 ;  /* 0x00000002ff2aa819 */ /* 0x000fe40000011608 */
[----:B------:R-:W-:Y:S01]  /*3830*/  MOV R83, RZ ;  /* 0x000000ff00537202 */ /* 0x000fe20000000f00 */
[----:B------:R3:W5:Y:S01]  /*3840*/  LDG.E R114, desc[UR8][R56.64] ;  /* 0x0000000838727981 */ /* 0x000762000c1e1900 */
[----:B------:R-:W-:Y:S01]  /*3850*/  @!P2 LOP3.LUT R42, R42, 0x3ffffff8, RZ, 0xc0, !PT ;  /* 0x3ffffff82a2aa812 */ /* 0x000fe200078ec0ff */
[----:B------:R-:W-:Y:S01]  /*3860*/  BSSY B0, `(.L_x_3717) ;  /* 0x0000036000007945 */ /* 0x000fe20003800000 */
[----:B0-----:R-:W-:Y:S02]  /*3870*/  @!P2 LEA R43, R44, R43, 0x18 ;  /* 0x0000002b2c2ba211 */ /* 0x001fe400078ec0ff */
[----:B------:R-:W-:Y:S02]  /*3880*/  LDS.128 R44, [R4+0x10] ;  /* 0x00001000042c7984 */ /* 0x000fe40000000c00 */
[----:B------:R-:W-:Y:S01]  /*3890*/  @!P2 IADD3 R85, R43, R42, RZ ;  /* 0x0000002a2b55a210 */ /* 0x000fe20007ffe0ff */
[C---:B-1----:R-:W-:Y:S01]  /*38a0*/  @P1 FFMA.FTZ R75, R74.reuse, R82, R75 ;  /* 0x000000524a4b1223 */ /* 0x042fe2000001004b */
[----:B------:R-:W-:Y:S01]  /*38b0*/  MOV R82, 0x3f800000 ;  /* 0x3f80000000527802 */ /* 0x000fe20000000f00 */
[----:B--2---:R-:W-:-:S03]  /*38c0*/  @P1 FMUL.FTZ R74, R74, R59 ;  /* 0x0000003b4a4a1220 */ /* 0x004fc60000410000 */
[----:B------:R-:W0:Y:S01]  /*38d0*/  SHFL.UP PT, R58, R75, 0x2, RZ ;  /* 0x044000004b3a7989 */ /* 0x000e2200000e00ff */
[----:B------:R-:W-:-:S03]  /*38e0*/  ISETP.GE.AND P1, PT, R18, 0x2, PT ;  /* 0x000000021200780c */ /* 0x000fc60003f26270 */
[----:B------:R-:W1:Y:S04]  /*38f0*/  SHFL.UP PT, R59, R74, 0x2, RZ ;  /* 0x044000004a3b7989 */ /* 0x000e6800000e00ff */
[----:B------:R2:W-:Y:S02]  /*3900*/  @!P0 LDS.64 R82, [R84+0x10b0] ;  /* 0x0010b00054528984 */ /* 0x0005e40000000a00 */
[----:B--2---:R-:W-:-:S04]  /*3910*/  SHF.R.U32.HI R84, RZ, 0x5, R8 ;  /* 0x00000005ff547819 */ /* 0x004fc80000011608 */
        /* <DEDUP_REMOVED lines=19> */
[----:B------:R-:W-:Y:S01]  /*3a50*/  LDS.128 R40, [R4] ;  /* 0x0000000004287984 */ /* 0x000fe20000000c00 */
[----:B------:R-:W-:-:S03]  /*3a60*/  ISETP.NE.AND P3, PT, R18, RZ, P1 ;  /* 0x000000ff1200720c */ /* 0x000fc60000f65270 */
[----:B------:R0:W-:Y:S01]  /*3a70*/  @!P2 STS.64 [R85+0x1090], R74 ;  /* 0x0010904a5500a388 */ /* 0x0001e20000000a00 */
[----:B------:R-:W-:Y:S05]  /*3a80*/  BAR.SYNC.DEFER_BLOCKING 0x0 ;  /* 0x0000000000007b1d */ /* 0x000fea0000010000 */
[----:B------:R-:W-:Y:S01]  /*3a90*/  @P1 ISETP.NE.AND P2, PT, R18, RZ, PT ;  /* 0x000000ff1200120c */ /* 0x000fe20003f45270 */
[----:B------:R-:W-:Y:S01]  /*3aa0*/  SHFL.UP PT, R116, R74, 0x1, RZ ;  /* 0x042000004a747989 */ /* 0x000fe200000e00ff */
[----:B0-----:R-:W-:-:S03]  /*3ab0*/  @P1 MOV R85, R83 ;  /* 0x0000005300551202 */ /* 0x001fc60000000f00 */
[----:B---3--:R-:W0:Y:S02]  /*3ac0*/  LDS.128 R56, [UR5+0x1090] ;  /* 0x00109005ff387984 */ /* 0x008e240008000c00 */
[C---:B0-----:R-:W-:Y:S01]  /*3ad0*/  @P1 FMUL.FTZ R84, R116.reuse, R56 ;  /* 0x0000003874541220 */ /* 0x041fe20000410000 */
        /* <DEDUP_REMOVED lines=14> */
.L_x_3718:
[----:B------:R-:W-:Y:S05]  /*3bc0*/  BSYNC B0 ;  /* 0x0000000000007941 */ /* 0x000fea0003800000 */
.L_x_3717:
        /* <DEDUP_REMOVED lines=39> */
.L_x_3720:
[----:B------:R-:W-:Y:S05]  /*3e40*/  BSYNC B0 ;  /* 0x0000000000007941 */ /* 0x000fea0003800000 */
.L_x_3719:
        /* <DEDUP_REMOVED lines=35> */
.L_x_3716:
        /* <DEDUP_REMOVED lines=15> */
[----:B-1----:R-:W-:-:S03]  /*4170*/  IMAD R0, R17, R4, RZ ;  /* 0x0000000411007224 */ /* 0x002fc600078e02ff */
[----:B------:R-:W-:Y:S01]  /*4180*/  STS.128 [R7+0x20], R28 ;  /* 0x0000201c07007388 */ /* 0x000fe20000000c00 */
[----:B------:R-:W-:Y:S01]  /*4190*/  IMAD.WIDE.U32 R2, R19, R4, UR6 ;  /* 0x0000000613027e25 */ /* 0x000fe2000f8e0004 */
[----:B------:R-:W-:Y:S02]  /*41a0*/  ULDC.64 UR6, c[0x0][0x2b8] ;  /* 0x0000ae0000067ab9 */ /* 0x000fe40000000a00 */
[----:B------:R-:W-:Y:S01]  /*41b0*/  STS.128 [R7+0x30], R36 ;  /* 0x0000302407007388 */ /* 0x000fe20000000c00 */
[----:B------:R-:W-:-:S03]  /*41c0*/  NOP ;  /* 0x0000000000007918 */ /* 0x000fc60000000000 */
[----:B------:R-:W1:Y:S01]  /*41d0*/  LDS.128 R40, [R6] ;  /* 0x0000000006287984 */ /* 0x000e620000000c00 */
[----:B------:R-:W-:Y:S02]  /*41e0*/  IMAD R5, R19, R5, R0 ;  /* 0x0000000513057224 */ /* 0x000fe400078e0200 */
[----:B------:R-:W-:Y:S01]  /*41f0*/  IMAD R0, R22, UR6, RZ ;  /* 0x0000000616007c24 */ /* 0x000fe2000f8e02ff */
[----:B------:R-:W2:Y:S02]  /*4200*/  LDS.128 R44, [R6+0x200] ;  /* 0x00020000062c7984 */ /* 0x000ea40000000c00 */
[----:B------:R-:W-:Y:S01]  /*4210*/  IADD3 R3, R3, R5, RZ ;  /* 0x0000000503037210 */ /* 0x000fe20007ffe0ff */
[C---:B------:R-:W-:Y:S01]  /*4220*/  IMAD R5, R23.reuse, UR7, R0 ;  /* 0x0000000717057c24 */ /* 0x040fe2000f8e0200 */
[----:B------:R-:W3:Y:S01]  /*4230*/  LDS.128 R48, [R6+0x400] ;  /* 0x0004000006307984 */ /* 0x000ee20000000c00 */
[----:B------:R-:W4:Y:S01]  /*4240*/  LDC R0, c[0x0][0x224] ;  /* 0x00008900ff007b82 */ /* 0x000f220000000800 */
[----:B------:R-:W-:-:S02]  /*4250*/  IMAD.WIDE.U32 R2, R23, UR6, R2 ;  /* 0x0000000617027c25 */ /* 0x000fc4000f8e0002 */
[----:B------:R-:W5:Y:S01]  /*4260*/  LDS.128 R52, [R6+0x600] ;  /* 0x0006000006347984 */ /* 0x000f620000000c00 */
[----:B------:R-:W-:Y:S02]  /*4270*/  ULDC.64 UR6, c[0x0][0x308] ;  /* 0x0000c20000067ab9 */ /* 0x000fe40000000a00 */
[----:B------:R-:W-:Y:S02]  /*4280*/  IADD3 R3, R3, R5, RZ ;  /* 0x0000000503037210 */ /* 0x000fe40007ffe0ff */
[----:B------:R-:W-:-:S04]  /*4290*/  LEA R4, P0, R2, UR6, 0x2 ;  /* 0x0000000602047c11 */ /* 0x000fc8000f8010ff */
[----:B------:R-:W-:-:S03]  /*42a0*/  LEA.HI.X R5, R2, UR7, R3, 0x2, P0 ;  /* 0x0000000702057c11 */ /* 0x000fc600080f1403 */
[----:B------:R-:W-:Y:S01]  /*42b0*/  IMAD.WIDE R2, R16, 0x10, R4 ;  /* 0x0000001010027825 */ /* 0x000fe200078e0204 */
[----:B----4-:R-:W-:-:S04]  /*42c0*/  ISETP.LE.AND P0, PT, R0, UR4, PT ;  /* 0x0000000400007c0c */ /* 0x010fc8000bf03270 */
[----:B-1----:R1:W-:Y:S04]  /*42d0*/  STG.E.128 desc[UR8][R2.64], R40 ;  /* 0x0000002802007986 */ /* 0x0023e8000c101d08 */
[----:B--2---:R1:W-:Y:S04]  /*42e0*/  STG.E.128 desc[UR8][R2.64+0x200], R44 ;  /* 0x0002002c02007986 */ /* 0x0043e8000c101d08 */
[----:B---3--:R1:W-:Y:S04]  /*42f0*/  STG.E.128 desc[UR8][R2.64+0x400], R48 ;  /* 0x0004003002007986 */ /* 0x0083e8000c101d08 */
[----:B-----5:R1:W-:Y:S01]  /*4300*/  STG.E.128 desc[UR8][R2.64+0x600], R52 ;  /* 0x0006003402007986 */ /* 0x0203e2000c101d08 */
[----:B------:R-:W-:Y:S05]  /*4310*/  @!P0 BRA `(.L_x_3722) ;  /* 0xffffffc000b48947 */ /* 0x000fea000383ffff */
[----:B------:R-:W-:Y:S05]  /*4320*/  EXIT ;  /* 0x000000000000794d */ /* 0x000fea0003800000 */
.L_x_3723:
        /* <DEDUP_REMOVED lines=13> */
.L_x_5266:


//--------------------- .text._Z25selective_scan_fwd_kernelI32Selective_Scan_fwd_kernel_traitsILi64ELi16ELi1ELb1ELb0ELb1ELb1EffEEv13SSMParamsBase --------------------------
	.section	.text._Z25selective_scan_fwd_kernelI32Selective_Scan_fwd_kernel_traitsILi64ELi16ELi1ELb1ELb0ELb1ELb1EffEEv13SSMParamsBase,"ax",@progbits
	.align	128
        .global         _Z25selective_scan_fwd_kernelI32Selective_Scan_fwd_kernel_traitsILi64ELi16ELi1ELb1ELb0ELb1ELb1EffEEv13SSMParamsBase
        .type           _Z25selective_scan_fwd_kernelI32Selective_Scan_fwd_kernel_traitsILi64ELi16ELi1ELb1ELb0ELb1ELb1EffEEv13SSMParamsBase,@function
        .size           _Z25selective_scan_fwd_kernelI32Selective_Scan_fwd_kernel_traitsILi64ELi16ELi1ELb1ELb0ELb1ELb1EffEEv13SSMParamsBase,(.L_x_5267 - _Z25selective_scan_fwd_kernelI32Selective_Scan_fwd_kernel_traitsILi64ELi16ELi1ELb1ELb0ELb1ELb1EffEEv13SSMParamsBase)
        .other          _Z25selective_scan_fwd_kernelI32Selective_Scan_fwd_kernel_traitsILi64ELi16ELi1ELb1ELb0ELb1ELb1EffEEv13SSMParamsBase,@"STO_CUDA_ENTRY STV_DEFAULT"
_Z25selective_scan_fwd_kernelI32Selective_Scan_fwd_kernel_traitsILi64ELi16ELi1ELb1ELb0ELb1ELb1EffEEv13SSMParamsBase:
.text._Z25selective_scan_fwd_kernelI32Selective_Scan_fwd_kernel_traitsILi64ELi16ELi1ELb1ELb0ELb1ELb1EffEEv13SSMParamsBase:
        /* <DEDUP_REMOVED lines=101> */
.L_x_3762:
        /* <DEDUP_REMOVED lines=91> */
.L_x_3725:
[----:B------:R-:W-:Y:S05]  /*0c00*/  BSYNC B0 ;  /* 0x0000000000007941 */ /* 0x000fea0003800000 */
.L_x_3724:
        /* <DEDUP_REMOVED lines=35> */
.L_x_3727:
[----:B------:R-:W-:Y:S05]  /*0e40*/  BSYNC B0 ;  /* 0x0000000000007941 */ /* 0x000fea0003800000 */
.L_x_3726:
        /* <DEDUP_REMOVED lines=37> */
.L_x_3729:
[----:B------:R-:W-:Y:S05]  /*10a0*/  BSYNC B0 ;  /* 0x0000000000007941 */ /* 0x000fea0003800000 */
.L_x_3728:
        /* <DEDUP_REMOVED lines=35> */
.L_x_3731:
[----:B------:R-:W-:Y:S05]  /*12e0*/  BSYNC B0 ;  /* 0x0000000000007941 */ /* 0x000fea0003800000 */
.L_x_3730:
        /* <DEDUP_REMOVED lines=37> */
.L_x_3733:
[----:B------:R-:W-:Y:S05]  /*1540*/  BSYNC B0 ;  /* 0x0000000000007941 */ /* 0x000fea0003800000 */
.L_x_3732:
        /* <DEDUP_REMOVED lines=35> */
.L_x_3735:
[----:B------:R-:W-:Y:S05]  /*1780*/  BSYNC B0 ;  /* 0x0000000000007941 */ /* 0x000fea0003800000 */
.L_x_3734:
        /* <DEDUP_REMOVED lines=37> */
.L_x_3737:
[----:B------:R-:W-:Y:S05]  /*19e0*/  BSYNC B0 ;  /* 0x0000000000007941 */ /* 0x000fea0003800000 */
.L_x_3736:
        /* <DEDUP_REMOVED lines=35> */
.L_x_3739:
[----:B------:R-:W-:Y:S05]  /*1c20*/  BSYNC B0 ;  /* 0x0000000000007941 */ /* 0x000fea0003800000 */
.L_x_3738:
        /* <DEDUP_REMOVED lines=37> */
.L_x_3741:
[----:B------:R-:W-:Y:S05]  /*1e80*/  BSYNC B0 ;  /* 0x0000000000007941 */ /* 0x000fea0003800000 */
.L_x_3740:
        /* <DEDUP_REMOVED lines=38> */
.L_x_3743:
[----:B------:R-:W-:Y:S05]  /*20f0*/  BSYNC B0 ;  /* 0x0000000000007941 */ /* 0x000fea0003800000 */
.L_x_3742:
        /* <DEDUP_REMOVED lines=50> */
.L_x_3745:
[----:B------:R-:W-:Y:S05]  /*2420*/  BSYNC B0 ;  /* 0x0000000000007941 */ /* 0x000fea0003800000 */
.L_x_3744:
        /* <DEDUP_REMOVED lines=34> */
.L_x_3747:
[----:B------:R-:W-:Y:S05]  /*2650*/  BSYNC B0 ;  /* 0x0000000000007941 */ /* 0x000fea0003800000 */
.L_x_3746:
        /* <DEDUP_REMOVED lines=33> */
.L_x_3749:
[----:B------:R-:W-:Y:S05]  /*2870*/  BSYNC B0 ;  /* 0x0000000000007941 */ /* 0x000fea0003800000 */
.L_x_3748:
        /* <DEDUP_REMOVED lines=33> */
.L_x_3751:
[----:B------:R-:W-:Y:S05]  /*2a90*/  BSYNC B0 ;  /* 0x0000000000007941 */ /* 0x000fea0003800000 */
.L_x_3750:
        /* <DEDUP_REMOVED lines=33> */
.L_x_3753:
[----:B------:R-:W-:Y:S05]  /*2cb0*/  BSYNC B0 ;  /* 0x0000000000007941 */ /* 0x000fea0003800000 */
.L_x_3752:
        /* <DEDUP_REMOVED lines=33> */
.L_x_3755:
[----:B------:R-:W-:Y:S05]  /*2ed0*/  BSYNC B0 ;  /* 0x0000000000007941 */ /* 0x000fea0003800000 */
.L_x_3754:
        /* <DEDUP_REMOVED lines=33> */
.L_x_3761:
        /* <DEDUP_REMOVED lines=23> */
[----:B------:R-:W-:-:S04]  /*3260*/  IMAD R83, R19, UR18, RZ ;  /* 0x0000001213537c24 */ /* 0x000fc8000f8e02ff */
[----:B------:R-:W-:Y:S01]  /*3270*/  IMAD R83, R20, UR19, R83 ;  /* 0x0000001314537c24 */ /* 0x000fe2000f8e0253 */
[C---:B------:R-:W-:Y:S01]  /*3280*/  ISETP.NE.AND P2, PT, R13.reuse, 0x1f, PT ;  /* 0x0000001f0d00780c */ /* 0x040fe20003f45270 */
[----:B------:R-:W1:Y:S01]  /*3290*/  S2UR UR6, SR_CgaCtaId ;  /* 0x00000000000679c3 */ /* 0x000e620000008800 */
[----:B------:R-:W-:Y:S01]  /*32a0*/  ISETP.GE.AND P1, PT, R13, 0x10, PT ;  /* 0x000000100d00780c */ /* 0x000fe20003f26270 */
        /* <DEDUP_REMOVED lines=53> */
[----:B------:R-:W-:Y:S01]  /*3600*/  FMUL.FTZ R56, R103, R56 ;  /* 0x0000003867387220 */ /* 0x000fe20000410000 */
[----:B------:R-:W-:-:S05]  /*3610*/  IMAD.WIDE.U32 R58, R20, UR18, RZ ;  /* 0x00000012143a7c25 */ /* 0x000fca000f8e00ff */
[----:B------:R-:W2:Y:S01]  /*3620*/  MUFU.EX2 R106, R106 ;  /* 0x0000006a006a7308 */ /* 0x000ea20000000800 */
[C---:B-1----:R-:W-:Y:S01]  /*3630*/  FFMA.FTZ R75, R105.reuse, R57, R88 ;  /* 0x00000039694b7223 */ /* 0x042fe20000010058 */
[----:B------:R-:W-:Y:S01]  /*3640*/  FMUL.FTZ R57, R105, R56 ;  /* 0x0000003869397220 */ /* 0x000fe20000410000 */
[----:B------:R-:W-:Y:S01]  /*3650*/  IADD3 R59, R59, R83, RZ ;  /* 0x000000533b3b7210 */ /* 0x000fe20007ffe0ff */
[----:B------:R-:W-:-:S04]  /*3660*/  IMAD R83, R74, UR20, RZ ;  /* 0x000000144a537c24 */ /* 0x000fc8000f8e02ff */
[----:B------:R-:W1:Y:S01]  /*3670*/  MUFU.EX2 R107, R107 ;  /* 0x0000006b006b7308 */ /* 0x000e620000000800 */
[C---:B---3--:R-:W-:Y:S01]  /*3680*/  FFMA.FTZ R75, R104.reuse, R75, R87 ;  /* 0x0000004b684b7223 */ /* 0x048fe20000010057 */
[----:B------:R-:W-:Y:S01]  /*3690*/  FMUL.FTZ R57, R104, R57 ;  /* 0x0000003968397220 */ /* 0x000fe20000410000 */
[----:B------:R-:W-:-:S05]  /*36a0*/  IMAD R83, R116, UR21, R83 ;  /* 0x0000001574537c24 */ /* 0x000fca000f8e0253 */
[----:B------:R-:W3:Y:S01]  /*36b0*/  MUFU.EX2 R108, R108 ;  /* 0x0000006c006c7308 */ /* 0x000ee20000000800 */
[C---:B--2---:R-:W-:Y:S01]  /*36c0*/  FFMA.FTZ R75, R106.reuse, R75, R93 ;  /* 0x0000004b6a4b7223 */ /* 0x044fe2000001005d */
[----:B------:R-:W-:Y:S01]  /*36d0*/  FMUL.FTZ R56, R106, R57 ;  /* 0x000000396a387220 */ /* 0x000fe20000410000 */
[----:B------:R-:W-:-:S05]  /*36e0*/  IMAD.WIDE.U32 R58, R116, UR20, R58 ;  /* 0x00000014743a7c25 */ /* 0x000fca000f8e003a */
[----:B------:R-:W2:Y:S01]  /*36f0*/  MUFU.EX2 R109, R109 ;  /* 0x0000006d006d7308 */ /* 0x000ea20000000800 */
[C---:B-1----:R-:W-:Y:S01]  /*3700*/  FFMA.FTZ R75, R107.reuse, R75, R94 ;  /* 0x0000004b6b4b7223 */ /* 0x042fe2000001005e */
[----:B------:R-:W-:Y:S01]  /*3710*/  FMUL.FTZ R57, R107, R56 ;  /* 0x000000386b397220 */ /* 0x000fe20000410000 */
[----:B------:R-:W-:Y:S01]  /*3720*/  LEA R56, P0, R58, UR22, 0x2 ;  /* 0x000000163a387c11 */ /* 0x000fe2000f8010ff */
[----:B0-----:R-:W0:Y:S01]  /*3730*/  @!P2 S2R R44, SR_CgaCtaId ;  /* 0x00000000002ca919 */ /* 0x001e220000008800 */
[----:B------:R-:W-:Y:S02]  /*3740*/  @!P2 MOV R43, 0x400 ;  /* 0x00000400002ba802 */ /* 0x000fe40000000f00 */
[----:B------:R-:W-:Y:S01]  /*3750*/  @!P2 SHF.R.U32.HI R42, RZ, 0x2, R15 ;  /* 0x00000002ff2aa819 */ /* 0x000fe2000001160f */
[----:B------:R-:W-:Y:S01]  /*3760*/  LDS.128 R48, [R0+0x20] ;  /* 0x0000200000307984 */ /* 0x000fe20000000c00 */
[C---:B---3--:R-:W-:Y:S01]  /*3770*/  FFMA.FTZ R75, R108.reuse, R75, R97 ;  /* 0x0000004b6c4b7223 */ /* 0x048fe20000010061 */
[----:B------:R-:W-:Y:S01]  /*3780*/  FMUL.FTZ R74, R108, R57 ;  /* 0x000000396c4a7220 */ /* 0x000fe20000410000 */
[----:B------:R-:W-:Y:S01]  /*3790*/  IADD3 R57, R59, R83, RZ ;  /* 0x000000533b397210 */ /* 0x000fe20007ffe0ff */
[----:B------:R-:W-:Y:S03]  /*37a0*/  LDS.128 R52, [R0+0x30] ;  /* 0x0000300000347984 */ /* 0x000fe60000000c00 */
[----:B------:R-:W-:Y:S01]  /*37b0*/  LEA.HI.X R57, R58, UR23, R57, 0x2, P0 ;  /* 0x000000173a397c11 */ /* 0x000fe200080f1439 */
[C---:B--2---:R-:W-:Y:S01]  /*37c0*/  FFMA.FTZ R75, R109.reuse, R75, R114 ;  /* 0x0000004b6d4b7223 */ /* 0x044fe20000010072 */
[----:B------:R-:W-:Y:S01]  /*37d0*/  FMUL.FTZ R74, R109, R74 ;  /* 0x0000004a6d4a7220 */ /* 0x000fe20000410000 */
[----:B------:R-:W-:-:S02]  /*37e0*/  ISETP.GE.AND P0, PT, R13, 0x1, PT ;  /* 0x000000010d00780c */ /* 0x000fc40003f06270 */
[----:B------:R1:W5:Y:S04]  /*37f0*/  LDG.E R115, desc[UR8][R56.64] ;  /* 0x0000000838737981 */ /* 0x000368000c1e1900 */
[----:B------:R-:W2:Y:S04]  /*3800*/  SHFL.UP PT, R82, R75, 0x1, RZ ;  /* 0x042000004b527989 */ /* 0x000ea800000e00ff */
[----:B------:R-:W3:Y:S03]  /*3810*/  SHFL.UP PT, R59, R74, 0x1, RZ ;  /* 0x042000004a3b7989 */ /* 0x000ee600000e00ff */
        /* <DEDUP_REMOVED lines=23> */
[----:B------:R-:W-:Y:S01]  /*3990*/  LDS.128 R44, [R0+0x10] ;  /* 0x00001000002c7984 */ /* 0x000fe20000000c00 */
[----:B------:R-:W-:Y:S02]  /*39a0*/  MOV R83, RZ ;  /* 0x000000ff00537202 */ /* 0x000fe40000000f00 */
[----:B------:R-:W-:Y:S02]  /*39b0*/  MOV R82, 0x3f800000 ;  /* 0x3f80000000527802 */ /* 0x000fe40000000f00 */
[----:B------:R-:W-:-:S03]  /*39c0*/  @!P2 IADD3 R85, R43, R42, RZ ;  /* 0x0000002a2b55a210 */ /* 0x000fc60007ffe0ff */
[----:B------:R-:W-:Y:S01]  /*39d0*/  @!P0 LEA R84, R116, UR5, 0x3 ;  /* 0x0000000574548c11 */ /* 0x000fe2000f8e18ff */
[----:B--2---:R-:W-:-:S04]  /*39e0*/  @P1 FFMA.FTZ R75, R74, R40, R75 ;  /* 0x000000284a4b1223 */ /* 0x004fc8000001004b */
[----:B------:R-:W0:Y:S01]  /*39f0*/  @!P0 LDS.64 R82, [R84+0x10b0] ;  /* 0x0010b00054528984 */ /* 0x000e220000000a00 */
[----:B---3--:R-:W-:-:S03]  /*3a00*/  @P1 FMUL.FTZ R74, R74, R41 ;  /* 0x000000294a4a1220 */ /* 0x008fc60000410000 */
[----:B------:R-:W-:Y:S04]  /*3a10*/  LDS.128 R40, [R0] ;  /* 0x0000000000287984 */ /* 0x000fe80000000c00 */
[----:B------:R0:W-:Y:S01]  /*3a20*/  @!P2 STS.64 [R85+0x1090], R74 ;  /* 0x0010904a5500a388 */ /* 0x0001e20000000a00 */
[----:B------:R-:W-:Y:S01]  /*3a30*/  BAR.SYNC.DEFER_BLOCKING 0x0 ;  /* 0x0000000000007b1d */ /* 0x000fe20000010000 */
[----:B------:R-:W-:-:S05]  /*3a40*/  SHF.R.U32.HI R119, RZ, 0x5, R15 ;  /* 0x00000005ff777819 */ /* 0x000fca000001160f */
[----:B------:R-:W-:Y:S04]  /*3a50*/  SHFL.UP PT, R117, R74, 0x1, RZ ;  /* 0x042000004a757989 */ /* 0x000fe800000e00ff */
[----:B-1----:R-:W1:Y:S04]  /*3a60*/  LDS.128 R56, [UR5+0x1090] ;  /* 0x00109005ff387984 */ /* 0x002e680008000c00 */
[----:B------:R-:W2:Y:S01]  /*3a70*/  SHFL.UP PT, R118, R75, 0x1, RZ ;  /* 0x042000004b767989 */ /* 0x000ea200000e00ff */
[----:B------:R-:W-:-:S04]  /*3a80*/  ISETP.NE.AND P0, PT, R119, RZ, PT ;  /* 0x000000ff7700720c */ /* 0x000fc80003f05270 */
[C---:B------:R-:W-:Y:S01]  /*3a90*/  ISETP.NE.AND P2, PT, R13.reuse, RZ, P0 ;  /* 0x000000ff0d00720c */ /* 0x040fe20000745270 */
[----:B------:R-:W-:Y:S08]  /*3aa0*/  BSSY B0, `(.L_x_3757) ;  /* 0x0000012000007945 */ /* 0x000ff00003800000 */
[----:B------:R-:W-:Y:S02]  /*3ab0*/  @P0 ISETP.NE.AND P1, PT, R13, RZ, PT ;  /* 0x000000ff0d00020c */ /* 0x000fe40003f25270 */
[----:B0-----:R-:W-:-:S02]  /*3ac0*/  @P0 MOV R85, R83 ;  /* 0x0000005300550202 */ /* 0x001fc40000000f00 */
[----:B------:R-:W-:Y:S01]  /*3ad0*/  @P0 MOV R84, R82 ;  /* 0x0000005200540202 */ /* 0x000fe20000000f00 */
[----:B-1----:R-:W-:Y:S01]  /*3ae0*/  @P0 FMUL.FTZ R119, R117, R56 ;  /* 0x0000003875770220 */ /* 0x002fe20000410000 */
[----:B------:R-:W-:Y:S01]  /*3af0*/  FFMA.FTZ R120, R57, R58, R59 ;  /* 0x0000003a39787223 */ /* 0x000fe2000001003b */
[----:B--2---:R-:W-:-:S03]  /*3b00*/  @P2 FFMA.FTZ R57, R117, R57, R118 ;  /* 0x0000003975392223 */ /* 0x004fc60000010076 */
        /* <DEDUP_REMOVED lines=11> */
.L_x_3758:
[----:B------:R-:W-:Y:S05]  /*3bc0*/  BSYNC B0 ;  /* 0x0000000000007941 */ /* 0x000fea0003800000 */
.L_x_3757:
        /* <DEDUP_REMOVED lines=39> */
.L_x_3760:
[----:B------:R-:W-:Y:S05]  /*3e40*/  BSYNC B0 ;  /* 0x0000000000007941 */ /* 0x000fea0003800000 */
.L_x_3759:
        /* <DEDUP_REMOVED lines=35> */
.L_x_3756:
        /* <DEDUP_REMOVED lines=196> */
.L_x_3763:
        /* <DEDUP_REMOVED lines=12> */
.L_x_5267:


//--------------------- .text._Z25selective_scan_fwd_kernelI32Selective_Scan_fwd_kernel_traitsILi64ELi16ELi1ELb1ELb1ELb0ELb0EffEEv13SSMParamsBase --------------------------
	.section	.text._Z25selective_scan_fwd_kernelI32Selective_Scan_fwd_kernel_traitsILi64ELi16ELi1ELb1ELb1ELb0ELb0EffEEv13SSMParamsBase,"ax",@progbits
	.align	128
        .global         _Z25selective_scan_fwd_kernelI32Selective_Scan_fwd_kernel_traitsILi64ELi16ELi1ELb1ELb1ELb0ELb0EffEEv13SSMParamsBase
        .type           _Z25selective_scan_fwd_kernelI32Selective_Scan_fwd_kernel_traitsILi64ELi16ELi1ELb1ELb1ELb0ELb0EffEEv13SSMParamsBase,@function
        .size           _Z25selective_scan_fwd_kernelI32Selective_Scan_fwd_kernel_traitsILi64ELi16ELi1ELb1ELb1ELb0ELb0EffEEv13SSMParamsBase,(.L_x_5268 - _Z25selective_scan_fwd_kernelI32Selective_Scan_fwd_kernel_traitsILi64ELi16ELi1ELb1ELb1ELb0ELb0EffEEv13SSMParamsBase)
        .other          _Z25selective_scan_fwd_kernelI32Selective_Scan_fwd_kernel_traitsILi64ELi16ELi1ELb1ELb1ELb0ELb0EffEEv13SSMParamsBase,@"STO_CUDA_ENTRY STV_DEFAULT"
_Z25selective_scan_fwd_kernelI32Selective_Scan_fwd_kernel_traitsILi64ELi16ELi1ELb1ELb1ELb0ELb0EffEEv13SSMParamsBase:
.text._Z25selective_scan_fwd_kernelI32Selective_Scan_fwd_kernel_traitsILi64ELi16ELi1ELb1ELb1ELb0ELb0EffEEv13SSMParamsBase:
        /* <DEDUP_REMOVED lines=95> */
.L_x_3802:
        /* <DEDUP_REMOVED lines=95> */
.L_x_3765:
[----:B------:R-:W-:Y:S05]  /*0be0*/  BSYNC B0 ;  /* 0x0000000000007941 */ /* 0x000fea0003800000 */
.L_x_3764:
        /* <DEDUP_REMOVED lines=37> */
.L_x_3767:
[----:B------:R-:W-:Y:S05]  /*0e40*/  BSYNC B0 ;  /* 0x0000000000007941 */ /* 0x000fea0003800000 */
.L_x_3766:
        /* <DEDUP_REMOVED lines=35> */
.L_x_3769:
[----:B------:R-:W-:Y:S05]  /*1080*/  BSYNC B0 ;  /* 0x0000000000007941 */ /* 0x000fea0003800000 */
.L_x_3768:
        /* <DEDUP_REMOVED lines=37> */
.L_x_3771:
[----:B------:R-:W-:Y:S05]  /*12e0*/  BSYNC B0 ;  /* 0x0000000000007941 */ /* 0x000fea0003800000 */
.L_x_3770:
        /* <DEDUP_REMOVED lines=35> */
.L_x_3773:
[----:B------:R-:W-:Y:S05]  /*1520*/  BSYNC B0 ;  /* 0x0000000000007941 */ /* 0x000fea0003800000 */
.L_x_3772:
        /* <DEDUP_REMOVED lines=37> */
.L_x_3775:
[----:B------:R-:W-:Y:S05]  /*1780*/  BSYNC B0 ;  /* 0x0000000000007941 */ /* 0x000fea0003800000 */
.L_x_3774:
        /* <DEDUP_REMOVED lines=35> */
.L_x_3777:
[----:B------:R-:W-:Y:S05]  /*19c0*/  BSYNC B0 ;  /* 0x0000000000007941 */ /* 0x000fea0003800000 */
.L_x_3776:
        /* <DEDUP_REMOVED lines=37> */
.L_x_3779:
[----:B------:R-:W-:Y:S05]  /*1c20*/  BSYNC B0 ;  /* 0x0000000000007941 */ /* 0x000fea0003800000 */
.L_x_3778:
        /* <DEDUP_REMOVED lines=35> */
.L_x_3781:
[----:B------:R-:W-:Y:S05]  /*1e60*/  BSYNC B0 ;  /* 0x0000000000007941 */ /* 0x000fea0003800000 */
.L_x_3780:
        /* <DEDUP_REMOVED lines=41> */
.L_x_3783:
[----:B------:R-:W-:Y:S05]  /*2100*/  BSYNC B0 ;  /* 0x0000000000007941 */ /* 0x000fea0003800000 */
.L_x_3782:
        /* <DEDUP_REMOVED lines=33> */
.L_x_3785:
[----:B------:R-:W-:Y:S05]  /*2320*/  BSYNC B0 ;  /* 0x0000000000007941 */ /* 0x000fea0003800000 */
.L_x_3784:
        /* <DEDUP_REMOVED lines=33> */
.L_x_3787:
[----:B------:R-:W-:Y:S05]  /*2540*/  BSYNC B0 ;  /* 0x0000000000007941 */ /* 0x000fea0003800000 */
.L_x_3786:
        /* <DEDUP_REMOVED lines=33> */
.L_x_3789:
[----:B------:R-:W-:Y:S05]  /*2760*/  BSYNC B0 ;  /* 0x0000000000007941 */ /* 0x000fea0003800000 */
.L_x_3788:
        /* <DEDUP_REMOVED lines=33> */
.L_x_3791:
[----:B------:R-:W-:Y:S05]  /*2980*/  BSYNC B0 ;  /* 0x0000000000007941 */ /* 0x000fea0003800000 */
.L_x_3790:
        /* <DEDUP_REMOVED lines=33> */
.L_x_3793:
[----:B------:R-:W-:Y:S05]  /*2ba0*/  BSYNC B0 ;  /* 0x0000000000007941 */ /* 0x000fea0003800000 */
.L_x_3792:
        /* <DEDUP_REMOVED lines=33> */
.L_x_3795:
[----:B------:R-:W-:Y:S05]  /*2dc0*/  BSYNC B0 ;  /* 0x0000000000007941 */ /* 0x000fea0003800000 */
.L_x_3794:
        /* <DEDUP_REMOVED lines=48> */
.L_x_3801:
[----:B------:R-:W-:Y:S01]  /*30d0*/  IMAD R42, R22, UR10, RZ ;  /* 0x0000000a162a7c24 */ /* 0x000fe2000f8e02ff */
[----:B------:R-:W-:Y:S01]  /*30e0*/  SHF.R.S32.HI R94, RZ, 0x1f, R91 ;  /* 0x0000001fff5e7819 */ /* 0x000fe2000001145b */
[----:B-1----:R-:W-:-:S04]  /*30f0*/  IMAD.WIDE.U32 R40, R23, UR10, RZ ;  /* 0x0000000a17287c25 */ /* 0x002fc8000f8e00ff */
[----:B------:R-:W-:Y:S02]  /*3100*/  IMAD R43, R23, UR11, R42 ;  /* 0x0000000b172b7c24 */ /* 0x000fe4000f8e022a */
[C---:B------:R-:W-:Y:S02]  /*3110*/  IMAD R42, R94.reuse, UR12, RZ ;  /* 0x0000000c5e2a7c24 */ /* 0x040fe4000f8e02ff */
[----:B0-----:R-:W-:Y:S01]  /*3120*/  IMAD R44, R94, UR16, RZ ;  /* 0x000000105e2c7c24 */ /* 0x001fe2000f8e02ff */
[----:B------:R-:W-:Y:S01]  /*3130*/  IADD3 R41, R41, R43, RZ ;  /* 0x0000002b29297210 */ /* 0x000fe20007ffe0ff */
[C---:B------:R-:W-:Y:S02]  /*3140*/  IMAD R45, R91.reuse, UR13, R42 ;  /* 0x0000000d5b2d7c24 */ /* 0x040fe4000f8e022a */
[----:B------:R-:W-:-:S04]  /*3150*/  IMAD.WIDE.U32 R42, R91, UR16, RZ ;  /* 0x000000105b2a7c25 */ /* 0x000fc8000f8e00ff */
[----:B------:R-:W-:Y:S01]  /*3160*/  IMAD.WIDE.U32 R40, R91, UR12, R40 ;  /* 0x0000000c5b287c25 */ /* 0x000fe2000f8e0028 */
[----:B------:R-:W-:-:S03]  /*3170*/  LEA R82, P1, R42, R10, 0x2 ;  /* 0x0000000a2a527211 */ /* 0x000fc600078210ff */
[----:B------:R-:W-:Y:S01]  /*3180*/  IMAD R47, R91, UR17, R44 ;  /* 0x000000115b2f7c24 */ /* 0x000fe2000f8e022c */
[----:B------:R-:W-:Y:S02]  /*3190*/  IADD3 R45, R41, R45, RZ ;  /* 0x0000002d292d7210 */ /* 0x000fe40007ffe0ff */
[C---:B------:R-:W-:Y:S02]  /*31a0*/  LEA R88, P0, R40.reuse, UR14, 0x2 ;  /* 0x0000000e28587c11 */ /* 0x040fe4000f8010ff */
[----:B------:R-:W-:Y:S02]  /*31b0*/  IADD3 R41, R43, R47, RZ ;  /* 0x0000002f2b297210 */ /* 0x000fe40007ffe0ff */
[----:B------:R-:W-:Y:S02]  /*31c0*/  LEA.HI.X R89, R40, UR15, R45, 0x2, P0 ;  /* 0x0000000f28597c11 */ /* 0x000fe400080f142d */
[----:B------:R-:W-:-:S03]  /*31d0*/  LEA.HI.X R83, R42, R9, R41, 0x2, P1 ;  /* 0x000000092a537211 */ /* 0x000fc600008f1429 */
[----:B------:R3:W4:Y:S01]  /*31e0*/  LDG.E R88, desc[UR8][R88.64] ;  /* 0x0000000858587981 */ /* 0x000722000c1e1900 */
[----:B------:R-:W-:-:S05]  /*31f0*/  IMAD.WIDE R82, R16, 0x10, R82 ;  /* 0x0000001010527825 */ /* 0x000fca00078e0252 */
[----:B------:R-:W2:Y:S04]  /*3200*/  LDG.E.128 R40, desc[UR8][R82.64] ;  /* 0x0000000852287981 */ /* 0x000ea8000c1e1d00 */
[----:B------:R-:W2:Y:S04]  /*3210*/  LDG.E.128 R44, desc[UR8][R82.64+0x200] ;  /* 0x00020008522c7981 */ /* 0x000ea8000c1e1d00 */
[----:B------:R-:W2:Y:S04]  /*3220*/  LDG.E.128 R48, desc[UR8][R82.64+0x400] ;  /* 0x0004000852307981 */ /* 0x000ea8000c1e1d00 */
[----:B------:R0:W2:Y:S01]  /*3230*/  LDG.E.128 R52, desc[UR8][R82.64+0x600] ;  /* 0x0006000852347981 */ /* 0x0000a2000c1e1d00 */
[----:B------:R-:W1:Y:S01]  /*3240*/  S2UR UR6, SR_CgaCtaId ;  /* 0x00000000000679c3 */ /* 0x000e620000008800 */
[----:B------:R-:W-:Y:S01]  /*3250*/  UMOV UR5, 0x400 ;  /* 0x0000040000057882 */ /* 0x000fe20000000000 */
[C---:B---3--:R-:W-:Y:S01]  /*3260*/  IMAD R89, R17.reuse, 0x3, R6 ;  /* 0x0000000311597824 */ /* 0x048fe200078e0206 */
[----:B------:R-:W-:Y:S01]  /*3270*/  ISETP.GE.AND P0, PT, R17, 0x1, PT ;  /* 0x000000011100780c */ /* 0x000fe20003f06270 */
[----:B------:R-:W-:Y:S01]  /*3280*/  IMAD R94, R94, UR20, RZ ;  /* 0x000000145e5e7c24 */ /* 0x000fe2000f8e02ff */
[----:B-1----:R-:W-:-:S06]  /*3290*/  ULEA UR5, UR6, UR5, 0x18 ;  /* 0x0000000506057291 */ /* 0x002fcc000f8ec03f */
[----:B------:R-:W-:Y:S02]  /*32a0*/  LEA R107, R89, UR5, 0x4 ;  /* 0x00000005596b7c11 */ /* 0x000fe4000f8e20ff */
[----:B------:R-:W-:Y:S01]  /*32b0*/  ISETP.NE.AND P2, PT, R17, 0x1f, PT ;  /* 0x0000001f1100780c */ /* 0x000fe20003f45270 */
[----:B----4-:R-:W-:-:S04]  /*32c0*/  FMUL.FTZ R102, R88, 1.4426950216293334961 ;  /* 0x3fb8aa3b58667820 */ /* 0x010fc80000410000 */
[C---:B------:R-:W-:Y:S01]  /*32d0*/  FMUL.FTZ R93, R102.reuse, R5 ;  /* 0x00000005665d7220 */ /* 0x040fe20000410000 */
[C---:B------:R-:W-:Y:S01]  /*32e0*/  FMUL.FTZ R95, R102.reuse, R2 ;  /* 0x00000002665f7220 */ /* 0x040fe20000410000 */
[C---:B------:R-:W-:Y:S01]  /*32f0*/  FMUL.FTZ R99, R102.reuse, R3 ;  /* 0x0000000366637220 */ /* 0x040fe20000410000 */
[----:B--2---:R-:W-:Y:S01]  /*3300*/  STS.128 [R4], R40 ;  /* 0x0000002804007388 */ /* 0x004fe20000000c00 */
[C---:B------:R-:W-:Y:S01]  /*3310*/  FMUL.FTZ R98, R102.reuse, R0 ;  /* 0x0000000066627220 */ /* 0x040fe20000410000 */
[----:B------:R1:W-:Y:S01]  /*3320*/  MUFU.EX2 R88, R95 ;  /* 0x0000005f00587308 */ /* 0x0003e20000000800 */
[C---:B------:R-:W-:Y:S01]  /*3330*/  FMUL.FTZ R97, R102.reuse, R57 ;  /* 0x0000003966617220 */ /* 0x040fe20000410000 */
[----:B------:R-:W-:Y:S01]  /*3340*/  STS.128 [R4+0x200], R44 ;  /* 0x0002002c04007388 */ /* 0x000fe20000000c00 */
[C---:B------:R-:W-:Y:S01]  /*3350*/  FMUL.FTZ R96, R102.reuse, R56 ;  /* 0x0000003866607220 */ /* 0x040fe20000410000 */
[C---:B------:R-:W-:Y:S01]  /*3360*/  FMUL.FTZ R89, R102.reuse, R58 ;  /* 0x0000003a66597220 */ /* 0x040fe20000410000 */
[C---:B0-----:R-:W-:Y:S01]  /*3370*/  FMUL.FTZ R83, R102.reuse, R61 ;  /* 0x0000003d66537220 */ /* 0x041fe20000410000 */
[----:B------:R-:W-:Y:S01]  /*3380*/  STS.128 [R4+0x400], R48 ;  /* 0x0004003004007388 */ /* 0x000fe20000000c00 */
[C---:B------:R-:W-:Y:S01]  /*3390*/  FMUL.FTZ R82, R102.reuse, R60 ;  /* 0x0000003c66527220 */ /* 0x040fe20000410000 */
[----:B------:R-:W0:Y:S01]  /*33a0*/  MUFU.EX2 R93, R93 ;  /* 0x0000005d005d7308 */ /* 0x000e220000000800 */
[----:B-1----:R-:W-:Y:S01]  /*33b0*/  FMUL.FTZ R95, R102, R59 ;  /* 0x0000003b665f7220 */ /* 0x002fe20000410000 */
[----:B------:R-:W-:Y:S01]  /*33c0*/  STS.128 [R4+0x600], R52 ;  /* 0x0006003404007388 */ /* 0x000fe20000000c00 */
[----:B------:R-:W-:-:S03]  /*33d0*/  NOP ;  /* 0x0000000000007918 */ /* 0x000fc60000000000 */
[----:B------:R-:W1:Y:S02]  /*33e0*/  LDS.128 R40, [R107] ;  /* 0x000000006b287984 */ /* 0x000e640000000c00 */
[----:B------:R-:W2:Y:S01]  /*33f0*/  MUFU.EX2 R99, R99 ;  /* 0x0000006300637308 */ /* 0x000ea20000000800 */
[C---:B------:R-:W-:Y:S01]  /*3400*/  FMUL.FTZ R103, R102.reuse, R63 ;  /* 0x0000003f66677220 */ /* 0x040fe20000410000 */
[C---:B------:R-:W-:Y:S01]  /*3410*/  FMUL.FTZ R106, R102.reuse, R62 ;  /* 0x0000003e666a7220 */ /* 0x040fe20000410000 */
[----:B------:R-:W3:Y:S01]  /*3420*/  LDS.128 R44, [R107+0x10] ;  /* 0x000010006b2c7984 */ /* 0x000ee20000000c00 */
[C---:B------:R-:W-:Y:S01]  /*3430*/  FMUL.FTZ R109, R102.reuse, R67 ;  /* 0x00000043666d7220 */ /* 0x040fe20000410000 */
[----:B------:R-:W-:Y:S02]  /*3440*/  FMUL.FTZ R111, R102, R66 ;  /* 0x00000042666f7220 */ /* 0x000fe40000410000 */
[----:B------:R-:W4:Y:S01]  /*3450*/  LDS.128 R48, [R107+0x20] ;  /* 0x000020006b307984 */ /* 0x000f220000000c00 */
[----:B------:R-:W3:Y:S03]  /*3460*/  MUFU.EX2 R98, R98 ;  /* 0x0000006200627308 */ /* 0x000ee60000000800 */
[----:B------:R3:W4:Y:S05]  /*3470*/  LDS.128 R52, [R107+0x30] ;  /* 0x000030006b347984 */ /* 0x00072a0000000c00 */
[----:B------:R-:W4:Y:S08]  /*3480*/  MUFU.EX2 R97, R97 ;  /* 0x0000006100617308 */ /* 0x000f300000000800 */
[----:B------:R-:W4:Y:S08]  /*3490*/  MUFU.EX2 R96, R96 ;  /* 0x0000006000607308 */ /* 0x000f300000000800 */
[----:B------:R-:W4:Y:S01]  /*34a0*/  MUFU.EX2 R95, R95 ;  /* 0x0000005f005f7308 */ /* 0x000f220000000800 */
[----:B-1----:R-:W-:Y:S01]  /*34b0*/  FMUL.FTZ R100, R73, R40 ;  /* 0x0000002849647220 */ /* 0x002fe20000410000 */
[----:B------:R-:W-:Y:S01]  /*34c0*/  FMUL.FTZ R101, R70, R41 ;  /* 0x0000002946657220 */ /* 0x000fe20000410000 */
[----:B------:R-:W-:Y:S01]  /*34d0*/  FMUL.FTZ R104, R71, R42 ;  /* 0x0000002a47687220 */ /* 0x000fe20000410000 */
[-C--:B0-----:R-:W-:Y:S01]  /*34e0*/  FMUL.FTZ R42, R93, R88.reuse ;  /* 0x000000585d2a7220 */ /* 0x081fe20000410000 */
[----:B------:R-:W-:Y:S01]  /*34f0*/  FMUL.FTZ R105, R72, R43 ;  /* 0x0000002b48697220 */ /* 0x000fe20000410000 */
[----:B------:R-:W-:-:S02]  /*3500*/  FFMA.FTZ R40, R100, R88, R101 ;  /* 0x0000005864287223 */ /* 0x000fc40000010065 */
[----:B------:R-:W0:Y:S01]  /*3510*/  MUFU.EX2 R89, R89 ;  /* 0x0000005900597308 */ /* 0x000e220000000800 */
[----:B--2---:R-:W-:Y:S01]  /*3520*/  FMUL.FTZ R41, R99, R42 ;  /* 0x0000002a63297220 */ /* 0x004fe20000410000 */
[----:B---3--:R-:W-:Y:S01]  /*3530*/  FMUL.FTZ R108, R77, R44 ;  /* 0x0000002c4d6c7220 */ /* 0x008fe20000410000 */
[----:B------:R-:W-:Y:S01]  /*3540*/  FFMA.FTZ R40, R99, R40, R104 ;  /* 0x0000002863287223 */ /* 0x000fe20000010068 */
[----:B------:R-:W-:Y:S01]  /*3550*/  FMUL.FTZ R107, R74, R45 ;  /* 0x0000002d4a6b7220 */ /* 0x000fe20000410000 */
[----:B------:R-:W-:Y:S01]  /*3560*/  FMUL.FTZ R110, R75, R46 ;  /* 0x0000002e4b6e7220 */ /* 0x000fe20000410000 */
[----:B------:R-:W-:Y:S01]  /*3570*/  FMUL.FTZ R112, R80, R47 ;  /* 0x0000002f50707220 */ /* 0x000fe20000410000 */
[C---:B------:R-:W-:Y:S01]  /*3580*/  FFMA.FTZ R42, R98.reuse, R40, R105 ;  /* 0x00000028622a7223 */ /* 0x040fe20000010069 */
[----:B------:R-:W-:Y:S01]  /*3590*/  FMUL.FTZ R40, R98, R41 ;  /* 0x0000002962287220 */ /* 0x000fe20000410000 */
[----:B------:R-:W1:Y:S01]  /*35a0*/  MUFU.EX2 R83, R83 ;  /* 0x0000005300537308 */ /* 0x000e620000000800 */
[----:B----4-:R-:W-:Y:S01]  /*35b0*/  FMUL.FTZ R114, R81, R48 ;  /* 0x0000003051727220 */ /* 0x010fe20000410000 */
[C---:B------:R-:W-:Y:S01]  /*35c0*/  FFMA.FTZ R42, R97.reuse, R42, R108 ;  /* 0x0000002a612a7223 */ /* 0x040fe2000001006c */
[----:B------:R-:W-:Y:S01]  /*35d0*/  FMUL.FTZ R41, R97, R40 ;  /* 0x0000002861297220 */ /* 0x000fe20000410000 */
[----:B------:R-:W-:Y:S01]  /*35e0*/  FMUL.FTZ R113, R84, R49 ;  /* 0x0000003154717220 */ /* 0x000fe20000410000 */
[----:B------:R-:W-:Y:S01]  /*35f0*/  FMUL.FTZ R116, R79, R50 ;  /* 0x000000324f747220 */ /* 0x000fe20000410000 */
[C---:B------:R-:W-:Y:S01]  /*3600*/  FFMA.FTZ R42, R96.reuse, R42, R107 ;  /* 0x0000002a602a7223 */ /* 0x040fe2000001006b */
[----:B------:R-:W-:Y:S01]  /*3610*/  FMUL.FTZ R40, R96, R41 ;  /* 0x0000002960287220 */ /* 0x000fe20000410000 */
[----:B------:R-:W2:Y:S01]  /*3620*/  MUFU.EX2 R82, R82 ;  /* 0x0000005200527308 */ /* 0x000ea20000000800 */
[----:B------:R-:W-:Y:S01]  /*3630*/  FMUL.FTZ R51, R86, R51 ;  /* 0x0000003356337220 */ /* 0x000fe20000410000 */
[C---:B------:R-:W-:Y:S01]  /*3640*/  FFMA.FTZ R42, R95.reuse, R42, R110 ;  /* 0x0000002a5f2a7223 */ /* 0x040fe2000001006e */
[----:B------:R-:W-:Y:S01]  /*3650*/  FMUL.FTZ R40, R95, R40 ;  /* 0x000000285f287220 */ /* 0x000fe20000410000 */
[----:B------:R-:W-:Y:S01]  /*3660*/  FMUL.FTZ R118, R90, R53 ;  /* 0x000000355a767220 */ /* 0x000fe20000410000 */
[----:B------:R-:W-:Y:S01]  /*3670*/  FMUL.FTZ R53, R85, R54 ;  /* 0x0000003655357220 */ /* 0x000fe20000410000 */
[C---:B0-----:R-:W-:Y:S01]  /*3680*/  FFMA.FTZ R41, R89.reuse, R42, R112 ;  /* 0x0000002a59297223 */ /* 0x041fe20000010070 */
[----:B------:R-:W-:Y:S01]  /*3690*/  FMUL.FTZ R42, R89, R40 ;  /* 0x00000028592a7220 */ /* 0x000fe20000410000 */
[----:B------:R-:W0:Y:S01]  /*36a0*/  MUFU.EX2 R103, R103 ;  /* 0x0000006700677308 */ /* 0x000e220000000800 */
[----:B------:R-:W-:Y:S01]  /*36b0*/  FMUL.FTZ R40, R102, R69 ;  /* 0x0000004566287220 */ /* 0x000fe20000410000 */
[C---:B-1----:R-:W-:Y:S01]  /*36c0*/  FFMA.FTZ R43, R83.reuse, R41, R114 ;  /* 0x00000029532b7223 */ /* 0x042fe20000010072 */
[----:B------:R-:W-:Y:S01]  /*36d0*/  FMUL.FTZ R41, R83, R42 ;  /* 0x0000002a53297220 */ /* 0x000fe20000410000 */
[----:B------:R-:W-:-:S04]  /*36e0*/  FMUL.FTZ R55, R92, R55 ;  /* 0x000000375c377220 */ /* 0x000fc80000410000 */
[----:B------:R-:W1:Y:S01]  /*36f0*/  MUFU.EX2 R106, R106 ;  /* 0x0000006a006a7308 */ /* 0x000e620000000800 */
[C---:B--2---:R-:W-:Y:S01]  /*3700*/  FFMA.FTZ R43, R82.reuse, R43, R113 ;  /* 0x0000002b522b7223 */ /* 0x044fe20000010071 */
[----:B------:R-:W-:Y:S01]  /*3710*/  FMUL.FTZ R42, R82, R41 ;  /* 0x00000029522a7220 */ /* 0x000fe20000410000 */
[----:B------:R-:W-:Y:S01]  /*3720*/  FMUL.FTZ R41, R102, R68 ;  /* 0x0000004466297220 */ /* 0x000fe20000410000 */
[----:B------:R-:W-:-:S04]  /*3730*/  FMUL.FTZ R102, R87, R52 ;  /* 0x0000003457667220 */ /* 0x000fc80000410000 */
[----:B------:R-:W2:Y:S01]  /*3740*/  MUFU.EX2 R109, R109 ;  /* 0x0000006d006d7308 */ /* 0x000ea20000000800 */
[C---:B0-----:R-:W-:Y:S01]  /*3750*/  FFMA.FTZ R44, R103.reuse, R43, R116 ;  /* 0x0000002b672c7223 */ /* 0x041fe20000010074 */
[----:B------:R-:W-:-:S06]  /*3760*/  FMUL.FTZ R43, R103, R42 ;  /* 0x0000002a672b7220 */ /* 0x000fcc0000410000 */
[----:B------:R-:W0:Y:S01]  /*3770*/  MUFU.EX2 R111, R111 ;  /* 0x0000006f006f7308 */ /* 0x000e220000000800 */
[C---:B-1----:R-:W-:Y:S01]  /*3780*/  FFMA.FTZ R44, R106.reuse, R44, R51 ;  /* 0x0000002c6a2c7223 */ /* 0x042fe20000010033 */
[----:B------:R-:W-:-:S06]  /*3790*/  FMUL.FTZ R42, R106, R43 ;  /* 0x0000002b6a2a7220 */ /* 0x000fcc0000410000 */
[----:B------:R1:W3:Y:S01]  /*37a0*/  MUFU.EX2 R50, R40 ;  /* 0x0000002800327308 */ /* 0x0002e20000000800 */
[C---:B--2---:R-:W-:Y:S01]  /*37b0*/  FFMA.FTZ R44, R109.reuse, R44, R102 ;  /* 0x0000002c6d2c7223 */ /* 0x044fe20000010066 */
[----:B------:R-:W-:-:S06]  /*37c0*/  FMUL.FTZ R42, R109, R42 ;  /* 0x0000002a6d2a7220 */ /* 0x000fcc0000410000 */
[----:B------:R2:W4:Y:S01]  /*37d0*/  MUFU.EX2 R52, R41 ;  /* 0x0000002900347308 */ /* 0x0005220000000800 */
[C---:B0-----:R-:W-:Y:S01]  /*37e0*/  FFMA.FTZ R44, R111.reuse, R44, R118 ;  /* 0x0000002c6f2c7223 */ /* 0x041fe20000010076 */
[----:B------:R-:W-:Y:S01]  /*37f0*/  FMUL.FTZ R43, R111, R42 ;  /* 0x0000002a6f2b7220 */ /* 0x000fe20000410000 */
[----:B-1----:R-:W-:-:S04]  /*3800*/  IMAD R40, R22, UR18, RZ ;  /* 0x0000001216287c24 */ /* 0x002fc8000f8e02ff */
[C---:B------:R-:W-:Y:S02]  /*3810*/  IMAD R45, R23.reuse, UR19, R40 ;  /* 0x00000013172d7c24 */ /* 0x040fe4000f8e0228 */
[C---:B---3--:R-:W-:Y:S01]  /*3820*/  FFMA.FTZ R44, R50.reuse, R44, R53 ;  /* 0x0000002c322c7223 */ /* 0x048fe20000010035 */
[----:B--2---:R-:W-:Y:S01]  /*3830*/  FMUL.FTZ R41, R50, R43 ;  /* 0x0000002b32297220 */ /* 0x004fe20000410000 */
[----:B------:R-:W-:-:S05]  /*3840*/  IMAD.WIDE.U32 R42, R23, UR18, RZ ;  /* 0x00000012172a7c25 */ /* 0x000fca000f8e00ff */
[----:B------:R-:W-:Y:S01]  /*3850*/  IADD3 R43, R43, R45, RZ ;  /* 0x0000002d2b2b7210 */ /* 0x000fe20007ffe0ff */
[C---:B----4-:R-:W-:Y:S01]  /*3860*/  FFMA.FTZ R47, R52.reuse, R44, R55 ;  /* 0x0000002c342f7223 */ /* 0x050fe20000010037 */
[----:B------:R-:W-:Y:S01]  /*3870*/  FMUL.FTZ R46, R52, R41 ;  /* 0x00000029342e7220 */ /* 0x000fe20000410000 */
[C---:B------:R-:W-:Y:S02]  /*3880*/  IMAD R41, R91.reuse, UR21, R94 ;  /* 0x000000155b297c24 */ /* 0x040fe4000f8e025e */
[----:B------:R-:W-:Y:S01]  /*3890*/  IMAD.WIDE.U32 R42, R91, UR20, R42 ;  /* 0x000000145b2a7c25 */ /* 0x000fe2000f8e002a */
[----:B------:R-:W0:Y:S04]  /*38a0*/  SHFL.UP PT, R44, R47, 0x1, RZ ;  /* 0x042000002f2c7989 */ /* 0x000e2800000e00ff */
[----:B------:R-:W1:Y:S01]  /*38b0*/  SHFL.UP PT, R45, R46, 0x1, RZ ;  /* 0x042000002e2d7989 */ /* 0x000e6200000e00ff */
[----:B------:R-:W-:-:S02]  /*38c0*/  IADD3 R41, R43, R41, RZ ;  /* 0x000000292b297210 */ /* 0x000fc40007ffe0ff */
[----:B------:R-:W-:-:S04]  /*38d0*/  LEA R40, P1, R42, UR22, 0x2 ;  /* 0x000000162a287c11 */ /* 0x000fc8000f8210ff */
[----:B------:R-:W-:-:S05]  /*38e0*/  LEA.HI.X R41, R42, UR23, R41, 0x2, P1 ;  /* 0x000000172a297c11 */ /* 0x000fca00088f1429 */
[----:B------:R2:W5:Y:S01]  /*38f0*/  LDG.E R115, desc[UR8][R40.64] ;  /* 0x0000000828737981 */ /* 0x000562000c1e1900 */
[----:B------:R-:W-:Y:S01]  /*3900*/  ISETP.GE.AND P1, PT, R17, 0x10, PT ;  /* 0x000000101100780c */ /* 0x000fe20003f26270 */
[----:B------:R-:W-:Y:S01]  /*3910*/  BSSY B0, `(.L_x_3797) ;  /* 0x0000037000007945 */ /* 0x000fe20003800000 */
[----:B------:R-:W-:Y:S01]  /*3920*/  SHF.R.U32.HI R94, RZ, 0x5, R8 ;  /* 0x00000005ff5e7819 */ /* 0x000fe20000011608 */
[C---:B0-----:R-:W-:Y:S01]  /*3930*/  @P0 FFMA.FTZ R47, R46.reuse, R44, R47 ;  /* 0x0000002c2e2f0223 */ /* 0x041fe2000001002f */
[----:B------:R-:W-:Y:S01]  /*3940*/  MOV R44, 0x3f800000 ;  /* 0x3f800000002c7802 */ /* 0x000fe20000000f00 */
[----:B-1----:R-:W-:-:S03]  /*3950*/  @P0 FMUL.FTZ R46, R46, R45 ;  /* 0x0000002d2e2e0220 */ /* 0x002fc60000410000 */
[----:B------:R-:W0:Y:S01]  /*3960*/  SHFL.UP PT, R42, R47, 0x2, RZ ;  /* 0x044000002f2a7989 */ /* 0x000e2200000e00ff */
[----:B------:R-:W-:Y:S02]  /*3970*/  ISETP.GE.AND P0, PT, R17, 0x2, PT ;  /* 0x000000021100780c */ /* 0x000fe40003f06270 */
[----:B------:R-:W-:Y:S01]  /*3980*/  MOV R45, RZ ;  /* 0x000000ff002d7202 */ /* 0x000fe20000000f00 */
        /* <DEDUP_REMOVED lines=8> */
[----:B--2---:R-:W0:Y:S01]  /*3a10*/  SHFL.UP PT, R40, R47, 0x8, RZ ;  /* 0x050000002f287989 */ /* 0x004e2200000e00ff */
[----:B------:R-:W-:-:S03]  /*3a20*/  ISETP.GE.AND P0, PT, R17, 0x8, PT ;  /* 0x000000081100780c */ /* 0x000fc60003f06270 */
[----:B------:R-:W1:Y:S10]  /*3a30*/  SHFL.UP PT, R41, R46, 0x8, RZ ;  /* 0x050000002e297989 */ /* 0x000e7400000e00ff */
[C---:B0-----:R-:W-:Y:S01]  /*3a40*/  @P0 FFMA.FTZ R47, R46.reuse, R40, R47 ;  /* 0x000000282e2f0223 */ /* 0x041fe2000001002f */
[----:B-1----:R-:W-:-:S04]  /*3a50*/  @P0 FMUL.FTZ R46, R46, R41 ;  /* 0x000000292e2e0220 */ /* 0x002fc80000410000 */
[----:B------:R-:W0:Y:S01]  /*3a60*/  SHFL.UP PT, R40, R47, 0x10, RZ ;  /* 0x060000002f287989 */ /* 0x000e2200000e00ff */
[----:B------:R-:W-:-:S03]  /*3a70*/  ISETP.NE.AND P0, PT, R15, RZ, PT ;  /* 0x000000ff0f00720c */ /* 0x000fc60003f05270 */
[----:B------:R-:W1:Y:S01]  /*3a80*/  SHFL.UP PT, R41, R46, 0x10, RZ ;  /* 0x060000002e297989 */ /* 0x000e6200000e00ff */
[----:B------:R-:W-:-:S13]  /*3a90*/  ISETP.EQ.OR P0, PT, RZ, UR4, P0 ;  /* 0x00000004ff007c0c */ /* 0x000fda0008702670 */
[----:B------:R-:W-:-:S05]  /*3aa0*/  @!P0 LEA R48, R91, UR5, 0x3 ;  /* 0x000000055b308c11 */ /* 0x000fca000f8e18ff */
[----:B------:R-:W2:Y:S01]  /*3ab0*/  @!P0 LDS.64 R44, [R48+0x10b0] ;  /* 0x0010b000302c8984 */ /* 0x000ea20000000a00 */
[----:B0-----:R-:W-:Y:S01]  /*3ac0*/  @P1 FFMA.FTZ R47, R46, R40, R47 ;  /* 0x000000282e2f1223 */ /* 0x001fe2000001002f */
[----:B------:R-:W-:Y:S02]  /*3ad0*/  @!P2 SHF.R.U32.HI R40, RZ, 0x2, R8 ;  /* 0x00000002ff28a819 */ /* 0x000fe40000011608 */
[----:B------:R-:W-:Y:S01]  /*3ae0*/  ISETP.NE.AND P0, PT, R94, RZ, PT ;  /* 0x000000ff5e00720c */ /* 0x000fe20003f05270 */
[----:B-1----:R-:W-:Y:S01]  /*3af0*/  @P1 FMUL.FTZ R46, R46, R41 ;  /* 0x000000292e2e1220 */ /* 0x002fe20000410000 */
[----:B------:R-:W-:Y:S01]  /*3b00*/  @!P2 LOP3.LUT R49, R40, 0x3ffffff8, RZ, 0xc0, !PT ;  /* 0x3ffffff82831a812 */ /* 0x000fe200078ec0ff */
[----:B------:R-:W-:Y:S04]  /*3b10*/  SHFL.UP PT, R117, R47, 0x1, RZ ;  /* 0x042000002f757989 */ /* 0x000fe800000e00ff */
[----:B------:R2:W-:Y:S01]  /*3b20*/  @!P2 STS.64 [R49+UR5+0x1090], R46 ;  /* 0x0010902e3100a988 */ /* 0x0005e20008000a05 */
[----:B------:R-:W-:Y:S01]  /*3b30*/  BAR.SYNC.DEFER_BLOCKING 0x0 ;  /* 0x0000000000007b1d */ /* 0x000fe20000010000 */
[----:B------:R-:W-:-:S04]  /*3b40*/  ISETP.NE.AND P2, PT, R17, RZ, P0 ;  /* 0x000000ff1100720c */ /* 0x000fc80000745270 */
[----:B------:R-:W-:Y:S01]  /*3b50*/  @P0 ISETP.NE.AND P1, PT, R17, RZ, PT ;  /* 0x000000ff1100020c */ /* 0x000fe20003f25270 */
[----:B------:R-:W-:Y:S04]  /*3b60*/  SHFL.UP PT, R54, R46, 0x1, RZ ;  /* 0x042000002e367989 */ /* 0x000fe800000e00ff */
[----:B------:R-:W0:Y:S01]  /*3b70*/  LDS.128 R40, [UR5+0x1090] ;  /* 0x00109005ff287984 */ /* 0x000e220008000c00 */
[----:B--2---:R-:W-:Y:S02]  /*3b80*/  @P0 MOV R49, R45 ;  /* 0x0000002d00310202 */ /* 0x004fe40000000f00 */
[----:B------:R-:W-:Y:S01]  /*3b90*/  @P0 MOV R48, R44 ;  /* 0x0000002c00300202 */ /* 0x000fe20000000f00 */
        /* <DEDUP_REMOVED lines=14> */
.L_x_3798:
[----:B------:R-:W-:Y:S05]  /*3c80*/  BSYNC B0 ;  /* 0x0000000000007941 */ /* 0x000fea0003800000 */
.L_x_3797:
        /* <DEDUP_REMOVED lines=39> */
.L_x_3800:
[----:B------:R-:W-:Y:S05]  /*3f00*/  BSYNC B0 ;  /* 0x0000000000007941 */ /* 0x000fea0003800000 */
.L_x_3799:
        /* <DEDUP_REMOVED lines=19> */
.L_x_3796:
        /* <DEDUP_REMOVED lines=23> */
[----:B0-----:R-:W0:Y:S01]  /*41b0*/  LDS.128 R44, [R4+0x200] ;  /* 0x00020000042c7984 */ /* 0x001e220000000c00 */
[----:B------:R-:W-:Y:S01]  /*41c0*/  IMAD R0, R22, UR6, RZ ;  /* 0x0000000616007c24 */ /* 0x000fe2000f8e02ff */
[----:B------:R-:W-:Y:S02]  /*41d0*/  IADD3 R3, R3, R5, RZ ;  /* 0x0000000503037210 */ /* 0x000fe40007ffe0ff */
[----:B------:R-:W2:Y:S01]  /*41e0*/  LDS.128 R48, [R4+0x400] ;  /* 0x0004000004307984 */ /* 0x000ea20000000c00 */
        /* <DEDUP_REMOVED lines=11> */
[----:B0-----:R1:W-:Y:S04]  /*42a0*/  STG.E.128 desc[UR8][R2.64+0x200], R44 ;  /* 0x0002002c02007986 */ /* 0x0013e8000c101d08 */
[----:B--2---:R1:W-:Y:S04]  /*42b0*/  STG.E.128 desc[UR8][R2.64+0x400], R48 ;  /* 0x0004003002007986 */ /* 0x0043e8000c101d08 */
[----:B----4-:R1:W-:Y:S01]  /*42c0*/  STG.E.128 desc[UR8][R2.64+0x600], R52 ;  /* 0x0006003402007986 */ /* 0x0103e2000c101d08 */
[----:B------:R-:W-:Y:S05]  /*42d0*/  @!P0 BRA `(.L_x_3802) ;  /* 0xffffffc000c48947 */ /* 0x000fea000383ffff */
[----:B------:R-:W-:Y:S05]  /*42e0*/  EXIT ;  /* 0x000000000000794d */ /* 0x000fea0003800000 */
.L_x_3803:
        /* <DEDUP_REMOVED lines=9> */
.L_x_5268:


//--------------------- .text._Z25selective_scan_fwd_kernelI32Selective_Scan_fwd_kernel_traitsILi64ELi16ELi1ELb1ELb1ELb0ELb1EffEEv13SSMParamsBase --------------------------
	.section	.text._Z25selective_scan_fwd_kernelI32Selective_Scan_fwd_kernel_traitsILi64ELi16ELi1ELb1ELb1ELb0ELb1EffEEv13SSMParamsBase,"ax",@progbits
	.align	128
        .global         _Z25selective_scan_fwd_kernelI32Selective_Scan_fwd_kernel_traitsILi64ELi16ELi1ELb1ELb1ELb0ELb1EffEEv13SSMParamsBase
        .type           _Z25selective_scan_fwd_kernelI32Selective_Scan_fwd_kernel_traitsILi64ELi16ELi1ELb1ELb1ELb0ELb1EffEEv13SSMParamsBase,@function
        .size           _Z25selective_scan_fwd_kernelI32Selective_Scan_fwd_kernel_traitsILi64ELi16ELi1ELb1ELb1ELb0ELb1EffEEv13SSMParamsBase,(.L_x_5269 - _Z25selective_scan_fwd_kernelI32Selective_Scan_fwd_kernel_traitsILi64ELi16ELi1ELb1ELb1ELb0ELb1EffEEv13SSMParamsBase)
        .other          _Z25selective_scan_fwd_kernelI32Selective_Scan_fwd_kernel_traitsILi64ELi16ELi1ELb1ELb1ELb0ELb1EffEEv13SSMParamsBase,@"STO_CUDA_ENTRY STV_DEFAULT"
_Z25selective_scan_fwd_kernelI32Selective_Scan_fwd_kernel_traitsILi64ELi16ELi1ELb1ELb1ELb0ELb1EffEEv13SSMParamsBase:
.text._Z25selective_scan_fwd_kernelI32Selective_Scan_fwd_kernel_traitsILi64ELi16ELi1ELb1ELb1ELb0ELb1EffEEv13SSMParamsBase:
        /* <DEDUP_REMOVED lines=101> */
.L_x_3842:
        /* <DEDUP_REMOVED lines=91> */
.L_x_3805:
[----:B------:R-:W-:Y:S05]  /*0c00*/  BSYNC B0 ;  /* 0x0000000000007941 */ /* 0x000fea0003800000 */
.L_x_3804:
        /* <DEDUP_REMOVED lines=37> */
.L_x_3807:
[----:B------:R-:W-:Y:S05]  /*0e60*/  BSYNC B0 ;  /* 0x0000000000007941 */ /* 0x000fea0003800000 */
.L_x_3806:
        /* <DEDUP_REMOVED lines=35> */
.L_x_3809:
[----:B------:R-:W-:Y:S05]  /*10a0*/  BSYNC B0 ;  /* 0x0000000000007941 */ /* 0x000fea0003800000 */
.L_x_3808:
        /* <DEDUP_REMOVED lines=37> */
.L_x_3811:
[----:B------:R-:W-:Y:S05]  /*1300*/  BSYNC B0 ;  /* 0x0000000000007941 */ /* 0x000fea0003800000 */
.L_x_3810:
        /* <DEDUP_REMOVED lines=35> */
.L_x_3813:
[----:B------:R-:W-:Y:S05]  /*1540*/  BSYNC B0 ;  /* 0x0000000000007941 */ /* 0x000fea0003800000 */
.L_x_3812:
        /* <DEDUP_REMOVED lines=37> */
.L_x_3815:
[----:B------:R-:W-:Y:S05]  /*17a0*/  BSYNC B0 ;  /* 0x0000000000007941 */ /* 0x000fea0003800000 */
.L_x_3814:
        /* <DEDUP_REMOVED lines=35> */
.L_x_3817:
[----:B------:R-:W-:Y:S05]  /*19e0*/  BSYNC B0 ;  /* 0x0000000000007941 */ /* 0x000fea0003800000 */
.L_x_3816:
        /* <DEDUP_REMOVED lines=37> */
.L_x_3819:
[----:B------:R-:W-:Y:S05]  /*1c40*/  BSYNC B0 ;  /* 0x0000000000007941 */ /* 0x000fea0003800000 */
.L_x_3818:
        /* <DEDUP_REMOVED lines=35> */
.L_x_3821:
[----:B------:R-:W-:Y:S05]  /*1e80*/  BSYNC B0 ;  /* 0x0000000000007941 */ /* 0x000fea0003800000 */
.L_x_3820:
        /* <DEDUP_REMOVED lines=41> */
.L_x_3823:
[----:B------:R-:W-:Y:S05]  /*2120*/  BSYNC B0 ;  /* 0x0000000000007941 */ /* 0x000fea0003800000 */
.L_x_3822:
        /* <DEDUP_REMOVED lines=33> */
.L_x_3825:
[----:B------:R-:W-:Y:S05]  /*2340*/  BSYNC B0 ;  /* 0x0000000000007941 */ /* 0x000fea0003800000 */
.L_x_3824:
        /* <DEDUP_REMOVED lines=33> */
.L_x_3827:
[----:B------:R-:W-:Y:S05]  /*2560*/  BSYNC B0 ;  /* 0x0000000000007941 */ /* 0x000fea0003800000 */
.L_x_3826:
        /* <DEDUP_REMOVED lines=33> */
.L_x_3829:
[----:B------:R-:W-:Y:S05]  /*2780*/  BSYNC B0 ;  /* 0x0000000000007941 */ /* 0x000fea0003800000 */
.L_x_3828:
        /* <DEDUP_REMOVED lines=33> */
.L_x_3831:
[----:B------:R-:W-:Y:S05]  /*29a0*/  BSYNC B0 ;  /* 0x0000000000007941 */ /* 0x000fea0003800000 */
.L_x_3830:
        /* <DEDUP_REMOVED lines=33> */
.L_x_3833:
[----:B------:R-:W-:Y:S05]  /*2bc0*/  BSYNC B0 ;  /* 0x0000000000007941 */ /* 0x000fea0003800000 */
.L_x_3832:
        /* <DEDUP_REMOVED lines=33> */
.L_x_3835:
[----:B------:R-:W-:Y:S05]  /*2de0*/  BSYNC B0 ;  /* 0x0000000000007941 */ /* 0x000fea0003800000 */
.L_x_3834:
        /* <DEDUP_REMOVED lines=48> */
.L_x_3841:
[----:B-1----:R-:W-:Y:S01]  /*30f0*/  IMAD R25, R19, UR10, RZ ;  /* 0x0000000a13197c24 */ /* 0x002fe2000f8e02ff */
[----:B------:R-:W-:Y:S01]  /*3100*/  SHF.R.S32.HI R95, RZ, 0x1f, R91 ;  /* 0x0000001fff5f7819 */ /* 0x000fe2000001145b */
[----:B------:R-:W-:-:S04]  /*3110*/  IMAD.WIDE.U32 R26, R20, UR10, RZ ;  /* 0x0000000a141a7c25 */ /* 0x000fc8000f8e00ff */
[----:B------:R-:W-:Y:S02]  /*3120*/  IMAD R25, R20, UR11, R25 ;  /* 0x0000000b14197c24 */ /* 0x000fe4000f8e0219 */
[C---:B------:R-:W-:Y:S02]  /*3130*/  IMAD R24, R95.reuse, UR12, RZ ;  /* 0x0000000c5f187c24 */ /* 0x040fe4000f8e02ff */
[----:B0-----:R-:W-:Y:S01]  /*3140*/  IMAD R28, R95, UR16, RZ ;  /* 0x000000105f1c7c24 */ /* 0x001fe2000f8e02ff */
        /* <DEDUP_REMOVED lines=15> */
[----:B------:R-:W2:Y:S04]  /*3240*/  LDG.E.128 R32, desc[UR8][R56.64+0x400] ;  /* 0x0004000838207981 */ /* 0x000ea8000c1e1d00 */
[----:B------:R-:W2:Y:S01]  /*3250*/  LDG.E.128 R36, desc[UR8][R56.64+0x600] ;  /* 0x0006000838247981 */ /* 0x000ea2000c1e1d00 */
[----:B------:R-:W-:-:S02]  /*3260*/  ISETP.GE.AND P0, PT, R13, 0x1, PT ;  /* 0x000000010d00780c */ /* 0x000fc40003f06270 */
[----:B------:R-:W-:Y:S01]  /*3270*/  ISETP.NE.AND P2, PT, R13, 0x1f, PT ;  /* 0x0000001f0d00780c */ /* 0x000fe20003f45270 */
[----:B------:R-:W0:Y:S01]  /*3280*/  S2UR UR6, SR_CgaCtaId ;  /* 0x00000000000679c3 */ /* 0x000e220000008800 */
[----:B------:R-:W-:Y:S02]  /*3290*/  UMOV UR5, 0x400 ;  /* 0x0000040000057882 */ /* 0x000fe40000000000 */
        /* <DEDUP_REMOVED lines=64> */
[----:B------:R-:W-:-:S02]  /*36a0*/  IMAD R27, R19, UR18, RZ ;  /* 0x00000012131b7c24 */ /* 0x000fc4000f8e02ff */
[----:B------:R-:W-:Y:S01]  /*36b0*/  FMUL.FTZ R34, R94, R35 ;  /* 0x000000235e227220 */ /* 0x000fe20000410000 */
[----:B------:R-:W-:Y:S01]  /*36c0*/  FMUL.FTZ R25, R39, R24 ;  /* 0x0000001827197220 */ /* 0x000fe20000410000 */
[----:B---3--:R-:W-:Y:S01]  /*36d0*/  FFMA.FTZ R26, R38, R26, R107 ;  /* 0x0000001a261a7223 */ /* 0x008fe2000001006b */
[----:B------:R-:W2:Y:S01]  /*36e0*/  MUFU.EX2 R59, R59 ;  /* 0x0000003b003b7308 */ /* 0x000ea20000000800 */
[----:B------:R-:W-:Y:S02]  /*36f0*/  IMAD R29, R20, UR19, R27 ;  /* 0x00000013141d7c24 */ /* 0x000fe4000f8e021b */
[----:B------:R-:W-:Y:S01]  /*3700*/  FMUL.FTZ R24, R38, R25 ;  /* 0x0000001926187220 */ /* 0x000fe20000410000 */
[----:B-1----:R-:W-:-:S03]  /*3710*/  FFMA.FTZ R26, R37, R26, R110 ;  /* 0x0000001a251a7223 */ /* 0x002fc6000001006e */
[----:B------:R-:W-:Y:S01]  /*3720*/  FMUL.FTZ R25, R37, R24 ;  /* 0x0000001825197220 */ /* 0x000fe20000410000 */
[----:B------:R-:W1:Y:S01]  /*3730*/  MUFU.EX2 R106, R106 ;  /* 0x0000006a006a7308 */ /* 0x000e620000000800 */
[C---:B0-----:R-:W-:Y:S02]  /*3740*/  FFMA.FTZ R26, R36.reuse, R26, R111 ;  /* 0x0000001a241a7223 */ /* 0x041fe4000001006f */
[----:B------:R-:W-:Y:S02]  /*3750*/  FMUL.FTZ R25, R36, R25 ;  /* 0x0000001924197220 */ /* 0x000fe40000410000 */
[C---:B------:R-:W-:Y:S02]  /*3760*/  FFMA.FTZ R26, R56.reuse, R26, R113 ;  /* 0x0000001a381a7223 */ /* 0x040fe40000010071 */
[----:B------:R-:W-:Y:S01]  /*3770*/  FMUL.FTZ R24, R56, R25 ;  /* 0x0000001938187220 */ /* 0x000fe20000410000 */
[----:B------:R-:W0:Y:S01]  /*3780*/  MUFU.EX2 R109, R109 ;  /* 0x0000006d006d7308 */ /* 0x000e220000000800 */
[----:B--2---:R-:W-:-:S02]  /*3790*/  FFMA.FTZ R26, R59, R26, R114 ;  /* 0x0000001a3b1a7223 */ /* 0x004fc40000010072 */
[----:B------:R-:W-:-:S05]  /*37a0*/  FMUL.FTZ R25, R59, R24 ;  /* 0x000000183b197220 */ /* 0x000fca0000410000 */
[----:B------:R-:W2:Y:S01]  /*37b0*/  MUFU.EX2 R112, R112 ;  /* 0x0000007000707308 */ /* 0x000ea20000000800 */
[C---:B-1----:R-:W-:Y:S01]  /*37c0*/  FFMA.FTZ R24, R106.reuse, R26, R115 ;  /* 0x0000001a6a187223 */ /* 0x042fe20000010073 */
[----:B------:R-:W-:-:S06]  /*37d0*/  FMUL.FTZ R26, R106, R25 ;  /* 0x000000196a1a7220 */ /* 0x000fcc0000410000 */
[----:B------:R-:W1:Y:S01]  /*37e0*/  MUFU.EX2 R103, R103 ;  /* 0x0000006700677308 */ /* 0x000e620000000800 */
[C---:B0-----:R-:W-:Y:S01]  /*37f0*/  FFMA.FTZ R28, R109.reuse, R24, R116 ;  /* 0x000000186d1c7223 */ /* 0x041fe20000010074 */
[----:B------:R-:W-:Y:S01]  /*3800*/  FMUL.FTZ R27, R109, R26 ;  /* 0x0000001a6d1b7220 */ /* 0x000fe20000410000 */
[----:B------:R-:W-:-:S04]  /*3810*/  IMAD.WIDE.U32 R24, R20, UR18, RZ ;  /* 0x0000001214187c25 */ /* 0x000fc8000f8e00ff */
[----:B------:R-:W-:Y:S01]  /*3820*/  IMAD R26, R95, UR20, RZ ;  /* 0x000000145f1a7c24 */ /* 0x000fe2000f8e02ff */
[----:B------:R-:W-:Y:S01]  /*3830*/  IADD3 R25, R25, R29, RZ ;  /* 0x0000001d19197210 */ /* 0x000fe20007ffe0ff */
[C---:B--2---:R-:W-:Y:S01]  /*3840*/  FFMA.FTZ R28, R112.reuse, R28, R117 ;  /* 0x0000001c701c7223 */ /* 0x044fe20000010075 */
[----:B------:R-:W-:Y:S01]  /*3850*/  FMUL.FTZ R30, R112, R27 ;  /* 0x0000001b701e7220 */ /* 0x000fe20000410000 */
[C---:B------:R-:W-:Y:S02]  /*3860*/  IMAD R27, R91.reuse, UR21, R26 ;  /* 0x000000155b1b7c24 */ /* 0x040fe4000f8e021a */
[----:B------:R-:W-:-:S04]  /*3870*/  IMAD.WIDE.U32 R24, R91, UR20, R24 ;  /* 0x000000145b187c25 */ /* 0x000fc8000f8e0018 */
[C---:B-1----:R-:W-:Y:S01]  /*3880*/  FFMA.FTZ R31, R103.reuse, R28, R34 ;  /* 0x0000001c671f7223 */ /* 0x042fe20000010022 */
[----:B------:R-:W-:Y:S01]  /*3890*/  FMUL.FTZ R30, R103, R30 ;  /* 0x0000001e671e7220 */ /* 0x000fe20000410000 */
[----:B------:R-:W-:Y:S02]  /*38a0*/  IADD3 R25, R25, R27, RZ ;  /* 0x0000001b19197210 */ /* 0x000fe40007ffe0ff */
[C---:B------:R-:W-:Y:S01]  /*38b0*/  LEA R26, P1, R24.reuse, UR22, 0x2 ;  /* 0x00000016181a7c11 */ /* 0x040fe2000f8210ff */
[----:B------:R-:W0:Y:S03]  /*38c0*/  SHFL.UP PT, R28, R31, 0x1, RZ ;  /* 0x042000001f1c7989 */ /* 0x000e2600000e00ff */
[----:B------:R-:W-:Y:S01]  /*38d0*/  LEA.HI.X R27, R24, UR23, R25, 0x2, P1 ;  /* 0x00000017181b7c11 */ /* 0x000fe200088f1419 */
[----:B------:R-:W1:Y:S01]  /*38e0*/  SHFL.UP PT, R29, R30, 0x1, RZ ;  /* 0x042000001e1d7989 */ /* 0x000e6200000e00ff */
[----:B0-----:R-:W-:Y:S01]  /*38f0*/  @P0 FFMA.FTZ R31, R30, R28, R31 ;  /* 0x0000001c1e1f0223 */ /* 0x001fe2000001001f */
[----:B------:R-:W-:-:S02]  /*3900*/  ISETP.GE.AND P1, PT, R13, 0x10, PT ;  /* 0x000000100d00780c */ /* 0x000fc40003f26270 */
[----:B------:R0:W5:Y:S01]  /*3910*/  LDG.E R35, desc[UR8][R26.64] ;  /* 0x000000081a237981 */ /* 0x000162000c1e1900 */
[--C-:B------:R-:W-:Y:S01]  /*3920*/  SHF.R.U32.HI R119, RZ, 0x5, R15.reuse ;  /* 0x00000005ff777819 */ /* 0x100fe2000001160f */
[----:B-1----:R-:W-:Y:S01]  /*3930*/  @P0 FMUL.FTZ R30, R30, R29 ;  /* 0x0000001d1e1e0220 */ /* 0x002fe20000410000 */
[----:B------:R-:W-:Y:S01]  /*3940*/  ISETP.GE.AND P0, PT, R13, 0x2, PT ;  /* 0x000000020d00780c */ /* 0x000fe20003f06270 */
[----:B------:R-:W1:Y:S01]  /*3950*/  SHFL.UP PT, R24, R31, 0x2, RZ ;  /* 0x044000001f187989 */ /* 0x000e6200000e00ff */
[----:B------:R-:W-:Y:S01]  /*3960*/  MOV R29, RZ ;  /* 0x000000ff001d7202 */ /* 0x000fe20000000f00 */
[----:B------:R-:W-:Y:S02]  /*3970*/  BSSY B0, `(.L_x_3837) ;  /* 0x0000035000007945 */ /* 0x000fe40003800000 */
[----:B------:R-:W2:Y:S01]  /*3980*/  SHFL.UP PT, R25, R30, 0x2, RZ ;  /* 0x044000001e197989 */ /* 0x000ea200000e00ff */
[----:B0-----:R-:W-:Y:S01]  /*3990*/  @!P2 MOV R27, 0x400 ;  /* 0x00000400001ba802 */ /* 0x001fe20000000f00 */
[----:B------:R-:W0:Y:S01]  /*39a0*/  @!P2 S2R R28, SR_CgaCtaId ;  /* 0x00000000001ca919 */ /* 0x000e220000008800 */
[----:B------:R-:W-:-:S04]  /*39b0*/  @!P2 SHF.R.U32.HI R26, RZ, 0x2, R15 ;  /* 0x00000002ff1aa819 */ /* 0x000fc8000001160f */
[----:B------:R-:W-:Y:S01]  /*39c0*/  @!P2 LOP3.LUT R26, R26, 0x3ffffff8, RZ, 0xc0, !PT ;  /* 0x3ffffff81a1aa812 */ /* 0x000fe200078ec0ff */
[C---:B-1----:R-:W-:Y:S01]  /*39d0*/  @P0 FFMA.FTZ R31, R30.reuse, R24, R31 ;  /* 0x000000181e1f0223 */ /* 0x042fe2000001001f */
[----:B--2---:R-:W-:-:S04]  /*39e0*/  @P0 FMUL.FTZ R30, R30, R25 ;  /* 0x000000191e1e0220 */ /* 0x004fc80000410000 */
[----:B------:R-:W1:Y:S01]  /*39f0*/  SHFL.UP PT, R24, R31, 0x4, RZ ;  /* 0x048000001f187989 */ /* 0x000e6200000e00ff */
[----:B------:R-:W-:-:S03]  /*3a00*/  ISETP.GE.AND P0, PT, R13, 0x4, PT ;  /* 0x000000040d00780c */ /* 0x000fc60003f06270 */
[----:B------:R-:W2:Y:S01]  /*3a10*/  SHFL.UP PT, R25, R30, 0x4, RZ ;  /* 0x048000001e197989 */ /* 0x000ea200000e00ff */
[----:B0-----:R-:W-:Y:S02]  /*3a20*/  @!P2 LEA R27, R28, R27, 0x18 ;  /* 0x0000001b1c1ba211 */ /* 0x001fe400078ec0ff */
[----:B------:R-:W-:Y:S02]  /*3a30*/  MOV R28, 0x3f800000 ;  /* 0x3f800000001c7802 */ /* 0x000fe40000000f00 */
[----:B------:R-:W-:-:S05]  /*3a40*/  @!P2 IADD3 R33, R27, R26, RZ ;  /* 0x0000001a1b21a210 */ /* 0x000fca0007ffe0ff */
[C---:B-1----:R-:W-:Y:S01]  /*3a50*/  @P0 FFMA.FTZ R31, R30.reuse, R24, R31 ;  /* 0x000000181e1f0223 */ /* 0x042fe2000001001f */
[----:B--2---:R-:W-:-:S04]  /*3a60*/  @P0 FMUL.FTZ R30, R30, R25 ;  /* 0x000000191e1e0220 */ /* 0x004fc80000410000 */
[----:B------:R-:W0:Y:S01]  /*3a70*/  SHFL.UP PT, R24, R31, 0x8, RZ ;  /* 0x050000001f187989 */ /* 0x000e2200000e00ff */
        /* <DEDUP_REMOVED lines=10> */
[C---:B0-----:R-:W-:Y:S01]  /*3b20*/  @P1 FFMA.FTZ R31, R30.reuse, R24, R31 ;  /* 0x000000181e1f1223 */ /* 0x041fe2000001001f */
[----:B------:R-:W-:Y:S01]  /*3b30*/  ISETP.NE.AND P0, PT, R119, RZ, PT ;  /* 0x000000ff7700720c */ /* 0x000fe20003f05270 */
[----:B-1----:R-:W-:-:S03]  /*3b40*/  @P1 FMUL.FTZ R30, R30, R25 ;  /* 0x000000191e1e1220 */ /* 0x002fc60000410000 */
[----:B------:R-:W-:Y:S04]  /*3b50*/  SHFL.UP PT, R118, R31, 0x1, RZ ;  /* 0x042000001f767989 */ /* 0x000fe800000e00ff */
[----:B------:R2:W-:Y:S01]  /*3b60*/  @!P2 STS.64 [R33+0x1090], R30 ;  /* 0x0010901e2100a388 */ /* 0x0005e20000000a00 */
[----:B------:R-:W-:Y:S01]  /*3b70*/  BAR.SYNC.DEFER_BLOCKING 0x0 ;  /* 0x0000000000007b1d */ /* 0x000fe20000010000 */
[----:B------:R-:W-:-:S03]  /*3b80*/  ISETP.NE.AND P2, PT, R13, RZ, P0 ;  /* 0x000000ff0d00720c */ /* 0x000fc60000745270 */
[----:B------:R-:W-:Y:S02]  /*3b90*/  @P0 ISETP.NE.AND P1, PT, R13, RZ, PT ;  /* 0x000000ff0d00020c */ /* 0x000fe40003f25270 */
[----:B------:R-:W-:Y:S04]  /*3ba0*/  SHFL.UP PT, R95, R30, 0x1, RZ ;  /* 0x042000001e5f7989 */ /* 0x000fe800000e00ff */
[----:B------:R-:W0:Y:S01]  /*3bb0*/  LDS.128 R24, [UR5+0x1090] ;  /* 0x00109005ff187984 */ /* 0x000e220008000c00 */
[----:B--2---:R-:W-:Y:S02]  /*3bc0*/  @P0 MOV R33, R29 ;  /* 0x0000001d00210202 */ /* 0x004fe40000000f00 */
[----:B------:R-:W-:Y:S01]  /*3bd0*/  @P0 MOV R32, R28 ;  /* 0x0000001c00200202 */ /* 0x000fe20000000f00 */
[----:B0-----:R-:W-:Y:S01]  /*3be0*/  @P0 FMUL.FTZ R119, R95, R24 ;  /* 0x000000185f770220 */ /* 0x001fe20000410000 */
        /* <DEDUP_REMOVED lines=13> */
.L_x_3838:
[----:B------:R-:W-:Y:S05]  /*3cc0*/  BSYNC B0 ;  /* 0x0000000000007941 */ /* 0x000fea0003800000 */
.L_x_3837:
        /* <DEDUP_REMOVED lines=39> */
.L_x_3840:
[----:B------:R-:W-:Y:S05]  /*3f40*/  BSYNC B0 ;  /* 0x0000000000007941 */ /* 0x000fea0003800000 */
.L_x_3839:
        /* <DEDUP_REMOVED lines=19> */
.L_x_3836:
        /* <DEDUP_REMOVED lines=20> */
[----:B-1----:R-:W1:Y:S01]  /*41c0*/  LDS.128 R32, [R2+0x200] ;  /* 0x0002000002207984 */ /* 0x002e620000000c00 */
[-C--:B---3--:R-:W-:Y:S01]  /*41d0*/  IMAD R56, R17, R58.reuse, RZ ;  /* 0x0000003a11387224 */ /* 0x088fe200078e02ff */
[----:B------:R-:W-:Y:S02]  /*41e0*/  IADD3 R23, R23, R57, RZ ;  /* 0x0000003917177210 */ /* 0x000fe40007ffe0ff */
[----:B0-----:R-:W0:Y:S01]  /*41f0*/  LDS.128 R28, [R2+0x400] ;  /* 0x00040000021c7984 */ /* 0x001e220000000c00 */
        /* <DEDUP_REMOVED lines=20> */
[----:B-1----:R-:W-:Y:S04]  /*4340*/  STG.E.128 desc[UR8][R22.64+0x200], R32 ;  /* 0x0002002016007986 */ /* 0x002fe8000c101d08 */
[----:B0-----:R-:W-:Y:S04]  /*4350*/  STG.E.128 desc[UR8][R22.64+0x400], R28 ;  /* 0x0004001c16007986 */ /* 0x001fe8000c101d08 */
        /* <DEDUP_REMOVED lines=150> */
.L_x_3843:
        /* <DEDUP_REMOVED lines=12> */
.L_x_5269:


//--------------------- .text._Z25selective_scan_fwd_kernelI32Selective_Scan_fwd_kernel_traitsILi64ELi16ELi1ELb1ELb1ELb1ELb0EffEEv13SSMParamsBase --------------------------
	.section	.text._Z25selective_scan_fwd_kernelI32Selective_Scan_fwd_kernel_traitsILi64ELi16ELi1ELb1ELb1ELb1ELb0EffEEv13SSMParamsBase,"ax",@progbits
	.align	128
        .global         _Z25selective_scan_fwd_kernelI32Selective_Scan_fwd_kernel_traitsILi64ELi16ELi1ELb1ELb1ELb1ELb0EffEEv13SSMParamsBase
        .type           _Z25selective_scan_fwd_kernelI32Selective_Scan_fwd_kernel_traitsILi64ELi16ELi1ELb1ELb1ELb1ELb0EffEEv13SSMParamsBase,@function
        .size           _Z25selective_scan_fwd_kernelI32Selective_Scan_fwd_kernel_traitsILi64ELi16ELi1ELb1ELb1ELb1ELb0EffEEv13SSMParamsBase,(.L_x_5270 - _Z25selective_scan_fwd_kernelI32Selective_Scan_fwd_kernel_traitsILi64ELi16ELi1ELb1ELb1ELb1ELb0EffEEv13SSMParamsBase)
        .other          _Z25selective_scan_fwd_kernelI32Selective_Scan_fwd_kernel_traitsILi64ELi16ELi1ELb1ELb1ELb1ELb0EffEEv13SSMParamsBase,@"STO_CUDA_ENTRY STV_DEFAULT"
_Z25selective_scan_fwd_kernelI32Selective_Scan_fwd_kernel_traitsILi64ELi16ELi1ELb1ELb1ELb1ELb0EffEEv13SSMParamsBase:
.text._Z25selective_scan_fwd_kernelI32Selective_Scan_fwd_kernel_traitsILi64ELi16ELi1ELb1ELb1ELb1ELb0EffEEv13SSMParamsBase:
        /* <DEDUP_REMOVED lines=12> */
[----:B------:R-:W0:Y:S01]  /*00c0*/  S2UR UR16, SR_CTAID.X ;  /* 0x00000000001079c3 */ /* 0x000e220000002500 */
[----:B------:R-:W4:Y:S01]  /*00d0*/  I2F.RP R0, R9 ;  /* 0x0000000900007306 */ /* 0x000f220000209400 */
[----:B--2---:R-:W-:-:S06]  /*00e0*/  ISETP.NE.U32.AND P0, PT, R2, RZ, PT ;  /* 0x000000ff0200720c */ /* 0x004fcc0003f05070 */
[----:B------:R-:W2:Y:S01]  /*00f0*/  LDC.64 R62, c[0x0][0x258] ;  /* 0x00009600ff3e7b82 */ /* 0x000ea20000000a00 */
[----:B-1----:R-:W-:Y:S02]  /*0100*/  SHF.R.S32.HI R79, RZ, 0x1f, R80 ;  /* 0x0000001fff4f7819 */ /* 0x002fe40000011450 */
[----:B------:R-:W-:Y:S02]  /*0110*/  ISETP.NE.AND.EX P0, PT, R3, RZ, PT, P0 ;  /* 0x000000ff0300720c */ /* 0x000fe40003f05300 */
[----:B---3--:R-:W-:-:S03]  /*0120*/  ISETP.NE.U32.AND P1, PT, R4, RZ, PT ;  /* 0x000000ff0400720c */ /* 0x008fc60003f25070 */
[----:B------:R-:W1:Y:S01]  /*0130*/  LDC R17, c[0x0][0x224] ;  /* 0x00008900ff117b82 */ /* 0x000e620000000800 */
        /* <DEDUP_REMOVED lines=12> */
[----:B------:R-:W1:Y:S01]  /*0200*/  LDC R15, c[0x0][0x214] ;  /* 0x00008500ff0f7b82 */ /* 0x000e620000000800 */
[----:B---3--:R-:W-:-:S07]  /*0210*/  HFMA2.MMA R6, -RZ, RZ, 0, 0 ;  /* 0x00000000ff067435 */ /* 0x008fce00000001ff */
[----:B------:R-:W3:Y:S01]  /*0220*/  LDC.64 R12, c[0x0][0x2e0] ;  /* 0x0000b800ff0c7b82 */ /* 0x000ee20000000a00 */
        /* <DEDUP_REMOVED lines=26> */
[----:B------:R-:W-:-:S04]  /*03d0*/  IMAD R0, R5, R62, RZ ;  /* 0x0000003e05007224 */ /* 0x000fc800078e02ff */
[C---:B------:R-:W-:Y:S02]  /*03e0*/  IMAD R63, R7.reuse, R63, R0 ;  /* 0x0000003f073f7224 */ /* 0x040fe400078e0200 */
[----:B------:R-:W-:-:S03]  /*03f0*/  IMAD.WIDE.U32 R2, R7, R62, UR6 ;  /* 0x0000000607027e25 */ /* 0x000fc6000f8e003e */
[----:B----4-:R-:W-:Y:S02]  /*0400*/  LEA R65, P1, R2, R8, 0x2 ;  /* 0x0000000802417211 */ /* 0x010fe400078210ff */
[----:B------:R-:W-:-:S04]  /*0410*/  IADD3 R63, R3, R63, RZ ;  /* 0x0000003f033f7210 */ /* 0x000fc80007ffe0ff */
[----:B------:R-:W-:Y:S02]  /*0420*/  LEA.HI.X R63, R2, R9, R63, 0x2, P1 ;  /* 0x00000009023f7211 */ /* 0x000fe400008f143f */
[----:B------:R-:W2:Y:S01]  /*0430*/  LDC.64 R8, c[0x0][0x2f8] ;  /* 0x0000be00ff087b82 */ /* 0x000ea20000000a00 */
[----:B-1----:R-:W-:Y:S01]  /*0440*/  ISETP.GE.AND P0, PT, R17, 0x1, PT ;  /* 0x000000011100780c */ /* 0x002fe20003f06270 */
[----:B------:R-:W-:Y:S02]  /*0450*/  UIMAD UR8, UR17, UR10, URZ ;  /* 0x0000000a110872a4 */ /* 0x000fe4000f8e023f */
[----:B------:R-:W-:Y:S02]  /*0460*/  UIMAD UR6, UR17, UR12, URZ ;  /* 0x0000000c110672a4 */ /* 0x000fe4000f8e023f */
[----:B------:R-:W-:Y:S02]  /*0470*/  UIMAD.WIDE.U32 UR4, UR16, UR10, URZ ;  /* 0x0000000a100472a5 */ /* 0x000fe4000f8e003f */
[----:B------:R-:W-:-:S02]  /*0480*/  UIMAD UR10, UR16, UR11, UR8 ;  /* 0x0000000b100a72a4 */ /* 0x000fc4000f8e0208 */
[----:B------:R-:W-:Y:S02]  /*0490*/  UIMAD.WIDE.U32 UR8, UR16, UR12, URZ ;  /* 0x0000000c100872a5 */ /* 0x000fe4000f8e003f */
[----:B------:R-:W-:-:S03]  /*04a0*/  UIMAD UR11, UR16, UR13, UR6 ;  /* 0x0000000d100b72a4 */ /* 0x000fc6000f8e0206 */
[----:B------:R-:W-:Y:S01]  /*04b0*/  ULDC.64 UR12, c[0x0][0x290] ;  /* 0x0000a400000c7ab9 */ /* 0x000fe20000000a00 */
[----:B0--3--:R-:W-:Y:S08]  /*04c0*/  @!P0 EXIT ;  /* 0x000000000000894d */ /* 0x009ff00003800000 */
[----:B------:R-:W0:Y:S01]  /*04d0*/  S2R R72, SR_TID.X ;  /* 0x0000000000487919 */ /* 0x000e220000002100 */
[----:B------:R-:W-:Y:S01]  /*04e0*/  UIADD3 UR9, UR9, UR11, URZ ;  /* 0x0000000b09097290 */ /* 0x000fe2000fffe03f */
[----:B------:R-:W-:Y:S01]  /*04f0*/  IMAD R2, R5, R10, RZ ;  /* 0x0000000a05027224 */ /* 0x000fe200078e02ff */
[----:B------:R-:W-:Y:S01]  /*0500*/  UIADD3 UR5, UR5, UR10, URZ ;  /* 0x0000000a05057290 */ /* 0x000fe2000fffe03f */
[----:B------:R-:W-:Y:S01]  /*0510*/  IMAD R0, R79, R68, RZ ;  /* 0x000000444f007224 */ /* 0x000fe200078e02ff */
[----:B------:R-:W-:Y:S01]  /*0520*/  UIMAD UR11, UR17, UR12, URZ ;  /* 0x0000000c110b72a4 */ /* 0x000fe2000f8e023f */
[C---:B------:R-:W-:Y:S01]  /*0530*/  IMAD R5, R7.reuse, R11, R2 ;  /* 0x0000000b07057224 */ /* 0x040fe200078e0202 */
[----:B------:R-:W1:Y:S01]  /*0540*/  S2R R77, SR_LANEID ;  /* 0x00000000004d7919 */ /* 0x000e620000000000 */
[----:B------:R-:W-:Y:S01]  /*0550*/  IMAD.WIDE.U32 R6, R7, R10, UR8 ;  /* 0x0000000807067e25 */ /* 0x000fe2000f8e000a */
[----:B------:R-:W-:Y:S01]  /*0560*/  UIMAD.WIDE.U32 UR6, UR16, UR12, URZ ;  /* 0x0000000c100672a5 */ /* 0x000fe2000f8e003f */
[----:B------:R-:W-:Y:S01]  /*0570*/  MOV R74, RZ ;  /* 0x000000ff004a7202 */ /* 0x000fe20000000f00 */
[----:B------:R-:W-:Y:S01]  /*0580*/  UIMAD UR11, UR16, UR13, UR11 ;  /* 0x0000000d100b72a4 */ /* 0x000fe2000f8e020b */
[----:B------:R-:W-:Y:S01]  /*0590*/  IMAD R69, R80, R69, R0 ;  /* 0x0000004550457224 */ /* 0x000fe200078e0200 */
[----:B------:R-:W-:Y:S01]  /*05a0*/  LEA R64, P0, R6, R12, 0x2 ;  /* 0x0000000c06407211 */ /* 0x000fe200078010ff */
[----:B------:R-:W-:Y:S01]  /*05b0*/  IMAD.WIDE.U32 R2, R80, R68, UR4 ;  /* 0x0000000450027e25 */ /* 0x000fe2000f8e0044 */
[----:B------:R-:W-:Y:S01]  /*05c0*/  IADD3 R62, R7, R5, RZ ;  /* 0x00000005073e7210 */ /* 0x000fe20007ffe0ff */
[----:B------:R-:W-:-:S02]  /*05d0*/  UIADD3 UR7, UR7, UR11, URZ ;  /* 0x0000000b07077290 */ /* 0x000fc4000fffe03f */
[----:B------:R-:W-:Y:S01]  /*05e0*/  IMAD R0, R79, R66, RZ ;  /* 0x000000424f007224 */ /* 0x000fe200078e02ff */
[----:B------:R-:W-:Y:S01]  /*05f0*/  LEA.HI.X R62, R6, R13, R62, 0x2, P0 ;  /* 0x0000000d063e7211 */ /* 0x000fe200000f143e */
[----:B------:R-:W-:Y:S01]  /*0600*/  ULDC.64 UR4, c[0x0][0x230] ;  /* 0x00008c0000047ab9 */ /* 0x000fe20000000a00 */
[----:B------:R-:W-:Y:S01]  /*0610*/  IADD3 R69, R3, R69, RZ ;  /* 0x0000004503457210 */ /* 0x000fe20007ffe0ff */
[----:B------:R-:W-:Y:S01]  /*0620*/  IMAD R3, R79, UR4, RZ ;  /* 0x000000044f037c24 */ /* 0x000fe2000f8e02ff */
[----:B------:R-:W-:Y:S01]  /*0630*/  LEA R70, P0, R2, R70, 0x2 ;  /* 0x0000004602467211 */ /* 0x000fe200078010ff */
[C---:B------:R-:W-:Y:S02]  /*0640*/  IMAD R67, R80.reuse, R67, R0 ;  /* 0x0000004350437224 */ /* 0x040fe400078e0200 */
[----:B------:R-:W-:Y:S01]  /*0650*/  IMAD.WIDE.U32 R4, R80, R66, UR6 ;  /* 0x0000000650047e25 */ /* 0x000fe2000f8e0042 */
[----:B------:R-:W-:Y:S01]  /*0660*/  LEA.HI.X R69, R2, R71, R69, 0x2, P0 ;  /* 0x0000004702457211 */ /* 0x000fe200000f1445 */
[----:B------:R-:W-:-:S02]  /*0670*/  ULDC UR6, c[0x0][0x21c] ;  /* 0x0000870000067ab9 */ /* 0x000fc40000000800 */
[----:B------:R-:W-:Y:S01]  /*0680*/  IMAD R0, R15, UR16, R80 ;  /* 0x000000100f007c24 */ /* 0x000fe2000f8e0250 */
[----:B------:R-:W-:Y:S01]  /*0690*/  IADD3 R67, R5, R67, RZ ;  /* 0x0000004305437210 */ /* 0x000fe20007ffe0ff */
[----:B------:R-:W-:Y:S01]  /*06a0*/  IMAD R71, R80, UR5, R3 ;  /* 0x0000000550477c24 */ /* 0x000fe2000f8e0203 */
[----:B0-----:R-:W-:Y:S01]  /*06b0*/  SHF.L.U32 R2, R72, 0x2, RZ ;  /* 0x0000000248027819 */ /* 0x001fe200000006ff */
[----:B------:R-:W-:Y:S01]  /*06c0*/  IMAD R0, R0, R17, RZ ;  /* 0x0000001100007224 */ /* 0x000fe200078e02ff */
[----:B--2---:R-:W-:Y:S02]  /*06d0*/  LEA R68, P1, R4, R8, 0x2 ;  /* 0x0000000804447211 */ /* 0x004fe400078210ff */
[----:B------:R-:W-:Y:S01]  /*06e0*/  LOP3.LUT R73, R2, 0xffffff80, RZ, 0xc0, !PT ;  /* 0xffffff8002497812 */ /* 0x000fe200078ec0ff */
[----:B------:R-:W-:Y:S01]  /*06f0*/  IMAD.WIDE.U32 R2, R80, UR4, RZ ;  /* 0x0000000450027c25 */ /* 0x000fe2000f8e00ff */
[----:B------:R-:W-:Y:S02]  /*0700*/  LEA.HI.X R67, R4, R9, R67, 0x2, P1 ;  /* 0x0000000904437211 */ /* 0x000fe400008f1443 */
[----:B------:R-:W-:Y:S01]  /*0710*/  LOP3.LUT R73, R73, 0x1f, R72, 0xf8, !PT ;  /* 0x0000001f49497812 */ /* 0x000fe200078ef848 */
[----:B------:R-:W-:Y:S01]  /*0720*/  IMAD R75, R0, UR6, RZ ;  /* 0x00000006004b7c24 */ /* 0x000fe2000f8e02ff */
[----:B------:R-:W-:-:S02]  /*0730*/  LOP3.LUT R72, R72, 0x1f, RZ, 0xc0, !PT ;  /* 0x0000001f48487812 */ /* 0x000fc400078ec0ff */
[----:B------:R-:W-:Y:S02]  /*0740*/  IADD3 R71, R3, R71, RZ ;  /* 0x0000004703477210 */ /* 0x000fe40007ffe0ff */
[----:B-1----:R-:W-:-:S07]  /*0750*/  SHF.R.S32.HI R66, RZ, 0x1f, R73 ;  /* 0x0000001fff427819 */ /* 0x002fce0000011449 */
.L_x_3882:
[----:B------:R-:W-:Y:S01]  /*0760*/  BAR.SYNC.DEFER_BLOCKING 0x0 ;  /* 0x0000000000007b1d */ /* 0x000fe20000010000 */
[C---:B------:R-:W-:Y:S02]  /*0770*/  SHF.L.U32 R61, R73.reuse, 0x4, RZ ;  /* 0x00000004493d7819 */ /* 0x040fe400000006ff */
[----:B------:R-:W-:Y:S02]  /*0780*/  SHF.L.U64.HI R60, R73, 0x4, R66 ;  /* 0x00000004493c7819 */ /* 0x000fe40000010242 */
[----:B-1----:R-:W-:-:S04]  /*0790*/  IADD3 R4, P0, R70, R61, RZ ;  /* 0x0000003d46047210 */ /* 0x002fc80007f1e0ff */
[----:B------:R-:W-:-:S05]  /*07a0*/  IADD3.X R5, R69, R60, RZ, P0, !PT ;  /* 0x0000003c45057210 */ /* 0x000fca00007fe4ff */
[----:B------:R-:W2:Y:S04]  /*07b0*/  LDG.E.128 R8, desc[UR14][R4.64] ;  /* 0x0000000e04087981 */ /* 0x000ea8000c1e1d00 */
[----:B------:R-:W3:Y:S04]  /*07c0*/  LDG.E.128 R12, desc[UR14][R4.64+0x200] ;  /* 0x0002000e040c7981 */ /* 0x000ee8000c1e1d00 */
[----:B0-----:R-:W4:Y:S04]  /*07d0*/  LDG.E.128 R40, desc[UR14][R4.64+0x400] ;  /* 0x0004000e04287981 */ /* 0x001f28000c1e1d00 */
[----:B------:R-:W4:Y:S01]  /*07e0*/  LDG.E.128 R44, desc[UR14][R4.64+0x600] ;  /* 0x0006000e042c7981 */ /* 0x000f22000c1e1d00 */
[----:B------:R-:W-:-:S02]  /*07f0*/  MOV R57, 0x400 ;  /* 0x0000040000397802 */ /* 0x000fc40000000f00 */
[----:B------:R-:W-:Y:S01]  /*0800*/  IADD3 R16, P0, R68, R61, RZ ;  /* 0x0000003d44107210 */ /* 0x000fe20007f1e0ff */
[----:B------:R-:W0:Y:S03]  /*0810*/  S2R R59, SR_TID.X ;  /* 0x00000000003b7919 */ /* 0x000e260000002100 */
[----:B------:R-:W-:Y:S01]  /*0820*/  IADD3.X R17, R67, R60, RZ, P0, !PT ;  /* 0x0000003c43117210 */ /* 0x000fe200007fe4ff */
[----:B------:R-:W1:Y:S01]  /*0830*/  S2R R0, SR_CgaCtaId ;  /* 0x0000000000007919 */ /* 0x000e620000008800 */
[----:B0-----:R-:W-:-:S04]  /*0840*/  SHF.L.U32 R58, R59, 0x2, RZ ;  /* 0x000000023b3a7819 */ /* 0x001fc800000006ff */
[----:B------:R-:W-:Y:S02]  /*0850*/  LOP3.LUT R58, R58, 0xffffff80, RZ, 0xc0, !PT ;  /* 0xffffff803a3a7812 */ /* 0x000fe400078ec0ff */
[----:B-1----:R-:W-:Y:S02]  /*0860*/  LEA R57, R0, R57, 0x18 ;  /* 0x0000003900397211 */ /* 0x002fe400078ec0ff */
[----:B------:R-:W-:-:S04]  /*0870*/  IADD3 R36, R58, R77, RZ ;  /* 0x0000004d3a247210 */ /* 0x000fc80007ffe0ff */
[----:B------:R-:W-:Y:S01]  /*0880*/  LEA R56, R36, R57, 0x4 ;  /* 0x0000003924387211 */ /* 0x000fe200078e20ff */
[----:B------:R-:W-:-:S05]  /*0890*/  IMAD R54, R77, 0x3, R36 ;  /* 0x000000034d367824 */ /* 0x000fca00078e0224 */
[----:B------:R-:W-:Y:S01]  /*08a0*/  LEA R54, R54, R57, 0x4 ;  /* 0x0000003936367211 */ /* 0x000fe200078e20ff */
        /* <DEDUP_REMOVED lines=12> */
[----:B0-----:R-:W4:Y:S04]  /*0970*/  LDG.E.128 R40, desc[UR14][R16.64+0x400] ;  /* 0x0004000e10287981 */ /* 0x001f28000c1e1d00 */
[----:B-1----:R0:W4:Y:S01]  /*0980*/  LDG.E.128 R44, desc[UR14][R16.64+0x600] ;  /* 0x0006000e102c7981 */ /* 0x002122000c1e1d00 */
        /* <DEDUP_REMOVED lines=60> */
.L_x_3845:
[----:B------:R-:W-:Y:S05]  /*0d50*/  BSYNC B0 ;  /* 0x0000000000007941 */ /* 0x000fea0003800000 */
.L_x_3844:
        /* <DEDUP_REMOVED lines=37> */
.L_x_3847:
[----:B------:R-:W-:Y:S05]  /*0fb0*/  BSYNC B0 ;  /* 0x0000000000007941 */ /* 0x000fea0003800000 */
.L_x_3846:
        /* <DEDUP_REMOVED lines=35> */
.L_x_3849:
[----:B------:R-:W-:Y:S05]  /*11f0*/  BSYNC B0 ;  /* 0x0000000000007941 */ /* 0x000fea0003800000 */
.L_x_3848:
        /* <DEDUP_REMOVED lines=37> */
.L_x_3851:
[----:B------:R-:W-:Y:S05]  /*1450*/  BSYNC B0 ;  /* 0x0000000000007941 */ /* 0x000fea0003800000 */
.L_x_3850:
        /* <DEDUP_REMOVED lines=35> */
.L_x_3853:
[----:B------:R-:W-:Y:S05]  /*1690*/  BSYNC B0 ;  /* 0x0000000000007941 */ /* 0x000fea0003800000 */
.L_x_3852:
        /* <DEDUP_REMOVED lines=37> */
.L_x_3855:
[----:B------:R-:W-:Y:S05]  /*18f0*/  BSYNC B0 ;  /* 0x0000000000007941 */ /* 0x000fea0003800000 */
.L_x_3854:
        /* <DEDUP_REMOVED lines=35> */
.L_x_3857:
[----:B------:R-:W-:Y:S05]  /*1b30*/  BSYNC B0 ;  /* 0x0000000000007941 */ /* 0x000fea0003800000 */
.L_x_3856:
        /* <DEDUP_REMOVED lines=37> */
.L_x_3859:
[----:B------:R-:W-:Y:S05]  /*1d90*/  BSYNC B0 ;  /* 0x0000000000007941 */ /* 0x000fea0003800000 */
.L_x_3858:
        /* <DEDUP_REMOVED lines=35> */
.L_x_3861:
[----:B------:R-:W-:Y:S05]  /*1fd0*/  BSYNC B0 ;  /* 0x0000000000007941 */ /* 0x000fea0003800000 */
.L_x_3860:
        /* <DEDUP_REMOVED lines=41> */
.L_x_3863:
[----:B------:R-:W-:Y:S05]  /*2270*/  BSYNC B0 ;  /* 0x0000000000007941 */ /* 0x000fea0003800000 */
.L_x_3862:
        /* <DEDUP_REMOVED lines=33> */
.L_x_3865:
[----:B------:R-:W-:Y:S05]  /*2490*/  BSYNC B0 ;  /* 0x0000000000007941 */ /* 0x000fea0003800000 */
.L_x_3864:
        /* <DEDUP_REMOVED lines=33> */
.L_x_3867:
[----:B------:R-:W-:Y:S05]  /*26b0*/  BSYNC B0 ;  /* 0x0000000000007941 */ /* 0x000fea0003800000 */
.L_x_3866:
        /* <DEDUP_REMOVED lines=33> */
.L_x_3869:
[----:B------:R-:W-:Y:S05]  /*28d0*/  BSYNC B0 ;  /* 0x0000000000007941 */ /* 0x000fea0003800000 */
.L_x_3868:
        /* <DEDUP_REMOVED lines=33> */
.L_x_3871:
[----:B------:R-:W-:Y:S05]  /*2af0*/  BSYNC B0 ;  /* 0x0000000000007941 */ /* 0x000fea0003800000 */
.L_x_3870:
        /* <DEDUP_REMOVED lines=33> */
.L_x_3873:
[----:B------:R-:W-:Y:S05]  /*2d10*/  BSYNC B0 ;  /* 0x0000000000007941 */ /* 0x000fea0003800000 */
.L_x_3872:
        /* <DEDUP_REMOVED lines=33> */
.L_x_3875:
[----:B------:R-:W-:Y:S05]  /*2f30*/  BSYNC B0 ;  /* 0x0000000000007941 */ /* 0x000fea0003800000 */
.L_x_3874:
        /* <DEDUP_REMOVED lines=21> */
[----:B------:R-:W-:Y:S01]  /*3090*/  IADD3 R111, R57, 0x1080, RZ ;  /* 0x00001080396f7810 */ /* 0x000fe20007ffe0ff */
        /* <DEDUP_REMOVED lines=14> */
[----:B------:R-:W-:Y:S01]  /*3180*/  ISETP.EQ.OR P0, PT, R74, RZ, P0 ;  /* 0x000000ff4a00720c */ /* 0x000fe20000702670 */
[----:B------:R-:W-:Y:S01]  /*3190*/  FMUL.FTZ R108, R29, R90 ;  /* 0x0000005a1d6c7220 */ /* 0x000fe20000410000 */
[----:B------:R-:W-:Y:S01]  /*31a0*/  FMUL.FTZ R112, R31, R92 ;  /* 0x0000005c1f707220 */ /* 0x000fe20000410000 */
[----:B------:R-:W-:Y:S01]  /*31b0*/  LEA R111, R36, R111, 0x4 ;  /* 0x0000006f246f7211 */ /* 0x000fe200078e20ff */
[----:B------:R-:W-:Y:S01]  /*31c0*/  ULDC UR12, c[0x0][0x21c] ;  /* 0x00008700000c7ab9 */ /* 0x000fe20000000800 */
[----:B------:R-:W-:Y:S01]  /*31d0*/  ULDC.64 UR8, c[0x0][0x250] ;  /* 0x0000940000087ab9 */ /* 0x000fe20000000a00 */
[----:B------:R-:W-:Y:S01]  /*31e0*/  ULDC.64 UR6, c[0x0][0x238] ;  /* 0x00008e0000067ab9 */ /* 0x000fe20000000a00 */
[----:B------:R-:W-:-:S06]  /*31f0*/  ULDC.64 UR10, c[0x0][0x270] ;  /* 0x00009c00000a7ab9 */ /* 0x000fcc0000000a00 */
.L_x_3881:
[----:B------:R-:W-:Y:S01]  /*3200*/  SHF.R.S32.HI R26, RZ, 0x1f, R110 ;  /* 0x0000001fff1a7819 */ /* 0x000fe2000001146e */
[----:B------:R-:W-:-:S04]  /*3210*/  IMAD.WIDE.U32 R20, R110, UR8, RZ ;  /* 0x000000086e147c25 */ /* 0x000fc8000f8e00ff */
[----:B------:R-:W-:Y:S01]  /*3220*/  IMAD R23, R26, UR8, RZ ;  /* 0x000000081a177c24 */ /* 0x000fe2000f8e02ff */
[----:B------:R-:W-:-:S03]  /*3230*/  LEA R24, P1, R20, R65, 0x2 ;  /* 0x0000004114187211 */ /* 0x000fc600078210ff */
[----:B------:R-:W-:Y:S01]  /*3240*/  IMAD R23, R110, UR9, R23 ;  /* 0x000000096e177c24 */ /* 0x000fe2000f8e0217 */
[----:B------:R-:W-:-:S04]  /*3250*/  IADD3 R24, P2, R24, R61, RZ ;  /* 0x0000003d18187210 */ /* 0x000fc80007f5e0ff */
[----:B------:R-:W-:-:S04]  /*3260*/  IADD3 R21, R21, R23, RZ ;  /* 0x0000001715157210 */ /* 0x000fc80007ffe0ff */
[----:B------:R-:W-:-:S04]  /*3270*/  LEA.HI.X R21, R20, R63, R21, 0x2, P1 ;  /* 0x0000003f14157211 */ /* 0x000fc800008f1415 */
[----:B------:R-:W-:Y:S02]  /*3280*/  IADD3.X R25, R21, R60, RZ, P2, !PT ;  /* 0x0000003c15197210 */ /* 0x000fe400017fe4ff */
[----:B0-----:R-:W0:Y:S03]  /*3290*/  LDC.64 R20, c[0x0][0x2d0] ;  /* 0x0000b400ff147b82 */ /* 0x001e260000000a00 */
[----:B-1----:R-:W2:Y:S04]  /*32a0*/  LDG.E.128 R36, desc[UR14][R24.64] ;  /* 0x0000000e18247981 */ /* 0x002ea8000c1e1d00 */
[----:B------:R-:W3:Y:S04]  /*32b0*/  LDG.E.128 R40, desc[UR14][R24.64+0x200] ;  /* 0x0002000e18287981 */ /* 0x000ee8000c1e1d00 */
[----:B------:R-:W4:Y:S04]  /*32c0*/  LDG.E.128 R44, desc[UR14][R24.64+0x400] ;  /* 0x0004000e182c7981 */ /* 0x000f28000c1e1d00 */
[----:B------:R-:W5:Y:S01]  /*32d0*/  LDG.E.128 R48, desc[UR14][R24.64+0x600] ;  /* 0x0006000e18307981 */ /* 0x000f62000c1e1d00 */
[----:B------:R-:W-:Y:S01]  /*32e0*/  MOV R22, R2 ;  /* 0x0000000200167202 */ /* 0x000fe20000000f00 */
[----:B------:R-:W-:Y:S01]  /*32f0*/  IMAD R27, R26, UR6, RZ ;  /* 0x000000061a1b7c24 */ /* 0x000fe2000f8e02ff */
[----:B------:R-:W-:-:S03]  /*3300*/  MOV R23, R71 ;  /* 0x0000004700177202 */ /* 0x000fc60000000f00 */
[C---:B------:R-:W-:Y:S02]  /*3310*/  IMAD R27, R110.reuse, UR7, R27 ;  /* 0x000000076e1b7c24 */ /* 0x040fe4000f8e021b */
[----:B------:R-:W-:-:S03]  /*3320*/  IMAD.WIDE.U32 R22, R110, UR6, R22 ;  /* 0x000000066e167c25 */ /* 0x000fc6000f8e0016 */
[----:B0-----:R-:W-:Y:S02]  /*3330*/  LEA R20, P1, R22, R20, 0x2 ;  /* 0x0000001416147211 */ /* 0x001fe400078210ff */
[----:B------:R-:W-:-:S04]  /*3340*/  IADD3 R23, R23, R27, RZ ;  /* 0x0000001b17177210 */ /* 0x000fc80007ffe0ff */
[----:B------:R-:W-:-:S05]  /*3350*/  LEA.HI.X R21, R22, R21, R23, 0x2, P1 ;  /* 0x0000001516157211 */ /* 0x000fca00008f1417 */
[----:B------:R-:W5:Y:S01]  /*3360*/  LDG.E R133, desc[UR14][R20.64] ;  /* 0x0000000e14857981 */ /* 0x000f62000c1e1900 */
[----:B------:R-:W-:Y:S02]  /*3370*/  IMAD R27, R26, UR10, RZ ;  /* 0x0000000a1a1b7c24 */ /* 0x000fe4000f8e02ff */
[----:B------:R-:W-:-:S04]  /*3380*/  IMAD.WIDE.U32 R22, R110, UR10, RZ ;  /* 0x0000000a6e167c25 */ /* 0x000fc8000f8e00ff */
[----:B------:R-:W-:Y:S01]  /*3390*/  IMAD R27, R110, UR11, R27 ;  /* 0x0000000b6e1b7c24 */ /* 0x000fe2000f8e021b */
[----:B------:R-:W-:-:S04]  /*33a0*/  LEA R96, P1, R22, R64, 0x2 ;  /* 0x0000004016607211 */ /* 0x000fc800078210ff */
[----:B------:R-:W-:-:S04]  /*33b0*/  IADD3 R23, R23, R27, RZ ;  /* 0x0000001b17177210 */ /* 0x000fc80007ffe0ff */
[----:B------:R-:W-:Y:S02]  /*33c0*/  LEA.HI.X R23, R22, R62, R23, 0x2, P1 ;  /* 0x0000003e16177211 */ /* 0x000fe400008f1417 */
[----:B------:R-:W-:-:S04]  /*33d0*/  IADD3 R96, P1, R96, R61, RZ ;  /* 0x0000003d60607210 */ /* 0x000fc80007f3e0ff */
[----:B------:R-:W-:Y:S02]  /*33e0*/  IADD3.X R97, R23, R60, RZ, P1, !PT ;  /* 0x0000003c17617210 */ /* 0x000fe40000ffe4ff */
        /* <DEDUP_REMOVED lines=10> */
[----:B------:R-:W1:Y:S01]  /*3490*/  S2UR UR5, SR_CgaCtaId ;  /* 0x00000000000579c3 */ /* 0x000e620000008800 */
[----:B------:R-:W-:Y:S01]  /*34a0*/  ISETP.NE.AND P2, PT, R77, 0x1f, PT ;  /* 0x0000001f4d00780c */ /* 0x000fe20003f45270 */
[----:B------:R-:W-:Y:S01]  /*34b0*/  UMOV UR4, 0x400 ;  /* 0x0000040000047882 */ /* 0x000fe20000000000 */
[----:B------:R-:W1:Y:S01]  /*34c0*/  LDS.128 R36, [R54] ;  /* 0x0000000036247984 */ /* 0x000e620000000c00 */
[----:B------:R-:W-:Y:S01]  /*34d0*/  FMUL.FTZ R133, R133, 1.4426950216293334961 ;  /* 0x3fb8aa3b85857820 */ /* 0x000fe20000410000 */
[----:B------:R-:W-:Y:S02]  /*34e0*/  BSSY B0, `(.L_x_3877) ;  /* 0x0000094000007945 */ /* 0x000fe40003800000 */
[----:B------:R-:W1:Y:S01]  /*34f0*/  LDS.128 R40, [R54+0x10] ;  /* 0x0000100036287984 */ /* 0x000e620000000c00 */
[C---:B------:R-:W-:Y:S01]  /*3500*/  FMUL.FTZ R119, R133.reuse, R52 ;  /* 0x0000003485777220 */ /* 0x040fe20000410000 */
[C---:B------:R-:W-:Y:S01]  /*3510*/  FMUL.FTZ R120, R133.reuse, R55 ;  /* 0x0000003785787220 */ /* 0x040fe20000410000 */
[C---:B------:R-:W-:Y:S01]  /*3520*/  FMUL.FTZ R118, R133.reuse, R53 ;  /* 0x0000003585767220 */ /* 0x040fe20000410000 */
[----:B------:R-:W1:Y:S01]  /*3530*/  LDS.128 R44, [R54+0x20] ;  /* 0x00002000362c7984 */ /* 0x000e620000000c00 */
[C---:B------:R-:W-:Y:S01]  /*3540*/  FMUL.FTZ R117, R133.reuse, R0 ;  /* 0x0000000085757220 */ /* 0x040fe20000410000 */
[C---:B------:R-:W-:Y:S01]  /*3550*/  FMUL.FTZ R116, R133.reuse, R81 ;  /* 0x0000005185747220 */ /* 0x040fe20000410000 */
[----:B------:R-:W-:Y:S01]  /*3560*/  MUFU.EX2 R119, R119 ;  /* 0x0000007700777308 */ /* 0x000fe20000000800 */
[C---:B------:R-:W-:Y:S01]  /*3570*/  FMUL.FTZ R115, R133.reuse, R82 ;  /* 0x0000005285737220 */ /* 0x040fe20000410000 */
[C---:B------:R-:W-:Y:S01]  /*3580*/  FMUL.FTZ R114, R133.reuse, R83 ;  /* 0x0000005385727220 */ /* 0x040fe20000410000 */
[----:B------:R-:W1:Y:S01]  /*3590*/  LDS.128 R48, [R54+0x30] ;  /* 0x0000300036307984 */ /* 0x000e620000000c00 */
[C---:B------:R-:W-:Y:S01]  /*35a0*/  FMUL.FTZ R113, R133.reuse, R84 ;  /* 0x0000005485717220 */ /* 0x040fe20000410000 */
[C---:B0-----:R-:W-:Y:S01]  /*35b0*/  FMUL.FTZ R97, R133.reuse, R85 ;  /* 0x0000005585617220 */ /* 0x041fe20000410000 */
[C---:B------:R-:W-:Y:S01]  /*35c0*/  FMUL.FTZ R96, R133.reuse, R86 ;  /* 0x0000005685607220 */ /* 0x040fe20000410000 */
[C---:B------:R-:W-:Y:S01]  /*35d0*/  FMUL.FTZ R122, R133.reuse, R87 ;  /* 0x00000057857a7220 */ /* 0x040fe20000410000 */
[----:B------:R-:W0:Y:S01]  /*35e0*/  MUFU.EX2 R120, R120 ;  /* 0x0000007800787308 */ /* 0x000e220000000800 */
[C---:B------:R-:W-:Y:S01]  /*35f0*/  FMUL.FTZ R125, R133.reuse, R88 ;  /* 0x00000058857d7220 */ /* 0x040fe20000410000 */
[C---:B------:R-:W-:Y:S01]  /*3600*/  FMUL.FTZ R129, R133.reuse, R89 ;  /* 0x0000005985817220 */ /* 0x040fe20000410000 */
[C---:B------:R-:W-:Y:S01]  /*3610*/  FMUL.FTZ R132, R133.reuse, R90 ;  /* 0x0000005a85847220 */ /* 0x040fe20000410000 */
[----:B------:R-:W-:Y:S01]  /*3620*/  FMUL.FTZ R136, R133, R91 ;  /* 0x0000005b85887220 */ /* 0x000fe20000410000 */
[----:B-1----:R-:W-:-:S03]  /*3630*/  ULEA UR4, UR5, UR4, 0x18 ;  /* 0x0000000405047291 */ /* 0x002fc6000f8ec03f */
[----:B------:R-:W1:Y:S08]  /*3640*/  MUFU.EX2 R118, R118 ;  /* 0x0000007600767308 */ /* 0x000e700000000800 */
[----:B------:R-:W1:Y:S01]  /*3650*/  MUFU.EX2 R117, R117 ;  /* 0x0000007500757308 */ /* 0x000e620000000800 */
[----:B------:R-:W-:Y:S01]  /*3660*/  FMUL.FTZ R121, R95, R36 ;  /* 0x000000245f797220 */ /* 0x000fe20000410000 */
[----:B------:R-:W-:Y:S01]  /*3670*/  FMUL.FTZ R124, R94, R37 ;  /* 0x000000255e7c7220 */ /* 0x000fe20000410000 */
[----:B------:R-:W-:-:S05]  /*3680*/  FMUL.FTZ R123, R93, R38 ;  /* 0x000000265d7b7220 */ /* 0x000fca0000410000 */
[----:B------:R-:W1:Y:S01]  /*3690*/  MUFU.EX2 R116, R116 ;  /* 0x0000007400747308 */ /* 0x000e620000000800 */
[-C--:B0-----:R-:W-:Y:S01]  /*36a0*/  FMUL.FTZ R37, R120, R119.reuse ;  /* 0x0000007778257220 */ /* 0x081fe20000410000 */
[----:B------:R-:W-:Y:S01]  /*36b0*/  FFMA.FTZ R36, R121, R119, R124 ;  /* 0x0000007779247223 */ /* 0x000fe2000001007c */
[----:B------:R-:W-:Y:S01]  /*36c0*/  FMUL.FTZ R126, R98, R39 ;  /* 0x00000027627e7220 */ /* 0x000fe20000410000 */
[----:B------:R-:W-:Y:S01]  /*36d0*/  FMUL.FTZ R127, R101, R40 ;  /* 0x00000028657f7220 */ /* 0x000fe20000410000 */
[----:B------:R-:W-:Y:S01]  /*36e0*/  FMUL.FTZ R128, R100, R41 ;  /* 0x0000002964807220 */ /* 0x000fe20000410000 */
[C---:B-1----:R-:W-:Y:S01]  /*36f0*/  FFMA.FTZ R38, R118.reuse, R36, R123 ;  /* 0x0000002476267223 */ /* 0x042fe2000001007b */
[----:B------:R-:W-:Y:S01]  /*3700*/  FMUL.FTZ R36, R118, R37 ;  /* 0x0000002576247220 */ /* 0x000fe20000410000 */
[----:B------:R-:W0:Y:S01]  /*3710*/  MUFU.EX2 R115, R115 ;  /* 0x0000007300737308 */ /* 0x000e220000000800 */
[----:B------:R-:W-:Y:S01]  /*3720*/  FMUL.FTZ R131, R99, R42 ;  /* 0x0000002a63837220 */ /* 0x000fe20000410000 */
[C---:B------:R-:W-:Y:S01]  /*3730*/  FFMA.FTZ R38, R117.reuse, R38, R126 ;  /* 0x0000002675267223 */ /* 0x040fe2000001007e */
[----:B------:R-:W-:Y:S01]  /*3740*/  FMUL.FTZ R37, R117, R36 ;  /* 0x0000002475257220 */ /* 0x000fe20000410000 */
[----:B------:R-:W-:Y:S01]  /*3750*/  FMUL.FTZ R130, R102, R43 ;  /* 0x0000002b66827220 */ /* 0x000fe20000410000 */
[----:B------:R-:W-:Y:S01]  /*3760*/  FMUL.FTZ R134, R105, R44 ;  /* 0x0000002c69867220 */ /* 0x000fe20000410000 */
[----:B------:R-:W-:Y:S01]  /*3770*/  FMUL.FTZ R135, R104, R45 ;  /* 0x0000002d68877220 */ /* 0x000fe20000410000 */
[----:B------:R-:W-:Y:S01]  /*3780*/  FMUL.FTZ R137, R103, R46 ;  /* 0x0000002e67897220 */ /* 0x000fe20000410000 */
[----:B------:R-:W1:Y:S01]  /*3790*/  MUFU.EX2 R114, R114 ;  /* 0x0000007200727308 */ /* 0x000e620000000800 */
[C---:B------:R-:W-:Y:S01]  /*37a0*/  FFMA.FTZ R38, R116.reuse, R38, R127 ;  /* 0x0000002674267223 */ /* 0x040fe2000001007f */
[----:B------:R-:W-:Y:S01]  /*37b0*/  FMUL.FTZ R36, R116, R37 ;  /* 0x0000002574247220 */ /* 0x000fe20000410000 */
[----:B------:R-:W-:Y:S01]  /*37c0*/  FMUL.FTZ R46, R106, R47 ;  /* 0x0000002f6a2e7220 */ /* 0x000fe20000410000 */
[----:B------:R-:W-:Y:S01]  /*37d0*/  FMUL.FTZ R48, R109, R48 ;  /* 0x000000306d307220 */ /* 0x000fe20000410000 */
[----:B------:R-:W-:Y:S01]  /*37e0*/  FMUL.FTZ R49, R108, R49 ;  /* 0x000000316c317220 */ /* 0x000fe20000410000 */
[----:B------:R-:W-:-:S02]  /*37f0*/  MOV R43, RZ ;  /* 0x000000ff002b7202 */ /* 0x000fc40000000f00 */
[----:B------:R-:W1:Y:S01]  /*3800*/  MUFU.EX2 R113, R113 ;  /* 0x0000007100717308 */ /* 0x000e620000000800 */
[C---:B0-----:R-:W-:Y:S01]  /*3810*/  FFMA.FTZ R38, R115.reuse, R38, R128 ;  /* 0x0000002673267223 */ /* 0x041fe20000010080 */
[----:B------:R-:W-:Y:S01]  /*3820*/  FMUL.FTZ R37, R115, R36 ;  /* 0x0000002473257220 */ /* 0x000fe20000410000 */
[----:B------:R-:W-:Y:S02]  /*3830*/  MOV R42, 0x3f800000 ;  /* 0x3f800000002a7802 */ /* 0x000fe40000000f00 */
[----:B------:R-:W-:Y:S02]  /*3840*/  @!P0 LEA R44, R110, R57, 0x3 ;  /* 0x000000396e2c8211 */ /* 0x000fe400078e18ff */
[----:B------:R-:W-:Y:S01]  /*3850*/  MOV R57, UR4 ;  /* 0x0000000400397c02 */ /* 0x000fe20008000f00 */
        /* <DEDUP_REMOVED lines=8> */
[----:B------:R-:W-:Y:S01]  /*38e0*/  FMUL.FTZ R37, R97, R36 ;  /* 0x0000002461257220 */ /* 0x000fe20000410000 */
[----:B------:R-:W-:Y:S01]  /*38f0*/  FMUL.FTZ R36, R133, R92 ;  /* 0x0000005c85247220 */ /* 0x000fe20000410000 */
[----:B------:R-:W-:Y:S01]  /*3900*/  FMUL.FTZ R133, R107, R50 ;  /* 0x000000326b857220 */ /* 0x000fe20000410000 */
[----:B------:R-:W-:-:S03]  /*3910*/  FMUL.FTZ R50, R112, R51 ;  /* 0x0000003370327220 */ /* 0x000fc60000410000 */
        /* <DEDUP_REMOVED lines=14> */
[----:B------:R-:W-:-:S03]  /*3a00*/  FMUL.FTZ R37, R132, R37 ;  /* 0x0000002584257220 */ /* 0x000fc60000410000 */
[C---:B0-----:R-:W-:Y:S01]  /*3a10*/  FFMA.FTZ R39, R136.reuse, R39, R133 ;  /* 0x0000002788277223 */ /* 0x041fe20000010085 */
[----:B------:R-:W-:-:S03]  /*3a20*/  FMUL.FTZ R40, R136, R37 ;  /* 0x0000002588287220 */ /* 0x000fc60000410000 */
[C---:B-1----:R-:W-:Y:S01]  /*3a30*/  FFMA.FTZ R41, R47.reuse, R39, R50 ;  /* 0x000000272f297223 */ /* 0x042fe20000010032 */
[----:B------:R-:W-:-:S04]  /*3a40*/  FMUL.FTZ R40, R47, R40 ;  /* 0x000000282f287220 */ /* 0x000fc80000410000 */
[----:B------:R-:W0:Y:S04]  /*3a50*/  SHFL.UP PT, R36, R41, 0x1, RZ ;  /* 0x0420000029247989 */ /* 0x000e2800000e00ff */
[----:B------:R-:W1:Y:S01]  /*3a60*/  SHFL.UP PT, R37, R40, 0x1, RZ ;  /* 0x0420000028257989 */ /* 0x000e6200000e00ff */
        /* <DEDUP_REMOVED lines=20> */
[----:B--2---:R2:W-:Y:S04]  /*3bb0*/  STS.128 [R111], R20 ;  /* 0x000000146f007388 */ /* 0x0045e80000000c00 */
[----:B---3--:R-:W-:Y:S04]  /*3bc0*/  STS.128 [R111+0x200], R24 ;  /* 0x000200186f007388 */ /* 0x008fe80000000c00 */
[----:B----4-:R-:W-:Y:S01]  /*3bd0*/  STS.128 [R111+0x400], R28 ;  /* 0x0004001c6f007388 */ /* 0x010fe20000000c00 */
[----:B0-----:R-:W-:-:S03]  /*3be0*/  @P1 FFMA.FTZ R41, R40, R36, R41 ;  /* 0x0000002428291223 */ /* 0x001fc60000010029 */
[----:B-----5:R-:W-:Y:S01]  /*3bf0*/  STS.128 [R111+0x600], R32 ;  /* 0x000600206f007388 */ /* 0x020fe20000000c00 */
[----:B-1----:R-:W-:Y:S01]  /*3c00*/  @P1 FMUL.FTZ R40, R40, R37 ;  /* 0x0000002528281220 */ /* 0x002fe20000410000 */
[----:B------:R-:W-:Y:S01]  /*3c10*/  NOP ;  /* 0x0000000000007918 */ /* 0x000fe20000000000 */
[--C-:B--2---:R-:W-:Y:S01]  /*3c20*/  @!P2 SHF.R.U32.HI R20, RZ, 0x2, R59.reuse ;  /* 0x00000002ff14a819 */ /* 0x104fe2000001163b */
[----:B------:R0:W1:Y:S03]  /*3c30*/  @!P0 LDS.64 R42, [R44+0x2120] ;  /* 0x002120002c2a8984 */ /* 0x0000660000000a00 */
[----:B------:R-:W-:Y:S01]  /*3c40*/  @!P2 LOP3.LUT R45, R20, 0x3ffffff8, RZ, 0xc0, !PT ;  /* 0x3ffffff8142da812 */ /* 0x000fe200078ec0ff */
[----:B------:R-:W-:Y:S04]  /*3c50*/  LDS.128 R24, [R54+0x1090] ;  /* 0x0010900036187984 */ /* 0x000fe80000000c00 */
[----:B------:R-:W-:Y:S01]  /*3c60*/  LDS.128 R20, [R54+0x1080] ;  /* 0x0010800036147984 */ /* 0x000fe20000000c00 */
[----:B0-----:R-:W-:-:S03]  /*3c70*/  SHF.R.U32.HI R44, RZ, 0x5, R59 ;  /* 0x00000005ff2c7819 */ /* 0x001fc6000001163b */
[----:B------:R-:W-:Y:S01]  /*3c80*/  LDS.128 R28, [R54+0x10a0] ;  /* 0x0010a000361c7984 */ /* 0x000fe20000000c00 */
[----:B------:R-:W-:-:S03]  /*3c90*/  ISETP.NE.AND P1, PT, R44, RZ, PT ;  /* 0x000000ff2c00720c */ /* 0x000fc60003f25270 */
[----:B------:R-:W-:Y:S01]  /*3ca0*/  LDS.128 R32, [R54+0x10b0] ;  /* 0x0010b00036207984 */ /* 0x000fe20000000c00 */
[----:B------:R-:W-:-:S03]  /*3cb0*/  ISETP.NE.AND P3, PT, R77, RZ, P1 ;  /* 0x000000ff4d00720c */ /* 0x000fc60000f65270 */
[----:B------:R1:W-:Y:S01]  /*3cc0*/  @!P2 STS.64 [R45+UR4+0x2100], R40 ;  /* 0x002100282d00a988 */ /* 0x0003e20008000a04 */
[----:B------:R-:W-:Y:S05]  /*3cd0*/  BAR.SYNC.DEFER_BLOCKING 0x0 ;  /* 0x0000000000007b1d */ /* 0x000fea0000010000 */
[----:B------:R-:W-:Y:S01]  /*3ce0*/  @P1 ISETP.NE.AND P2, PT, R77, RZ, PT ;  /* 0x000000ff4d00120c */ /* 0x000fe20003f45270 */
[----:B------:R-:W-:Y:S04]  /*3cf0*/  SHFL.UP PT, R51, R40, 0x1, RZ ;  /* 0x0420000028337989 */ /* 0x000fe800000e00ff */
[----:B------:R-:W-:Y:S01]  /*3d00*/  SHFL.UP PT, R138, R41, 0x1, RZ ;  /* 0x04200000298a7989 */ /* 0x000fe200000e00ff */
[----:B-1----:R-:W-:-:S02]  /*3d10*/  @P1 MOV R45, R43 ;  /* 0x0000002b002d1202 */ /* 0x002fc40000000f00 */
[----:B------:R-:W-:Y:S01]  /*3d20*/  @P1 MOV R44, R42 ;  /* 0x0000002a002c1202 */ /* 0x000fe20000000f00 */
[----:B------:R-:W0:Y:S02]  /*3d30*/  LDS.128 R36, [R57+0x2100] ;  /* 0x0021000039247984 */ /* 0x000e240000000c00 */
        /* <DEDUP_REMOVED lines=14> */
.L_x_3878:
[----:B------:R-:W-:Y:S05]  /*3e20*/  BSYNC B0 ;  /* 0x0000000000007941 */ /* 0x000fea0003800000 */
.L_x_3877:
[----:B------:R-:W-:Y:S01]  /*3e30*/  BAR.SYNC.DEFER_BLOCKING 0x0 ;  /* 0x0000000000007b1d */ /* 0x000fe20000010000 */
[----:B------:R-:W-:-:S05]  /*3e40*/  ISETP.NE.AND P1, PT, R59, RZ, PT ;  /* 0x000000ff3b00720c */ /* 0x000fca0003f25270 */
        /* <DEDUP_REMOVED lines=23> */
[----:B-1----:R-:W-:Y:S01]  /*3fc0*/  IMAD R38, R74, R39, R110 ;  /* 0x000000274a267224 */ /* 0x002fe200078e026e */
[----:B------:R-:W-:-:S04]  /*3fd0*/  LEA R39, R110, R57, 0x3 ;  /* 0x000000396e277211 */ /* 0x000fc800078e18ff */
[----:B------:R-:W-:Y:S01]  /*3fe0*/  SHF.R.S32.HI R40, RZ, 0x1f, R38 ;  /* 0x0000001fff287819 */ /* 0x000fe20000011426 */
[----:B------:R1:W-:Y:S01]  /*3ff0*/  STS.64 [R39+0x2120], R44 ;  /* 0x0021202c27007388 */ /* 0x0003e20000000a00 */
[----:B------:R-:W-:-:S04]  /*4000*/  IADD3 R38, P1, R75, R38, RZ ;  /* 0x000000264b267210 */ /* 0x000fc80007f3e0ff */
[----:B------:R-:W-:Y:S02]  /*4010*/  LEA.HI.X.SX32 R40, R75, R40, 0x1, P1 ;  /* 0x000000284b287211 */ /* 0x000fe400008f0eff */
[----:B--2---:R-:W-:-:S04]  /*4020*/  LEA R36, P1, R38, R36, 0x3 ;  /* 0x0000002426247211 */ /* 0x004fc800078218ff */
[----:B------:R-:W-:-:S05]  /*4030*/  LEA.HI.X R37, R38, R37, R40, 0x3, P1 ;  /* 0x0000002526257211 */ /* 0x000fca00008f1c28 */
[----:B------:R1:W-:Y:S04]  /*4040*/  STG.E.64 desc[UR14][R36.64], R44 ;  /* 0x0000002c24007986 */ /* 0x0003e8000c101b0e */
.L_x_3880:
[----:B------:R-:W-:Y:S05]  /*4050*/  BSYNC B0 ;  /* 0x0000000000007941 */ /* 0x000fea0003800000 */
.L_x_3879:
        /* <DEDUP_REMOVED lines=19> */
.L_x_3876:
[----:B------:R-:W-:Y:S01]  /*4190*/  BAR.SYNC.DEFER_BLOCKING 0x0 ;  /* 0x0000000000007b1d */ /* 0x000fe20000010000 */
[----:B------:R-:W-:Y:S02]  /*41a0*/  LEA R58, R77, R58, 0x2 ;  /* 0x0000003a4d3a7211 */ /* 0x000fe400078e10ff */
[----:B------:R-:W-:Y:S02]  /*41b0*/  SHF.L.U32 R28, R74, 0xa, RZ ;  /* 0x0000000a4a1c7819 */ /* 0x000fe400000006ff */
[----:B------:R-:W-:-:S03]  /*41c0*/  LEA R58, R58, R57, 0x4 ;  /* 0x000000393a3a7211 */ /* 0x000fc600078e20ff */
[----:B------:R-:W2:Y:S01]  /*41d0*/  LDC.64 R30, c[0x0][0x2b0] ;  /* 0x0000ac00ff1e7b82 */ /* 0x000ea20000000a00 */
[----:B------:R-:W-:Y:S01]  /*41e0*/  SHF.R.S32.HI R29, RZ, 0x1f, R28 ;  /* 0x0000001fff1d7819 */ /* 0x000fe2000001141c */
[----:B------:R-:W-:Y:S01]  /*41f0*/  ULDC.64 UR4, c[0x0][0x2b8] ;  /* 0x0000ae0000047ab9 */ /* 0x000fe20000000a00 */
[----:B------:R-:W-:Y:S02]  /*4200*/  IADD3 R74, R74, 0x1, RZ ;  /* 0x000000014a4a7810 */ /* 0x000fe40007ffe0ff */
[----:B------:R-:W-:Y:S02]  /*4210*/  IADD3 R65, P1, R65, 0x1000, RZ ;  /* 0x0000100041417810 */ /* 0x000fe40007f3e0ff */
[----:B------:R-:W-:Y:S01]  /*4220*/  IADD3 R64, P2, R64, 0x1000, RZ ;  /* 0x0000100040407810 */ /* 0x000fe20007f5e0ff */
[----:B-1----:R-:W1:Y:S01]  /*4230*/  LDC.64 R36, c[0x0][0x308] ;  /* 0x0000c200ff247b82 */ /* 0x002e620000000a00 */
[----:B------:R-:W-:Y:S02]  /*4240*/  IADD3 R70, P3, R70, 0x1000, RZ ;  /* 0x0000100046467810 */ /* 0x000fe40007f7e0ff */
[----:B------:R-:W-:-:S02]  /*4250*/  IADD3 R68, P4, R68, 0x1000, RZ ;  /* 0x0000100044447810 */ /* 0x000fc40007f9e0ff */
[----:B------:R-:W-:Y:S02]  /*4260*/  IADD3.X R63, RZ, R63, RZ, P1, !PT ;  /* 0x0000003fff3f7210 */ /* 0x000fe40000ffe4ff */
[----:B------:R-:W-:Y:S02]  /*4270*/  IADD3.X R62, RZ, R62, RZ, P2, !PT ;  /* 0x0000003eff3e7210 */ /* 0x000fe400017fe4ff */
[----:B------:R-:W-:Y:S01]  /*4280*/  IADD3.X R69, RZ, R69, RZ, P3, !PT ;  /* 0x00000045ff457210 */ /* 0x000fe20001ffe4ff */
[----:B------:R-:W-:Y:S01]  /*4290*/  STS.128 [R58], R16 ;  /* 0x000000103a007388 */ /* 0x000fe20000000c00 */
[----:B------:R-:W-:-:S03]  /*42a0*/  IADD3.X R67, RZ, R67, RZ, P4, !PT ;  /* 0x00000043ff437210 */ /* 0x000fc600027fe4ff */
[----:B------:R3:W-:Y:S01]  /*42b0*/  STS.128 [R58+0x10], R4 ;  /* 0x000010043a007388 */ /* 0x0007e20000000c00 */
[----:B--2---:R-:W-:-:S03]  /*42c0*/  IMAD R0, R30, UR17, RZ ;  /* 0x000000111e007c24 */ /* 0x004fc6000f8e02ff */
[----:B------:R-:W-:Y:S04]  /*42d0*/  STS.128 [R58+0x20], R8 ;  /* 0x000020083a007388 */ /* 0x000fe80000000c00 */
[----:B------:R-:W-:Y:S01]  /*42e0*/  STS.128 [R58+0x30], R12 ;  /* 0x0000300c3a007388 */ /* 0x000fe20000000c00 */
[----:B------:R-:W-:-:S03]  /*42f0*/  NOP ;  /* 0x0000000000007918 */ /* 0x000fc60000000000 */
[----:B------:R-:W2:Y:S01]  /*4300*/  LDS.128 R20, [R56] ;  /* 0x0000000038147984 */ /* 0x000ea20000000c00 */
[----:B---3--:R-:W-:Y:S02]  /*4310*/  IMAD R7, R31, UR16, R0 ;  /* 0x000000101f077c24 */ /* 0x008fe4000f8e0200 */
[----:B------:R-:W-:Y:S01]  /*4320*/  IMAD.WIDE.U32 R4, R30, UR16, R28 ;  /* 0x000000101e047c25 */ /* 0x000fe2000f8e001c */
[----:B------:R-:W3:Y:S04]  /*4330*/  LDS.128 R24, [R56+0x200] ;  /* 0x0002000038187984 */ /* 0x000ee80000000c00 */
[----:B------:R-:W4:Y:S01]  /*4340*/  LDS.128 R16, [R56+0x400] ;  /* 0x0004000038107984 */ /* 0x000f220000000c00 */
[----:B------:R-:W-:Y:S01]  /*4350*/  IADD3 R5, R5, R7, RZ ;  /* 0x0000000705057210 */ /* 0x000fe20007ffe0ff */
[----:B------:R-:W-:-:S02]  /*4360*/  IMAD R7, R79, UR4, RZ ;  /* 0x000000044f077c24 */ /* 0x000fc4000f8e02ff */
[----:B------:R-:W5:Y:S02]  /*4370*/  LDS.128 R32, [R56+0x600] ;  /* 0x0006000038207984 */ /* 0x000f640000000c00 */
[C---:B------:R-:W-:Y:S02]  /*4380*/  IMAD R7, R80.reuse, UR5, R7 ;  /* 0x0000000550077c24 */ /* 0x040fe4000f8e0207 */
        /* <DEDUP_REMOVED lines=8> */
[----:B--2---:R1:W-:Y:S04]  /*4410*/  STG.E.128 desc[UR14][R4.64], R20 ;  /* 0x0000001404007986 */ /* 0x0043e8000c101d0e */
[----:B---3--:R1:W-:Y:S04]  /*4420*/  STG.E.128 desc[UR14][R4.64+0x200], R24 ;  /* 0x0002001804007986 */ /* 0x0083e8000c101d0e */
[----:B----4-:R1:W-:Y:S04]  /*4430*/  STG.E.128 desc[UR14][R4.64+0x400], R16 ;  /* 0x0004001004007986 */ /* 0x0103e8000c101d0e */
[----:B-----5:R1:W-:Y:S01]  /*4440*/  STG.E.128 desc[UR14][R4.64+0x600], R32 ;  /* 0x0006002004007986 */ /* 0x0203e2000c101d0e */
[----:B------:R-:W-:Y:S05]  /*4450*/  @!P0 BRA `(.L_x_3882) ;  /* 0xffffffc000c08947 */ /* 0x000fea000383ffff */
[----:B------:R-:W-:Y:S05]  /*4460*/  EXIT ;  /* 0x000000000000794d */ /* 0x000fea0003800000 */
.L_x_3883:
        /* <DEDUP_REMOVED lines=9> */
.L_x_5270:


//--------------------- .text._Z25selective_scan_fwd_kernelI32Selective_Scan_fwd_kernel_traitsILi64ELi16ELi1ELb1ELb1ELb1ELb1EffEEv13SSMParamsBase --------------------------
	.section	.text._Z25selective_scan_fwd_kernelI32Selective_Scan_fwd_kernel_traitsILi64ELi16ELi1ELb1ELb1ELb1ELb1EffEEv13SSMParamsBase,"ax",@progbits
	.align	128
        .global         _Z25selective_scan_fwd_kernelI32Selective_Scan_fwd_kernel_traitsILi64ELi16ELi1ELb1ELb1ELb1ELb1EffEEv13SSMParamsBase
        .type           _Z25selective_scan_fwd_kernelI32Selective_Scan_fwd_kernel_traitsILi64ELi16ELi1ELb1ELb1ELb1ELb1EffEEv13SSMParamsBase,@function
        .size           _Z25selective_scan_fwd_kernelI32Selective_Scan_fwd_kernel_traitsILi64ELi16ELi1ELb1ELb1ELb1ELb1EffEEv13SSMParamsBase,(.L_x_5271 - _Z25selective_scan_fwd_kernelI32Selective_Scan_fwd_kernel_traitsILi64ELi16ELi1ELb1ELb1ELb1ELb1EffEEv13SSMParamsBase)
        .other          _Z25selective_scan_fwd_kernelI32Selective_Scan_fwd_kernel_traitsILi64ELi16ELi1ELb1ELb1ELb1ELb1EffEEv13SSMParamsBase,@"STO_CUDA_ENTRY STV_DEFAULT"
_Z25selective_scan_fwd_kernelI32Selective_Scan_fwd_kernel_traitsILi64ELi16ELi1ELb1ELb1ELb1ELb1EffEEv13SSMParamsBase:
.text._Z25selective_scan_fwd_kernelI32Selective_Scan_fwd_kernel_traitsILi64ELi16ELi1ELb1ELb1ELb1ELb1EffEEv13SSMParamsBase:
        /* <DEDUP_REMOVED lines=118> */
.L_x_3922:
[----:B------:R-:W-:Y:S01]  /*0760*/  BAR.SYNC.DEFER_BLOCKING 0x0 ;  /* 0x0000000000007b1d */ /* 0x000fe20000010000 */
[C---:B------:R-:W-:Y:S02]  /*0770*/  SHF.L.U32 R61, R73.reuse, 0x4, RZ ;  /* 0x00000004493d7819 */ /* 0x040fe400000006ff */
[----:B------:R-:W-:Y:S02]  /*0780*/  SHF.L.U64.HI R60, R73, 0x4, R66 ;  /* 0x00000004493c7819 */ /* 0x000fe40000010242 */
[----:B0-----:R-:W-:-:S04]  /*0790*/  IADD3 R4, P0, R70, R61, RZ ;  /* 0x0000003d46047210 */ /* 0x001fc80007f1e0ff */
[----:B------:R-:W-:-:S05]  /*07a0*/  IADD3.X R5, R69, R60, RZ, P0, !PT ;  /* 0x0000003c45057210 */ /* 0x000fca00007fe4ff */
[----:B------:R-:W2:Y:S04]  /*07b0*/  LDG.E.128 R8, desc[UR14][R4.64] ;  /* 0x0000000e04087981 */ /* 0x000ea8000c1e1d00 */
[----:B------:R-:W3:Y:S04]  /*07c0*/  LDG.E.128 R12, desc[UR14][R4.64+0x200] ;  /* 0x0002000e040c7981 */ /* 0x000ee8000c1e1d00 */
[----:B------:R-:W4:Y:S04]  /*07d0*/  LDG.E.128 R40, desc[UR14][R4.64+0x400] ;  /* 0x0004000e04287981 */ /* 0x000f28000c1e1d00 */
        /* <DEDUP_REMOVED lines=87> */
.L_x_3885:
[----:B------:R-:W-:Y:S05]  /*0d50*/  BSYNC B0 ;  /* 0x0000000000007941 */ /* 0x000fea0003800000 */
.L_x_3884:
        /* <DEDUP_REMOVED lines=37> */
.L_x_3887:
[----:B------:R-:W-:Y:S05]  /*0fb0*/  BSYNC B0 ;  /* 0x0000000000007941 */ /* 0x000fea0003800000 */
.L_x_3886:
        /* <DEDUP_REMOVED lines=35> */
.L_x_3889:
[----:B------:R-:W-:Y:S05]  /*11f0*/  BSYNC B0 ;  /* 0x0000000000007941 */ /* 0x000fea0003800000 */
.L_x_3888:
        /* <DEDUP_REMOVED lines=37> */
.L_x_3891:
[----:B------:R-:W-:Y:S05]  /*1450*/  BSYNC B0 ;  /* 0x0000000000007941 */ /* 0x000fea0003800000 */
.L_x_3890:
        /* <DEDUP_REMOVED lines=35> */
.L_x_3893:
[----:B------:R-:W-:Y:S05]  /*1690*/  BSYNC B0 ;  /* 0x0000000000007941 */ /* 0x000fea0003800000 */
.L_x_3892:
        /* <DEDUP_REMOVED lines=37> */
.L_x_3895:
[----:B------:R-:W-:Y:S05]  /*18f0*/  BSYNC B0 ;  /* 0x0000000000007941 */ /* 0x000fea0003800000 */
.L_x_3894:
        /* <DEDUP_REMOVED lines=35> */
.L_x_3897:
[----:B------:R-:W-:Y:S05]  /*1b30*/  BSYNC B0 ;  /* 0x0000000000007941 */ /* 0x000fea0003800000 */
.L_x_3896:
        /* <DEDUP_REMOVED lines=37> */
.L_x_3899:
[----:B------:R-:W-:Y:S05]  /*1d90*/  BSYNC B0 ;  /* 0x0000000000007941 */ /* 0x000fea0003800000 */
.L_x_3898:
        /* <DEDUP_REMOVED lines=35> */
.L_x_3901:
[----:B------:R-:W-:Y:S05]  /*1fd0*/  BSYNC B0 ;  /* 0x0000000000007941 */ /* 0x000fea0003800000 */
.L_x_3900:
        /* <DEDUP_REMOVED lines=41> */
.L_x_3903:
[----:B------:R-:W-:Y:S05]  /*2270*/  BSYNC B0 ;  /* 0x0000000000007941 */ /* 0x000fea0003800000 */
.L_x_3902:
        /* <DEDUP_REMOVED lines=33> */
.L_x_3905:
[----:B------:R-:W-:Y:S05]  /*2490*/  BSYNC B0 ;  /* 0x0000000000007941 */ /* 0x000fea0003800000 */
.L_x_3904:
        /* <DEDUP_REMOVED lines=33> */
.L_x_3907:
[----:B------:R-:W-:Y:S05]  /*26b0*/  BSYNC B0 ;  /* 0x0000000000007941 */ /* 0x000fea0003800000 */
.L_x_3906:
        /* <DEDUP_REMOVED lines=33> */
.L_x_3909:
[----:B------:R-:W-:Y:S05]  /*28d0*/  BSYNC B0 ;  /* 0x0000000000007941 */ /* 0x000fea0003800000 */
.L_x_3908:
        /* <DEDUP_REMOVED lines=33> */
.L_x_3911:
[----:B------:R-:W-:Y:S05]  /*2af0*/  BSYNC B0 ;  /* 0x0000000000007941 */ /* 0x000fea0003800000 */
.L_x_3910:
        /* <DEDUP_REMOVED lines=33> */
.L_x_3913:
[----:B------:R-:W-:Y:S05]  /*2d10*/  BSYNC B0 ;  /* 0x0000000000007941 */ /* 0x000fea0003800000 */
.L_x_3912:
        /* <DEDUP_REMOVED lines=33> */
.L_x_3915:
[----:B------:R-:W-:Y:S05]  /*2f30*/  BSYNC B0 ;  /* 0x0000000000007941 */ /* 0x000fea0003800000 */
.L_x_3914:
        /* <DEDUP_REMOVED lines=19> */
[----:B------:R-:W-:Y:S01]  /*3070*/  IADD3 R111, R57, 0x1080, RZ ;  /* 0x00001080396f7810 */ /* 0x000fe20007ffe0ff */
[----:B------:R-:W-:Y:S01]  /*3080*/  HFMA2.MMA R110, -RZ, RZ, 0, 0 ;  /* 0x00000000ff6e7435 */ /* 0x000fe200000001ff */
[----:B------:R-:W-:Y:S01]  /*3090*/  ISETP.NE.AND P0, PT, R72, RZ, PT ;  /* 0x000000ff4800720c */ /* 0x000fe20003f05270 */
[----:B------:R-:W-:Y:S01]  /*30a0*/  FMUL.FTZ R93, R34, R53 ;  /* 0x00000035225d7220 */ /* 0x000fe20000410000 */
[----:B------:R-:W-:Y:S01]  /*30b0*/  LEA R112, R112, R111, 0x4 ;  /* 0x0000006f70707211 */ /* 0x000fe200078e20ff */
        /* <DEDUP_REMOVED lines=16> */
[----:B------:R-:W-:Y:S01]  /*31c0*/  LEA R111, R36, R111, 0x4 ;  /* 0x0000006f246f7211 */ /* 0x000fe200078e20ff */
[----:B------:R-:W-:Y:S01]  /*31d0*/  ULDC UR12, c[0x0][0x21c] ;  /* 0x00008700000c7ab9 */ /* 0x000fe20000000800 */
[----:B------:R-:W-:Y:S01]  /*31e0*/  ULDC.64 UR8, c[0x0][0x250] ;  /* 0x0000940000087ab9 */ /* 0x000fe20000000a00 */
[----:B------:R-:W-:Y:S01]  /*31f0*/  ULDC.64 UR6, c[0x0][0x238] ;  /* 0x00008e0000067ab9 */ /* 0x000fe20000000a00 */
[----:B------:R-:W-:-:S07]  /*3200*/  ULDC.64 UR10, c[0x0][0x270] ;  /* 0x00009c00000a7ab9 */ /* 0x000fce0000000a00 */
.L_x_3921:
        /* <DEDUP_REMOVED lines=66> */
[C---:B------:R-:W-:Y:S01]  /*3630*/  FMUL.FTZ R137, R133.reuse, R91 ;  /* 0x0000005b85897220 */ /* 0x040fe20000410000 */
[----:B------:R-:W-:Y:S01]  /*3640*/  FMUL.FTZ R133, R133, R92 ;  /* 0x0000005c85857220 */ /* 0x000fe20000410000 */
[----:B-1----:R-:W-:-:S02]  /*3650*/  ULEA UR4, UR5, UR4, 0x18 ;  /* 0x0000000405047291 */ /* 0x002fc4000f8ec03f */
        /* <DEDUP_REMOVED lines=10> */
[C---:B-1----:R-:W-:Y:S01]  /*3700*/  FMUL.FTZ R37, R119.reuse, R38 ;  /* 0x0000002677257220 */ /* 0x042fe20000410000 */
[----:B------:R-:W-:Y:S01]  /*3710*/  FFMA.FTZ R36, R119, R36, R124 ;  /* 0x0000002477247223 */ /* 0x000fe2000001007c */
        /* <DEDUP_REMOVED lines=15> */
[----:B------:R-:W-:Y:S01]  /*3810*/  FMUL.FTZ R50, R107, R50 ;  /* 0x000000326b327220 */ /* 0x000fe20000410000 */
[----:B------:R-:W-:Y:S01]  /*3820*/  FMUL.FTZ R138, R114, R51 ;  /* 0x00000033728a7220 */ /* 0x000fe20000410000 */
[----:B------:R-:W1:Y:S01]  /*3830*/  MUFU.EX2 R113, R113 ;  /* 0x0000007100717308 */ /* 0x000e620000000800 */
[C---:B0-----:R-:W-:Y:S01]  /*3840*/  FFMA.FTZ R38, R116.reuse, R38, R129 ;  /* 0x0000002674267223 */ /* 0x041fe20000010081 */
[----:B------:R-:W-:Y:S01]  /*3850*/  FMUL.FTZ R36, R116, R37 ;  /* 0x0000002574247220 */ /* 0x000fe20000410000 */
[----:B------:R-:W-:-:S02]  /*3860*/  MOV R43, RZ ;  /* 0x000000ff002b7202 */ /* 0x000fc40000000f00 */
[----:B------:R-:W-:Y:S02]  /*3870*/  MOV R42, 0x3f800000 ;  /* 0x3f800000002a7802 */ /* 0x000fe40000000f00 */
[----:B------:R-:W-:Y:S01]  /*3880*/  @!P0 LEA R44, R110, R57, 0x3 ;  /* 0x000000396e2c8211 */ /* 0x000fe200078e18ff */
[----:B------:R-:W0:Y:S01]  /*3890*/  MUFU.EX2 R97, R97 ;  /* 0x0000006100617308 */ /* 0x000e220000000800 */
[C---:B-1----:R-:W-:Y:S01]  /*38a0*/  FFMA.FTZ R38, R115.reuse, R38, R132 ;  /* 0x0000002673267223 */ /* 0x042fe20000010084 */
[----:B------:R-:W-:Y:S01]  /*38b0*/  FMUL.FTZ R36, R115, R36 ;  /* 0x0000002473247220 */ /* 0x000fe20000410000 */
[----:B------:R-:W-:-:S05]  /*38c0*/  MOV R57, UR4 ;  /* 0x0000000400397c02 */ /* 0x000fca0008000f00 */
        /* <DEDUP_REMOVED lines=58> */
[----:B------:R-:W-:Y:S01]  /*3c70*/  LDS.128 R20, [R111] ;  /* 0x000000006f147984 */ /* 0x000fe20000000c00 */
        /* <DEDUP_REMOVED lines=27> */
.L_x_3918:
[----:B------:R-:W-:Y:S05]  /*3e30*/  BSYNC B0 ;  /* 0x0000000000007941 */ /* 0x000fea0003800000 */
.L_x_3917:
        /* <DEDUP_REMOVED lines=34> */
.L_x_3920:
[----:B------:R-:W-:Y:S05]  /*4060*/  BSYNC B0 ;  /* 0x0000000000007941 */ /* 0x000fea0003800000 */
.L_x_3919:
        /* <DEDUP_REMOVED lines=19> */
.L_x_3916:
[----:B------:R-:W-:Y:S01]  /*41a0*/  BAR.SYNC.DEFER_BLOCKING 0x0 ;  /* 0x0000000000007b1d */ /* 0x000fe20000010000 */
[----:B------:R-:W-:Y:S02]  /*41b0*/  LEA R58, R77, R58, 0x2 ;  /* 0x0000003a4d3a7211 */ /* 0x000fe400078e10ff */
[----:B-1----:R-:W-:Y:S02]  /*41c0*/  SHF.L.U32 R36, R74, 0xa, RZ ;  /* 0x0000000a4a247819 */ /* 0x002fe400000006ff */
[----:B0-----:R-:W-:-:S03]  /*41d0*/  LEA R57, R58, R57, 0x4 ;  /* 0x000000393a397211 */ /* 0x001fc600078e20ff */
        /* <DEDUP_REMOVED lines=8> */
[----:B0-----:R-:W-:-:S02]  /*4260*/  IMAD R0, R42, UR17, RZ ;  /* 0x000000112a007c24 */ /* 0x001fc4000f8e02ff */
[----:B------:R-:W0:Y:S01]  /*4270*/  LDC.64 R48, c[0x0][0x318] ;  /* 0x0000c600ff307b82 */ /* 0x000e220000000a00 */
[----:B------:R-:W-:Y:S01]  /*4280*/  STS.128 [R57+0x20], R8 ;  /* 0x0000200839007388 */ /* 0x000fe20000000c00 */
[----:B------:R-:W-:-:S03]  /*4290*/  IMAD.WIDE.U32 R38, R42, UR16, R36 ;  /* 0x000000102a267c25 */ /* 0x000fc6000f8e0024 */
[----:B------:R-:W-:Y:S01]  /*42a0*/  STS.128 [R57+0x30], R12 ;  /* 0x0000300c39007388 */ /* 0x000fe20000000c00 */
[----:B------:R-:W-:-:S03]  /*42b0*/  NOP ;  /* 0x0000000000007918 */ /* 0x000fc60000000000 */
[----:B------:R-:W3:Y:S01]  /*42c0*/  LDS.128 R32, [R56] ;  /* 0x0000000038207984 */ /* 0x000ee20000000c00 */
[----:B------:R-:W-:Y:S02]  /*42d0*/  IMAD R43, R43, UR16, R0 ;  /* 0x000000102b2b7c24 */ /* 0x000fe4000f8e0200 */
[C---:B--2---:R-:W-:Y:S01]  /*42e0*/  IMAD R0, R44.reuse, UR17, RZ ;  /* 0x000000112c007c24 */ /* 0x044fe2000f8e02ff */
[----:B------:R-:W2:Y:S01]  /*42f0*/  LDS.128 R28, [R56+0x200] ;  /* 0x00020000381c7984 */ /* 0x000ea20000000c00 */
[----:B------:R-:W-:Y:S01]  /*4300*/  IMAD.WIDE.U32 R40, R44, UR16, R36 ;  /* 0x000000102c287c25 */ /* 0x000fe2000f8e0024 */
[----:B------:R-:W-:Y:S02]  /*4310*/  IADD3 R39, R39, R43, RZ ;  /* 0x0000002b27277210 */ /* 0x000fe40007ffe0ff */
[----:B------:R-:W4:Y:S01]  /*4320*/  LDS.128 R24, [R56+0x400] ;  /* 0x0004000038187984 */ /* 0x000f220000000c00 */
[----:B------:R-:W-:Y:S02]  /*4330*/  IMAD R43, R79, UR4, RZ ;  /* 0x000000044f2b7c24 */ /* 0x000fe4000f8e02ff */
[C---:B------:R-:W-:Y:S01]  /*4340*/  IMAD.WIDE.U32 R38, R80.reuse, UR4, R38 ;  /* 0x0000000450267c25 */ /* 0x040fe2000f8e0026 */
[----:B------:R-:W5:Y:S03]  /*4350*/  LDS.128 R20, [R56+0x600] ;  /* 0x0006000038147984 */ /* 0x000f660000000c00 */
[----:B------:R-:W-:Y:S01]  /*4360*/  IMAD R43, R80, UR5, R43 ;  /* 0x00000005502b7c24 */ /* 0x000fe2000f8e022b */
[----:B-1----:R-:W-:Y:S01]  /*4370*/  LEA R42, P0, R38, R46, 0x2 ;  /* 0x0000002e262a7211 */ /* 0x002fe200078010ff */
[----:B------:R-:W-:Y:S01]  /*4380*/  IMAD R45, R45, UR16, R0 ;  /* 0x000000102d2d7c24 */ /* 0x000fe2000f8e0200 */
[----:B------:R-:W-:-:S02]  /*4390*/  ULDC.64 UR4, c[0x0][0x2c8] ;  /* 0x0000b20000047ab9 */ /* 0x000fc40000000a00 */
[----:B------:R-:W-:Y:S02]  /*43a0*/  IADD3 R39, R39, R43, RZ ;  /* 0x0000002b27277210 */ /* 0x000fe40007ffe0ff */
[----:B------:R-:W-:Y:S01]  /*43b0*/  IADD3 R41, R41, R45, RZ ;  /* 0x0000002d29297210 */ /* 0x000fe20007ffe0ff */
[----:B------:R-:W-:Y:S01]  /*43c0*/  IMAD R45, R79, UR6, RZ ;  /* 0x000000064f2d7c24 */ /* 0x000fe2000f8e02ff */
[----:B------:R-:W-:Y:S02]  /*43d0*/  LEA.HI.X R39, R38, R47, R39, 0x2, P0 ;  /* 0x0000002f26277211 */ /* 0x000fe400000f1427 */
[----:B------:R-:W-:Y:S01]  /*43e0*/  IADD3 R38, P0, R42, R61, RZ ;  /* 0x0000003d2a267210 */ /* 0x000fe20007f1e0ff */
[C---:B------:R-:W-:Y:S02]  /*43f0*/  IMAD R45, R80.reuse, UR7, R45 ;  /* 0x00000007502d7c24 */ /* 0x040fe4000f8e022d */
[----:B------:R-:W-:Y:S01]  /*4400*/  IMAD.WIDE.U32 R40, R80, UR6, R40 ;  /* 0x0000000650287c25 */ /* 0x000fe2000f8e0028 */
[----:B------:R-:W-:-:S04]  /*4410*/  IADD3.X R39, R39, R60, RZ, P0, !PT ;  /* 0x0000003c27277210 */ /* 0x000fc800007fe4ff */
[----:B------:R-:W-:Y:S02]  /*4420*/  IADD3 R41, R41, R45, RZ ;  /* 0x0000002d29297210 */ /* 0x000fe40007ffe0ff */
[C---:B0-----:R-:W-:Y:S01]  /*4430*/  LEA R0, P1, R40.reuse, R48, 0x2 ;  /* 0x0000003028007211 */ /* 0x041fe200078210ff */
[----:B---3--:R-:W-:Y:S03]  /*4440*/  STG.E.128 desc[UR14][R38.64], R32 ;  /* 0x0000002026007986 */ /* 0x008fe6000c101d0e */
[----:B------:R-:W-:Y:S02]  /*4450*/  LEA.HI.X R41, R40, R49, R41, 0x2, P1 ;  /* 0x0000003128297211 */ /* 0x000fe400008f1429 */
[----:B------:R-:W-:Y:S01]  /*4460*/  IADD3 R40, P1, R0, R61, RZ ;  /* 0x0000003d00287210 */ /* 0x000fe20007f3e0ff */
[----:B--2---:R-:W-:Y:S03]  /*4470*/  STG.E.128 desc[UR14][R38.64+0x200], R28 ;  /* 0x0002001c26007986 */ /* 0x004fe6000c101d0e */
[----:B------:R-:W-:Y:S01]  /*4480*/  IADD3.X R41, R41, R60, RZ, P1, !PT ;  /* 0x0000003c29297210 */ /* 0x000fe20000ffe4ff */
[----:B----4-:R-:W-:Y:S04]  /*4490*/  STG.E.128 desc[UR14][R38.64+0x400], R24 ;  /* 0x0004001826007986 */ /* 0x010fe8000c101d0e */
[----:B-----5:R-:W-:Y:S01]  /*44a0*/  STG.E.128 desc[UR14][R38.64+0x600], R20 ;  /* 0x0006001426007986 */ /* 0x020fe2000c101d0e */
[----:B------:R-:W-:Y:S06]  /*44b0*/  BAR.SYNC.DEFER_BLOCKING 0x0 ;  /* 0x0000000000007b1d */ /* 0x000fec0000010000 */
[----:B------:R-:W2:Y:S04]  /*44c0*/  LDG.E.128 R44, desc[UR14][R40.64] ;  /* 0x0000000e282c7981 */ /* 0x000ea8000c1e1d00 */
[----:B------:R-:W3:Y:S04]  /*44d0*/  LDG.E.128 R48, desc[UR14][R40.64+0x200] ;  /* 0x0002000e28307981 */ /* 0x000ee8000c1e1d00 */
[----:B------:R-:W4:Y:S04]  /*44e0*/  LDG.E.128 R84, desc[UR14][R40.64+0x400] ;  /* 0x0004000e28547981 */ /* 0x000f28000c1e1d00 */
[----:B------:R-:W5:Y:S01]  /*44f0*/  LDG.E.128 R88, desc[UR14][R40.64+0x600] ;  /* 0x0006000e28587981 */ /* 0x000f62000c1e1d00 */
        /* <DEDUP_REMOVED lines=68> */
[----:B------:R1:W0:Y:S08]  /*4940*/  MUFU.RCP R53, R0 ;  /* 0x0000000000357308 */ /* 0x0002300000001000 */
[----:B------:R-:W3:Y:S01]  /*4950*/  MUFU.RCP R41, R41 ;  /* 0x0000002900297308 */ /* 0x000ee20000001000 */
[----:B-1----:R-:W-:Y:S01]  /*4960*/  FMUL.FTZ R0, R33, R38 ;  /* 0x0000002621007220 */ /* 0x002fe20000410000 */
[----:B--2---:R-:W-:-:S03]  /*4970*/  FMUL.FTZ R33, R34, R55 ;  /* 0x0000003722217220 */ /* 0x004fc60000410000 */
[----:B------:R-:W-:Y:S01]  /*4980*/  FMUL.FTZ R17, R0, R17 ;  /* 0x0000001100117220 */ /* 0x000fe20000410000 */
[----:B------:R-:W-:Y:S02]  /*4990*/  FMUL.FTZ R18, R33, R18 ;  /* 0x0000001221127220 */ /* 0x000fe40000410000 */
[----:B------:R-:W1:Y:S01]  /*49a0*/  MUFU.RCP R42, R42 ;  /* 0x0000002a002a7308 */ /* 0x000e620000001000 */
[----:B0-----:R-:W-:-:S04]  /*49b0*/  FMUL.FTZ R39, R32, R53 ;  /* 0x0000003520277220 */ /* 0x001fc80000410000 */
[----:B------:R-:W-:Y:S02]  /*49c0*/  FMUL.FTZ R16, R39, R16 ;  /* 0x0000001027107220 */ /* 0x000fe40000410000 */
[----:B------:R-:W0:Y:S01]  /*49d0*/  LDC.64 R38, c[0x0][0x2c0] ;  /* 0x0000b000ff267b82 */ /* 0x000e220000000a00 */
[----:B------:R-:W2:Y:S01]  /*49e0*/  MUFU.RCP R44, R44 ;  /* 0x0000002c002c7308 */ /* 0x000ea20000001000 */
[----:B---3--:R-:W-:-:S04]  /*49f0*/  FMUL.FTZ R33, R24, R41 ;  /* 0x0000002918217220 */ /* 0x008fc80000410000 */
[----:B------:R-:W-:-:S03]  /*4a00*/  FMUL.FTZ R4, R33, R4 ;  /* 0x0000000421047220 */ /* 0x000fc60000410000 */
[----:B------:R-:W3:Y:S01]  /*4a10*/  MUFU.RCP R48, R48 ;  /* 0x0000003000307308 */ /* 0x000ee20000001000 */
[----:B-1----:R-:W-:-:S04]  /*4a20*/  FMUL.FTZ R0, R25, R42 ;  /* 0x0000002a19007220 */ /* 0x002fc80000410000 */
[----:B------:R-:W-:-:S03]  /*4a30*/  FMUL.FTZ R5, R0, R5 ;  /* 0x0000000500057220 */ /* 0x000fc60000410000 */
[----:B------:R-:W1:Y:S01]  /*4a40*/  MUFU.RCP R46, R46 ;  /* 0x0000002e002e7308 */ /* 0x000e620000001000 */
[----:B--2---:R-:W-:-:S04]  /*4a50*/  FMUL.FTZ R24, R27, R44 ;  /* 0x0000002c1b187220 */ /* 0x004fc80000410000 */
[----:B------:R-:W-:Y:S01]  /*4a60*/  FMUL.FTZ R7, R24, R7 ;  /* 0x0000000718077220 */ /* 0x000fe20000410000 */
[----:B0-----:R-:W-:Y:S02]  /*4a70*/  IMAD.WIDE.U32 R36, R38, UR16, R36 ;  /* 0x0000001026247c25 */ /* 0x001fe4000f8e0024 */
[----:B------:R-:W0:Y:S02]  /*4a80*/  MUFU.RCP R47, R47 ;  /* 0x0000002f002f7308 */ /* 0x000e240000001000 */
[----:B---3--:R-:W-:-:S04]  /*4a90*/  FMUL.FTZ R24, R23, R48 ;  /* 0x0000003017187220 */ /* 0x008fc80000410000 */
[----:B------:R-:W-:Y:S02]  /*4aa0*/  FMUL.FTZ R11, R24, R11 ;  /* 0x0000000b180b7220 */ /* 0x000fe40000410000 */
[----:B------:R-:W2:Y:S01]  /*4ab0*/  MUFU.RCP R45, R45 ;  /* 0x0000002d002d7308 */ /* 0x000ea20000001000 */
[----:B-1----:R-:W-:-:S04]  /*4ac0*/  FMUL.FTZ R0, R21, R46 ;  /* 0x0000002e15007220 */ /* 0x002fc80000410000 */
[----:B------:R-:W-:-:S03]  /*4ad0*/  FMUL.FTZ R9, R0, R9 ;  /* 0x0000000900097220 */ /* 0x000fc60000410000 */
[----:B------:R-:W1:Y:S01]  /*4ae0*/  MUFU.RCP R40, R40 ;  /* 0x0000002800287308 */ /* 0x000e620000001000 */
[----:B0-----:R-:W-:-:S04]  /*4af0*/  FMUL.FTZ R23, R22, R47 ;  /* 0x0000002f16177220 */ /* 0x001fc80000410000 */
[----:B------:R-:W-:-:S03]  /*4b00*/  FMUL.FTZ R10, R23, R10 ;  /* 0x0000000a170a7220 */ /* 0x000fc60000410000 */
[----:B------:R-:W0:Y:S01]  /*4b10*/  MUFU.RCP R43, R43 ;  /* 0x0000002b002b7308 */ /* 0x000e220000001000 */
[----:B--2---:R-:W-:-:S04]  /*4b20*/  FMUL.FTZ R21, R20, R45 ;  /* 0x0000002d14157220 */ /* 0x004fc80000410000 */
[----:B------:R-:W-:Y:S01]  /*4b30*/  FMUL.FTZ R8, R21, R8 ;  /* 0x0000000815087220 */ /* 0x000fe20000410000 */
[----:B------:R-:W-:Y:S01]  /*4b40*/  BAR.SYNC.DEFER_BLOCKING 0x0 ;  /* 0x0000000000007b1d */ /* 0x000fe20000010000 */
[----:B-1----:R-:W-:-:S05]  /*4b50*/  FMUL.FTZ R32, R35, R40 ;  /* 0x0000002823207220 */ /* 0x002fca0000410000 */
[----:B------:R-:W1:Y:S01]  /*4b60*/  MUFU.RCP R49, R49 ;  /* 0x0000003100317308 */ /* 0x000e620000001000 */
[----:B------:R-:W-:Y:S01]  /*4b70*/  FMUL.FTZ R19, R32, R19 ;  /* 0x0000001320137220 */ /* 0x000fe20000410000 */
[----:B------:R-:W2:Y:S01]  /*4b80*/  LDC.64 R40, c[0x0][0x320] ;  /* 0x0000c800ff287b82 */ /* 0x000ea20000000a00 */
[----:B0-----:R-:W-:-:S05]  /*4b90*/  FMUL.FTZ R25, R26, R43 ;  /* 0x0000002b1a197220 */ /* 0x001fca0000410000 */
[----:B------:R-:W0:Y:S01]  /*4ba0*/  MUFU.RCP R50, R50 ;  /* 0x0000003200327308 */ /* 0x000e220000001000 */
[----:B------:R-:W-:-:S07]  /*4bb0*/  FMUL.FTZ R6, R25, R6 ;  /* 0x0000000619067220 */ /* 0x000fce0000410000 */
[----:B------:R-:W3:Y:S01]  /*4bc0*/  MUFU.RCP R51, R51 ;  /* 0x0000003300337308 */ /* 0x000ee20000001000 */
[----:B-1----:R-:W-:Y:S01]  /*4bd0*/  FMUL.FTZ R21, R28, R49 ;  /* 0x000000311c157220 */ /* 0x002fe20000410000 */
[----:B------:R1:W-:Y:S03]  /*4be0*/  STS.128 [R57], R16 ;  /* 0x0000001039007388 */ /* 0x0003e60000000c00 */
[----:B------:R-:W-:Y:S01]  /*4bf0*/  FMUL.FTZ R28, R21, R12 ;  /* 0x0000000c151c7220 */ /* 0x000fe20000410000 */
[----:B------:R4:W-:Y:S02]  /*4c00*/  STS.128 [R57+0x10], R4 ;  /* 0x0000100439007388 */ /* 0x0009e40000000c00 */
[----:B------:R-:W5:Y:S01]  /*4c10*/  MUFU.RCP R52, R52 ;  /* 0x0000003400347308 */ /* 0x000f620000001000 */
[----:B0-----:R-:W-:Y:S01]  /*4c20*/  FMUL.FTZ R0, R29, R50 ;  /* 0x000000321d007220 */ /* 0x001fe20000410000 */
[----:B------:R-:W-:Y:S03]  /*4c30*/  STS.128 [R57+0x20], R8 ;  /* 0x0000200839007388 */ /* 0x000fe60000000c00 */
[----:B------:R-:W-:Y:S01]  /*4c40*/  FMUL.FTZ R29, R0, R13 ;  /* 0x0000000d001d7220 */ /* 0x000fe20000410000 */
[----:B------:R-:W-:-:S02]  /*4c50*/  IMAD R0, R38, UR17, RZ ;  /* 0x0000001126007c24 */ /* 0x000fc4000f8e02ff */
[----:B---3--:R-:W-:Y:S02]  /*4c60*/  FMUL.FTZ R23, R30, R51 ;  /* 0x000000331e177220 */ /* 0x008fe40000410000 */
[----:B-1----:R-:W-:Y:S02]  /*4c70*/  IMAD R17, R39, UR16, R0 ;  /* 0x0000001027117c24 */ /* 0x002fe4000f8e0200 */
[----:B------:R-:W-:Y:S01]  /*4c80*/  FMUL.FTZ R30, R23, R14 ;  /* 0x0000000e171e7220 */ /* 0x000fe20000410000 */
[----:B----4-:R-:W-:Y:S02]  /*4c90*/  IMAD R5, R79, UR4, RZ ;  /* 0x000000044f057c24 */ /* 0x010fe4000f8e02ff */
[----:B------:R-:W-:Y:S01]  /*4ca0*/  IADD3 R37, R37, R17, RZ ;  /* 0x0000001125257210 */ /* 0x000fe20007ffe0ff */
[----:B-----5:R-:W-:Y:S01]  /*4cb0*/  FMUL.FTZ R20, R31, R52 ;  /* 0x000000341f147220 */ /* 0x020fe20000410000 */
[C---:B------:R-:W-:Y:S02]  /*4cc0*/  IMAD R7, R80.reuse, UR5, R5 ;  /* 0x0000000550077c24 */ /* 0x040fe4000f8e0205 */
[----:B------:R-:W-:-:S04]  /*4cd0*/  IMAD.WIDE.U32 R4, R80, UR4, R36 ;  /* 0x0000000450047c25 */ /* 0x000fc8000f8e0024 */
[----:B------:R-:W-:Y:S01]  /*4ce0*/  FMUL.FTZ R31, R20, R15 ;  /* 0x0000000f141f7220 */ /* 0x000fe20000410000 */
[----:B------:R-:W-:Y:S01]  /*4cf0*/  ULDC UR4, c[0x0][0x224] ;  /* 0x0000890000047ab9 */ /* 0x000fe20000000800 */
[----:B------:R-:W-:-:S03]  /*4d00*/  IADD3 R5, R5, R7, RZ ;  /* 0x0000000705057210 */ /* 0x000fc60007ffe0ff */
[----:B------:R-:W-:Y:S01]  /*4d10*/  STS.128 [R57+0x30], R28 ;  /* 0x0000301c39007388 */ /* 0x000fe20000000c00 */
[----:B------:R-:W-:-:S03]  /*4d20*/  NOP ;  /* 0x0000000000007918 */ /* 0x000fc60000000000 */
[----:B------:R-:W0:Y:S01]  /*4d30*/  LDS.128 R12, [R56] ;  /* 0x00000000380c7984 */ /* 0x000e220000000c00 */
[----:B--2---:R-:W-:-:S03]  /*4d40*/  LEA R0, P0, R4, R40, 0x2 ;  /* 0x0000002804007211 */ /* 0x004fc600078010ff */
[----:B------:R-:W1:Y:S01]  /*4d50*/  LDS.128 R20, [R56+0x200] ;  /* 0x0002000038147984 */ /* 0x000e620000000c00 */
[----:B------:R-:W-:Y:S02]  /*4d60*/  LEA.HI.X R5, R4, R41, R5, 0x2, P0 ;  /* 0x0000002904057211 */ /* 0x000fe400000f1405 */
[----:B------:R-:W-:Y:S01]  /*4d70*/  IADD3 R4, P0, R0, R61, RZ ;  /* 0x0000003d00047210 */ /* 0x000fe20007f1e0ff */
[----:B------:R-:W2:Y:S03]  /*4d80*/  LDS.128 R24, [R56+0x400] ;  /* 0x0004000038187984 */ /* 0x000ea60000000c00 */
[----:B------:R-:W-:Y:S01]  /*4d90*/  IADD3.X R5, R5, R60, RZ, P0, !PT ;  /* 0x0000003c05057210 */ /* 0x000fe200007fe4ff */
[----:B------:R-:W3:Y:S01]  /*4da0*/  LDS.128 R32, [R56+0x600] ;  /* 0x0006000038207984 */ /* 0x000ee20000000c00 */
[----:B------:R-:W-:-:S03]  /*4db0*/  ISETP.GE.AND P0, PT, R74, UR4, PT ;  /* 0x000000044a007c0c */ /* 0x000fc6000bf06270 */
[----:B0-----:R0:W-:Y:S04]  /*4dc0*/  STG.E.128 desc[UR14][R4.64], R12 ;  /* 0x0000000c04007986 */ /* 0x0011e8000c101d0e */
[----:B-1----:R0:W-:Y:S04]  /*4dd0*/  STG.E.128 desc[UR14][R4.64+0x200], R20 ;  /* 0x0002001404007986 */ /* 0x0021e8000c101d0e */
[----:B--2---:R0:W-:Y:S04]  /*4de0*/  STG.E.128 desc[UR14][R4.64+0x400], R24 ;  /* 0x0004001804007986 */ /* 0x0041e8000c101d0e */
[----:B---3--:R0:W-:Y:S01]  /*4df0*/  STG.E.128 desc[UR14][R4.64+0x600], R32 ;  /* 0x0006002004007986 */ /* 0x0081e2000c101d0e */
[----:B------:R-:W-:Y:S05]  /*4e00*/  @!P0 BRA `(.L_x_3922) ;  /* 0xffffffb800548947 */ /* 0x000fea000383ffff */
[----:B------:R-:W-:Y:S05]  /*4e10*/  EXIT ;  /* 0x000000000000794d */ /* 0x000fea0003800000 */
.L_x_3923:
        /* <DEDUP_REMOVED lines=14> */
.L_x_5271:


//--------------------- .text._Z25selective_scan_fwd_kernelI32Selective_Scan_fwd_kernel_traitsILi32ELi16ELi1ELb0ELb0ELb0ELb0EffEEv13SSMParamsBase --------------------------
	.section	.text._Z25selective_scan_fwd_kernelI32Selective_Scan_fwd_kernel_traitsILi32ELi16ELi1ELb0ELb0ELb0ELb0EffEEv13SSMParamsBase,"ax",@progbits
	.align	128
        .global         _Z25selective_scan_fwd_kernelI32Selective_Scan_fwd_kernel_traitsILi32ELi16ELi1ELb0ELb0ELb0ELb0EffEEv13SSMParamsBase
        .type           _Z25selective_scan_fwd_kernelI32Selective_Scan_fwd_kernel_traitsILi32ELi16ELi1ELb0ELb0ELb0ELb0EffEEv13SSMParamsBase,@function
        .size           _Z25selective_scan_fwd_kernelI32Selective_Scan_fwd_kernel_traitsILi32ELi16ELi1ELb0ELb0ELb0ELb0EffEEv13SSMParamsBase,(.L_x_5272 - _Z25selective_scan_fwd_kernelI32Selective_Scan_fwd_kernel_traitsILi32ELi16ELi1ELb0ELb0ELb0ELb0EffEEv13SSMParamsBase)
        .other          _Z25selective_scan_fwd_kernelI32Selective_Scan_fwd_kernel_traitsILi32ELi16ELi1ELb0ELb0ELb0ELb0EffEEv13SSMParamsBase,@"STO_CUDA_ENTRY STV_DEFAULT"
_Z25selective_scan_fwd_kernelI32Selective_Scan_fwd_kernel_traitsILi32ELi16ELi1ELb0ELb0ELb0ELb0EffEEv13SSMParamsBase:
.text._Z25selective_scan_fwd_kernelI32Selective_Scan_fwd_kernel_traitsILi32ELi16ELi1ELb0ELb0ELb0ELb0EffEEv13SSMParamsBase:
[----:B------:R-:W-:Y:S08]  /*0000*/  LDC R1, c[0x0][0x28] ;  /* 0x00000a00ff017b82 */ /* 0x000ff00000000800 */
[----:B------:R-:W0:Y:S01]  /*0010*/  LDC.64 R4, c[0x0][0x300] ;  /* 0x0000c000ff047b82 */ /* 0x000e220000000a00 */
[----:B------:R-:W1:Y:S01]  /*0020*/  S2R R0, SR_CTAID.Y ;  /* 0x0000000000007919 */ /* 0x000e620000002600 */
[----:B------:R-:W-:Y:S01]  /*0030*/  MOV R22, RZ ;  /* 0x000000ff00167202 */ /* 0x000fe20000000f00 */
[----:B------:R-:W-:Y:S01]  /*0040*/  ULDC.64 UR4, c[0x0][0x208] ;  /* 0x0000820000047ab9 */ /* 0x000fe20000000a00 */
[----:B------:R-:W-:-:S04]  /*0050*/  HFMA2.MMA R21, -RZ, RZ, 0, 0 ;  /* 0x00000000ff157435 */ /* 0x000fc800000001ff */
[----:B------:R-:W2:Y:S08]  /*0060*/  LDC.64 R2, c[0x0][0x2e8] ;  /* 0x0000ba00ff027b82 */ /* 0x000eb00000000a00 */
[----:B------:R-:W3:Y:S01]  /*0070*/  LDC R13, c[0x0][0x224] ;  /* 0x00008900ff0d7b82 */ /* 0x000ee20000000800 */
[----:B0-----:R-:W-:-:S04]  /*0080*/  ISETP.NE.U32.AND P1, PT, R4, RZ, PT ;  /* 0x000000ff0400720c */ /* 0x001fc80003f25070 */
[----:B------:R-:W-:Y:S02]  /*0090*/  ISETP.NE.AND.EX P1, PT, R5, RZ, PT, P1 ;  /* 0x000000ff0500720c */ /* 0x000fe40003f25310 */
[----:B--2---:R-:W-:Y:S02]  /*00a0*/  ISETP.NE.U32.AND P0, PT, R2, RZ, PT ;  /* 0x000000ff0200720c */ /* 0x004fe40003f05070 */
[----:B-1----:R-:W-:Y:S02]  /*00b0*/  SHF.R.S32.HI R20, RZ, 0x1f, R0 ;  /* 0x0000001fff147819 */ /* 0x002fe40000011400 */
[----:B------:R-:W-:-:S07]  /*00c0*/  ISETP.NE.AND.EX P0, PT, R3, RZ, PT, P0 ;  /* 0x000000ff0300720c */ /* 0x000fce0003f05300 */
[----:B------:R-:W-:-:S04]  /*00d0*/  @P1 LEA R4, P3, R0, R4, 0x2 ;  /* 0x0000000400041211 */ /* 0x000fc800078610ff */
[C---:B------:R-:W-:Y:S02]  /*00e0*/  @P1 LEA.HI.X R5, R0.reuse, R5, R20, 0x2, P3 ;  /* 0x0000000500051211 */ /* 0x040fe400018f1414 */
[----:B------:R-:W-:-:S03]  /*00f0*/  @P0 LEA R2, P2, R0, R2, 0x2 ;  /* 0x0000000200020211 */ /* 0x000fc600078410ff */
[----:B------:R0:W5:Y:S01]  /*0100*/  @P1 LDG.E R22, desc[UR4][R4.64] ;  /* 0x0000000404161981 */ /* 0x000162000c1e1900 */
[----:B------:R-:W-:-:S05]  /*0110*/  @P0 LEA.HI.X R3, R0, R3, R20, 0x2, P2 ;  /* 0x0000000300030211 */ /* 0x000fca00010f1414 */
[----:B------:R0:W5:Y:S01]  /*0120*/  @P0 LDG.E R21, desc[UR4][R2.64] ;  /* 0x0000000402150981 */ /* 0x000162000c1e1900 */
[----:B---3--:R-:W-:Y:S01]  /*0130*/  ISETP.GE.AND P0, PT, R13, 0x1, PT ;  /* 0x000000010d00780c */ /* 0x008fe20003f06270 */
[----:B------:R-:W1:-:S12]  /*0140*/  S2UR UR6, SR_CTAID.X ;  /* 0x00000000000679c3 */ /* 0x000e580000002500 */
[----:B01----:R-:W-:Y:S05]  /*0150*/  @!P0 EXIT ;  /* 0x000000000000894d */ /* 0x003fea0003800000 */
[----:B------:R-:W0:Y:S01]  /*0160*/  S2R R25, SR_TID.X ;  /* 0x0000000000197919 */ /* 0x000e220000002100 */
[----:B------:R-:W1:Y:S01]  /*0170*/  LDC.64 R8, c[0x0][0x280] ;  /* 0x0000a000ff087b82 */ /* 0x000e620000000a00 */
[----:B------:R-:W-:Y:S01]  /*0180*/  ULDC.64 UR8, c[0x0][0x288] ;  /* 0x0000a20000087ab9 */ /* 0x000fe20000000a00 */
[----:B------:R-:W-:Y:S01]  /*0190*/  USHF.R.S32.HI UR7, URZ, 0x1f, UR6 ;  /* 0x0000001f3f077899 */ /* 0x000fe20008011406 */
[----:B------:R-:W-:Y:S01]  /*01a0*/  IMAD R3, R20, UR8, RZ ;  /* 0x0000000814037c24 */ /* 0x000fe2000f8e02ff */
[----:B------:R-:W2:Y:S01]  /*01b0*/  S2R R28, SR_LANEID ;  /* 0x00000000001c7919 */ /* 0x000ea20000000000 */
[----:B------:R-:W-:Y:S01]  /*01c0*/  ULDC.64 UR10, c[0x0][0x2f8] ;  /* 0x0000be00000a7ab9 */ /* 0x000fe20000000a00 */
[----:B------:R-:W-:Y:S01]  /*01d0*/  ULDC.64 UR12, c[0x0][0x268] ;  /* 0x00009a00000c7ab9 */ /* 0x000fe20000000a00 */
[C---:B------:R-:W-:Y:S01]  /*01e0*/  IMAD R5, R0.reuse, UR9, R3 ;  /* 0x0000000900057c24 */ /* 0x040fe2000f8e0203 */
[----:B------:R-:W3:Y:S01]  /*01f0*/  LDC.64 R14, c[0x0][0x290] ;  /* 0x0000a400ff0e7b82 */ /* 0x000ee20000000a00 */
[----:B------:R-:W-:Y:S01]  /*0200*/  IMAD.WIDE.U32 R2, R0, UR8, RZ ;  /* 0x0000000800027c25 */ /* 0x000fe2000f8e00ff */
[----:B------:R-:W-:Y:S01]  /*0210*/  ULDC.64 UR8, c[0x0][0x298] ;  /* 0x0000a60000087ab9 */ /* 0x000fe20000000a00 */
[----:B------:R-:W-:-:S02]  /*0220*/  MOV R29, RZ ;  /* 0x000000ff001d7202 */ /* 0x000fc40000000f00 */
[----:B------:R-:W-:Y:S01]  /*0230*/  IMAD R7, R20, UR8, RZ ;  /* 0x0000000814077c24 */ /* 0x000fe2000f8e02ff */
[----:B------:R-:W-:Y:S01]  /*0240*/  IADD3 R3, R3, R5, RZ ;  /* 0x0000000503037210 */ /* 0x000fe20007ffe0ff */
[C---:B------:R-:W-:Y:S01]  /*0250*/  IMAD.WIDE.U32 R4, R0.reuse, UR8, RZ ;  /* 0x0000000800047c25 */ /* 0x040fe2000f8e00ff */
[----:B------:R-:W4:Y:S03]  /*0260*/  LDC R11, c[0x0][0x214] ;  /* 0x00008500ff0b7b82 */ /* 0x000f260000000800 */
[----:B------:R-:W-:Y:S01]  /*0270*/  IMAD R7, R0, UR9, R7 ;  /* 0x0000000900077c24 */ /* 0x000fe2000f8e0207 */
[----:B------:R-:W-:-:S03]  /*0280*/  ULDC.64 UR8, c[0x0][0x2f0] ;  /* 0x0000bc0000087ab9 */ /* 0x000fc60000000a00 */
[----:B------:R-:W-:Y:S02]  /*0290*/  IMAD.IADD R5, R5, 0x1, R7 ;  /* 0x0000000105057824 */ /* 0x000fe400078e0207 */
[----:B-1----:R-:W-:-:S04]  /*02a0*/  IMAD.WIDE.U32 R2, R8, UR6, R2 ;  /* 0x0000000608027c25 */ /* 0x002fc8000f8e0002 */
[----:B------:R-:W-:Y:S01]  /*02b0*/  IMAD R6, R8, UR7, RZ ;  /* 0x0000000708067c24 */ /* 0x000fe2000f8e02ff */
[C---:B0-----:R-:W-:Y:S01]  /*02c0*/  LOP3.LUT R23, R25.reuse, 0x1f, RZ, 0xc0, !PT ;  /* 0x0000001f19177812 */ /* 0x041fe200078ec0ff */
[----:B---3--:R-:W-:Y:S01]  /*02d0*/  IMAD.WIDE.U32 R4, R14, UR6, R4 ;  /* 0x000000060e047c25 */ /* 0x008fe2000f8e0004 */
[----:B------:R-:W-:-:S03]  /*02e0*/  SHF.L.U32 R12, R25, 0x4, RZ ;  /* 0x00000004190c7819 */ /* 0x000fc600000006ff */
[----:B------:R-:W-:Y:S01]  /*02f0*/  IMAD R9, R9, UR6, R6 ;  /* 0x0000000609097c24 */ /* 0x000fe2000f8e0206 */
[----:B------:R-:W-:Y:S01]  /*0300*/  LOP3.LUT R24, R23, 0xfffffe00, R12, 0xf8, !PT ;  /* 0xfffffe0017187812 */ /* 0x000fe200078ef80c */
[C---:B------:R-:W-:Y:S01]  /*0310*/  VIADD R30, R12.reuse, 0x1 ;  /* 0x000000010c1e7836 */ /* 0x040fe20000000000 */
[C---:B------:R-:W-:Y:S01]  /*0320*/  IADD3 R32, R12.reuse, 0x2, RZ ;  /* 0x000000020c207810 */ /* 0x040fe20007ffe0ff */
[C---:B------:R-:W-:Y:S01]  /*0330*/  VIADD R38, R12.reuse, 0x6 ;  /* 0x000000060c267836 */ /* 0x040fe20000000000 */
[----:B------:R-:W-:Y:S01]  /*0340*/  SHF.R.S32.HI R26, RZ, 0x1f, R24 ;  /* 0x0000001fff1a7819 */ /* 0x000fe20000011418 */
[----:B------:R-:W-:Y:S01]  /*0350*/  VIADD R43, R12, 0xb ;  /* 0x0000000b0c2b7836 */ /* 0x000fe20000000000 */
[----:B------:R-:W-:Y:S01]  /*0360*/  IADD3 R7, P0, R24, R2, RZ ;  /* 0x0000000218077210 */ /* 0x000fe20007f1e0ff */
[----:B------:R-:W-:Y:S01]  /*0370*/  IMAD R2, R14, UR7, RZ ;  /* 0x000000070e027c24 */ /* 0x000fe2000f8e02ff */
[----:B------:R-:W-:Y:S02]  /*0380*/  IADD3 R87, P1, R24, R4, RZ ;  /* 0x0000000418577210 */ /* 0x000fe40007f3e0ff */
[----:B------:R-:W-:Y:S01]  /*0390*/  IADD3.X R8, R26, R3, R9, P0, !PT ;  /* 0x000000031a087210 */ /* 0x000fe200007fe409 */
[----:B------:R-:W-:Y:S01]  /*03a0*/  IMAD R3, R15, UR6, R2 ;  /* 0x000000060f037c24 */ /* 0x000fe2000f8e0202 */
[----:B------:R-:W-:Y:S01]  /*03b0*/  LEA R4, P0, R7, UR8, 0x2 ;  /* 0x0000000807047c11 */ /* 0x000fe2000f8010ff */
[----:B----4-:R-:W-:Y:S01]  /*03c0*/  IMAD R2, R11, UR6, R0 ;  /* 0x000000060b027c24 */ /* 0x010fe2000f8e0200 */
[----:B------:R-:W-:-:S02]  /*03d0*/  IADD3 R34, R12, 0x3, RZ ;  /* 0x000000030c227810 */ /* 0x000fc40007ffe0ff */
[----:B------:R-:W-:Y:S01]  /*03e0*/  IADD3.X R6, R26, R5, R3, P1, !PT ;  /* 0x000000051a067210 */ /* 0x000fe20000ffe403 */
[----:B------:R-:W-:Y:S01]  /*03f0*/  IMAD R2, R2, R13, RZ ;  /* 0x0000000d02027224 */ /* 0x000fe200078e02ff */
[----:B------:R-:W-:Y:S01]  /*0400*/  LEA R86, P1, R87, UR10, 0x2 ;  /* 0x0000000a57567c11 */ /* 0x000fe2000f8210ff */
[C---:B------:R-:W-:Y:S01]  /*0410*/  IMAD R13, R20.reuse, UR12, RZ ;  /* 0x0000000c140d7c24 */ /* 0x040fe2000f8e02ff */
[----:B------:R-:W-:Y:S01]  /*0420*/  LEA.HI.X R5, R7, UR9, R8, 0x2, P0 ;  /* 0x0000000907057c11 */ /* 0x000fe200080f1408 */
[----:B------:R-:W-:Y:S01]  /*0430*/  ULDC.64 UR8, c[0x0][0x230] ;  /* 0x00008c0000087ab9 */ /* 0x000fe20000000a00 */
[----:B------:R-:W-:Y:S01]  /*0440*/  LEA.HI.X R87, R87, UR11, R6, 0x2, P1 ;  /* 0x0000000b57577c11 */ /* 0x000fe200088f1406 */
[----:B------:R-:W-:Y:S01]  /*0450*/  ULDC.64 UR10, c[0x0][0x248] ;  /* 0x00009200000a7ab9 */ /* 0x000fe20000000a00 */
[----:B------:R-:W-:Y:S01]  /*0460*/  IMAD R3, R20, UR8, RZ ;  /* 0x0000000814037c24 */ /* 0x000fe2000f8e02ff */
[----:B------:R-:W-:Y:S01]  /*0470*/  IADD3 R36, R12, 0x4, RZ ;  /* 0x000000040c247810 */ /* 0x000fe20007ffe0ff */
[----:B------:R-:W-:Y:S01]  /*0480*/  IMAD R7, R20, UR10, RZ ;  /* 0x0000000a14077c24 */ /* 0x000fe2000f8e02ff */
[----:B------:R-:W-:Y:S01]  /*0490*/  IADD3 R37, R12, 0x5, RZ ;  /* 0x000000050c257810 */ /* 0x000fe20007ffe0ff */
[----:B------:R-:W-:Y:S01]  /*04a0*/  IMAD R3, R0, UR9, R3 ;  /* 0x0000000900037c24 */ /* 0x000fe2000f8e0203 */
[----:B------:R-:W-:Y:S01]  /*04b0*/  IADD3 R39, R12, 0x7, RZ ;  /* 0x000000070c277810 */ /* 0x000fe20007ffe0ff */
[----:B------:R-:W-:Y:S01]  /*04c0*/  IMAD R33, R0, UR11, R7 ;  /* 0x0000000b00217c24 */ /* 0x000fe2000f8e0207 */
[----:B------:R-:W-:Y:S01]  /*04d0*/  IADD3 R40, R12, 0x8, RZ ;  /* 0x000000080c287810 */ /* 0x000fe20007ffe0ff */
[----:B------:R-:W-:Y:S01]  /*04e0*/  IMAD.WIDE.U32 R10, R0, UR8, RZ ;  /* 0x00000008000a7c25 */ /* 0x000fe2000f8e00ff */
[----:B------:R-:W-:Y:S01]  /*04f0*/  ULDC UR8, c[0x0][0x21c] ;  /* 0x0000870000087ab9 */ /* 0x000fe20000000800 */
[----:B------:R-:W-:-:S02]  /*0500*/  IADD3 R41, R12, 0x9, RZ ;  /* 0x000000090c297810 */ /* 0x000fc40007ffe0ff */
[----:B------:R-:W-:Y:S01]  /*0510*/  IMAD.WIDE.U32 R8, R0, UR10, RZ ;  /* 0x0000000a00087c25 */ /* 0x000fe2000f8e00ff */
[----:B------:R-:W-:Y:S02]  /*0520*/  IADD3 R31, R11, R3, RZ ;  /* 0x000000030b1f7210 */ /* 0x000fe40007ffe0ff */
[----:B------:R-:W-:Y:S01]  /*0530*/  IADD3 R42, R12, 0xa, RZ ;  /* 0x0000000a0c2a7810 */ /* 0x000fe20007ffe0ff */
[C---:B------:R-:W-:Y:S01]  /*0540*/  IMAD R13, R0.reuse, UR13, R13 ;  /* 0x0000000d000d7c24 */ /* 0x040fe2000f8e020d */
[----:B------:R-:W-:Y:S01]  /*0550*/  IADD3 R33, R9, R33, RZ ;  /* 0x0000002109217210 */ /* 0x000fe20007ffe0ff */
[----:B------:R-:W-:Y:S01]  /*0560*/  IMAD.WIDE.U32 R6, R0, UR12, RZ ;  /* 0x0000000c00067c25 */ /* 0x000fe2000f8e00ff */
[C---:B------:R-:W-:Y:S02]  /*0570*/  IADD3 R44, R12.reuse, 0xc, RZ ;  /* 0x0000000c0c2c7810 */ /* 0x040fe40007ffe0ff */
[----:B------:R-:W-:Y:S01]  /*0580*/  IADD3 R45, R12, 0xd, RZ ;  /* 0x0000000d0c2d7810 */ /* 0x000fe20007ffe0ff */
[----:B------:R-:W-:Y:S01]  /*0590*/  IMAD R27, R2, UR8, RZ ;  /* 0x00000008021b7c24 */ /* 0x000fe2000f8e02ff */
[----:B------:R-:W-:-:S02]  /*05a0*/  IADD3 R35, R7, R13, RZ ;  /* 0x0000000d07237210 */ /* 0x000fc40007ffe0ff */
[C---:B------:R-:W-:Y:S02]  /*05b0*/  IADD3 R46, R12.reuse, 0xe, RZ ;  /* 0x0000000e0c2e7810 */ /* 0x040fe40007ffe0ff */
[----:B------:R-:W-:Y:S02]  /*05c0*/  IADD3 R47, R12, 0xf, RZ ;  /* 0x0000000f0c2f7810 */ /* 0x000fe40007ffe0ff */
        /* <DEDUP_REMOVED lines=14> */
[----:B--2---:R-:W-:-:S07]  /*06b0*/  LOP3.LUT R62, R24, 0x1e0, RZ, 0xfc, !PT ;  /* 0x000001e0183e7812 */ /* 0x004fce00078efcff */
.L_x_3962:
[----:B------:R-:W0:Y:S02]  /*06c0*/  LDC R2, c[0x0][0x218] ;  /* 0x00008600ff027b82 */ /* 0x000e240000000800 */
[----:B01----:R-:W-:Y:S01]  /*06d0*/  IMAD R63, R29, -0x200, R2 ;  /* 0xfffffe001d3f7824 */ /* 0x003fe200078e0202 */
        /* <DEDUP_REMOVED lines=12> */
[-C--:B------:R-:W-:Y:S02]  /*07a0*/  ISETP.GE.AND P1, PT, R54, R63.reuse, PT ;  /* 0x0000003f3600720c */ /* 0x080fe40003f26270 */
[----:B------:R-:W-:Y:S01]  /*07b0*/  CS2R R16, SRZ ;  /* 0x0000000000107805 */ /* 0x000fe2000001ff00 */
[----:B------:R-:W4:Y:S04]  /*07c0*/  @!P2 LDG.E R13, desc[UR4][R4.64+0x180] ;  /* 0x00018004040da981 */ /* 0x000f28000c1e1900 */
[----:B------:R-:W4:Y:S04]  /*07d0*/  @!P3 LDG.E R14, desc[UR4][R4.64+0x200] ;  /* 0x00020004040eb981 */ /* 0x000f28000c1e1900 */
[----:B------:R-:W3:Y:S01]  /*07e0*/  @!P0 LDG.E R3, desc[UR4][R4.64+0x80] ;  /* 0x0000800404038981 */ /* 0x000ee2000c1e1900 */
[----:B------:R-:W-:-:S02]  /*07f0*/  ISETP.GE.AND P0, PT, R53, R63, PT ;  /* 0x0000003f3500720c */ /* 0x000fc40003f06270 */
[-C--:B------:R-:W-:Y:S01]  /*0800*/  ISETP.GE.AND P2, PT, R55, R63.reuse, PT ;  /* 0x0000003f3700720c */ /* 0x080fe20003f46270 */
[----:B------:R-:W4:Y:S01]  /*0810*/  @!P4 LDG.E R15, desc[UR4][R4.64+0x280] ;  /* 0x00028004040fc981 */ /* 0x000f22000c1e1900 */
[-C--:B------:R-:W-:Y:S02]  /*0820*/  ISETP.GE.AND P3, PT, R56, R63.reuse, PT ;  /* 0x0000003f3800720c */ /* 0x080fe40003f66270 */
[-C--:B------:R-:W-:Y:S02]  /*0830*/  ISETP.GE.AND P4, PT, R57, R63.reuse, PT ;  /* 0x0000003f3900720c */ /* 0x080fe40003f86270 */
[----:B------:R-:W-:Y:S01]  /*0840*/  CS2R R18, SRZ ;  /* 0x0000000000127805 */ /* 0x000fe2000001ff00 */
[----:B------:R-:W-:Y:S01]  /*0850*/  IMAD.MOV.U32 R77, RZ, RZ, RZ ;  /* 0x000000ffff4d7224 */ /* 0x000fe200078e00ff */
[----:B------:R-:W4:Y:S04]  /*0860*/  @!P1 LDG.E R16, desc[UR4][R4.64+0x380] ;  /* 0x0003800404109981 */ /* 0x000f28000c1e1900 */
[----:B------:R-:W4:Y:S01]  /*0870*/  @!P0 LDG.E R17, desc[UR4][R4.64+0x300] ;  /* 0x0003000404118981 */ /* 0x000f22000c1e1900 */
[----:B------:R-:W-:-:S02]  /*0880*/  ISETP.GE.AND P0, PT, R58, R63, PT ;  /* 0x0000003f3a00720c */ /* 0x000fc40003f06270 */
[-C--:B------:R-:W-:Y:S01]  /*0890*/  ISETP.GE.AND P1, PT, R59, R63.reuse, PT ;  /* 0x0000003f3b00720c */ /* 0x080fe20003f26270 */
[----:B------:R-:W4:Y:S01]  /*08a0*/  @!P2 LDG.E R19, desc[UR4][R4.64+0x400] ;  /* 0x000400040413a981 */ /* 0x000f22000c1e1900 */
[-C--:B------:R-:W-:Y:S02]  /*08b0*/  ISETP.GE.AND P2, PT, R60, R63.reuse, PT ;  /* 0x0000003f3c00720c */ /* 0x080fe40003f46270 */
[----:B------:R-:W-:Y:S01]  /*08c0*/  CS2R R80, SRZ ;  /* 0x0000000000507805 */ /* 0x000fe2000001ff00 */
[----:B------:R-:W4:Y:S01]  /*08d0*/  @!P3 LDG.E R18, desc[UR4][R4.64+0x480] ;  /* 0x000480040412b981 */ /* 0x000f22000c1e1900 */
[----:B------:R-:W-:-:S03]  /*08e0*/  ISETP.GE.AND P3, PT, R61, R63, PT ;  /* 0x0000003f3d00720c */ /* 0x000fc60003f66270 */
[----:B------:R-:W4:Y:S01]  /*08f0*/  @!P4 LDG.E R77, desc[UR4][R4.64+0x500] ;  /* 0x00050004044dc981 */ /* 0x000f22000c1e1900 */
[----:B------:R-:W-:Y:S01]  /*0900*/  ISETP.GE.AND P4, PT, R62, R63, PT ;  /* 0x0000003f3e00720c */ /* 0x000fe20003f86270 */
[----:B------:R-:W-:Y:S01]  /*0910*/  HFMA2.MMA R84, -RZ, RZ, 0, 0 ;  /* 0x00000000ff547435 */ /* 0x000fe200000001ff */
[----:B------:R-:W-:Y:S01]  /*0920*/  CS2R R82, SRZ ;  /* 0x0000000000527805 */ /* 0x000fe2000001ff00 */
[----:B------:R-:W4:Y:S04]  /*0930*/  @!P0 LDG.E R80, desc[UR4][R4.64+0x580] ;  /* 0x0005800404508981 */ /* 0x000f28000c1e1900 */
[----:B------:R-:W4:Y:S04]  /*0940*/  @!P1 LDG.E R81, desc[UR4][R4.64+0x600] ;  /* 0x0006000404519981 */ /* 0x000f28000c1e1900 */
[----:B------:R-:W4:Y:S04]  /*0950*/  @!P2 LDG.E R82, desc[UR4][R4.64+0x680] ;  /* 0x000680040452a981 */ /* 0x000f28000c1e1900 */
[----:B------:R-:W4:Y:S04]  /*0960*/  @!P3 LDG.E R83, desc[UR4][R4.64+0x700] ;  /* 0x000700040453b981 */ /* 0x000f28000c1e1900 */
[----:B------:R-:W4:Y:S01]  /*0970*/  @!P4 LDG.E R84, desc[UR4][R4.64+0x780] ;  /* 0x000780040454c981 */ /* 0x000f22000c1e1900 */
[----:B------:R-:W0:Y:S01]  /*0980*/  S2R R64, SR_CgaCtaId ;  /* 0x0000000000407919 */ /* 0x000e220000008800 */
[----:B------:R-:W-:Y:S01]  /*0990*/  MOV R69, 0x400 ;  /* 0x0000040000457802 */ /* 0x000fe20000000f00 */
[C---:B------:R-:W-:Y:S01]  /*09a0*/  VIADD R71, R28.reuse, 0x60 ;  /* 0x000000601c477836 */ /* 0x040fe20000000000 */
[----:B------:R-:W-:-:S02]  /*09b0*/  IADD3 R65, R28, 0x20, RZ ;  /* 0x000000201c417810 */ /* 0x000fc40007ffe0ff */
[C---:B------:R-:W-:Y:S02]  /*09c0*/  IADD3 R67, R28.reuse, 0x40, RZ ;  /* 0x000000401c437810 */ /* 0x040fe40007ffe0ff */
[C---:B------:R-:W-:Y:S02]  /*09d0*/  IADD3 R73, R28.reuse, 0x80, RZ ;  /* 0x000000801c497810 */ /* 0x040fe40007ffe0ff */
[----:B------:R-:W-:Y:S02]  /*09e0*/  IADD3 R75, R28, 0xa0, RZ ;  /* 0x000000a01c4b7810 */ /* 0x000fe40007ffe0ff */
[-C--:B------:R-:W-:Y:S02]  /*09f0*/  LEA.HI.SX32 R66, R67, R28.reuse, 0x1b ;  /* 0x0000001c43427211 */ /* 0x080fe400078fdaff */
[-C--:B------:R-:W-:Y:S02]  /*0a00*/  LEA.HI.SX32 R68, R71, R28.reuse, 0x1b ;  /* 0x0000001c47447211 */ /* 0x080fe400078fdaff */
[----:B------:R-:W-:-:S02]  /*0a10*/  LEA.HI.SX32 R70, R73, R28, 0x1b ;  /* 0x0000001c49467211 */ /* 0x000fc400078fdaff */
[-C--:B------:R-:W-:Y:S01]  /*0a20*/  LEA.HI.SX32 R72, R75, R28.reuse, 0x1b ;  /* 0x0000001c4b487211 */ /* 0x080fe200078fdaff */
[C---:B------:R-:W-:Y:S01]  /*0a30*/  VIADD R75, R28.reuse, 0x100 ;  /* 0x000001001c4b7836 */ /* 0x040fe20000000000 */
[----:B------:R-:W-:Y:S02]  /*0a40*/  IADD3 R71, R28, 0xc0, RZ ;  /* 0x000000c01c477810 */ /* 0x000fe40007ffe0ff */
[----:B0-----:R-:W-:Y:S02]  /*0a50*/  LEA R69, R64, R69, 0x18 ;  /* 0x0000004540457211 */ /* 0x001fe400078ec0ff */
[----:B------:R-:W-:-:S04]  /*0a60*/  LEA.HI.SX32 R64, R28, R28, 0x1b ;  /* 0x0000001c1c407211 */ /* 0x000fc800078fdaff */
[-C--:B------:R-:W-:Y:S02]  /*0a70*/  LEA R89, R64, R69.reuse, 0x2 ;  /* 0x0000004540597211 */ /* 0x080fe400078e10ff */
[----:B------:R-:W-:Y:S02]  /*0a80*/  LEA.HI.SX32 R64, R65, R28, 0x1b ;  /* 0x0000001c41407211 */ /* 0x000fe400078fdaff */
[-C--:B------:R-:W-:Y:S02]  /*0a90*/  LEA R65, R66, R69.reuse, 0x2 ;  /* 0x0000004542417211 */ /* 0x080fe400078e10ff */
[-C--:B------:R-:W-:Y:S01]  /*0aa0*/  LEA R64, R64, R69.reuse, 0x2 ;  /* 0x0000004540407211 */ /* 0x080fe200078e10ff */
[----:B------:R-:W-:Y:S01]  /*0ab0*/  IMAD R66, R68, 0x4, R69 ;  /* 0x0000000444427824 */ /* 0x000fe200078e0245 */
[----:B------:R-:W-:Y:S02]  /*0ac0*/  LEA R67, R70, R69, 0x2 ;  /* 0x0000004546437211 */ /* 0x000fe400078e10ff */
[----:B------:R-:W-:-:S02]  /*0ad0*/  IADD3 R73, R28, 0xe0, RZ ;  /* 0x000000e01c497810 */ /* 0x000fc40007ffe0ff */
[----:B------:R-:W-:Y:S02]  /*0ae0*/  LEA R68, R72, R69, 0x2 ;  /* 0x0000004548447211 */ /* 0x000fe400078e10ff */
[C---:B------:R-:W-:Y:S02]  /*0af0*/  IADD3 R79, R28.reuse, 0x120, RZ ;  /* 0x000001201c4f7810 */ /* 0x040fe40007ffe0ff */
[----:B------:R-:W-:Y:S02]  /*0b00*/  IADD3 R85, R28, 0x140, RZ ;  /* 0x000001401c557810 */ /* 0x000fe40007ffe0ff */
[-C--:B------:R-:W-:Y:S02]  /*0b10*/  LEA.HI.SX32 R70, R71, R28.reuse, 0x1b ;  /* 0x0000001c47467211 */ /* 0x080fe400078fdaff */
[-C--:B------:R-:W-:Y:S02]  /*0b20*/  LEA.HI.SX32 R72, R75, R28.reuse, 0x1b ;  /* 0x0000001c4b487211 */ /* 0x080fe400078fdaff */
[----:B------:R-:W-:-:S02]  /*0b30*/  LEA.HI.SX32 R74, R85, R28, 0x1b ;  /* 0x0000001c554a7211 */ /* 0x000fc400078fdaff */
[-C--:B------:R-:W-:Y:S01]  /*0b40*/  LEA R70, R70, R69.reuse, 0x2 ;  /* 0x0000004546467211 */ /* 0x080fe200078e10ff */
[----:B------:R-:W-:Y:S01]  /*0b50*/  IMAD R72, R72, 0x4, R69 ;  /* 0x0000000448487824 */ /* 0x000fe200078e0245 */
[----:B------:R-:W-:Y:S02]  /*0b60*/  LEA R74, R74, R69, 0x2 ;  /* 0x000000454a4a7211 */ /* 0x000fe400078e10ff */
[----:B------:R-:W-:-:S04]  /*0b70*/  IADD3 R75, R28, 0x1c0, RZ ;  /* 0x000001c01c4b7810 */ /* 0x000fc80007ffe0ff */
[----:B------:R-:W-:-:S04]  /*0b80*/  LEA.HI.SX32 R78, R75, R28, 0x1b ;  /* 0x0000001c4b4e7211 */ /* 0x000fc800078fdaff */
[----:B------:R-:W-:Y:S02]  /*0b90*/  LEA R78, R78, R69, 0x2 ;  /* 0x000000454e4e7211 */ /* 0x000fe400078e10ff */
[-C--:B------:R-:W-:Y:S02]  /*0ba0*/  ISETP.GE.AND P2, PT, R24, R63.reuse, PT ;  /* 0x0000003f1800720c */ /* 0x080fe40003f46270 */
[-C--:B------:R-:W-:Y:S02]  /*0bb0*/  ISETP.GE.AND P1, PT, R48, R63.reuse, PT ;  /* 0x0000003f3000720c */ /* 0x080fe40003f26270 */
[-C--:B------:R-:W-:Y:S02]  /*0bc0*/  ISETP.GE.AND P0, PT, R49, R63.reuse, PT ;  /* 0x0000003f3100720c */ /* 0x080fe40003f06270 */
[-C--:B------:R-:W-:Y:S02]  /*0bd0*/  ISETP.GE.AND P4, PT, R50, R63.reuse, PT ;  /* 0x0000003f3200720c */ /* 0x080fe40003f86270 */
[----:B------:R-:W-:-:S02]  /*0be0*/  ISETP.GE.AND P6, PT, R51, R63, PT ;  /* 0x0000003f3300720c */ /* 0x000fc40003fc6270 */
[-C--:B------:R-:W-:Y:S02]  /*0bf0*/  ISETP.GE.AND P5, PT, R52, R63.reuse, PT ;  /* 0x0000003f3400720c */ /* 0x080fe40003fa6270 */
[----:B------:R-:W-:Y:S02]  /*0c00*/  ISETP.GE.AND P3, PT, R53, R63, PT ;  /* 0x0000003f3500720c */ /* 0x000fe40003f66270 */
[----:B------:R-:W-:Y:S02]  /*0c10*/  MOV R108, RZ ;  /* 0x000000ff006c7202 */ /* 0x000fe40000000f00 */
[----:B------:R-:W-:Y:S01]  /*0c20*/  MOV R110, RZ ;  /* 0x000000ff006e7202 */ /* 0x000fe20000000f00 */
[----:B------:R-:W-:Y:S02]  /*0c30*/  HFMA2.MMA R112, -RZ, RZ, 0, 0 ;  /* 0x00000000ff707435 */ /* 0x000fe400000001ff */
[----:B------:R-:W-:Y:S01]  /*0c40*/  HFMA2.MMA R93, -RZ, RZ, 0, 0 ;  /* 0x00000000ff5d7435 */ /* 0x000fe200000001ff */
[----:B------:R-:W-:Y:S01]  /*0c50*/  IMAD.MOV.U32 R91, RZ, RZ, RZ ;  /* 0x000000ffff5b7224 */ /* 0x000fe200078e00ff */
[----:B------:R-:W-:-:S02]  /*0c60*/  MOV R114, RZ ;  /* 0x000000ff00727202 */ /* 0x000fc40000000f00 */
[----:B------:R-:W-:Y:S01]  /*0c70*/  MOV R116, RZ ;  /* 0x000000ff00747202 */ /* 0x000fe20000000f00 */
[----:B--2---:R0:W-:Y:S02]  /*0c80*/  STS [R89], R2 ;  /* 0x0000000259007388 */ /* 0x0041e40000000800 */
[----:B0-----:R-:W-:Y:S02]  /*0c90*/  LEA.HI.SX32 R2, R73, R28, 0x1b ;  /* 0x0000001c49027211 */ /* 0x001fe400078fdaff */
[----:B---3--:R-:W-:Y:S04]  /*0ca0*/  STS [R64+0x80], R3 ;  /* 0x0000800340007388 */ /* 0x008fe80000000800 */
[----:B------:R0:W-:Y:S04]  /*0cb0*/  STS [R65+0x100], R12 ;  /* 0x0001000c41007388 */ /* 0x0001e80000000800 */
[----:B----4-:R-:W-:Y:S01]  /*0cc0*/  STS [R66+0x180], R13 ;  /* 0x0001800d42007388 */ /* 0x010fe20000000800 */
[----:B------:R-:W-:-:S03]  /*0cd0*/  LEA R71, R2, R69, 0x2 ;  /* 0x0000004502477211 */ /* 0x000fc600078e10ff */
[----:B------:R-:W-:Y:S01]  /*0ce0*/  STS [R67+0x200], R14 ;  /* 0x0002000e43007388 */ /* 0x000fe20000000800 */
[----:B0-----:R-:W-:-:S03]  /*0cf0*/  LEA.HI.SX32 R12, R79, R28, 0x1b ;  /* 0x0000001c4f0c7211 */ /* 0x001fc600078fdaff */
[----:B------:R0:W-:Y:S01]  /*0d00*/  STS [R68+0x280], R15 ;  /* 0x0002800f44007388 */ /* 0x0001e20000000800 */
[----:B------:R-:W-:Y:S02]  /*0d10*/  IADD3 R3, R28, 0x160, RZ ;  /* 0x000001601c037810 */ /* 0x000fe40007ffe0ff */
[----:B------:R-:W-:Y:S01]  /*0d20*/  LEA R73, R12, R69, 0x2 ;  /* 0x000000450c497211 */ /* 0x000fe200078e10ff */
[----:B------:R-:W-:Y:S01]  /*0d30*/  STS [R70+0x300], R17 ;  /* 0x0003001146007388 */ /* 0x000fe20000000800 */
[----:B0-----:R-:W-:-:S03]  /*0d40*/  VIADD R15, R28, 0x1a0 ;  /* 0x000001a01c0f7836 */ /* 0x001fc60000000000 */
[----:B------:R-:W-:Y:S01]  /*0d50*/  STS [R71+0x380], R16 ;  /* 0x0003801047007388 */ /* 0x000fe20000000800 */
[-C--:B------:R-:W-:Y:S02]  /*0d60*/  LEA.HI.SX32 R2, R3, R28.reuse, 0x1b ;  /* 0x0000001c03027211 */ /* 0x080fe400078fdaff */
[----:B------:R-:W-:Y:S01]  /*0d70*/  LEA.HI.SX32 R12, R15, R28, 0x1b ;  /* 0x0000001c0f0c7211 */ /* 0x000fe200078fdaff */
[----:B------:R-:W-:Y:S01]  /*0d80*/  STS [R72+0x400], R19 ;  /* 0x0004001348007388 */ /* 0x000fe20000000800 */
[----:B------:R-:W-:-:S03]  /*0d90*/  IADD3 R13, R28, 0x180, RZ ;  /* 0x000001801c0d7810 */ /* 0x000fc60007ffe0ff */
[----:B------:R-:W-:Y:S01]  /*0da0*/  STS [R73+0x480], R18 ;  /* 0x0004801249007388 */ /* 0x000fe20000000800 */
[----:B------:R-:W-:Y:S02]  /*0db0*/  IADD3 R79, R28, 0x1e0, RZ ;  /* 0x000001e01c4f7810 */ /* 0x000fe40007ffe0ff */
[-C--:B------:R-:W-:Y:S01]  /*0dc0*/  LEA R75, R2, R69.reuse, 0x2 ;  /* 0x00000045024b7211 */ /* 0x080fe200078e10ff */
[----:B------:R0:W-:Y:S01]  /*0dd0*/  STS [R74+0x500], R77 ;  /* 0x0005004d4a007388 */ /* 0x0001e20000000800 */
[-C--:B------:R-:W-:Y:S02]  /*0de0*/  LEA.HI.SX32 R76, R13, R28.reuse, 0x1b ;  /* 0x0000001c0d4c7211 */ /* 0x080fe400078fdaff */
[----:B------:R-:W-:Y:S01]  /*0df0*/  LEA.HI.SX32 R2, R79, R28, 0x1b ;  /* 0x0000001c4f027211 */ /* 0x000fe200078fdaff */
[----:B------:R1:W-:Y:S01]  /*0e00*/  STS [R75+0x580], R80 ;  /* 0x000580504b007388 */ /* 0x0003e20000000800 */
[----:B------:R-:W-:Y:S01]  /*0e10*/  LEA R76, R76, R69, 0x2 ;  /* 0x000000454c4c7211 */ /* 0x000fe200078e10ff */
[----:B0-----:R-:W-:-:S02]  /*0e20*/  IMAD R77, R12, 0x4, R69 ;  /* 0x000000040c4d7824 */ /* 0x001fc400078e0245 */
[----:B------:R-:W-:Y:S01]  /*0e30*/  IMAD.SHL.U32 R12, R28, 0x10, RZ ;  /* 0x000000101c0c7824 */ /* 0x000fe200078e00ff */
[----:B------:R-:W-:-:S04]  /*0e40*/  LEA R79, R2, R69, 0x2 ;  /* 0x00000045024f7211 */ /* 0x000fc800078e10ff */
[----:B-1----:R-:W-:Y:S01]  /*0e50*/  LEA.HI.SX32 R80, R12, R12, 0x1b ;  /* 0x0000000c0c507211 */ /* 0x002fe200078fdaff */
[----:B------:R0:W-:Y:S03]  /*0e60*/  STS [R76+0x600], R81 ;  /* 0x000600514c007388 */ /* 0x0001e60000000800 */
[----:B------:R-:W-:Y:S01]  /*0e70*/  LEA R80, R80, R69, 0x2 ;  /* 0x0000004550507211 */ /* 0x000fe200078e10ff */
[----:B------:R-:W-:Y:S01]  /*0e80*/  STS [R77+0x680], R82 ;  /* 0x000680524d007388 */ /* 0x000fe20000000800 */
[----:B------:R-:W-:-:S03]  /*0e90*/  MOV R2, R86 ;  /* 0x0000005600027202 */ /* 0x000fc60000000f00 */
[----:B------:R1:W-:Y:S01]  /*0ea0*/  STS [R78+0x700], R83 ;  /* 0x000700534e007388 */ /* 0x0003e20000000800 */
[----:B------:R-:W-:-:S03]  /*0eb0*/  MOV R3, R87 ;  /* 0x0000005700037202 */ /* 0x000fc60000000f00 */
        /* <DEDUP_REMOVED lines=20> */
[----:B------:R-:W-:Y:S01]  /*1000*/  CS2R R18, SRZ ;  /* 0x0000000000127805 */ /* 0x000fe2000001ff00 */
[----:B------:R-:W-:Y:S01]  /*1010*/  HFMA2.MMA R15, -RZ, RZ, 0, 0 ;  /* 0x00000000ff0f7435 */ /* 0x000fe200000001ff */
[----:B------:R-:W-:Y:S01]  /*1020*/  IMAD.MOV.U32 R17, RZ, RZ, RZ ;  /* 0x000000ffff117224 */ /* 0x000fe200078e00ff */
[----:B0-----:R-:W-:Y:S01]  /*1030*/  HFMA2.MMA R81, -RZ, RZ, 0, 0 ;  /* 0x00000000ff517435 */ /* 0x001fe200000001ff */
[----:B-1----:R-:W-:-:S02]  /*1040*/  CS2R R82, SRZ ;  /* 0x0000000000527805 */ /* 0x002fc4000001ff00 */
[----:B--2---:R-:W-:Y:S01]  /*1050*/  MOV R84, RZ ;  /* 0x000000ff00547202 */ /* 0x004fe20000000f00 */
        /* <DEDUP_REMOVED lines=109> */
.L_x_3925:
[----:B------:R-:W-:Y:S05]  /*1730*/  BSYNC B0 ;  /* 0x0000000000007941 */ /* 0x000fea0003800000 */
.L_x_3924:
        /* <DEDUP_REMOVED lines=37> */
.L_x_3927:
[----:B------:R-:W-:Y:S05]  /*1990*/  BSYNC B0 ;  /* 0x0000000000007941 */ /* 0x000fea0003800000 */
.L_x_3926:
        /* <DEDUP_REMOVED lines=35> */
.L_x_3929:
[----:B------:R-:W-:Y:S05]  /*1bd0*/  BSYNC B0 ;  /* 0x0000000000007941 */ /* 0x000fea0003800000 */
.L_x_3928:
        /* <DEDUP_REMOVED lines=37> */
.L_x_3931:
[----:B------:R-:W-:Y:S05]  /*1e30*/  BSYNC B0 ;  /* 0x0000000000007941 */ /* 0x000fea0003800000 */
.L_x_3930:
        /* <DEDUP_REMOVED lines=35> */
.L_x_3933:
[----:B------:R-:W-:Y:S05]  /*2070*/  BSYNC B0 ;  /* 0x0000000000007941 */ /* 0x000fea0003800000 */
.L_x_3932:
        /* <DEDUP_REMOVED lines=37> */
.L_x_3935:
[----:B------:R-:W-:Y:S05]  /*22d0*/  BSYNC B0 ;  /* 0x0000000000007941 */ /* 0x000fea0003800000 */
.L_x_3934:
        /* <DEDUP_REMOVED lines=35> */
.L_x_3937:
[----:B------:R-:W-:Y:S05]  /*2510*/  BSYNC B0 ;  /* 0x0000000000007941 */ /* 0x000fea0003800000 */
.L_x_3936:
        /* <DEDUP_REMOVED lines=37> */
.L_x_3939:
[----:B------:R-:W-:Y:S05]  /*2770*/  BSYNC B0 ;  /* 0x0000000000007941 */ /* 0x000fea0003800000 */
.L_x_3938:
        /* <DEDUP_REMOVED lines=35> */
.L_x_3941:
[----:B------:R-:W-:Y:S05]  /*29b0*/  BSYNC B0 ;  /* 0x0000000000007941 */ /* 0x000fea0003800000 */
.L_x_3940:
        /* <DEDUP_REMOVED lines=41> */
.L_x_3943:
[----:B------:R-:W-:Y:S05]  /*2c50*/  BSYNC B0 ;  /* 0x0000000000007941 */ /* 0x000fea0003800000 */
.L_x_3942:
        /* <DEDUP_REMOVED lines=33> */
.L_x_3945:
[----:B------:R-:W-:Y:S05]  /*2e70*/  BSYNC B0 ;  /* 0x0000000000007941 */ /* 0x000fea0003800000 */
.L_x_3944:
        /* <DEDUP_REMOVED lines=33> */
.L_x_3947:
[----:B------:R-:W-:Y:S05]  /*3090*/  BSYNC B0 ;  /* 0x0000000000007941 */ /* 0x000fea0003800000 */
.L_x_3946:
        /* <DEDUP_REMOVED lines=33> */
.L_x_3949:
[----:B------:R-:W-:Y:S05]  /*32b0*/  BSYNC B0 ;  /* 0x0000000000007941 */ /* 0x000fea0003800000 */
.L_x_3948:
        /* <DEDUP_REMOVED lines=33> */
.L_x_3951:
[----:B------:R-:W-:Y:S05]  /*34d0*/  BSYNC B0 ;  /* 0x0000000000007941 */ /* 0x000fea0003800000 */
.L_x_3950:
        /* <DEDUP_REMOVED lines=33> */
.L_x_3953:
[----:B------:R-:W-:Y:S05]  /*36f0*/  BSYNC B0 ;  /* 0x0000000000007941 */ /* 0x000fea0003800000 */
.L_x_3952:
        /* <DEDUP_REMOVED lines=33> */
.L_x_3955:
[----:B------:R-:W-:Y:S05]  /*3910*/  BSYNC B0 ;  /* 0x0000000000007941 */ /* 0x000fea0003800000 */
.L_x_3954:
        /* <DEDUP_REMOVED lines=20> */
[----:B------:R-:W-:Y:S01]  /*3a60*/  FMUL.FTZ R110, R14, R105 ;  /* 0x000000690e6e7220 */ /* 0x000fe20000410000 */
[----:B------:R-:W-:Y:S01]  /*3a70*/  FMUL.FTZ R116, R12, R101 ;  /* 0x000000650c747220 */ /* 0x000fe20000410000 */
[----:B------:R-:W0:Y:S01]  /*3a80*/  LDC R118, c[0x0][0x21c] ;  /* 0x00008700ff767b82 */ /* 0x000e220000000800 */
[----:B------:R-:W-:Y:S01]  /*3a90*/  ISETP.NE.AND P0, PT, R23, RZ, PT ;  /* 0x000000ff1700720c */ /* 0x000fe20003f05270 */
[----:B------:R-:W-:Y:S01]  /*3aa0*/  FMUL.FTZ R106, R106, R97 ;  /* 0x000000616a6a7220 */ /* 0x000fe20000410000 */
[----:B------:R-:W-:Y:S01]  /*3ab0*/  FMUL.FTZ R104, R104, R83 ;  /* 0x0000005368687220 */ /* 0x000fe20000410000 */
[----:B------:R-:W-:Y:S01]  /*3ac0*/  FMUL.FTZ R102, R102, R81 ;  /* 0x0000005166667220 */ /* 0x000fe20000410000 */
[----:B------:R-:W-:Y:S01]  /*3ad0*/  FMUL.FTZ R100, R100, R93 ;  /* 0x0000005d64647220 */ /* 0x000fe20000410000 */
[----:B------:R-:W-:Y:S01]  /*3ae0*/  FMUL.FTZ R98, R98, R89 ;  /* 0x0000005962627220 */ /* 0x000fe20000410000 */
[----:B------:R-:W-:Y:S01]  /*3af0*/  FMUL.FTZ R96, R96, R91 ;  /* 0x0000005b60607220 */ /* 0x000fe20000410000 */
[----:B------:R-:W1:Y:S01]  /*3b00*/  LDC.64 R12, c[0x0][0x2d0] ;  /* 0x0000b400ff0c7b82 */ /* 0x000e620000000a00 */
[----:B------:R-:W-:Y:S01]  /*3b10*/  FMUL.FTZ R94, R94, R95 ;  /* 0x0000005f5e5e7220 */ /* 0x000fe20000410000 */
[----:B------:R-:W-:Y:S01]  /*3b20*/  FMUL.FTZ R120, R87, R82 ;  /* 0x0000005257787220 */ /* 0x000fe20000410000 */
[----:B------:R-:W-:Y:S01]  /*3b30*/  FMUL.FTZ R85, R85, R84 ;  /* 0x0000005455557220 */ /* 0x000fe20000410000 */
[----:B------:R-:W-:Y:S01]  /*3b40*/  FMUL.FTZ R92, R92, R99 ;  /* 0x000000635c5c7220 */ /* 0x000fe20000410000 */
[----:B------:R-:W-:Y:S01]  /*3b50*/  ISETP.EQ.OR P0, PT, R29, RZ, P0 ;  /* 0x000000ff1d00720c */ /* 0x000fe20000702670 */
[----:B------:R-:W-:Y:S01]  /*3b60*/  FMUL.FTZ R90, R90, R103 ;  /* 0x000000675a5a7220 */ /* 0x000fe20000410000 */
[----:B------:R-:W-:Y:S01]  /*3b70*/  FMUL.FTZ R88, R88, R107 ;  /* 0x0000006b58587220 */ /* 0x000fe20000410000 */
[----:B------:R-:W2:Y:S01]  /*3b80*/  LDC.64 R14, c[0x0][0x2d8] ;  /* 0x0000b600ff0e7b82 */ /* 0x000ea20000000a00 */
[----:B------:R-:W-:Y:S01]  /*3b90*/  FMUL.FTZ R122, R86, R111 ;  /* 0x0000006f567a7220 */ /* 0x000fe20000410000 */
[----:B------:R-:W-:Y:S01]  /*3ba0*/  MOV R124, RZ ;  /* 0x000000ff007c7202 */ /* 0x000fe20000000f00 */
[----:B------:R-:W-:Y:S01]  /*3bb0*/  ULDC UR14, c[0x0][0x21c] ;  /* 0x00008700000e7ab9 */ /* 0x000fe20000000800 */
[----:B------:R-:W-:Y:S01]  /*3bc0*/  ULDC.64 UR8, c[0x0][0x238] ;  /* 0x00008e0000087ab9 */ /* 0x000fe20000000a00 */
[----:B------:R-:W-:Y:S01]  /*3bd0*/  ULDC.64 UR10, c[0x0][0x250] ;  /* 0x00009400000a7ab9 */ /* 0x000fe20000000a00 */
[----:B------:R-:W-:-:S02]  /*3be0*/  ULDC.64 UR12, c[0x0][0x270] ;  /* 0x00009c00000c7ab9 */ /* 0x000fc40000000a00 */
[----:B------:R-:W3:Y:S08]  /*3bf0*/  LDC.64 R16, c[0x0][0x2e0] ;  /* 0x0000b800ff107b82 */ /* 0x000ef00000000a00 */
[----:B------:R-:W4:Y:S02]  /*3c00*/  LDC.64 R18, c[0x0][0x310] ;  /* 0x0000c400ff127b82 */ /* 0x000f240000000a00 */
.L_x_3959:
        /* <DEDUP_REMOVED lines=9> */
[----:B------:R1:W5:Y:S01]  /*3ca0*/  LDG.E R112, desc[UR4][R112.64] ;  /* 0x0000000470707981 */ /* 0x000362000c1e1900 */
[----:B------:R-:W-:Y:S01]  /*3cb0*/  MOV R86, R8 ;  /* 0x0000000800567202 */ /* 0x000fe20000000f00 */
[----:B------:R-:W-:Y:S01]  /*3cc0*/  IMAD.MOV.U32 R87, RZ, RZ, R33 ;  /* 0x000000ffff577224 */ /* 0x000fe200078e0021 */
[----:B------:R-:W0:Y:S01]  /*3cd0*/  S2R R25, SR_TID.X ;  /* 0x0000000000197919 */ /* 0x000e220000002100 */
[----:B------:R-:W-:Y:S02]  /*3ce0*/  IMAD R149, R136, UR10, RZ ;  /* 0x0000000a88957c24 */ /* 0x000fe4000f8e02ff */
[----:B------:R-:W-:Y:S01]  /*3cf0*/  IMAD.WIDE.U32 R86, R124, UR10, R86 ;  /* 0x0000000a7c567c25 */ /* 0x000fe2000f8e0056 */
[----:B-1----:R-:W-:-:S03]  /*3d00*/  MOV R113, R35 ;  /* 0x0000002300717202 */ /* 0x002fc60000000f00 */
[----:B------:R-:W-:Y:S02]  /*3d10*/  IMAD R149, R124, UR11, R149 ;  /* 0x0000000b7c957c24 */ /* 0x000fe4000f8e0295 */
[----:B------:R-:W-:-:S03]  /*3d20*/  IMAD R151, R136, UR12, RZ ;  /* 0x0000000c88977c24 */ /* 0x000fc6000f8e02ff */
[----:B------:R-:W-:Y:S01]  /*3d30*/  IADD3 R87, R87, R149, RZ ;  /* 0x0000009557577210 */ /* 0x000fe20007ffe0ff */
[----:B------:R-:W-:Y:S01]  /*3d40*/  IMAD R151, R124, UR13, R151 ;  /* 0x0000000d7c977c24 */ /* 0x000fe2000f8e0297 */
[-C--:B------:R-:W-:Y:S02]  /*3d50*/  ISETP.GE.U32.AND P3, PT, R30, R63.reuse, PT ;  /* 0x0000003f1e00720c */ /* 0x080fe40003f66070 */
[----:B------:R-:W-:Y:S02]  /*3d60*/  ISETP.GE.U32.AND P4, PT, R32, R63, PT ;  /* 0x0000003f2000720c */ /* 0x000fe40003f86070 */
[----:B------:R-:W-:Y:S02]  /*3d70*/  FSEL R144, R96, RZ, !P3 ;  /* 0x000000ff60907208 */ /* 0x000fe40005800000 */
[----:B0-----:R-:W-:-:S04]  /*3d80*/  SHF.L.U32 R138, R25, 0x4, RZ ;  /* 0x00000004198a7819 */ /* 0x001fc800000006ff */
[----:B------:R-:W-:-:S04]  /*3d90*/  ISETP.GE.U32.AND P2, PT, R138, R63, PT ;  /* 0x0000003f8a00720c */ /* 0x000fc80003f46070 */
[----:B------:R-:W-:Y:S02]  /*3da0*/  FSEL R153, R98, RZ, !P2 ;  /* 0x000000ff62997208 */ /* 0x000fe40005000000 */
[-C--:B------:R-:W-:Y:S02]  /*3db0*/  ISETP.GE.U32.AND P5, PT, R34, R63.reuse, PT ;  /* 0x0000003f2200720c */ /* 0x080fe40003fa6070 */
[----:B------:R-:W-:Y:S02]  /*3dc0*/  FSEL R146, R100, RZ, !P4 ;  /* 0x000000ff64927208 */ /* 0x000fe40006000000 */
[----:B------:R-:W-:Y:S01]  /*3dd0*/  ISETP.GE.U32.AND P6, PT, R36, R63, PT ;  /* 0x0000003f2400720c */ /* 0x000fe20003fc6070 */
[----:B-----5:R-:W-:Y:S01]  /*3de0*/  FMUL.FTZ R126, R112, 1.4426950216293334961 ;  /* 0x3fb8aa3b707e7820 */ /* 0x020fe20000410000 */
[----:B------:R-:W-:-:S03]  /*3df0*/  MOV R112, R6 ;  /* 0x0000000600707202 */ /* 0x000fc60000000f00 */
[C---:B------:R-:W-:Y:S01]  /*3e00*/  FMUL.FTZ R114, R126.reuse, R91 ;  /* 0x0000005b7e727220 */ /* 0x040fe20000410000 */
[----:B------:R-:W-:Y:S01]  /*3e10*/  FMUL.FTZ R115, R126, R93 ;  /* 0x0000005d7e737220 */ /* 0x000fe20000410000 */
[----:B------:R-:W-:-:S04]  /*3e20*/  IMAD.WIDE.U32 R112, R124, UR12, R112 ;  /* 0x0000000c7c707c25 */ /* 0x000fc8000f8e0070 */
[C---:B------:R-:W-:Y:S01]  /*3e30*/  FMUL.FTZ R69, R126.reuse, R89 ;  /* 0x000000597e457220 */ /* 0x040fe20000410000 */
[----:B------:R2:W-:Y:S01]  /*3e40*/  MUFU.EX2 R128, R114 ;  /* 0x0000007200807308 */ /* 0x0005e20000000800 */
[C---:B------:R-:W-:Y:S01]  /*3e50*/  FMUL.FTZ R132, R126.reuse, R95 ;  /* 0x0000005f7e847220 */ /* 0x040fe20000410000 */
[C---:B------:R-:W-:Y:S01]  /*3e60*/  FMUL.FTZ R134, R126.reuse, R81 ;  /* 0x000000517e867220 */ /* 0x040fe20000410000 */
[----:B------:R-:W-:-:S05]  /*3e70*/  FMUL.FTZ R136, R126, R82 ;  /* 0x000000527e887220 */ /* 0x000fca0000410000 */
[----:B------:R0:W-:Y:S01]  /*3e80*/  MUFU.EX2 R130, R115 ;  /* 0x0000007300827308 */ /* 0x0001e20000000800 */
[----:B--2---:R-:W-:-:S07]  /*3e90*/  LEA R114, P1, R86, R14, 0x2 ;  /* 0x0000000e56727211 */ /* 0x004fce00078210ff */
[----:B------:R-:W1:Y:S01]  /*3ea0*/  MUFU.EX2 R69, R69 ;  /* 0x0000004500457308 */ /* 0x000e620000000800 */
[----:B0-----:R-:W-:Y:S02]  /*3eb0*/  LEA.HI.X R115, R86, R15, R87, 0x2, P1 ;  /* 0x0000000f56737211 */ /* 0x001fe400008f1457 */
[----:B------:R-:W-:Y:S01]  /*3ec0*/  IADD3 R87, R113, R151, RZ ;  /* 0x0000009771577210 */ /* 0x000fe20007ffe0ff */
[----:B------:R-:W-:Y:S01]  /*3ed0*/  FMUL.FTZ R113, R126, R83 ;  /* 0x000000537e717220 */ /* 0x000fe20000410000 */
[C---:B---3--:R-:W-:Y:S01]  /*3ee0*/  LEA R86, P1, R112.reuse, R16, 0x2 ;  /* 0x0000001070567211 */ /* 0x048fe200078210ff */
[----:B------:R0:W2:Y:S02]  /*3ef0*/  LDG.E R149, desc[UR4][R114.64] ;  /* 0x0000000472957981 */ /* 0x0000a4000c1e1900 */
[----:B------:R-:W-:Y:S01]  /*3f00*/  MUFU.EX2 R132, R132 ;  /* 0x0000008400847308 */ /* 0x000fe20000000800 */
[----:B------:R-:W-:-:S07]  /*3f10*/  LEA.HI.X R87, R112, R17, R87, 0x2, P1 ;  /* 0x0000001170577211 */ /* 0x000fce00008f1457 */
[----:B------:R-:W3:Y:S01]  /*3f20*/  MUFU.EX2 R113, R113 ;  /* 0x0000007100717308 */ /* 0x000ee20000000800 */
[C---:B------:R-:W-:Y:S01]  /*3f30*/  FMUL.FTZ R112, R126.reuse, R84 ;  /* 0x000000547e707220 */ /* 0x040fe20000410000 */
[----:B-1----:R-:W-:Y:S01]  /*3f40*/  FSEL R142, R69, 1, !P2 ;  /* 0x3f800000458e7808 */ /* 0x002fe20005000000 */
[----:B------:R-:W-:-:S05]  /*3f50*/  FMUL.FTZ R138, R126, R97 ;  /* 0x000000617e8a7220 */ /* 0x000fca0000410000 */
[----:B------:R-:W1:Y:S01]  /*3f60*/  MUFU.EX2 R134, R134 ;  /* 0x0000008600867308 */ /* 0x000e620000000800 */
[----:B------:R-:W-:Y:S02]  /*3f70*/  ISETP.GE.U32.AND P2, PT, R38, R63, PT ;  /* 0x0000003f2600720c */ /* 0x000fe40003f46070 */
[----:B------:R-:W-:-:S05]  /*3f80*/  FSEL R155, R128, 1, !P3 ;  /* 0x3f800000809b7808 */ /* 0x000fca0005800000 */
[----:B------:R-:W5:Y:S01]  /*3f90*/  MUFU.EX2 R136, R136 ;  /* 0x0000008800887308 */ /* 0x000f620000000800 */
[----:B------:R-:W-:Y:S01]  /*3fa0*/  FSEL R157, R130, 1, !P4 ;  /* 0x3f800000829d7808 */ /* 0x000fe20006000000 */
[----:B------:R-:W-:Y:S01]  /*3fb0*/  FMUL.FTZ R69, R126, R99 ;  /* 0x000000637e457220 */ /* 0x000fe20000410000 */
[----:B---3--:R-:W-:Y:S01]  /*3fc0*/  FSEL R165, R113, 1, !P2 ;  /* 0x3f80000071a57808 */ /* 0x008fe20005000000 */
[-C--:B------:R-:W-:Y:S01]  /*3fd0*/  FFMA.FTZ R113, R153, R155.reuse, R144 ;  /* 0x0000009b99717223 */ /* 0x080fe20000010090 */
[----:B0-----:R-:W-:Y:S01]  /*3fe0*/  FMUL.FTZ R114, R142, R155 ;  /* 0x0000009b8e727220 */ /* 0x001fe20000410000 */
[----:B------:R-:W-:Y:S01]  /*3ff0*/  FSEL R159, R132, 1, !P5 ;  /* 0x3f800000849f7808 */ /* 0x000fe20006800000 */
[----:B------:R0:W2:Y:S01]  /*4000*/  LDG.E R140, desc[UR4][R86.64] ;  /* 0x00000004568c7981 */ /* 0x0000a2000c1e1900 */
[----:B------:R-:W3:Y:S01]  /*4010*/  MUFU.EX2 R112, R112 ;  /* 0x0000007000707308 */ /* 0x000ee20000000800 */
[----:B------:R-:W-:Y:S01]  /*4020*/  FSEL R130, R94, RZ, !P5 ;  /* 0x000000ff5e827208 */ /* 0x000fe20006800000 */
[C---:B------:R-:W-:Y:S01]  /*4030*/  FFMA.FTZ R113, R157.reuse, R113, R146 ;  /* 0x000000719d717223 */ /* 0x040fe20000010092 */
[----:B------:R-:W-:Y:S01]  /*4040*/  FMUL.FTZ R114, R157, R114 ;  /* 0x000000729d727220 */ /* 0x000fe20000410000 */
[----:B------:R-:W-:-:S02]  /*4050*/  ISETP.GE.U32.AND P1, PT, R37, R63, PT ;  /* 0x0000003f2500720c */ /* 0x000fc40003f26070 */
[----:B------:R-:W-:Y:S02]  /*4060*/  FSEL R132, R102, RZ, !P6 ;  /* 0x000000ff66847208 */ /* 0x000fe40007000000 */
[----:B------:R-:W4:Y:S01]  /*4070*/  MUFU.EX2 R138, R138 ;  /* 0x0000008a008a7308 */ /* 0x000f220000000800 */
[----:B-1----:R-:W-:Y:S01]  /*4080*/  FSEL R161, R134, 1, !P6 ;  /* 0x3f80000086a17808 */ /* 0x002fe20007000000 */
[----:B0-----:R-:W-:Y:S01]  /*4090*/  FMUL.FTZ R86, R126, R101 ;  /* 0x000000657e567220 */ /* 0x001fe20000410000 */
[C---:B------:R-:W-:Y:S01]  /*40a0*/  FFMA.FTZ R115, R159.reuse, R113, R130 ;  /* 0x000000719f737223 */ /* 0x040fe20000010082 */
[----:B------:R-:W-:-:S04]  /*40b0*/  FMUL.FTZ R114, R159, R114 ;  /* 0x000000729f727220 */ /* 0x000fc80000410000 */
[----:B------:R-:W0:Y:S01]  /*40c0*/  MUFU.EX2 R69, R69 ;  /* 0x0000004500457308 */ /* 0x000e220000000800 */
[----:B------:R-:W-:Y:S01]  /*40d0*/  ISETP.GE.U32.AND P3, PT, R39, R63, PT ;  /* 0x0000003f2700720c */ /* 0x000fe20003f66070 */
[----:B------:R-:W-:Y:S01]  /*40e0*/  FMUL.FTZ R87, R126, R103 ;  /* 0x000000677e577220 */ /* 0x000fe20000410000 */
[----:B------:R-:W-:Y:S01]  /*40f0*/  FSEL R134, R120, RZ, !P1 ;  /* 0x000000ff78867208 */ /* 0x000fe20004800000 */
[C---:B------:R-:W-:Y:S01]  /*4100*/  FFMA.FTZ R115, R161.reuse, R115, R132 ;  /* 0x00000073a1737223 */ /* 0x040fe20000010084 */
[----:B-----5:R-:W-:Y:S01]  /*4110*/  FSEL R163, R136, 1, !P1 ;  /* 0x3f80000088a37808 */ /* 0x020fe20004800000 */
[----:B------:R-:W-:Y:S01]  /*4120*/  FMUL.FTZ R114, R161, R114 ;  /* 0x00000072a1727220 */ /* 0x000fe20000410000 */
[----:B------:R-:W-:Y:S01]  /*4130*/  FSEL R136, R104, RZ, !P2 ;  /* 0x000000ff68887208 */ /* 0x000fe20005000000 */
[----:B------:R-:W1:Y:S01]  /*4140*/  MUFU.EX2 R86, R86 ;  /* 0x0000005600567308 */ /* 0x000e620000000800 */
[----:B---3--:R-:W-:Y:S01]  /*4150*/  FSEL R167, R112, 1, !P3 ;  /* 0x3f80000070a77808 */ /* 0x008fe20005800000 */
[----:B------:R-:W-:Y:S01]  /*4160*/  FMUL.FTZ R112, R126, R105 ;  /* 0x000000697e707220 */ /* 0x000fe20000410000 */
[C---:B------:R-:W-:Y:S01]  /*4170*/  FFMA.FTZ R115, R163.reuse, R115, R134 ;  /* 0x00000073a3737223 */ /* 0x040fe20000010086 */
[----:B------:R-:W-:Y:S01]  /*4180*/  FMUL.FTZ R114, R163, R114 ;  /* 0x00000072a3727220 */ /* 0x000fe20000410000 */
[----:B------:R-:W-:Y:S01]  /*4190*/  ISETP.GE.U32.AND P4, PT, R40, R63, PT ;  /* 0x0000003f2800720c */ /* 0x000fe20003f86070 */
[----:B------:R-:W-:Y:S01]  /*41a0*/  FMUL.FTZ R113, R126, R107 ;  /* 0x0000006b7e717220 */ /* 0x000fe20000410000 */
[----:B------:R-:W-:Y:S01]  /*41b0*/  ISETP.GE.U32.AND P5, PT, R41, R63, PT ;  /* 0x0000003f2900720c */ /* 0x000fe20003fa6070 */
[----:B------:R-:W3:Y:S01]  /*41c0*/  MUFU.EX2 R87, R87 ;  /* 0x0000005700577308 */ /* 0x000ee20000000800 */
[----:B------:R-:W-:Y:S01]  /*41d0*/  FSEL R148, R85, RZ, !P3 ;  /* 0x000000ff55947208 */ /* 0x000fe20005800000 */
[C---:B------:R-:W-:Y:S01]  /*41e0*/  FFMA.FTZ R115, R165.reuse, R115, R136 ;  /* 0x00000073a5737223 */ /* 0x040fe20000010088 */
[----:B------:R-:W-:Y:S01]  /*41f0*/  FMUL.FTZ R114, R165, R114 ;  /* 0x00000072a5727220 */ /* 0x000fe20000410000 */
[----:B------:R-:W-:-:S02]  /*4200*/  FSEL R150, R106, RZ, !P4 ;  /* 0x000000ff6a967208 */ /* 0x000fc40006000000 */
[----:B----4-:R-:W-:Y:S02]  /*4210*/  FSEL R169, R138, 1, !P4 ;  /* 0x3f8000008aa97808 */ /* 0x010fe40006000000 */
[----:B------:R-:W4:Y:S01]  /*4220*/  MUFU.EX2 R112, R112 ;  /* 0x0000007000707308 */ /* 0x000f220000000800 */
[----:B0-----:R-:W-:Y:S01]  /*4230*/  FSEL R171, R69, 1, !P5 ;  /* 0x3f80000045ab7808 */ /* 0x001fe20006800000 */
[----:B------:R-:W-:Y:S01]  /*4240*/  FMUL.FTZ R69, R126, R109 ;  /* 0x0000006d7e457220 */ /* 0x000fe20000410000 */
[C---:B------:R-:W-:Y:S01]  /*4250*/  FFMA.FTZ R115, R167.reuse, R115, R148 ;  /* 0x00000073a7737223 */ /* 0x040fe20000010094 */
[----:B------:R-:W-:Y:S01]  /*4260*/  FMUL.FTZ R114, R167, R114 ;  /* 0x00000072a7727220 */ /* 0x000fe20000410000 */
[----:B------:R-:W-:Y:S01]  /*4270*/  ISETP.GE.U32.AND P6, PT, R42, R63, PT ;  /* 0x0000003f2a00720c */ /* 0x000fe20003fc6070 */
[----:B------:R-:W-:Y:S01]  /*4280*/  FMUL.FTZ R126, R126, R111 ;  /* 0x0000006f7e7e7220 */ /* 0x000fe20000410000 */
[----:B------:R-:W-:Y:S01]  /*4290*/  FSEL R138, R92, RZ, !P5 ;  /* 0x000000ff5c8a7208 */ /* 0x000fe20006800000 */
[----:B------:R-:W0:Y:S01]  /*42a0*/  MUFU.EX2 R113, R113 ;  /* 0x0000007100717308 */ /* 0x000e220000000800 */
[C---:B------:R-:W-:Y:S01]  /*42b0*/  FFMA.FTZ R115, R169.reuse, R115, R150 ;  /* 0x00000073a9737223 */ /* 0x040fe20000010096 */
[----:B------:R-:W-:Y:S01]  /*42c0*/  FMUL.FTZ R114, R169, R114 ;  /* 0x00000072a9727220 */ /* 0x000fe20000410000 */
[----:B------:R-:W-:-:S02]  /*42d0*/  ISETP.GE.U32.AND P1, PT, R43, R63, PT ;  /* 0x0000003f2b00720c */ /* 0x000fc40003f26070 */
[----:B------:R-:W-:Y:S01]  /*42e0*/  FSEL R152, R116, RZ, !P6 ;  /* 0x000000ff74987208 */ /* 0x000fe20007000000 */
[C---:B------:R-:W-:Y:S01]  /*42f0*/  FFMA.FTZ R115, R171.reuse, R115, R138 ;  /* 0x00000073ab737223 */ /* 0x040fe2000001008a */
[----:B-1----:R-:W-:Y:S01]  /*4300*/  FSEL R173, R86, 1, !P6 ;  /* 0x3f80000056ad7808 */ /* 0x002fe20007000000 */
[----:B------:R-:W1:Y:S01]  /*4310*/  MUFU.EX2 R69, R69 ;  /* 0x0000004500457308 */ /* 0x000e620000000800 */
[----:B------:R-:W-:Y:S01]  /*4320*/  FMUL.FTZ R114, R171, R114 ;  /* 0x00000072ab727220 */ /* 0x000fe20000410000 */
[----:B------:R-:W-:Y:S02]  /*4330*/  ISETP.GE.U32.AND P2, PT, R44, R63, PT ;  /* 0x0000003f2c00720c */ /* 0x000fe40003f46070 */
[----:B------:R-:W-:Y:S01]  /*4340*/  FSEL R154, R90, RZ, !P1 ;  /* 0x000000ff5a9a7208 */ /* 0x000fe20004800000 */
[----:B------:R-:W-:Y:S01]  /*4350*/  FFMA.FTZ R115, R173, R115, R152 ;  /* 0x00000073ad737223 */ /* 0x000fe20000010098 */
[----:B---3--:R-:W-:Y:S02]  /*4360*/  FSEL R175, R87, 1, !P1 ;  /* 0x3f80000057af7808 */ /* 0x008fe40004800000 */
[----:B------:R-:W3:Y:S01]  /*4370*/  MUFU.EX2 R126, R126 ;  /* 0x0000007e007e7308 */ /* 0x000ee20000000800 */
[----:B------:R-:W-:Y:S01]  /*4380*/  FMUL.FTZ R114, R173, R114 ;  /* 0x00000072ad727220 */ /* 0x000fe20000410000 */
[----:B------:R-:W-:Y:S01]  /*4390*/  ISETP.GE.U32.AND P3, PT, R45, R63, PT ;  /* 0x0000003f2d00720c */ /* 0x000fe20003f66070 */
[----:B------:R-:W-:Y:S01]  /*43a0*/  FFMA.FTZ R115, R175, R115, R154 ;  /* 0x00000073af737223 */ /* 0x000fe2000001009a */
[----:B------:R-:W-:-:S02]  /*43b0*/  FSEL R156, R110, RZ, !P2 ;  /* 0x000000ff6e9c7208 */ /* 0x000fc40005000000 */
[----:B----4-:R-:W-:Y:S01]  /*43c0*/  FSEL R177, R112, 1, !P2 ;  /* 0x3f80000070b17808 */ /* 0x010fe20005000000 */
[----:B------:R-:W-:Y:S01]  /*43d0*/  FMUL.FTZ R114, R175, R114 ;  /* 0x00000072af727220 */ /* 0x000fe20000410000 */
[----:B------:R-:W-:Y:S02]  /*43e0*/  ISETP.GE.U32.AND P4, PT, R46, R63, PT ;  /* 0x0000003f2e00720c */ /* 0x000fe40003f86070 */
[----:B------:R-:W-:Y:S01]  /*43f0*/  FSEL R158, R88, RZ, !P3 ;  /* 0x000000ff589e7208 */ /* 0x000fe20005800000 */
[----:B------:R-:W-:Y:S01]  /*4400*/  FFMA.FTZ R115, R177, R115, R156 ;  /* 0x00000073b1737223 */ /* 0x000fe2000001009c */
[----:B0-----:R-:W-:Y:S01]  /*4410*/  FSEL R179, R113, 1, !P3 ;  /* 0x3f80000071b37808 */ /* 0x001fe20005800000 */
[----:B------:R-:W-:Y:S01]  /*4420*/  FMUL.FTZ R114, R177, R114 ;  /* 0x00000072b1727220 */ /* 0x000fe20000410000 */
[----:B------:R-:W-:Y:S02]  /*4430*/  ISETP.GE.U32.AND P5, PT, R47, R63, PT ;  /* 0x0000003f2f00720c */ /* 0x000fe40003fa6070 */
[----:B------:R-:W-:Y:S01]  /*4440*/  FSEL R160, R108, RZ, !P4 ;  /* 0x000000ff6ca07208 */ /* 0x000fe20006000000 */
[----:B------:R-:W-:Y:S01]  /*4450*/  FFMA.FTZ R115, R179, R115, R158 ;  /* 0x00000073b3737223 */ /* 0x000fe2000001009e */
[----:B-1----:R-:W-:Y:S01]  /*4460*/  FSEL R181, R69, 1, !P4 ;  /* 0x3f80000045b57808 */ /* 0x002fe20006000000 */
[----:B------:R-:W-:Y:S01]  /*4470*/  FMUL.FTZ R114, R179, R114 ;  /* 0x00000072b3727220 */ /* 0x000fe20000410000 */
[----:B------:R-:W-:-:S02]  /*4480*/  FSEL R162, R122, RZ, !P5 ;  /* 0x000000ff7aa27208 */ /* 0x000fc40006800000 */
[----:B---3--:R-:W-:Y:S01]  /*4490*/  FSEL R183, R126, 1, !P5 ;  /* 0x3f8000007eb77808 */ /* 0x008fe20006800000 */
        /* <DEDUP_REMOVED lines=17> */
[----:B------:R-:W3:-:S12]  /*45b0*/  S2R R114, SR_CgaCtaId ;  /* 0x0000000000727919 */ /* 0x000ed80000008800 */
[C---:B0-----:R-:W-:Y:S01]  /*45c0*/  @P1 FFMA.FTZ R87, R86.reuse, R112, R87 ;  /* 0x0000007056571223 */ /* 0x041fe20000010057 */
[----:B-1----:R-:W-:-:S04]  /*45d0*/  @P1 FMUL.FTZ R86, R86, R69 ;  /* 0x0000004556561220 */ /* 0x002fc80000410000 */
[----:B------:R-:W0:Y:S04]  /*45e0*/  SHFL.UP PT, R126, R87, 0x8, RZ ;  /* 0x05000000577e7989 */ /* 0x000e2800000e00ff */
[----:B------:R-:W1:Y:S01]  /*45f0*/  SHFL.UP PT, R115, R86, 0x8, RZ ;  /* 0x0500000056737989 */ /* 0x000e6200000e00ff */
[----:B------:R-:W-:Y:S02]  /*4600*/  ISETP.GE.AND P1, PT, R28, 0x8, PT ;  /* 0x000000081c00780c */ /* 0x000fe40003f26270 */
[----:B------:R-:W-:Y:S01]  /*4610*/  MOV R69, 0x400 ;  /* 0x0000040000457802 */ /* 0x000fe20000000f00 */
[----:B------:R-:W-:-:S03]  /*4620*/  HFMA2.MMA R112, -RZ, RZ, 1.875, 0 ;  /* 0x3f800000ff707435 */ /* 0x000fc600000001ff */
[----:B---3--:R-:W-:-:S07]  /*4630*/  LEA R69, R114, R69, 0x18 ;  /* 0x0000004572457211 */ /* 0x008fce00078ec0ff */
[C---:B0-----:R-:W-:Y:S01]  /*4640*/  @P1 FFMA.FTZ R87, R86.reuse, R126, R87 ;  /* 0x0000007e56571223 */ /* 0x041fe20000010057 */
[----:B-1----:R-:W-:-:S04]  /*4650*/  @P1 FMUL.FTZ R86, R86, R115 ;  /* 0x0000007356561220 */ /* 0x002fc80000410000 */
[----:B------:R-:W0:Y:S04]  /*4660*/  SHFL.UP PT, R126, R87, 0x10, RZ ;  /* 0x06000000577e7989 */ /* 0x000e2800000e00ff */
[----:B------:R-:W1:Y:S01]  /*4670*/  SHFL.UP PT, R115, R86, 0x10, RZ ;  /* 0x0600000056737989 */ /* 0x000e6200000e00ff */
[----:B------:R-:W-:Y:S01]  /*4680*/  IMAD.MOV.U32 R113, RZ, RZ, RZ ;  /* 0x000000ffff717224 */ /* 0x000fe200078e00ff */
[----:B------:R-:W-:Y:S02]  /*4690*/  @!P0 LEA R114, R124, R69, 0x3 ;  /* 0x000000457c728211 */ /* 0x000fe400078e18ff */
[----:B------:R-:W-:-:S03]  /*46a0*/  ISETP.GE.AND P1, PT, R28, 0x10, PT ;  /* 0x000000101c00780c */ /* 0x000fc60003f26270 */
[----:B------:R-:W3:Y:S01]  /*46b0*/  @!P0 LDS.64 R112, [R114+0x870] ;  /* 0x0008700072708984 */ /* 0x000ee20000000a00 */
[----:B------:R-:W-:-:S09]  /*46c0*/  ISETP.NE.AND P2, PT, R28, 0x1f, PT ;  /* 0x0000001f1c00780c */ /* 0x000fd20003f45270 */
[C---:B0-----:R-:W-:Y:S01]  /*46d0*/  @P1 FFMA.FTZ R87, R86.reuse, R126, R87 ;  /* 0x0000007e56571223 */ /* 0x041fe20000010057 */
[----:B-1----:R-:W-:-:S05]  /*46e0*/  @P1 FMUL.FTZ R86, R86, R115 ;  /* 0x0000007356561220 */ /* 0x002fca0000410000 */
[----:B------:R-:W-:Y:S01]  /*46f0*/  @!P2 STS.64 [R69+0x850], R86 ;  /* 0x000850564500a388 */ /* 0x000fe20000000a00 */
[----:B------:R-:W-:Y:S01]  /*4700*/  BAR.SYNC.DEFER_BLOCKING 0x0 ;  /* 0x0000000000007b1d */ /* 0x000fe20000010000 */
[----:B------:R-:W-:-:S13]  /*4710*/  ISETP.NE.AND P3, PT, R28, RZ, PT ;  /* 0x000000ff1c00720c */ /* 0x000fda0003f65270 */
[----:B---3--:R-:W-:Y:S04]  /*4720*/  @!P3 STS.64 [R69+0x860], R112 ;  /* 0x000860704500b388 */ /* 0x008fe80000000a00 */
[----:B------:R-:W-:Y:S01]  /*4730*/  LDS.64 R114, [R69+0x850] ;  /* 0x0008500045727984 */ /* 0x000fe20000000a00 */
[----:B------:R-:W-:Y:S06]  /*4740*/  BAR.SYNC.DEFER_BLOCKING 0x0 ;  /* 0x0000000000007b1d */ /* 0x000fec0000010000 */
[----:B------:R-:W0:Y:S04]  /*4750*/  SHFL.UP PT, R128, R87, 0x1, RZ ;  /* 0x0420000057807989 */ /* 0x000e2800000e00ff */
[----:B------:R-:W1:Y:S04]  /*4760*/  SHFL.UP PT, R126, R86, 0x1, RZ ;  /* 0x04200000567e7989 */ /* 0x000e6800000e00ff */
[----:B------:R-:W3:Y:S01]  /*4770*/  LDS R151, [R69+0x864] ;  /* 0x0008640045977984 */ /* 0x000ee20000000800 */
[----:B------:R-:W-:-:S02]  /*4780*/  ISETP.NE.AND P1, PT, R25, RZ, PT ;  /* 0x000000ff1900720c */ /* 0x000fc40003f25270 */
[----:B0-----:R-:W-:Y:S02]  /*4790*/  @!P3 MOV R128, R113 ;  /* 0x000000710080b202 */ /* 0x001fe40000000f00 */
[----:B-1----:R-:W-:-:S09]  /*47a0*/  @!P3 MOV R126, R112 ;  /* 0x00000070007eb202 */ /* 0x002fd20000000f00 */
[----:B---3--:R-:W-:-:S04]  /*47b0*/  @P1 FFMA.FTZ R128, R151, R126, R128 ;  /* 0x0000007e97801223 */ /* 0x008fc80000010080 */
[----:B------:R-:W-:-:S04]  /*47c0*/  FFMA.FTZ R128, R142, R128, R153 ;  /* 0x000000808e807223 */ /* 0x000fc80000010099 */
[----:B------:R-:W-:-:S04]  /*47d0*/  FFMA.FTZ R144, R155, R128, R144 ;  /* 0x000000809b907223 */ /* 0x000fc80000010090 */
[----:B------:R-:W-:-:S04]  /*47e0*/  FFMA.FTZ R146, R157, R144, R146 ;  /* 0x000000909d927223 */ /* 0x000fc80000010092 */
[----:B------:R-:W-:-:S04]  /*47f0*/  FFMA.FTZ R130, R159, R146, R130 ;  /* 0x000000929f827223 */ /* 0x000fc80000010082 */
[----:B------:R-:W-:-:S04]  /*4800*/  FFMA.FTZ R132, R161, R130, R132 ;  /* 0x00000082a1847223 */ /* 0x000fc80000010084 */
[----:B------:R-:W-:Y:S01]  /*4810*/  FFMA.FTZ R134, R163, R132, R134 ;  /* 0x00000084a3867223 */ /* 0x000fe20000010086 */
[----:B------:R-:W-:-:S03]  /*4820*/  ISETP.NE.AND P1, PT, R25, RZ, PT ;  /* 0x000000ff1900720c */ /* 0x000fc60003f25270 */
[----:B------:R-:W-:-:S04]  /*4830*/  FFMA.FTZ R136, R165, R134, R136 ;  /* 0x00000086a5887223 */ /* 0x000fc80000010088 */
[----:B------:R-:W-:-:S04]  /*4840*/  FFMA.FTZ R148, R167, R136, R148 ;  /* 0x00000088a7947223 */ /* 0x000fc80000010094 */
[----:B------:R-:W-:Y:S01]  /*4850*/  FFMA.FTZ R150, R169, R148, R150 ;  /* 0x00000094a9967223 */ /* 0x000fe20000010096 */
[----:B------:R-:W-:Y:S03]  /*4860*/  BSSY B0, `(.L_x_3957) ;  /* 0x0000010000007945 */ /* 0x000fe60003800000 */
[----:B------:R-:W-:Y:S01]  /*4870*/  FFMA.FTZ R138, R171, R150, R138 ;  /* 0x00000096ab8a7223 */ /* 0x000fe2000001008a */
[----:B------:R-:W-:Y:S01]  /*4880*/  FFMA.FTZ R115, R114, R113, R115 ;  /* 0x0000007172737223 */ /* 0x000fe20000010073 */
[----:B--2---:R-:W-:Y:S01]  /*4890*/  FMUL.FTZ R140, R140, R149 ;  /* 0x000000958c8c7220 */ /* 0x004fe20000410000 */
[----:B------:R-:W-:Y:S01]  /*48a0*/  FMUL.FTZ R114, R114, R112 ;  /* 0x0000007072727220 */ /* 0x000fe20000410000 */
        /* <DEDUP_REMOVED lines=11> */
.L_x_3958:
[----:B------:R-:W-:Y:S05]  /*4960*/  BSYNC B0 ;  /* 0x0000000000007941 */ /* 0x000fea0003800000 */
.L_x_3957:
[----:B------:R-:W-:Y:S01]  /*4970*/  FFMA.FTZ R154, R175, R152, R154 ;  /* 0x00000098af9a7223 */ /* 0x000fe2000001009a */
[----:B------:R-:W-:Y:S02]  /*4980*/  VIADD R124, R124, 0x1 ;  /* 0x000000017c7c7836 */ /* 0x000fe40000000000 */
[C---:B------:R-:W-:Y:S01]  /*4990*/  FFMA.FTZ R147, R140.reuse, R128, R147 ;  /* 0x000000808c937223 */ /* 0x040fe20000010093 */
[C---:B------:R-:W-:Y:S01]  /*49a0*/  FFMA.FTZ R145, R140.reuse, R144, R145 ;  /* 0x000000908c917223 */ /* 0x040fe20000010091 */
[----:B------:R-:W-:Y:S01]  /*49b0*/  FFMA.FTZ R156, R177, R154, R156 ;  /* 0x0000009ab19c7223 */ /* 0x000fe2000001009c */
[----:B------:R-:W-:Y:S01]  /*49c0*/  FFMA.FTZ R143, R140, R146, R143 ;  /* 0x000000928c8f7223 */ /* 0x000fe2000001008f */
[----:B------:R-:W-:Y:S01]  /*49d0*/  ISETP.GE.AND P1, PT, R124, UR14, PT ;  /* 0x0000000e7c007c0c */ /* 0x000fe2000bf26270 */
[C---:B------:R-:W-:Y:S01]  /*49e0*/  FFMA.FTZ R141, R140.reuse, R130, R141 ;  /* 0x000000828c8d7223 */ /* 0x040fe2000001008d */
[----:B------:R-:W-:Y:S01]  /*49f0*/  FFMA.FTZ R158, R179, R156, R158 ;  /* 0x0000009cb39e7223 */ /* 0x000fe2000001009e */
[C---:B------:R-:W-:Y:S01]  /*4a00*/  FFMA.FTZ R139, R140.reuse, R132, R139 ;  /* 0x000000848c8b7223 */ /* 0x040fe2000001008b */
[C---:B------:R-:W-:Y:S01]  /*4a10*/  FFMA.FTZ R137, R140.reuse, R134, R137 ;  /* 0x000000868c897223 */ /* 0x040fe20000010089 */
        /* <DEDUP_REMOVED lines=9> */
[C---:B------:R-:W-:Y:S01]  /*4ab0*/  FFMA.FTZ R121, R140.reuse, R158, R121 ;  /* 0x0000009e8c797223 */ /* 0x040fe20000010079 */
[C---:B------:R-:W-:Y:S01]  /*4ac0*/  FFMA.FTZ R119, R140.reuse, R160, R119 ;  /* 0x000000a08c777223 */ /* 0x040fe20000010077 */
[----:B------:R-:W-:Y:S01]  /*4ad0*/  FFMA.FTZ R117, R140, R162, R117 ;  /* 0x000000a28c757223 */ /* 0x000fe20000010075 */
[----:B------:R-:W-:Y:S06]  /*4ae0*/  @!P1 BRA `(.L_x_3959) ;  /* 0xfffffff000489947 */ /* 0x000fec000383ffff */
.L_x_3956:
[----:B------:R-:W-:Y:S01]  /*4af0*/  BAR.SYNC.DEFER_BLOCKING 0x0 ;  /* 0x0000000000007b1d */ /* 0x000fe20000010000 */
[----:B------:R-:W-:Y:S02]  /*4b00*/  ISETP.NE.AND P0, PT, R25, RZ, PT ;  /* 0x000000ff1900720c */ /* 0x000fe40003f05270 */
[----:B------:R-:W-:-:S05]  /*4b10*/  LEA.HI.SX32 R12, R28, R28, 0x1b ;  /* 0x0000001c1c0c7211 */ /* 0x000fca00078fdaff */
[----:B------:R-:W1:Y:S01]  /*4b20*/  LDC.64 R16, c[0x0][0x2b0] ;  /* 0x0000ac00ff107b82 */ /* 0x000e620000000a00 */
[----:B------:R-:W-:Y:S01]  /*4b30*/  LEA R19, R12, R69, 0x2 ;  /* 0x000000450c137211 */ /* 0x000fe200078e10ff */
[----:B------:R-:W-:Y:S06]  /*4b40*/  BSSY B0, `(.L_x_3960) ;  /* 0x000003b000007945 */ /* 0x000fec0003800000 */
[----:B------:R-:W2:Y:S01]  /*4b50*/  @!P0 LDC R14, c[0x0][0x218] ;  /* 0x00008600ff0e8b82 */ /* 0x000ea20000000800 */
[----:B------:R-:W-:Y:S04]  /*4b60*/  STS [R80], R147 ;  /* 0x0000009350007388 */ /* 0x000fe80000000800 */
[----:B------:R-:W-:Y:S01]  /*4b70*/  STS [R80+0x4], R145 ;  /* 0x0000049150007388 */ /* 0x000fe20000000800 */
[----:B-1----:R-:W-:-:S03]  /*4b80*/  IMAD.WIDE.U32 R12, R16, UR6, RZ ;  /* 0x00000006100c7c25 */ /* 0x002fc6000f8e00ff */
[----:B------:R-:W-:Y:S04]  /*4b90*/  STS [R80+0x8], R143 ;  /* 0x0000088f50007388 */ /* 0x000fe80000000800 */
[----:B------:R-:W-:Y:S01]  /*4ba0*/  STS [R80+0xc], R141 ;  /* 0x00000c8d50007388 */ /* 0x000fe20000000800 */
[----:B--2---:R-:W-:-:S03]  /*4bb0*/  @!P0 IMAD R18, R29, -0x200, R14 ;  /* 0xfffffe001d128824 */ /* 0x004fc600078e020e */
[----:B------:R-:W-:Y:S01]  /*4bc0*/  STS [R80+0x10], R139 ;  /* 0x0000108b50007388 */ /* 0x000fe20000000800 */
[----:B------:R-:W-:-:S03]  /*4bd0*/  IMAD R14, R16, UR7, RZ ;  /* 0x00000007100e7c24 */ /* 0x000fc6000f8e02ff */
[----:B------:R-:W-:Y:S01]  /*4be0*/  STS [R80+0x14], R137 ;  /* 0x0000148950007388 */ /* 0x000fe20000000800 */
[----:B------:R-:W-:-:S03]  /*4bf0*/  IMAD R17, R17, UR6, R14 ;  /* 0x0000000611117c24 */ /* 0x000fc6000f8e020e */
[----:B------:R-:W-:Y:S02]  /*4c00*/  STS [R80+0x18], R135 ;  /* 0x0000188750007388 */ /* 0x000fe40000000800 */
[----:B------:R-:W-:Y:S02]  /*4c10*/  IADD3 R97, R13, R17, RZ ;  /* 0x000000110d617210 */ /* 0x000fe40007ffe0ff */
        /* <DEDUP_REMOVED lines=26> */
[----:B------:R-:W-:Y:S01]  /*4dc0*/  @!P0 STS [R69+0x840], R18 ;  /* 0x0008401245008388 */ /* 0x000fe20000000800 */
[----:B------:R-:W-:Y:S06]  /*4dd0*/  BAR.SYNC.DEFER_BLOCKING 0x0 ;  /* 0x0000000000007b1d */ /* 0x000fec0000010000 */
[----:B------:R-:W0:Y:S02]  /*4de0*/  LDS R95, [R69+0x840] ;  /* 0x00084000455f7984 */ /* 0x000e240000000800 */
        /* <DEDUP_REMOVED lines=16> */
.L_x_3961:
[----:B------:R-:W-:Y:S05]  /*4ef0*/  BSYNC B0 ;  /* 0x0000000000007941 */ /* 0x000fea0003800000 */
.L_x_3960:
[----:B0-----:R-:W0:Y:S01]  /*4f00*/  LDC.64 R16, c[0x0][0x308] ;  /* 0x0000c200ff107b82 */ /* 0x001e220000000a00 */
[----:B------:R-:W-:Y:S01]  /*4f10*/  MOV R15, R97 ;  /* 0x00000061000f7202 */ /* 0x000fe20000000f00 */
[----:B------:R-:W-:Y:S01]  /*4f20*/  IMAD.MOV.U32 R14, RZ, RZ, R12 ;  /* 0x000000ffff0e7224 */ /* 0x000fe200078e000c */
[----:B------:R-:W-:Y:S01]  /*4f30*/  ULDC.64 UR8, c[0x0][0x2b8] ;  /* 0x0000ae0000087ab9 */ /* 0x000fe20000000a00 */
[----:B------:R-:W-:Y:S01]  /*4f40*/  SHF.L.U32 R19, R29, 0x9, RZ ;  /* 0x000000091d137819 */ /* 0x000fe200000006ff */
[----:B------:R-:W-:Y:S01]  /*4f50*/  IMAD R13, R20, UR8, RZ ;  /* 0x00000008140d7c24 */ /* 0x000fe2000f8e02ff */
[-C--:B------:R-:W-:Y:S01]  /*4f60*/  ISETP.GE.AND P3, PT, R52, R95.reuse, PT ;  /* 0x0000005f3400720c */ /* 0x080fe20003f66270 */
[C---:B------:R-:W-:Y:S01]  /*4f70*/  IMAD.WIDE.U32 R14, R0.reuse, UR8, R14 ;  /* 0x00000008000e7c25 */ /* 0x040fe2000f8e000e */
[----:B------:R-:W-:Y:S01]  /*4f80*/  SHF.R.S32.HI R69, RZ, 0x1f, R19 ;  /* 0x0000001fff457819 */ /* 0x000fe20000011413 */
[----:B------:R-:W-:Y:S01]  /*4f90*/  ULDC UR8, c[0x0][0x224] ;  /* 0x0000890000087ab9 */ /* 0x000fe20000000800 */
[-C--:B------:R-:W-:Y:S01]  /*4fa0*/  ISETP.GE.AND P4, PT, R53, R95.reuse, PT ;  /* 0x0000005f3500720c */ /* 0x080fe20003f86270 */
[----:B------:R-:W-:Y:S01]  /*4fb0*/  IMAD R18, R0, UR9, R13 ;  /* 0x0000000900127c24 */ /* 0x000fe2000f8e020d */
[----:B------:R-:W-:-:S02]  /*4fc0*/  ISETP.GE.AND P5, PT, R54, R95, PT ;  /* 0x0000005f3600720c */ /* 0x000fc40003fa6270 */
[-C--:B------:R-:W-:Y:S02]  /*4fd0*/  ISETP.GE.AND P6, PT, R55, R95.reuse, PT ;  /* 0x0000005f3700720c */ /* 0x080fe40003fc6270 */
[-C--:B------:R-:W-:Y:S02]  /*4fe0*/  ISETP.GE.AND P2, PT, R48, R95.reuse, PT ;  /* 0x0000005f3000720c */ /* 0x080fe40003f46270 */
[----:B------:R-:W-:Y:S02]  /*4ff0*/  ISETP.GE.AND P1, PT, R49, R95, PT ;  /* 0x0000005f3100720c */ /* 0x000fe40003f26270 */
[----:B------:R-:W-:Y:S01]  /*5000*/  IADD3 R29, R29, 0x1, RZ ;  /* 0x000000011d1d7810 */ /* 0x000fe20007ffe0ff */
[----:B0-----:R-:W-:Y:S01]  /*5010*/  IMAD.WIDE R12, R24, 0x4, R16 ;  /* 0x00000004180c7825 */ /* 0x001fe200078e0210 */
[----:B------:R-:W-:-:S04]  /*5020*/  IADD3 R17, P0, R19, R14, RZ ;  /* 0x0000000e13117210 */ /* 0x000fc80007f1e0ff */
[----:B------:R-:W-:Y:S02]  /*5030*/  IADD3.X R14, R69, R18, R15, P0, !PT ;  /* 0x00000012450e7210 */ /* 0x000fe400007fe40f */
[----:B------:R-:W-:-:S04]  /*5040*/  LEA R12, P0, R17, R12, 0x2 ;  /* 0x0000000c110c7211 */ /* 0x000fc800078010ff */
[----:B------:R-:W-:Y:S02]  /*5050*/  LEA.HI.X R13, R17, R13, R14, 0x2, P0 ;  /* 0x0000000d110d7211 */ /* 0x000fe400000f140e */
[----:B------:R-:W-:-:S03]  /*5060*/  ISETP.GE.AND P0, PT, R50, R95, PT ;  /* 0x0000005f3200720c */ /* 0x000fc60003f06270 */
[----:B------:R-:W-:Y:S01]  /*5070*/  @!P3 STG.E desc[UR4][R12.64+0x280], R83 ;  /* 0x000280530c00b986 */ /* 0x000fe2000c101904 */
[----:B------:R-:W-:-:S03]  /*5080*/  ISETP.GE.AND P3, PT, R59, R95, PT ;  /* 0x0000005f3b00720c */ /* 0x000fc60003f66270 */
[----:B------:R-:W-:Y:S01]  /*5090*/  @!P4 STG.E desc[UR4][R12.64+0x300], R85 ;  /* 0x000300550c00c986 */ /* 0x000fe2000c101904 */
[----:B------:R-:W-:-:S03]  /*50a0*/  ISETP.GE.AND P4, PT, R60, R95, PT ;  /* 0x0000005f3c00720c */ /* 0x000fc60003f86270 */
[----:B------:R-:W-:Y:S01]  /*50b0*/  @!P5 STG.E desc[UR4][R12.64+0x380], R71 ;  /* 0x000380470c00d986 */ /* 0x000fe2000c101904 */
        /* <DEDUP_REMOVED lines=16> */
[----:B------:R-:W-:-:S05]  /*51c0*/  ISETP.GE.AND P0, PT, R29, UR8, PT ;  /* 0x000000081d007c0c */ /* 0x000fca000bf06270 */
[----:B------:R1:W-:Y:S01]  /*51d0*/  @!P1 STG.E desc[UR4][R12.64+0x500], R89 ;  /* 0x000500590c009986 */ /* 0x0003e2000c101904 */
[----:B------:R-:W-:-:S03]  /*51e0*/  IADD3 R86, P1, R2, 0x800, RZ ;  /* 0x0000080002567810 */ /* 0x000fc60007f3e0ff */
[----:B------:R1:W-:Y:S01]  /*51f0*/  @!P2 STG.E desc[UR4][R12.64+0x580], R75 ;  /* 0x0005804b0c00a986 */ /* 0x0003e2000c101904 */
[----:B------:R-:W-:Y:S02]  /*5200*/  IADD3 R4, P2, R4, 0x800, RZ ;  /* 0x0000080004047810 */ /* 0x000fe40007f5e0ff */
[----:B0-----:R-:W-:Y:S02]  /*5210*/  IADD3.X R87, RZ, R3, RZ, P1, !PT ;  /* 0x00000003ff577210 */ /* 0x001fe40000ffe4ff */
[----:B------:R-:W-:Y:S01]  /*5220*/  IADD3.X R5, RZ, R5, RZ, P2, !PT ;  /* 0x00000005ff057210 */ /* 0x000fe200017fe4ff */
[----:B------:R-:W-:Y:S08]  /*5230*/  @!P0 BRA `(.L_x_3962) ;  /* 0xffffffb400208947 */ /* 0x000ff0000383ffff */
[----:B------:R-:W-:Y:S05]  /*5240*/  EXIT ;  /* 0x000000000000794d */ /* 0x000fea0003800000 */
.L_x_3963:
        /* <DEDUP_REMOVED lines=11> */
.L_x_5272:


//--------------------- .text._Z25selective_scan_fwd_kernelI32Selective_Scan_fwd_kernel_traitsILi32ELi16ELi1ELb0ELb0ELb0ELb1EffEEv13SSMParamsBase --------------------------
	.section	.text._Z25selective_scan_fwd_kernelI32Selective_Scan_fwd_kernel_traitsILi32ELi16ELi1ELb0ELb0ELb0ELb1EffEEv13SSMParamsBase,"ax",@progbits
	.align	128
        .global         _Z25selective_scan_fwd_kernelI32Selective_Scan_fwd_kernel_traitsILi32ELi16ELi1ELb0ELb0ELb0ELb1EffEEv13SSMParamsBase
        .type           _Z25selective_scan_fwd_kernelI32Selective_Scan_fwd_kernel_traitsILi32ELi16ELi1ELb0ELb0ELb0ELb1EffEEv13SSMParamsBase,@function
        .size           _Z25selective_scan_fwd_kernelI32Selective_Scan_fwd_kernel_traitsILi32ELi16ELi1ELb0ELb0ELb0ELb1EffEEv13SSMParamsBase,(.L_x_5273 - _Z25selective_scan_fwd_kernelI32Selective_Scan_fwd_kernel_traitsILi32ELi16ELi1ELb0ELb0ELb0ELb1EffEEv13SSMParamsBase)
        .other          _Z25selective_scan_fwd_kernelI32Selective_Scan_fwd_kernel_traitsILi32ELi16ELi1ELb0ELb0ELb0ELb1EffEEv13SSMParamsBase,@"STO_CUDA_ENTRY STV_DEFAULT"
_Z25selective_scan_fwd_kernelI32Selective_Scan_fwd_kernel_traitsILi32ELi16ELi1ELb0ELb0ELb0ELb1EffEEv13SSMParamsBase:
.text._Z25selective_scan_fwd_kernelI32Selective_Scan_fwd_kernel_traitsILi32ELi16ELi1ELb0ELb0ELb0ELb1EffEEv13SSMParamsBase:
        /* <DEDUP_REMOVED lines=40> */
[----:B------:R-:W-:Y:S01]  /*0280*/  ULDC.64 UR8, c[0x0][0x2f0] ;  /* 0x0000bc0000087ab9 */ /* 0x000fe20000000a00 */
[----:B-1----:R-:W-:-:S03]  /*0290*/  IMAD.WIDE.U32 R2, R8, UR6, R2 ;  /* 0x0000000608027c25 */ /* 0x002fc6000f8e0002 */
[----:B------:R-:W-:Y:S01]  /*02a0*/  IADD3 R5, R5, R7, RZ ;  /* 0x0000000705057210 */ /* 0x000fe20007ffe0ff */
[----:B------:R-:W-:Y:S01]  /*02b0*/  IMAD R6, R8, UR7, RZ ;  /* 0x0000000708067c24 */ /* 0x000fe2000f8e02ff */
[----:B0-----:R-:W-:-:S03]  /*02c0*/  LOP3.LUT R23, R25, 0x1f, RZ, 0xc0, !PT ;  /* 0x0000001f19177812 */ /* 0x001fc600078ec0ff */
[----:B------:R-:W-:Y:S01]  /*02d0*/  IMAD R9, R9, UR6, R6 ;  /* 0x0000000609097c24 */ /* 0x000fe2000f8e0206 */
[----:B------:R-:W-:Y:S01]  /*02e0*/  SHF.L.U32 R12, R25, 0x4, RZ ;  /* 0x00000004190c7819 */ /* 0x000fe200000006ff */
[----:B---3--:R-:W-:-:S03]  /*02f0*/  IMAD.WIDE.U32 R4, R14, UR6, R4 ;  /* 0x000000060e047c25 */ /* 0x008fc6000f8e0004 */
[----:B------:R-:W-:Y:S01]  /*0300*/  LOP3.LUT R24, R23, 0xfffffe00, R12, 0xf8, !PT ;  /* 0xfffffe0017187812 */ /* 0x000fe200078ef80c */
[C---:B------:R-:W-:Y:S01]  /*0310*/  VIADD R37, R12.reuse, 0x5 ;  /* 0x000000050c257836 */ /* 0x040fe20000000000 */
[C---:B------:R-:W-:Y:S01]  /*0320*/  IADD3 R30, R12.reuse, 0x1, RZ ;  /* 0x000000010c1e7810 */ /* 0x040fe20007ffe0ff */
[----:B------:R-:W-:Y:S01]  /*0330*/  VIADD R44, R12, 0xc ;  /* 0x0000000c0c2c7836 */ /* 0x000fe20000000000 */
[----:B------:R-:W-:Y:S02]  /*0340*/  SHF.R.S32.HI R26, RZ, 0x1f, R24 ;  /* 0x0000001fff1a7819 */ /* 0x000fe40000011418 */
        /* <DEDUP_REMOVED lines=20> */
[----:B------:R-:W-:Y:S01]  /*0490*/  IMAD.WIDE.U32 R8, R0, UR10, RZ ;  /* 0x0000000a00087c25 */ /* 0x000fe2000f8e00ff */
[----:B------:R-:W-:-:S02]  /*04a0*/  IADD3 R38, R12, 0x6, RZ ;  /* 0x000000060c267810 */ /* 0x000fc40007ffe0ff */
[----:B------:R-:W-:Y:S01]  /*04b0*/  IADD3 R39, R12, 0x7, RZ ;  /* 0x000000070c277810 */ /* 0x000fe20007ffe0ff */
[----:B------:R-:W-:Y:S01]  /*04c0*/  IMAD R33, R0, UR11, R7 ;  /* 0x0000000b00217c24 */ /* 0x000fe2000f8e0207 */
[----:B------:R-:W-:Y:S01]  /*04d0*/  IADD3 R40, R12, 0x8, RZ ;  /* 0x000000080c287810 */ /* 0x000fe20007ffe0ff */
[----:B------:R-:W-:Y:S01]  /*04e0*/  IMAD R13, R0, UR13, R13 ;  /* 0x0000000d000d7c24 */ /* 0x000fe2000f8e020d */
[----:B------:R-:W-:Y:S01]  /*04f0*/  IADD3 R41, R12, 0x9, RZ ;  /* 0x000000090c297810 */ /* 0x000fe20007ffe0ff */
[----:B------:R-:W-:Y:S01]  /*0500*/  IMAD.WIDE.U32 R6, R0, UR12, RZ ;  /* 0x0000000c00067c25 */ /* 0x000fe2000f8e00ff */
[----:B------:R-:W-:Y:S02]  /*0510*/  IADD3 R33, R9, R33, RZ ;  /* 0x0000002109217210 */ /* 0x000fe40007ffe0ff */
[----:B------:R-:W-:Y:S01]  /*0520*/  IADD3 R42, R12, 0xa, RZ ;  /* 0x0000000a0c2a7810 */ /* 0x000fe20007ffe0ff */
[C---:B------:R-:W-:Y:S01]  /*0530*/  IMAD R3, R0.reuse, UR9, R3 ;  /* 0x0000000900037c24 */ /* 0x040fe2000f8e0203 */
[----:B------:R-:W-:Y:S01]  /*0540*/  IADD3 R35, R7, R13, RZ ;  /* 0x0000000d07237210 */ /* 0x000fe20007ffe0ff */
[----:B------:R-:W-:Y:S01]  /*0550*/  IMAD.WIDE.U32 R10, R0, UR8, RZ ;  /* 0x00000008000a7c25 */ /* 0x000fe2000f8e00ff */
[----:B------:R-:W-:Y:S01]  /*0560*/  ULDC UR8, c[0x0][0x21c] ;  /* 0x0000870000087ab9 */ /* 0x000fe20000000800 */
[----:B------:R-:W-:-:S02]  /*0570*/  IADD3 R43, R12, 0xb, RZ ;  /* 0x0000000b0c2b7810 */ /* 0x000fc40007ffe0ff */
[----:B------:R-:W-:Y:S01]  /*0580*/  IMAD R27, R2, UR8, RZ ;  /* 0x00000008021b7c24 */ /* 0x000fe2000f8e02ff */
[C---:B------:R-:W-:Y:S01]  /*0590*/  IADD3 R45, R12.reuse, 0xd, RZ ;  /* 0x0000000d0c2d7810 */ /* 0x040fe20007ffe0ff */
[----:B------:R-:W-:Y:S01]  /*05a0*/  IMAD.IADD R31, R11, 0x1, R3 ;  /* 0x000000010b1f7824 */ /* 0x000fe200078e0203 */
[C---:B------:R-:W-:Y:S02]  /*05b0*/  IADD3 R46, R12.reuse, 0xe, RZ ;  /* 0x0000000e0c2e7810 */ /* 0x040fe40007ffe0ff */
[----:B------:R-:W-:Y:S02]  /*05c0*/  IADD3 R47, R12, 0xf, RZ ;  /* 0x0000000f0c2f7810 */ /* 0x000fe40007ffe0ff */
        /* <DEDUP_REMOVED lines=14> */
[----:B--2---:R-:W-:-:S07]  /*06b0*/  LOP3.LUT R61, R24, 0x1e0, RZ, 0xfc, !PT ;  /* 0x000001e0183d7812 */ /* 0x004fce00078efcff */
.L_x_4004:
[----:B0-----:R-:W0:Y:S02]  /*06c0*/  LDC R2, c[0x0][0x218] ;  /* 0x00008600ff027b82 */ /* 0x001e240000000800 */
        /* <DEDUP_REMOVED lines=8> */
[----:B--2---:R-:W-:-:S02]  /*0750*/  CS2R R12, SRZ ;  /* 0x00000000000c7805 */ /* 0x004fc4000001ff00 */
[----:B------:R-:W-:Y:S01]  /*0760*/  CS2R R14, SRZ ;  /* 0x00000000000e7805 */ /* 0x000fe2000001ff00 */
[----:B------:R-:W2:Y:S01]  /*0770*/  @!P0 LDG.E R3, desc[UR4][R4.64] ;  /* 0x0000000404038981 */ /* 0x000ea2000c1e1900 */
[----:B------:R-:W-:-:S03]  /*0780*/  ISETP.GE.AND P0, PT, R16, R75, PT ;  /* 0x0000004b1000720c */ /* 0x000fc60003f06270 */
[----:B------:R-:W3:Y:S01]  /*0790*/  @!P1 LDG.E R13, desc[UR4][R4.64+0x100] ;  /* 0x00010004040d9981 */ /* 0x000ee2000c1e1900 */
[----:B------:R-:W-:-:S03]  /*07a0*/  ISETP.GE.AND P1, PT, R53, R75, PT ;  /* 0x0000004b3500720c */ /* 0x000fc60003f26270 */
[----:B------:R-:W4:Y:S01]  /*07b0*/  @!P2 LDG.E R12, desc[UR4][R4.64+0x180] ;  /* 0x00018004040ca981 */ /* 0x000f22000c1e1900 */
[-C--:B------:R-:W-:Y:S01]  /*07c0*/  ISETP.GE.AND P2, PT, R54, R75.reuse, PT ;  /* 0x0000004b3600720c */ /* 0x080fe20003f46270 */
[----:B------:R-:W-:Y:S02]  /*07d0*/  HFMA2.MMA R17, -RZ, RZ, 0, 0 ;  /* 0x00000000ff117435 */ /* 0x000fe400000001ff */
[----:B------:R-:W4:Y:S04]  /*07e0*/  @!P3 LDG.E R15, desc[UR4][R4.64+0x200] ;  /* 0x00020004040fb981 */ /* 0x000f28000c1e1900 */
[----:B------:R-:W3:Y:S01]  /*07f0*/  @!P0 LDG.E R2, desc[UR4][R4.64+0x80] ;  /* 0x0000800404028981 */ /* 0x000ee2000c1e1900 */
[-C--:B------:R-:W-:Y:S02]  /*0800*/  ISETP.GE.AND P0, PT, R52, R75.reuse, PT ;  /* 0x0000004b3400720c */ /* 0x080fe40003f06270 */
[-C--:B------:R-:W-:Y:S01]  /*0810*/  ISETP.GE.AND P3, PT, R55, R75.reuse, PT ;  /* 0x0000004b3700720c */ /* 0x080fe20003f66270 */
[----:B------:R-:W4:Y:S01]  /*0820*/  @!P4 LDG.E R14, desc[UR4][R4.64+0x280] ;  /* 0x00028004040ec981 */ /* 0x000f22000c1e1900 */
[----:B------:R-:W-:-:S02]  /*0830*/  ISETP.GE.AND P4, PT, R56, R75, PT ;  /* 0x0000004b3800720c */ /* 0x000fc40003f86270 */
[----:B------:R-:W-:Y:S02]  /*0840*/  CS2R R18, SRZ ;  /* 0x0000000000127805 */ /* 0x000fe4000001ff00 */
[----:B------:R-:W-:Y:S01]  /*0850*/  MOV R74, RZ ;  /* 0x000000ff004a7202 */ /* 0x000fe20000000f00 */
[----:B------:R-:W-:Y:S01]  /*0860*/  HFMA2.MMA R76, -RZ, RZ, 0, 0 ;  /* 0x00000000ff4c7435 */ /* 0x000fe200000001ff */
        /* <DEDUP_REMOVED lines=11> */
[----:B------:R-:W-:Y:S01]  /*0920*/  CS2R R82, SRZ ;  /* 0x0000000000527805 */ /* 0x000fe2000001ff00 */
[----:B------:R-:W-:Y:S01]  /*0930*/  IMAD.MOV.U32 R85, RZ, RZ, RZ ;  /* 0x000000ffff557224 */ /* 0x000fe200078e00ff */
        /* <DEDUP_REMOVED lines=9> */
[C---:B------:R-:W-:Y:S02]  /*09d0*/  IADD3 R67, R28.reuse, 0x60, RZ ;  /* 0x000000601c437810 */ /* 0x040fe40007ffe0ff */
[----:B------:R-:W-:Y:S02]  /*09e0*/  IADD3 R71, R28, 0xa0, RZ ;  /* 0x000000a01c477810 */ /* 0x000fe40007ffe0ff */
[-C--:B------:R-:W-:Y:S02]  /*09f0*/  LEA.HI.SX32 R69, R69, R28.reuse, 0x1b ;  /* 0x0000001c45457211 */ /* 0x080fe400078fdaff */
[----:B------:R-:W-:-:S02]  /*0a00*/  LEA.HI.SX32 R65, R65, R28, 0x1b ;  /* 0x0000001c41417211 */ /* 0x000fc400078fdaff */
[-C--:B------:R-:W-:Y:S01]  /*0a10*/  LEA.HI.SX32 R67, R67, R28.reuse, 0x1b ;  /* 0x0000001c43437211 */ /* 0x080fe200078fdaff */
[C---:B------:R-:W-:Y:S01]  /*0a20*/  VIADD R73, R28.reuse, 0x100 ;  /* 0x000001001c497836 */ /* 0x040fe20000000000 */
[----:B------:R-:W-:Y:S02]  /*0a30*/  LEA.HI.SX32 R71, R71, R28, 0x1b ;  /* 0x0000001c47477211 */ /* 0x000fe400078fdaff */
[----:B0-----:R-:W-:Y:S02]  /*0a40*/  LEA R68, R63, R68, 0x18 ;  /* 0x000000443f447211 */ /* 0x001fe400078ec0ff */
[----:B------:R-:W-:-:S04]  /*0a50*/  LEA.HI.SX32 R63, R28, R28, 0x1b ;  /* 0x0000001c1c3f7211 */ /* 0x000fc800078fdaff */
[----:B------:R-:W-:Y:S02]  /*0a60*/  LEA R62, R63, R68, 0x2 ;  /* 0x000000443f3e7211 */ /* 0x000fe400078e10ff */
[----:B------:R-:W-:-:S04]  /*0a70*/  IADD3 R63, R28, 0x20, RZ ;  /* 0x000000201c3f7810 */ /* 0x000fc80007ffe0ff */
[----:B------:R-:W-:Y:S02]  /*0a80*/  LEA.HI.SX32 R63, R63, R28, 0x1b ;  /* 0x0000001c3f3f7211 */ /* 0x000fe400078fdaff */
[-C--:B------:R-:W-:Y:S02]  /*0a90*/  LEA R66, R69, R68.reuse, 0x2 ;  /* 0x0000004445427211 */ /* 0x080fe400078e10ff */
[C---:B------:R-:W-:Y:S01]  /*0aa0*/  IADD3 R69, R28.reuse, 0xe0, RZ ;  /* 0x000000e01c457810 */ /* 0x040fe20007ffe0ff */
[----:B------:R-:W-:Y:S01]  /*0ab0*/  IMAD R63, R63, 0x4, R68 ;  /* 0x000000043f3f7824 */ /* 0x000fe200078e0244 */
[-C--:B------:R-:W-:Y:S02]  /*0ac0*/  LEA R64, R65, R68.reuse, 0x2 ;  /* 0x0000004441407211 */ /* 0x080fe400078e10ff */
[----:B------:R-:W-:Y:S02]  /*0ad0*/  LEA R65, R67, R68, 0x2 ;  /* 0x0000004443417211 */ /* 0x000fe400078e10ff */
[----:B------:R-:W-:-:S02]  /*0ae0*/  IADD3 R77, R28, 0x120, RZ ;  /* 0x000001201c4d7810 */ /* 0x000fc40007ffe0ff */
[----:B------:R-:W-:Y:S02]  /*0af0*/  IADD3 R79, R28, 0x140, RZ ;  /* 0x000001401c4f7810 */ /* 0x000fe40007ffe0ff */
[----:B------:R-:W-:Y:S02]  /*0b00*/  LEA R67, R71, R68, 0x2 ;  /* 0x0000004447437211 */ /* 0x000fe400078e10ff */
[-C--:B------:R-:W-:Y:S02]  /*0b10*/  LEA.HI.SX32 R71, R69, R28.reuse, 0x1b ;  /* 0x0000001c45477211 */ /* 0x080fe400078fdaff */
[-C--:B------:R-:W-:Y:S02]  /*0b20*/  LEA.HI.SX32 R73, R73, R28.reuse, 0x1b ;  /* 0x0000001c49497211 */ /* 0x080fe400078fdaff */
[-C--:B------:R-:W-:Y:S02]  /*0b30*/  LEA.HI.SX32 R77, R77, R28.reuse, 0x1b ;  /* 0x0000001c4d4d7211 */ /* 0x080fe400078fdaff */
[----:B------:R-:W-:-:S02]  /*0b40*/  LEA.HI.SX32 R79, R79, R28, 0x1b ;  /* 0x0000001c4f4f7211 */ /* 0x000fc400078fdaff */
[-C--:B------:R-:W-:Y:S02]  /*0b50*/  LEA R70, R71, R68.reuse, 0x2 ;  /* 0x0000004447467211 */ /* 0x080fe400078e10ff */
[-C--:B------:R-:W-:Y:S01]  /*0b60*/  LEA R71, R73, R68.reuse, 0x2 ;  /* 0x0000004449477211 */ /* 0x080fe200078e10ff */
[----:B------:R-:W-:Y:S01]  /*0b70*/  IMAD R73, R79, 0x4, R68 ;  /* 0x000000044f497824 */ /* 0x000fe200078e0244 */
[----:B------:R-:W-:Y:S02]  /*0b80*/  LEA R72, R77, R68, 0x2 ;  /* 0x000000444d487211 */ /* 0x000fe400078e10ff */
[C---:B------:R-:W-:Y:S02]  /*0b90*/  IADD3 R77, R28.reuse, 0x1c0, RZ ;  /* 0x000001c01c4d7810 */ /* 0x040fe40007ffe0ff */
        /* <DEDUP_REMOVED lines=9> */
[----:B------:R-:W-:Y:S01]  /*0c30*/  ISETP.GE.AND P3, PT, R52, R75, PT ;  /* 0x0000004b3400720c */ /* 0x000fe20003f66270 */
[----:B------:R-:W-:Y:S01]  /*0c40*/  HFMA2.MMA R108, -RZ, RZ, 0, 0 ;  /* 0x00000000ff6c7435 */ /* 0x000fe200000001ff */
[----:B------:R-:W-:Y:S01]  /*0c50*/  MOV R110, RZ ;  /* 0x000000ff006e7202 */ /* 0x000fe20000000f00 */
[----:B------:R-:W-:Y:S01]  /*0c60*/  HFMA2.MMA R89, -RZ, RZ, 0, 0 ;  /* 0x00000000ff597435 */ /* 0x000fe200000001ff */
[----:B------:R-:W-:Y:S01]  /*0c70*/  IMAD.MOV.U32 R112, RZ, RZ, RZ ;  /* 0x000000ffff707224 */ /* 0x000fe200078e00ff */
[----:B------:R-:W-:Y:S01]  /*0c80*/  HFMA2.MMA R91, -RZ, RZ, 0, 0 ;  /* 0x00000000ff5b7435 */ /* 0x000fe200000001ff */
[----:B------:R-:W-:Y:S02]  /*0c90*/  MOV R114, RZ ;  /* 0x000000ff00727202 */ /* 0x000fe40000000f00 */
[----:B------:R-:W-:Y:S01]  /*0ca0*/  MOV R116, RZ ;  /* 0x000000ff00747202 */ /* 0x000fe20000000f00 */
[----:B--2---:R0:W-:Y:S02]  /*0cb0*/  STS [R62], R3 ;  /* 0x000000033e007388 */ /* 0x0041e40000000800 */
[----:B0-----:R-:W-:-:S04]  /*0cc0*/  IADD3 R3, R28, 0xc0, RZ ;  /* 0x000000c01c037810 */ /* 0x001fc80007ffe0ff */
[----:B------:R-:W-:Y:S01]  /*0cd0*/  LEA.HI.SX32 R3, R3, R28, 0x1b ;  /* 0x0000001c03037211 */ /* 0x000fe200078fdaff */
[----:B---3--:R-:W-:Y:S03]  /*0ce0*/  STS [R63+0x80], R2 ;  /* 0x000080023f007388 */ /* 0x008fe60000000800 */
[----:B------:R-:W-:Y:S01]  /*0cf0*/  LEA R69, R3, R68, 0x2 ;  /* 0x0000004403457211 */ /* 0x000fe200078e10ff */
[----:B------:R0:W-:Y:S01]  /*0d00*/  STS [R64+0x100], R13 ;  /* 0x0001000d40007388 */ /* 0x0001e20000000800 */
[----:B------:R-:W-:-:S03]  /*0d10*/  IADD3 R3, R28, 0x160, RZ ;  /* 0x000001601c037810 */ /* 0x000fc60007ffe0ff */
[----:B----4-:R-:W-:Y:S01]  /*0d20*/  STS [R65+0x180], R12 ;  /* 0x0001800c41007388 */ /* 0x010fe20000000800 */
[----:B------:R-:W-:-:S03]  /*0d30*/  LEA.HI.SX32 R3, R3, R28, 0x1b ;  /* 0x0000001c03037211 */ /* 0x000fc600078fdaff */
[----:B------:R1:W-:Y:S01]  /*0d40*/  STS [R66+0x200], R15 ;  /* 0x0002000f42007388 */ /* 0x0003e20000000800 */
[----:B0-----:R-:W-:-:S03]  /*0d50*/  IADD3 R13, R28, 0x180, RZ ;  /* 0x000001801c0d7810 */ /* 0x001fc60007ffe0ff */
[----:B------:R-:W-:Y:S01]  /*0d60*/  STS [R67+0x280], R14 ;  /* 0x0002800e43007388 */ /* 0x000fe20000000800 */
[----:B------:R-:W-:-:S03]  /*0d70*/  LEA.HI.SX32 R13, R13, R28, 0x1b ;  /* 0x0000001c0d0d7211 */ /* 0x000fc600078fdaff */
[----:B------:R-:W-:Y:S01]  /*0d80*/  STS [R69+0x300], R18 ;  /* 0x0003001245007388 */ /* 0x000fe20000000800 */
[----:B-1----:R-:W-:-:S03]  /*0d90*/  IADD3 R15, R28, 0x1a0, RZ ;  /* 0x000001a01c0f7810 */ /* 0x002fc60007ffe0ff */
[----:B------:R0:W-:Y:S01]  /*0da0*/  STS [R70+0x380], R17 ;  /* 0x0003801146007388 */ /* 0x0001e20000000800 */
[----:B------:R-:W-:-:S03]  /*0db0*/  LEA.HI.SX32 R15, R15, R28, 0x1b ;  /* 0x0000001c0f0f7211 */ /* 0x000fc600078fdaff */
[----:B------:R1:W-:Y:S01]  /*0dc0*/  STS [R71+0x400], R74 ;  /* 0x0004004a47007388 */ /* 0x0003e20000000800 */
[----:B------:R-:W-:-:S03]  /*0dd0*/  SHF.L.U32 R12, R28, 0x4, RZ ;  /* 0x000000041c0c7819 */ /* 0x000fc600000006ff */
[----:B------:R-:W-:Y:S01]  /*0de0*/  STS [R72+0x480], R19 ;  /* 0x0004801348007388 */ /* 0x000fe20000000800 */
[----:B0-----:R-:W-:-:S03]  /*0df0*/  LEA.HI.SX32 R17, R77, R28, 0x1b ;  /* 0x0000001c4d117211 */ /* 0x001fc600078fdaff */
[----:B------:R0:W-:Y:S01]  /*0e00*/  STS [R73+0x500], R76 ;  /* 0x0005004c49007388 */ /* 0x0001e20000000800 */
[-C--:B-1----:R-:W-:Y:S02]  /*0e10*/  LEA R74, R3, R68.reuse, 0x2 ;  /* 0x00000044034a7211 */ /* 0x082fe400078e10ff */
[-C--:B------:R-:W-:Y:S02]  /*0e20*/  LEA R77, R15, R68.reuse, 0x2 ;  /* 0x000000440f4d7211 */ /* 0x080fe400078e10ff */
[----:B------:R-:W-:Y:S01]  /*0e30*/  LEA R78, R17, R68, 0x2 ;  /* 0x00000044114e7211 */ /* 0x000fe200078e10ff */
[----:B0-----:R-:W-:Y:S01]  /*0e40*/  IMAD R76, R13, 0x4, R68 ;  /* 0x000000040d4c7824 */ /* 0x001fe200078e0244 */
[----:B------:R-:W-:Y:S01]  /*0e50*/  LEA.HI.SX32 R13, R12, R12, 0x1b ;  /* 0x0000000c0c0d7211 */ /* 0x000fe200078fdaff */
[----:B------:R-:W-:Y:S04]  /*0e60*/  STS [R74+0x580], R81 ;  /* 0x000580514a007388 */ /* 0x000fe80000000800 */
[----:B------:R-:W-:Y:S04]  /*0e70*/  STS [R76+0x600], R83 ;  /* 0x000600534c007388 */ /* 0x000fe80000000800 */
[----:B------:R0:W-:Y:S01]  /*0e80*/  STS [R77+0x680], R80 ;  /* 0x000680504d007388 */ /* 0x0001e20000000800 */
[----:B------:R-:W-:-:S03]  /*0e90*/  MOV R3, R87 ;  /* 0x0000005700037202 */ /* 0x000fc60000000f00 */
[----:B------:R-:W-:Y:S01]  /*0ea0*/  STS [R78+0x700], R85 ;  /* 0x000700554e007388 */ /* 0x000fe20000000800 */
[----:B0-----:R-:W-:-:S03]  /*0eb0*/  LEA R80, R13, R68, 0x2 ;  /* 0x000000440d507211 */ /* 0x001fc600078e10ff */
        /* <DEDUP_REMOVED lines=18> */
[----:B------:R-:W-:-:S02]  /*0fe0*/  CS2R R18, SRZ ;  /* 0x0000000000127805 */ /* 0x000fc4000001ff00 */
[----:B------:R-:W-:Y:S01]  /*0ff0*/  MOV R2, R84 ;  /* 0x0000005400027202 */ /* 0x000fe20000000f00 */
[----:B------:R-:W-:Y:S01]  /*1000*/  BAR.SYNC.DEFER_BLOCKING 0x0 ;  /* 0x0000000000007b1d */ /* 0x000fe20000010000 */
[----:B------:R-:W-:Y:S01]  /*1010*/  IMAD.MOV.U32 R15, RZ, RZ, RZ ;  /* 0x000000ffff0f7224 */ /* 0x000fe200078e00ff */
[----:B------:R-:W-:Y:S01]  /*1020*/  HFMA2.MMA R17, -RZ, RZ, 0, 0 ;  /* 0x00000000ff117435 */ /* 0x000fe200000001ff */
[----:B------:R-:W-:Y:S01]  /*1030*/  MOV R84, RZ ;  /* 0x000000ff00547202 */ /* 0x000fe20000000f00 */
[----:B------:R-:W-:Y:S01]  /*1040*/  HFMA2.MMA R81, -RZ, RZ, 0, 0 ;  /* 0x00000000ff517435 */ /* 0x000fe200000001ff */
[----:B0-----:R-:W-:Y:S01]  /*1050*/  CS2R R82, SRZ ;  /* 0x0000000000527805 */ /* 0x001fe2000001ff00 */
        /* <DEDUP_REMOVED lines=110> */
.L_x_3965:
[----:B------:R-:W-:Y:S05]  /*1740*/  BSYNC B0 ;  /* 0x0000000000007941 */ /* 0x000fea0003800000 */
.L_x_3964:
        /* <DEDUP_REMOVED lines=37> */
.L_x_3967:
[----:B------:R-:W-:Y:S05]  /*19a0*/  BSYNC B0 ;  /* 0x0000000000007941 */ /* 0x000fea0003800000 */
.L_x_3966:
        /* <DEDUP_REMOVED lines=35> */
.L_x_3969:
[----:B------:R-:W-:Y:S05]  /*1be0*/  BSYNC B0 ;  /* 0x0000000000007941 */ /* 0x000fea0003800000 */
.L_x_3968:
        /* <DEDUP_REMOVED lines=37> */
.L_x_3971:
[----:B------:R-:W-:Y:S05]  /*1e40*/  BSYNC B0 ;  /* 0x0000000000007941 */ /* 0x000fea0003800000 */
.L_x_3970:
        /* <DEDUP_REMOVED lines=35> */
.L_x_3973:
[----:B------:R-:W-:Y:S05]  /*2080*/  BSYNC B0 ;  /* 0x0000000000007941 */ /* 0x000fea0003800000 */
.L_x_3972:
        /* <DEDUP_REMOVED lines=37> */
.L_x_3975:
[----:B------:R-:W-:Y:S05]  /*22e0*/  BSYNC B0 ;  /* 0x0000000000007941 */ /* 0x000fea0003800000 */
.L_x_3974:
        /* <DEDUP_REMOVED lines=35> */
.L_x_3977:
[----:B------:R-:W-:Y:S05]  /*2520*/  BSYNC B0 ;  /* 0x0000000000007941 */ /* 0x000fea0003800000 */
.L_x_3976:
        /* <DEDUP_REMOVED lines=37> */
.L_x_3979:
[----:B------:R-:W-:Y:S05]  /*2780*/  BSYNC B0 ;  /* 0x0000000000007941 */ /* 0x000fea0003800000 */
.L_x_3978:
        /* <DEDUP_REMOVED lines=35> */
.L_x_3981:
[----:B------:R-:W-:Y:S05]  /*29c0*/  BSYNC B0 ;  /* 0x0000000000007941 */ /* 0x000fea0003800000 */
.L_x_3980:
        /* <DEDUP_REMOVED lines=41> */
.L_x_3983:
[----:B------:R-:W-:Y:S05]  /*2c60*/  BSYNC B0 ;  /* 0x0000000000007941 */ /* 0x000fea0003800000 */
.L_x_3982:
        /* <DEDUP_REMOVED lines=33> */
.L_x_3985:
[----:B------:R-:W-:Y:S05]  /*2e80*/  BSYNC B0 ;  /* 0x0000000000007941 */ /* 0x000fea0003800000 */
.L_x_3984:
        /* <DEDUP_REMOVED lines=33> */
.L_x_3987:
[----:B------:R-:W-:Y:S05]  /*30a0*/  BSYNC B0 ;  /* 0x0000000000007941 */ /* 0x000fea0003800000 */
.L_x_3986:
        /* <DEDUP_REMOVED lines=33> */
.L_x_3989:
[----:B------:R-:W-:Y:S05]  /*32c0*/  BSYNC B0 ;  /* 0x0000000000007941 */ /* 0x000fea0003800000 */
.L_x_3988:
        /* <DEDUP_REMOVED lines=33> */
.L_x_3991:
[----:B------:R-:W-:Y:S05]  /*34e0*/  BSYNC B0 ;  /* 0x0000000000007941 */ /* 0x000fea0003800000 */
.L_x_3990:
        /* <DEDUP_REMOVED lines=33> */
.L_x_3993:
[----:B------:R-:W-:Y:S05]  /*3700*/  BSYNC B0 ;  /* 0x0000000000007941 */ /* 0x000fea0003800000 */
.L_x_3992:
        /* <DEDUP_REMOVED lines=33> */
.L_x_3995:
[----:B------:R-:W-:Y:S05]  /*3920*/  BSYNC B0 ;  /* 0x0000000000007941 */ /* 0x000fea0003800000 */
.L_x_3994:
        /* <DEDUP_REMOVED lines=47> */
.L_x_3999:
        /* <DEDUP_REMOVED lines=10> */
[----:B------:R-:W-:Y:S02]  /*3cc0*/  IMAD.MOV.U32 R87, RZ, RZ, R33 ;  /* 0x000000ffff577224 */ /* 0x000fe400078e0021 */
[C---:B------:R-:W-:Y:S01]  /*3cd0*/  IMAD R136, R134.reuse, UR10, RZ ;  /* 0x0000000a86887c24 */ /* 0x040fe2000f8e02ff */
[----:B------:R-:W0:Y:S01]  /*3ce0*/  S2R R25, SR_TID.X ;  /* 0x0000000000197919 */ /* 0x000e220000002100 */
[----:B------:R-:W-:Y:S02]  /*3cf0*/  IMAD R134, R134, UR12, RZ ;  /* 0x0000000c86867c24 */ /* 0x000fe4000f8e02ff */
[----:B------:R-:W-:Y:S01]  /*3d00*/  IMAD R151, R149, UR11, R136 ;  /* 0x0000000b95977c24 */ /* 0x000fe2000f8e0288 */
[----:B-1----:R-:W-:Y:S02]  /*3d10*/  MOV R113, R35 ;  /* 0x0000002300717202 */ /* 0x002fe40000000f00 */
[----:B------:R-:W-:-:S02]  /*3d20*/  ISETP.GE.U32.AND P3, PT, R30, R75, PT ;  /* 0x0000004b1e00720c */ /* 0x000fc40003f66070 */
[-C--:B------:R-:W-:Y:S02]  /*3d30*/  ISETP.GE.U32.AND P5, PT, R34, R75.reuse, PT ;  /* 0x0000004b2200720c */ /* 0x080fe40003fa6070 */
[----:B------:R-:W-:Y:S02]  /*3d40*/  ISETP.GE.U32.AND P4, PT, R32, R75, PT ;  /* 0x0000004b2000720c */ /* 0x000fe40003f86070 */
[----:B------:R-:W-:Y:S02]  /*3d50*/  FSEL R142, R96, RZ, !P3 ;  /* 0x000000ff608e7208 */ /* 0x000fe40005800000 */
[----:B------:R-:W-:Y:S02]  /*3d60*/  FSEL R144, R100, RZ, !P4 ;  /* 0x000000ff64907208 */ /* 0x000fe40006000000 */
[----:B0-----:R-:W-:-:S04]  /*3d70*/  SHF.L.U32 R136, R25, 0x4, RZ ;  /* 0x0000000419887819 */ /* 0x001fc800000006ff */
[----:B------:R-:W-:-:S04]  /*3d80*/  ISETP.GE.U32.AND P2, PT, R136, R75, PT ;  /* 0x0000004b8800720c */ /* 0x000fc80003f46070 */
[----:B------:R-:W-:Y:S02]  /*3d90*/  FSEL R155, R98, RZ, !P2 ;  /* 0x000000ff629b7208 */ /* 0x000fe40005000000 */
[----:B------:R-:W-:-:S04]  /*3da0*/  ISETP.GE.U32.AND P6, PT, R36, R75, PT ;  /* 0x0000004b2400720c */ /* 0x000fc80003fc6070 */
[----:B------:R-:W-:Y:S01]  /*3db0*/  FSEL R163, R102, RZ, !P6 ;  /* 0x000000ff66a37208 */ /* 0x000fe20007000000 */
[----:B------:R-:W0:Y:S01]  /*3dc0*/  S2R R153, SR_CgaCtaId ;  /* 0x0000000000997919 */ /* 0x000e220000008800 */
[----:B-----5:R-:W-:Y:S01]  /*3dd0*/  FMUL.FTZ R68, R112, 1.4426950216293334961 ;  /* 0x3fb8aa3b70447820 */ /* 0x020fe20000410000 */
[----:B------:R-:W-:-:S03]  /*3de0*/  MOV R112, R6 ;  /* 0x0000000600707202 */ /* 0x000fc60000000f00 */
[C---:B------:R-:W-:Y:S01]  /*3df0*/  FMUL.FTZ R86, R68.reuse, R89 ;  /* 0x0000005944567220 */ /* 0x040fe20000410000 */
[C---:B------:R-:W-:Y:S01]  /*3e00*/  FMUL.FTZ R114, R68.reuse, R91 ;  /* 0x0000005b44727220 */ /* 0x040fe20000410000 */
[C---:B------:R-:W-:Y:S01]  /*3e10*/  FMUL.FTZ R115, R68.reuse, R93 ;  /* 0x0000005d44737220 */ /* 0x040fe20000410000 */
[----:B------:R-:W-:Y:S01]  /*3e20*/  IMAD.WIDE.U32 R112, R149, UR12, R112 ;  /* 0x0000000c95707c25 */ /* 0x000fe2000f8e0070 */
[----:B------:R1:W5:Y:S03]  /*3e30*/  MUFU.EX2 R124, R86 ;  /* 0x00000056007c7308 */ /* 0x0003660000000800 */
[C---:B------:R-:W-:Y:S01]  /*3e40*/  FMUL.FTZ R130, R68.reuse, R95 ;  /* 0x0000005f44827220 */ /* 0x040fe20000410000 */
[----:B------:R-:W-:-:S04]  /*3e50*/  FMUL.FTZ R132, R68, R81 ;  /* 0x0000005144847220 */ /* 0x000fc80000410000 */
[----:B------:R2:W4:Y:S01]  /*3e60*/  MUFU.EX2 R126, R114 ;  /* 0x00000072007e7308 */ /* 0x0005220000000800 */
[----:B-1----:R-:W-:-:S05]  /*3e70*/  MOV R86, R8 ;  /* 0x0000000800567202 */ /* 0x002fca0000000f00 */
[----:B------:R-:W-:Y:S02]  /*3e80*/  IMAD.WIDE.U32 R86, R149, UR10, R86 ;  /* 0x0000000a95567c25 */ /* 0x000fe4000f8e0056 */
[----:B------:R1:W-:Y:S03]  /*3e90*/  MUFU.EX2 R128, R115 ;  /* 0x0000007300807308 */ /* 0x0003e60000000800 */
[----:B------:R-:W-:Y:S01]  /*3ea0*/  IADD3 R87, R87, R151, RZ ;  /* 0x0000009757577210 */ /* 0x000fe20007ffe0ff */
[----:B------:R-:W-:Y:S01]  /*3eb0*/  IMAD R151, R149, UR13, R134 ;  /* 0x0000000d95977c24 */ /* 0x000fe2000f8e0286 */
[----:B--2---:R-:W-:Y:S01]  /*3ec0*/  LEA R114, P1, R86, R14, 0x2 ;  /* 0x0000000e56727211 */ /* 0x004fe200078210ff */
[----:B------:R-:W-:Y:S02]  /*3ed0*/  FMUL.FTZ R134, R68, R82 ;  /* 0x0000005244867220 */ /* 0x000fe40000410000 */
[----:B------:R-:W2:Y:S01]  /*3ee0*/  MUFU.EX2 R130, R130 ;  /* 0x0000008200827308 */ /* 0x000ea20000000800 */
[----:B-1----:R-:W-:-:S02]  /*3ef0*/  LEA.HI.X R115, R86, R15, R87, 0x2, P1 ;  /* 0x0000000f56737211 */ /* 0x002fc400008f1457 */
[----:B------:R-:W-:Y:S01]  /*3f00*/  IADD3 R87, R113, R151, RZ ;  /* 0x0000009771577210 */ /* 0x000fe20007ffe0ff */
[----:B------:R-:W-:Y:S01]  /*3f10*/  FMUL.FTZ R113, R68, R83 ;  /* 0x0000005344717220 */ /* 0x000fe20000410000 */
[C---:B---3--:R-:W-:Y:S01]  /*3f20*/  LEA R86, P1, R112.reuse, R16, 0x2 ;  /* 0x0000001070567211 */ /* 0x048fe200078210ff */
[----:B------:R1:W3:Y:S02]  /*3f30*/  LDG.E R151, desc[UR4][R114.64] ;  /* 0x0000000472977981 */ /* 0x0002e4000c1e1900 */
[----:B------:R-:W-:Y:S01]  /*3f40*/  MUFU.EX2 R132, R132 ;  /* 0x0000008400847308 */ /* 0x000fe20000000800 */
[----:B------:R-:W-:-:S07]  /*3f50*/  LEA.HI.X R87, R112, R17, R87, 0x2, P1 ;  /* 0x0000001170577211 */ /* 0x000fce00008f1457 */
[----:B------:R-:W0:Y:S01]  /*3f60*/  MUFU.EX2 R113, R113 ;  /* 0x0000007100717308 */ /* 0x000e220000000800 */
[----:B------:R-:W-:Y:S01]  /*3f70*/  FMUL.FTZ R112, R68, R84 ;  /* 0x0000005444707220 */ /* 0x000fe20000410000 */
[----:B-----5:R-:W-:Y:S01]  /*3f80*/  FSEL R140, R124, 1, !P2 ;  /* 0x3f8000007c8c7808 */ /* 0x020fe20005000000 */
[----:B------:R5:W3:Y:S01]  /*3f90*/  LDG.E R138, desc[UR4][R86.64] ;  /* 0x00000004568a7981 */ /* 0x000ae2000c1e1900 */
[----:B------:R-:W-:Y:S02]  /*3fa0*/  ISETP.GE.U32.AND P2, PT, R38, R75, PT ;  /* 0x0000004b2600720c */ /* 0x000fe40003f46070 */
[----:B----4-:R-:W-:Y:S02]  /*3fb0*/  FSEL R157, R126, 1, !P3 ;  /* 0x3f8000007e9d7808 */ /* 0x010fe40005800000 */
[----:B------:R-:W4:Y:S01]  /*3fc0*/  MUFU.EX2 R134, R134 ;  /* 0x0000008600867308 */ /* 0x000f220000000800 */
[----:B--2---:R-:W-:Y:S01]  /*3fd0*/  FSEL R161, R130, 1, !P5 ;  /* 0x3f80000082a17808 */ /* 0x004fe20006800000 */
[----:B------:R-:W-:Y:S01]  /*3fe0*/  FMUL.FTZ R136, R68, R97 ;  /* 0x0000006144887220 */ /* 0x000fe20000410000 */
[----:B------:R-:W-:Y:S01]  /*3ff0*/  FSEL R159, R128, 1, !P4 ;  /* 0x3f800000809f7808 */ /* 0x000fe20006000000 */
[----:B-1----:R-:W-:Y:S01]  /*4000*/  FMUL.FTZ R115, R140, R157 ;  /* 0x0000009d8c737220 */ /* 0x002fe20000410000 */
[----:B-----5:R-:W-:-:S03]  /*4010*/  FMUL.FTZ R86, R68, R99 ;  /* 0x0000006344567220 */ /* 0x020fc60000410000 */
[----:B------:R-:W1:Y:S01]  /*4020*/  MUFU.EX2 R112, R112 ;  /* 0x0000007000707308 */ /* 0x000e620000000800 */
[----:B0-----:R-:W-:Y:S01]  /*4030*/  FSEL R130, R113, 1, !P2 ;  /* 0x3f80000071827808 */ /* 0x001fe20005000000 */
[----:B------:R-:W-:Y:S01]  /*4040*/  FFMA.FTZ R113, R155, R157, R142 ;  /* 0x0000009d9b717223 */ /* 0x000fe2000001008e */
[----:B------:R-:W-:Y:S01]  /*4050*/  FSEL R128, R94, RZ, !P5 ;  /* 0x000000ff5e807208 */ /* 0x000fe20006800000 */
[C---:B------:R-:W-:Y:S02]  /*4060*/  FMUL.FTZ R115, R159.reuse, R115 ;  /* 0x000000739f737220 */ /* 0x040fe40000410000 */
[----:B------:R-:W-:Y:S01]  /*4070*/  FFMA.FTZ R113, R159, R113, R144 ;  /* 0x000000719f717223 */ /* 0x000fe20000010090 */
[----:B------:R-:W-:Y:S01]  /*4080*/  ISETP.GE.U32.AND P1, PT, R37, R75, PT ;  /* 0x0000004b2500720c */ /* 0x000fe20003f26070 */
[----:B------:R-:W0:Y:S01]  /*4090*/  MUFU.EX2 R136, R136 ;  /* 0x0000008800887308 */ /* 0x000e220000000800 */
[----:B------:R-:W-:Y:S01]  /*40a0*/  FSEL R132, R132, 1, !P6 ;  /* 0x3f80000084847808 */ /* 0x000fe20007000000 */
[----:B------:R-:W-:Y:S01]  /*40b0*/  FMUL.FTZ R87, R68, R101 ;  /* 0x0000006544577220 */ /* 0x000fe20000410000 */
[C---:B------:R-:W-:Y:S01]  /*40c0*/  FFMA.FTZ R124, R161.reuse, R113, R128 ;  /* 0x00000071a17c7223 */ /* 0x040fe20000010080 */
[----:B------:R-:W-:-:S04]  /*40d0*/  FMUL.FTZ R115, R161, R115 ;  /* 0x00000073a1737220 */ /* 0x000fc80000410000 */
[----:B------:R-:W2:Y:S01]  /*40e0*/  MUFU.EX2 R86, R86 ;  /* 0x0000005600567308 */ /* 0x000ea20000000800 */
[----:B------:R-:W-:Y:S01]  /*40f0*/  ISETP.GE.U32.AND P3, PT, R39, R75, PT ;  /* 0x0000004b2700720c */ /* 0x000fe20003f66070 */
[----:B------:R-:W-:Y:S01]  /*4100*/  FMUL.FTZ R114, R68, R103 ;  /* 0x0000006744727220 */ /* 0x000fe20000410000 */
[----:B------:R-:W-:Y:S01]  /*4110*/  FSEL R165, R120, RZ, !P1 ;  /* 0x000000ff78a57208 */ /* 0x000fe20004800000 */
[----:B------:R-:W-:Y:S01]  /*4120*/  FFMA.FTZ R124, R132, R124, R163 ;  /* 0x0000007c847c7223 */ /* 0x000fe200000100a3 */
[----:B----4-:R-:W-:Y:S01]  /*4130*/  FSEL R134, R134, 1, !P1 ;  /* 0x3f80000086867808 */ /* 0x010fe20004800000 */
[----:B------:R-:W-:Y:S01]  /*4140*/  FMUL.FTZ R115, R132, R115 ;  /* 0x0000007384737220 */ /* 0x000fe20000410000 */
[----:B------:R-:W-:Y:S01]  /*4150*/  FSEL R167, R104, RZ, !P2 ;  /* 0x000000ff68a77208 */ /* 0x000fe20005000000 */
[----:B------:R-:W4:Y:S01]  /*4160*/  MUFU.EX2 R87, R87 ;  /* 0x0000005700577308 */ /* 0x000f220000000800 */
[----:B-1----:R-:W-:Y:S01]  /*4170*/  FSEL R146, R112, 1, !P3 ;  /* 0x3f80000070927808 */ /* 0x002fe20005800000 */
[----:B------:R-:W-:Y:S01]  /*4180*/  FMUL.FTZ R112, R68, R105 ;  /* 0x0000006944707220 */ /* 0x000fe20000410000 */
[C---:B------:R-:W-:Y:S01]  /*4190*/  FFMA.FTZ R124, R134.reuse, R124, R165 ;  /* 0x0000007c867c7223 */ /* 0x040fe200000100a5 */
[----:B------:R-:W-:Y:S01]  /*41a0*/  FMUL.FTZ R115, R134, R115 ;  /* 0x0000007386737220 */ /* 0x000fe20000410000 */
[----:B------:R-:W-:Y:S01]  /*41b0*/  ISETP.GE.U32.AND P4, PT, R40, R75, PT ;  /* 0x0000004b2800720c */ /* 0x000fe20003f86070 */
[----:B------:R-:W-:Y:S01]  /*41c0*/  FMUL.FTZ R113, R68, R107 ;  /* 0x0000006b44717220 */ /* 0x000fe20000410000 */
[----:B------:R-:W-:Y:S01]  /*41d0*/  ISETP.GE.U32.AND P5, PT, R41, R75, PT ;  /* 0x0000004b2900720c */ /* 0x000fe20003fa6070 */
[----:B------:R-:W1:Y:S01]  /*41e0*/  MUFU.EX2 R114, R114 ;  /* 0x0000007200727308 */ /* 0x000e620000000800 */
[----:B------:R-:W-:Y:S01]  /*41f0*/  FSEL R169, R85, RZ, !P3 ;  /* 0x000000ff55a97208 */ /* 0x000fe20005800000 */
[C---:B------:R-:W-:Y:S01]  /*4200*/  FFMA.FTZ R124, R130.reuse, R124, R167 ;  /* 0x0000007c827c7223 */ /* 0x040fe200000100a7 */
[----:B------:R-:W-:Y:S01]  /*4210*/  FMUL.FTZ R115, R130, R115 ;  /* 0x0000007382737220 */ /* 0x000fe20000410000 */
[----:B------:R-:W-:-:S02]  /*4220*/  FSEL R171, R106, RZ, !P4 ;  /* 0x000000ff6aab7208 */ /* 0x000fc40006000000 */
[----:B0-----:R-:W-:Y:S02]  /*4230*/  FSEL R136, R136, 1, !P4 ;  /* 0x3f80000088887808 */ /* 0x001fe40006000000 */
[----:B------:R-:W0:Y:S01]  /*4240*/  MUFU.EX2 R112, R112 ;  /* 0x0000007000707308 */ /* 0x000e220000000800 */
[----:B--2---:R-:W-:Y:S01]  /*4250*/  FSEL R148, R86, 1, !P5 ;  /* 0x3f80000056947808 */ /* 0x004fe20006800000 */
[----:B------:R-:W-:Y:S01]  /*4260*/  FMUL.FTZ R86, R68, R109 ;  /* 0x0000006d44567220 */ /* 0x000fe20000410000 */
[C---:B------:R-:W-:Y:S01]  /*4270*/  FFMA.FTZ R124, R146.reuse, R124, R169 ;  /* 0x0000007c927c7223 */ /* 0x040fe200000100a9 */
[----:B------:R-:W-:Y:S01]  /*4280*/  FMUL.FTZ R115, R146, R115 ;  /* 0x0000007392737220 */ /* 0x000fe20000410000 */
[----:B------:R-:W-:Y:S01]  /*4290*/  ISETP.GE.U32.AND P6, PT, R42, R75, PT ;  /* 0x0000004b2a00720c */ /* 0x000fe20003fc6070 */
[----:B------:R-:W-:Y:S01]  /*42a0*/  FMUL.FTZ R68, R68, R111 ;  /* 0x0000006f44447220 */ /* 0x000fe20000410000 */
[----:B------:R-:W-:Y:S01]  /*42b0*/  FSEL R173, R92, RZ, !P5 ;  /* 0x000000ff5cad7208 */ /* 0x000fe20006800000 */
[----:B------:R-:W2:Y:S01]  /*42c0*/  MUFU.EX2 R113, R113 ;  /* 0x0000007100717308 */ /* 0x000ea20000000800 */
[C---:B------:R-:W-:Y:S01]  /*42d0*/  FFMA.FTZ R124, R136.reuse, R124, R171 ;  /* 0x0000007c887c7223 */ /* 0x040fe200000100ab */
[----:B------:R-:W-:Y:S01]  /*42e0*/  FMUL.FTZ R115, R136, R115 ;  /* 0x0000007388737220 */ /* 0x000fe20000410000 */
[----:B------:R-:W-:-:S02]  /*42f0*/  ISETP.GE.U32.AND P1, PT, R43, R75, PT ;  /* 0x0000004b2b00720c */ /* 0x000fc40003f26070 */
[----:B------:R-:W-:Y:S01]  /*4300*/  FSEL R175, R116, RZ, !P6 ;  /* 0x000000ff74af7208 */ /* 0x000fe20007000000 */
[C---:B------:R-:W-:Y:S01]  /*4310*/  FFMA.FTZ R124, R148.reuse, R124, R173 ;  /* 0x0000007c947c7223 */ /* 0x040fe200000100ad */
[----:B----4-:R-:W-:Y:S01]  /*4320*/  FSEL R150, R87, 1, !P6 ;  /* 0x3f80000057967808 */ /* 0x010fe20007000000 */
[----:B------:R-:W4:Y:S01]  /*4330*/  MUFU.EX2 R86, R86 ;  /* 0x0000005600567308 */ /* 0x000f220000000800 */
[----:B------:R-:W-:Y:S01]  /*4340*/  FMUL.FTZ R115, R148, R115 ;  /* 0x0000007394737220 */ /* 0x000fe20000410000 */
[----:B------:R-:W-:Y:S02]  /*4350*/  ISETP.GE.U32.AND P2, PT, R44, R75, PT ;  /* 0x0000004b2c00720c */ /* 0x000fe40003f46070 */
[----:B------:R-:W-:Y:S01]  /*4360*/  FSEL R177, R90, RZ, !P1 ;  /* 0x000000ff5ab17208 */ /* 0x000fe20004800000 */
[----:B------:R-:W-:Y:S01]  /*4370*/  FFMA.FTZ R124, R150, R124, R175 ;  /* 0x0000007c967c7223 */ /* 0x000fe200000100af */
[----:B-1----:R-:W-:Y:S02]  /*4380*/  FSEL R152, R114, 1, !P1 ;  /* 0x3f80000072987808 */ /* 0x002fe40004800000 */
[----:B------:R-:W1:Y:S01]  /*4390*/  MUFU.EX2 R68, R68 ;  /* 0x0000004400447308 */ /* 0x000e620000000800 */
[----:B------:R-:W-:Y:S01]  /*43a0*/  FMUL.FTZ R115, R150, R115 ;  /* 0x0000007396737220 */ /* 0x000fe20000410000 */
[----:B------:R-:W-:Y:S01]  /*43b0*/  ISETP.GE.U32.AND P3, PT, R45, R75, PT ;  /* 0x0000004b2d00720c */ /* 0x000fe20003f66070 */
[----:B------:R-:W-:Y:S01]  /*43c0*/  FFMA.FTZ R124, R152, R124, R177 ;  /* 0x0000007c987c7223 */ /* 0x000fe200000100b1 */
[----:B------:R-:W-:-:S02]  /*43d0*/  FSEL R179, R110, RZ, !P2 ;  /* 0x000000ff6eb37208 */ /* 0x000fc40005000000 */
[----:B0-----:R-:W-:Y:S01]  /*43e0*/  FSEL R154, R112, 1, !P2 ;  /* 0x3f800000709a7808 */ /* 0x001fe20005000000 */
[----:B------:R-:W-:Y:S01]  /*43f0*/  FMUL.FTZ R115, R152, R115 ;  /* 0x0000007398737220 */ /* 0x000fe20000410000 */
[----:B------:R-:W-:Y:S02]  /*4400*/  ISETP.GE.U32.AND P4, PT, R46, R75, PT ;  /* 0x0000004b2e00720c */ /* 0x000fe40003f86070 */
[----:B------:R-:W-:Y:S01]  /*4410*/  FSEL R181, R88, RZ, !P3 ;  /* 0x000000ff58b57208 */ /* 0x000fe20005800000 */
[C---:B------:R-:W-:Y:S01]  /*4420*/  FFMA.FTZ R124, R154.reuse, R124, R179 ;  /* 0x0000007c9a7c7223 */ /* 0x040fe200000100b3 */
[----:B--2---:R-:W-:Y:S01]  /*4430*/  FSEL R156, R113, 1, !P3 ;  /* 0x3f800000719c7808 */ /* 0x004fe20005800000 */
[----:B------:R-:W-:Y:S01]  /*4440*/  FMUL.FTZ R115, R154, R115 ;  /* 0x000000739a737220 */ /* 0x000fe20000410000 */
[----:B------:R-:W-:Y:S02]  /*4450*/  ISETP.GE.U32.AND P5, PT, R47, R75, PT ;  /* 0x0000004b2f00720c */ /* 0x000fe40003fa6070 */
[----:B------:R-:W-:Y:S01]  /*4460*/  FSEL R183, R108, RZ, !P4 ;  /* 0x000000ff6cb77208 */ /* 0x000fe20006000000 */
[----:B------:R-:W-:Y:S01]  /*4470*/  FFMA.FTZ R124, R156, R124, R181 ;  /* 0x0000007c9c7c7223 */ /* 0x000fe200000100b5 */
[----:B----4-:R-:W-:Y:S01]  /*4480*/  FSEL R158, R86, 1, !P4 ;  /* 0x3f800000569e7808 */ /* 0x010fe20006000000 */
[----:B------:R-:W-:Y:S01]  /*4490*/  FMUL.FTZ R115, R156, R115 ;  /* 0x000000739c737220 */ /* 0x000fe20000410000 */
[----:B------:R-:W-:-:S02]  /*44a0*/  FSEL R185, R122, RZ, !P5 ;  /* 0x000000ff7ab97208 */ /* 0x000fc40006800000 */
[----:B-1----:R-:W-:Y:S01]  /*44b0*/  FSEL R160, R68, 1, !P5 ;  /* 0x3f80000044a07808 */ /* 0x002fe20006800000 */
        /* <DEDUP_REMOVED lines=21> */
[----:B------:R-:W-:Y:S02]  /*4610*/  ISETP.GE.AND P1, PT, R28, 0x8, PT ;  /* 0x000000081c00780c */ /* 0x000fe40003f26270 */
[----:B------:R-:W-:Y:S01]  /*4620*/  MOV R68, 0x400 ;  /* 0x0000040000447802 */ /* 0x000fe20000000f00 */
[----:B------:R-:W-:-:S03]  /*4630*/  HFMA2.MMA R113, -RZ, RZ, 0, 0 ;  /* 0x00000000ff717435 */ /* 0x000fc600000001ff */
[----:B------:R-:W-:-:S07]  /*4640*/  LEA R68, R153, R68, 0x18 ;  /* 0x0000004499447211 */ /* 0x000fce00078ec0ff */
[C---:B0-----:R-:W-:Y:S01]  /*4650*/  @P1 FFMA.FTZ R87, R86.reuse, R124, R87 ;  /* 0x0000007c56571223 */ /* 0x041fe20000010057 */
[----:B-1----:R-:W-:-:S04]  /*4660*/  @P1 FMUL.FTZ R86, R86, R115 ;  /* 0x0000007356561220 */ /* 0x002fc80000410000 */
[----:B------:R-:W0:Y:S04]  /*4670*/  SHFL.UP PT, R124, R87, 0x10, RZ ;  /* 0x06000000577c7989 */ /* 0x000e2800000e00ff */
[----:B------:R-:W1:Y:S01]  /*4680*/  SHFL.UP PT, R115, R86, 0x10, RZ ;  /* 0x0600000056737989 */ /* 0x000e6200000e00ff */
[----:B------:R-:W-:Y:S01]  /*4690*/  IMAD.MOV.U32 R112, RZ, RZ, 0x3f800000 ;  /* 0x3f800000ff707424 */ /* 0x000fe200078e00ff */
[----:B------:R-:W-:Y:S02]  /*46a0*/  @!P0 LEA R114, R149, R68, 0x3 ;  /* 0x0000004495728211 */ /* 0x000fe400078e18ff */
[----:B------:R-:W-:-:S03]  /*46b0*/  ISETP.GE.AND P1, PT, R28, 0x10, PT ;  /* 0x000000101c00780c */ /* 0x000fc60003f26270 */
[----:B------:R-:W2:Y:S01]  /*46c0*/  @!P0 LDS.64 R112, [R114+0x870] ;  /* 0x0008700072708984 */ /* 0x000ea20000000a00 */
[----:B------:R-:W-:-:S09]  /*46d0*/  ISETP.NE.AND P2, PT, R28, 0x1f, PT ;  /* 0x0000001f1c00780c */ /* 0x000fd20003f45270 */
[C---:B0-----:R-:W-:Y:S01]  /*46e0*/  @P1 FFMA.FTZ R87, R86.reuse, R124, R87 ;  /* 0x0000007c56571223 */ /* 0x041fe20000010057 */
[----:B-1----:R-:W-:-:S05]  /*46f0*/  @P1 FMUL.FTZ R86, R86, R115 ;  /* 0x0000007356561220 */ /* 0x002fca0000410000 */
[----:B------:R-:W-:Y:S01]  /*4700*/  @!P2 STS.64 [R68+0x850], R86 ;  /* 0x000850564400a388 */ /* 0x000fe20000000a00 */
[----:B------:R-:W-:Y:S01]  /*4710*/  BAR.SYNC.DEFER_BLOCKING 0x0 ;  /* 0x0000000000007b1d */ /* 0x000fe20000010000 */
[----:B------:R-:W-:-:S13]  /*4720*/  ISETP.NE.AND P3, PT, R28, RZ, PT ;  /* 0x000000ff1c00720c */ /* 0x000fda0003f65270 */
[----:B--2---:R-:W-:Y:S04]  /*4730*/  @!P3 STS.64 [R68+0x860], R112 ;  /* 0x000860704400b388 */ /* 0x004fe80000000a00 */
[----:B------:R-:W-:Y:S01]  /*4740*/  LDS.64 R114, [R68+0x850] ;  /* 0x0008500044727984 */ /* 0x000fe20000000a00 */
[----:B------:R-:W-:Y:S06]  /*4750*/  BAR.SYNC.DEFER_BLOCKING 0x0 ;  /* 0x0000000000007b1d */ /* 0x000fec0000010000 */
[----:B------:R-:W0:Y:S04]  /*4760*/  SHFL.UP PT, R126, R87, 0x1, RZ ;  /* 0x04200000577e7989 */ /* 0x000e2800000e00ff */
[----:B------:R-:W1:Y:S04]  /*4770*/  SHFL.UP PT, R124, R86, 0x1, RZ ;  /* 0x04200000567c7989 */ /* 0x000e6800000e00ff */
[----:B------:R-:W2:Y:S01]  /*4780*/  LDS R153, [R68+0x864] ;  /* 0x0008640044997984 */ /* 0x000ea20000000800 */
[----:B------:R-:W-:-:S02]  /*4790*/  ISETP.NE.AND P1, PT, R25, RZ, PT ;  /* 0x000000ff1900720c */ /* 0x000fc40003f25270 */
[----:B0-----:R-:W-:Y:S02]  /*47a0*/  @!P3 MOV R126, R113 ;  /* 0x00000071007eb202 */ /* 0x001fe40000000f00 */
[----:B-1----:R-:W-:-:S09]  /*47b0*/  @!P3 MOV R124, R112 ;  /* 0x00000070007cb202 */ /* 0x002fd20000000f00 */
[----:B--2---:R-:W-:-:S04]  /*47c0*/  @P1 FFMA.FTZ R126, R153, R124, R126 ;  /* 0x0000007c997e1223 */ /* 0x004fc8000001007e */
        /* <DEDUP_REMOVED lines=13> */
[----:B---3--:R-:W-:Y:S01]  /*48a0*/  FMUL.FTZ R138, R138, R151 ;  /* 0x000000978a8a7220 */ /* 0x008fe20000410000 */
        /* <DEDUP_REMOVED lines=12> */
.L_x_3998:
[----:B------:R-:W-:Y:S05]  /*4970*/  BSYNC B0 ;  /* 0x0000000000007941 */ /* 0x000fea0003800000 */
.L_x_3997:
[----:B------:R-:W-:Y:S01]  /*4980*/  FFMA.FTZ R152, R152, R150, R177 ;  /* 0x0000009698987223 */ /* 0x000fe200000100b1 */
[----:B------:R-:W-:Y:S01]  /*4990*/  IADD3 R149, R149, 0x1, RZ ;  /* 0x0000000195957810 */ /* 0x000fe20007ffe0ff */
[C---:B------:R-:W-:Y:S01]  /*49a0*/  FFMA.FTZ R117, R138.reuse, R126, R117 ;  /* 0x0000007e8a757223 */ /* 0x040fe20000010075 */
[----:B------:R-:W-:Y:S01]  /*49b0*/  FFMA.FTZ R119, R138, R142, R119 ;  /* 0x0000008e8a777223 */ /* 0x000fe20000010077 */
[----:B------:R-:W-:Y:S01]  /*49c0*/  FFMA.FTZ R154, R154, R152, R179 ;  /* 0x000000989a9a7223 */ /* 0x000fe200000100b3 */
[----:B------:R-:W-:Y:S01]  /*49d0*/  ISETP.GE.AND P1, PT, R149, UR14, PT ;  /* 0x0000000e95007c0c */ /* 0x000fe2000bf26270 */
[C---:B------:R-:W-:Y:S01]  /*49e0*/  FFMA.FTZ R121, R138.reuse, R144, R121 ;  /* 0x000000908a797223 */ /* 0x040fe20000010079 */
[----:B------:R-:W-:Y:S01]  /*49f0*/  FFMA.FTZ R123, R138, R128, R123 ;  /* 0x000000808a7b7223 */ /* 0x000fe2000001007b */
[----:B------:R-:W-:Y:S01]  /*4a00*/  FFMA.FTZ R156, R156, R154, R181 ;  /* 0x0000009a9c9c7223 */ /* 0x000fe200000100b5 */
[C---:B------:R-:W-:Y:S01]  /*4a10*/  FFMA.FTZ R125, R138.reuse, R132, R125 ;  /* 0x000000848a7d7223 */ /* 0x040fe2000001007d */
        /* <DEDUP_REMOVED lines=14> */
.L_x_3996:
[----:B------:R-:W-:Y:S01]  /*4b00*/  BAR.SYNC.DEFER_BLOCKING 0x0 ;  /* 0x0000000000007b1d */ /* 0x000fe20000010000 */
[----:B------:R-:W-:Y:S02]  /*4b10*/  ISETP.NE.AND P0, PT, R25, RZ, PT ;  /* 0x000000ff1900720c */ /* 0x000fe40003f05270 */
[----:B------:R-:W-:-:S05]  /*4b20*/  LOP3.LUT R16, R24, 0x20, RZ, 0xfc, !PT ;  /* 0x0000002018107812 */ /* 0x000fca00078efcff */
[----:B------:R-:W1:Y:S01]  /*4b30*/  LDC.64 R84, c[0x0][0x2b0] ;  /* 0x0000ac00ff547b82 */ /* 0x000e620000000a00 */
[----:B------:R-:W-:Y:S07]  /*4b40*/  BSSY B0, `(.L_x_4000) ;  /* 0x000003c000007945 */ /* 0x000fee0003800000 */
[----:B------:R-:W2:Y:S01]  /*4b50*/  @!P0 LDC R12, c[0x0][0x218] ;  /* 0x00008600ff0c8b82 */ /* 0x000ea20000000800 */
[----:B------:R-:W-:Y:S04]  /*4b60*/  STS [R80], R117 ;  /* 0x0000007550007388 */ /* 0x000fe80000000800 */
[----:B------:R-:W-:Y:S01]  /*4b70*/  STS [R80+0x4], R119 ;  /* 0x0000047750007388 */ /* 0x000fe20000000800 */
[----:B-1----:R-:W-:-:S03]  /*4b80*/  IMAD R14, R84, UR7, RZ ;  /* 0x00000007540e7c24 */ /* 0x002fc6000f8e02ff */
[----:B------:R-:W-:Y:S01]  /*4b90*/  STS [R80+0x8], R121 ;  /* 0x0000087950007388 */ /* 0x000fe20000000800 */
[----:B------:R-:W-:-:S03]  /*4ba0*/  IMAD.WIDE.U32 R18, R84, UR6, RZ ;  /* 0x0000000654127c25 */ /* 0x000fc6000f8e00ff */
[----:B------:R-:W-:Y:S01]  /*4bb0*/  STS [R80+0xc], R123 ;  /* 0x00000c7b50007388 */ /* 0x000fe20000000800 */
[----:B------:R-:W-:Y:S02]  /*4bc0*/  IMAD R85, R85, UR6, R14 ;  /* 0x0000000655557c24 */ /* 0x000fe4000f8e020e */
[C---:B--2---:R-:W-:Y:S01]  /*4bd0*/  @!P0 IMAD R83, R29.reuse, -0x200, R12 ;  /* 0xfffffe001d538824 */ /* 0x044fe200078e020c */
[----:B------:R-:W-:Y:S01]  /*4be0*/  STS [R80+0x10], R125 ;  /* 0x0000107d50007388 */ /* 0x000fe20000000800 */
[----:B------:R-:W-:Y:S01]  /*4bf0*/  SHF.L.U32 R12, R29, 0x9, RZ ;  /* 0x000000091d0c7819 */ /* 0x000fe200000006ff */
[----:B0-----:R-:W-:Y:S02]  /*4c00*/  IMAD.IADD R115, R19, 0x1, R85 ;  /* 0x0000000113737824 */ /* 0x001fe400078e0255 */
[----:B------:R-:W-:Y:S01]  /*4c10*/  STS [R80+0x14], R127 ;  /* 0x0000147f50007388 */ /* 0x000fe20000000800 */
[----:B------:R-:W-:Y:S02]  /*4c20*/  SHF.R.S32.HI R13, RZ, 0x1f, R12 ;  /* 0x0000001fff0d7819 */ /* 0x000fe4000001140c */
[----:B------:R-:W-:Y:S01]  /*4c30*/  IADD3 R14, P2, R24, R12, RZ ;  /* 0x0000000c180e7210 */ /* 0x000fe20007f5e0ff */
[----:B------:R-:W-:Y:S03]  /*4c40*/  STS [R80+0x18], R129 ;  /* 0x0000188150007388 */ /* 0x000fe60000000800 */
[----:B------:R-:W-:Y:S01]  /*4c50*/  IADD3.X R15, R26, R13, RZ, P2, !PT ;  /* 0x0000000d1a0f7210 */ /* 0x000fe200017fe4ff */
        /* <DEDUP_REMOVED lines=42> */
.L_x_4001:
[----:B------:R-:W-:Y:S05]  /*4f00*/  BSYNC B0 ;  /* 0x0000000000007941 */ /* 0x000fea0003800000 */
.L_x_4000:
[----:B------:R-:W-:Y:S01]  /*4f10*/  MOV R82, R18 ;  /* 0x0000001200527202 */ /* 0x000fe20000000f00 */
[----:B------:R-:W-:Y:S01]  /*4f20*/  ULDC.64 UR8, c[0x0][0x2b8] ;  /* 0x0000ae0000087ab9 */ /* 0x000fe20000000a00 */
[----:B------:R-:W-:Y:S01]  /*4f30*/  MOV R83, R115 ;  /* 0x0000007300537202 */ /* 0x000fe20000000f00 */
[----:B------:R-:W-:Y:S01]  /*4f40*/  IMAD R19, R20, UR8, RZ ;  /* 0x0000000814137c24 */ /* 0x000fe2000f8e02ff */
[C---:B0-----:R-:W-:Y:S01]  /*4f50*/  SHF.L.U32 R17, R16.reuse, 0x2, RZ ;  /* 0x0000000210117819 */ /* 0x041fe200000006ff */
[----:B------:R-:W0:Y:S01]  /*4f60*/  LDC R86, c[0x0][0x218] ;  /* 0x00008600ff567b82 */ /* 0x000e220000000800 */
[----:B------:R-:W-:Y:S01]  /*4f70*/  SHF.L.U64.HI R18, R16, 0x2, R26 ;  /* 0x0000000210127819 */ /* 0x000fe2000001021a */
[----:B------:R-:W-:Y:S01]  /*4f80*/  IMAD.WIDE.U32 R82, R0, UR8, R82 ;  /* 0x0000000800527c25 */ /* 0x000fe2000f8e0052 */
[-C--:B------:R-:W-:Y:S02]  /*4f90*/  ISETP.GE.AND P4, PT, R49, R113.reuse, PT ;  /* 0x000000713100720c */ /* 0x080fe40003f86270 */
[----:B------:R-:W-:Y:S01]  /*4fa0*/  ISETP.GE.AND P5, PT, R50, R113, PT ;  /* 0x000000713200720c */ /* 0x000fe20003fa6270 */
[----:B------:R-:W-:Y:S01]  /*4fb0*/  IMAD R115, R0, UR9, R19 ;  /* 0x0000000900737c24 */ /* 0x000fe2000f8e0213 */
[----:B------:R-:W-:Y:S01]  /*4fc0*/  ULDC.64 UR8, c[0x0][0x308] ;  /* 0x0000c20000087ab9 */ /* 0x000fe20000000a00 */
[----:B------:R-:W-:-:S02]  /*4fd0*/  IADD3 R85, P1, R12, R82, RZ ;  /* 0x000000520c557210 */ /* 0x000fc40007f3e0ff */
[----:B------:R-:W-:Y:S02]  /*4fe0*/  IADD3 R19, P2, R17, UR8, RZ ;  /* 0x0000000811137c10 */ /* 0x000fe4000ff5e0ff */
[----:B------:R-:W-:Y:S02]  /*4ff0*/  IADD3.X R83, R13, R115, R83, P1, !PT ;  /* 0x000000730d537210 */ /* 0x000fe40000ffe453 */
[----:B------:R-:W-:Y:S01]  /*5000*/  IADD3.X R84, R18, UR9, RZ, P2, !PT ;  /* 0x0000000912547c10 */ /* 0x000fe200097fe4ff */
[----:B------:R-:W1:Y:S01]  /*5010*/  LDC.64 R114, c[0x0][0x2a0] ;  /* 0x0000a800ff727b82 */ /* 0x000e620000000a00 */
[-C--:B------:R-:W-:Y:S01]  /*5020*/  ISETP.GE.AND P2, PT, R48, R113.reuse, PT ;  /* 0x000000713000720c */ /* 0x080fe20003f46270 */
[----:B------:R-:W-:Y:S01]  /*5030*/  ULDC.64 UR8, c[0x0][0x2a8] ;  /* 0x0000aa0000087ab9 */ /* 0x000fe20000000a00 */
[----:B------:R-:W-:Y:S02]  /*5040*/  ISETP.GE.AND P1, PT, R16, R113, PT ;  /* 0x000000711000720c */ /* 0x000fe40003f26270 */
[----:B------:R-:W-:-:S02]  /*5050*/  LEA R82, P3, R85, R19, 0x2 ;  /* 0x0000001355527211 */ /* 0x000fc400078610ff */
[-C--:B------:R-:W-:Y:S02]  /*5060*/  ISETP.GE.AND P6, PT, R51, R113.reuse, PT ;  /* 0x000000713300720c */ /* 0x080fe40003fc6270 */
[----:B------:R-:W-:Y:S01]  /*5070*/  LEA.HI.X R83, R85, R84, R83, 0x2, P3 ;  /* 0x0000005455537211 */ /* 0x000fe200018f1453 */
[----:B0-----:R-:W-:Y:S01]  /*5080*/  IMAD R19, R29, -0x200, R86 ;  /* 0xfffffe001d137824 */ /* 0x001fe200078e0256 */
[----:B------:R-:W-:-:S03]  /*5090*/  ISETP.GE.AND P3, PT, R54, R113, PT ;  /* 0x000000713600720c */ /* 0x000fc60003f66270 */
[----:B------:R-:W-:Y:S01]  /*50a0*/  @!P2 STG.E desc[UR4][R82.64+0x80], R81 ;  /* 0x000080515200a986 */ /* 0x000fe2000c101904 */
[----:B------:R-:W-:-:S03]  /*50b0*/  ISETP.GE.AND P2, PT, R53, R113, PT ;  /* 0x000000713500720c */ /* 0x000fc60003f46270 */
[----:B------:R0:W-:Y:S01]  /*50c0*/  @!P1 STG.E desc[UR4][R82.64], R75 ;  /* 0x0000004b52009986 */ /* 0x0001e2000c101904 */
[----:B------:R-:W-:-:S03]  /*50d0*/  ISETP.GE.AND P1, PT, R52, R113, PT ;  /* 0x000000713400720c */ /* 0x000fc60003f26270 */
[----:B------:R2:W-:Y:S01]  /*50e0*/  @!P4 STG.E desc[UR4][R82.64+0x100], R87 ;  /* 0x000100575200c986 */ /* 0x0005e2000c101904 */
[-C--:B------:R-:W-:Y:S01]  /*50f0*/  ISETP.GE.AND P4, PT, R55, R113.reuse, PT ;  /* 0x000000713700720c */ /* 0x080fe20003f86270 */
[----:B-1----:R-:W-:Y:S02]  /*5100*/  IMAD R84, R114, UR7, RZ ;  /* 0x0000000772547c24 */ /* 0x002fe4000f8e02ff */
[----:B------:R1:W-:Y:S01]  /*5110*/  @!P5 STG.E desc[UR4][R82.64+0x180], R89 ;  /* 0x000180595200d986 */ /* 0x0003e2000c101904 */
[----:B------:R-:W-:-:S03]  /*5120*/  ISETP.GE.AND P5, PT, R56, R113, PT ;  /* 0x000000713800720c */ /* 0x000fc60003fa6270 */
[----:B------:R3:W-:Y:S01]  /*5130*/  @!P6 STG.E desc[UR4][R82.64+0x200], R91 ;  /* 0x0002005b5200e986 */ /* 0x0007e2000c101904 */
[----:B------:R-:W-:Y:S01]  /*5140*/  ISETP.GE.AND P6, PT, R24, R19, PT ;  /* 0x000000131800720c */ /* 0x000fe20003fc6270 */
[----:B0-----:R-:W-:Y:S02]  /*5150*/  IMAD R75, R115, UR6, R84 ;  /* 0x00000006734b7c24 */ /* 0x001fe4000f8e0254 */
[----:B------:R-:W-:Y:S01]  /*5160*/  @!P1 STG.E desc[UR4][R82.64+0x280], R93 ;  /* 0x0002805d52009986 */ /* 0x000fe2000c101904 */
[-C--:B------:R-:W-:Y:S01]  /*5170*/  ISETP.GE.AND P1, PT, R59, R113.reuse, PT ;  /* 0x000000713b00720c */ /* 0x080fe20003f26270 */
[----:B------:R-:W-:Y:S02]  /*5180*/  IMAD.WIDE.U32 R84, R114, UR6, RZ ;  /* 0x0000000672547c25 */ /* 0x000fe4000f8e00ff */
[----:B------:R-:W-:Y:S01]  /*5190*/  @!P2 STG.E desc[UR4][R82.64+0x300], R95 ;  /* 0x0003005f5200a986 */ /* 0x000fe2000c101904 */
[----:B------:R-:W-:Y:S02]  /*51a0*/  ISETP.GE.AND P2, PT, R58, R113, PT ;  /* 0x000000713a00720c */ /* 0x000fe40003f46270 */
[----:B------:R-:W-:Y:S01]  /*51b0*/  IADD3 R85, R85, R75, RZ ;  /* 0x0000004b55557210 */ /* 0x000fe20007ffe0ff */
[----:B------:R-:W-:Y:S01]  /*51c0*/  @!P3 STG.E desc[UR4][R82.64+0x380], R97 ;  /* 0x000380615200b986 */ /* 0x000fe2000c101904 */
[----:B------:R-:W-:Y:S01]  /*51d0*/  ISETP.GE.AND P3, PT, R57, R113, PT ;  /* 0x000000713900720c */ /* 0x000fe20003f66270 */
[----:B--2---:R-:W-:-:S02]  /*51e0*/  @!P6 IMAD.WIDE.U32 R86, R114, UR6, R12 ;  /* 0x000000067256ec25 */ /* 0x004fc4000f8e000c */
[----:B------:R-:W-:Y:S01]  /*51f0*/  @!P4 STG.E desc[UR4][R82.64+0x400], R99 ;  /* 0x000400635200c986 */ /* 0x000fe2000c101904 */
[-C--:B------:R-:W-:Y:S01]  /*5200*/  ISETP.GE.AND P4, PT, R61, R113.reuse, PT ;  /* 0x000000713d00720c */ /* 0x080fe20003f86270 */
[----:B------:R-:W-:Y:S02]  /*5210*/  @!P6 IMAD.IADD R87, R75, 0x1, R87 ;  /* 0x000000014b57e824 */ /* 0x000fe400078e0257 */
[----:B------:R-:W-:Y:S01]  /*5220*/  @!P5 STG.E desc[UR4][R82.64+0x480], R101 ;  /* 0x000480655200d986 */ /* 0x000fe2000c101904 */
[----:B------:R-:W-:Y:S01]  /*5230*/  ISETP.GE.AND P5, PT, R60, R113, PT ;  /* 0x000000713c00720c */ /* 0x000fe20003fa6270 */
[----:B------:R-:W-:Y:S02]  /*5240*/  IMAD R75, R20, UR8, RZ ;  /* 0x00000008144b7c24 */ /* 0x000fe4000f8e02ff */
[----:B------:R-:W-:Y:S01]  /*5250*/  @!P2 STG.E desc[UR4][R82.64+0x580], R105 ;  /* 0x000580695200a986 */ /* 0x000fe2000c101904 */
[----:B------:R-:W-:-:S03]  /*5260*/  @!P6 IMAD.WIDE.U32 R86, R0, UR8, R86 ;  /* 0x000000080056ec25 */ /* 0x000fc6000f8e0056 */
[----:B------:R-:W-:Y:S01]  /*5270*/  @!P3 STG.E desc[UR4][R82.64+0x500], R103 ;  /* 0x000500675200b986 */ /* 0x000fe2000c101904 */
[----:B------:R-:W-:-:S03]  /*5280*/  IMAD.WIDE.U32 R84, R0, UR8, R84 ;  /* 0x0000000800547c25 */ /* 0x000fc6000f8e0054 */
[----:B------:R-:W-:Y:S01]  /*5290*/  @!P1 STG.E desc[UR4][R82.64+0x600], R107 ;  /* 0x0006006b52009986 */ /* 0x000fe2000c101904 */
[----:B------:R-:W-:Y:S01]  /*52a0*/  IMAD R81, R0, UR9, R75 ;  /* 0x0000000900517c24 */ /* 0x000fe2000f8e024b */
[----:B------:R-:W-:Y:S01]  /*52b0*/  @!P6 IADD3 R75, P1, R24, R86, RZ ;  /* 0x00000056184be210 */ /* 0x000fe20007f3e0ff */
[----:B------:R-:W-:Y:S01]  /*52c0*/  ULDC.64 UR8, c[0x0][0x318] ;  /* 0x0000c60000087ab9 */ /* 0x000fe20000000a00 */
[----:B------:R-:W-:Y:S01]  /*52d0*/  @!P5 STG.E desc[UR4][R82.64+0x680], R109 ;  /* 0x0006806d5200d986 */ /* 0x000fe2000c101904 */
[----:B------:R-:W-:Y:S02]  /*52e0*/  IADD3 R88, P2, R12, R84, RZ ;  /* 0x000000540c587210 */ /* 0x000fe40007f5e0ff */
[----:B------:R-:W-:Y:S01]  /*52f0*/  IADD3 R86, P3, R17, UR8, RZ ;  /* 0x0000000811567c10 */ /* 0x000fe2000ff7e0ff */
[----:B------:R0:W-:Y:S01]  /*5300*/  @!P4 STG.E desc[UR4][R82.64+0x700], R111 ;  /* 0x0007006f5200c986 */ /* 0x0001e2000c101904 */
[----:B------:R-:W-:Y:S02]  /*5310*/  @!P6 IADD3.X R90, R26, R87, R81, P1, !PT ;  /* 0x000000571a5ae210 */ /* 0x000fe40000ffe451 */
[----:B------:R-:W-:-:S02]  /*5320*/  @!P6 LEA R84, P1, R75, UR8, 0x2 ;  /* 0x000000084b54ec11 */ /* 0x000fc4000f8210ff */
[----:B------:R-:W-:Y:S02]  /*5330*/  IADD3.X R87, R13, R81, R85, P2, !PT ;  /* 0x000000510d577210 */ /* 0x000fe400017fe455 */
[----:B------:R-:W-:Y:S02]  /*5340*/  IADD3.X R81, R18, UR9, RZ, P3, !PT ;  /* 0x0000000912517c10 */ /* 0x000fe40009ffe4ff */
[----:B------:R-:W-:Y:S02]  /*5350*/  LEA R86, P2, R88, R86, 0x2 ;  /* 0x0000005658567211 */ /* 0x000fe400078410ff */
[----:B------:R-:W-:Y:S01]  /*5360*/  @!P6 LEA.HI.X R85, R75, UR9, R90, 0x2, P1 ;  /* 0x000000094b55ec11 */ /* 0x000fe200088f145a */
[----:B------:R-:W-:Y:S01]  /*5370*/  HFMA2.MMA R75, -RZ, RZ, 0, 0 ;  /* 0x00000000ff4b7435 */ /* 0x000fe200000001ff */
[----:B------:R-:W-:Y:S01]  /*5380*/  BAR.SYNC.DEFER_BLOCKING 0x0 ;  /* 0x0000000000007b1d */ /* 0x000fe20000010000 */
[----:B------:R-:W-:Y:S02]  /*5390*/  ISETP.GE.AND P4, PT, R16, R19, PT ;  /* 0x000000131000720c */ /* 0x000fe40003f86270 */
[----:B------:R-:W-:-:S02]  /*53a0*/  LEA.HI.X R87, R88, R81, R87, 0x2, P2 ;  /* 0x0000005158577211 */ /* 0x000fc400010f1457 */
[----:B-1----:R-:W-:Y:S02]  /*53b0*/  CS2R R88, SRZ ;  /* 0x0000000000587805 */ /* 0x002fe4000001ff00 */
[-C--:B------:R-:W-:Y:S02]  /*53c0*/  ISETP.GE.AND P3, PT, R48, R19.reuse, PT ;  /* 0x000000133000720c */ /* 0x080fe40003f66270 */
[-C--:B------:R-:W-:Y:S02]  /*53d0*/  ISETP.GE.AND P2, PT, R49, R19.reuse, PT ;  /* 0x000000133100720c */ /* 0x080fe40003f46270 */
[----:B---3--:R-:W-:Y:S02]  /*53e0*/  CS2R R90, SRZ ;  /* 0x00000000005a7805 */ /* 0x008fe4000001ff00 */
[----:B------:R-:W-:Y:S02]  /*53f0*/  MOV R81, RZ ;  /* 0x000000ff00517202 */ /* 0x000fe40000000f00 */
[----:B------:R-:W-:-:S02]  /*5400*/  ISETP.GE.AND P1, PT, R50, R19, PT ;  /* 0x000000133200720c */ /* 0x000fc40003f26270 */
[-C--:B------:R-:W-:Y:S02]  /*5410*/  ISETP.GE.AND P5, PT, R52, R19.reuse, PT ;  /* 0x000000133400720c */ /* 0x080fe40003fa6270 */
[----:B0-----:R-:W-:Y:S02]  /*5420*/  CS2R R82, SRZ ;  /* 0x0000000000527805 */ /* 0x001fe4000001ff00 */
[----:B------:R-:W-:Y:S01]  /*5430*/  CS2R R92, SRZ ;  /* 0x00000000005c7805 */ /* 0x000fe2000001ff00 */
[----:B------:R0:W2:Y:S01]  /*5440*/  @!P6 LDG.E R75, desc[UR4][R84.64] ;  /* 0x00000004544be981 */ /* 0x0000a2000c1e1900 */
[----:B------:R-:W-:-:S03]  /*5450*/  ISETP.GE.AND P6, PT, R51, R19, PT ;  /* 0x000000133300720c */ /* 0x000fc60003fc6270 */
[----:B------:R-:W3:Y:S01]  /*5460*/  @!P4 LDG.E R88, desc[UR4][R86.64] ;  /* 0x000000045658c981 */ /* 0x000ee2000c1e1900 */
[----:B------:R-:W-:-:S03]  /*5470*/  ISETP.GE.AND P4, PT, R53, R19, PT ;  /* 0x000000133500720c */ /* 0x000fc60003f86270 */
[----:B------:R-:W4:Y:S01]  /*5480*/  @!P3 LDG.E R81, desc[UR4][R86.64+0x80] ;  /* 0x000080045651b981 */ /* 0x000f22000c1e1900 */
[----:B------:R-:W-:-:S03]  /*5490*/  ISETP.GE.AND P3, PT, R54, R19, PT ;  /* 0x000000133600720c */ /* 0x000fc60003f66270 */
[----:B------:R-:W5:Y:S01]  /*54a0*/  @!P2 LDG.E R90, desc[UR4][R86.64+0x100] ;  /* 0x00010004565aa981 */ /* 0x000f62000c1e1900 */
        /* <DEDUP_REMOVED lines=11> */
[-C--:B------:R-:W-:Y:S01]  /*5560*/  ISETP.GE.AND P3, PT, R60, R19.reuse, PT ;  /* 0x000000133c00720c */ /* 0x080fe20003f66270 */
[----:B------:R-:W-:Y:S02]  /*5570*/  HFMA2.MMA R96, -RZ, RZ, 0, 0 ;  /* 0x00000000ff607435 */ /* 0x000fe400000001ff */
[----:B------:R-:W5:Y:S01]  /*5580*/  @!P2 LDG.E R85, desc[UR4][R86.64+0x400] ;  /* 0x000400045655a981 */ /* 0x000f62000c1e1900 */
[----:B------:R-:W-:Y:S02]  /*5590*/  ISETP.GE.AND P2, PT, R61, R19, PT ;  /* 0x000000133d00720c */ /* 0x000fe40003f46270 */
        /* <DEDUP_REMOVED lines=50> */
[----:B------:R-:W0:Y:S01]  /*58c0*/  MUFU.EX2 R81, R81 ;  /* 0x0000005100517308 */ /* 0x000e220000000800 */
        /* <DEDUP_REMOVED lines=38> */
[----:B------:R-:W0:Y:S01]  /*5b30*/  MUFU.RCP R112, R81 ;  /* 0x0000005100707308 */ /* 0x000e220000001000 */
[----:B------:R-:W-:Y:S01]  /*5b40*/  FADD.FTZ R82, R82, 1 ;  /* 0x3f80000052527421 */ /* 0x000fe20000010000 */
[----:B------:R-:W-:Y:S06]  /*5b50*/  BAR.SYNC.DEFER_BLOCKING 0x0 ;  /* 0x0000000000007b1d */ /* 0x000fec0000010000 */
[----:B------:R0:W-:Y:S08]  /*5b60*/  MUFU.RCP R114, R82 ;  /* 0x0000005200727308 */ /* 0x0001f00000001000 */
        /* <DEDUP_REMOVED lines=47> */
[----:B------:R-:W0:Y:S03]  /*5e60*/  LDC.64 R100, c[0x0][0x2c0] ;  /* 0x0000b000ff647b82 */ /* 0x000e260000000a00 */
        /* <DEDUP_REMOVED lines=34> */
[----:B------:R-:W2:Y:S01]  /*6090*/  LDS R99, [R68+0x840] ;  /* 0x0008400044637984 */ /* 0x000ea20000000800 */
[----:B0-----:R-:W-:-:S02]  /*60a0*/  IMAD R64, R100, UR7, RZ ;  /* 0x0000000764407c24 */ /* 0x001fc4000f8e02ff */
[----:B------:R-:W-:-:S04]  /*60b0*/  IMAD.WIDE.U32 R62, R100, UR6, RZ ;  /* 0x00000006643e7c25 */ /* 0x000fc8000f8e00ff */
[----:B-1----:R-:W-:-:S05]  /*60c0*/  IMAD R65, R101, UR6, R64 ;  /* 0x0000000665417c24 */ /* 0x002fca000f8e0240 */
[----:B------:R-:W-:Y:S02]  /*60d0*/  IADD3 R101, R63, R65, RZ ;  /* 0x000000413f657210 */ /* 0x000fe40007ffe0ff */
[----:B--2---:R-:W-:-:S13]  /*60e0*/  ISETP.GE.AND P0, PT, R24, R99, PT ;  /* 0x000000631800720c */ /* 0x004fda0003f06270 */
        /* <DEDUP_REMOVED lines=12> */
.L_x_4003:
[----:B------:R-:W-:Y:S05]  /*61b0*/  BSYNC B0 ;  /* 0x0000000000007941 */ /* 0x000fea0003800000 */
.L_x_4002:
        /* <DEDUP_REMOVED lines=12> */
[----:B------:R-:W-:Y:S02]  /*6280*/  IADD3.X R18, R18, UR11, RZ, P1, !PT ;  /* 0x0000000b12127c10 */ /* 0x000fe40008ffe4ff */
[----:B------:R-:W-:Y:S02]  /*6290*/  IADD3.X R13, R13, R19, R15, P0, !PT ;  /* 0x000000130d0d7210 */ /* 0x000fe400007fe40f */
[----:B------:R-:W-:Y:S02]  /*62a0*/  LEA R12, P0, R14, R17, 0x2 ;  /* 0x000000110e0c7211 */ /* 0x000fe400078010ff */
[-C--:B------:R-:W-:Y:S02]  /*62b0*/  ISETP.GE.AND P5, PT, R53, R99.reuse, PT ;  /* 0x000000633500720c */ /* 0x080fe40003fa6270 */
[-C--:B------:R-:W-:Y:S02]  /*62c0*/  ISETP.GE.AND P6, PT, R54, R99.reuse, PT ;  /* 0x000000633600720c */ /* 0x080fe40003fc6270 */
[----:B------:R-:W-:-:S02]  /*62d0*/  ISETP.GE.AND P2, PT, R16, R99, PT ;  /* 0x000000631000720c */ /* 0x000fc40003f46270 */
[----:B------:R-:W-:Y:S02]  /*62e0*/  LEA.HI.X R13, R14, R18, R13, 0x2, P0 ;  /* 0x000000120e0d7211 */ /* 0x000fe400000f140d */
[-C--:B------:R-:W-:Y:S02]  /*62f0*/  ISETP.GE.AND P0, PT, R49, R99.reuse, PT ;  /* 0x000000633100720c */ /* 0x080fe40003f06270 */
[-C--:B------:R-:W-:Y:S01]  /*6300*/  ISETP.GE.AND P1, PT, R48, R99.reuse, PT ;  /* 0x000000633000720c */ /* 0x080fe20003f26270 */
[----:B------:R-:W-:Y:S01]  /*6310*/  @!P3 STG.E desc[UR4][R12.64+0x200], R67 ;  /* 0x000200430c00b986 */ /* 0x000fe2000c101904 */
[-C--:B------:R-:W-:Y:S02]  /*6320*/  ISETP.GE.AND P3, PT, R58, R99.reuse, PT ;  /* 0x000000633a00720c */ /* 0x080fe40003f66270 */
[----:B------:R-:W-:Y:S01]  /*6330*/  IADD3 R29, R29, 0x1, RZ ;  /* 0x000000011d1d7810 */ /* 0x000fe20007ffe0ff */
        /* <DEDUP_REMOVED lines=10> */
[----:B------:R-:W-:Y:S04]  /*63e0*/  @!P3 STG.E desc[UR4][R12.64+0x580], R95 ;  /* 0x0005805f0c00b986 */ /* 0x000fe8000c101904 */
[----:B------:R-:W-:Y:S04]  /*63f0*/  @!P4 STG.E desc[UR4][R12.64+0x600], R77 ;  /* 0x0006004d0c00c986 */ /* 0x000fe8000c101904 */
[----:B------:R-:W-:Y:S04]  /*6400*/  @!P5 STG.E desc[UR4][R12.64+0x680], R97 ;  /* 0x000680610c00d986 */ /* 0x000fe8000c101904 */
[----:B------:R-:W-:Y:S04]  /*6410*/  @!P6 STG.E desc[UR4][R12.64+0x700], R79 ;  /* 0x0007004f0c00e986 */ /* 0x000fe8000c101904 */
[----:B------:R-:W-:Y:S01]  /*6420*/  @!P1 STG.E desc[UR4][R12.64+0x80], R83 ;  /* 0x000080530c009986 */ /* 0x000fe2000c101904 */
        /* <DEDUP_REMOVED lines=9> */
[----:B-1----:R-:W-:Y:S02]  /*64c0*/  IADD3.X R87, RZ, R3, RZ, P1, !PT ;  /* 0x00000003ff577210 */ /* 0x002fe40000ffe4ff */
[----:B------:R-:W-:Y:S01]  /*64d0*/  IADD3.X R5, RZ, R5, RZ, P2, !PT ;  /* 0x00000005ff057210 */ /* 0x000fe200017fe4ff */
[----:B------:R-:W-:Y:S08]  /*64e0*/  @!P0 BRA `(.L_x_4004) ;  /* 0xffffffa000748947 */ /* 0x000ff0000383ffff */
[----:B------:R-:W-:Y:S05]  /*64f0*/  EXIT ;  /* 0x000000000000794d */ /* 0x000fea0003800000 */
.L_x_4005:
        /* <DEDUP_REMOVED lines=16> */
.L_x_5273:


//--------------------- .text._Z25selective_scan_fwd_kernelI32Selective_Scan_fwd_kernel_traitsILi32ELi16ELi1ELb0ELb0ELb1ELb0EffEEv13SSMParamsBase --------------------------
	.section	.text._Z25selective_scan_fwd_kernelI32Selective_Scan_fwd_kernel_traitsILi32ELi16ELi1ELb0ELb0ELb1ELb0EffEEv13SSMParamsBase,"ax",@progbits
	.align	128
        .global         _Z25selective_scan_fwd_kernelI32Selective_Scan_fwd_kernel_traitsILi32ELi16ELi1ELb0ELb0ELb1ELb0EffEEv13SSMParamsBase
        .type           _Z25selective_scan_fwd_kernelI32Selective_Scan_fwd_kernel_traitsILi32ELi16ELi1ELb0ELb0ELb1ELb0EffEEv13SSMParamsBase,@function
        .size           _Z25selective_scan_fwd_kernelI32Selective_Scan_fwd_kernel_traitsILi32ELi16ELi1ELb0ELb0ELb1ELb0EffEEv13SSMParamsBase,(.L_x_5274 - _Z25selective_scan_fwd_kernelI32Selective_Scan_fwd_kernel_traitsILi32ELi16ELi1ELb0ELb0ELb1ELb0EffEEv13SSMParamsBase)
        .other          _Z25selective_scan_fwd_kernelI32Selective_Scan_fwd_kernel_traitsILi32ELi16ELi1ELb0ELb0ELb1ELb0EffEEv13SSMParamsBase,@"STO_CUDA_ENTRY STV_DEFAULT"
_Z25selective_scan_fwd_kernelI32Selective_Scan_fwd_kernel_traitsILi32ELi16ELi1ELb0ELb0ELb1ELb0EffEEv13SSMParamsBase:
.text._Z25selective_scan_fwd_kernelI32Selective_Scan_fwd_kernel_traitsILi32ELi16ELi1ELb0ELb0ELb1ELb0EffEEv13SSMParamsBase:
        /* <DEDUP_REMOVED lines=25> */
[----:B---3--:R-:W-:Y:S02]  /*0190*/  IADD3 R6, R8, 0xffffffe, RZ ;  /* 0x0ffffffe08067810 */ /* 0x008fe40007ffe0ff */
[----:B------:R-:W-:Y:S02]  /*01a0*/  @P1 LEA.HI.X R5, R0, R5, R24, 0x2, P3 ;  /* 0x0000000500051211 */ /* 0x000fe400018f1418 */
[----:B------:R3:W2:Y:S03]  /*01b0*/  F2I.FTZ.U32.TRUNC.NTZ R7, R6 ;  /* 0x0000000600077305 */ /* 0x0006a6000021f000 */
[----:B------:R0:W5:Y:S01]  /*01c0*/  @P1 LDG.E R26, desc[UR10][R4.64] ;  /* 0x0000000a041a1981 */ /* 0x000162000c1e1900 */
[----:B---3--:R-:W-:Y:S01]  /*01d0*/  HFMA2.MMA R6, -RZ, RZ, 0, 0 ;  /* 0x00000000ff067435 */ /* 0x008fe200000001ff */
[----:B--2---:R-:W-:-:S04]  /*01e0*/  IMAD.MOV R10, RZ, RZ, -R7 ;  /* 0x000000ffff0a7224 */ /* 0x004fc800078e0a07 */
[----:B------:R-:W-:Y:S01]  /*01f0*/  IMAD R3, R10, R9, RZ ;  /* 0x000000090a037224 */ /* 0x000fe200078e02ff */
[----:B------:R-:W-:-:S04]  /*0200*/  IABS R2, R0 ;  /* 0x0000000000027213 */ /* 0x000fc80000000000 */
[----:B------:R-:W-:-:S06]  /*0210*/  IMAD.HI.U32 R7, R7, R3, R6 ;  /* 0x0000000307077227 */ /* 0x000fcc00078e0006 */
[----:B------:R-:W-:-:S05]  /*0220*/  IMAD.HI.U32 R7, R7, R2, RZ ;  /* 0x0000000207077227 */ /* 0x000fca00078e00ff */
[----:B------:R-:W-:-:S05]  /*0230*/  IADD3 R3, -R7, RZ, RZ ;  /* 0x000000ff07037210 */ /* 0x000fca0007ffe1ff */
[----:B------:R-:W-:-:S05]  /*0240*/  IMAD R2, R9, R3, R2 ;  /* 0x0000000309027224 */ /* 0x000fca00078e0202 */
[----:B------:R-:W-:-:S13]  /*0250*/  ISETP.GT.U32.AND P1, PT, R9, R2, PT ;  /* 0x000000020900720c */ /* 0x000fda0003f24070 */
[----:B------:R-:W-:-:S04]  /*0260*/  @!P1 IADD3 R2, R2, -R9, RZ ;  /* 0x8000000902029210 */ /* 0x000fc80007ffe0ff */
[----:B------:R-:W-:Y:S01]  /*0270*/  ISETP.GE.U32.AND P0, PT, R2, R9, PT ;  /* 0x000000090200720c */ /* 0x000fe20003f06070 */
[----:B------:R-:W-:Y:S01]  /*0280*/  @!P1 VIADD R7, R7, 0x1 ;  /* 0x0000000107079836 */ /* 0x000fe20000000000 */
[----:B------:R-:W-:Y:S02]  /*0290*/  LOP3.LUT R2, R0, R11, RZ, 0x3c, !PT ;  /* 0x0000000b00027212 */ /* 0x000fe400078e3cff */
[----:B------:R-:W-:Y:S02]  /*02a0*/  ISETP.NE.AND P1, PT, R11, RZ, PT ;  /* 0x000000ff0b00720c */ /* 0x000fe40003f25270 */
[----:B------:R-:W-:-:S07]  /*02b0*/  ISETP.GE.AND P2, PT, R2, RZ, PT ;  /* 0x000000ff0200720c */ /* 0x000fce0003f46270 */
[----:B------:R-:W-:Y:S02]  /*02c0*/  @P0 IADD3 R7, R7, 0x1, RZ ;  /* 0x0000000107070810 */ /* 0x000fe40007ffe0ff */
[----:B0-----:R-:W-:Y:S01]  /*02d0*/  ISETP.GE.AND P0, PT, R19, 0x1, PT ;  /* 0x000000011300780c */ /* 0x001fe20003f06270 */
[----:B------:R-:W-:-:S03]  /*02e0*/  USHF.R.S32.HI UR12, URZ, 0x1f, UR7 ;  /* 0x0000001f3f0c7899 */ /* 0x000fc60008011407 */
[----:B------:R-:W-:Y:S02]  /*02f0*/  @!P2 IADD3 R7, -R7, RZ, RZ ;  /* 0x000000ff0707a210 */ /* 0x000fe40007ffe1ff */
[----:B------:R-:W-:-:S07]  /*0300*/  @!P1 LOP3.LUT R7, RZ, R11, RZ, 0x33, !PT ;  /* 0x0000000bff079212 */ /* 0x000fce00078e33ff */
[----:B-1--4-:R-:W-:Y:S05]  /*0310*/  @!P0 EXIT ;  /* 0x000000000000894d */ /* 0x012fea0003800000 */
[----:B------:R-:W0:Y:S01]  /*0320*/  S2R R28, SR_TID.X ;  /* 0x00000000001c7919 */ /* 0x000e220000002100 */
[----:B------:R-:W-:Y:S01]  /*0330*/  UIMAD UR6, UR12, UR8, URZ ;  /* 0x000000080c0672a4 */ /* 0x000fe2000f8e023f */
[----:B------:R-:W1:Y:S01]  /*0340*/  LDC.64 R20, c[0x0][0x280] ;  /* 0x0000a000ff147b82 */ /* 0x000e620000000a00 */
[----:B------:R-:W-:Y:S01]  /*0350*/  SHF.R.S32.HI R3, RZ, 0x1f, R7 ;  /* 0x0000001fff037819 */ /* 0x000fe20000011407 */
[----:B------:R-:W-:Y:S01]  /*0360*/  UIMAD.WIDE.U32 UR4, UR7, UR8, URZ ;  /* 0x00000008070472a5 */ /* 0x000fe2000f8e003f */
[----:B------:R-:W2:Y:S01]  /*0370*/  S2R R30, SR_LANEID ;  /* 0x00000000001e7919 */ /* 0x000ea20000000000 */
[----:B------:R-:W-:Y:S01]  /*0380*/  UIMAD UR6, UR7, UR9, UR6 ;  /* 0x00000009070672a4 */ /* 0x000fe2000f8e0206 */
[----:B------:R-:W-:Y:S01]  /*0390*/  IMAD.MOV.U32 R31, RZ, RZ, RZ ;  /* 0x000000ffff1f7224 */ /* 0x000fe200078e00ff */
[----:B------:R-:W-:Y:S01]  /*03a0*/  ULDC.64 UR14, c[0x0][0x298] ;  /* 0x0000a600000e7ab9 */ /* 0x000fe20000000a00 */
[----:B------:R-:W-:Y:S01]  /*03b0*/  IMAD R2, R3, R12, RZ ;  /* 0x0000000c03027224 */ /* 0x000fe200078e02ff */
[----:B------:R-:W-:Y:S01]  /*03c0*/  UIADD3 UR5, UR5, UR6, URZ ;  /* 0x0000000605057290 */ /* 0x000fe2000fffe03f */
[----:B------:R-:W3:Y:S01]  /*03d0*/  LDC.64 R22, c[0x0][0x290] ;  /* 0x0000a400ff167b82 */ /* 0x000ee20000000a00 */
[----:B------:R-:W-:Y:S01]  /*03e0*/  ULDC.64 UR8, c[0x0][0x288] ;  /* 0x0000a20000087ab9 */ /* 0x000fe20000000a00 */
[----:B------:R-:W-:-:S02]  /*03f0*/  IMAD R13, R7, R13, R2 ;  /* 0x0000000d070d7224 */ /* 0x000fc400078e0202 */
[C---:B------:R-:W-:Y:S02]  /*0400*/  IMAD R3, R24.reuse, UR8, RZ ;  /* 0x0000000818037c24 */ /* 0x040fe4000f8e02ff */
[----:B------:R-:W-:Y:S02]  /*0410*/  IMAD R5, R24, UR14, RZ ;  /* 0x0000000e18057c24 */ /* 0x000fe4000f8e02ff */
[----:B------:R-:W-:Y:S01]  /*0420*/  IMAD.WIDE.U32 R6, R7, R12, UR4 ;  /* 0x0000000407067e25 */ /* 0x000fe2000f8e000c */
[----:B------:R-:W4:Y:S01]  /*0430*/  LDC R17, c[0x0][0x214] ;  /* 0x00008500ff117b82 */ /* 0x000f220000000800 */
[----:B------:R-:W-:Y:S02]  /*0440*/  ULDC.64 UR4, c[0x0][0x230] ;  /* 0x00008c0000047ab9 */ /* 0x000fe40000000a00 */
[----:B------:R-:W-:Y:S01]  /*0450*/  IMAD R9, R0, UR9, R3 ;  /* 0x0000000900097c24 */ /* 0x000fe2000f8e0203 */
[----:B------:R-:W-:Y:S01]  /*0460*/  LEA R55, P0, R6, R14, 0x2 ;  /* 0x0000000e06377211 */ /* 0x000fe200078010ff */
[----:B------:R-:W-:Y:S01]  /*0470*/  IMAD.WIDE.U32 R2, R0, UR8, RZ ;  /* 0x0000000800027c25 */ /* 0x000fe2000f8e00ff */
[----:B------:R-:W-:Y:S01]  /*0480*/  IADD3 R56, R7, R13, RZ ;  /* 0x0000000d07387210 */ /* 0x000fe20007ffe0ff */
[----:B------:R-:W-:-:S02]  /*0490*/  ULDC.64 UR8, c[0x0][0x2f0] ;  /* 0x0000bc0000087ab9 */ /* 0x000fc40000000a00 */
[----:B------:R-:W-:Y:S01]  /*04a0*/  IMAD R11, R0, UR15, R5 ;  /* 0x0000000f000b7c24 */ /* 0x000fe2000f8e0205 */
[----:B------:R-:W-:Y:S01]  /*04b0*/  LEA.HI.X R56, R6, R15, R56, 0x2, P0 ;  /* 0x0000000f06387211 */ /* 0x000fe200000f1438 */
[----:B------:R-:W-:Y:S01]  /*04c0*/  IMAD.WIDE.U32 R4, R0, UR14, RZ ;  /* 0x0000000e00047c25 */ /* 0x000fe2000f8e00ff */
[C---:B0-----:R-:W-:Y:S01]  /*04d0*/  LOP3.LUT R27, R28.reuse, 0x1f, RZ, 0xc0, !PT ;  /* 0x0000001f1c1b7812 */ /* 0x041fe200078ec0ff */
[----:B------:R-:W-:Y:S01]  /*04e0*/  ULDC.64 UR14, c[0x0][0x2f8] ;  /* 0x0000be00000e7ab9 */ /* 0x000fe20000000a00 */
[----:B------:R-:W-:Y:S01]  /*04f0*/  SHF.L.U32 R10, R28, 0x4, RZ ;  /* 0x000000041c0a7819 */ /* 0x000fe200000006ff */
[----:B------:R-:W-:Y:S01]  /*0500*/  IMAD.IADD R3, R3, 0x1, R9 ;  /* 0x0000000103037824 */ /* 0x000fe200078e0209 */
[----:B------:R-:W-:Y:S01]  /*0510*/  IADD3 R7, R5, R11, RZ ;  /* 0x0000000b05077210 */ /* 0x000fe20007ffe0ff */
[C---:B-1----:R-:W-:Y:S01]  /*0520*/  IMAD R8, R20.reuse, UR12, RZ ;  /* 0x0000000c14087c24 */ /* 0x042fe2000f8e02ff */
[----:B------:R-:W-:Y:S01]  /*0530*/  MOV R6, R4 ;  /* 0x0000000400067202 */ /* 0x000fe20000000f00 */
[----:B------:R-:W-:Y:S01]  /*0540*/  IMAD.WIDE.U32 R4, R20, UR7, R2 ;  /* 0x0000000714047c25 */ /* 0x000fe2000f8e0002 */
[----:B------:R-:W-:-:S02]  /*0550*/  LOP3.LUT R2, R27, 0xfffffe00, R10, 0xf8, !PT ;  /* 0xfffffe001b027812 */ /* 0x000fc400078ef80a */
[----:B------:R-:W-:Y:S01]  /*0560*/  IADD3 R32, R10, 0x1, RZ ;  /* 0x000000010a207810 */ /* 0x000fe20007ffe0ff */
[----:B------:R-:W-:Y:S01]  /*0570*/  IMAD R11, R21, UR7, R8 ;  /* 0x00000007150b7c24 */ /* 0x000fe2000f8e0208 */
[----:B------:R-:W-:Y:S01]  /*0580*/  SHF.R.S32.HI R3, RZ, 0x1f, R2 ;  /* 0x0000001fff037819 */ /* 0x000fe20000011402 */
[----:B---3--:R-:W-:Y:S01]  /*0590*/  IMAD.WIDE.U32 R6, R22, UR7, R6 ;  /* 0x0000000716067c25 */ /* 0x008fe2000f8e0006 */
[----:B------:R-:W-:Y:S02]  /*05a0*/  IADD3 R9, P0, R2, R4, RZ ;  /* 0x0000000402097210 */ /* 0x000fe40007f1e0ff */
[----:B------:R-:W-:Y:S01]  /*05b0*/  IADD3 R36, R10, 0x3, RZ ;  /* 0x000000030a247810 */ /* 0x000fe20007ffe0ff */
[----:B------:R-:W-:Y:S01]  /*05c0*/  IMAD R12, R22, UR12, RZ ;  /* 0x0000000c160c7c24 */ /* 0x000fe2000f8e02ff */
[----:B------:R-:W-:Y:S01]  /*05d0*/  IADD3.X R4, R3, R5, R11, P0, !PT ;  /* 0x0000000503047210 */ /* 0x000fe200007fe40b */
[----:B------:R-:W-:Y:S01]  /*05e0*/  IMAD R5, R24, UR4, RZ ;  /* 0x0000000418057c24 */ /* 0x000fe2000f8e02ff */
[----:B------:R-:W-:Y:S01]  /*05f0*/  LEA R14, P0, R9, UR8, 0x2 ;  /* 0x00000008090e7c11 */ /* 0x000fe2000f8010ff */
[----:B------:R-:W-:Y:S01]  /*0600*/  IMAD R13, R23, UR7, R12 ;  /* 0x00000007170d7c24 */ /* 0x000fe2000f8e020c */
[----:B------:R-:W-:Y:S01]  /*0610*/  IADD3 R79, P1, R2, R6, RZ ;  /* 0x00000006024f7210 */ /* 0x000fe20007f3e0ff */
[----:B----4-:R-:W-:Y:S01]  /*0620*/  IMAD R8, R17, UR7, R0 ;  /* 0x0000000711087c24 */ /* 0x010fe2000f8e0200 */
[----:B------:R-:W-:Y:S01]  /*0630*/  LEA.HI.X R9, R9, UR9, R4, 0x2, P0 ;  /* 0x0000000909097c11 */ /* 0x000fe200080f1404 */
[----:B------:R-:W-:Y:S01]  /*0640*/  ULDC.64 UR8, c[0x0][0x248] ;  /* 0x0000920000087ab9 */ /* 0x000fe20000000a00 */
[----:B------:R-:W-:Y:S01]  /*0650*/  IADD3.X R6, R3, R7, R13, P1, !PT ;  /* 0x0000000703067210 */ /* 0x000fe20000ffe40d */
[----:B------:R-:W-:Y:S01]  /*0660*/  IMAD R7, R24, UR8, RZ ;  /* 0x0000000818077c24 */ /* 0x000fe2000f8e02ff */
[C---:B------:R-:W-:Y:S01]  /*0670*/  LEA R78, P1, R79.reuse, UR14, 0x2 ;  /* 0x0000000e4f4e7c11 */ /* 0x040fe2000f8210ff */
[----:B------:R-:W-:Y:S01]  /*0680*/  IMAD R33, R0, UR5, R5 ;  /* 0x0000000500217c24 */ /* 0x000fe2000f8e0205 */
[----:B------:R-:W-:Y:S01]  /*0690*/  IADD3 R37, R10, 0x4, RZ ;  /* 0x000000040a257810 */ /* 0x000fe20007ffe0ff */
[C---:B------:R-:W-:Y:S01]  /*06a0*/  IMAD R35, R0.reuse, UR9, R7 ;  /* 0x0000000900237c24 */ /* 0x040fe2000f8e0207 */
[----:B------:R-:W-:Y:S01]  /*06b0*/  LEA.HI.X R79, R79, UR15, R6, 0x2, P1 ;  /* 0x0000000f4f4f7c11 */ /* 0x000fe200088f1406 */
[----:B------:R-:W-:Y:S01]  /*06c0*/  IMAD.WIDE.U32 R4, R0, UR4, RZ ;  /* 0x0000000400047c25 */ /* 0x000fe2000f8e00ff */
[----:B------:R-:W-:Y:S01]  /*06d0*/  ULDC UR4, c[0x0][0x21c] ;  /* 0x0000870000047ab9 */ /* 0x000fe20000000800 */
[----:B------:R-:W-:-:S02]  /*06e0*/  IADD3 R38, R10, 0xe, RZ ;  /* 0x0000000e0a267810 */ /* 0x000fc40007ffe0ff */
[----:B------:R-:W-:Y:S01]  /*06f0*/  IMAD.WIDE.U32 R6, R0, UR8, RZ ;  /* 0x0000000800067c25 */ /* 0x000fe2000f8e00ff */
[----:B------:R-:W-:Y:S02]  /*0700*/  IADD3 R33, R5, R33, RZ ;  /* 0x0000002105217210 */ /* 0x000fe40007ffe0ff */
[----:B------:R-:W-:Y:S01]  /*0710*/  LOP3.LUT R40, R2, 0x20, RZ, 0xfc, !PT ;  /* 0x0000002002287812 */ /* 0x000fe200078efcff */
[----:B------:R-:W-:Y:S01]  /*0720*/  IMAD R8, R8, R19, RZ ;  /* 0x0000001308087224 */ /* 0x000fe200078e02ff */
[----:B------:R-:W-:Y:S01]  /*0730*/  IADD3 R35, R7, R35, RZ ;  /* 0x0000002307237210 */ /* 0x000fe20007ffe0ff */
[----:B------:R-:W-:Y:S01]  /*0740*/  VIADD R34, R10, 0x2 ;  /* 0x000000020a227836 */ /* 0x000fe20000000000 */
[----:B------:R-:W-:Y:S01]  /*0750*/  LOP3.LUT R41, R2, 0x40, RZ, 0xfc, !PT ;  /* 0x0000004002297812 */ /* 0x000fe200078efcff */
[----:B------:R-:W-:Y:S01]  /*0760*/  IMAD R29, R8, UR4, RZ ;  /* 0x00000004081d7c24 */ /* 0x000fe2000f8e02ff */
[----:B------:R-:W-:Y:S01]  /*0770*/  LOP3.LUT R42, R2, 0x60, RZ, 0xfc, !PT ;  /* 0x00000060022a7812 */ /* 0x000fe200078efcff */
[----:B------:R-:W-:Y:S01]  /*0780*/  VIADD R39, R10, 0xf ;  /* 0x0000000f0a277836 */ /* 0x000fe20000000000 */
        /* <DEDUP_REMOVED lines=12> */
.L_x_4044:
[----:B------:R-:W0:Y:S01]  /*0850*/  LDC R8, c[0x0][0x218] ;  /* 0x00008600ff087b82 */ /* 0x000e220000000800 */
[----:B------:R-:W-:Y:S01]  /*0860*/  CS2R R10, SRZ ;  /* 0x00000000000a7805 */ /* 0x000fe2000001ff00 */
[----:B0-----:R-:W-:Y:S01]  /*0870*/  IMAD R59, R31, -0x200, R8 ;  /* 0xfffffe001f3b7824 */ /* 0x001fe200078e0208 */
[----:B------:R-:W-:-:S04]  /*0880*/  MOV R8, R14 ;  /* 0x0000000e00087202 */ /* 0x000fc80000000f00 */
[-C--:B------:R-:W-:Y:S01]  /*0890*/  ISETP.GE.AND P0, PT, R2, R59.reuse, PT ;  /* 0x0000003b0200720c */ /* 0x080fe20003f06270 */
[----:B------:R-:W-:Y:S01]  /*08a0*/  BAR.SYNC.DEFER_BLOCKING 0x0 ;  /* 0x0000000000007b1d */ /* 0x000fe20000010000 */
[-C--:B------:R-:W-:Y:S02]  /*08b0*/  ISETP.GE.AND P1, PT, R41, R59.reuse, PT ;  /* 0x0000003b2900720c */ /* 0x080fe40003f26270 */
[-C--:B------:R-:W-:Y:S02]  /*08c0*/  ISETP.GE.AND P2, PT, R42, R59.reuse, PT ;  /* 0x0000003b2a00720c */ /* 0x080fe40003f46270 */
[-C--:B------:R-:W-:Y:S02]  /*08d0*/  ISETP.GE.AND P3, PT, R43, R59.reuse, PT ;  /* 0x0000003b2b00720c */ /* 0x080fe40003f66270 */
[----:B------:R-:W-:Y:S02]  /*08e0*/  ISETP.GE.AND P4, PT, R44, R59, PT ;  /* 0x0000003b2c00720c */ /* 0x000fe40003f86270 */
[----:B-1----:R-:W-:-:S02]  /*08f0*/  CS2R R12, SRZ ;  /* 0x00000000000c7805 */ /* 0x002fc4000001ff00 */
        /* <DEDUP_REMOVED lines=12> */
[----:B------:R-:W-:Y:S02]  /*09c0*/  ISETP.GE.AND P4, PT, R49, R59, PT ;  /* 0x0000003b3100720c */ /* 0x000fe40003f86270 */
[----:B------:R-:W-:-:S02]  /*09d0*/  CS2R R16, SRZ ;  /* 0x0000000000107805 */ /* 0x000fc4000001ff00 */
[----:B------:R-:W-:Y:S02]  /*09e0*/  CS2R R18, SRZ ;  /* 0x0000000000127805 */ /* 0x000fe4000001ff00 */
[----:B------:R-:W-:Y:S02]  /*09f0*/  CS2R R20, SRZ ;  /* 0x0000000000147805 */ /* 0x000fe4000001ff00 */
        /* <DEDUP_REMOVED lines=29> */
[----:B------:R-:W-:Y:S02]  /*0bd0*/  LEA.HI.SX32 R69, R69, R30, 0x1b ;  /* 0x0000001e45457211 */ /* 0x000fe400078fdaff */
[C---:B------:R-:W-:Y:S02]  /*0be0*/  IADD3 R71, R30.reuse, 0x120, RZ ;  /* 0x000001201e477810 */ /* 0x040fe40007ffe0ff */
[----:B0-----:R-:W-:Y:S02]  /*0bf0*/  LEA R64, R57, R64, 0x18 ;  /* 0x0000004039407211 */ /* 0x001fe400078ec0ff */
[----:B------:R-:W-:Y:S02]  /*0c00*/  LEA.HI.SX32 R57, R30, R30, 0x1b ;  /* 0x0000001e1e397211 */ /* 0x000fe400078fdaff */
[----:B------:R-:W-:Y:S01]  /*0c10*/  LEA R58, R61, R64, 0x2 ;  /* 0x000000403d3a7211 */ /* 0x000fe200078e10ff */
[----:B------:R-:W-:-:S02]  /*0c20*/  IMAD R61, R65, 0x4, R64 ;  /* 0x00000004413d7824 */ /* 0x000fc400078e0240 */
[----:B------:R-:W-:Y:S01]  /*0c30*/  IMAD R57, R57, 0x4, R64 ;  /* 0x0000000439397824 */ /* 0x000fe200078e0240 */
[-C--:B------:R-:W-:Y:S02]  /*0c40*/  LEA R60, R63, R64.reuse, 0x2 ;  /* 0x000000403f3c7211 */ /* 0x080fe400078e10ff */
[-C--:B------:R-:W-:Y:S01]  /*0c50*/  LEA R62, R67, R64.reuse, 0x2 ;  /* 0x00000040433e7211 */ /* 0x080fe200078e10ff */
[C---:B------:R-:W-:Y:S01]  /*0c60*/  VIADD R67, R30.reuse, 0xe0 ;  /* 0x000000e01e437836 */ /* 0x040fe20000000000 */
[C---:B------:R-:W-:Y:S02]  /*0c70*/  IADD3 R65, R30.reuse, 0xc0, RZ ;  /* 0x000000c01e417810 */ /* 0x040fe40007ffe0ff */
[----:B------:R-:W-:Y:S02]  /*0c80*/  LEA R63, R69, R64, 0x2 ;  /* 0x00000040453f7211 */ /* 0x000fe400078e10ff */
[C---:B------:R-:W-:Y:S02]  /*0c90*/  IADD3 R69, R30.reuse, 0x100, RZ ;  /* 0x000001001e457810 */ /* 0x040fe40007ffe0ff */
[----:B------:R-:W-:-:S02]  /*0ca0*/  IADD3 R73, R30, 0x140, RZ ;  /* 0x000001401e497810 */ /* 0x000fc40007ffe0ff */
[-C--:B------:R-:W-:Y:S02]  /*0cb0*/  LEA.HI.SX32 R71, R71, R30.reuse, 0x1b ;  /* 0x0000001e47477211 */ /* 0x080fe400078fdaff */
[-C--:B------:R-:W-:Y:S02]  /*0cc0*/  LEA.HI.SX32 R65, R65, R30.reuse, 0x1b ;  /* 0x0000001e41417211 */ /* 0x080fe400078fdaff */
[-C--:B------:R-:W-:Y:S02]  /*0cd0*/  LEA.HI.SX32 R67, R67, R30.reuse, 0x1b ;  /* 0x0000001e43437211 */ /* 0x080fe400078fdaff */
[-C--:B------:R-:W-:Y:S02]  /*0ce0*/  LEA.HI.SX32 R69, R69, R30.reuse, 0x1b ;  /* 0x0000001e45457211 */ /* 0x080fe400078fdaff */
[----:B------:R-:W-:Y:S02]  /*0cf0*/  LEA.HI.SX32 R73, R73, R30, 0x1b ;  /* 0x0000001e49497211 */ /* 0x000fe400078fdaff */
[-C--:B------:R-:W-:Y:S01]  /*0d00*/  LEA R68, R71, R64.reuse, 0x2 ;  /* 0x0000004047447211 */ /* 0x080fe200078e10ff */
[C---:B------:R-:W-:Y:S01]  /*0d10*/  VIADD R71, R30.reuse, 0x1c0 ;  /* 0x000001c01e477836 */ /* 0x040fe20000000000 */
[----:B------:R-:W-:Y:S01]  /*0d20*/  LEA R66, R67, R64, 0x2 ;  /* 0x0000004043427211 */ /* 0x000fe200078e10ff */
[----:B------:R-:W-:Y:S01]  /*0d30*/  IMAD R65, R65, 0x4, R64 ;  /* 0x0000000441417824 */ /* 0x000fe200078e0240 */
[----:B------:R-:W-:-:S02]  /*0d40*/  IADD3 R77, R30, 0x1e0, RZ ;  /* 0x000001e01e4d7810 */ /* 0x000fc40007ffe0ff */
[----:B------:R-:W-:Y:S01]  /*0d50*/  LEA R67, R69, R64, 0x2 ;  /* 0x0000004045437211 */ /* 0x000fe200078e10ff */
[----:B------:R-:W-:Y:S01]  /*0d60*/  IMAD R69, R73, 0x4, R64 ;  /* 0x0000000449457824 */ /* 0x000fe200078e0240 */
[-C--:B------:R-:W-:Y:S02]  /*0d70*/  LEA.HI.SX32 R73, R71, R30.reuse, 0x1b ;  /* 0x0000001e47497211 */ /* 0x080fe400078fdaff */
[----:B------:R-:W-:Y:S02]  /*0d80*/  LEA.HI.SX32 R77, R77, R30, 0x1b ;  /* 0x0000001e4d4d7211 */ /* 0x000fe400078fdaff */
[-C--:B------:R-:W-:Y:S02]  /*0d90*/  LEA R73, R73, R64.reuse, 0x2 ;  /* 0x0000004049497211 */ /* 0x080fe400078e10ff */
[----:B------:R-:W-:Y:S02]  /*0da0*/  LEA R74, R77, R64, 0x2 ;  /* 0x000000404d4a7211 */ /* 0x000fe400078e10ff */
[----:B------:R-:W-:-:S02]  /*0db0*/  ISETP.GE.AND P2, PT, R2, R59, PT ;  /* 0x0000003b0200720c */ /* 0x000fc40003f46270 */
[-C--:B------:R-:W-:Y:S02]  /*0dc0*/  ISETP.GE.AND P1, PT, R40, R59.reuse, PT ;  /* 0x0000003b2800720c */ /* 0x080fe40003f26270 */
[-C--:B------:R-:W-:Y:S02]  /*0dd0*/  ISETP.GE.AND P0, PT, R41, R59.reuse, PT ;  /* 0x0000003b2900720c */ /* 0x080fe40003f06270 */
[-C--:B------:R-:W-:Y:S02]  /*0de0*/  ISETP.GE.AND P4, PT, R42, R59.reuse, PT ;  /* 0x0000003b2a00720c */ /* 0x080fe40003f86270 */
[-C--:B------:R-:W-:Y:S02]  /*0df0*/  ISETP.GE.AND P6, PT, R43, R59.reuse, PT ;  /* 0x0000003b2b00720c */ /* 0x080fe40003fc6270 */
[-C--:B------:R-:W-:Y:S02]  /*0e00*/  ISETP.GE.AND P5, PT, R44, R59.reuse, PT ;  /* 0x0000003b2c00720c */ /* 0x080fe40003fa6270 */
[----:B------:R-:W-:Y:S01]  /*0e10*/  ISETP.GE.AND P3, PT, R45, R59, PT ;  /* 0x0000003b2d00720c */ /* 0x000fe20003f66270 */
[----:B------:R-:W-:Y:S01]  /*0e20*/  HFMA2.MMA R77, -RZ, RZ, 0, 0 ;  /* 0x00000000ff4d7435 */ /* 0x000fe200000001ff */
[----:B------:R-:W-:-:S02]  /*0e30*/  MOV R108, RZ ;  /* 0x000000ff006c7202 */ /* 0x000fc40000000f00 */
[----:B------:R-:W-:Y:S01]  /*0e40*/  MOV R110, RZ ;  /* 0x000000ff006e7202 */ /* 0x000fe20000000f00 */
[----:B--2---:R-:W-:Y:S04]  /*0e50*/  STS [R57], R10 ;  /* 0x0000000a39007388 */ /* 0x004fe80000000800 */
[----:B---3--:R0:W-:Y:S04]  /*0e60*/  STS [R58+0x80], R11 ;  /* 0x0000800b3a007388 */ /* 0x0081e80000000800 */
[----:B------:R1:W-:Y:S04]  /*0e70*/  STS [R60+0x100], R13 ;  /* 0x0001000d3c007388 */ /* 0x0003e80000000800 */
[----:B----4-:R-:W-:Y:S01]  /*0e80*/  STS [R61+0x180], R12 ;  /* 0x0001800c3d007388 */ /* 0x010fe20000000800 */
[----:B0-----:R-:W-:-:S03]  /*0e90*/  IADD3 R11, R30, 0x160, RZ ;  /* 0x000001601e0b7810 */ /* 0x001fc60007ffe0ff */
[----:B------:R0:W-:Y:S01]  /*0ea0*/  STS [R62+0x200], R15 ;  /* 0x0002000f3e007388 */ /* 0x0001e20000000800 */
[C---:B-1----:R-:W-:Y:S02]  /*0eb0*/  IADD3 R13, R30.reuse, 0x180, RZ ;  /* 0x000001801e0d7810 */ /* 0x042fe40007ffe0ff */
[-C--:B------:R-:W-:Y:S02]  /*0ec0*/  LEA.HI.SX32 R11, R11, R30.reuse, 0x1b ;  /* 0x0000001e0b0b7211 */ /* 0x080fe400078fdaff */
[-C--:B------:R-:W-:Y:S02]  /*0ed0*/  LEA.HI.SX32 R13, R13, R30.reuse, 0x1b ;  /* 0x0000001e0d0d7211 */ /* 0x080fe400078fdaff */
[----:B0-----:R-:W-:Y:S01]  /*0ee0*/  IADD3 R15, R30, 0x1a0, RZ ;  /* 0x000001a01e0f7810 */ /* 0x001fe20007ffe0ff */
[----:B------:R-:W-:Y:S03]  /*0ef0*/  STS [R63+0x280], R14 ;  /* 0x0002800e3f007388 */ /* 0x000fe60000000800 */
[----:B------:R-:W-:Y:S01]  /*0f00*/  LEA.HI.SX32 R15, R15, R30, 0x1b ;  /* 0x0000001e0f0f7211 */ /* 0x000fe200078fdaff */
[----:B------:R-:W-:Y:S01]  /*0f10*/  STS [R65+0x300], R16 ;  /* 0x0003001041007388 */ /* 0x000fe20000000800 */
[----:B------:R-:W-:-:S02]  /*0f20*/  LEA R70, R11, R64, 0x2 ;  /* 0x000000400b467211 */ /* 0x000fc400078e10ff */
[----:B------:R-:W-:Y:S01]  /*0f30*/  LEA R71, R13, R64, 0x2 ;  /* 0x000000400d477211 */ /* 0x000fe200078e10ff */
[----:B------:R-:W-:Y:S01]  /*0f40*/  STS [R66+0x380], R17 ;  /* 0x0003801142007388 */ /* 0x000fe20000000800 */
[----:B------:R-:W-:Y:S01]  /*0f50*/  IMAD R72, R15, 0x4, R64 ;  /* 0x000000040f487824 */ /* 0x000fe200078e0240 */
[----:B------:R-:W-:Y:S02]  /*0f60*/  SHF.L.U32 R12, R30, 0x4, RZ ;  /* 0x000000041e0c7819 */ /* 0x000fe400000006ff */
[----:B------:R-:W-:Y:S04]  /*0f70*/  STS [R67+0x400], R18 ;  /* 0x0004001243007388 */ /* 0x000fe80000000800 */
[----:B------:R-:W-:Y:S01]  /*0f80*/  STS [R68+0x480], R19 ;  /* 0x0004801344007388 */ /* 0x000fe20000000800 */
[----:B------:R-:W-:-:S03]  /*0f90*/  LEA.HI.SX32 R13, R12, R12, 0x1b ;  /* 0x0000000c0c0d7211 */ /* 0x000fc600078fdaff */
[----:B------:R-:W-:Y:S04]  /*0fa0*/  STS [R69+0x500], R20 ;  /* 0x0005001445007388 */ /* 0x000fe80000000800 */
[----:B------:R-:W-:Y:S04]  /*0fb0*/  STS [R70+0x580], R21 ;  /* 0x0005801546007388 */ /* 0x000fe80000000800 */
[----:B------:R-:W-:Y:S04]  /*0fc0*/  STS [R71+0x600], R22 ;  /* 0x0006001647007388 */ /* 0x000fe80000000800 */
[----:B------:R-:W-:Y:S04]  /*0fd0*/  STS [R72+0x680], R23 ;  /* 0x0006801748007388 */ /* 0x000fe80000000800 */
[----:B------:R-:W-:Y:S04]  /*0fe0*/  STS [R73+0x700], R76 ;  /* 0x0007004c49007388 */ /* 0x000fe80000000800 */
[----:B------:R0:W-:Y:S01]  /*0ff0*/  STS [R74+0x780], R75 ;  /* 0x0007804b4a007388 */ /* 0x0001e20000000800 */
[----:B------:R-:W-:-:S02]  /*1000*/  MOV R10, R78 ;  /* 0x0000004e000a7202 */ /* 0x000fc40000000f00 */
[----:B0-----:R-:W-:Y:S01]  /*1010*/  LEA R75, R13, R64, 0x2 ;  /* 0x000000400d4b7211 */ /* 0x001fe200078e10ff */
[----:B------:R-:W-:-:S04]  /*1020*/  NOP ;  /* 0x0000000000007918 */ /* 0x000fc80000000000 */
        /* <DEDUP_REMOVED lines=16> */
[----:B------:R-:W-:Y:S01]  /*1130*/  CS2R R14, SRZ ;  /* 0x00000000000e7805 */ /* 0x000fe2000001ff00 */
[----:B------:R-:W-:Y:S01]  /*1140*/  IMAD.MOV.U32 R11, RZ, RZ, R79 ;  /* 0x000000ffff0b7224 */ /* 0x000fe200078e004f */
[----:B------:R-:W-:Y:S01]  /*1150*/  BAR.SYNC.DEFER_BLOCKING 0x0 ;  /* 0x0000000000007b1d */ /* 0x000fe20000010000 */
[----:B------:R-:W-:-:S02]  /*1160*/  CS2R R16, SRZ ;  /* 0x0000000000107805 */ /* 0x000fc4000001ff00 */
[----:B------:R-:W-:Y:S01]  /*1170*/  CS2R R18, SRZ ;  /* 0x0000000000127805 */ /* 0x000fe2000001ff00 */
[----:B------:R-:W-:Y:S01]  /*1180*/  HFMA2.MMA R12, -RZ, RZ, 0, 0 ;  /* 0x00000000ff0c7435 */ /* 0x000fe200000001ff */
        /* <DEDUP_REMOVED lines=20> */
[----:B------:R-:W-:Y:S02]  /*12d0*/  IMAD.MOV.U32 R13, RZ, RZ, RZ ;  /* 0x000000ffff0d7224 */ /* 0x000fe400078e00ff */
[----:B------:R-:W-:Y:S01]  /*12e0*/  IMAD.MOV.U32 R79, RZ, RZ, RZ ;  /* 0x000000ffff4f7224 */ /* 0x000fe200078e00ff */
        /* <DEDUP_REMOVED lines=91> */
.L_x_4007:
[----:B------:R-:W-:Y:S05]  /*18a0*/  BSYNC B0 ;  /* 0x0000000000007941 */ /* 0x000fea0003800000 */
.L_x_4006:
        /* <DEDUP_REMOVED lines=37> */
.L_x_4009:
[----:B------:R-:W-:Y:S05]  /*1b00*/  BSYNC B0 ;  /* 0x0000000000007941 */ /* 0x000fea0003800000 */
.L_x_4008:
[----:B------:R-:W-:Y:S01]  /*1b10*/  BSSY B0, `(.L_x_4010) ;  /* 0x0000023000007945 */ /* 0x000fe20003800000 */
[----:B------:R-:W-:Y:S01]  /*1b20*/  FSETP.GTU.FTZ.AND P4, PT, R93, 20, PT ;  /* 0x41a000005d00780b */ /* 0x000fe20003f9c000 */
[----:B------:R-:W-:Y:S02]  /*1b30*/  FADD.FTZ R95, R95, R26 ;  /* 0x0000001a5f5f7221 */ /* 0x000fe40000010000 */
        /* <DEDUP_REMOVED lines=32> */
.L_x_4011:
[----:B------:R-:W-:Y:S05]  /*1d40*/  BSYNC B0 ;  /* 0x0000000000007941 */ /* 0x000fea0003800000 */
.L_x_4010:
        /* <DEDUP_REMOVED lines=37> */
.L_x_4013:
[----:B------:R-:W-:Y:S05]  /*1fa0*/  BSYNC B0 ;  /* 0x0000000000007941 */ /* 0x000fea0003800000 */
.L_x_4012:
[----:B------:R-:W-:Y:S01]  /*1fb0*/  BSSY B0, `(.L_x_4014) ;  /* 0x0000023000007945 */ /* 0x000fe20003800000 */
[----:B------:R-:W-:Y:S01]  /*1fc0*/  FSETP.GTU.FTZ.AND P2, PT, R97, 20, PT ;  /* 0x41a000006100780b */ /* 0x000fe20003f5c000 */
[----:B------:R-:W-:Y:S02]  /*1fd0*/  FADD.FTZ R99, R99, R26 ;  /* 0x0000001a63637221 */ /* 0x000fe40000010000 */
[----:B------:R-:W-:Y:S10]  /*1fe0*/  @P1 BRA `(.L_x_4015) ;  /* 0x00000000007c1947 */ /* 0x000ff40003800000 */
        /* <DEDUP_REMOVED lines=31> */
.L_x_4015:
[----:B------:R-:W-:Y:S05]  /*21e0*/  BSYNC B0 ;  /* 0x0000000000007941 */ /* 0x000fea0003800000 */
.L_x_4014:
        /* <DEDUP_REMOVED lines=37> */
.L_x_4017:
[----:B------:R-:W-:Y:S05]  /*2440*/  BSYNC B0 ;  /* 0x0000000000007941 */ /* 0x000fea0003800000 */
.L_x_4016:
        /* <DEDUP_REMOVED lines=35> */
.L_x_4019:
[----:B------:R-:W-:Y:S05]  /*2680*/  BSYNC B0 ;  /* 0x0000000000007941 */ /* 0x000fea0003800000 */
.L_x_4018:
        /* <DEDUP_REMOVED lines=37> */
.L_x_4021:
[----:B------:R-:W-:Y:S05]  /*28e0*/  BSYNC B0 ;  /* 0x0000000000007941 */ /* 0x000fea0003800000 */
.L_x_4020:
        /* <DEDUP_REMOVED lines=35> */
.L_x_4023:
[----:B------:R-:W-:Y:S05]  /*2b20*/  BSYNC B0 ;  /* 0x0000000000007941 */ /* 0x000fea0003800000 */
.L_x_4022:
        /* <DEDUP_REMOVED lines=41> */
.L_x_4025:
[----:B------:R-:W-:Y:S05]  /*2dc0*/  BSYNC B0 ;  /* 0x0000000000007941 */ /* 0x000fea0003800000 */
.L_x_4024:
        /* <DEDUP_REMOVED lines=33> */
.L_x_4027:
[----:B------:R-:W-:Y:S05]  /*2fe0*/  BSYNC B0 ;  /* 0x0000000000007941 */ /* 0x000fea0003800000 */
.L_x_4026:
        /* <DEDUP_REMOVED lines=33> */
.L_x_4029:
[----:B------:R-:W-:Y:S05]  /*3200*/  BSYNC B0 ;  /* 0x0000000000007941 */ /* 0x000fea0003800000 */
.L_x_4028:
        /* <DEDUP_REMOVED lines=33> */
.L_x_4031:
[----:B------:R-:W-:Y:S05]  /*3420*/  BSYNC B0 ;  /* 0x0000000000007941 */ /* 0x000fea0003800000 */
.L_x_4030:
        /* <DEDUP_REMOVED lines=33> */
.L_x_4033:
[----:B------:R-:W-:Y:S05]  /*3640*/  BSYNC B0 ;  /* 0x0000000000007941 */ /* 0x000fea0003800000 */
.L_x_4032:
        /* <DEDUP_REMOVED lines=33> */
.L_x_4035:
[----:B------:R-:W-:Y:S05]  /*3860*/  BSYNC B0 ;  /* 0x0000000000007941 */ /* 0x000fea0003800000 */
.L_x_4034:
        /* <DEDUP_REMOVED lines=33> */
.L_x_4037:
[----:B------:R-:W-:Y:S05]  /*3a80*/  BSYNC B0 ;  /* 0x0000000000007941 */ /* 0x000fea0003800000 */
.L_x_4036:
        /* <DEDUP_REMOVED lines=20> */
[----:B------:R-:W-:Y:S01]  /*3bd0*/  ISETP.NE.AND P0, PT, R27, RZ, PT ;  /* 0x000000ff1b00720c */ /* 0x000fe20003f05270 */
[----:B------:R-:W-:Y:S01]  /*3be0*/  HFMA2.MMA R111, -RZ, RZ, 0, 0 ;  /* 0x00000000ff6f7435 */ /* 0x000fe200000001ff */
[-C--:B------:R-:W-:Y:S01]  /*3bf0*/  ISETP.GE.AND P1, PT, R2, R59.reuse, PT ;  /* 0x0000003b0200720c */ /* 0x080fe20003f26270 */
[----:B------:R-:W-:Y:S01]  /*3c00*/  ULDC UR6, c[0x0][0x21c] ;  /* 0x0000870000067ab9 */ /* 0x000fe20000000800 */
[----:B------:R-:W-:Y:S01]  /*3c10*/  ISETP.EQ.OR P0, PT, R31, RZ, P0 ;  /* 0x000000ff1f00720c */ /* 0x000fe20000702670 */
[----:B------:R-:W-:Y:S01]  /*3c20*/  ULDC.64 UR4, c[0x0][0x238] ;  /* 0x00008e0000047ab9 */ /* 0x000fe20000000a00 */
[----:B------:R-:W-:Y:S01]  /*3c30*/  MOV R109, R59 ;  /* 0x0000003b006d7202 */ /* 0x000fe20000000f00 */
[----:B------:R-:W1:Y:S01]  /*3c40*/  LDC R142, c[0x0][0x218] ;  /* 0x00008600ff8e7b82 */ /* 0x000e620000000800 */
[----:B------:R-:W-:Y:S01]  /*3c50*/  ULDC.64 UR8, c[0x0][0x270] ;  /* 0x00009c0000087ab9 */ /* 0x000fe20000000a00 */
[----:B------:R-:W-:-:S06]  /*3c60*/  ULDC.64 UR14, c[0x0][0x250] ;  /* 0x00009400000e7ab9 */ /* 0x000fcc0000000a00 */
[----:B------:R-:W2:Y:S08]  /*3c70*/  LDC.64 R12, c[0x0][0x2d0] ;  /* 0x0000b400ff0c7b82 */ /* 0x000eb00000000a00 */
[----:B------:R-:W3:Y:S08]  /*3c80*/  LDC.64 R14, c[0x0][0x2d8] ;  /* 0x0000b600ff0e7b82 */ /* 0x000ef00000000a00 */
[----:B------:R-:W4:Y:S02]  /*3c90*/  LDC.64 R16, c[0x0][0x310] ;  /* 0x0000c400ff107b82 */ /* 0x000f240000000a00 */
.L_x_4041:
[----:B------:R-:W-:Y:S01]  /*3ca0*/  SHF.R.S32.HI R129, RZ, 0x1f, R111 ;  /* 0x0000001fff817819 */ /* 0x000fe2000001146f */
[----:B0-----:R-:W-:Y:S01]  /*3cb0*/  IMAD.MOV.U32 R19, RZ, RZ, R33 ;  /* 0x000000ffff137224 */ /* 0x001fe200078e0021 */
[----:B------:R-:W-:-:S03]  /*3cc0*/  MOV R18, R4 ;  /* 0x0000000400127202 */ /* 0x000fc60000000f00 */
[----:B------:R-:W-:Y:S02]  /*3cd0*/  IMAD R20, R129, UR4, RZ ;  /* 0x0000000481147c24 */ /* 0x000fe4000f8e02ff */
[----:B------:R-:W-:-:S04]  /*3ce0*/  IMAD.WIDE.U32 R18, R111, UR4, R18 ;  /* 0x000000046f127c25 */ /* 0x000fc8000f8e0012 */
[----:B------:R-:W-:Y:S01]  /*3cf0*/  IMAD R21, R111, UR5, R20 ;  /* 0x000000056f157c24 */ /* 0x000fe2000f8e0214 */
[----:B--2---:R-:W-:-:S04]  /*3d00*/  LEA R20, P2, R18, R12, 0x2 ;  /* 0x0000000c12147211 */ /* 0x004fc800078410ff */
[----:B------:R-:W-:-:S04]  /*3d10*/  IADD3 R19, R19, R21, RZ ;  /* 0x0000001513137210 */ /* 0x000fc80007ffe0ff */
[----:B------:R-:W-:-:S05]  /*3d20*/  LEA.HI.X R21, R18, R13, R19, 0x2, P2 ;  /* 0x0000000d12157211 */ /* 0x000fca00010f1413 */
[----:B------:R-:W2:Y:S01]  /*3d30*/  LDG.E R20, desc[UR10][R20.64] ;  /* 0x0000000a14147981 */ /* 0x000ea2000c1e1900 */
[----:B------:R-:W-:Y:S01]  /*3d40*/  IMAD R18, R129, UR8, RZ ;  /* 0x0000000881127c24 */ /* 0x000fe2000f8e02ff */
[-C--:B------:R-:W-:Y:S01]  /*3d50*/  ISETP.GE.AND P2, PT, R40, R109.reuse, PT ;  /* 0x0000006d2800720c */ /* 0x080fe20003f46270 */
[----:B------:R-:W-:Y:S01]  /*3d60*/  IMAD.WIDE.U32 R22, R111, UR8, R2 ;  /* 0x000000086f167c25 */ /* 0x000fe2000f8e0002 */
[-C--:B------:R-:W-:Y:S02]  /*3d70*/  ISETP.GE.AND P3, PT, R41, R109.reuse, PT ;  /* 0x0000006d2900720c */ /* 0x080fe40003f66270 */
[----:B------:R-:W-:Y:S01]  /*3d80*/  ISETP.GE.AND P5, PT, R43, R109, PT ;  /* 0x0000006d2b00720c */ /* 0x000fe20003fa6270 */
[----:B------:R-:W-:Y:S01]  /*3d90*/  IMAD R19, R111, UR9, R18 ;  /* 0x000000096f137c24 */ /* 0x000fe2000f8e0212 */
[----:B------:R-:W-:Y:S02]  /*3da0*/  LEA R18, P4, R22, R55, 0x2 ;  /* 0x0000003716127211 */ /* 0x000fe400078810ff */
[----:B------:R-:W-:-:S02]  /*3db0*/  ISETP.GE.AND P6, PT, R44, R109, PT ;  /* 0x0000006d2c00720c */ /* 0x000fc40003fc6270 */
[----:B------:R-:W-:Y:S02]  /*3dc0*/  IADD3 R19, R23, R19, RZ ;  /* 0x0000001317137210 */ /* 0x000fe40007ffe0ff */
[----:B------:R-:W-:Y:S02]  /*3dd0*/  MOV R131, RZ ;  /* 0x000000ff00837202 */ /* 0x000fe40000000f00 */
[----:B------:R-:W-:Y:S02]  /*3de0*/  LEA.HI.X R19, R22, R56, R19, 0x2, P4 ;  /* 0x0000003816137211 */ /* 0x000fe400020f1413 */
[----:B------:R-:W-:Y:S02]  /*3df0*/  CS2R R22, SRZ ;  /* 0x0000000000167805 */ /* 0x000fe4000001ff00 */
[----:B------:R-:W-:Y:S01]  /*3e00*/  ISETP.GE.AND P4, PT, R42, R109, PT ;  /* 0x0000006d2a00720c */ /* 0x000fe20003f86270 */
[----:B------:R-:W-:Y:S01]  /*3e10*/  IMAD.MOV.U32 R64, RZ, RZ, RZ ;  /* 0x000000ffff407224 */ /* 0x000fe200078e00ff */
[----:B------:R-:W-:Y:S01]  /*3e20*/  MOV R133, RZ ;  /* 0x000000ff00857202 */ /* 0x000fe20000000f00 */
[----:B------:R-:W5:Y:S01]  /*3e30*/  @!P3 LDG.E R131, desc[UR10][R18.64+0x100] ;  /* 0x0001000a1283b981 */ /* 0x000f62000c1e1900 */
[----:B------:R-:W-:-:S03]  /*3e40*/  MOV R162, RZ ;  /* 0x000000ff00a27202 */ /* 0x000fc60000000f00 */
        /* <DEDUP_REMOVED lines=8> */
[----:B------:R-:W-:Y:S01]  /*3ed0*/  ISETP.GE.AND P6, PT, R49, R109, PT ;  /* 0x0000006d3100720c */ /* 0x000fe20003fc6270 */
[----:B------:R-:W-:Y:S01]  /*3ee0*/  IMAD.MOV.U32 R135, RZ, RZ, RZ ;  /* 0x000000ffff877224 */ /* 0x000fe200078e00ff */
[----:B------:R-:W-:Y:S01]  /*3ef0*/  MOV R164, RZ ;  /* 0x000000ff00a47202 */ /* 0x000fe20000000f00 */
[----:B------:R-:W5:Y:S01]  /*3f00*/  @!P1 LDG.E R22, desc[UR10][R18.64] ;  /* 0x0000000a12169981 */ /* 0x000f62000c1e1900 */
[----:B------:R-:W-:Y:S02]  /*3f10*/  MOV R166, RZ ;  /* 0x000000ff00a67202 */ /* 0x000fe40000000f00 */
[----:B------:R-:W-:Y:S01]  /*3f20*/  MOV R137, RZ ;  /* 0x000000ff00897202 */ /* 0x000fe20000000f00 */
[----:B------:R-:W4:Y:S01]  /*3f30*/  @!P3 LDG.E R135, desc[UR10][R18.64+0x380] ;  /* 0x0003800a1287b981 */ /* 0x000f22000c1e1900 */
[----:B------:R-:W-:-:S03]  /*3f40*/  MOV R168, RZ ;  /* 0x000000ff00a87202 */ /* 0x000fc60000000f00 */
[----:B------:R-:W4:Y:S01]  /*3f50*/  @!P2 LDG.E R164, desc[UR10][R18.64+0x300] ;  /* 0x0003000a12a4a981 */ /* 0x000f22000c1e1900 */
        /* <DEDUP_REMOVED lines=9> */
[----:B------:R-:W-:Y:S02]  /*3ff0*/  MOV R170, RZ ;  /* 0x000000ff00aa7202 */ /* 0x000fe40000000f00 */
[----:B------:R-:W-:Y:S02]  /*4000*/  MOV R141, RZ ;  /* 0x000000ff008d7202 */ /* 0x000fe40000000f00 */
[----:B------:R-:W-:Y:S01]  /*4010*/  MOV R172, RZ ;  /* 0x000000ff00ac7202 */ /* 0x000fe20000000f00 */
[----:B------:R-:W4:Y:S01]  /*4020*/  @!P2 LDG.E R139, desc[UR10][R18.64+0x580] ;  /* 0x0005800a128ba981 */ /* 0x000f22000c1e1900 */
[----:B------:R-:W-:-:S03]  /*4030*/  MOV R143, RZ ;  /* 0x000000ff008f7202 */ /* 0x000fc60000000f00 */
[----:B------:R-:W4:Y:S04]  /*4040*/  @!P3 LDG.E R170, desc[UR10][R18.64+0x600] ;  /* 0x0006000a12aab981 */ /* 0x000f28000c1e1900 */
[----:B------:R-:W4:Y:S04]  /*4050*/  @!P4 LDG.E R141, desc[UR10][R18.64+0x680] ;  /* 0x0006800a128dc981 */ /* 0x000f28000c1e1900 */
[----:B------:R-:W4:Y:S04]  /*4060*/  @!P5 LDG.E R172, desc[UR10][R18.64+0x700] ;  /* 0x0007000a12acd981 */ /* 0x000f28000c1e1900 */
[----:B------:R0:W4:Y:S01]  /*4070*/  @!P6 LDG.E R143, desc[UR10][R18.64+0x780] ;  /* 0x0007800a128fe981 */ /* 0x000122000c1e1900 */
[----:B------:R-:W0:Y:S01]  /*4080*/  S2R R28, SR_TID.X ;  /* 0x00000000001c7919 */ /* 0x000e220000002100 */
[----:B-1----:R-:W-:-:S02]  /*4090*/  IMAD R59, R31, -0x200, R142 ;  /* 0xfffffe001f3b7824 */ /* 0x002fc400078e028e */
[----:B------:R-:W-:-:S03]  /*40a0*/  FMUL.FTZ R113, R76, R85 ;  /* 0x000000554c717220 */ /* 0x000fc60000410000 */
[----:B------:R-:W-:Y:S01]  /*40b0*/  ISETP.GE.U32.AND P3, PT, R32, R59, PT ;  /* 0x0000003b2000720c */ /* 0x000fe20003f66070 */
[----:B------:R-:W-:Y:S01]  /*40c0*/  FMUL.FTZ R117, R80, R89 ;  /* 0x0000005950757220 */ /* 0x000fe20000410000 */
[----:B------:R-:W-:Y:S01]  /*40d0*/  FMUL.FTZ R119, R82, R91 ;  /* 0x0000005b52777220 */ /* 0x000fe20000410000 */
[----:B0-----:R-:W-:-:S05]  /*40e0*/  IMAD.SHL.U32 R178, R28, 0x10, RZ ;  /* 0x000000101cb27824 */ /* 0x001fca00078e00ff */
[C---:B------:R-:W-:Y:S02]  /*40f0*/  IADD3 R144, R178.reuse, 0x5, RZ ;  /* 0x00000005b2907810 */ /* 0x040fe40007ffe0ff */
[-C--:B------:R-:W-:Y:S02]  /*4100*/  ISETP.GE.U32.AND P4, PT, R178, R59.reuse, PT ;  /* 0x0000003bb200720c */ /* 0x080fe40003f86070 */
[-C--:B------:R-:W-:Y:S02]  /*4110*/  ISETP.GE.U32.AND P2, PT, R144, R59.reuse, PT ;  /* 0x0000003b9000720c */ /* 0x080fe40003f46070 */
[C---:B------:R-:W-:Y:S02]  /*4120*/  IADD3 R146, R178.reuse, 0x6, RZ ;  /* 0x00000006b2927810 */ /* 0x040fe40007ffe0ff */
[----:B------:R-:W-:Y:S02]  /*4130*/  IADD3 R150, R178, 0x7, RZ ;  /* 0x00000007b2967810 */ /* 0x000fe40007ffe0ff */
[----:B------:R-:W-:Y:S01]  /*4140*/  ISETP.GE.U32.AND P6, PT, R146, R59, PT ;  /* 0x0000003b9200720c */ /* 0x000fe20003fc6070 */
[----:B------:R-:W-:Y:S01]  /*4150*/  FMUL.FTZ R146, R78, R87 ;  /* 0x000000574e927220 */ /* 0x000fe20000410000 */
[----:B------:R-:W-:-:S02]  /*4160*/  FSEL R113, R113, RZ, !P4 ;  /* 0x000000ff71717208 */ /* 0x000fc40006000000 */
[----:B------:R-:W-:Y:S02]  /*4170*/  ISETP.GE.U32.AND P5, PT, R150, R59, PT ;  /* 0x0000003b9600720c */ /* 0x000fe40003fa6070 */
[----:B------:R-:W-:Y:S02]  /*4180*/  FSEL R146, R146, RZ, !P3 ;  /* 0x000000ff92927208 */ /* 0x000fe40005800000 */
[----:B------:R-:W-:Y:S01]  /*4190*/  IADD3 R150, R178, 0x8, RZ ;  /* 0x00000008b2967810 */ /* 0x000fe20007ffe0ff */
[----:B------:R-:W-:Y:S01]  /*41a0*/  FMUL.FTZ R121, R84, R77 ;  /* 0x0000004d54797220 */ /* 0x000fe20000410000 */
[----:B------:R-:W-:Y:S02]  /*41b0*/  VIADD R154, R178, 0x9 ;  /* 0x00000009b29a7836 */ /* 0x000fe40000000000 */
[----:B------:R-:W-:Y:S01]  /*41c0*/  FMUL.FTZ R123, R86, R79 ;  /* 0x0000004f567b7220 */ /* 0x000fe20000410000 */
[----:B------:R-:W-:Y:S01]  /*41d0*/  FMUL.FTZ R125, R88, R81 ;  /* 0x00000051587d7220 */ /* 0x000fe20000410000 */
[----:B------:R-:W-:-:S03]  /*41e0*/  IADD3 R156, R178, 0xa, RZ ;  /* 0x0000000ab29c7810 */ /* 0x000fc60007ffe0ff */
[----:B------:R-:W-:Y:S02]  /*41f0*/  FSEL R123, R123, RZ, !P2 ;  /* 0x000000ff7b7b7208 */ /* 0x000fe40005000000 */
[----:B------:R-:W-:Y:S01]  /*4200*/  FSEL R125, R125, RZ, !P6 ;  /* 0x000000ff7d7d7208 */ /* 0x000fe20007000000 */
[----:B------:R-:W-:-:S05]  /*4210*/  FMUL.FTZ R127, R90, R83 ;  /* 0x000000535a7f7220 */ /* 0x000fca0000410000 */
[----:B------:R-:W-:Y:S01]  /*4220*/  FSEL R127, R127, RZ, !P5 ;  /* 0x000000ff7f7f7208 */ /* 0x000fe20006800000 */
[----:B------:R-:W-:Y:S02]  /*4230*/  VIADD R176, R178, 0xc ;  /* 0x0000000cb2b07836 */ /* 0x000fe40000000000 */
[----:B--2---:R-:W-:-:S04]  /*4240*/  FMUL.FTZ R174, R20, 1.4426950216293334961 ;  /* 0x3fb8aa3b14ae7820 */ /* 0x004fc80000410000 */
[C---:B------:R-:W-:Y:S01]  /*4250*/  FMUL.FTZ R20, R174.reuse, R85 ;  /* 0x00000055ae147220 */ /* 0x040fe20000410000 */
[----:B------:R-:W-:-:S05]  /*4260*/  FMUL.FTZ R21, R174, R87 ;  /* 0x00000057ae157220 */ /* 0x000fca0000410000 */
[----:B------:R-:W0:Y:S01]  /*4270*/  MUFU.EX2 R20, R20 ;  /* 0x0000001400147308 */ /* 0x000e220000000800 */
[C---:B------:R-:W-:Y:S01]  /*4280*/  FMUL.FTZ R115, R174.reuse, R89 ;  /* 0x00000059ae737220 */ /* 0x040fe20000410000 */
[----:B------:R-:W-:-:S06]  /*4290*/  FMUL.FTZ R18, R174, R91 ;  /* 0x0000005bae127220 */ /* 0x000fcc0000410000 */
[----:B------:R-:W1:Y:S01]  /*42a0*/  MUFU.EX2 R21, R21 ;  /* 0x0000001500157308 */ /* 0x000e620000000800 */
[----:B------:R-:W-:-:S07]  /*42b0*/  FMUL.FTZ R19, R174, R77 ;  /* 0x0000004dae137220 */ /* 0x000fce0000410000 */
[----:B------:R1:W2:Y:S01]  /*42c0*/  MUFU.EX2 R148, R115 ;  /* 0x0000007300947308 */ /* 0x0002a20000000800 */
[----:B0-----:R-:W-:Y:S01]  /*42d0*/  FSEL R144, R20, 1, !P4 ;  /* 0x3f80000014907808 */ /* 0x001fe20006000000 */
[----:B------:R-:W-:-:S06]  /*42e0*/  FMUL.FTZ R20, R174, R79 ;  /* 0x0000004fae147220 */ /* 0x000fcc0000410000 */
[----:B------:R-:W0:Y:S01]  /*42f0*/  MUFU.EX2 R18, R18 ;  /* 0x0000001200127308 */ /* 0x000e220000000800 */
[----:B-1----:R-:W-:Y:S01]  /*4300*/  FSEL R115, R21, 1, !P3 ;  /* 0x3f80000015737808 */ /* 0x002fe20005800000 */
[----:B------:R-:W-:Y:S01]  /*4310*/  FMUL.FTZ R21, R174, R81 ;  /* 0x00000051ae157220 */ /* 0x000fe20000410000 */
[----:B------:R-:W-:-:S05]  /*4320*/  ISETP.GE.U32.AND P4, PT, R34, R59, PT ;  /* 0x0000003b2200720c */ /* 0x000fca0003f86070 */
[----:B------:R-:W1:Y:S01]  /*4330*/  MUFU.EX2 R19, R19 ;  /* 0x0000001300137308 */ /* 0x000e620000000800 */
[----:B------:R-:W-:-:S07]  /*4340*/  ISETP.GE.U32.AND P3, PT, R36, R59, PT ;  /* 0x0000003b2400720c */ /* 0x000fce0003f66070 */
[----:B------:R-:W3:Y:S01]  /*4350*/  MUFU.EX2 R20, R20 ;  /* 0x0000001400147308 */ /* 0x000ee20000000800 */
[----:B------:R-:W-:Y:S02]  /*4360*/  FSEL R117, R117, RZ, !P4 ;  /* 0x000000ff75757208 */ /* 0x000fe40006000000 */
[----:B--2---:R-:W-:-:S05]  /*4370*/  FSEL R148, R148, 1, !P4 ;  /* 0x3f80000094947808 */ /* 0x004fca0006000000 */
[----:B------:R-:W2:Y:S01]  /*4380*/  MUFU.EX2 R21, R21 ;  /* 0x0000001500157308 */ /* 0x000ea20000000800 */
[----:B------:R-:W-:Y:S02]  /*4390*/  ISETP.GE.U32.AND P4, PT, R150, R59, PT ;  /* 0x0000003b9600720c */ /* 0x000fe40003f86070 */
[----:B0-----:R-:W-:Y:S01]  /*43a0*/  FSEL R150, R18, 1, !P3 ;  /* 0x3f80000012967808 */ /* 0x001fe20005800000 */
[C---:B------:R-:W-:Y:S01]  /*43b0*/  FMUL.FTZ R18, R174.reuse, R83 ;  /* 0x00000053ae127220 */ /* 0x040fe20000410000 */
[----:B------:R-:W-:Y:S02]  /*43c0*/  FSEL R119, R119, RZ, !P3 ;  /* 0x000000ff77777208 */ /* 0x000fe40005800000 */
[----:B------:R-:W-:Y:S01]  /*43d0*/  ISETP.GE.U32.AND P3, PT, R37, R59, PT ;  /* 0x0000003b2500720c */ /* 0x000fe20003f66070 */
[----:B------:R0:W4:Y:S01]  /*43e0*/  MUFU.EX2 R158, R18 ;  /* 0x00000012009e7308 */ /* 0x0001220000000800 */
[----:B------:R-:W-:Y:S02]  /*43f0*/  FMUL.FTZ R145, R174, R93 ;  /* 0x0000005dae917220 */ /* 0x000fe40000410000 */
[----:B------:R-:W-:-:S02]  /*4400*/  FSEL R121, R121, RZ, !P3 ;  /* 0x000000ff79797208 */ /* 0x000fc40005800000 */
[----:B-1----:R-:W-:Y:S02]  /*4410*/  FSEL R152, R19, 1, !P3 ;  /* 0x3f80000013987808 */ /* 0x002fe40005800000 */
[-C--:B------:R-:W-:Y:S02]  /*4420*/  ISETP.GE.U32.AND P3, PT, R154, R59.reuse, PT ;  /* 0x0000003b9a00720c */ /* 0x080fe40003f66070 */
[----:B---3--:R-:W-:Y:S02]  /*4430*/  FSEL R154, R20, 1, !P2 ;  /* 0x3f800000149a7808 */ /* 0x008fe40005000000 */
[----:B------:R-:W-:Y:S02]  /*4440*/  IADD3 R20, R178, 0xb, RZ ;  /* 0x0000000bb2147810 */ /* 0x000fe40007ffe0ff */
[-C--:B------:R-:W-:Y:S02]  /*4450*/  ISETP.GE.U32.AND P2, PT, R156, R59.reuse, PT ;  /* 0x0000003b9c00720c */ /* 0x080fe40003f46070 */
[----:B--2---:R-:W-:Y:S01]  /*4460*/  FSEL R156, R21, 1, !P6 ;  /* 0x3f800000159c7808 */ /* 0x004fe20007000000 */
[----:B------:R-:W1:Y:S01]  /*4470*/  MUFU.EX2 R145, R145 ;  /* 0x0000009100917308 */ /* 0x000e620000000800 */
[----:B------:R-:W-:Y:S01]  /*4480*/  ISETP.GE.U32.AND P6, PT, R20, R59, PT ;  /* 0x0000003b1400720c */ /* 0x000fe20003fc6070 */
[----:B------:R-:W-:Y:S01]  /*4490*/  IMAD R20, R129, UR14, RZ ;  /* 0x0000000e81147c24 */ /* 0x000fe2000f8e02ff */
[----:B0-----:R-:W-:-:S02]  /*44a0*/  MOV R18, R6 ;  /* 0x0000000600127202 */ /* 0x001fc40000000f00 */
[----:B------:R-:W-:Y:S01]  /*44b0*/  MOV R19, R35 ;  /* 0x0000002300137202 */ /* 0x000fe20000000f00 */
[C---:B------:R-:W-:Y:S01]  /*44c0*/  IMAD R21, R111.reuse, UR15, R20 ;  /* 0x0000000f6f157c24 */ /* 0x040fe2000f8e0214 */
[----:B-----5:R-:W-:Y:S01]  /*44d0*/  STS [R57], R22 ;  /* 0x0000001639007388 */ /* 0x020fe20000000800 */
[----:B------:R-:W-:-:S03]  /*44e0*/  IMAD.WIDE.U32 R18, R111, UR14, R18 ;  /* 0x0000000e6f127c25 */ /* 0x000fc6000f8e0012 */
[----:B------:R-:W-:Y:S01]  /*44f0*/  STS [R58+0x80], R23 ;  /* 0x000080173a007388 */ /* 0x000fe20000000800 */
[----:B----4-:R-:W-:-:S03]  /*4500*/  FSEL R158, R158, 1, !P5 ;  /* 0x3f8000009e9e7808 */ /* 0x010fc60006800000 */
[----:B------:R-:W-:Y:S01]  /*4510*/  STS [R60+0x100], R131 ;  /* 0x000100833c007388 */ /* 0x000fe20000000800 */
[C---:B------:R-:W-:Y:S02]  /*4520*/  LEA R20, P5, R18.reuse, R14, 0x2 ;  /* 0x0000000e12147211 */ /* 0x040fe400078a10ff */
[----:B------:R-:W-:Y:S01]  /*4530*/  IADD3 R19, R19, R21, RZ ;  /* 0x0000001513137210 */ /* 0x000fe20007ffe0ff */
[----:B------:R-:W-:Y:S04]  /*4540*/  STS [R61+0x180], R64 ;  /* 0x000180403d007388 */ /* 0x000fe80000000800 */
[----:B------:R-:W-:Y:S01]  /*4550*/  STS [R62+0x200], R133 ;  /* 0x000200853e007388 */ /* 0x000fe20000000800 */
[----:B------:R-:W-:-:S03]  /*4560*/  LEA.HI.X R21, R18, R15, R19, 0x2, P5 ;  /* 0x0000000f12157211 */ /* 0x000fc600028f1413 */
[----:B------:R-:W-:Y:S01]  /*4570*/  STS [R63+0x280], R162 ;  /* 0x000280a23f007388 */ /* 0x000fe20000000800 */
[----:B------:R-:W-:-:S03]  /*4580*/  FMUL.FTZ R18, R174, R95 ;  /* 0x0000005fae127220 */ /* 0x000fc60000410000 */
[----:B------:R-:W-:Y:S04]  /*4590*/  STS [R65+0x300], R164 ;  /* 0x000300a441007388 */ /* 0x000fe80000000800 */
[----:B------:R-:W-:Y:S04]  /*45a0*/  STS [R66+0x380], R135 ;  /* 0x0003808742007388 */ /* 0x000fe80000000800 */
[----:B------:R-:W-:Y:S01]  /*45b0*/  STS [R67+0x400], R166 ;  /* 0x000400a643007388 */ /* 0x000fe20000000800 */
[----:B-1----:R-:W-:-:S03]  /*45c0*/  FSEL R160, R145, 1, !P4 ;  /* 0x3f80000091a07808 */ /* 0x002fc60006000000 */
[----:B------:R-:W-:Y:S01]  /*45d0*/  STS [R68+0x480], R137 ;  /* 0x0004808944007388 */ /* 0x000fe20000000800 */
[----:B------:R0:W1:Y:S03]  /*45e0*/  MUFU.EX2 R145, R18 ;  /* 0x0000001200917308 */ /* 0x0000660000000800 */
[----:B------:R-:W-:Y:S04]  /*45f0*/  STS [R69+0x500], R168 ;  /* 0x000500a845007388 */ /* 0x000fe80000000800 */
[----:B------:R-:W-:Y:S01]  /*4600*/  STS [R70+0x580], R139 ;  /* 0x0005808b46007388 */ /* 0x000fe20000000800 */
[----:B0-----:R-:W-:-:S03]  /*4610*/  FFMA.FTZ R18, R113, R115, R146 ;  /* 0x0000007371127223 */ /* 0x001fc60000010092 */
[----:B------:R-:W-:Y:S04]  /*4620*/  STS [R71+0x600], R170 ;  /* 0x000600aa47007388 */ /* 0x000fe80000000800 */
[----:B------:R0:W-:Y:S04]  /*4630*/  STS [R72+0x680], R141 ;  /* 0x0006808d48007388 */ /* 0x0001e80000000800 */
[----:B------:R-:W-:Y:S04]  /*4640*/  STS [R73+0x700], R172 ;  /* 0x000700ac49007388 */ /* 0x000fe80000000800 */
[----:B------:R-:W-:Y:S01]  /*4650*/  STS [R74+0x780], R143 ;  /* 0x0007808f4a007388 */ /* 0x000fe20000000800 */
[----:B------:R-:W-:Y:S01]  /*4660*/  NOP ;  /* 0x0000000000007918 */ /* 0x000fe20000000000 */
[----:B0-----:R-:W-:-:S02]  /*4670*/  FMUL.FTZ R141, R144, R115 ;  /* 0x00000073908d7220 */ /* 0x001fc40000410000 */
[----:B------:R0:W2:Y:S02]  /*4680*/  LDG.E R131, desc[UR10][R20.64] ;  /* 0x0000000a14837981 */ /* 0x0000a4000c1e1900 */
[----:B------:R-:W-:Y:S01]  /*4690*/  FMUL.FTZ R141, R148, R141 ;  /* 0x0000008d948d7220 */ /* 0x000fe20000410000 */
[----:B------:R-:W-:Y:S01]  /*46a0*/  FMUL.FTZ R19, R174, R97 ;  /* 0x00000061ae137220 */ /* 0x000fe20000410000 */
[----:B------:R-:W-:Y:S01]  /*46b0*/  FMUL.FTZ R135, R94, R95 ;  /* 0x0000005f5e877220 */ /* 0x000fe20000410000 */
[C---:B------:R-:W-:Y:S01]  /*46c0*/  FMUL.FTZ R137, R174.reuse, R99 ;  /* 0x00000063ae897220 */ /* 0x040fe20000410000 */
[----:B------:R-:W-:Y:S01]  /*46d0*/  FMUL.FTZ R139, R174, R101 ;  /* 0x00000065ae8b7220 */ /* 0x000fe20000410000 */
[----:B------:R-:W-:Y:S01]  /*46e0*/  FMUL.FTZ R129, R92, R93 ;  /* 0x0000005d5c817220 */ /* 0x000fe20000410000 */
[----:B------:R-:W-:Y:S01]  /*46f0*/  FMUL.FTZ R133, R96, R97 ;  /* 0x0000006160857220 */ /* 0x000fe20000410000 */
[----:B0-----:R-:W-:Y:S01]  /*4700*/  FFMA.FTZ R20, R148, R18, R117 ;  /* 0x0000001294147223 */ /* 0x001fe20000010075 */
[----:B------:R-:W-:Y:S01]  /*4710*/  FMUL.FTZ R141, R150, R141 ;  /* 0x0000008d968d7220 */ /* 0x000fe20000410000 */
[----:B-1----:R-:W-:Y:S01]  /*4720*/  FSEL R145, R145, 1, !P3 ;  /* 0x3f80000091917808 */ /* 0x002fe20005800000 */
[----:B------:R-:W-:Y:S01]  /*4730*/  FMUL.FTZ R64, R98, R99 ;  /* 0x0000006362407220 */ /* 0x000fe20000410000 */
[----:B------:R-:W-:Y:S01]  /*4740*/  FFMA.FTZ R21, R150, R20, R119 ;  /* 0x0000001496157223 */ /* 0x000fe20000010077 */
[----:B------:R-:W-:Y:S01]  /*4750*/  FMUL.FTZ R141, R152, R141 ;  /* 0x0000008d988d7220 */ /* 0x000fe20000410000 */
[----:B------:R-:W0:Y:S01]  /*4760*/  MUFU.EX2 R147, R19 ;  /* 0x0000001300937308 */ /* 0x000e220000000800 */
[----:B------:R-:W-:Y:S01]  /*4770*/  FMUL.FTZ R23, R100, R101 ;  /* 0x0000006564177220 */ /* 0x000fe20000410000 */
[----:B------:R-:W-:Y:S01]  /*4780*/  FFMA.FTZ R21, R152, R21, R121 ;  /* 0x0000001598157223 */ /* 0x000fe20000010079 */
[----:B------:R-:W-:Y:S01]  /*4790*/  FSEL R196, R135, RZ, !P3 ;  /* 0x000000ff87c47208 */ /* 0x000fe20005800000 */
[----:B------:R-:W-:Y:S01]  /*47a0*/  FMUL.FTZ R141, R154, R141 ;  /* 0x0000008d9a8d7220 */ /* 0x000fe20000410000 */
[----:B------:R-:W-:Y:S01]  /*47b0*/  IADD3 R178, R178, 0xd, RZ ;  /* 0x0000000db2b27810 */ /* 0x000fe20007ffe0ff */
[----:B------:R-:W-:Y:S01]  /*47c0*/  FFMA.FTZ R135, R154, R21, R123 ;  /* 0x000000159a877223 */ /* 0x000fe2000001007b */
[-C--:B------:R-:W-:Y:S01]  /*47d0*/  FMUL.FTZ R22, R102, R103.reuse ;  /* 0x0000006766167220 */ /* 0x080fe20000410000 */
[----:B------:R-:W1:Y:S01]  /*47e0*/  MUFU.EX2 R137, R137 ;  /* 0x0000008900897308 */ /* 0x000e620000000800 */
[----:B------:R-:W-:Y:S01]  /*47f0*/  FMUL.FTZ R20, R174, R103 ;  /* 0x00000067ae147220 */ /* 0x000fe20000410000 */
[C---:B------:R-:W-:Y:S01]  /*4800*/  FFMA.FTZ R135, R156.reuse, R135, R125 ;  /* 0x000000879c877223 */ /* 0x040fe2000001007d */
[----:B------:R-:W-:Y:S01]  /*4810*/  FMUL.FTZ R141, R156, R141 ;  /* 0x0000008d9c8d7220 */ /* 0x000fe20000410000 */
[----:B------:R-:W-:Y:S01]  /*4820*/  FSEL R129, R129, RZ, !P4 ;  /* 0x000000ff81817208 */ /* 0x000fe20006000000 */
[----:B------:R-:W-:Y:S01]  /*4830*/  FMUL.FTZ R21, R174, R105 ;  /* 0x00000069ae157220 */ /* 0x000fe20000410000 */
[C---:B------:R-:W-:Y:S01]  /*4840*/  FFMA.FTZ R135, R158.reuse, R135, R127 ;  /* 0x000000879e877223 */ /* 0x040fe2000001007f */
[----:B------:R-:W-:Y:S01]  /*4850*/  LDS R162, [R75] ;  /* 0x000000004ba27984 */ /* 0x000fe20000000800 */
[----:B------:R-:W3:Y:S01]  /*4860*/  MUFU.EX2 R139, R139 ;  /* 0x0000008b008b7308 */ /* 0x000ee20000000800 */
[----:B------:R-:W-:Y:S01]  /*4870*/  FMUL.FTZ R141, R158, R141 ;  /* 0x0000008d9e8d7220 */ /* 0x000fe20000410000 */
[----:B------:R-:W-:Y:S01]  /*4880*/  FFMA.FTZ R135, R160, R135, R129 ;  /* 0x00000087a0877223 */ /* 0x000fe20000010081 */
[----:B------:R-:W-:Y:S01]  /*4890*/  FMUL.FTZ R174, R174, R107 ;  /* 0x0000006baeae7220 */ /* 0x000fe20000410000 */
[----:B------:R-:W-:Y:S01]  /*48a0*/  LDS R164, [R75+0x4] ;  /* 0x000004004ba47984 */ /* 0x000fe20000000800 */
[----:B------:R-:W-:-:S03]  /*48b0*/  FMUL.FTZ R141, R160, R141 ;  /* 0x0000008da08d7220 */ /* 0x000fc60000410000 */
[----:B------:R-:W4:Y:S01]  /*48c0*/  MUFU.EX2 R20, R20 ;  /* 0x0000001400147308 */ /* 0x000f220000000800 */
[----:B------:R-:W-:Y:S01]  /*48d0*/  FSEL R198, R133, RZ, !P2 ;  /* 0x000000ff85c67208 */ /* 0x000fe20005000000 */
[----:B------:R-:W-:Y:S01]  /*48e0*/  FFMA.FTZ R135, R145, R135, R196 ;  /* 0x0000008791877223 */ /* 0x000fe200000100c4 */
[----:B0-----:R-:W-:Y:S01]  /*48f0*/  FSEL R147, R147, 1, !P2 ;  /* 0x3f80000093937808 */ /* 0x001fe20005000000 */
[----:B------:R-:W-:Y:S01]  /*4900*/  FMUL.FTZ R141, R145, R141 ;  /* 0x0000008d918d7220 */ /* 0x000fe20000410000 */
[----:B------:R-:W-:Y:S03]  /*4910*/  LDS R166, [R75+0x8] ;  /* 0x000008004ba67984 */ /* 0x000fe60000000800 */
[----:B------:R-:W0:Y:S01]  /*4920*/  MUFU.EX2 R21, R21 ;  /* 0x0000001500157308 */ /* 0x000e220000000800 */
[----:B------:R-:W-:Y:S01]  /*4930*/  ISETP.GE.U32.AND P4, PT, R176, R59, PT ;  /* 0x0000003bb000720c */ /* 0x000fe20003f86070 */
[----:B------:R-:W-:Y:S01]  /*4940*/  FFMA.FTZ R135, R147, R135, R198 ;  /* 0x0000008793877223 */ /* 0x000fe200000100c6 */
[----:B------:R-:W-:Y:S01]  /*4950*/  FSEL R200, R64, RZ, !P6 ;  /* 0x000000ff40c87208 */ /* 0x000fe20007000000 */
[----:B------:R-:W-:Y:S01]  /*4960*/  LDS R168, [R75+0xc] ;  /* 0x00000c004ba87984 */ /* 0x000fe20000000800 */
[----:B-1----:R-:W-:-:S03]  /*4970*/  FSEL R149, R137, 1, !P6 ;  /* 0x3f80000089957808 */ /* 0x002fc60007000000 */
[----:B------:R-:W1:Y:S01]  /*4980*/  MUFU.EX2 R174, R174 ;  /* 0x000000ae00ae7308 */ /* 0x000e620000000800 */
[----:B------:R-:W-:Y:S01]  /*4990*/  FMUL.FTZ R141, R147, R141 ;  /* 0x0000008d938d7220 */ /* 0x000fe20000410000 */
[----:B------:R-:W-:Y:S01]  /*49a0*/  ISETP.GE.U32.AND P5, PT, R178, R59, PT ;  /* 0x0000003bb200720c */ /* 0x000fe20003fa6070 */
[----:B------:R-:W-:Y:S01]  /*49b0*/  FFMA.FTZ R135, R149, R135, R200 ;  /* 0x0000008795877223 */ /* 0x000fe200000100c8 */
[----:B------:R-:W-:Y:S01]  /*49c0*/  FSEL R202, R23, RZ, !P4 ;  /* 0x000000ff17ca7208 */ /* 0x000fe20006000000 */
[----:B------:R-:W-:Y:S01]  /*49d0*/  FMUL.FTZ R19, R104, R105 ;  /* 0x0000006968137220 */ /* 0x000fe20000410000 */
[----:B---3--:R-:W-:Y:S01]  /*49e0*/  FSEL R151, R139, 1, !P4 ;  /* 0x3f8000008b977808 */ /* 0x008fe20006000000 */
[----:B------:R-:W-:Y:S01]  /*49f0*/  FMUL.FTZ R141, R149, R141 ;  /* 0x0000008d958d7220 */ /* 0x000fe20000410000 */
[----:B------:R-:W-:Y:S01]  /*4a00*/  ISETP.GE.U32.AND P3, PT, R38, R59, PT ;  /* 0x0000003b2600720c */ /* 0x000fe20003f66070 */
[----:B------:R-:W-:Y:S01]  /*4a10*/  FMUL.FTZ R18, R106, R107 ;  /* 0x0000006b6a127220 */ /* 0x000fe20000410000 */
[----:B------:R-:W-:Y:S01]  /*4a20*/  FSEL R204, R22, RZ, !P5 ;  /* 0x000000ff16cc7208 */ /* 0x000fe20006800000 */
[C---:B------:R-:W-:Y:S01]  /*4a30*/  FFMA.FTZ R135, R151.reuse, R135, R202 ;  /* 0x0000008797877223 */ /* 0x040fe200000100ca */
[----:B----4-:R-:W-:Y:S01]  /*4a40*/  FSEL R153, R20, 1, !P5 ;  /* 0x3f80000014997808 */ /* 0x010fe20006800000 */
[----:B------:R-:W-:Y:S01]  /*4a50*/  FMUL.FTZ R141, R151, R141 ;  /* 0x0000008d978d7220 */ /* 0x000fe20000410000 */
[----:B------:R-:W-:Y:S01]  /*4a60*/  ISETP.GE.U32.AND P2, PT, R39, R59, PT ;  /* 0x0000003b2700720c */ /* 0x000fe20003f46070 */
[----:B------:R-:W-:Y:S01]  /*4a70*/  LDS R170, [R75+0x10] ;  /* 0x000010004baa7984 */ /* 0x000fe20000000800 */
[----:B------:R-:W-:Y:S01]  /*4a80*/  FSEL R206, R19, RZ, !P3 ;  /* 0x000000ff13ce7208 */ /* 0x000fe20005800000 */
[----:B------:R-:W-:Y:S01]  /*4a90*/  FFMA.FTZ R135, R153, R135, R204 ;  /* 0x0000008799877223 */ /* 0x000fe200000100cc */
[----:B0-----:R-:W-:Y:S01]  /*4aa0*/  FSEL R155, R21, 1, !P3 ;  /* 0x3f800000159b7808 */ /* 0x001fe20005800000 */
[----:B------:R-:W-:Y:S01]  /*4ab0*/  FMUL.FTZ R141, R153, R141 ;  /* 0x0000008d998d7220 */ /* 0x000fe20000410000 */
[----:B------:R-:W-:Y:S01]  /*4ac0*/  FSEL R208, R18, RZ, !P2 ;  /* 0x000000ff12d07208 */ /* 0x000fe20005000000 */
[----:B------:R-:W-:Y:S01]  /*4ad0*/  LDS R172, [R75+0x14] ;  /* 0x000014004bac7984 */ /* 0x000fe20000000800 */
[----:B-1----:R-:W-:Y:S01]  /*4ae0*/  FSEL R157, R174, 1, !P2 ;  /* 0x3f800000ae9d7808 */ /* 0x002fe20005000000 */
[C---:B------:R-:W-:Y:S01]  /*4af0*/  FFMA.FTZ R135, R155.reuse, R135, R206 ;  /* 0x000000879b877223 */ /* 0x040fe200000100ce */
[----:B------:R-:W-:Y:S01]  /*4b00*/  FMUL.FTZ R141, R155, R141 ;  /* 0x0000008d9b8d7220 */ /* 0x000fe20000410000 */
[----:B------:R-:W-:Y:S01]  /*4b10*/  ISETP.GE.AND P2, PT, R30, 0x1, PT ;  /* 0x000000011e00780c */ /* 0x000fe20003f46270 */
[----:B------:R-:W0:Y:S01]  /*4b20*/  S2R R23, SR_CgaCtaId ;  /* 0x0000000000177919 */ /* 0x000e220000008800 */
[C---:B------:R-:W-:Y:S01]  /*4b30*/  FFMA.FTZ R19, R157.reuse, R135, R208 ;  /* 0x000000879d137223 */ /* 0x040fe200000100d0 */
[----:B------:R-:W-:Y:S01]  /*4b40*/  FMUL.FTZ R18, R157, R141 ;  /* 0x0000008d9d127220 */ /* 0x000fe20000410000 */
[----:B------:R-:W-:Y:S01]  /*4b50*/  MOV R64, 0x400 ;  /* 0x0000040000407802 */ /* 0x000fe20000000f00 */
[----:B------:R-:W-:Y:S04]  /*4b60*/  LDS R174, [R75+0x18] ;  /* 0x000018004bae7984 */ /* 0x000fe80000000800 */
[----:B------:R-:W1:Y:S04]  /*4b70*/  SHFL.UP PT, R20, R19, 0x1, RZ ;  /* 0x0420000013147989 */ /* 0x000e6800000e00ff */
[----:B------:R-:W3:Y:S04]  /*4b80*/  SHFL.UP PT, R21, R18, 0x1, RZ ;  /* 0x0420000012157989 */ /* 0x000ee800000e00ff */
[----:B------:R-:W-:Y:S04]  /*4b90*/  LDS R176, [R75+0x1c] ;  /* 0x00001c004bb07984 */ /* 0x000fe80000000800 */
[----:B------:R-:W-:Y:S04]  /*4ba0*/  LDS R178, [R75+0x20] ;  /* 0x000020004bb27984 */ /* 0x000fe80000000800 */
[----:B------:R-:W-:Y:S04]  /*4bb0*/  LDS R180, [R75+0x24] ;  /* 0x000024004bb47984 */ /* 0x000fe80000000800 */
[----:B------:R-:W-:Y:S01]  /*4bc0*/  LDS R182, [R75+0x28] ;  /* 0x000028004bb67984 */ /* 0x000fe20000000800 */
[----:B-1----:R-:W-:-:S03]  /*4bd0*/  @P2 FFMA.FTZ R19, R18, R20, R19 ;  /* 0x0000001412132223 */ /* 0x002fc60000010013 */
[----:B------:R-:W-:Y:S01]  /*4be0*/  LDS R184, [R75+0x2c] ;  /* 0x00002c004bb87984 */ /* 0x000fe20000000800 */
[----:B---3--:R-:W-:-:S03]  /*4bf0*/  @P2 FMUL.FTZ R18, R18, R21 ;  /* 0x0000001512122220 */ /* 0x008fc60000410000 */
[----:B------:R-:W1:Y:S04]  /*4c00*/  SHFL.UP PT, R20, R19, 0x2, RZ ;  /* 0x0440000013147989 */ /* 0x000e6800000e00ff */
[----:B------:R-:W3:Y:S01]  /*4c10*/  SHFL.UP PT, R21, R18, 0x2, RZ ;  /* 0x0440000012157989 */ /* 0x000ee200000e00ff */
[----:B------:R-:W-:-:S03]  /*4c20*/  ISETP.GE.AND P2, PT, R30, 0x2, PT ;  /* 0x000000021e00780c */ /* 0x000fc60003f46270 */
[----:B------:R-:W-:Y:S04]  /*4c30*/  LDS R186, [R75+0x30] ;  /* 0x000030004bba7984 */ /* 0x000fe80000000800 */
[----:B------:R-:W-:Y:S04]  /*4c40*/  LDS R188, [R75+0x34] ;  /* 0x000034004bbc7984 */ /* 0x000fe80000000800 */
[----:B------:R-:W-:Y:S04]  /*4c50*/  LDS R190, [R75+0x38] ;  /* 0x000038004bbe7984 */ /* 0x000fe80000000800 */
[----:B------:R-:W-:Y:S01]  /*4c60*/  LDS R192, [R75+0x3c] ;  /* 0x00003c004bc07984 */ /* 0x000fe20000000800 */
[C---:B-1----:R-:W-:Y:S01]  /*4c70*/  @P2 FFMA.FTZ R19, R18.reuse, R20, R19 ;  /* 0x0000001412132223 */ /* 0x042fe20000010013 */
[----:B---3--:R-:W-:-:S04]  /*4c80*/  @P2 FMUL.FTZ R18, R18, R21 ;  /* 0x0000001512122220 */ /* 0x008fc80000410000 */
[----:B------:R-:W1:Y:S04]  /*4c90*/  SHFL.UP PT, R20, R19, 0x4, RZ ;  /* 0x0480000013147989 */ /* 0x000e6800000e00ff */
[----:B------:R-:W3:Y:S01]  /*4ca0*/  SHFL.UP PT, R21, R18, 0x4, RZ ;  /* 0x0480000012157989 */ /* 0x000ee200000e00ff */
[----:B------:R-:W-:-:S13]  /*4cb0*/  ISETP.GE.AND P2, PT, R30, 0x4, PT ;  /* 0x000000041e00780c */ /* 0x000fda0003f46270 */
[C---:B-1----:R-:W-:Y:S01]  /*4cc0*/  @P2 FFMA.FTZ R19, R18.reuse, R20, R19 ;  /* 0x0000001412132223 */ /* 0x042fe20000010013 */
[----:B---3--:R-:W-:-:S04]  /*4cd0*/  @P2 FMUL.FTZ R18, R18, R21 ;  /* 0x0000001512122220 */ /* 0x008fc80000410000 */
[----:B------:R-:W1:Y:S04]  /*4ce0*/  SHFL.UP PT, R20, R19, 0x8, RZ ;  /* 0x0500000013147989 */ /* 0x000e6800000e00ff */
[----:B------:R-:W3:Y:S01]  /*4cf0*/  SHFL.UP PT, R21, R18, 0x8, RZ ;  /* 0x0500000012157989 */ /* 0x000ee200000e00ff */
[----:B------:R-:W-:Y:S02]  /*4d00*/  ISETP.GE.AND P2, PT, R30, 0x8, PT ;  /* 0x000000081e00780c */ /* 0x000fe40003f46270 */
[----:B0-----:R-:W-:-:S11]  /*4d10*/  LEA R64, R23, R64, 0x18 ;  /* 0x0000004017407211 */ /* 0x001fd600078ec0ff */
[C---:B-1----:R-:W-:Y:S01]  /*4d20*/  @P2 FFMA.FTZ R19, R18.reuse, R20, R19 ;  /* 0x0000001412132223 */ /* 0x042fe20000010013 */
[----:B---3--:R-:W-:-:S04]  /*4d30*/  @P2 FMUL.FTZ R18, R18, R21 ;  /* 0x0000001512122220 */ /* 0x008fc80000410000 */
[----:B------:R-:W0:Y:S04]  /*4d40*/  SHFL.UP PT, R22, R19, 0x10, RZ ;  /* 0x0600000013167989 */ /* 0x000e2800000e00ff */
[----:B------:R-:W1:Y:S01]  /*4d50*/  SHFL.UP PT, R23, R18, 0x10, RZ ;  /* 0x0600000012177989 */ /* 0x000e6200000e00ff */
[----:B------:R-:W-:Y:S01]  /*4d60*/  ISETP.GE.AND P2, PT, R30, 0x10, PT ;  /* 0x000000101e00780c */ /* 0x000fe20003f46270 */
[----:B------:R-:W-:Y:S01]  /*4d70*/  IMAD R159, R111, 0x8, R64 ;  /* 0x000000086f9f7824 */ /* 0x000fe200078e0240 */
[----:B------:R-:W-:Y:S02]  /*4d80*/  MOV R21, RZ ;  /* 0x000000ff00157202 */ /* 0x000fe40000000f00 */
[----:B------:R-:W-:-:S06]  /*4d90*/  MOV R20, 0x3f800000 ;  /* 0x3f80000000147802 */ /* 0x000fcc0000000f00 */
[----:B------:R-:W3:Y:S03]  /*4da0*/  @!P0 LDS.64 R20, [R159+0x870] ;  /* 0x000870009f148984 */ /* 0x000ee60000000a00 */
[C---:B0-----:R-:W-:Y:S01]  /*4db0*/  @P2 FFMA.FTZ R19, R18.reuse, R22, R19 ;  /* 0x0000001612132223 */ /* 0x041fe20000010013 */
[----:B-1----:R-:W-:Y:S01]  /*4dc0*/  @P2 FMUL.FTZ R18, R18, R23 ;  /* 0x0000001712122220 */ /* 0x002fe20000410000 */
[----:B------:R-:W-:-:S13]  /*4dd0*/  ISETP.NE.AND P2, PT, R30, 0x1f, PT ;  /* 0x0000001f1e00780c */ /* 0x000fda0003f45270 */
        /* <DEDUP_REMOVED lines=25> */
[-C--:B--2---:R-:W-:Y:S01]  /*4f70*/  FMUL.FTZ R113, R162, R131.reuse ;  /* 0x00000083a2717220 */ /* 0x084fe20000410000 */
        /* <DEDUP_REMOVED lines=15> */
[----:B------:R-:W-:Y:S01]  /*5070*/  FMUL.FTZ R131, R192, R131 ;  /* 0x00000083c0837220 */ /* 0x000fe20000410000 */
[----:B------:R-:W-:Y:S01]  /*5080*/  FFMA.FTZ R147, R147, R145, R198 ;  /* 0x0000009193937223 */ /* 0x000fe200000100c6 */
[----:B------:R-:W-:Y:S01]  /*5090*/  FMUL.FTZ R22, R22, R20 ;  /* 0x0000001416167220 */ /* 0x000fe20000410000 */
[----:B------:R-:W-:Y:S06]  /*50a0*/  @P2 BRA `(.L_x_4040) ;  /* 0x0000000000202947 */ /* 0x000fec0003800000 */
[----:B------:R-:W-:Y:S01]  /*50b0*/  IMAD R18, R31, R140, R111 ;  /* 0x0000008c1f127224 */ /* 0x000fe200078e026f */
[----:B------:R0:W-:Y:S04]  /*50c0*/  STS.64 [R159+0x870], R22 ;  /* 0x000870169f007388 */ /* 0x0001e80000000a00 */
[----:B------:R-:W-:Y:S02]  /*50d0*/  SHF.R.S32.HI R20, RZ, 0x1f, R18 ;  /* 0x0000001fff147819 */ /* 0x000fe40000011412 */
[----:B------:R-:W-:-:S04]  /*50e0*/  IADD3 R19, P2, R29, R18, RZ ;  /* 0x000000121d137210 */ /* 0x000fc80007f5e0ff */
[----:B------:R-:W-:Y:S02]  /*50f0*/  LEA.HI.X.SX32 R20, R29, R20, 0x1, P2 ;  /* 0x000000141d147211 */ /* 0x000fe400010f0eff */
[----:B------:R-:W-:-:S04]  /*5100*/  LEA R18, P2, R19, R16, 0x3 ;  /* 0x0000001013127211 */ /* 0x000fc800078418ff */
[----:B------:R-:W-:-:S05]  /*5110*/  LEA.HI.X R19, R19, R17, R20, 0x3, P2 ;  /* 0x0000001113137211 */ /* 0x000fca00010f1c14 */
[----:B------:R0:W-:Y:S04]  /*5120*/  STG.E.64 desc[UR10][R18.64], R22 ;  /* 0x0000001612007986 */ /* 0x0001e8000c101b0a */
.L_x_4040:
[----:B------:R-:W-:Y:S05]  /*5130*/  BSYNC B0 ;  /* 0x0000000000007941 */ /* 0x000fea0003800000 */
.L_x_4039:
[----:B------:R-:W-:Y:S01]  /*5140*/  FFMA.FTZ R149, R149, R147, R200 ;  /* 0x0000009395957223 */ /* 0x000fe200000100c8 */
        /* <DEDUP_REMOVED lines=23> */
.L_x_4038:
[----:B------:R-:W-:Y:S01]  /*52c0*/  BAR.SYNC.DEFER_BLOCKING 0x0 ;  /* 0x0000000000007b1d */ /* 0x000fe20000010000 */
[----:B------:R-:W-:-:S07]  /*52d0*/  ISETP.NE.AND P0, PT, R28, RZ, PT ;  /* 0x000000ff1c00720c */ /* 0x000fce0003f05270 */
[----:B------:R-:W1:Y:S01]  /*52e0*/  LDC.64 R16, c[0x0][0x2b0] ;  /* 0x0000ac00ff107b82 */ /* 0x000e620000000a00 */
[----:B------:R-:W-:Y:S01]  /*52f0*/  BSSY B0, `(.L_x_4042) ;  /* 0x0000039000007945 */ /* 0x000fe20003800000 */
[----:B------:R-:W-:Y:S04]  /*5300*/  STS [R75], R108 ;  /* 0x0000006c4b007388 */ /* 0x000fe80000000800 */
[----:B------:R-:W-:Y:S01]  /*5310*/  STS [R75+0x4], R110 ;  /* 0x0000046e4b007388 */ /* 0x000fe20000000800 */
[----:B-1----:R-:W-:-:S03]  /*5320*/  IMAD R14, R16, UR12, RZ ;  /* 0x0000000c100e7c24 */ /* 0x002fc6000f8e02ff */
[----:B------:R-:W-:Y:S01]  /*5330*/  STS [R75+0x8], R112 ;  /* 0x000008704b007388 */ /* 0x000fe20000000800 */
[----:B------:R-:W-:-:S03]  /*5340*/  IMAD.WIDE.U32 R12, R16, UR7, RZ ;  /* 0x00000007100c7c25 */ /* 0x000fc6000f8e00ff */
        /* <DEDUP_REMOVED lines=37> */
[----:B------:R-:W-:Y:S01]  /*55a0*/  IMAD.SHL.U32 R15, R31, 0x200, RZ ;  /* 0x000002001f0f7824 */ /* 0x000fe200078e00ff */
[----:B------:R-:W-:Y:S02]  /*55b0*/  ULDC.64 UR4, c[0x0][0x2b8] ;  /* 0x0000ae0000047ab9 */ /* 0x000fe40000000a00 */
[----:B------:R-:W-:Y:S02]  /*55c0*/  IMAD R59, R24, UR4, RZ ;  /* 0x00000004183b7c24 */ /* 0x000fe4000f8e02ff */
[----:B------:R-:W-:Y:S02]  /*55d0*/  IADD3 R14, P0, R2, R15, RZ ;  /* 0x0000000f020e7210 */ /* 0x000fe40007f1e0ff */
[----:B------:R-:W-:Y:S02]  /*55e0*/  IMAD R59, R0, UR5, R59 ;  /* 0x00000005003b7c24 */ /* 0x000fe4000f8e023b */
        /* <DEDUP_REMOVED lines=9> */
.L_x_4043:
[----:B------:R-:W-:Y:S05]  /*5680*/  BSYNC B0 ;  /* 0x0000000000007941 */ /* 0x000fea0003800000 */
.L_x_4042:
[----:B0-----:R-:W0:Y:S01]  /*5690*/  LDC.64 R16, c[0x0][0x308] ;  /* 0x0000c200ff107b82 */ /* 0x001e220000000a00 */
[----:B------:R-:W-:Y:S01]  /*56a0*/  MOV R14, R12 ;  /* 0x0000000c000e7202 */ /* 0x000fe20000000f00 */
[----:B------:R-:W-:Y:S01]  /*56b0*/  ULDC.64 UR4, c[0x0][0x2b8] ;  /* 0x0000ae0000047ab9 */ /* 0x000fe20000000a00 */
[----:B------:R-:W-:Y:S01]  /*56c0*/  MOV R15, R87 ;  /* 0x00000057000f7202 */ /* 0x000fe20000000f00 */
[----:B------:R-:W-:Y:S01]  /*56d0*/  IMAD R13, R24, UR4, RZ ;  /* 0x00000004180d7c24 */ /* 0x000fe2000f8e02ff */
[-C--:B------:R-:W-:Y:S01]  /*56e0*/  ISETP.GE.AND P4, PT, R45, R85.reuse, PT ;  /* 0x000000552d00720c */ /* 0x080fe20003f86270 */
[----:B------:R-:W-:Y:S01]  /*56f0*/  IMAD.SHL.U32 R57, R31, 0x200, RZ ;  /* 0x000002001f397824 */ /* 0x000fe200078e00ff */
[-C--:B------:R-:W-:Y:S01]  /*5700*/  ISETP.GE.AND P5, PT, R46, R85.reuse, PT ;  /* 0x000000552e00720c */ /* 0x080fe20003fa6270 */
[C---:B------:R-:W-:Y:S01]  /*5710*/  IMAD.WIDE.U32 R14, R0.reuse, UR4, R14 ;  /* 0x00000004000e7c25 */ /* 0x040fe2000f8e000e */
[-C--:B------:R-:W-:Y:S01]  /*5720*/  ISETP.GE.AND P6, PT, R47, R85.reuse, PT ;  /* 0x000000552f00720c */ /* 0x080fe20003fc6270 */
[----:B------:R-:W-:Y:S01]  /*5730*/  ULDC UR4, c[0x0][0x224] ;  /* 0x0000890000047ab9 */ /* 0x000fe20000000800 */
[----:B------:R-:W-:Y:S01]  /*5740*/  SHF.R.S32.HI R59, RZ, 0x1f, R57 ;  /* 0x0000001fff3b7819 */ /* 0x000fe20000011439 */
[----:B------:R-:W-:Y:S01]  /*5750*/  IMAD R18, R0, UR5, R13 ;  /* 0x0000000500127c24 */ /* 0x000fe2000f8e020d */
[----:B------:R-:W-:-:S02]  /*5760*/  ISETP.GE.AND P2, PT, R40, R85, PT ;  /* 0x000000552800720c */ /* 0x000fc40003f46270 */
        /* <DEDUP_REMOVED lines=22> */
[----:B------:R-:W-:Y:S01]  /*58d0*/  @!P1 STG.E desc[UR10][R12.64+0x100], R21 ;  /* 0x000100150c009986 */ /* 0x000fe2000c10190a */
[----:B------:R-:W-:-:S03]  /*58e0*/  ISETP.GE.AND P1, PT, R49, R85, PT ;  /* 0x000000553100720c */ /* 0x000fc60003f26270 */
[----:B------:R-:W-:Y:S01]  /*58f0*/  @!P2 STG.E desc[UR10][R12.64+0x200], R23 ;  /* 0x000200170c00a986 */ /* 0x000fe2000c10190a */
[----:B------:R-:W-:-:S03]  /*5900*/  ISETP.GE.AND P2, PT, R50, R85, PT ;  /* 0x000000553200720c */ /* 0x000fc60003f46270 */
[----:B------:R-:W-:Y:S01]  /*5910*/  @!P3 STG.E desc[UR10][R12.64+0x280], R63 ;  /* 0x0002803f0c00b986 */ /* 0x000fe2000c10190a */
[----:B------:R-:W-:-:S03]  /*5920*/  ISETP.GE.AND P3, PT, R51, R85, PT ;  /* 0x000000553300720c */ /* 0x000fc60003f66270 */
[----:B------:R-:W-:Y:S01]  /*5930*/  @!P0 STG.E desc[UR10][R12.64+0x480], R75 ;  /* 0x0004804b0c008986 */ /* 0x000fe2000c10190a */
[----:B------:R-:W-:-:S03]  /*5940*/  ISETP.GE.AND P0, PT, R31, UR4, PT ;  /* 0x000000041f007c0c */ /* 0x000fc6000bf06270 */
[----:B------:R-:W-:Y:S01]  /*5950*/  @!P1 STG.E desc[UR10][R12.64+0x500], R69 ;  /* 0x000500450c009986 */ /* 0x000fe2000c10190a */
[----:B------:R-:W-:-:S03]  /*5960*/  IADD3 R78, P1, R10, 0x800, RZ ;  /* 0x000008000a4e7810 */ /* 0x000fc60007f3e0ff */
[----:B------:R0:W-:Y:S01]  /*5970*/  @!P2 STG.E desc[UR10][R12.64+0x580], R79 ;  /* 0x0005804f0c00a986 */ /* 0x0001e2000c10190a */
[----:B------:R-:W-:-:S03]  /*5980*/  IADD3 R14, P2, R8, 0x800, RZ ;  /* 0x00000800080e7810 */ /* 0x000fc60007f5e0ff */
[----:B------:R1:W-:Y:S01]  /*5990*/  @!P3 STG.E desc[UR10][R12.64+0x600], R71 ;  /* 0x000600470c00b986 */ /* 0x0003e2000c10190a */
[----:B------:R-:W-:Y:S02]  /*59a0*/  IADD3 R55, P3, R55, 0x800, RZ ;  /* 0x0000080037377810 */ /* 0x000fe40007f7e0ff */
[----:B------:R-:W-:Y:S02]  /*59b0*/  IADD3.X R9, RZ, R9, RZ, P2, !PT ;  /* 0x00000009ff097210 */ /* 0x000fe400017fe4ff */
[----:B------:R-:W-:Y:S02]  /*59c0*/  IADD3.X R56, RZ, R56, RZ, P3, !PT ;  /* 0x00000038ff387210 */ /* 0x000fe40001ffe4ff */
[----:B0-----:R-:W-:Y:S01]  /*59d0*/  IADD3.X R79, RZ, R11, RZ, P1, !PT ;  /* 0x0000000bff4f7210 */ /* 0x001fe20000ffe4ff */
[----:B------:R-:W-:Y:S06]  /*59e0*/  @!P0 BRA `(.L_x_4044) ;  /* 0xffffffac00988947 */ /* 0x000fec000383ffff */
[----:B------:R-:W-:Y:S05]  /*59f0*/  EXIT ;  /* 0x000000000000794d */ /* 0x000fea0003800000 */
.L_x_4045:
        /* <DEDUP_REMOVED lines=16> */
.L_x_5274:


//--------------------- .text._Z25selective_scan_fwd_kernelI32Selective_Scan_fwd_kernel_traitsILi32ELi16ELi1ELb0ELb0ELb1ELb1EffEEv13SSMParamsBase --------------------------
	.section	.text._Z25selective_scan_fwd_kernelI32Selective_Scan_fwd_kernel_traitsILi32ELi16ELi1ELb0ELb0ELb1ELb1EffEEv13SSMParamsBase,"ax",@progbits
	.align	128
        .global         _Z25selective_scan_fwd_kernelI32Selective_Scan_fwd_kernel_traitsILi32ELi16ELi1ELb0ELb0ELb1ELb1EffEEv13SSMParamsBase
        .type           _Z25selective_scan_fwd_kernelI32Selective_Scan_fwd_kernel_traitsILi32ELi16ELi1ELb0ELb0ELb1ELb1EffEEv13SSMParamsBase,@function
        .size           _Z25selective_scan_fwd_kernelI32Selective_Scan_fwd_kernel_traitsILi32ELi16ELi1ELb0ELb0ELb1ELb1EffEEv13SSMParamsBase,(.L_x_5275 - _Z25selective_scan_fwd_kernelI32Selective_Scan_fwd_kernel_traitsILi32ELi16ELi1ELb0ELb0ELb1ELb1EffEEv13SSMParamsBase)
        .other          _Z25selective_scan_fwd_kernelI32Selective_Scan_fwd_kernel_traitsILi32ELi16ELi1ELb0ELb0ELb1ELb1EffEEv13SSMParamsBase,@"STO_CUDA_ENTRY STV_DEFAULT"
_Z25selective_scan_fwd_kernelI32Selective_Scan_fwd_kernel_traitsILi32ELi16ELi1ELb0ELb0ELb1ELb1EffEEv13SSMParamsBase:
.text._Z25selective_scan_fwd_kernelI32Selective_Scan_fwd_kernel_traitsILi32ELi16ELi1ELb0ELb0ELb1ELb1EffEEv13SSMParamsBase:
        /* <DEDUP_REMOVED lines=27> */
[----:B------:R3:W0:Y:S03]  /*01b0*/  F2I.FTZ.U32.TRUNC.NTZ R7, R6 ;  /* 0x0000000600077305 */ /* 0x000626000021f000 */
[----:B------:R0:W5:Y:S01]  /*01c0*/  @P1 LDG.E R26, desc[UR10][R4.64] ;  /* 0x0000000a041a1981 */ /* 0x000162000c1e1900 */
[----:B--2---:R-:W-:Y:S01]  /*01d0*/  IABS R2, R0 ;  /* 0x0000000000027213 */ /* 0x004fe20000000000 */
[----:B---3--:R-:W-:Y:S01]  /*01e0*/  IMAD.MOV.U32 R6, RZ, RZ, RZ ;  /* 0x000000ffff067224 */ /* 0x008fe200078e00ff */
[----:B0-----:R-:W-:-:S05]  /*01f0*/  IADD3 R10, RZ, -R7, RZ ;  /* 0x80000007ff0a7210 */ /* 0x001fca0007ffe0ff */
[----:B------:R-:W-:-:S04]  /*0200*/  IMAD R3, R10, R9, RZ ;  /* 0x000000090a037224 */ /* 0x000fc800078e02ff */
[----:B------:R-:W-:-:S06]  /*0210*/  IMAD.HI.U32 R7, R7, R3, R6 ;  /* 0x0000000307077227 */ /* 0x000fcc00078e0006 */
[----:B------:R-:W-:-:S05]  /*0220*/  IMAD.HI.U32 R7, R7, R2, RZ ;  /* 0x0000000207077227 */ /* 0x000fca00078e00ff */
[----:B------:R-:W-:-:S05]  /*0230*/  IADD3 R3, -R7, RZ, RZ ;  /* 0x000000ff07037210 */ /* 0x000fca0007ffe1ff */
[----:B------:R-:W-:-:S05]  /*0240*/  IMAD R2, R9, R3, R2 ;  /* 0x0000000309027224 */ /* 0x000fca00078e0202 */
[----:B------:R-:W-:-:S13]  /*0250*/  ISETP.GT.U32.AND P1, PT, R9, R2, PT ;  /* 0x000000020900720c */ /* 0x000fda0003f24070 */
[----:B------:R-:W-:-:S04]  /*0260*/  @!P1 IADD3 R2, R2, -R9, RZ ;  /* 0x8000000902029210 */ /* 0x000fc80007ffe0ff */
[----:B------:R-:W-:Y:S02]  /*0270*/  ISETP.GE.U32.AND P0, PT, R2, R9, PT ;  /* 0x000000090200720c */ /* 0x000fe40003f06070 */
[----:B------:R-:W-:Y:S02]  /*0280*/  @!P1 IADD3 R7, R7, 0x1, RZ ;  /* 0x0000000107079810 */ /* 0x000fe40007ffe0ff */
[----:B------:R-:W-:Y:S02]  /*0290*/  LOP3.LUT R2, R0, R11, RZ, 0x3c, !PT ;  /* 0x0000000b00027212 */ /* 0x000fe400078e3cff */
[----:B------:R-:W-:Y:S02]  /*02a0*/  ISETP.NE.AND P1, PT, R11, RZ, PT ;  /* 0x000000ff0b00720c */ /* 0x000fe40003f25270 */
[----:B------:R-:W-:-:S05]  /*02b0*/  ISETP.GE.AND P2, PT, R2, RZ, PT ;  /* 0x000000ff0200720c */ /* 0x000fca0003f46270 */
[----:B------:R-:W-:Y:S02]  /*02c0*/  @P0 IADD3 R7, R7, 0x1, RZ ;  /* 0x0000000107070810 */ /* 0x000fe40007ffe0ff */
[----:B------:R-:W-:Y:S01]  /*02d0*/  ISETP.GE.AND P0, PT, R17, 0x1, PT ;  /* 0x000000011100780c */ /* 0x000fe20003f06270 */
[----:B------:R-:W-:-:S05]  /*02e0*/  USHF.R.S32.HI UR12, URZ, 0x1f, UR7 ;  /* 0x0000001f3f0c7899 */ /* 0x000fca0008011407 */
[----:B------:R-:W-:Y:S01]  /*02f0*/  @!P2 IMAD.MOV R7, RZ, RZ, -R7 ;  /* 0x000000ffff07a224 */ /* 0x000fe200078e0a07 */
[----:B------:R-:W-:-:S06]  /*0300*/  @!P1 LOP3.LUT R7, RZ, R11, RZ, 0x33, !PT ;  /* 0x0000000bff079212 */ /* 0x000fcc00078e33ff */
        /* <DEDUP_REMOVED lines=8> */
[----:B------:R-:W-:Y:S01]  /*0390*/  MOV R31, RZ ;  /* 0x000000ff001f7202 */ /* 0x000fe20000000f00 */
[----:B------:R-:W-:Y:S01]  /*03a0*/  IMAD R2, R3, R54, RZ ;  /* 0x0000003603027224 */ /* 0x000fe200078e02ff */
[----:B------:R-:W-:Y:S01]  /*03b0*/  ULDC.64 UR8, c[0x0][0x288] ;  /* 0x0000a20000087ab9 */ /* 0x000fe20000000a00 */
[----:B------:R-:W-:Y:S01]  /*03c0*/  UIADD3 UR5, UR5, UR6, URZ ;  /* 0x0000000605057290 */ /* 0x000fe2000fffe03f */
[----:B------:R-:W3:Y:S01]  /*03d0*/  LDC.64 R20, c[0x0][0x290] ;  /* 0x0000a400ff147b82 */ /* 0x000ee20000000a00 */
[----:B------:R-:W-:Y:S01]  /*03e0*/  IMAD R3, R24, UR8, RZ ;  /* 0x0000000818037c24 */ /* 0x000fe2000f8e02ff */
[----:B------:R-:W-:Y:S01]  /*03f0*/  ULDC.64 UR14, c[0x0][0x298] ;  /* 0x0000a600000e7ab9 */ /* 0x000fe20000000a00 */
[----:B------:R-:W-:-:S02]  /*0400*/  IMAD R55, R7, R55, R2 ;  /* 0x0000003707377224 */ /* 0x000fc400078e0202 */
        /* <DEDUP_REMOVED lines=9> */
[C---:B------:R-:W-:Y:S01]  /*04a0*/  IMAD R11, R0.reuse, UR15, R5 ;  /* 0x0000000f000b7c24 */ /* 0x040fe2000f8e0205 */
[----:B------:R-:W-:Y:S01]  /*04b0*/  IADD3 R3, R3, R9, RZ ;  /* 0x0000000903037210 */ /* 0x000fe20007ffe0ff */
[----:B------:R-:W-:Y:S01]  /*04c0*/  IMAD.WIDE.U32 R4, R0, UR14, RZ ;  /* 0x0000000e00047c25 */ /* 0x000fe2000f8e00ff */
[----:B------:R-:W-:Y:S01]  /*04d0*/  LEA.HI.X R55, R6, R13, R55, 0x2, P0 ;  /* 0x0000000d06377211 */ /* 0x000fe200000f1437 */
[----:B------:R-:W-:Y:S01]  /*04e0*/  ULDC.64 UR14, c[0x0][0x2f8] ;  /* 0x0000be00000e7ab9 */ /* 0x000fe20000000a00 */
[C---:B0-----:R-:W-:Y:S01]  /*04f0*/  LOP3.LUT R27, R28.reuse, 0x1f, RZ, 0xc0, !PT ;  /* 0x0000001f1c1b7812 */ /* 0x041fe200078ec0ff */
[----:B------:R-:W-:Y:S01]  /*0500*/  IMAD.MOV.U32 R6, RZ, RZ, R4 ;  /* 0x000000ffff067224 */ /* 0x000fe200078e0004 */
[----:B------:R-:W-:Y:S01]  /*0510*/  SHF.L.U32 R10, R28, 0x4, RZ ;  /* 0x000000041c0a7819 */ /* 0x000fe200000006ff */
[C---:B-1----:R-:W-:Y:S01]  /*0520*/  IMAD R8, R18.reuse, UR12, RZ ;  /* 0x0000000c12087c24 */ /* 0x042fe2000f8e02ff */
[----:B------:R-:W-:Y:S01]  /*0530*/  IADD3 R7, R5, R11, RZ ;  /* 0x0000000b05077210 */ /* 0x000fe20007ffe0ff */
        /* <DEDUP_REMOVED lines=29> */
[----:B------:R-:W-:Y:S01]  /*0710*/  IADD3 R39, R10, 0xf, RZ ;  /* 0x0000000f0a277810 */ /* 0x000fe20007ffe0ff */
[----:B------:R-:W-:Y:S01]  /*0720*/  IMAD R8, R8, R17, RZ ;  /* 0x0000001108087224 */ /* 0x000fe200078e02ff */
[----:B------:R-:W-:Y:S01]  /*0730*/  IADD3 R35, R7, R35, RZ ;  /* 0x0000002307237210 */ /* 0x000fe20007ffe0ff */
[----:B------:R-:W-:Y:S01]  /*0740*/  VIADD R34, R10, 0x2 ;  /* 0x000000020a227836 */ /* 0x000fe20000000000 */
[----:B------:R-:W-:Y:S01]  /*0750*/  LOP3.LUT R57, R2, 0x20, RZ, 0xfc, !PT ;  /* 0x0000002002397812 */ /* 0x000fe200078efcff */
[----:B------:R-:W-:Y:S01]  /*0760*/  IMAD R29, R8, UR4, RZ ;  /* 0x00000004081d7c24 */ /* 0x000fe2000f8e02ff */
        /* <DEDUP_REMOVED lines=14> */
.L_x_4086:
[----:B0-----:R-:W0:Y:S01]  /*0850*/  LDC R8, c[0x0][0x218] ;  /* 0x00008600ff087b82 */ /* 0x001e220000000800 */
[----:B--2---:R-:W-:Y:S01]  /*0860*/  CS2R R12, SRZ ;  /* 0x00000000000c7805 */ /* 0x004fe2000001ff00 */
[----:B0-----:R-:W-:Y:S02]  /*0870*/  IMAD R59, R31, -0x200, R8 ;  /* 0xfffffe001f3b7824 */ /* 0x001fe400078e0208 */
[----:B------:R-:W-:-:S03]  /*0880*/  IMAD.MOV.U32 R8, RZ, RZ, R14 ;  /* 0x000000ffff087224 */ /* 0x000fc600078e000e */
[-C--:B------:R-:W-:Y:S01]  /*0890*/  ISETP.GE.AND P0, PT, R2, R59.reuse, PT ;  /* 0x0000003b0200720c */ /* 0x080fe20003f06270 */
[----:B------:R-:W-:Y:S01]  /*08a0*/  BAR.SYNC.DEFER_BLOCKING 0x0 ;  /* 0x0000000000007b1d */ /* 0x000fe20000010000 */
[-C--:B------:R-:W-:Y:S02]  /*08b0*/  ISETP.GE.AND P1, PT, R40, R59.reuse, PT ;  /* 0x0000003b2800720c */ /* 0x080fe40003f26270 */
[-C--:B------:R-:W-:Y:S02]  /*08c0*/  ISETP.GE.AND P2, PT, R41, R59.reuse, PT ;  /* 0x0000003b2900720c */ /* 0x080fe40003f46270 */
[----:B------:R-:W-:Y:S02]  /*08d0*/  CS2R R10, SRZ ;  /* 0x00000000000a7805 */ /* 0x000fe4000001ff00 */
[----:B------:R-:W-:Y:S02]  /*08e0*/  CS2R R14, SRZ ;  /* 0x00000000000e7805 */ /* 0x000fe4000001ff00 */
[----:B------:R-:W-:-:S02]  /*08f0*/  ISETP.GE.AND P3, PT, R42, R59, PT ;  /* 0x0000003b2a00720c */ /* 0x000fc40003f66270 */
[-C--:B------:R-:W-:Y:S01]  /*0900*/  ISETP.GE.AND P4, PT, R43, R59.reuse, PT ;  /* 0x0000003b2b00720c */ /* 0x080fe20003f86270 */
[----:B------:R-:W2:Y:S01]  /*0910*/  @!P0 LDG.E R13, desc[UR10][R8.64] ;  /* 0x0000000a080d8981 */ /* 0x000ea2000c1e1900 */
[-C--:B------:R-:W-:Y:S02]  /*0920*/  ISETP.GE.AND P0, PT, R57, R59.reuse, PT ;  /* 0x0000003b3900720c */ /* 0x080fe40003f06270 */
[----:B------:R-:W-:Y:S01]  /*0930*/  CS2R R16, SRZ ;  /* 0x0000000000107805 */ /* 0x000fe2000001ff00 */
[----:B------:R-:W3:Y:S01]  /*0940*/  @!P1 LDG.E R15, desc[UR10][R8.64+0x100] ;  /* 0x0001000a080f9981 */ /* 0x000ee2000c1e1900 */
[----:B------:R-:W-:-:S03]  /*0950*/  ISETP.GE.AND P1, PT, R45, R59, PT ;  /* 0x0000003b2d00720c */ /* 0x000fc60003f26270 */
[----:B------:R-:W4:Y:S01]  /*0960*/  @!P2 LDG.E R10, desc[UR10][R8.64+0x180] ;  /* 0x0001800a080aa981 */ /* 0x000f22000c1e1900 */
[-C--:B------:R-:W-:Y:S02]  /*0970*/  ISETP.GE.AND P2, PT, R46, R59.reuse, PT ;  /* 0x0000003b2e00720c */ /* 0x080fe40003f46270 */
[----:B------:R-:W-:Y:S01]  /*0980*/  CS2R R18, SRZ ;  /* 0x0000000000127805 */ /* 0x000fe2000001ff00 */
[----:B------:R-:W4:Y:S04]  /*0990*/  @!P3 LDG.E R17, desc[UR10][R8.64+0x200] ;  /* 0x0002000a0811b981 */ /* 0x000f28000c1e1900 */
[----:B------:R-:W3:Y:S01]  /*09a0*/  @!P0 LDG.E R11, desc[UR10][R8.64+0x80] ;  /* 0x0000800a080b8981 */ /* 0x000ee2000c1e1900 */
[-C--:B------:R-:W-:Y:S02]  /*09b0*/  ISETP.GE.AND P0, PT, R44, R59.reuse, PT ;  /* 0x0000003b2c00720c */ /* 0x080fe40003f06270 */
[-C--:B------:R-:W-:Y:S01]  /*09c0*/  ISETP.GE.AND P3, PT, R47, R59.reuse, PT ;  /* 0x0000003b2f00720c */ /* 0x080fe20003f66270 */
[----:B------:R-:W4:Y:S01]  /*09d0*/  @!P4 LDG.E R12, desc[UR10][R8.64+0x280] ;  /* 0x0002800a080cc981 */ /* 0x000f22000c1e1900 */
[----:B------:R-:W-:-:S02]  /*09e0*/  ISETP.GE.AND P4, PT, R48, R59, PT ;  /* 0x0000003b3000720c */ /* 0x000fc40003f86270 */
[----:B------:R-:W-:Y:S01]  /*09f0*/  CS2R R20, SRZ ;  /* 0x0000000000147805 */ /* 0x000fe2000001ff00 */
        /* <DEDUP_REMOVED lines=8> */
[----:B------:R-:W4:Y:S01]  /*0a80*/  @!P3 LDG.E R21, desc[UR10][R8.64+0x480] ;  /* 0x0004800a0815b981 */ /* 0x000f22000c1e1900 */
[----:B------:R-:W-:-:S03]  /*0a90*/  ISETP.GE.AND P3, PT, R52, R59, PT ;  /* 0x0000003b3400720c */ /* 0x000fc60003f66270 */
[----:B------:R-:W4:Y:S01]  /*0aa0*/  @!P4 LDG.E R18, desc[UR10][R8.64+0x500] ;  /* 0x0005000a0812c981 */ /* 0x000f22000c1e1900 */
[----:B------:R-:W-:-:S03]  /*0ab0*/  ISETP.GE.AND P4, PT, R53, R59, PT ;  /* 0x0000003b3500720c */ /* 0x000fc60003f86270 */
[----:B------:R-:W4:Y:S04]  /*0ac0*/  @!P1 LDG.E R20, desc[UR10][R8.64+0x600] ;  /* 0x0006000a08149981 */ /* 0x000f28000c1e1900 */
[----:B------:R-:W4:Y:S01]  /*0ad0*/  @!P0 LDG.E R23, desc[UR10][R8.64+0x580] ;  /* 0x0005800a08178981 */ /* 0x000f22000c1e1900 */
[----:B------:R-:W-:-:S03]  /*0ae0*/  MOV R77, RZ ;  /* 0x000000ff004d7202 */ /* 0x000fc60000000f00 */
[----:B------:R-:W4:Y:S04]  /*0af0*/  @!P2 LDG.E R75, desc[UR10][R8.64+0x680] ;  /* 0x0006800a084ba981 */ /* 0x000f28000c1e1900 */
[----:B------:R-:W4:Y:S04]  /*0b00*/  @!P3 LDG.E R22, desc[UR10][R8.64+0x700] ;  /* 0x0007000a0816b981 */ /* 0x000f28000c1e1900 */
[----:B------:R-:W4:Y:S01]  /*0b10*/  @!P4 LDG.E R77, desc[UR10][R8.64+0x780] ;  /* 0x0007800a084dc981 */ /* 0x000f22000c1e1900 */
[----:B------:R-:W0:Y:S01]  /*0b20*/  S2R R61, SR_CgaCtaId ;  /* 0x00000000003d7919 */ /* 0x000e220000008800 */
[----:B------:R-:W-:-:S02]  /*0b30*/  MOV R64, 0x400 ;  /* 0x0000040000407802 */ /* 0x000fc40000000f00 */
[C---:B------:R-:W-:Y:S01]  /*0b40*/  IADD3 R65, R30.reuse, 0x60, RZ ;  /* 0x000000601e417810 */ /* 0x040fe20007ffe0ff */
[----:B------:R-:W-:-:S03]  /*0b50*/  VIADD R63, R30, 0x40 ;  /* 0x000000401e3f7836 */ /* 0x000fc60000000000 */
[-C--:B------:R-:W-:Y:S02]  /*0b60*/  LEA.HI.SX32 R65, R65, R30.reuse, 0x1b ;  /* 0x0000001e41417211 */ /* 0x080fe400078fdaff */
[C---:B------:R-:W-:Y:S02]  /*0b70*/  IADD3 R67, R30.reuse, 0x80, RZ ;  /* 0x000000801e437810 */ /* 0x040fe40007ffe0ff */
[C---:B------:R-:W-:Y:S02]  /*0b80*/  IADD3 R69, R30.reuse, 0xa0, RZ ;  /* 0x000000a01e457810 */ /* 0x040fe40007ffe0ff */
[----:B------:R-:W-:Y:S02]  /*0b90*/  LEA.HI.SX32 R63, R63, R30, 0x1b ;  /* 0x0000001e3f3f7211 */ /* 0x000fe400078fdaff */
[----:B0-----:R-:W-:Y:S02]  /*0ba0*/  LEA R64, R61, R64, 0x18 ;  /* 0x000000403d407211 */ /* 0x001fe400078ec0ff */
[----:B------:R-:W-:-:S04]  /*0bb0*/  LEA.HI.SX32 R61, R30, R30, 0x1b ;  /* 0x0000001e1e3d7211 */ /* 0x000fc800078fdaff */
[----:B------:R-:W-:Y:S02]  /*0bc0*/  LEA R56, R61, R64, 0x2 ;  /* 0x000000403d387211 */ /* 0x000fe400078e10ff */
[----:B------:R-:W-:-:S04]  /*0bd0*/  IADD3 R61, R30, 0x20, RZ ;  /* 0x000000201e3d7810 */ /* 0x000fc80007ffe0ff */
[----:B------:R-:W-:-:S04]  /*0be0*/  LEA.HI.SX32 R61, R61, R30, 0x1b ;  /* 0x0000001e3d3d7211 */ /* 0x000fc800078fdaff */
[-C--:B------:R-:W-:Y:S02]  /*0bf0*/  LEA R58, R61, R64.reuse, 0x2 ;  /* 0x000000403d3a7211 */ /* 0x080fe400078e10ff */
[----:B------:R-:W-:Y:S01]  /*0c00*/  LEA R61, R65, R64, 0x2 ;  /* 0x00000040413d7211 */ /* 0x000fe200078e10ff */
[----:B------:R-:W-:Y:S01]  /*0c10*/  VIADD R65, R30, 0xe0 ;  /* 0x000000e01e417836 */ /* 0x000fe20000000000 */
[-C--:B------:R-:W-:Y:S02]  /*0c20*/  LEA.HI.SX32 R67, R67, R30.reuse, 0x1b ;  /* 0x0000001e43437211 */ /* 0x080fe400078fdaff */
[----:B------:R-:W-:Y:S01]  /*0c30*/  LEA.HI.SX32 R69, R69, R30, 0x1b ;  /* 0x0000001e45457211 */ /* 0x000fe200078fdaff */
[----:B------:R-:W-:Y:S01]  /*0c40*/  IMAD R60, R63, 0x4, R64 ;  /* 0x000000043f3c7824 */ /* 0x000fe200078e0240 */
[-C--:B------:R-:W-:Y:S02]  /*0c50*/  LEA R62, R67, R64.reuse, 0x2 ;  /* 0x00000040433e7211 */ /* 0x080fe400078e10ff */
[----:B------:R-:W-:-:S02]  /*0c60*/  LEA R63, R69, R64, 0x2 ;  /* 0x00000040453f7211 */ /* 0x000fc400078e10ff */
[C---:B------:R-:W-:Y:S02]  /*0c70*/  IADD3 R67, R30.reuse, 0x100, RZ ;  /* 0x000001001e437810 */ /* 0x040fe40007ffe0ff */
[C---:B------:R-:W-:Y:S02]  /*0c80*/  IADD3 R69, R30.reuse, 0x120, RZ ;  /* 0x000001201e457810 */ /* 0x040fe40007ffe0ff */
[----:B------:R-:W-:Y:S02]  /*0c90*/  IADD3 R71, R30, 0x140, RZ ;  /* 0x000001401e477810 */ /* 0x000fe40007ffe0ff */
[-C--:B------:R-:W-:Y:S02]  /*0ca0*/  LEA.HI.SX32 R67, R67, R30.reuse, 0x1b ;  /* 0x0000001e43437211 */ /* 0x080fe400078fdaff */
[-C--:B------:R-:W-:Y:S02]  /*0cb0*/  LEA.HI.SX32 R69, R69, R30.reuse, 0x1b ;  /* 0x0000001e45457211 */ /* 0x080fe400078fdaff */
[----:B------:R-:W-:-:S02]  /*0cc0*/  LEA.HI.SX32 R71, R71, R30, 0x1b ;  /* 0x0000001e47477211 */ /* 0x000fc400078fdaff */
[-C--:B------:R-:W-:Y:S02]  /*0cd0*/  LEA R67, R67, R64.reuse, 0x2 ;  /* 0x0000004043437211 */ /* 0x080fe400078e10ff */
[-C--:B------:R-:W-:Y:S02]  /*0ce0*/  LEA R68, R69, R64.reuse, 0x2 ;  /* 0x0000004045447211 */ /* 0x080fe400078e10ff */
[----:B------:R-:W-:Y:S02]  /*0cf0*/  LEA R69, R71, R64, 0x2 ;  /* 0x0000004047457211 */ /* 0x000fe400078e10ff */
[----:B------:R-:W-:Y:S02]  /*0d00*/  IADD3 R73, R30, 0x1e0, RZ ;  /* 0x000001e01e497810 */ /* 0x000fe40007ffe0ff */
[-C--:B------:R-:W-:Y:S02]  /*0d10*/  ISETP.GE.AND P2, PT, R2, R59.reuse, PT ;  /* 0x0000003b0200720c */ /* 0x080fe40003f46270 */
[----:B------:R-:W-:-:S02]  /*0d20*/  ISETP.GE.AND P1, PT, R57, R59, PT ;  /* 0x0000003b3900720c */ /* 0x000fc40003f26270 */
[-C--:B------:R-:W-:Y:S02]  /*0d30*/  ISETP.GE.AND P0, PT, R40, R59.reuse, PT ;  /* 0x0000003b2800720c */ /* 0x080fe40003f06270 */
[-C--:B------:R-:W-:Y:S02]  /*0d40*/  ISETP.GE.AND P4, PT, R41, R59.reuse, PT ;  /* 0x0000003b2900720c */ /* 0x080fe40003f86270 */
[-C--:B------:R-:W-:Y:S02]  /*0d50*/  ISETP.GE.AND P6, PT, R42, R59.reuse, PT ;  /* 0x0000003b2a00720c */ /* 0x080fe40003fc6270 */
[-C--:B------:R-:W-:Y:S02]  /*0d60*/  ISETP.GE.AND P5, PT, R43, R59.reuse, PT ;  /* 0x0000003b2b00720c */ /* 0x080fe40003fa6270 */
[----:B------:R-:W-:Y:S01]  /*0d70*/  ISETP.GE.AND P3, PT, R44, R59, PT ;  /* 0x0000003b2c00720c */ /* 0x000fe20003f66270 */
[----:B------:R-:W-:Y:S01]  /*0d80*/  HFMA2.MMA R81, -RZ, RZ, 0, 0 ;  /* 0x00000000ff517435 */ /* 0x000fe200000001ff */
[----:B------:R-:W-:Y:S01]  /*0d90*/  IMAD.MOV.U32 R108, RZ, RZ, RZ ;  /* 0x000000ffff6c7224 */ /* 0x000fe200078e00ff */
[----:B--2---:R0:W-:Y:S02]  /*0da0*/  STS [R56], R13 ;  /* 0x0000000d38007388 */ /* 0x0041e40000000800 */
[----:B0-----:R-:W-:-:S04]  /*0db0*/  IADD3 R13, R30, 0xc0, RZ ;  /* 0x000000c01e0d7810 */ /* 0x001fc80007ffe0ff */
[-C--:B------:R-:W-:Y:S01]  /*0dc0*/  LEA.HI.SX32 R13, R13, R30.reuse, 0x1b ;  /* 0x0000001e0d0d7211 */ /* 0x080fe200078fdaff */
[----:B---3--:R0:W-:Y:S02]  /*0dd0*/  STS [R58+0x80], R11 ;  /* 0x0000800b3a007388 */ /* 0x0081e40000000800 */
[----:B0-----:R-:W-:Y:S02]  /*0de0*/  LEA.HI.SX32 R11, R65, R30, 0x1b ;  /* 0x0000001e410b7211 */ /* 0x001fe400078fdaff */
[----:B------:R-:W-:Y:S01]  /*0df0*/  LEA R65, R13, R64, 0x2 ;  /* 0x000000400d417211 */ /* 0x000fe200078e10ff */
[C---:B------:R-:W-:Y:S02]  /*0e00*/  VIADD R13, R30.reuse, 0x180 ;  /* 0x000001801e0d7836 */ /* 0x040fe40000000000 */
[----:B------:R-:W-:Y:S01]  /*0e10*/  IMAD R66, R11, 0x4, R64 ;  /* 0x000000040b427824 */ /* 0x000fe200078e0240 */
[----:B------:R-:W-:Y:S01]  /*0e20*/  IADD3 R11, R30, 0x160, RZ ;  /* 0x000001601e0b7810 */ /* 0x000fe20007ffe0ff */
[----:B------:R0:W-:Y:S01]  /*0e30*/  STS [R60+0x100], R15 ;  /* 0x0001000f3c007388 */ /* 0x0001e20000000800 */
[----:B------:R-:W-:-:S02]  /*0e40*/  LEA.HI.SX32 R13, R13, R30, 0x1b ;  /* 0x0000001e0d0d7211 */ /* 0x000fc400078fdaff */
[----:B------:R-:W-:Y:S01]  /*0e50*/  LEA.HI.SX32 R11, R11, R30, 0x1b ;  /* 0x0000001e0b0b7211 */ /* 0x000fe200078fdaff */
[----:B----4-:R-:W-:Y:S01]  /*0e60*/  STS [R61+0x180], R10 ;  /* 0x0001800a3d007388 */ /* 0x010fe20000000800 */
[----:B0-----:R-:W-:-:S03]  /*0e70*/  IADD3 R15, R30, 0x1a0, RZ ;  /* 0x000001a01e0f7810 */ /* 0x001fc60007ffe0ff */
[----:B------:R0:W-:Y:S01]  /*0e80*/  STS [R62+0x200], R17 ;  /* 0x000200113e007388 */ /* 0x0001e20000000800 */
[----:B------:R-:W-:Y:S02]  /*0e90*/  LEA R70, R11, R64, 0x2 ;  /* 0x000000400b467211 */ /* 0x000fe400078e10ff */
[----:B------:R-:W-:Y:S01]  /*0ea0*/  LEA.HI.SX32 R15, R15, R30, 0x1b ;  /* 0x0000001e0f0f7211 */ /* 0x000fe200078fdaff */
[----:B------:R1:W-:Y:S01]  /*0eb0*/  STS [R63+0x280], R12 ;  /* 0x0002800c3f007388 */ /* 0x0003e20000000800 */
[----:B------:R-:W-:-:S03]  /*0ec0*/  IMAD R71, R13, 0x4, R64 ;  /* 0x000000040d477824 */ /* 0x000fc600078e0240 */
[----:B------:R-:W-:Y:S01]  /*0ed0*/  STS [R65+0x300], R14 ;  /* 0x0003000e41007388 */ /* 0x000fe20000000800 */
[----:B------:R-:W-:Y:S02]  /*0ee0*/  LEA R72, R15, R64, 0x2 ;  /* 0x000000400f487211 */ /* 0x000fe400078e10ff */
[C---:B0-----:R-:W-:Y:S01]  /*0ef0*/  IADD3 R17, R30.reuse, 0x1c0, RZ ;  /* 0x000001c01e117810 */ /* 0x041fe20007ffe0ff */
[----:B------:R-:W-:Y:S01]  /*0f00*/  STS [R66+0x380], R19 ;  /* 0x0003801342007388 */ /* 0x000fe20000000800 */
[----:B-1----:R-:W-:-:S03]  /*0f10*/  SHF.L.U32 R12, R30, 0x4, RZ ;  /* 0x000000041e0c7819 */ /* 0x002fc600000006ff */
[----:B------:R-:W-:Y:S01]  /*0f20*/  STS [R67+0x400], R16 ;  /* 0x0004001043007388 */ /* 0x000fe20000000800 */
[----:B------:R-:W-:-:S03]  /*0f30*/  LEA.HI.SX32 R17, R17, R30, 0x1b ;  /* 0x0000001e11117211 */ /* 0x000fc600078fdaff */
[----:B------:R-:W-:Y:S01]  /*0f40*/  STS [R68+0x480], R21 ;  /* 0x0004801544007388 */ /* 0x000fe20000000800 */
[----:B------:R-:W-:-:S03]  /*0f50*/  LEA.HI.SX32 R11, R73, R30, 0x1b ;  /* 0x0000001e490b7211 */ /* 0x000fc600078fdaff */
[----:B------:R-:W-:Y:S04]  /*0f60*/  STS [R69+0x500], R18 ;  /* 0x0005001245007388 */ /* 0x000fe80000000800 */
[----:B------:R-:W-:Y:S01]  /*0f70*/  STS [R70+0x580], R23 ;  /* 0x0005801746007388 */ /* 0x000fe20000000800 */
[----:B------:R-:W-:-:S03]  /*0f80*/  LEA R73, R17, R64, 0x2 ;  /* 0x0000004011497211 */ /* 0x000fc600078e10ff */
[----:B------:R-:W-:Y:S01]  /*0f90*/  STS [R71+0x600], R20 ;  /* 0x0006001447007388 */ /* 0x000fe20000000800 */
[----:B------:R-:W-:-:S03]  /*0fa0*/  LEA R74, R11, R64, 0x2 ;  /* 0x000000400b4a7211 */ /* 0x000fc600078e10ff */
[----:B------:R0:W-:Y:S01]  /*0fb0*/  STS [R72+0x680], R75 ;  /* 0x0006804b48007388 */ /* 0x0001e20000000800 */
[----:B------:R-:W-:-:S03]  /*0fc0*/  MOV R10, R76 ;  /* 0x0000004c000a7202 */ /* 0x000fc60000000f00 */
[----:B------:R-:W-:Y:S01]  /*0fd0*/  STS [R73+0x700], R22 ;  /* 0x0007001649007388 */ /* 0x000fe20000000800 */
[----:B0-----:R-:W-:-:S03]  /*0fe0*/  LEA.HI.SX32 R75, R12, R12, 0x1b ;  /* 0x0000000c0c4b7211 */ /* 0x001fc600078fdaff */
[----:B------:R0:W-:Y:S01]  /*0ff0*/  STS [R74+0x780], R77 ;  /* 0x0007804d4a007388 */ /* 0x0001e20000000800 */
[----:B------:R-:W-:Y:S01]  /*1000*/  LEA R75, R75, R64, 0x2 ;  /* 0x000000404b4b7211 */ /* 0x000fe200078e10ff */
        /* <DEDUP_REMOVED lines=21> */
[----:B------:R-:W-:Y:S02]  /*1160*/  CS2R R16, SRZ ;  /* 0x0000000000107805 */ /* 0x000fe4000001ff00 */
[----:B------:R-:W-:Y:S02]  /*1170*/  CS2R R18, SRZ ;  /* 0x0000000000127805 */ /* 0x000fe4000001ff00 */
[----:B------:R-:W-:Y:S01]  /*1180*/  CS2R R20, SRZ ;  /* 0x0000000000147805 */ /* 0x000fe2000001ff00 */
[----:B0-----:R-:W-:Y:S01]  /*1190*/  HFMA2.MMA R77, -RZ, RZ, 0, 0 ;  /* 0x00000000ff4d7435 */ /* 0x001fe200000001ff */
        /* <DEDUP_REMOVED lines=111> */
.L_x_4047:
[----:B------:R-:W-:Y:S05]  /*1890*/  BSYNC B0 ;  /* 0x0000000000007941 */ /* 0x000fea0003800000 */
.L_x_4046:
        /* <DEDUP_REMOVED lines=37> */
.L_x_4049:
[----:B------:R-:W-:Y:S05]  /*1af0*/  BSYNC B0 ;  /* 0x0000000000007941 */ /* 0x000fea0003800000 */
.L_x_4048:
        /* <DEDUP_REMOVED lines=35> */
.L_x_4051:
[----:B------:R-:W-:Y:S05]  /*1d30*/  BSYNC B0 ;  /* 0x0000000000007941 */ /* 0x000fea0003800000 */
.L_x_4050:
        /* <DEDUP_REMOVED lines=37> */
.L_x_4053:
[----:B------:R-:W-:Y:S05]  /*1f90*/  BSYNC B0 ;  /* 0x0000000000007941 */ /* 0x000fea0003800000 */
.L_x_4052:
        /* <DEDUP_REMOVED lines=35> */
.L_x_4055:
[----:B------:R-:W-:Y:S05]  /*21d0*/  BSYNC B0 ;  /* 0x0000000000007941 */ /* 0x000fea0003800000 */
.L_x_4054:
        /* <DEDUP_REMOVED lines=37> */
.L_x_4057:
[----:B------:R-:W-:Y:S05]  /*2430*/  BSYNC B0 ;  /* 0x0000000000007941 */ /* 0x000fea0003800000 */
.L_x_4056:
        /* <DEDUP_REMOVED lines=35> */
.L_x_4059:
[----:B------:R-:W-:Y:S05]  /*2670*/  BSYNC B0 ;  /* 0x0000000000007941 */ /* 0x000fea0003800000 */
.L_x_4058:
        /* <DEDUP_REMOVED lines=37> */
.L_x_4061:
[----:B------:R-:W-:Y:S05]  /*28d0*/  BSYNC B0 ;  /* 0x0000000000007941 */ /* 0x000fea0003800000 */
.L_x_4060:
        /* <DEDUP_REMOVED lines=35> */
.L_x_4063:
[----:B------:R-:W-:Y:S05]  /*2b10*/  BSYNC B0 ;  /* 0x0000000000007941 */ /* 0x000fea0003800000 */
.L_x_4062:
        /* <DEDUP_REMOVED lines=41> */
.L_x_4065:
[----:B------:R-:W-:Y:S05]  /*2db0*/  BSYNC B0 ;  /* 0x0000000000007941 */ /* 0x000fea0003800000 */
.L_x_4064:
        /* <DEDUP_REMOVED lines=33> */
.L_x_4067:
[----:B------:R-:W-:Y:S05]  /*2fd0*/  BSYNC B0 ;  /* 0x0000000000007941 */ /* 0x000fea0003800000 */
.L_x_4066:
        /* <DEDUP_REMOVED lines=33> */
.L_x_4069:
[----:B------:R-:W-:Y:S05]  /*31f0*/  BSYNC B0 ;  /* 0x0000000000007941 */ /* 0x000fea0003800000 */
.L_x_4068:
        /* <DEDUP_REMOVED lines=33> */
.L_x_4071:
[----:B------:R-:W-:Y:S05]  /*3410*/  BSYNC B0 ;  /* 0x0000000000007941 */ /* 0x000fea0003800000 */
.L_x_4070:
        /* <DEDUP_REMOVED lines=33> */
.L_x_4073:
[----:B------:R-:W-:Y:S05]  /*3630*/  BSYNC B0 ;  /* 0x0000000000007941 */ /* 0x000fea0003800000 */
.L_x_4072:
        /* <DEDUP_REMOVED lines=33> */
.L_x_4075:
[----:B------:R-:W-:Y:S05]  /*3850*/  BSYNC B0 ;  /* 0x0000000000007941 */ /* 0x000fea0003800000 */
.L_x_4074:
        /* <DEDUP_REMOVED lines=33> */
.L_x_4077:
[----:B------:R-:W-:Y:S05]  /*3a70*/  BSYNC B0 ;  /* 0x0000000000007941 */ /* 0x000fea0003800000 */
.L_x_4076:
        /* <DEDUP_REMOVED lines=33> */
.L_x_4081:
        /* <DEDUP_REMOVED lines=12> */
[C---:B------:R-:W-:Y:S01]  /*3d50*/  IMAD.WIDE.U32 R22, R109.reuse, UR8, R2 ;  /* 0x000000086d167c25 */ /* 0x040fe2000f8e0002 */
        /* <DEDUP_REMOVED lines=9> */
[-C--:B------:R-:W-:Y:S01]  /*3df0*/  ISETP.GE.AND P4, PT, R41, R144.reuse, PT ;  /* 0x000000902900720c */ /* 0x080fe20003f86270 */
[----:B------:R-:W-:Y:S01]  /*3e00*/  IMAD.MOV.U32 R64, RZ, RZ, RZ ;  /* 0x000000ffff407224 */ /* 0x000fe200078e00ff */
[----:B------:R-:W-:Y:S01]  /*3e10*/  MOV R133, RZ ;  /* 0x000000ff00857202 */ /* 0x000fe20000000f00 */
[----:B------:R-:W5:Y:S01]  /*3e20*/  @!P3 LDG.E R131, desc[UR10][R18.64+0x100] ;  /* 0x0001000a1283b981 */ /* 0x000f62000c1e1900 */
        /* <DEDUP_REMOVED lines=8> */
[----:B------:R-:W-:Y:S02]  /*3eb0*/  ISETP.GE.AND P6, PT, R48, R144, PT ;  /* 0x000000903000720c */ /* 0x000fe40003fc6270 */
[----:B------:R-:W-:Y:S02]  /*3ec0*/  MOV R164, RZ ;  /* 0x000000ff00a47202 */ /* 0x000fe40000000f00 */
[----:B------:R-:W-:Y:S01]  /*3ed0*/  MOV R135, RZ ;  /* 0x000000ff00877202 */ /* 0x000fe20000000f00 */
[----:B------:R-:W-:Y:S01]  /*3ee0*/  IMAD.MOV.U32 R137, RZ, RZ, RZ ;  /* 0x000000ffff897224 */ /* 0x000fe200078e00ff */
[----:B------:R-:W-:Y:S02]  /*3ef0*/  MOV R166, RZ ;  /* 0x000000ff00a67202 */ /* 0x000fe40000000f00 */
[----:B------:R-:W-:Y:S01]  /*3f00*/  MOV R129, RZ ;  /* 0x000000ff00817202 */ /* 0x000fe20000000f00 */
[----:B------:R-:W4:Y:S01]  /*3f10*/  @!P2 LDG.E R164, desc[UR10][R18.64+0x300] ;  /* 0x0003000a12a4a981 */ /* 0x000f22000c1e1900 */
[----:B------:R-:W-:-:S02]  /*3f20*/  MOV R168, RZ ;  /* 0x000000ff00a87202 */ /* 0x000fc40000000f00 */
[-C--:B------:R-:W-:Y:S01]  /*3f30*/  ISETP.GE.AND P2, PT, R49, R144.reuse, PT ;  /* 0x000000903100720c */ /* 0x080fe20003f46270 */
[----:B------:R-:W4:Y:S01]  /*3f40*/  @!P3 LDG.E R135, desc[UR10][R18.64+0x380] ;  /* 0x0003800a1287b981 */ /* 0x000f22000c1e1900 */
[----:B------:R-:W-:-:S03]  /*3f50*/  ISETP.GE.AND P3, PT, R50, R144, PT ;  /* 0x000000903200720c */ /* 0x000fc60003f66270 */
[----:B------:R-:W4:Y:S01]  /*3f60*/  @!P4 LDG.E R166, desc[UR10][R18.64+0x400] ;  /* 0x0004000a12a6c981 */ /* 0x000f22000c1e1900 */
[----:B------:R-:W-:-:S03]  /*3f70*/  ISETP.GE.AND P4, PT, R51, R144, PT ;  /* 0x000000903300720c */ /* 0x000fc60003f86270 */
[----:B------:R-:W5:Y:S04]  /*3f80*/  @!P1 LDG.E R129, desc[UR10][R18.64] ;  /* 0x0000000a12819981 */ /* 0x000f68000c1e1900 */
        /* <DEDUP_REMOVED lines=9> */
[----:B------:R-:W4:Y:S04]  /*4020*/  @!P2 LDG.E R139, desc[UR10][R18.64+0x580] ;  /* 0x0005800a128ba981 */ /* 0x000f28000c1e1900 */
        /* <DEDUP_REMOVED lines=10> */
[----:B0-----:R-:W-:-:S04]  /*40d0*/  SHF.L.U32 R178, R28, 0x4, RZ ;  /* 0x000000041cb27819 */ /* 0x001fc800000006ff */
[C---:B------:R-:W-:Y:S02]  /*40e0*/  IADD3 R146, R178.reuse, 0x5, RZ ;  /* 0x00000005b2927810 */ /* 0x040fe40007ffe0ff */
[-C--:B------:R-:W-:Y:S02]  /*40f0*/  ISETP.GE.U32.AND P4, PT, R178, R59.reuse, PT ;  /* 0x0000003bb200720c */ /* 0x080fe40003f86070 */
[----:B------:R-:W-:Y:S02]  /*4100*/  ISETP.GE.U32.AND P2, PT, R146, R59, PT ;  /* 0x0000003b9200720c */ /* 0x000fe40003f46070 */
[C---:B------:R-:W-:Y:S01]  /*4110*/  IADD3 R148, R178.reuse, 0x6, RZ ;  /* 0x00000006b2947810 */ /* 0x040fe20007ffe0ff */
[----:B------:R-:W-:-:S03]  /*4120*/  VIADD R152, R178, 0x7 ;  /* 0x00000007b2987836 */ /* 0x000fc60000000000 */
[----:B------:R-:W-:Y:S01]  /*4130*/  ISETP.GE.U32.AND P6, PT, R148, R59, PT ;  /* 0x0000003b9400720c */ /* 0x000fe20003fc6070 */
[----:B------:R-:W-:Y:S01]  /*4140*/  FMUL.FTZ R148, R78, R87 ;  /* 0x000000574e947220 */ /* 0x000fe20000410000 */
[----:B------:R-:W-:Y:S02]  /*4150*/  FSEL R111, R111, RZ, !P4 ;  /* 0x000000ff6f6f7208 */ /* 0x000fe40006000000 */
[----:B------:R-:W-:Y:S02]  /*4160*/  ISETP.GE.U32.AND P5, PT, R152, R59, PT ;  /* 0x0000003b9800720c */ /* 0x000fe40003fa6070 */
[----:B------:R-:W-:Y:S02]  /*4170*/  FSEL R148, R148, RZ, !P3 ;  /* 0x000000ff94947208 */ /* 0x000fe40005800000 */
[----:B------:R-:W-:Y:S01]  /*4180*/  IADD3 R152, R178, 0x8, RZ ;  /* 0x00000008b2987810 */ /* 0x000fe20007ffe0ff */
[----:B------:R-:W-:Y:S01]  /*4190*/  FMUL.FTZ R119, R84, R77 ;  /* 0x0000004d54777220 */ /* 0x000fe20000410000 */
[----:B------:R-:W-:Y:S01]  /*41a0*/  IADD3 R156, R178, 0x9, RZ ;  /* 0x00000009b29c7810 */ /* 0x000fe20007ffe0ff */
[----:B------:R-:W-:Y:S01]  /*41b0*/  FMUL.FTZ R121, R86, R79 ;  /* 0x0000004f56797220 */ /* 0x000fe20000410000 */
[----:B------:R-:W-:Y:S01]  /*41c0*/  FMUL.FTZ R123, R88, R81 ;  /* 0x00000051587b7220 */ /* 0x000fe20000410000 */
[----:B------:R-:W-:-:S03]  /*41d0*/  IADD3 R158, R178, 0xa, RZ ;  /* 0x0000000ab29e7810 */ /* 0x000fc60007ffe0ff */
[----:B------:R-:W-:Y:S02]  /*41e0*/  FSEL R121, R121, RZ, !P2 ;  /* 0x000000ff79797208 */ /* 0x000fe40005000000 */
[----:B------:R-:W-:Y:S01]  /*41f0*/  FSEL R123, R123, RZ, !P6 ;  /* 0x000000ff7b7b7208 */ /* 0x000fe20007000000 */
[----:B------:R-:W-:-:S05]  /*4200*/  FMUL.FTZ R125, R90, R83 ;  /* 0x000000535a7d7220 */ /* 0x000fca0000410000 */
[----:B------:R-:W-:Y:S02]  /*4210*/  FSEL R125, R125, RZ, !P5 ;  /* 0x000000ff7d7d7208 */ /* 0x000fe40006800000 */
[----:B------:R-:W-:Y:S01]  /*4220*/  IADD3 R176, R178, 0xc, RZ ;  /* 0x0000000cb2b07810 */ /* 0x000fe20007ffe0ff */
        /* <DEDUP_REMOVED lines=26> */
[----:B------:R0:W5:Y:S01]  /*43d0*/  MUFU.EX2 R160, R18 ;  /* 0x0000001200a07308 */ /* 0x0001620000000800 */
        /* <DEDUP_REMOVED lines=11> */
[----:B------:R-:W-:Y:S01]  /*4490*/  MOV R19, R35 ;  /* 0x0000002300137202 */ /* 0x000fe20000000f00 */
[----:B0-----:R-:W-:Y:S01]  /*44a0*/  IMAD.MOV.U32 R18, RZ, RZ, R6 ;  /* 0x000000ffff127224 */ /* 0x001fe200078e0006 */
[----:B-----5:R-:W-:Y:S01]  /*44b0*/  STS [R56], R129 ;  /* 0x0000008138007388 */ /* 0x020fe20000000800 */
[----:B------:R-:W-:-:S02]  /*44c0*/  IMAD R21, R109, UR15, R20 ;  /* 0x0000000f6d157c24 */ /* 0x000fc4000f8e0214 */
[----:B------:R-:W-:Y:S01]  /*44d0*/  IMAD.WIDE.U32 R18, R109, UR14, R18 ;  /* 0x0000000e6d127c25 */ /* 0x000fe2000f8e0012 */
[----:B------:R-:W-:Y:S01]  /*44e0*/  STS [R58+0x80], R23 ;  /* 0x000080173a007388 */ /* 0x000fe20000000800 */
[----:B------:R-:W-:-:S03]  /*44f0*/  FSEL R160, R160, 1, !P5 ;  /* 0x3f800000a0a07808 */ /* 0x000fc60006800000 */
[----:B------:R-:W-:Y:S01]  /*4500*/  STS [R60+0x100], R131 ;  /* 0x000100833c007388 */ /* 0x000fe20000000800 */
[C---:B------:R-:W-:Y:S02]  /*4510*/  LEA R20, P5, R18.reuse, R14, 0x2 ;  /* 0x0000000e12147211 */ /* 0x040fe400078a10ff */
[----:B------:R-:W-:Y:S01]  /*4520*/  IADD3 R19, R19, R21, RZ ;  /* 0x0000001513137210 */ /* 0x000fe20007ffe0ff */
[----:B----4-:R-:W-:Y:S04]  /*4530*/  STS [R61+0x180], R22 ;  /* 0x000180163d007388 */ /* 0x010fe80000000800 */
        /* <DEDUP_REMOVED lines=16> */
[----:B------:R2:W-:Y:S01]  /*4640*/  STS [R74+0x780], R143 ;  /* 0x0007808f4a007388 */ /* 0x0005e20000000800 */
[----:B------:R-:W-:Y:S01]  /*4650*/  NOP ;  /* 0x0000000000007918 */ /* 0x000fe20000000000 */
[----:B0-----:R-:W-:-:S02]  /*4660*/  FMUL.FTZ R141, R146, R113 ;  /* 0x00000071928d7220 */ /* 0x001fc40000410000 */
[----:B------:R0:W3:Y:S02]  /*4670*/  LDG.E R129, desc[UR10][R20.64] ;  /* 0x0000000a14817981 */ /* 0x0000e4000c1e1900 */
        /* <DEDUP_REMOVED lines=13> */
[----:B------:R-:W2:Y:S01]  /*4750*/  MUFU.EX2 R135, R19 ;  /* 0x0000001300877308 */ /* 0x000ea20000000800 */
[----:B------:R-:W-:Y:S01]  /*4760*/  FMUL.FTZ R23, R100, R101 ;  /* 0x0000006564177220 */ /* 0x000fe20000410000 */
[----:B------:R-:W-:Y:S01]  /*4770*/  FFMA.FTZ R21, R154, R21, R119 ;  /* 0x000000159a157223 */ /* 0x000fe20000010077 */
[----:B------:R-:W-:Y:S01]  /*4780*/  FSEL R198, R133, RZ, !P3 ;  /* 0x000000ff85c67208 */ /* 0x000fe20005800000 */
[----:B------:R-:W-:Y:S01]  /*4790*/  FMUL.FTZ R141, R156, R141 ;  /* 0x0000008d9c8d7220 */ /* 0x000fe20000410000 */
[----:B------:R-:W-:Y:S01]  /*47a0*/  IADD3 R178, R178, 0xd, RZ ;  /* 0x0000000db2b27810 */ /* 0x000fe20007ffe0ff */
[----:B------:R-:W-:Y:S01]  /*47b0*/  FFMA.FTZ R133, R156, R21, R121 ;  /* 0x000000159c857223 */ /* 0x000fe20000010079 */
[-C--:B------:R-:W-:Y:S01]  /*47c0*/  FMUL.FTZ R22, R102, R103.reuse ;  /* 0x0000006766167220 */ /* 0x080fe20000410000 */
[----:B------:R-:W0:Y:S01]  /*47d0*/  MUFU.EX2 R137, R137 ;  /* 0x0000008900897308 */ /* 0x000e220000000800 */
[----:B------:R-:W-:Y:S01]  /*47e0*/  FMUL.FTZ R20, R174, R103 ;  /* 0x00000067ae147220 */ /* 0x000fe20000410000 */
[C---:B------:R-:W-:Y:S01]  /*47f0*/  FFMA.FTZ R133, R158.reuse, R133, R123 ;  /* 0x000000859e857223 */ /* 0x040fe2000001007b */
[----:B------:R-:W-:Y:S01]  /*4800*/  FMUL.FTZ R141, R158, R141 ;  /* 0x0000008d9e8d7220 */ /* 0x000fe20000410000 */
[----:B------:R-:W-:Y:S01]  /*4810*/  FSEL R127, R127, RZ, !P4 ;  /* 0x000000ff7f7f7208 */ /* 0x000fe20006000000 */
[----:B------:R-:W-:Y:S01]  /*4820*/  FMUL.FTZ R21, R174, R105 ;  /* 0x00000069ae157220 */ /* 0x000fe20000410000 */
[C---:B------:R-:W-:Y:S01]  /*4830*/  FFMA.FTZ R133, R160.reuse, R133, R125 ;  /* 0x00000085a0857223 */ /* 0x040fe2000001007d */
[----:B------:R-:W-:Y:S01]  /*4840*/  LDS R164, [R75] ;  /* 0x000000004ba47984 */ /* 0x000fe20000000800 */
[----:B------:R-:W1:Y:S01]  /*4850*/  MUFU.EX2 R139, R139 ;  /* 0x0000008b008b7308 */ /* 0x000e620000000800 */
        /* <DEDUP_REMOVED lines=8> */
[----:B--2---:R-:W-:Y:S01]  /*48e0*/  FSEL R143, R135, 1, !P2 ;  /* 0x3f800000878f7808 */ /* 0x004fe20005000000 */
[----:B------:R-:W-:Y:S01]  /*48f0*/  FMUL.FTZ R141, R145, R141 ;  /* 0x0000008d918d7220 */ /* 0x000fe20000410000 */
[----:B------:R-:W-:Y:S03]  /*4900*/  LDS R168, [R75+0x8] ;  /* 0x000008004ba87984 */ /* 0x000fe60000000800 */
[----:B------:R-:W2:Y:S01]  /*4910*/  MUFU.EX2 R21, R21 ;  /* 0x0000001500157308 */ /* 0x000ea20000000800 */
[----:B------:R-:W-:Y:S01]  /*4920*/  ISETP.GE.U32.AND P4, PT, R176, R59, PT ;  /* 0x0000003bb000720c */ /* 0x000fe20003f86070 */
[----:B------:R-:W-:Y:S01]  /*4930*/  FFMA.FTZ R133, R143, R133, R200 ;  /* 0x000000858f857223 */ /* 0x000fe200000100c8 */
[----:B------:R-:W-:Y:S01]  /*4940*/  FSEL R202, R64, RZ, !P6 ;  /* 0x000000ff40ca7208 */ /* 0x000fe20007000000 */
[----:B------:R-:W-:Y:S01]  /*4950*/  LDS R170, [R75+0xc] ;  /* 0x00000c004baa7984 */ /* 0x000fe20000000800 */
[----:B0-----:R-:W-:-:S03]  /*4960*/  FSEL R147, R137, 1, !P6 ;  /* 0x3f80000089937808 */ /* 0x001fc60007000000 */
[----:B------:R-:W0:Y:S01]  /*4970*/  MUFU.EX2 R174, R174 ;  /* 0x000000ae00ae7308 */ /* 0x000e220000000800 */
[----:B------:R-:W-:Y:S01]  /*4980*/  FMUL.FTZ R141, R143, R141 ;  /* 0x0000008d8f8d7220 */ /* 0x000fe20000410000 */
[----:B------:R-:W-:Y:S01]  /*4990*/  ISETP.GE.U32.AND P5, PT, R178, R59, PT ;  /* 0x0000003bb200720c */ /* 0x000fe20003fa6070 */
[----:B------:R-:W-:Y:S01]  /*49a0*/  FFMA.FTZ R133, R147, R133, R202 ;  /* 0x0000008593857223 */ /* 0x000fe200000100ca */
[----:B------:R-:W-:Y:S01]  /*49b0*/  FSEL R204, R23, RZ, !P4 ;  /* 0x000000ff17cc7208 */ /* 0x000fe20006000000 */
[----:B------:R-:W-:Y:S01]  /*49c0*/  FMUL.FTZ R19, R104, R105 ;  /* 0x0000006968137220 */ /* 0x000fe20000410000 */
[----:B-1----:R-:W-:Y:S01]  /*49d0*/  FSEL R149, R139, 1, !P4 ;  /* 0x3f8000008b957808 */ /* 0x002fe20006000000 */
        /* <DEDUP_REMOVED lines=11> */
[----:B--2---:R-:W-:Y:S01]  /*4a90*/  FSEL R153, R21, 1, !P3 ;  /* 0x3f80000015997808 */ /* 0x004fe20005800000 */
[----:B------:R-:W-:Y:S01]  /*4aa0*/  FMUL.FTZ R141, R151, R141 ;  /* 0x0000008d978d7220 */ /* 0x000fe20000410000 */
[----:B------:R-:W-:Y:S01]  /*4ab0*/  FSEL R210, R18, RZ, !P2 ;  /* 0x000000ff12d27208 */ /* 0x000fe20005000000 */
[----:B------:R-:W-:Y:S01]  /*4ac0*/  LDS R176, [R75+0x18] ;  /* 0x000018004bb07984 */ /* 0x000fe20000000800 */
[----:B0-----:R-:W-:Y:S01]  /*4ad0*/  FSEL R155, R174, 1, !P2 ;  /* 0x3f800000ae9b7808 */ /* 0x001fe20005000000 */
        /* <DEDUP_REMOVED lines=9> */
[----:B------:R-:W2:Y:S04]  /*4b70*/  SHFL.UP PT, R21, R18, 0x1, RZ ;  /* 0x0420000012157989 */ /* 0x000ea800000e00ff */
[----:B------:R-:W-:Y:S04]  /*4b80*/  LDS R178, [R75+0x1c] ;  /* 0x00001c004bb27984 */ /* 0x000fe80000000800 */
[----:B------:R-:W-:Y:S04]  /*4b90*/  LDS R180, [R75+0x20] ;  /* 0x000020004bb47984 */ /* 0x000fe80000000800 */
[----:B------:R-:W-:Y:S04]  /*4ba0*/  LDS R182, [R75+0x24] ;  /* 0x000024004bb67984 */ /* 0x000fe80000000800 */
[----:B------:R-:W-:Y:S01]  /*4bb0*/  LDS R184, [R75+0x28] ;  /* 0x000028004bb87984 */ /* 0x000fe20000000800 */
[----:B-1----:R-:W-:-:S03]  /*4bc0*/  @P2 FFMA.FTZ R19, R18, R20, R19 ;  /* 0x0000001412132223 */ /* 0x002fc60000010013 */
[----:B------:R-:W-:Y:S01]  /*4bd0*/  LDS R186, [R75+0x2c] ;  /* 0x00002c004bba7984 */ /* 0x000fe20000000800 */
[----:B--2---:R-:W-:-:S03]  /*4be0*/  @P2 FMUL.FTZ R18, R18, R21 ;  /* 0x0000001512122220 */ /* 0x004fc60000410000 */
[----:B------:R-:W1:Y:S04]  /*4bf0*/  SHFL.UP PT, R20, R19, 0x2, RZ ;  /* 0x0440000013147989 */ /* 0x000e6800000e00ff */
[----:B------:R-:W2:Y:S01]  /*4c00*/  SHFL.UP PT, R21, R18, 0x2, RZ ;  /* 0x0440000012157989 */ /* 0x000ea200000e00ff */
[----:B------:R-:W-:-:S03]  /*4c10*/  ISETP.GE.AND P2, PT, R30, 0x2, PT ;  /* 0x000000021e00780c */ /* 0x000fc60003f46270 */
[----:B------:R-:W-:Y:S04]  /*4c20*/  LDS R188, [R75+0x30] ;  /* 0x000030004bbc7984 */ /* 0x000fe80000000800 */
[----:B------:R-:W-:Y:S04]  /*4c30*/  LDS R190, [R75+0x34] ;  /* 0x000034004bbe7984 */ /* 0x000fe80000000800 */
[----:B------:R-:W-:Y:S04]  /*4c40*/  LDS R192, [R75+0x38] ;  /* 0x000038004bc07984 */ /* 0x000fe80000000800 */
[----:B------:R-:W-:Y:S01]  /*4c50*/  LDS R194, [R75+0x3c] ;  /* 0x00003c004bc27984 */ /* 0x000fe20000000800 */
        /* <DEDUP_REMOVED lines=9> */
[----:B------:R-:W-:Y:S02]  /*4cf0*/  ISETP.GE.AND P2, PT, R30, 0x8, PT ;  /* 0x000000081e00780c */ /* 0x000fe40003f46270 */
[----:B0-----:R-:W-:-:S11]  /*4d00*/  LEA R64, R23, R64, 0x18 ;  /* 0x0000004017407211 */ /* 0x001fd600078ec0ff */
[C---:B-1----:R-:W-:Y:S01]  /*4d10*/  @P2 FFMA.FTZ R19, R18.reuse, R20, R19 ;  /* 0x0000001412132223 */ /* 0x042fe20000010013 */
[----:B--2---:R-:W-:-:S04]  /*4d20*/  @P2 FMUL.FTZ R18, R18, R21 ;  /* 0x0000001512122220 */ /* 0x004fc80000410000 */
[----:B------:R-:W0:Y:S04]  /*4d30*/  SHFL.UP PT, R22, R19, 0x10, RZ ;  /* 0x0600000013167989 */ /* 0x000e2800000e00ff */
[----:B------:R-:W1:Y:S01]  /*4d40*/  SHFL.UP PT, R23, R18, 0x10, RZ ;  /* 0x0600000012177989 */ /* 0x000e6200000e00ff */
[----:B------:R-:W-:Y:S01]  /*4d50*/  ISETP.GE.AND P2, PT, R30, 0x10, PT ;  /* 0x000000101e00780c */ /* 0x000fe20003f46270 */
[----:B------:R-:W-:Y:S01]  /*4d60*/  IMAD.MOV.U32 R21, RZ, RZ, RZ ;  /* 0x000000ffff157224 */ /* 0x000fe200078e00ff */
[----:B------:R-:W-:Y:S02]  /*4d70*/  MOV R20, 0x3f800000 ;  /* 0x3f80000000147802 */ /* 0x000fe40000000f00 */
[----:B------:R-:W-:-:S05]  /*4d80*/  LEA R157, R109, R64, 0x3 ;  /* 0x000000406d9d7211 */ /* 0x000fca00078e18ff */
[----:B------:R-:W2:Y:S04]  /*4d90*/  @!P0 LDS.64 R20, [R157+0x870] ;  /* 0x000870009d148984 */ /* 0x000ea80000000a00 */
[C---:B0-----:R-:W-:Y:S01]  /*4da0*/  @P2 FFMA.FTZ R19, R18.reuse, R22, R19 ;  /* 0x0000001612132223 */ /* 0x041fe20000010013 */
[----:B-1----:R-:W-:Y:S01]  /*4db0*/  @P2 FMUL.FTZ R18, R18, R23 ;  /* 0x0000001712122220 */ /* 0x002fe20000410000 */
[----:B------:R-:W-:-:S13]  /*4dc0*/  ISETP.NE.AND P2, PT, R30, 0x1f, PT ;  /* 0x0000001f1e00780c */ /* 0x000fda0003f45270 */
        /* <DEDUP_REMOVED lines=25> */
[-C--:B---3--:R-:W-:Y:S01]  /*4f60*/  FMUL.FTZ R111, R164, R129.reuse ;  /* 0x00000081a46f7220 */ /* 0x088fe20000410000 */
        /* <DEDUP_REMOVED lines=27> */
.L_x_4080:
[----:B------:R-:W-:Y:S05]  /*5120*/  BSYNC B0 ;  /* 0x0000000000007941 */ /* 0x000fea0003800000 */
.L_x_4079:
[----:B------:R-:W-:Y:S01]  /*5130*/  FFMA.FTZ R147, R147, R143, R202 ;  /* 0x0000008f93937223 */ /* 0x000fe200000100ca */
[----:B------:R-:W-:Y:S02]  /*5140*/  VIADD R109, R109, 0x1 ;  /* 0x000000016d6d7836 */ /* 0x000fe40000000000 */
[----:B------:R-:W-:Y:S01]  /*5150*/  FFMA.FTZ R108, R159, R111, R108 ;  /* 0x0000006f9f6c7223 */ /* 0x000fe2000001006c */
        /* <DEDUP_REMOVED lines=21> */
.L_x_4078:
[----:B------:R-:W-:Y:S01]  /*52b0*/  BAR.SYNC.DEFER_BLOCKING 0x0 ;  /* 0x0000000000007b1d */ /* 0x000fe20000010000 */
[----:B------:R-:W-:Y:S02]  /*52c0*/  ISETP.NE.AND P0, PT, R28, RZ, PT ;  /* 0x000000ff1c00720c */ /* 0x000fe40003f05270 */
[----:B------:R-:W-:-:S05]  /*52d0*/  SHF.L.U32 R12, R31, 0x9, RZ ;  /* 0x000000091f0c7819 */ /* 0x000fca00000006ff */
[----:B------:R-:W1:Y:S01]  /*52e0*/  LDC.64 R20, c[0x0][0x2b0] ;  /* 0x0000ac00ff147b82 */ /* 0x000e620000000a00 */
[----:B------:R-:W-:Y:S01]  /*52f0*/  SHF.R.S32.HI R13, RZ, 0x1f, R12 ;  /* 0x0000001fff0d7819 */ /* 0x000fe2000001140c */
[----:B------:R-:W-:Y:S06]  /*5300*/  BSSY B0, `(.L_x_4082) ;  /* 0x0000039000007945 */ /* 0x000fec0003800000 */
[----:B0-----:R-:W0:Y:S01]  /*5310*/  LDC.64 R22, c[0x0][0x308] ;  /* 0x0000c200ff167b82 */ /* 0x001e220000000a00 */
[----:B------:R-:W-:Y:S04]  /*5320*/  STS [R75], R108 ;  /* 0x0000006c4b007388 */ /* 0x000fe80000000800 */
[----:B------:R-:W-:Y:S01]  /*5330*/  STS [R75+0x4], R110 ;  /* 0x0000046e4b007388 */ /* 0x000fe20000000800 */
[----:B-1----:R-:W-:-:S03]  /*5340*/  IMAD R14, R20, UR12, RZ ;  /* 0x0000000c140e7c24 */ /* 0x002fc6000f8e02ff */
[----:B------:R-:W-:Y:S01]  /*5350*/  STS [R75+0x8], R112 ;  /* 0x000008704b007388 */ /* 0x000fe20000000800 */
[----:B------:R-:W-:-:S03]  /*5360*/  IMAD.WIDE.U32 R16, R20, UR7, RZ ;  /* 0x0000000714107c25 */ /* 0x000fc6000f8e00ff */
[----:B------:R-:W-:Y:S01]  /*5370*/  STS [R75+0xc], R114 ;  /* 0x00000c724b007388 */ /* 0x000fe20000000800 */
[----:B------:R-:W-:Y:S01]  /*5380*/  IMAD R21, R21, UR7, R14 ;  /* 0x0000000715157c24 */ /* 0x000fe2000f8e020e */
[----:B------:R-:W-:Y:S02]  /*5390*/  IADD3 R14, P2, R2, R12, RZ ;  /* 0x0000000c020e7210 */ /* 0x000fe40007f5e0ff */
        /* <DEDUP_REMOVED lines=33> */
[----:B------:R-:W1:Y:S02]  /*55b0*/  LDS R76, [R64+0x840] ;  /* 0x00084000404c7984 */ /* 0x000e640000000800 */
        /* <DEDUP_REMOVED lines=13> */
.L_x_4083:
[----:B------:R-:W-:Y:S05]  /*5690*/  BSYNC B0 ;  /* 0x0000000000007941 */ /* 0x000fea0003800000 */
.L_x_4082:
[----:B------:R-:W-:Y:S01]  /*56a0*/  MOV R18, R16 ;  /* 0x0000001000127202 */ /* 0x000fe20000000f00 */
[----:B------:R-:W-:Y:S01]  /*56b0*/  ULDC.64 UR4, c[0x0][0x2b8] ;  /* 0x0000ae0000047ab9 */ /* 0x000fe20000000a00 */
[----:B------:R-:W-:Y:S01]  /*56c0*/  MOV R19, R109 ;  /* 0x0000006d00137202 */ /* 0x000fe20000000f00 */
[----:B0-----:R-:W-:Y:S01]  /*56d0*/  IMAD R21, R24, UR4, RZ ;  /* 0x0000000418157c24 */ /* 0x001fe2000f8e02ff */
[-C--:B------:R-:W-:Y:S01]  /*56e0*/  ISETP.GE.AND P1, PT, R57, R76.reuse, PT ;  /* 0x0000004c3900720c */ /* 0x080fe20003f26270 */
[----:B------:R-:W-:Y:S01]  /*56f0*/  IMAD.WIDE R16, R2, 0x4, R22 ;  /* 0x0000000402107825 */ /* 0x000fe200078e0216 */
[-C--:B------:R-:W-:Y:S02]  /*5700*/  ISETP.GE.AND P3, PT, R40, R76.reuse, PT ;  /* 0x0000004c2800720c */ /* 0x080fe40003f66270 */
[-C--:B------:R-:W-:Y:S01]  /*5710*/  ISETP.GE.AND P5, PT, R41, R76.reuse, PT ;  /* 0x0000004c2900720c */ /* 0x080fe20003fa6270 */
[----:B------:R-:W-:Y:S01]  /*5720*/  IMAD.WIDE.U32 R18, R0, UR4, R18 ;  /* 0x0000000400127c25 */ /* 0x000fe2000f8e0012 */
[----:B------:R-:W-:-:S02]  /*5730*/  ISETP.GE.AND P6, PT, R42, R76, PT ;  /* 0x0000004c2a00720c */ /* 0x000fc40003fc6270 */
[----:B------:R-:W-:Y:S01]  /*5740*/  ISETP.GE.AND P4, PT, R46, R76, PT ;  /* 0x0000004c2e00720c */ /* 0x000fe20003f86270 */
[----:B------:R-:W-:Y:S01]  /*5750*/  IMAD R23, R0, UR5, R21 ;  /* 0x0000000500177c24 */ /* 0x000fe2000f8e0215 */
[----:B------:R-:W-:Y:S01]  /*5760*/  IADD3 R21, P2, R12, R18, RZ ;  /* 0x000000120c157210 */ /* 0x000fe20007f5e0ff */
[----:B------:R-:W-:Y:S01]  /*5770*/  ULDC.64 UR4, c[0x0][0x2a8] ;  /* 0x0000aa0000047ab9 */ /* 0x000fe20000000a00 */
[----:B------:R-:W-:Y:S02]  /*5780*/  LOP3.LUT R57, R2, 0x20, RZ, 0xfc, !PT ;  /* 0x0000002002397812 */ /* 0x000fe400078efcff */
[----:B------:R-:W-:Y:S02]  /*5790*/  IADD3.X R18, R13, R23, R19, P2, !PT ;  /* 0x000000170d127210 */ /* 0x000fe400017fe413 */
[----:B------:R-:W-:-:S04]  /*57a0*/  LEA R22, P2, R21, R16, 0x2 ;  /* 0x0000001015167211 */ /* 0x000fc800078410ff */
[----:B------:R-:W-:Y:S02]  /*57b0*/  LEA.HI.X R23, R21, R17, R18, 0x2, P2 ;  /* 0x0000001115177211 */ /* 0x000fe400010f1412 */
[----:B------:R-:W0:Y:S01]  /*57c0*/  LDC.64 R20, c[0x0][0x2a0] ;  /* 0x0000a800ff147b82 */ /* 0x000e220000000a00 */
[-C--:B------:R-:W-:Y:S02]  /*57d0*/  ISETP.GE.AND P2, PT, R44, R76.reuse, PT ;  /* 0x0000004c2c00720c */ /* 0x080fe40003f46270 */
        /* <DEDUP_REMOVED lines=12> */
[----:B0-----:R-:W-:Y:S02]  /*58a0*/  IMAD R16, R20, UR12, RZ ;  /* 0x0000000c14107c24 */ /* 0x001fe4000f8e02ff */
[----:B------:R-:W-:Y:S01]  /*58b0*/  @!P3 STG.E desc[UR10][R22.64+0x380], R91 ;  /* 0x0003805b1600b986 */ /* 0x000fe2000c10190a */
[-C--:B------:R-:W-:Y:S01]  /*58c0*/  ISETP.GE.AND P3, PT, R51, R76.reuse, PT ;  /* 0x0000004c3300720c */ /* 0x080fe20003f66270 */
[----:B------:R-:W-:Y:S02]  /*58d0*/  IMAD R21, R21, UR7, R16 ;  /* 0x0000000715157c24 */ /* 0x000fe4000f8e0210 */
[----:B------:R-:W-:Y:S01]  /*58e0*/  @!P4 STG.E desc[UR10][R22.64+0x400], R93 ;  /* 0x0004005d1600c986 */ /* 0x000fe2000c10190a */
[----:B------:R-:W-:Y:S01]  /*58f0*/  ISETP.GE.AND P4, PT, R50, R76, PT ;  /* 0x0000004c3200720c */ /* 0x000fe20003f86270 */
[----:B------:R-:W-:-:S02]  /*5900*/  IMAD.WIDE.U32 R16, R20, UR7, RZ ;  /* 0x0000000714107c25 */ /* 0x000fc4000f8e00ff */
[----:B------:R-:W-:Y:S01]  /*5910*/  @!P5 STG.E desc[UR10][R22.64+0x480], R95 ;  /* 0x0004805f1600d986 */ /* 0x000fe2000c10190a */
[-C--:B------:R-:W-:Y:S01]  /*5920*/  ISETP.GE.AND P5, PT, R52, R76.reuse, PT ;  /* 0x0000004c3400720c */ /* 0x080fe20003fa6270 */
[----:B------:R-:W-:Y:S01]  /*5930*/  @!P1 IMAD.WIDE.U32 R18, R20, UR7, R12 ;  /* 0x0000000714129c25 */ /* 0x000fe2000f8e000c */
[----:B------:R-:W-:Y:S01]  /*5940*/  IADD3 R17, R17, R21, RZ ;  /* 0x0000001511117210 */ /* 0x000fe20007ffe0ff */
[----:B------:R-:W-:Y:S01]  /*5950*/  @!P6 STG.E desc[UR10][R22.64+0x500], R97 ;  /* 0x000500611600e986 */ /* 0x000fe2000c10190a */
[----:B------:R-:W-:Y:S02]  /*5960*/  ISETP.GE.AND P6, PT, R53, R76, PT ;  /* 0x0000004c3500720c */ /* 0x000fe40003fc6270 */
[----:B------:R-:W-:Y:S01]  /*5970*/  @!P1 IADD3 R19, R21, R19, RZ ;  /* 0x0000001315139210 */ /* 0x000fe20007ffe0ff */
[----:B------:R-:W-:Y:S01]  /*5980*/  IMAD R21, R24, UR4, RZ ;  /* 0x0000000418157c24 */ /* 0x000fe2000f8e02ff */
[----:B------:R-:W-:Y:S03]  /*5990*/  @!P2 STG.E desc[UR10][R22.64+0x580], R99 ;  /* 0x000580631600a986 */ /* 0x000fe6000c10190a */
[C---:B------:R-:W-:Y:S01]  /*59a0*/  IMAD R77, R0.reuse, UR5, R21 ;  /* 0x00000005004d7c24 */ /* 0x040fe2000f8e0215 */
[----:B------:R-:W-:Y:S01]  /*59b0*/  @!P4 STG.E desc[UR10][R22.64+0x600], R101 ;  /* 0x000600651600c986 */ /* 0x000fe2000c10190a */
[----:B------:R-:W-:-:S03]  /*59c0*/  @!P1 IMAD.WIDE.U32 R18, R0, UR4, R18 ;  /* 0x0000000400129c25 */ /* 0x000fc6000f8e0012 */
[----:B------:R-:W-:Y:S01]  /*59d0*/  @!P3 STG.E desc[UR10][R22.64+0x680], R103 ;  /* 0x000680671600b986 */ /* 0x000fe2000c10190a */
[----:B------:R-:W-:Y:S01]  /*59e0*/  IMAD.WIDE.U32 R20, R0, UR4, R16 ;  /* 0x0000000400147c25 */ /* 0x000fe2000f8e0010 */
[----:B------:R-:W-:Y:S01]  /*59f0*/  ULDC.64 UR4, c[0x0][0x318] ;  /* 0x0000c60000047ab9 */ /* 0x000fe20000000a00 */
[----:B------:R-:W-:Y:S01]  /*5a00*/  @!P1 IADD3 R76, P2, R2, R18, RZ ;  /* 0x00000012024c9210 */ /* 0x000fe20007f5e0ff */
[----:B------:R-:W-:Y:S01]  /*5a10*/  @!P5 STG.E desc[UR10][R22.64+0x700], R105 ;  /* 0x000700691600d986 */ /* 0x000fe2000c10190a */
[C---:B------:R-:W-:Y:S01]  /*5a20*/  IMAD.SHL.U32 R17, R57.reuse, 0x4, RZ ;  /* 0x0000000439117824 */ /* 0x040fe200078e00ff */
[----:B------:R-:W-:Y:S02]  /*5a30*/  SHF.L.U64.HI R16, R57, 0x2, R3 ;  /* 0x0000000239107819 */ /* 0x000fe40000010203 */
[----:B------:R0:W-:Y:S01]  /*5a40*/  @!P6 STG.E desc[UR10][R22.64+0x780], R107 ;  /* 0x0007806b1600e986 */ /* 0x0001e2000c10190a */
[----:B------:R-:W-:Y:S02]  /*5a50*/  @!P1 IADD3.X R19, R3, R19, R77, P2, !PT ;  /* 0x0000001303139210 */ /* 0x000fe400017fe44d */
[----:B------:R-:W-:-:S02]  /*5a60*/  @!P1 LEA R18, P2, R76, UR4, 0x2 ;  /* 0x000000044c129c11 */ /* 0x000fc4000f8410ff */
[----:B------:R-:W-:Y:S02]  /*5a70*/  ISETP.GE.AND P5, PT, R40, R59, PT ;  /* 0x0000003b2800720c */ /* 0x000fe40003fa6270 */
[----:B0-----:R-:W-:Y:S02]  /*5a80*/  IADD3 R22, P3, R12, R20, RZ ;  /* 0x000000140c167210 */ /* 0x001fe40007f7e0ff */
[----:B------:R-:W-:Y:S02]  /*5a90*/  IADD3 R20, P4, R17, UR4, RZ ;  /* 0x0000000411147c10 */ /* 0x000fe4000ff9e0ff */
[----:B------:R-:W-:Y:S02]  /*5aa0*/  IADD3.X R23, R13, R77, R21, P3, !PT ;  /* 0x0000004d0d177210 */ /* 0x000fe40001ffe415 */
[----:B------:R-:W-:Y:S02]  /*5ab0*/  IADD3.X R21, R16, UR5, RZ, P4, !PT ;  /* 0x0000000510157c10 */ /* 0x000fe4000a7fe4ff */
[----:B------:R-:W-:-:S02]  /*5ac0*/  ISETP.GE.AND P4, PT, R57, R59, PT ;  /* 0x0000003b3900720c */ /* 0x000fc40003f86270 */
[----:B------:R-:W-:Y:S02]  /*5ad0*/  LEA R20, P3, R22, R20, 0x2 ;  /* 0x0000001416147211 */ /* 0x000fe400078610ff */
[----:B------:R-:W-:Y:S02]  /*5ae0*/  ISETP.GE.AND P6, PT, R41, R59, PT ;  /* 0x0000003b2900720c */ /* 0x000fe40003fc6270 */
[----:B------:R-:W-:Y:S02]  /*5af0*/  @!P1 LEA.HI.X R19, R76, UR5, R19, 0x2, P2 ;  /* 0x000000054c139c11 */ /* 0x000fe400090f1413 */
[----:B------:R-:W-:Y:S01]  /*5b00*/  CS2R R76, SRZ ;  /* 0x00000000004c7805 */ /* 0x000fe2000001ff00 */
[----:B------:R-:W-:Y:S01]  /*5b10*/  BAR.SYNC.DEFER_BLOCKING 0x0 ;  /* 0x0000000000007b1d */ /* 0x000fe20000010000 */
[----:B------:R-:W-:Y:S02]  /*5b20*/  LEA.HI.X R21, R22, R21, R23, 0x2, P3 ;  /* 0x0000001516157211 */ /* 0x000fe400018f1417 */
[----:B------:R-:W-:-:S02]  /*5b30*/  CS2R R22, SRZ ;  /* 0x0000000000167805 */ /* 0x000fc4000001ff00 */
[----:B------:R-:W-:Y:S02]  /*5b40*/  CS2R R78, SRZ ;  /* 0x00000000004e7805 */ /* 0x000fe4000001ff00 */
[-C--:B------:R-:W-:Y:S02]  /*5b50*/  ISETP.GE.AND P2, PT, R43, R59.reuse, PT ;  /* 0x0000003b2b00720c */ /* 0x080fe40003f46270 */
[-C--:B------:R-:W-:Y:S02]  /*5b60*/  ISETP.GE.AND P3, PT, R44, R59.reuse, PT ;  /* 0x0000003b2c00720c */ /* 0x080fe40003f66270 */
[----:B------:R-:W-:Y:S02]  /*5b70*/  CS2R R80, SRZ ;  /* 0x0000000000507805 */ /* 0x000fe4000001ff00 */
[----:B------:R-:W-:Y:S01]  /*5b80*/  CS2R R82, SRZ ;  /* 0x0000000000527805 */ /* 0x000fe2000001ff00 */
        /* <DEDUP_REMOVED lines=58> */
[----:B------:R-:W5:Y:S01]  /*5f30*/  LDS R92, [R75+0x2c] ;  /* 0x00002c004b5c7984 */ /* 0x000f620000000800 */
[----:B0-----:R-:W-:-:S03]  /*5f40*/  FMUL.FTZ R19, R18, -1.4426950216293334961 ;  /* 0xbfb8aa3b12137820 */ /* 0x001fc60000410000 */
[----:B------:R-:W0:Y:S01]  /*5f50*/  LDS R85, [R75+0x1c] ;  /* 0x00001c004b557984 */ /* 0x000e220000000800 */
[----:B-1----:R-:W-:Y:S02]  /*5f60*/  FMUL.FTZ R21, R20, -1.4426950216293334961 ;  /* 0xbfb8aa3b14157820 */ /* 0x002fe40000410000 */
[----:B------:R-:W1:Y:S01]  /*5f70*/  MUFU.EX2 R19, R19 ;  /* 0x0000001300137308 */ /* 0x000e620000000800 */
[----:B------:R-:W0:Y:S01]  /*5f80*/  LDS R94, [R75+0x30] ;  /* 0x000030004b5e7984 */ /* 0x000e220000000800 */
[----:B--2---:R-:W-:-:S03]  /*5f90*/  FMUL.FTZ R23, R22, -1.4426950216293334961 ;  /* 0xbfb8aa3b16177820 */ /* 0x004fc60000410000 */
[----:B------:R-:W2:Y:S01]  /*5fa0*/  LDS R96, [R75+0x34] ;  /* 0x000034004b607984 */ /* 0x000ea20000000800 */
[----:B---3--:R-:W-:Y:S02]  /*5fb0*/  FMUL.FTZ R77, R76, -1.4426950216293334961 ;  /* 0xbfb8aa3b4c4d7820 */ /* 0x008fe40000410000 */
[----:B------:R-:W3:Y:S01]  /*5fc0*/  MUFU.EX2 R21, R21 ;  /* 0x0000001500157308 */ /* 0x000ee20000000800 */
[----:B------:R-:W2:Y:S01]  /*5fd0*/  LDS R98, [R75+0x38] ;  /* 0x000038004b627984 */ /* 0x000ea20000000800 */
[----:B----4-:R-:W-:-:S03]  /*5fe0*/  FMUL.FTZ R79, R78, -1.4426950216293334961 ;  /* 0xbfb8aa3b4e4f7820 */ /* 0x010fc60000410000 */
[----:B------:R-:W4:Y:S01]  /*5ff0*/  LDS R100, [R75+0x3c] ;  /* 0x00003c004b647984 */ /* 0x000f220000000800 */
[----:B-----5:R-:W-:Y:S02]  /*6000*/  FMUL.FTZ R81, R80, -1.4426950216293334961 ;  /* 0xbfb8aa3b50517820 */ /* 0x020fe40000410000 */
[----:B------:R-:W5:Y:S01]  /*6010*/  MUFU.EX2 R23, R23 ;  /* 0x0000001700177308 */ /* 0x000f620000000800 */
[----:B------:R-:W-:Y:S01]  /*6020*/  FMUL.FTZ R83, R82, -1.4426950216293334961 ;  /* 0xbfb8aa3b52537820 */ /* 0x000fe20000410000 */
[----:B-1----:R-:W-:Y:S01]  /*6030*/  FADD.FTZ R19, R19, 1 ;  /* 0x3f80000013137421 */ /* 0x002fe20000010000 */
[----:B------:R-:W-:-:S05]  /*6040*/  FMUL.FTZ R87, R86, -1.4426950216293334961 ;  /* 0xbfb8aa3b56577820 */ /* 0x000fca0000410000 */
[----:B------:R-:W1:Y:S01]  /*6050*/  MUFU.EX2 R77, R77 ;  /* 0x0000004d004d7308 */ /* 0x000e620000000800 */
[----:B------:R-:W-:Y:S01]  /*6060*/  FMUL.FTZ R89, R88, -1.4426950216293334961 ;  /* 0xbfb8aa3b58597820 */ /* 0x000fe20000410000 */
[----:B---3--:R-:W-:Y:S01]  /*6070*/  FADD.FTZ R21, R21, 1 ;  /* 0x3f80000015157421 */ /* 0x008fe20000010000 */
[----:B------:R-:W-:-:S05]  /*6080*/  FMUL.FTZ R91, R90, -1.4426950216293334961 ;  /* 0xbfb8aa3b5a5b7820 */ /* 0x000fca0000410000 */
[----:B------:R-:W3:Y:S01]  /*6090*/  MUFU.EX2 R79, R79 ;  /* 0x0000004f004f7308 */ /* 0x000ee20000000800 */
[----:B------:R-:W-:Y:S01]  /*60a0*/  FMUL.FTZ R93, R92, -1.4426950216293334961 ;  /* 0xbfb8aa3b5c5d7820 */ /* 0x000fe20000410000 */
[----:B-----5:R-:W-:Y:S01]  /*60b0*/  FADD.FTZ R23, R23, 1 ;  /* 0x3f80000017177421 */ /* 0x020fe20000010000 */
[----:B0-----:R-:W-:-:S05]  /*60c0*/  FMUL.FTZ R84, R85, -1.4426950216293334961 ;  /* 0xbfb8aa3b55547820 */ /* 0x001fca0000410000 */
[----:B------:R-:W0:Y:S01]  /*60d0*/  MUFU.EX2 R81, R81 ;  /* 0x0000005100517308 */ /* 0x000e220000000800 */
[----:B------:R-:W-:Y:S01]  /*60e0*/  FMUL.FTZ R95, R94, -1.4426950216293334961 ;  /* 0xbfb8aa3b5e5f7820 */ /* 0x000fe20000410000 */
[----:B-1----:R-:W-:Y:S01]  /*60f0*/  FADD.FTZ R77, R77, 1 ;  /* 0x3f8000004d4d7421 */ /* 0x002fe20000010000 */
[----:B--2---:R-:W-:-:S05]  /*6100*/  FMUL.FTZ R97, R96, -1.4426950216293334961 ;  /* 0xbfb8aa3b60617820 */ /* 0x004fca0000410000 */
[----:B------:R-:W1:Y:S01]  /*6110*/  MUFU.EX2 R83, R83 ;  /* 0x0000005300537308 */ /* 0x000e620000000800 */
[----:B------:R-:W-:Y:S01]  /*6120*/  FMUL.FTZ R99, R98, -1.4426950216293334961 ;  /* 0xbfb8aa3b62637820 */ /* 0x000fe20000410000 */
[----:B---3--:R-:W-:Y:S01]  /*6130*/  FADD.FTZ R79, R79, 1 ;  /* 0x3f8000004f4f7421 */ /* 0x008fe20000010000 */
[----:B----4-:R-:W-:-:S05]  /*6140*/  FMUL.FTZ R101, R100, -1.4426950216293334961 ;  /* 0xbfb8aa3b64657820 */ /* 0x010fca0000410000 */
        /* <DEDUP_REMOVED lines=61> */
[----:B------:R-:W0:Y:S02]  /*6520*/  LDC.64 R90, c[0x0][0x2c0] ;  /* 0x0000b000ff5a7b82 */ /* 0x000e240000000a00 */
[----:B------:R-:W-:-:S03]  /*6530*/  FMUL.FTZ R128, R23, R128 ;  /* 0x0000008017807220 */ /* 0x000fc60000410000 */
[----:B------:R-:W3:Y:S01]  /*6540*/  MUFU.RCP R95, R95 ;  /* 0x0000005f005f7308 */ /* 0x000ee20000001000 */
        /* <DEDUP_REMOVED lines=8> */
[----:B---3--:R-:W-:Y:S01]  /*65d0*/  FMUL.FTZ R19, R94, R95 ;  /* 0x0000005f5e137220 */ /* 0x008fe20000410000 */
[----:B------:R-:W-:Y:S01]  /*65e0*/  STS [R75+0x1c], R122 ;  /* 0x00001c7a4b007388 */ /* 0x000fe20000000800 */
[C---:B0-----:R-:W-:Y:S02]  /*65f0*/  IMAD R20, R90.reuse, UR12, RZ ;  /* 0x0000000c5a147c24 */ /* 0x041fe4000f8e02ff */
[----:B------:R-:W-:Y:S01]  /*6600*/  FMUL.FTZ R132, R19, R132 ;  /* 0x0000008413847220 */ /* 0x000fe20000410000 */
[----:B------:R-:W-:Y:S02]  /*6610*/  IMAD.WIDE.U32 R18, R90, UR7, RZ ;  /* 0x000000075a127c25 */ /* 0x000fe4000f8e00ff */
[----:B------:R-:W0:Y:S02]  /*6620*/  MUFU.RCP R101, R101 ;  /* 0x0000006500657308 */ /* 0x000e240000001000 */
[----:B-1----:R-:W-:Y:S01]  /*6630*/  FMUL.FTZ R21, R96, R97 ;  /* 0x0000006160157220 */ /* 0x002fe20000410000 */
[----:B------:R-:W-:Y:S03]  /*6640*/  STS [R75+0x30], R132 ;  /* 0x000030844b007388 */ /* 0x000fe60000000800 */
[----:B------:R-:W-:Y:S01]  /*6650*/  FMUL.FTZ R134, R21, R134 ;  /* 0x0000008615867220 */ /* 0x000fe20000410000 */
[----:B------:R-:W-:-:S02]  /*6660*/  IMAD R21, R91, UR7, R20 ;  /* 0x000000075b157c24 */ /* 0x000fc4000f8e0214 */
[----:B--2---:R-:W-:Y:S02]  /*6670*/  FMUL.FTZ R23, R98, R99 ;  /* 0x0000006362177220 */ /* 0x004fe40000410000 */
[----:B------:R-:W-:Y:S01]  /*6680*/  STS [R75+0x34], R134 ;  /* 0x000034864b007388 */ /* 0x000fe20000000800 */
[----:B------:R-:W-:Y:S01]  /*6690*/  IADD3 R91, R19, R21, RZ ;  /* 0x00000015135b7210 */ /* 0x000fe20007ffe0ff */
        /* <DEDUP_REMOVED lines=38> */
.L_x_4085:
[----:B------:R-:W-:Y:S05]  /*6900*/  BSYNC B0 ;  /* 0x0000000000007941 */ /* 0x000fea0003800000 */
.L_x_4084:
[----:B------:R-:W-:Y:S01]  /*6910*/  MOV R15, R91 ;  /* 0x0000005b000f7202 */ /* 0x000fe20000000f00 */
[----:B------:R-:W-:Y:S01]  /*6920*/  IMAD.MOV.U32 R14, RZ, RZ, R18 ;  /* 0x000000ffff0e7224 */ /* 0x000fe200078e0012 */
[----:B------:R-:W-:Y:S01]  /*6930*/  ULDC.64 UR4, c[0x0][0x2c8] ;  /* 0x0000b20000047ab9 */ /* 0x000fe20000000a00 */
[----:B------:R-:W-:Y:S01]  /*6940*/  ULDC.64 UR8, c[0x0][0x320] ;  /* 0x0000c80000087ab9 */ /* 0x000fe20000000a00 */
[----:B------:R-:W-:Y:S01]  /*6950*/  IMAD R19, R24, UR4, RZ ;  /* 0x0000000418137c24 */ /* 0x000fe2000f8e02ff */
[----:B------:R-:W-:Y:S01]  /*6960*/  IADD3 R17, P1, R17, UR8, RZ ;  /* 0x0000000811117c10 */ /* 0x000fe2000ff3e0ff */
[----:B------:R-:W-:Y:S01]  /*6970*/  IMAD.WIDE.U32 R14, R0, UR4, R14 ;  /* 0x00000004000e7c25 */ /* 0x000fe2000f8e000e */
[----:B------:R-:W-:Y:S01]  /*6980*/  ISETP.GE.AND P4, PT, R44, R22, PT ;  /* 0x000000162c00720c */ /* 0x000fe20003f86270 */
[----:B------:R-:W-:Y:S01]  /*6990*/  ULDC UR4, c[0x0][0x224] ;  /* 0x0000890000047ab9 */ /* 0x000fe20000000800 */
[----:B------:R-:W-:Y:S01]  /*69a0*/  IADD3.X R16, R16, UR9, RZ, P1, !PT ;  /* 0x0000000910107c10 */ /* 0x000fe20008ffe4ff */
[----:B------:R-:W-:Y:S01]  /*69b0*/  IMAD R19, R0, UR5, R19 ;  /* 0x0000000500137c24 */ /* 0x000fe2000f8e0213 */
[----:B------:R-:W-:-:S02]  /*69c0*/  IADD3 R14, P0, R12, R14, RZ ;  /* 0x0000000e0c0e7210 */ /* 0x000fc40007f1e0ff */
[-C--:B------:R-:W-:Y:S02]  /*69d0*/  ISETP.GE.AND P5, PT, R45, R22.reuse, PT ;  /* 0x000000162d00720c */ /* 0x080fe40003fa6270 */
[----:B------:R-:W-:Y:S02]  /*69e0*/  IADD3.X R13, R13, R19, R15, P0, !PT ;  /* 0x000000130d0d7210 */ /* 0x000fe400007fe40f */
[----:B------:R-:W-:Y:S02]  /*69f0*/  LEA R12, P0, R14, R17, 0x2 ;  /* 0x000000110e0c7211 */ /* 0x000fe400078010ff */
[-C--:B------:R-:W-:Y:S02]  /*6a00*/  ISETP.GE.AND P6, PT, R46, R22.reuse, PT ;  /* 0x000000162e00720c */ /* 0x080fe40003fc6270 */
[----:B------:R-:W-:Y:S02]  /*6a10*/  ISETP.GE.AND P2, PT, R57, R22, PT ;  /* 0x000000163900720c */ /* 0x000fe40003f46270 */
[----:B------:R-:W-:-:S02]  /*6a20*/  LEA.HI.X R13, R14, R16, R13, 0x2, P0 ;  /* 0x000000100e0d7211 */ /* 0x000fc400000f140d */
[-C--:B------:R-:W-:Y:S02]  /*6a30*/  ISETP.GE.AND P0, PT, R41, R22.reuse, PT ;  /* 0x000000162900720c */ /* 0x080fe40003f06270 */
[-C--:B------:R-:W-:Y:S01]  /*6a40*/  ISETP.GE.AND P1, PT, R40, R22.reuse, PT ;  /* 0x000000162800720c */ /* 0x080fe20003f26270 */
[----:B------:R-:W-:Y:S01]  /*6a50*/  @!P4 STG.E desc[UR10][R12.64+0x280], R65 ;  /* 0x000280410c00c986 */ /* 0x000fe2000c10190a */
        /* <DEDUP_REMOVED lines=26> */
[----:B-1----:R-:W-:Y:S01]  /*6c00*/  IADD3.X R79, RZ, R11, RZ, P1, !PT ;  /* 0x0000000bff4f7210 */ /* 0x002fe20000ffe4ff */
[----:B------:R2:W-:Y:S01]  /*6c10*/  @!P3 STG.E desc[UR10][R12.64+0x580], R71 ;  /* 0x000580470c00b986 */ /* 0x0005e2000c10190a */
[----:B------:R-:W-:Y:S02]  /*6c20*/  IADD3 R54, P3, R54, 0x800, RZ ;  /* 0x0000080036367810 */ /* 0x000fe40007f7e0ff */
[----:B------:R-:W-:Y:S02]  /*6c30*/  IADD3.X R9, RZ, R9, RZ, P2, !PT ;  /* 0x00000009ff097210 */ /* 0x000fe400017fe4ff */
[----:B------:R-:W-:Y:S01]  /*6c40*/  IADD3.X R55, RZ, R55, RZ, P3, !PT ;  /* 0x00000037ff377210 */ /* 0x000fe20001ffe4ff */
[----:B------:R-:W-:Y:S08]  /*6c50*/  @!P0 BRA `(.L_x_4086) ;  /* 0xffffff9800fc8947 */ /* 0x000ff0000383ffff */
[----:B------:R-:W-:Y:S05]  /*6c60*/  EXIT ;  /* 0x000000000000794d */ /* 0x000fea0003800000 */
.L_x_4087:
        /* <DEDUP_REMOVED lines=9> */
.L_x_5275:


//--------------------- .text._Z25selective_scan_fwd_kernelI32Selective_Scan_fwd_kernel_traitsILi32ELi16ELi1ELb0ELb1ELb0ELb0EffEEv13SSMParamsBase --------------------------
	.section	.text._Z25selective_scan_fwd_kernelI32Selective_Scan_fwd_kernel_traitsILi32ELi16ELi1ELb0ELb1ELb0ELb0EffEEv13SSMParamsBase,"ax",@progbits
	.align	128
        .global         _Z25selective_scan_fwd_kernelI32Selective_Scan_fwd_kernel_traitsILi32ELi16ELi1ELb0ELb1ELb0ELb0EffEEv13SSMParamsBase
        .type           _Z25selective_scan_fwd_kernelI32Selective_Scan_fwd_kernel_traitsILi32ELi16ELi1ELb0ELb1ELb0ELb0EffEEv13SSMParamsBase,@function
        .size           _Z25selective_scan_fwd_kernelI32Selective_Scan_fwd_kernel_traitsILi32ELi16ELi1ELb0ELb1ELb0ELb0EffEEv13SSMParamsBase,(.L_x_5276 - _Z25selective_scan_fwd_kernelI32Selective_Scan_fwd_kernel_traitsILi32ELi16ELi1ELb0ELb1ELb0ELb0EffEEv13SSMParamsBase)
        .other          _Z25selective_scan_fwd_kernelI32Selective_Scan_fwd_kernel_traitsILi32ELi16ELi1ELb0ELb1ELb0ELb0EffEEv13SSMParamsBase,@"STO_CUDA_ENTRY STV_DEFAULT"
_Z25selective_scan_fwd_kernelI32Selective_Scan_fwd_kernel_traitsILi32ELi16ELi1ELb0ELb1ELb0ELb0EffEEv13SSMParamsBase:
.text._Z25selective_scan_fwd_kernelI32Selective_Scan_fwd_kernel_traitsILi32ELi16ELi1ELb0ELb1ELb0ELb0EffEEv13SSMParamsBase:
        /* <DEDUP_REMOVED lines=27> */
[----:B----4-:R-:W-:-:S04]  /*01b0*/  IMAD.MOV R10, RZ, RZ, -R7 ;  /* 0x000000ffff0a7224 */ /* 0x010fc800078e0a07 */
[----:B---3--:R-:W-:Y:S01]  /*01c0*/  IMAD R3, R10, R9, RZ ;  /* 0x000000090a037224 */ /* 0x008fe200078e02ff */
[----:B------:R-:W-:-:S04]  /*01d0*/  IABS R2, R0 ;  /* 0x0000000000027213 */ /* 0x000fc80000000000 */
        /* <DEDUP_REMOVED lines=8> */
[----:B------:R-:W-:Y:S01]  /*0260*/  @!P1 VIADD R7, R7, 0x1 ;  /* 0x0000000107079836 */ /* 0x000fe20000000000 */
[----:B------:R-:W-:Y:S01]  /*0270*/  LOP3.LUT R2, R0, R11, RZ, 0x3c, !PT ;  /* 0x0000000b00027212 */ /* 0x000fe200078e3cff */
[----:B------:R-:W0:Y:S01]  /*0280*/  S2UR UR7, SR_CTAID.X ;  /* 0x00000000000779c3 */ /* 0x000e220000002500 */
[----:B------:R-:W-:Y:S02]  /*0290*/  ISETP.NE.AND P1, PT, R11, RZ, PT ;  /* 0x000000ff0b00720c */ /* 0x000fe40003f25270 */
[----:B------:R-:W-:-:S07]  /*02a0*/  ISETP.GE.AND P2, PT, R2, RZ, PT ;  /* 0x000000ff0200720c */ /* 0x000fce0003f46270 */
[----:B------:R-:W-:Y:S01]  /*02b0*/  @P0 IADD3 R7, R7, 0x1, RZ ;  /* 0x0000000107070810 */ /* 0x000fe20007ffe0ff */
[----:B0-2---:R-:W-:Y:S06]  /*02c0*/  @!P3 EXIT ;  /* 0x000000000000b94d */ /* 0x005fec0003800000 */
[----:B------:R-:W0:Y:S01]  /*02d0*/  S2R R120, SR_TID.X ;  /* 0x0000000000787919 */ /* 0x000e220000002100 */
[----:B------:R-:W1:Y:S01]  /*02e0*/  LDC.64 R18, c[0x0][0x280] ;  /* 0x0000a000ff127b82 */ /* 0x000e620000000a00 */
[----:B------:R-:W-:Y:S01]  /*02f0*/  MOV R4, R7 ;  /* 0x0000000700047202 */ /* 0x000fe20000000f00 */
[----:B------:R-:W-:Y:S01]  /*0300*/  ULDC.64 UR4, c[0x0][0x288] ;  /* 0x0000a20000047ab9 */ /* 0x000fe20000000a00 */
[----:B------:R-:W-:Y:S01]  /*0310*/  USHF.R.S32.HI UR12, URZ, 0x1f, UR7 ;  /* 0x0000001f3f0c7899 */ /* 0x000fe20008011407 */
[----:B------:R-:W-:Y:S01]  /*0320*/  IMAD R3, R24, UR4, RZ ;  /* 0x0000000418037c24 */ /* 0x000fe2000f8e02ff */
[----:B------:R-:W-:Y:S01]  /*0330*/  ULDC.64 UR8, c[0x0][0x240] ;  /* 0x0000900000087ab9 */ /* 0x000fe20000000a00 */
[----:B------:R-:W-:Y:S01]  /*0340*/  @!P2 IADD3 R4, -R4, RZ, RZ ;  /* 0x000000ff0404a210 */ /* 0x000fe20007ffe1ff */
[----:B------:R-:W-:Y:S01]  /*0350*/  UIMAD UR6, UR12, UR8, URZ ;  /* 0x000000080c0672a4 */ /* 0x000fe2000f8e023f */
[----:B------:R-:W2:Y:S01]  /*0360*/  LDC.64 R12, c[0x0][0x2d8] ;  /* 0x0000b600ff0c7b82 */ /* 0x000ea20000000a00 */
[----:B------:R-:W-:Y:S01]  /*0370*/  @!P1 LOP3.LUT R4, RZ, R11, RZ, 0x33, !PT ;  /* 0x0000000bff049212 */ /* 0x000fe200078e33ff */
[C---:B------:R-:W-:Y:S01]  /*0380*/  IMAD R7, R0.reuse, UR5, R3 ;  /* 0x0000000500077c24 */ /* 0x040fe2000f8e0203 */
[----:B------:R-:W-:Y:S01]  /*0390*/  UIMAD UR6, UR7, UR9, UR6 ;  /* 0x00000009070672a4 */ /* 0x000fe2000f8e0206 */
[----:B------:R-:W-:Y:S01]  /*03a0*/  IMAD.WIDE.U32 R2, R0, UR4, RZ ;  /* 0x0000000400027c25 */ /* 0x000fe2000f8e00ff */
[----:B------:R-:W-:Y:S01]  /*03b0*/  UIMAD.WIDE.U32 UR4, UR7, UR8, URZ ;  /* 0x00000008070472a5 */ /* 0x000fe2000f8e003f */
[----:B------:R-:W-:Y:S01]  /*03c0*/  SHF.R.S32.HI R5, RZ, 0x1f, R4 ;  /* 0x0000001fff057819 */ /* 0x000fe20000011404 */
[----:B------:R-:W3:Y:S01]  /*03d0*/  S2R R28, SR_LANEID ;  /* 0x00000000001c7919 */ /* 0x000ee20000000000 */
[----:B------:R-:W4:Y:S01]  /*03e0*/  LDC.64 R20, c[0x0][0x290] ;  /* 0x0000a400ff147b82 */ /* 0x000f220000000a00 */
[----:B------:R-:W-:Y:S01]  /*03f0*/  ULDC.64 UR8, c[0x0][0x298] ;  /* 0x0000a60000087ab9 */ /* 0x000fe20000000a00 */
[----:B------:R-:W-:Y:S01]  /*0400*/  IMAD.IADD R7, R3, 0x1, R7 ;  /* 0x0000000103077824 */ /* 0x000fe200078e0207 */
[----:B------:R-:W-:Y:S01]  /*0410*/  UIADD3 UR5, UR5, UR6, URZ ;  /* 0x0000000605057290 */ /* 0x000fe2000fffe03f */
[----:B------:R-:W-:Y:S01]  /*0420*/  IMAD R3, R24, UR8, RZ ;  /* 0x0000000818037c24 */ /* 0x000fe2000f8e02ff */
[----:B------:R-:W-:Y:S01]  /*0430*/  MOV R6, R2 ;  /* 0x0000000200067202 */ /* 0x000fe20000000f00 */
[----:B------:R-:W-:Y:S01]  /*0440*/  IMAD R5, R5, R52, RZ ;  /* 0x0000003405057224 */ /* 0x000fe200078e02ff */
[----:B------:R-:W-:Y:S01]  /*0450*/  MOV R30, RZ ;  /* 0x000000ff001e7202 */ /* 0x000fe20000000f00 */
[----:B------:R-:W3:Y:S01]  /*0460*/  LDC R15, c[0x0][0x214] ;  /* 0x00008500ff0f7b82 */ /* 0x000ee20000000800 */
[----:B-1----:R-:W-:-:S02]  /*0470*/  IMAD R8, R18, UR12, RZ ;  /* 0x0000000c12087c24 */ /* 0x002fc4000f8e02ff */
[----:B------:R-:W-:Y:S02]  /*0480*/  IMAD R9, R0, UR9, R3 ;  /* 0x0000000900097c24 */ /* 0x000fe4000f8e0203 */
[----:B------:R-:W-:Y:S01]  /*0490*/  IMAD R53, R4, R53, R5 ;  /* 0x0000003504357224 */ /* 0x000fe200078e0205 */
[----:B0-----:R-:W-:Y:S01]  /*04a0*/  LOP3.LUT R27, R120, 0x1f, RZ, 0xc0, !PT ;  /* 0x0000001f781b7812 */ /* 0x001fe200078ec0ff */
[----:B------:R-:W-:Y:S01]  /*04b0*/  IMAD.WIDE.U32 R2, R0, UR8, RZ ;  /* 0x0000000800027c25 */ /* 0x000fe2000f8e00ff */
[----:B------:R-:W-:Y:S01]  /*04c0*/  SHF.L.U32 R10, R120, 0x4, RZ ;  /* 0x00000004780a7819 */ /* 0x000fe200000006ff */
[----:B------:R-:W-:Y:S02]  /*04d0*/  ULDC.64 UR8, c[0x0][0x2f0] ;  /* 0x0000bc0000087ab9 */ /* 0x000fe40000000a00 */
[----:B------:R-:W-:Y:S01]  /*04e0*/  IMAD.WIDE.U32 R4, R4, R52, UR4 ;  /* 0x0000000404047e25 */ /* 0x000fe2000f8e0034 */
[----:B------:R-:W-:Y:S01]  /*04f0*/  IADD3 R3, R3, R9, RZ ;  /* 0x0000000903037210 */ /* 0x000fe20007ffe0ff */
[----:B------:R-:W-:Y:S01]  /*0500*/  ULDC.64 UR4, c[0x0][0x268] ;  /* 0x00009a0000047ab9 */ /* 0x000fe20000000a00 */
[----:B------:R-:W-:Y:S01]  /*0510*/  IADD3 R32, R10, 0x1, RZ ;  /* 0x000000010a207810 */ /* 0x000fe20007ffe0ff */
[----:B------:R-:W-:Y:S01]  /*0520*/  IMAD R11, R19, UR7, R8 ;  /* 0x00000007130b7c24 */ /* 0x000fe2000f8e0208 */
[----:B------:R-:W-:Y:S01]  /*0530*/  LOP3.LUT R8, R27, 0xfffffe00, R10, 0xf8, !PT ;  /* 0xfffffe001b087812 */ /* 0x000fe200078ef80a */
[----:B------:R-:W-:Y:S01]  /*0540*/  IMAD.WIDE.U32 R6, R18, UR7, R6 ;  /* 0x0000000712067c25 */ /* 0x000fe2000f8e0006 */
[----:B--2---:R-:W-:-:S02]  /*0550*/  LEA R51, P0, R4, R12, 0x2 ;  /* 0x0000000c04337211 */ /* 0x004fc400078010ff */
[----:B------:R-:W-:Y:S01]  /*0560*/  SHF.R.S32.HI R9, RZ, 0x1f, R8 ;  /* 0x0000001fff097819 */ /* 0x000fe20000011408 */
[----:B------:R-:W-:Y:S01]  /*0570*/  IMAD.IADD R53, R5, 0x1, R53 ;  /* 0x0000000105357824 */ /* 0x000fe200078e0235 */
[----:B------:R-:W-:Y:S01]  /*0580*/  IADD3 R5, P1, R8, R6, RZ ;  /* 0x0000000608057210 */ /* 0x000fe20007f3e0ff */
[----:B----4-:R-:W-:Y:S01]  /*0590*/  IMAD R12, R20, UR12, RZ ;  /* 0x0000000c140c7c24 */ /* 0x010fe2000f8e02ff */
[----:B------:R-:W-:Y:S01]  /*05a0*/  IADD3 R34, R10, 0x3, RZ ;  /* 0x000000030a227810 */ /* 0x000fe20007ffe0ff */
[----:B------:R-:W-:Y:S01]  /*05b0*/  IMAD.WIDE.U32 R2, R20, UR7, R2 ;  /* 0x0000000714027c25 */ /* 0x000fe2000f8e0002 */
[----:B------:R-:W-:Y:S02]  /*05c0*/  IADD3.X R6, R9, R7, R11, P1, !PT ;  /* 0x0000000709067210 */ /* 0x000fe40000ffe40b */
[----:B------:R-:W-:Y:S01]  /*05d0*/  LEA.HI.X R53, R4, R13, R53, 0x2, P0 ;  /* 0x0000000d04357211 */ /* 0x000fe200000f1435 */
[----:B------:R-:W-:Y:S01]  /*05e0*/  IMAD R11, R21, UR7, R12 ;  /* 0x00000007150b7c24 */ /* 0x000fe2000f8e020c */
[----:B------:R-:W-:Y:S01]  /*05f0*/  LEA R12, P0, R5, UR8, 0x2 ;  /* 0x00000008050c7c11 */ /* 0x000fe2000f8010ff */
[----:B------:R-:W-:Y:S01]  /*0600*/  IMAD R7, R24, UR4, RZ ;  /* 0x0000000418077c24 */ /* 0x000fe2000f8e02ff */
[----:B------:R-:W-:Y:S01]  /*0610*/  IADD3 R71, P1, R8, R2, RZ ;  /* 0x0000000208477210 */ /* 0x000fe20007f3e0ff */
[----:B---3--:R-:W-:Y:S01]  /*0620*/  IMAD R4, R15, UR7, R0 ;  /* 0x000000070f047c24 */ /* 0x008fe2000f8e0200 */
[----:B------:R-:W-:Y:S01]  /*0630*/  LEA.HI.X R5, R5, UR9, R6, 0x2, P0 ;  /* 0x0000000905057c11 */ /* 0x000fe200080f1406 */
[----:B------:R-:W-:Y:S01]  /*0640*/  ULDC.64 UR8, c[0x0][0x2f8] ;  /* 0x0000be0000087ab9 */ /* 0x000fe20000000a00 */
[C---:B------:R-:W-:Y:S01]  /*0650*/  IMAD R31, R0.reuse, UR5, R7 ;  /* 0x00000005001f7c24 */ /* 0x040fe2000f8e0207 */
[----:B------:R-:W-:Y:S01]  /*0660*/  IADD3.X R2, R9, R3, R11, P1, !PT ;  /* 0x0000000309027210 */ /* 0x000fe20000ffe40b */
[----:B------:R-:W-:Y:S01]  /*0670*/  IMAD.WIDE.U32 R6, R0, UR4, RZ ;  /* 0x0000000400067c25 */ /* 0x000fe2000f8e00ff */
[C---:B------:R-:W-:Y:S01]  /*0680*/  LEA R22, P0, R71.reuse, UR8, 0x2 ;  /* 0x0000000847167c11 */ /* 0x040fe2000f8010ff */
[----:B------:R-:W-:Y:S01]  /*0690*/  ULDC UR4, c[0x0][0x21c] ;  /* 0x0000870000047ab9 */ /* 0x000fe20000000800 */
[----:B------:R-:W-:Y:S01]  /*06a0*/  IADD3 R35, R10, 0x4, RZ ;  /* 0x000000040a237810 */ /* 0x000fe20007ffe0ff */
[----:B------:R-:W-:Y:S01]  /*06b0*/  IMAD R4, R4, R17, RZ ;  /* 0x0000001104047224 */ /* 0x000fe200078e02ff */
[----:B------:R-:W-:Y:S01]  /*06c0*/  LEA.HI.X R71, R71, UR9, R2, 0x2, P0 ;  /* 0x0000000947477c11 */ /* 0x000fe200080f1402 */
[----:B------:R-:W-:Y:S01]  /*06d0*/  VIADD R33, R10, 0x2 ;  /* 0x000000020a217836 */ /* 0x000fe20000000000 */
[----:B------:R-:W-:Y:S01]  /*06e0*/  IADD3 R31, R7, R31, RZ ;  /* 0x0000001f071f7210 */ /* 0x000fe20007ffe0ff */
[----:B------:R-:W-:Y:S01]  /*06f0*/  IMAD R29, R4, UR4, RZ ;  /* 0x00000004041d7c24 */ /* 0x000fe2000f8e02ff */
        /* <DEDUP_REMOVED lines=14> */
[----:B------:R-:W-:-:S07]  /*07e0*/  LOP3.LUT R50, R8, 0x1e0, RZ, 0xfc, !PT ;  /* 0x000001e008327812 */ /* 0x000fce00078efcff */
.L_x_4126:
[----:B------:R-:W0:Y:S01]  /*07f0*/  LDC R127, c[0x0][0x218] ;  /* 0x00008600ff7f7b82 */ /* 0x000e220000000800 */
[----:B-1----:R-:W-:Y:S02]  /*0800*/  CS2R R10, SRZ ;  /* 0x00000000000a7805 */ /* 0x002fe4000001ff00 */
[----:B------:R-:W-:Y:S01]  /*0810*/  MOV R4, R12 ;  /* 0x0000000c00047202 */ /* 0x000fe20000000f00 */
[----:B0-----:R-:W-:-:S05]  /*0820*/  IMAD R127, R30, -0x200, R127 ;  /* 0xfffffe001e7f7824 */ /* 0x001fca00078e027f */
[-C--:B------:R-:W-:Y:S01]  /*0830*/  ISETP.GE.AND P0, PT, R8, R127.reuse, PT ;  /* 0x0000007f0800720c */ /* 0x080fe20003f06270 */
[----:B------:R-:W-:Y:S01]  /*0840*/  BAR.SYNC.DEFER_BLOCKING 0x0 ;  /* 0x0000000000007b1d */ /* 0x000fe20000010000 */
[-C--:B------:R-:W-:Y:S02]  /*0850*/  ISETP.GE.AND P1, PT, R37, R127.reuse, PT ;  /* 0x0000007f2500720c */ /* 0x080fe40003f26270 */
[-C--:B------:R-:W-:Y:S02]  /*0860*/  ISETP.GE.AND P2, PT, R38, R127.reuse, PT ;  /* 0x0000007f2600720c */ /* 0x080fe40003f46270 */
[-C--:B------:R-:W-:Y:S02]  /*0870*/  ISETP.GE.AND P3, PT, R39, R127.reuse, PT ;  /* 0x0000007f2700720c */ /* 0x080fe40003f66270 */
[----:B------:R-:W-:Y:S02]  /*0880*/  ISETP.GE.AND P4, PT, R40, R127, PT ;  /* 0x0000007f2800720c */ /* 0x000fe40003f86270 */
[----:B------:R-:W-:-:S02]  /*0890*/  CS2R R2, SRZ ;  /* 0x0000000000027805 */ /* 0x000fc4000001ff00 */
        /* <DEDUP_REMOVED lines=15> */
[----:B------:R-:W-:Y:S01]  /*0990*/  CS2R R18, SRZ ;  /* 0x0000000000127805 */ /* 0x000fe2000001ff00 */
        /* <DEDUP_REMOVED lines=10> */
[----:B------:R-:W-:Y:S01]  /*0a40*/  CS2R R20, SRZ ;  /* 0x0000000000147805 */ /* 0x000fe2000001ff00 */
[----:B------:R-:W-:Y:S01]  /*0a50*/  HFMA2.MMA R69, -RZ, RZ, 0, 0 ;  /* 0x00000000ff457435 */ /* 0x000fe200000001ff */
        /* <DEDUP_REMOVED lines=18> */
[----:B------:R-:W-:Y:S02]  /*0b80*/  LEA.HI.SX32 R55, R55, R28, 0x1b ;  /* 0x0000001c37377211 */ /* 0x000fe400078fdaff */
[----:B------:R-:W-:-:S03]  /*0b90*/  LEA R56, R59, R122, 0x2 ;  /* 0x0000007a3b387211 */ /* 0x000fc600078e10ff */
[--C-:B------:R-:W-:Y:S01]  /*0ba0*/  IMAD R54, R55, 0x4, R122.reuse ;  /* 0x0000000437367824 */ /* 0x100fe200078e027a */
[C---:B------:R-:W-:Y:S02]  /*0bb0*/  IADD3 R59, R28.reuse, 0xe0, RZ ;  /* 0x000000e01c3b7810 */ /* 0x040fe40007ffe0ff */
[-C--:B------:R-:W-:Y:S02]  /*0bc0*/  LEA.HI.SX32 R61, R61, R28.reuse, 0x1b ;  /* 0x0000001c3d3d7211 */ /* 0x080fe400078fdaff */
[----:B------:R-:W-:Y:S02]  /*0bd0*/  LEA.HI.SX32 R63, R63, R28, 0x1b ;  /* 0x0000001c3f3f7211 */ /* 0x000fe400078fdaff */
[-C--:B------:R-:W-:Y:S02]  /*0be0*/  LEA R55, R57, R122.reuse, 0x2 ;  /* 0x0000007a39377211 */ /* 0x080fe400078e10ff */
[----:B------:R-:W-:Y:S01]  /*0bf0*/  LEA R57, R61, R122, 0x2 ;  /* 0x0000007a3d397211 */ /* 0x000fe200078e10ff */
[----:B------:R-:W-:Y:S01]  /*0c00*/  IMAD R58, R63, 0x4, R122 ;  /* 0x000000043f3a7824 */ /* 0x000fe200078e027a */
[C---:B------:R-:W-:Y:S01]  /*0c10*/  IADD3 R61, R28.reuse, 0x100, RZ ;  /* 0x000001001c3d7810 */ /* 0x040fe20007ffe0ff */
[C---:B------:R-:W-:Y:S01]  /*0c20*/  VIADD R63, R28.reuse, 0x120 ;  /* 0x000001201c3f7836 */ /* 0x040fe20000000000 */
[----:B------:R-:W-:-:S02]  /*0c30*/  IADD3 R65, R28, 0x140, RZ ;  /* 0x000001401c417810 */ /* 0x000fc40007ffe0ff */
[-C--:B------:R-:W-:Y:S02]  /*0c40*/  LEA.HI.SX32 R61, R61, R28.reuse, 0x1b ;  /* 0x0000001c3d3d7211 */ /* 0x080fe400078fdaff */
[-C--:B------:R-:W-:Y:S02]  /*0c50*/  LEA.HI.SX32 R63, R63, R28.reuse, 0x1b ;  /* 0x0000001c3f3f7211 */ /* 0x080fe400078fdaff */
[----:B------:R-:W-:Y:S02]  /*0c60*/  LEA.HI.SX32 R65, R65, R28, 0x1b ;  /* 0x0000001c41417211 */ /* 0x000fe400078fdaff */
[----:B------:R-:W-:Y:S01]  /*0c70*/  IADD3 R67, R28, 0x1e0, RZ ;  /* 0x000001e01c437810 */ /* 0x000fe20007ffe0ff */
[----:B------:R-:W-:Y:S01]  /*0c80*/  IMAD R61, R61, 0x4, R122 ;  /* 0x000000043d3d7824 */ /* 0x000fe200078e027a */
[-C--:B------:R-:W-:Y:S02]  /*0c90*/  LEA R62, R63, R122.reuse, 0x2 ;  /* 0x0000007a3f3e7211 */ /* 0x080fe400078e10ff */
[----:B------:R-:W-:-:S02]  /*0ca0*/  LEA R63, R65, R122, 0x2 ;  /* 0x0000007a413f7211 */ /* 0x000fc400078e10ff */
[-C--:B------:R-:W-:Y:S02]  /*0cb0*/  ISETP.GE.AND P2, PT, R8, R127.reuse, PT ;  /* 0x0000007f0800720c */ /* 0x080fe40003f46270 */
[-C--:B------:R-:W-:Y:S02]  /*0cc0*/  ISETP.GE.AND P1, PT, R36, R127.reuse, PT ;  /* 0x0000007f2400720c */ /* 0x080fe40003f26270 */
[-C--:B------:R-:W-:Y:S02]  /*0cd0*/  ISETP.GE.AND P0, PT, R37, R127.reuse, PT ;  /* 0x0000007f2500720c */ /* 0x080fe40003f06270 */
[-C--:B------:R-:W-:Y:S02]  /*0ce0*/  ISETP.GE.AND P4, PT, R38, R127.reuse, PT ;  /* 0x0000007f2600720c */ /* 0x080fe40003f86270 */
[-C--:B------:R-:W-:Y:S02]  /*0cf0*/  ISETP.GE.AND P6, PT, R39, R127.reuse, PT ;  /* 0x0000007f2700720c */ /* 0x080fe40003fc6270 */
[----:B------:R-:W-:-:S02]  /*0d00*/  ISETP.GE.AND P5, PT, R40, R127, PT ;  /* 0x0000007f2800720c */ /* 0x000fc40003fa6270 */
[----:B------:R-:W-:Y:S01]  /*0d10*/  ISETP.GE.AND P3, PT, R41, R127, PT ;  /* 0x0000007f2900720c */ /* 0x000fe20003f66270 */
[----:B------:R-:W-:Y:S01]  /*0d20*/  HFMA2.MMA R74, -RZ, RZ, 0, 0 ;  /* 0x00000000ff4a7435 */ /* 0x000fe200000001ff */
[----:B------:R-:W-:Y:S01]  /*0d30*/  CS2R R72, SRZ ;  /* 0x0000000000487805 */ /* 0x000fe2000001ff00 */
[----:B--2---:R0:W-:Y:S02]  /*0d40*/  STS [R52], R11 ;  /* 0x0000000b34007388 */ /* 0x0041e40000000800 */
[----:B0-----:R-:W-:Y:S02]  /*0d50*/  IADD3 R11, R28, 0xc0, RZ ;  /* 0x000000c01c0b7810 */ /* 0x001fe40007ffe0ff */
[----:B---3--:R0:W-:Y:S02]  /*0d60*/  STS [R54+0x80], R3 ;  /* 0x0000800336007388 */ /* 0x0081e40000000800 */
[-C--:B------:R-:W-:Y:S02]  /*0d70*/  LEA.HI.SX32 R11, R11, R28.reuse, 0x1b ;  /* 0x0000001c0b0b7211 */ /* 0x080fe400078fdaff */
[----:B0-----:R-:W-:Y:S01]  /*0d80*/  LEA.HI.SX32 R3, R59, R28, 0x1b ;  /* 0x0000001c3b037211 */ /* 0x001fe200078fdaff */
[----:B------:R-:W-:Y:S03]  /*0d90*/  STS [R55+0x100], R2 ;  /* 0x0001000237007388 */ /* 0x000fe60000000800 */
[----:B------:R-:W-:-:S02]  /*0da0*/  LEA R60, R3, R122, 0x2 ;  /* 0x0000007a033c7211 */ /* 0x000fc400078e10ff */
[C---:B------:R-:W-:Y:S01]  /*0db0*/  IADD3 R3, R28.reuse, 0x160, RZ ;  /* 0x000001601c037810 */ /* 0x040fe20007ffe0ff */
[----:B----4-:R0:W-:Y:S01]  /*0dc0*/  STS [R56+0x180], R13 ;  /* 0x0001800d38007388 */ /* 0x0101e20000000800 */
[----:B------:R-:W-:Y:S01]  /*0dd0*/  LEA R59, R11, R122, 0x2 ;  /* 0x0000007a0b3b7211 */ /* 0x000fe200078e10ff */
[C---:B------:R-:W-:Y:S01]  /*0de0*/  VIADD R11, R28.reuse, 0x180 ;  /* 0x000001801c0b7836 */ /* 0x040fe20000000000 */
[-C--:B------:R-:W-:Y:S01]  /*0df0*/  LEA.HI.SX32 R3, R3, R28.reuse, 0x1b ;  /* 0x0000001c03037211 */ /* 0x080fe200078fdaff */
[----:B------:R-:W-:Y:S04]  /*0e00*/  STS [R57+0x200], R10 ;  /* 0x0002000a39007388 */ /* 0x000fe80000000800 */
[----:B------:R1:W-:Y:S01]  /*0e10*/  STS [R58+0x280], R15 ;  /* 0x0002800f3a007388 */ /* 0x0003e20000000800 */
[----:B0-----:R-:W-:Y:S01]  /*0e20*/  IADD3 R13, R28, 0x1a0, RZ ;  /* 0x000001a01c0d7810 */ /* 0x001fe20007ffe0ff */
[----:B------:R-:W-:Y:S01]  /*0e30*/  IMAD R64, R3, 0x4, R122 ;  /* 0x0000000403407824 */ /* 0x000fe200078e027a */
[----:B------:R-:W-:-:S02]  /*0e40*/  LEA.HI.SX32 R11, R11, R28, 0x1b ;  /* 0x0000001c0b0b7211 */ /* 0x000fc400078fdaff */
[-C--:B------:R-:W-:Y:S02]  /*0e50*/  LEA.HI.SX32 R13, R13, R28.reuse, 0x1b ;  /* 0x0000001c0d0d7211 */ /* 0x080fe400078fdaff */
[C---:B-1----:R-:W-:Y:S01]  /*0e60*/  IADD3 R15, R28.reuse, 0x1c0, RZ ;  /* 0x000001c01c0f7810 */ /* 0x042fe20007ffe0ff */
[----:B------:R-:W-:Y:S01]  /*0e70*/  STS [R59+0x300], R12 ;  /* 0x0003000c3b007388 */ /* 0x000fe20000000800 */
[-C--:B------:R-:W-:Y:S02]  /*0e80*/  LEA.HI.SX32 R3, R67, R28.reuse, 0x1b ;  /* 0x0000001c43037211 */ /* 0x080fe400078fdaff */
[----:B------:R-:W-:Y:S01]  /*0e90*/  LEA.HI.SX32 R15, R15, R28, 0x1b ;  /* 0x0000001c0f0f7211 */ /* 0x000fe200078fdaff */
[----:B------:R-:W-:Y:S01]  /*0ea0*/  STS [R60+0x380], R17 ;  /* 0x000380113c007388 */ /* 0x000fe20000000800 */
[-C--:B------:R-:W-:Y:S02]  /*0eb0*/  LEA R65, R11, R122.reuse, 0x2 ;  /* 0x0000007a0b417211 */ /* 0x080fe400078e10ff */
[----:B------:R-:W-:Y:S01]  /*0ec0*/  SHF.L.U32 R10, R28, 0x4, RZ ;  /* 0x000000041c0a7819 */ /* 0x000fe200000006ff */
[----:B------:R-:W-:Y:S01]  /*0ed0*/  STS [R61+0x400], R14 ;  /* 0x0004000e3d007388 */ /* 0x000fe20000000800 */
[-C--:B------:R-:W-:Y:S01]  /*0ee0*/  LEA R66, R13, R122.reuse, 0x2 ;  /* 0x0000007a0d427211 */ /* 0x080fe200078e10ff */
[----:B------:R-:W-:Y:S01]  /*0ef0*/  IMAD R68, R3, 0x4, R122 ;  /* 0x0000000403447824 */ /* 0x000fe200078e027a */
[----:B------:R-:W-:Y:S01]  /*0f00*/  LEA R67, R15, R122, 0x2 ;  /* 0x0000007a0f437211 */ /* 0x000fe200078e10ff */
        /* <DEDUP_REMOVED lines=8> */
[----:B------:R-:W-:Y:S01]  /*0f90*/  MOV R2, R22 ;  /* 0x0000001600027202 */ /* 0x000fe20000000f00 */
[----:B0-----:R-:W-:Y:S01]  /*0fa0*/  IMAD R69, R11, 0x4, R122 ;  /* 0x000000040b457824 */ /* 0x001fe200078e027a */
        /* <DEDUP_REMOVED lines=20> */
[----:B------:R-:W-:Y:S02]  /*10f0*/  CS2R R12, SRZ ;  /* 0x00000000000c7805 */ /* 0x000fe4000001ff00 */
[----:B------:R-:W-:Y:S01]  /*1100*/  CS2R R16, SRZ ;  /* 0x0000000000107805 */ /* 0x000fe2000001ff00 */
[----:B------:R-:W-:Y:S01]  /*1110*/  HFMA2.MMA R21, -RZ, RZ, 0, 0 ;  /* 0x00000000ff157435 */ /* 0x000fe200000001ff */
[----:B------:R-:W-:Y:S01]  /*1120*/  IMAD.MOV.U32 R19, RZ, RZ, RZ ;  /* 0x000000ffff137224 */ /* 0x000fe200078e00ff */
[----:B------:R-:W-:Y:S01]  /*1130*/  MOV R10, RZ ;  /* 0x000000ff000a7202 */ /* 0x000fe20000000f00 */
        /* <DEDUP_REMOVED lines=112> */
.L_x_4089:
[----:B------:R-:W-:Y:S05]  /*1840*/  BSYNC B0 ;  /* 0x0000000000007941 */ /* 0x000fea0003800000 */
.L_x_4088:
        /* <DEDUP_REMOVED lines=37> */
.L_x_4091:
[----:B------:R-:W-:Y:S05]  /*1aa0*/  BSYNC B0 ;  /* 0x0000000000007941 */ /* 0x000fea0003800000 */
.L_x_4090:
        /* <DEDUP_REMOVED lines=35> */
.L_x_4093:
[----:B------:R-:W-:Y:S05]  /*1ce0*/  BSYNC B0 ;  /* 0x0000000000007941 */ /* 0x000fea0003800000 */
.L_x_4092:
        /* <DEDUP_REMOVED lines=37> */
.L_x_4095:
[----:B------:R-:W-:Y:S05]  /*1f40*/  BSYNC B0 ;  /* 0x0000000000007941 */ /* 0x000fea0003800000 */
.L_x_4094:
        /* <DEDUP_REMOVED lines=35> */
.L_x_4097:
[----:B------:R-:W-:Y:S05]  /*2180*/  BSYNC B0 ;  /* 0x0000000000007941 */ /* 0x000fea0003800000 */
.L_x_4096:
        /* <DEDUP_REMOVED lines=37> */
.L_x_4099:
[----:B------:R-:W-:Y:S05]  /*23e0*/  BSYNC B0 ;  /* 0x0000000000007941 */ /* 0x000fea0003800000 */
.L_x_4098:
        /* <DEDUP_REMOVED lines=35> */
.L_x_4101:
[----:B------:R-:W-:Y:S05]  /*2620*/  BSYNC B0 ;  /* 0x0000000000007941 */ /* 0x000fea0003800000 */
.L_x_4100:
        /* <DEDUP_REMOVED lines=37> */
.L_x_4103:
[----:B------:R-:W-:Y:S05]  /*2880*/  BSYNC B0 ;  /* 0x0000000000007941 */ /* 0x000fea0003800000 */
.L_x_4102:
        /* <DEDUP_REMOVED lines=35> */
.L_x_4105:
[----:B------:R-:W-:Y:S05]  /*2ac0*/  BSYNC B0 ;  /* 0x0000000000007941 */ /* 0x000fea0003800000 */
.L_x_4104:
        /* <DEDUP_REMOVED lines=41> */
.L_x_4107:
[----:B------:R-:W-:Y:S05]  /*2d60*/  BSYNC B0 ;  /* 0x0000000000007941 */ /* 0x000fea0003800000 */
.L_x_4106:
        /* <DEDUP_REMOVED lines=33> */
.L_x_4109:
[----:B------:R-:W-:Y:S05]  /*2f80*/  BSYNC B0 ;  /* 0x0000000000007941 */ /* 0x000fea0003800000 */
.L_x_4108:
        /* <DEDUP_REMOVED lines=33> */
.L_x_4111:
[----:B------:R-:W-:Y:S05]  /*31a0*/  BSYNC B0 ;  /* 0x0000000000007941 */ /* 0x000fea0003800000 */
.L_x_4110:
        /* <DEDUP_REMOVED lines=33> */
.L_x_4113:
[----:B------:R-:W-:Y:S05]  /*33c0*/  BSYNC B0 ;  /* 0x0000000000007941 */ /* 0x000fea0003800000 */
.L_x_4112:
        /* <DEDUP_REMOVED lines=33> */
.L_x_4115:
[----:B------:R-:W-:Y:S05]  /*35e0*/  BSYNC B0 ;  /* 0x0000000000007941 */ /* 0x000fea0003800000 */
.L_x_4114:
        /* <DEDUP_REMOVED lines=33> */
.L_x_4117:
[----:B------:R-:W-:Y:S05]  /*3800*/  BSYNC B0 ;  /* 0x0000000000007941 */ /* 0x000fea0003800000 */
.L_x_4116:
        /* <DEDUP_REMOVED lines=33> */
.L_x_4119:
[----:B------:R-:W-:Y:S05]  /*3a20*/  BSYNC B0 ;  /* 0x0000000000007941 */ /* 0x000fea0003800000 */
.L_x_4118:
        /* <DEDUP_REMOVED lines=20> */
[----:B------:R-:W0:Y:S01]  /*3b70*/  LDC R99, c[0x0][0x21c] ;  /* 0x00008700ff637b82 */ /* 0x000e220000000800 */
[----:B------:R-:W-:Y:S01]  /*3b80*/  IMAD R13, R24, UR4, RZ ;  /* 0x00000004180d7c24 */ /* 0x000fe2000f8e02ff */
[----:B------:R-:W-:Y:S01]  /*3b90*/  ISETP.NE.AND P0, PT, R27, RZ, PT ;  /* 0x000000ff1b00720c */ /* 0x000fe20003f05270 */
[----:B------:R-:W-:-:S04]  /*3ba0*/  IMAD.WIDE.U32 R10, R0, UR4, RZ ;  /* 0x00000004000a7c25 */ /* 0x000fc8000f8e00ff */
[----:B------:R-:W-:Y:S01]  /*3bb0*/  FMUL.FTZ R87, R87, R84 ;  /* 0x0000005457577220 */ /* 0x000fe20000410000 */
[----:B------:R-:W-:Y:S01]  /*3bc0*/  FMUL.FTZ R89, R89, R82 ;  /* 0x0000005259597220 */ /* 0x000fe20000410000 */
[----:B------:R-:W-:Y:S01]  /*3bd0*/  FMUL.FTZ R91, R91, R80 ;  /* 0x000000505b5b7220 */ /* 0x000fe20000410000 */
[----:B------:R-:W-:Y:S01]  /*3be0*/  IMAD R125, R0, UR5, R13 ;  /* 0x00000005007d7c24 */ /* 0x000fe2000f8e020d */
        /* <DEDUP_REMOVED lines=12> */
[----:B------:R-:W-:Y:S01]  /*3cb0*/  FMUL.FTZ R117, R20, R81 ;  /* 0x0000005114757220 */ /* 0x000fe20000410000 */
[----:B------:R-:W-:Y:S01]  /*3cc0*/  FMUL.FTZ R118, R118, R83 ;  /* 0x0000005376767220 */ /* 0x000fe20000410000 */
[----:B------:R-:W-:Y:S01]  /*3cd0*/  ISETP.GE.AND P1, PT, R8, R127, PT ;  /* 0x0000007f0800720c */ /* 0x000fe20003f26270 */
[----:B------:R-:W-:Y:S01]  /*3ce0*/  FMUL.FTZ R119, R18, R85 ;  /* 0x0000005512777220 */ /* 0x000fe20000410000 */
[----:B------:R-:W3:Y:S01]  /*3cf0*/  LDC.64 R14, c[0x0][0x2e0] ;  /* 0x0000b800ff0e7b82 */ /* 0x000ee20000000a00 */
[----:B------:R-:W-:Y:S01]  /*3d00*/  ISETP.EQ.OR P0, PT, R30, RZ, P0 ;  /* 0x000000ff1e00720c */ /* 0x000fe20000702670 */
[----:B------:R-:W-:Y:S01]  /*3d10*/  IMAD.MOV.U32 R123, RZ, RZ, RZ ;  /* 0x000000ffff7b7224 */ /* 0x000fe200078e00ff */
[----:B------:R-:W-:Y:S01]  /*3d20*/  MOV R121, R127 ;  /* 0x0000007f00797202 */ /* 0x000fe20000000f00 */
[----:B------:R-:W-:Y:S01]  /*3d30*/  ULDC UR6, c[0x0][0x21c] ;  /* 0x0000870000067ab9 */ /* 0x000fe20000000800 */
[----:B------:R-:W-:Y:S01]  /*3d40*/  IADD3 R125, R11, R125, RZ ;  /* 0x0000007d0b7d7210 */ /* 0x000fe20007ffe0ff */
[----:B------:R-:W-:Y:S01]  /*3d50*/  ULDC.64 UR4, c[0x0][0x238] ;  /* 0x00008e0000047ab9 */ /* 0x000fe20000000a00 */
[----:B------:R-:W-:Y:S01]  /*3d60*/  ULDC.64 UR8, c[0x0][0x250] ;  /* 0x0000940000087ab9 */ /* 0x000fe20000000a00 */
[----:B------:R-:W4:Y:S01]  /*3d70*/  LDC.64 R16, c[0x0][0x310] ;  /* 0x0000c400ff107b82 */ /* 0x000f220000000a00 */
[----:B------:R-:W-:-:S05]  /*3d80*/  ULDC.64 UR14, c[0x0][0x270] ;  /* 0x00009c00000e7ab9 */ /* 0x000fca0000000a00 */
.L_x_4123:
[----:B------:R-:W-:Y:S01]  /*3d90*/  SHF.R.S32.HI R122, RZ, 0x1f, R123 ;  /* 0x0000001fff7a7819 */ /* 0x000fe2000001147b */
[----:B0-----:R-:W-:Y:S01]  /*3da0*/  IMAD.WIDE.U32 R18, R123, UR8, R8 ;  /* 0x000000087b127c25 */ /* 0x001fe2000f8e0008 */
[-C--:B------:R-:W-:Y:S01]  /*3db0*/  ISETP.GE.AND P2, PT, R36, R121.reuse, PT ;  /* 0x000000792400720c */ /* 0x080fe20003f46270 */
[----:B------:R-:W-:Y:S01]  /*3dc0*/  HFMA2.MMA R124, -RZ, RZ, 0, 0 ;  /* 0x00000000ff7c7435 */ /* 0x000fe200000001ff */
[-C--:B------:R-:W-:Y:S01]  /*3dd0*/  ISETP.GE.AND P3, PT, R37, R121.reuse, PT ;  /* 0x000000792500720c */ /* 0x080fe20003f66270 */
[----:B------:R-:W-:Y:S01]  /*3de0*/  IMAD R20, R122, UR8, RZ ;  /* 0x000000087a147c24 */ /* 0x000fe2000f8e02ff */
[-C--:B------:R-:W-:Y:S02]  /*3df0*/  ISETP.GE.AND P4, PT, R38, R121.reuse, PT ;  /* 0x000000792600720c */ /* 0x080fe40003f86270 */
[----:B------:R-:W-:Y:S02]  /*3e00*/  CS2R R126, SRZ ;  /* 0x00000000007e7805 */ /* 0x000fe4000001ff00 */
[----:B------:R-:W-:Y:S01]  /*3e10*/  ISETP.GE.AND P6, PT, R40, R121, PT ;  /* 0x000000792800720c */ /* 0x000fe20003fc6270 */
[----:B------:R-:W-:Y:S01]  /*3e20*/  IMAD R21, R123, UR9, R20 ;  /* 0x000000097b157c24 */ /* 0x000fe2000f8e0214 */
[----:B------:R-:W-:-:S02]  /*3e30*/  LEA R20, P5, R18, R51, 0x2 ;  /* 0x0000003312147211 */ /* 0x000fc400078a10ff */
[----:B------:R-:W-:Y:S02]  /*3e40*/  CS2R R130, SRZ ;  /* 0x0000000000827805 */ /* 0x000fe4000001ff00 */
[----:B------:R-:W-:-:S04]  /*3e50*/  IADD3 R19, R19, R21, RZ ;  /* 0x0000001513137210 */ /* 0x000fc80007ffe0ff */
[----:B------:R-:W-:Y:S02]  /*3e60*/  LEA.HI.X R21, R18, R53, R19, 0x2, P5 ;  /* 0x0000003512157211 */ /* 0x000fe400028f1413 */
[-C--:B------:R-:W-:Y:S02]  /*3e70*/  ISETP.GE.AND P5, PT, R39, R121.reuse, PT ;  /* 0x000000792700720c */ /* 0x080fe40003fa6270 */
[----:B------:R-:W-:Y:S01]  /*3e80*/  CS2R R132, SRZ ;  /* 0x0000000000847805 */ /* 0x000fe2000001ff00 */
[----:B------:R-:W3:Y:S01]  /*3e90*/  @!P2 LDG.E R127, desc[UR10][R20.64+0x80] ;  /* 0x0000800a147fa981 */ /* 0x000ee2000c1e1900 */
[----:B------:R-:W-:-:S03]  /*3ea0*/  ISETP.GE.AND P2, PT, R41, R121, PT ;  /* 0x000000792900720c */ /* 0x000fc60003f46270 */
[----:B------:R-:W4:Y:S01]  /*3eb0*/  @!P3 LDG.E R124, desc[UR10][R20.64+0x100] ;  /* 0x0001000a147cb981 */ /* 0x000f22000c1e1900 */
[----:B------:R-:W-:-:S03]  /*3ec0*/  ISETP.GE.AND P3, PT, R42, R121, PT ;  /* 0x000000792a00720c */ /* 0x000fc60003f66270 */
[----:B------:R-:W4:Y:S01]  /*3ed0*/  @!P4 LDG.E R131, desc[UR10][R20.64+0x180] ;  /* 0x0001800a1483c981 */ /* 0x000f22000c1e1900 */
[-C--:B------:R-:W-:Y:S02]  /*3ee0*/  ISETP.GE.AND P4, PT, R43, R121.reuse, PT ;  /* 0x000000792b00720c */ /* 0x080fe40003f86270 */
[----:B------:R-:W-:Y:S01]  /*3ef0*/  CS2R R128, SRZ ;  /* 0x0000000000807805 */ /* 0x000fe2000001ff00 */
[----:B------:R-:W4:Y:S01]  /*3f00*/  @!P5 LDG.E R126, desc[UR10][R20.64+0x200] ;  /* 0x0002000a147ed981 */ /* 0x000f22000c1e1900 */
[-C--:B------:R-:W-:Y:S02]  /*3f10*/  ISETP.GE.AND P5, PT, R44, R121.reuse, PT ;  /* 0x000000792c00720c */ /* 0x080fe40003fa6270 */
[----:B------:R-:W-:Y:S01]  /*3f20*/  CS2R R134, SRZ ;  /* 0x0000000000867805 */ /* 0x000fe2000001ff00 */
[----:B------:R-:W4:Y:S01]  /*3f30*/  @!P6 LDG.E R133, desc[UR10][R20.64+0x280] ;  /* 0x0002800a1485e981 */ /* 0x000f22000c1e1900 */
[-C--:B------:R-:W-:Y:S02]  /*3f40*/  ISETP.GE.AND P6, PT, R45, R121.reuse, PT ;  /* 0x000000792d00720c */ /* 0x080fe40003fc6270 */
        /* <DEDUP_REMOVED lines=9> */
[----:B------:R-:W3:Y:S04]  /*3fe0*/  @!P1 LDG.E R129, desc[UR10][R20.64] ;  /* 0x0000000a14819981 */ /* 0x000ee8000c1e1900 */
[----:B------:R-:W4:Y:S01]  /*3ff0*/  @!P6 LDG.E R132, desc[UR10][R20.64+0x500] ;  /* 0x0005000a1484e981 */ /* 0x000f22000c1e1900 */
[----:B------:R-:W-:Y:S01]  /*4000*/  ISETP.GE.AND P6, PT, R50, R121, PT ;  /* 0x000000793200720c */ /* 0x000fe20003fc6270 */
[----:B------:R-:W-:Y:S01]  /*4010*/  IMAD.MOV.U32 R139, RZ, RZ, RZ ;  /* 0x000000ffff8b7224 */ /* 0x000fe200078e00ff */
[----:B------:R-:W-:Y:S01]  /*4020*/  HFMA2.MMA R143, -RZ, RZ, 0, 0 ;  /* 0x00000000ff8f7435 */ /* 0x000fe200000001ff */
[----:B------:R-:W-:Y:S01]  /*4030*/  MOV R141, RZ ;  /* 0x000000ff008d7202 */ /* 0x000fe20000000f00 */
[----:B------:R-:W4:Y:S04]  /*4040*/  @!P3 LDG.E R134, desc[UR10][R20.64+0x600] ;  /* 0x0006000a1486b981 */ /* 0x000f28000c1e1900 */
[----:B------:R-:W4:Y:S01]  /*4050*/  @!P2 LDG.E R139, desc[UR10][R20.64+0x580] ;  /* 0x0005800a148ba981 */ /* 0x000f22000c1e1900 */
[----:B------:R-:W-:-:S03]  /*4060*/  MOV R18, R10 ;  /* 0x0000000a00127202 */ /* 0x000fc60000000f00 */
[----:B------:R-:W4:Y:S01]  /*4070*/  @!P4 LDG.E R141, desc[UR10][R20.64+0x680] ;  /* 0x0006800a148dc981 */ /* 0x000f22000c1e1900 */
[----:B------:R-:W-:-:S03]  /*4080*/  IMAD R22, R122, UR4, RZ ;  /* 0x000000047a167c24 */ /* 0x000fc6000f8e02ff */
[----:B------:R-:W4:Y:S01]  /*4090*/  @!P5 LDG.E R136, desc[UR10][R20.64+0x700] ;  /* 0x0007000a1488d981 */ /* 0x000f22000c1e1900 */
[----:B------:R-:W-:-:S03]  /*40a0*/  IMAD.MOV.U32 R19, RZ, RZ, R125 ;  /* 0x000000ffff137224 */ /* 0x000fc600078e007d */
[----:B------:R-:W4:Y:S01]  /*40b0*/  @!P6 LDG.E R143, desc[UR10][R20.64+0x780] ;  /* 0x0007800a148fe981 */ /* 0x000f22000c1e1900 */
[----:B------:R-:W-:-:S04]  /*40c0*/  IMAD.WIDE.U32 R18, R123, UR4, R18 ;  /* 0x000000047b127c25 */ /* 0x000fc8000f8e0012 */
[----:B------:R-:W-:Y:S01]  /*40d0*/  IMAD R23, R123, UR5, R22 ;  /* 0x000000057b177c24 */ /* 0x000fe2000f8e0216 */
[----:B--2---:R-:W-:-:S04]  /*40e0*/  LEA R22, P2, R18, R12, 0x2 ;  /* 0x0000000c12167211 */ /* 0x004fc800078410ff */
[----:B------:R-:W-:-:S04]  /*40f0*/  IADD3 R19, R19, R23, RZ ;  /* 0x0000001713137210 */ /* 0x000fc80007ffe0ff */
[----:B------:R-:W-:-:S05]  /*4100*/  LEA.HI.X R23, R18, R13, R19, 0x2, P2 ;  /* 0x0000000d12177211 */ /* 0x000fca00010f1413 */
[----:B------:R-:W2:Y:S01]  /*4110*/  LDG.E R22, desc[UR10][R22.64] ;  /* 0x0000000a16167981 */ /* 0x000ea2000c1e1900 */
[----:B------:R-:W0:Y:S02]  /*4120*/  S2R R120, SR_TID.X ;  /* 0x0000000000787919 */ /* 0x000e240000002100 */
[----:B0-----:R-:W-:-:S04]  /*4130*/  SHF.L.U32 R144, R120, 0x4, RZ ;  /* 0x0000000478907819 */ /* 0x001fc800000006ff */
[C---:B------:R-:W-:Y:S02]  /*4140*/  IADD3 R142, R144.reuse, 0x8, RZ ;  /* 0x00000008908e7810 */ /* 0x040fe40007ffe0ff */
[----:B------:R-:W-:Y:S01]  /*4150*/  IADD3 R146, R144, 0x9, RZ ;  /* 0x0000000990927810 */ /* 0x000fe20007ffe0ff */
[----:B------:R-:W-:-:S04]  /*4160*/  IMAD R122, R122, UR14, RZ ;  /* 0x0000000e7a7a7c24 */ /* 0x000fc8000f8e02ff */
[----:B------:R-:W-:Y:S01]  /*4170*/  IMAD R145, R123, UR15, R122 ;  /* 0x0000000f7b917c24 */ /* 0x000fe2000f8e027a */
[C---:B------:R-:W-:Y:S02]  /*4180*/  IADD3 R150, R144.reuse, 0xe, RZ ;  /* 0x0000000e90967810 */ /* 0x040fe40007ffe0ff */
[----:B------:R-:W-:Y:S01]  /*4190*/  IADD3 R148, R144, 0xc, RZ ;  /* 0x0000000c90947810 */ /* 0x000fe20007ffe0ff */
[----:B---3--:R-:W-:Y:S04]  /*41a0*/  STS [R52], R129 ;  /* 0x0000008134007388 */ /* 0x008fe80000000800 */
[----:B------:R1:W-:Y:S04]  /*41b0*/  STS [R54+0x80], R127 ;  /* 0x0000807f36007388 */ /* 0x0003e80000000800 */
[----:B----4-:R-:W-:Y:S04]  /*41c0*/  STS [R55+0x100], R124 ;  /* 0x0001007c37007388 */ /* 0x010fe80000000800 */
        /* <DEDUP_REMOVED lines=16> */
[----:B------:R-:W4:Y:S01]  /*42d0*/  LDS R128, [R69+0x8] ;  /* 0x0000080045807984 */ /* 0x000f220000000800 */
[----:B--2---:R-:W-:-:S03]  /*42e0*/  FMUL.FTZ R22, R22, 1.4426950216293334961 ;  /* 0x3fb8aa3b16167820 */ /* 0x004fc60000410000 */
[----:B------:R-:W2:Y:S01]  /*42f0*/  LDS R130, [R69+0xc] ;  /* 0x00000c0045827984 */ /* 0x000ea20000000800 */
[----:B------:R-:W-:-:S03]  /*4300*/  FMUL.FTZ R18, R22, R70 ;  /* 0x0000004616127220 */ /* 0x000fc60000410000 */
[----:B------:R-:W2:Y:S01]  /*4310*/  LDS R134, [R69+0x10] ;  /* 0x0000100045867984 */ /* 0x000ea20000000800 */
[C---:B------:R-:W-:Y:S01]  /*4320*/  FMUL.FTZ R21, R22.reuse, R72 ;  /* 0x0000004816157220 */ /* 0x040fe20000410000 */
[----:B------:R-:W-:Y:S01]  /*4330*/  FMUL.FTZ R19, R22, R71 ;  /* 0x0000004716137220 */ /* 0x000fe20000410000 */
[----:B------:R-:W4:Y:S01]  /*4340*/  MUFU.EX2 R18, R18 ;  /* 0x0000001200127308 */ /* 0x000f220000000800 */
[----:B------:R-:W2:Y:S04]  /*4350*/  LDS R136, [R69+0x14] ;  /* 0x0000140045887984 */ /* 0x000ea80000000800 */
[----:B------:R-:W2:Y:S03]  /*4360*/  LDS R140, [R69+0x18] ;  /* 0x00001800458c7984 */ /* 0x000ea60000000800 */
[----:B------:R-:W4:Y:S01]  /*4370*/  MUFU.EX2 R21, R21 ;  /* 0x0000001500157308 */ /* 0x000f220000000800 */
[----:B-1----:R-:W-:Y:S01]  /*4380*/  IMAD R127, R30, -0x200, R101 ;  /* 0xfffffe001e7f7824 */ /* 0x002fe200078e0265 */
[C---:B0-----:R-:W-:Y:S01]  /*4390*/  IADD3 R126, R144.reuse, 0x5, RZ ;  /* 0x00000005907e7810 */ /* 0x041fe20007ffe0ff */
[----:B------:R-:W0:Y:S01]  /*43a0*/  LDS R138, [R69+0x1c] ;  /* 0x00001c00458a7984 */ /* 0x000e220000000800 */
[----:B---3--:R-:W-:-:S03]  /*43b0*/  IADD3 R132, R144, 0x7, RZ ;  /* 0x0000000790847810 */ /* 0x008fc60007ffe0ff */
[----:B------:R-:W-:Y:S01]  /*43c0*/  LDS R122, [R69+0x28] ;  /* 0x00002800457a7984 */ /* 0x000fe20000000800 */
[----:B------:R-:W1:Y:S01]  /*43d0*/  MUFU.EX2 R19, R19 ;  /* 0x0000001300137308 */ /* 0x000e620000000800 */
[----:B------:R-:W-:Y:S01]  /*43e0*/  FMUL.FTZ R23, R22, R73 ;  /* 0x0000004916177220 */ /* 0x000fe20000410000 */
[-C--:B------:R-:W-:Y:S01]  /*43f0*/  ISETP.GE.U32.AND P4, PT, R144, R127.reuse, PT ;  /* 0x0000007f9000720c */ /* 0x080fe20003f86070 */
[----:B------:R-:W-:Y:S01]  /*4400*/  LDS R152, [R69+0x30] ;  /* 0x0000300045987984 */ /* 0x000fe20000000800 */
[----:B----4-:R-:W-:Y:S01]  /*4410*/  FMUL.FTZ R20, R105, R20 ;  /* 0x0000001469147220 */ /* 0x010fe20000410000 */
[-C--:B------:R-:W-:Y:S01]  /*4420*/  ISETP.GE.U32.AND P6, PT, R126, R127.reuse, PT ;  /* 0x0000007f7e00720c */ /* 0x080fe20003fc6070 */
[----:B------:R-:W-:Y:S01]  /*4430*/  VIADD R126, R144, 0x6 ;  /* 0x00000006907e7836 */ /* 0x000fe20000000000 */
[----:B------:R-:W-:Y:S01]  /*4440*/  FSEL R129, R18, 1, !P4 ;  /* 0x3f80000012817808 */ /* 0x000fe20006000000 */
[----:B------:R-:W-:Y:S01]  /*4450*/  FMUL.FTZ R131, R107, R124 ;  /* 0x0000007c6b837220 */ /* 0x000fe20000410000 */
[----:B------:R-:W-:Y:S01]  /*4460*/  FSEL R124, R20, RZ, !P4 ;  /* 0x000000ff147c7208 */ /* 0x000fe20006000000 */
[----:B------:R-:W3:Y:S01]  /*4470*/  MUFU.EX2 R23, R23 ;  /* 0x0000001700177308 */ /* 0x000ee20000000800 */
[-C--:B------:R-:W-:Y:S01]  /*4480*/  ISETP.GE.U32.AND P4, PT, R33, R127.reuse, PT ;  /* 0x0000007f2100720c */ /* 0x080fe20003f86070 */
[----:B------:R-:W-:Y:S01]  /*4490*/  FMUL.FTZ R128, R103, R128 ;  /* 0x0000008067807220 */ /* 0x000fe20000410000 */
[-C--:B------:R-:W-:Y:S01]  /*44a0*/  ISETP.GE.U32.AND P3, PT, R132, R127.reuse, PT ;  /* 0x0000007f8400720c */ /* 0x080fe20003f66070 */
[----:B------:R-:W4:Y:S01]  /*44b0*/  LDS R20, [R69+0x20] ;  /* 0x0000200045147984 */ /* 0x000f220000000800 */
[----:B------:R-:W-:Y:S01]  /*44c0*/  ISETP.GE.U32.AND P5, PT, R32, R127, PT ;  /* 0x0000007f2000720c */ /* 0x000fe20003fa6070 */
[C---:B------:R-:W-:Y:S01]  /*44d0*/  FMUL.FTZ R132, R22.reuse, R74 ;  /* 0x0000004a16847220 */ /* 0x040fe20000410000 */
[----:B------:R-:W-:Y:S01]  /*44e0*/  FMUL.FTZ R18, R22, R75 ;  /* 0x0000004b16127220 */ /* 0x000fe20000410000 */
[----:B------:R-:W-:Y:S01]  /*44f0*/  FSEL R128, R128, RZ, !P4 ;  /* 0x000000ff80807208 */ /* 0x000fe20006000000 */
[----:B------:R-:W-:Y:S01]  /*4500*/  LDS R154, [R69+0x38] ;  /* 0x00003800459a7984 */ /* 0x000fe20000000800 */
[----:B------:R-:W-:Y:S01]  /*4510*/  FSEL R133, R21, 1, !P4 ;  /* 0x3f80000015857808 */ /* 0x000fe20006000000 */
[----:B------:R3:W0:Y:S01]  /*4520*/  MUFU.EX2 R137, R132 ;  /* 0x0000008400897308 */ /* 0x0006220000000800 */
[----:B------:R-:W-:-:S02]  /*4530*/  ISETP.GE.U32.AND P2, PT, R126, R127, PT ;  /* 0x0000007f7e00720c */ /* 0x000fc40003f46070 */
[-C--:B------:R-:W-:Y:S02]  /*4540*/  ISETP.GE.U32.AND P4, PT, R142, R127.reuse, PT ;  /* 0x0000007f8e00720c */ /* 0x080fe40003f86070 */
[----:B-1----:R-:W-:Y:S01]  /*4550*/  FSEL R126, R19, 1, !P5 ;  /* 0x3f800000137e7808 */ /* 0x002fe20006800000 */
[----:B------:R-:W1:Y:S01]  /*4560*/  LDS R142, [R69+0x24] ;  /* 0x00002400458e7984 */ /* 0x000e620000000800 */
[----:B------:R-:W-:Y:S01]  /*4570*/  FMUL.FTZ R19, R22, R76 ;  /* 0x0000004c16137220 */ /* 0x000fe20000410000 */
[----:B------:R-:W0:Y:S01]  /*4580*/  MUFU.EX2 R18, R18 ;  /* 0x0000001200127308 */ /* 0x000e220000000800 */
[----:B------:R-:W-:Y:S01]  /*4590*/  FSEL R131, R131, RZ, !P5 ;  /* 0x000000ff83837208 */ /* 0x000fe20006800000 */
[----:B--2---:R-:W-:Y:S01]  /*45a0*/  FMUL.FTZ R130, R109, R130 ;  /* 0x000000826d827220 */ /* 0x004fe20000410000 */
[----:B------:R-:W-:-:S05]  /*45b0*/  ISETP.GE.U32.AND P5, PT, R34, R127, PT ;  /* 0x0000007f2200720c */ /* 0x000fca0003fa6070 */
[----:B------:R-:W2:Y:S01]  /*45c0*/  MUFU.EX2 R19, R19 ;  /* 0x0000001300137308 */ /* 0x000ea20000000800 */
[----:B------:R-:W-:Y:S01]  /*45d0*/  FSEL R130, R130, RZ, !P5 ;  /* 0x000000ff82827208 */ /* 0x000fe20006800000 */
[----:B---3--:R-:W-:Y:S01]  /*45e0*/  FMUL.FTZ R132, R97, R134 ;  /* 0x0000008661847220 */ /* 0x008fe20000410000 */
[----:B------:R-:W-:Y:S01]  /*45f0*/  FSEL R135, R23, 1, !P5 ;  /* 0x3f80000017877808 */ /* 0x000fe20006800000 */
[----:B------:R-:W-:Y:S01]  /*4600*/  FMUL.FTZ R21, R22, R77 ;  /* 0x0000004d16157220 */ /* 0x000fe20000410000 */
[----:B------:R-:W-:Y:S01]  /*4610*/  ISETP.GE.U32.AND P5, PT, R35, R127, PT ;  /* 0x0000007f2300720c */ /* 0x000fe20003fa6070 */
[----:B------:R-:W-:Y:S01]  /*4620*/  FMUL.FTZ R134, R111, R136 ;  /* 0x000000886f867220 */ /* 0x000fe20000410000 */
[----:B------:R-:W-:Y:S02]  /*4630*/  FMUL.FTZ R136, R95, R140 ;  /* 0x0000008c5f887220 */ /* 0x000fe40000410000 */
[----:B------:R-:W-:Y:S01]  /*4640*/  FSEL R132, R132, RZ, !P5 ;  /* 0x000000ff84847208 */ /* 0x000fe20006800000 */
[----:B------:R-:W3:Y:S01]  /*4650*/  MUFU.EX2 R21, R21 ;  /* 0x0000001500157308 */ /* 0x000ee20000000800 */
[----:B0-----:R-:W-:-:S02]  /*4660*/  FSEL R137, R137, 1, !P5 ;  /* 0x3f80000089897808 */ /* 0x001fc40006800000 */
[-C--:B------:R-:W-:Y:S02]  /*4670*/  ISETP.GE.U32.AND P5, PT, R146, R127.reuse, PT ;  /* 0x0000007f9200720c */ /* 0x080fe40003fa6070 */
[----:B------:R-:W-:Y:S02]  /*4680*/  IADD3 R146, R144, 0xa, RZ ;  /* 0x0000000a90927810 */ /* 0x000fe40007ffe0ff */
[----:B------:R-:W-:Y:S01]  /*4690*/  FSEL R139, R18, 1, !P6 ;  /* 0x3f800000128b7808 */ /* 0x000fe20007000000 */
[----:B------:R-:W-:Y:S01]  /*46a0*/  VIADD R18, R144, 0xb ;  /* 0x0000000b90127836 */ /* 0x000fe20000000000 */
[----:B------:R-:W-:Y:S02]  /*46b0*/  FSEL R134, R134, RZ, !P6 ;  /* 0x000000ff86867208 */ /* 0x000fe40007000000 */
[----:B------:R-:W-:Y:S01]  /*46c0*/  ISETP.GE.U32.AND P6, PT, R146, R127, PT ;  /* 0x0000007f9200720c */ /* 0x000fe20003fc6070 */
[----:B------:R-:W-:Y:S01]  /*46d0*/  FMUL.FTZ R146, R22, R79 ;  /* 0x0000004f16927220 */ /* 0x000fe20000410000 */
[----:B------:R-:W-:-:S02]  /*46e0*/  FSEL R136, R136, RZ, !P2 ;  /* 0x000000ff88887208 */ /* 0x000fc40005000000 */
[----:B--2---:R-:W-:Y:S02]  /*46f0*/  FSEL R141, R19, 1, !P2 ;  /* 0x3f800000138d7808 */ /* 0x004fe40005000000 */
[----:B------:R-:W-:Y:S02]  /*4700*/  ISETP.GE.U32.AND P2, PT, R18, R127, PT ;  /* 0x0000007f1200720c */ /* 0x000fe40003f46070 */
[----:B------:R-:W-:Y:S02]  /*4710*/  MOV R18, R6 ;  /* 0x0000000600127202 */ /* 0x000fe40000000f00 */
[----:B------:R-:W-:Y:S01]  /*4720*/  MOV R19, R31 ;  /* 0x0000001f00137202 */ /* 0x000fe20000000f00 */
[----:B------:R0:W2:Y:S01]  /*4730*/  MUFU.EX2 R149, R146 ;  /* 0x0000009200957308 */ /* 0x0000a20000000800 */
[----:B------:R-:W-:Y:S01]  /*4740*/  FMUL.FTZ R138, R113, R138 ;  /* 0x0000008a718a7220 */ /* 0x000fe20000410000 */
[----:B------:R-:W-:-:S04]  /*4750*/  IMAD.WIDE.U32 R18, R123, UR14, R18 ;  /* 0x0000000e7b127c25 */ /* 0x000fc8000f8e0012 */
[----:B------:R-:W-:Y:S01]  /*4760*/  FMUL.FTZ R23, R22, R78 ;  /* 0x0000004e16177220 */ /* 0x000fe20000410000 */
[----:B----4-:R-:W-:Y:S01]  /*4770*/  FMUL.FTZ R140, R93, R20 ;  /* 0x000000145d8c7220 */ /* 0x010fe20000410000 */
[----:B------:R-:W-:Y:S02]  /*4780*/  FSEL R138, R138, RZ, !P3 ;  /* 0x000000ff8a8a7208 */ /* 0x000fe40005800000 */
[----:B---3--:R-:W-:Y:S01]  /*4790*/  FSEL R143, R21, 1, !P3 ;  /* 0x3f800000158f7808 */ /* 0x008fe20005800000 */
[----:B0-----:R-:W0:Y:S01]  /*47a0*/  LDS R146, [R69+0x2c] ;  /* 0x00002c0045927984 */ /* 0x001e220000000800 */
[----:B------:R-:W-:Y:S02]  /*47b0*/  LEA R20, P3, R18, R14, 0x2 ;  /* 0x0000000e12147211 */ /* 0x000fe400078610ff */
[----:B------:R-:W-:Y:S01]  /*47c0*/  IADD3 R19, R19, R145, RZ ;  /* 0x0000009113137210 */ /* 0x000fe20007ffe0ff */
[----:B------:R-:W3:Y:S01]  /*47d0*/  MUFU.EX2 R23, R23 ;  /* 0x0000001700177308 */ /* 0x000ee20000000800 */
[----:B-1----:R-:W-:-:S02]  /*47e0*/  FMUL.FTZ R142, R115, R142 ;  /* 0x0000008e738e7220 */ /* 0x002fc40000410000 */
[----:B------:R-:W-:Y:S01]  /*47f0*/  LEA.HI.X R21, R18, R15, R19, 0x2, P3 ;  /* 0x0000000f12157211 */ /* 0x000fe200018f1413 */
[----:B------:R-:W-:Y:S01]  /*4800*/  VIADD R18, R144, 0xd ;  /* 0x0000000d90127836 */ /* 0x000fe20000000000 */
[----:B--2---:R-:W-:Y:S01]  /*4810*/  FSEL R149, R149, 1, !P5 ;  /* 0x3f80000095957808 */ /* 0x004fe20006800000 */
[----:B------:R-:W1:Y:S01]  /*4820*/  LDS R19, [R69+0x34] ;  /* 0x0000340045137984 */ /* 0x000e620000000800 */
[----:B------:R-:W-:Y:S02]  /*4830*/  FSEL R142, R142, RZ, !P5 ;  /* 0x000000ff8e8e7208 */ /* 0x000fe40006800000 */
[-C--:B------:R-:W-:Y:S01]  /*4840*/  ISETP.GE.U32.AND P5, PT, R18, R127.reuse, PT ;  /* 0x0000007f1200720c */ /* 0x080fe20003fa6070 */
[-C--:B------:R-:W-:Y:S01]  /*4850*/  FFMA.FTZ R18, R124, R126.reuse, R131 ;  /* 0x0000007e7c127223 */ /* 0x080fe20000010083 */
[----:B------:R-:W-:Y:S01]  /*4860*/  ISETP.GE.U32.AND P3, PT, R150, R127, PT ;  /* 0x0000007f9600720c */ /* 0x000fe20003f66070 */
[----:B------:R-:W-:Y:S01]  /*4870*/  FMUL.FTZ R150, R129, R126 ;  /* 0x0000007e81967220 */ /* 0x000fe20000410000 */
[----:B------:R-:W-:Y:S01]  /*4880*/  FMUL.FTZ R153, R22, R80 ;  /* 0x0000005016997220 */ /* 0x000fe20000410000 */
[C---:B------:R-:W-:Y:S01]  /*4890*/  FFMA.FTZ R151, R133.reuse, R18, R128 ;  /* 0x0000001285977223 */ /* 0x040fe20000010080 */
[----:B------:R-:W-:Y:S01]  /*48a0*/  FSEL R140, R140, RZ, !P4 ;  /* 0x000000ff8c8c7208 */ /* 0x000fe20006000000 */
[----:B------:R-:W-:Y:S01]  /*48b0*/  FMUL.FTZ R150, R133, R150 ;  /* 0x0000009685967220 */ /* 0x000fe20000410000 */
[----:B------:R-:W2:Y:S01]  /*48c0*/  LDS R18, [R69+0x3c] ;  /* 0x00003c0045127984 */ /* 0x000ea20000000800 */
[----:B------:R-:W-:Y:S01]  /*48d0*/  FFMA.FTZ R151, R135, R151, R130 ;  /* 0x0000009787977223 */ /* 0x000fe20000010082 */
[----:B---3--:R-:W-:Y:S01]  /*48e0*/  FSEL R145, R23, 1, !P4 ;  /* 0x3f80000017917808 */ /* 0x008fe20006000000 */
[----:B------:R-:W-:Y:S01]  /*48f0*/  FMUL.FTZ R150, R135, R150 ;  /* 0x0000009687967220 */ /* 0x000fe20000410000 */
[----:B------:R-:W-:Y:S01]  /*4900*/  FMUL.FTZ R155, R22, R83 ;  /* 0x00000053169b7220 */ /* 0x000fe20000410000 */
[----:B------:R-:W-:Y:S01]  /*4910*/  ISETP.GE.U32.AND P4, PT, R148, R127, PT ;  /* 0x0000007f9400720c */ /* 0x000fe20003f86070 */
[----:B------:R3:W5:Y:S01]  /*4920*/  LDG.E R147, desc[UR10][R20.64] ;  /* 0x0000000a14937981 */ /* 0x000762000c1e1900 */
[C---:B------:R-:W-:Y:S01]  /*4930*/  FMUL.FTZ R148, R22.reuse, R81 ;  /* 0x0000005116947220 */ /* 0x040fe20000410000 */
[C---:B------:R-:W-:Y:S01]  /*4940*/  FFMA.FTZ R151, R137.reuse, R151, R132 ;  /* 0x0000009789977223 */ /* 0x040fe20000010084 */
[----:B------:R-:W-:Y:S01]  /*4950*/  FMUL.FTZ R150, R137, R150 ;  /* 0x0000009689967220 */ /* 0x000fe20000410000 */
[----:B------:R-:W4:Y:S01]  /*4960*/  MUFU.EX2 R153, R153 ;  /* 0x0000009900997308 */ /* 0x000f220000000800 */
[C---:B------:R-:W-:Y:S01]  /*4970*/  FMUL.FTZ R23, R22.reuse, R82 ;  /* 0x0000005216177220 */ /* 0x040fe20000410000 */
[C---:B------:R-:W-:Y:S01]  /*4980*/  FMUL.FTZ R161, R22.reuse, R85 ;  /* 0x0000005516a17220 */ /* 0x040fe20000410000 */
[----:B---3--:R-:W-:Y:S01]  /*4990*/  FMUL.FTZ R20, R22, R84 ;  /* 0x0000005416147220 */ /* 0x008fe20000410000 */
[----:B------:R-:W-:-:S04]  /*49a0*/  FFMA.FTZ R151, R139, R151, R134 ;  /* 0x000000978b977223 */ /* 0x000fc80000010086 */
[----:B------:R-:W3:Y:S01]  /*49b0*/  MUFU.EX2 R155, R155 ;  /* 0x0000009b009b7308 */ /* 0x000ee20000000800 */
[----:B------:R-:W-:Y:S01]  /*49c0*/  FMUL.FTZ R22, R139, R150 ;  /* 0x000000968b167220 */ /* 0x000fe20000410000 */
[----:B------:R-:W-:-:S03]  /*49d0*/  FFMA.FTZ R151, R141, R151, R136 ;  /* 0x000000978d977223 */ /* 0x000fc60000010088 */
[----:B------:R-:W-:-:S03]  /*49e0*/  FMUL.FTZ R22, R141, R22 ;  /* 0x000000168d167220 */ /* 0x000fc60000410000 */
[----:B------:R-:W1:Y:S01]  /*49f0*/  MUFU.EX2 R148, R148 ;  /* 0x0000009400947308 */ /* 0x000e620000000800 */
[----:B------:R-:W-:-:S07]  /*4a00*/  FFMA.FTZ R21, R143, R151, R138 ;  /* 0x000000978f157223 */ /* 0x000fce000001008a */
[----:B------:R-:W2:Y:S01]  /*4a10*/  MUFU.EX2 R20, R20 ;  /* 0x0000001400147308 */ /* 0x000ea20000000800 */
[----:B------:R-:W-:Y:S01]  /*4a20*/  FMUL.FTZ R22, R143, R22 ;  /* 0x000000168f167220 */ /* 0x000fe20000410000 */
[----:B------:R-:W-:-:S06]  /*4a30*/  FMUL.FTZ R122, R91, R122 ;  /* 0x0000007a5b7a7220 */ /* 0x000fcc0000410000 */
[----:B------:R-:W2:Y:S01]  /*4a40*/  MUFU.EX2 R23, R23 ;  /* 0x0000001700177308 */ /* 0x000ea20000000800 */
[----:B------:R-:W-:Y:S01]  /*4a50*/  IADD3 R144, R144, 0xf, RZ ;  /* 0x0000000f90907810 */ /* 0x000fe20007ffe0ff */
[C---:B------:R-:W-:Y:S01]  /*4a60*/  FFMA.FTZ R21, R145.reuse, R21, R140 ;  /* 0x0000001591157223 */ /* 0x040fe2000001008c */
[----:B------:R-:W-:Y:S01]  /*4a70*/  FMUL.FTZ R22, R145, R22 ;  /* 0x0000001691167220 */ /* 0x000fe20000410000 */
[----:B0-----:R-:W-:Y:S01]  /*4a80*/  FMUL.FTZ R146, R117, R146 ;  /* 0x0000009275927220 */ /* 0x001fe20000410000 */
[----:B------:R-:W-:Y:S01]  /*4a90*/  FSEL R150, R122, RZ, !P6 ;  /* 0x000000ff7a967208 */ /* 0x000fe20007000000 */
[----:B------:R-:W-:Y:S01]  /*4aa0*/  FFMA.FTZ R21, R149, R21, R142 ;  /* 0x0000001595157223 */ /* 0x000fe2000001008e */
[----:B----4-:R-:W-:Y:S01]  /*4ab0*/  FSEL R153, R153, 1, !P6 ;  /* 0x3f80000099997808 */ /* 0x010fe20007000000 */
[----:B------:R-:W-:Y:S01]  /*4ac0*/  FMUL.FTZ R22, R149, R22 ;  /* 0x0000001695167220 */ /* 0x000fe20000410000 */
[----:B------:R-:W-:Y:S01]  /*4ad0*/  ISETP.GE.U32.AND P6, PT, R144, R127, PT ;  /* 0x0000007f9000720c */ /* 0x000fe20003fc6070 */
[----:B------:R-:W0:Y:S01]  /*4ae0*/  MUFU.EX2 R161, R161 ;  /* 0x000000a100a17308 */ /* 0x000e220000000800 */
[----:B---3--:R-:W-:Y:S01]  /*4af0*/  FSEL R144, R155, 1, !P5 ;  /* 0x3f8000009b907808 */ /* 0x008fe20006800000 */
[----:B------:R-:W-:Y:S01]  /*4b00*/  FMUL.FTZ R155, R89, R152 ;  /* 0x00000098599b7220 */ /* 0x000fe20000410000 */
[----:B------:R-:W-:-:S02]  /*4b10*/  FSEL R151, R146, RZ, !P2 ;  /* 0x000000ff92977208 */ /* 0x000fc40005000000 */
[----:B-1----:R-:W-:Y:S02]  /*4b20*/  FSEL R148, R148, 1, !P2 ;  /* 0x3f80000094947808 */ /* 0x002fe40005000000 */
[----:B--2---:R-:W-:Y:S01]  /*4b30*/  FSEL R152, R20, 1, !P3 ;  /* 0x3f80000014987808 */ /* 0x004fe20005800000 */
[C---:B------:R-:W-:Y:S01]  /*4b40*/  FFMA.FTZ R20, R153.reuse, R21, R150 ;  /* 0x0000001599147223 */ /* 0x040fe20000010096 */
[----:B------:R-:W-:Y:S01]  /*4b50*/  FMUL.FTZ R21, R153, R22 ;  /* 0x0000001699157220 */ /* 0x000fe20000410000 */
[----:B------:R-:W-:Y:S01]  /*4b60*/  FMUL.FTZ R19, R118, R19 ;  /* 0x0000001376137220 */ /* 0x000fe20000410000 */
[----:B------:R-:W-:Y:S01]  /*4b70*/  FSEL R146, R23, 1, !P4 ;  /* 0x3f80000017927808 */ /* 0x000fe20006000000 */
[C---:B------:R-:W-:Y:S01]  /*4b80*/  FFMA.FTZ R20, R148.reuse, R20, R151 ;  /* 0x0000001494147223 */ /* 0x040fe20000010097 */
[----:B------:R-:W-:Y:S01]  /*4b90*/  FSEL R155, R155, RZ, !P4 ;  /* 0x000000ff9b9b7208 */ /* 0x000fe20006000000 */
[----:B------:R-:W-:Y:S01]  /*4ba0*/  FMUL.FTZ R21, R148, R21 ;  /* 0x0000001594157220 */ /* 0x000fe20000410000 */
[----:B------:R-:W-:Y:S01]  /*4bb0*/  FMUL.FTZ R154, R87, R154 ;  /* 0x0000009a579a7220 */ /* 0x000fe20000410000 */
[----:B------:R-:W-:-:S02]  /*4bc0*/  FSEL R157, R19, RZ, !P5 ;  /* 0x000000ff139d7208 */ /* 0x000fc40006800000 */
[C---:B------:R-:W-:Y:S01]  /*4bd0*/  FFMA.FTZ R20, R146.reuse, R20, R155 ;  /* 0x0000001492147223 */ /* 0x040fe2000001009b */
[----:B------:R-:W-:Y:S01]  /*4be0*/  FMUL.FTZ R21, R146, R21 ;  /* 0x0000001592157220 */ /* 0x000fe20000410000 */
[----:B------:R-:W-:Y:S01]  /*4bf0*/  FMUL.FTZ R18, R119, R18 ;  /* 0x0000001277127220 */ /* 0x000fe20000410000 */
[----:B------:R-:W-:Y:S01]  /*4c00*/  FSEL R159, R154, RZ, !P3 ;  /* 0x000000ff9a9f7208 */ /* 0x000fe20005800000 */
[C---:B------:R-:W-:Y:S01]  /*4c10*/  FFMA.FTZ R20, R144.reuse, R20, R157 ;  /* 0x0000001490147223 */ /* 0x040fe2000001009d */
[----:B------:R-:W-:Y:S01]  /*4c20*/  FMUL.FTZ R21, R144, R21 ;  /* 0x0000001590157220 */ /* 0x000fe20000410000 */
[----:B0-----:R-:W-:Y:S02]  /*4c30*/  FSEL R161, R161, 1, !P6 ;  /* 0x3f800000a1a17808 */ /* 0x001fe40007000000 */
        /* <DEDUP_REMOVED lines=18> */
[----:B------:R-:W2:-:S12]  /*4d60*/  S2R R163, SR_CgaCtaId ;  /* 0x0000000000a37919 */ /* 0x000e980000008800 */
[C---:B0-----:R-:W-:Y:S01]  /*4d70*/  @P2 FFMA.FTZ R19, R18.reuse, R20, R19 ;  /* 0x0000001412132223 */ /* 0x041fe20000010013 */
[----:B-1----:R-:W-:-:S04]  /*4d80*/  @P2 FMUL.FTZ R18, R18, R21 ;  /* 0x0000001512122220 */ /* 0x002fc80000410000 */
[----:B------:R-:W0:Y:S04]  /*4d90*/  SHFL.UP PT, R22, R19, 0x8, RZ ;  /* 0x0500000013167989 */ /* 0x000e2800000e00ff */
[----:B------:R-:W1:Y:S01]  /*4da0*/  SHFL.UP PT, R23, R18, 0x8, RZ ;  /* 0x0500000012177989 */ /* 0x000e6200000e00ff */
[----:B------:R-:W-:Y:S02]  /*4db0*/  ISETP.GE.AND P2, PT, R28, 0x8, PT ;  /* 0x000000081c00780c */ /* 0x000fe40003f46270 */
[----:B------:R-:W-:Y:S01]  /*4dc0*/  MOV R122, 0x400 ;  /* 0x00000400007a7802 */ /* 0x000fe20000000f00 */
[----:B------:R-:W-:-:S03]  /*4dd0*/  HFMA2.MMA R21, -RZ, RZ, 0, 0 ;  /* 0x00000000ff157435 */ /* 0x000fc600000001ff */
[----:B--2---:R-:W-:-:S07]  /*4de0*/  LEA R122, R163, R122, 0x18 ;  /* 0x0000007aa37a7211 */ /* 0x004fce00078ec0ff */
[C---:B0-----:R-:W-:Y:S01]  /*4df0*/  @P2 FFMA.FTZ R19, R18.reuse, R22, R19 ;  /* 0x0000001612132223 */ /* 0x041fe20000010013 */
[----:B-1----:R-:W-:-:S04]  /*4e00*/  @P2 FMUL.FTZ R18, R18, R23 ;  /* 0x0000001712122220 */ /* 0x002fc80000410000 */
[----:B------:R-:W0:Y:S04]  /*4e10*/  SHFL.UP PT, R22, R19, 0x10, RZ ;  /* 0x0600000013167989 */ /* 0x000e2800000e00ff */
[----:B------:R-:W1:Y:S01]  /*4e20*/  SHFL.UP PT, R23, R18, 0x10, RZ ;  /* 0x0600000012177989 */ /* 0x000e6200000e00ff */
[----:B------:R-:W-:Y:S01]  /*4e30*/  MOV R20, 0x3f800000 ;  /* 0x3f80000000147802 */ /* 0x000fe20000000f00 */
[----:B------:R-:W-:Y:S01]  /*4e40*/  IMAD R154, R123, 0x8, R122 ;  /* 0x000000087b9a7824 */ /* 0x000fe200078e027a */
[C---:B------:R-:W-:Y:S02]  /*4e50*/  ISETP.GE.AND P2, PT, R28.reuse, 0x10, PT ;  /* 0x000000101c00780c */ /* 0x040fe40003f46270 */
[----:B------:R-:W-:Y:S02]  /*4e60*/  ISETP.NE.AND P3, PT, R28, 0x1f, PT ;  /* 0x0000001f1c00780c */ /* 0x000fe40003f65270 */
[----:B------:R-:W2:Y:S09]  /*4e70*/  @!P0 LDS.64 R20, [R154+0x870] ;  /* 0x000870009a148984 */ /* 0x000eb20000000a00 */
        /* <DEDUP_REMOVED lines=27> */
[C---:B------:R-:W-:Y:S01]  /*5030*/  FFMA.FTZ R23, R22.reuse, R21, R23 ;  /* 0x0000001516177223 */ /* 0x040fe20000010017 */
[----:B------:R-:W-:Y:S02]  /*5040*/  FMUL.FTZ R22, R22, R20 ;  /* 0x0000001416167220 */ /* 0x000fe40000410000 */
[----:B------:R-:W-:Y:S01]  /*5050*/  FFMA.FTZ R153, R153, R149, R150 ;  /* 0x0000009599997223 */ /* 0x000fe20000010096 */
        /* <DEDUP_REMOVED lines=9> */
.L_x_4122:
[----:B------:R-:W-:Y:S05]  /*50f0*/  BSYNC B0 ;  /* 0x0000000000007941 */ /* 0x000fea0003800000 */
.L_x_4121:
[----:B------:R-:W-:Y:S01]  /*5100*/  FFMA.FTZ R151, R148, R153, R151 ;  /* 0x0000009994977223 */ /* 0x000fe20000010097 */
[----:B------:R-:W-:Y:S01]  /*5110*/  IADD3 R123, R123, 0x1, RZ ;  /* 0x000000017b7b7810 */ /* 0x000fe20007ffe0ff */
[C---:B-----5:R-:W-:Y:S01]  /*5120*/  FFMA.FTZ R86, R147.reuse, R124, R86 ;  /* 0x0000007c93567223 */ /* 0x060fe20000010056 */
[----:B------:R-:W-:Y:S01]  /*5130*/  FFMA.FTZ R88, R147, R131, R88 ;  /* 0x0000008393587223 */ /* 0x000fe20000010058 */
[----:B------:R-:W-:Y:S01]  /*5140*/  FFMA.FTZ R155, R146, R151, R155 ;  /* 0x00000097929b7223 */ /* 0x000fe2000001009b */
[----:B------:R-:W-:Y:S01]  /*5150*/  ISETP.GE.AND P2, PT, R123, UR6, PT ;  /* 0x000000067b007c0c */ /* 0x000fe2000bf46270 */
        /* <DEDUP_REMOVED lines=9> */
[----:B------:R-:W-:Y:S01]  /*51f0*/  FFMA.FTZ R104, R147, R149, R104 ;  /* 0x0000009593687223 */ /* 0x000fe20000010068 */
[-C--:B------:R-:W-:Y:S01]  /*5200*/  FFMA.FTZ R161, R161, R152.reuse, R156 ;  /* 0x00000098a1a17223 */ /* 0x080fe2000001009c */
[C---:B------:R-:W-:Y:S01]  /*5210*/  FFMA.FTZ R106, R147.reuse, R153, R106 ;  /* 0x00000099936a7223 */ /* 0x040fe2000001006a */
[C---:B------:R-:W-:Y:S01]  /*5220*/  FFMA.FTZ R108, R147.reuse, R151, R108 ;  /* 0x00000097936c7223 */ /* 0x040fe2000001006c */
[C---:B------:R-:W-:Y:S01]  /*5230*/  FFMA.FTZ R110, R147.reuse, R155, R110 ;  /* 0x0000009b936e7223 */ /* 0x040fe2000001006e */
[C---:B------:R-:W-:Y:S01]  /*5240*/  FFMA.FTZ R112, R147.reuse, R157, R112 ;  /* 0x0000009d93707223 */ /* 0x040fe20000010070 */
[C---:B------:R-:W-:Y:S01]  /*5250*/  FFMA.FTZ R114, R147.reuse, R152, R114 ;  /* 0x0000009893727223 */ /* 0x040fe20000010072 */
[----:B------:R-:W-:Y:S01]  /*5260*/  FFMA.FTZ R116, R147, R161, R116 ;  /* 0x000000a193747223 */ /* 0x000fe20000010074 */
[----:B------:R-:W-:Y:S06]  /*5270*/  @!P2 BRA `(.L_x_4123) ;  /* 0xffffffe800c4a947 */ /* 0x000fec000383ffff */
.L_x_4120:
        /* <DEDUP_REMOVED lines=60> */
.L_x_4125:
[----:B------:R-:W-:Y:S05]  /*5640*/  BSYNC B0 ;  /* 0x0000000000007941 */ /* 0x000fea0003800000 */
.L_x_4124:
        /* <DEDUP_REMOVED lines=55> */
.L_x_4127:
        /* <DEDUP_REMOVED lines=12> */
.L_x_5276:


//--------------------- .text._Z25selective_scan_fwd_kernelI32Selective_Scan_fwd_kernel_traitsILi32ELi16ELi1ELb0ELb1ELb0ELb1EffEEv13SSMParamsBase --------------------------
	.section	.text._Z25selective_scan_fwd_kernelI32Selective_Scan_fwd_kernel_traitsILi32ELi16ELi1ELb0ELb1ELb0ELb1EffEEv13SSMParamsBase,"ax",@progbits
	.align	128
        .global         _Z25selective_scan_fwd_kernelI32Selective_Scan_fwd_kernel_traitsILi32ELi16ELi1ELb0ELb1ELb0ELb1EffEEv13SSMParamsBase
        .type           _Z25selective_scan_fwd_kernelI32Selective_Scan_fwd_kernel_traitsILi32ELi16ELi1ELb0ELb1ELb0ELb1EffEEv13SSMParamsBase,@function
        .size           _Z25selective_scan_fwd_kernelI32Selective_Scan_fwd_kernel_traitsILi32ELi16ELi1ELb0ELb1ELb0ELb1EffEEv13SSMParamsBase,(.L_x_5277 - _Z25selective_scan_fwd_kernelI32Selective_Scan_fwd_kernel_traitsILi32ELi16ELi1ELb0ELb1ELb0ELb1EffEEv13SSMParamsBase)
        .other          _Z25selective_scan_fwd_kernelI32Selective_Scan_fwd_kernel_traitsILi32ELi16ELi1ELb0ELb1ELb0ELb1EffEEv13SSMParamsBase,@"STO_CUDA_ENTRY STV_DEFAULT"
_Z25selective_scan_fwd_kernelI32Selective_Scan_fwd_kernel_traitsILi32ELi16ELi1ELb0ELb1ELb0ELb1EffEEv13SSMParamsBase:
.text._Z25selective_scan_fwd_kernelI32Selective_Scan_fwd_kernel_traitsILi32ELi16ELi1ELb0ELb1ELb0ELb1EffEEv13SSMParamsBase:
        /* <DEDUP_REMOVED lines=26> */
[----:B---3--:R-:W-:Y:S01]  /*01a0*/  IABS R2, R0 ;  /* 0x0000000000027213 */ /* 0x008fe20000000000 */
[----:B-1----:R-:W-:Y:S01]  /*01b0*/  IMAD.MOV.U32 R6, RZ, RZ, RZ ;  /* 0x000000ffff067224 */ /* 0x002fe200078e00ff */
[----:B----4-:R-:W-:-:S05]  /*01c0*/  IADD3 R10, RZ, -R7, RZ ;  /* 0x80000007ff0a7210 */ /* 0x010fca0007ffe0ff */
[----:B------:R-:W-:-:S04]  /*01d0*/  IMAD R3, R10, R9, RZ ;  /* 0x000000090a037224 */ /* 0x000fc800078e02ff */
        /* <DEDUP_REMOVED lines=17> */
[----:B------:R-:W-:Y:S01]  /*02f0*/  IMAD.MOV.U32 R4, RZ, RZ, R7 ;  /* 0x000000ffff047224 */ /* 0x000fe200078e0007 */
        /* <DEDUP_REMOVED lines=16> */
[----:B------:R-:W-:Y:S01]  /*0400*/  UIADD3 UR5, UR5, UR6, URZ ;  /* 0x0000000605057290 */ /* 0x000fe2000fffe03f */
[----:B------:R-:W-:Y:S01]  /*0410*/  IADD3 R7, R3, R7, RZ ;  /* 0x0000000703077210 */ /* 0x000fe20007ffe0ff */
[----:B------:R-:W-:Y:S01]  /*0420*/  IMAD R5, R5, R52, RZ ;  /* 0x0000003405057224 */ /* 0x000fe200078e02ff */
[----:B------:R-:W-:Y:S01]  /*0430*/  MOV R6, R2 ;  /* 0x0000000200067202 */ /* 0x000fe20000000f00 */
[----:B------:R-:W-:Y:S01]  /*0440*/  IMAD R3, R24, UR8, RZ ;  /* 0x0000000818037c24 */ /* 0x000fe2000f8e02ff */
[----:B------:R-:W-:Y:S01]  /*0450*/  MOV R30, RZ ;  /* 0x000000ff001e7202 */ /* 0x000fe20000000f00 */
[----:B------:R-:W3:Y:S01]  /*0460*/  LDC R15, c[0x0][0x214] ;  /* 0x00008500ff0f7b82 */ /* 0x000ee20000000800 */
[----:B-1----:R-:W-:-:S02]  /*0470*/  IMAD R8, R18, UR12, RZ ;  /* 0x0000000c12087c24 */ /* 0x002fc4000f8e02ff */
[----:B------:R-:W-:Y:S02]  /*0480*/  IMAD R53, R4, R53, R5 ;  /* 0x0000003504357224 */ /* 0x000fe400078e0205 */
[----:B------:R-:W-:Y:S01]  /*0490*/  IMAD R9, R0, UR9, R3 ;  /* 0x0000000900097c24 */ /* 0x000fe2000f8e0203 */
[----:B0-----:R-:W-:Y:S01]  /*04a0*/  LOP3.LUT R27, R120, 0x1f, RZ, 0xc0, !PT ;  /* 0x0000001f781b7812 */ /* 0x001fe200078ec0ff */
[----:B------:R-:W-:Y:S01]  /*04b0*/  IMAD.WIDE.U32 R4, R4, R52, UR4 ;  /* 0x0000000404047e25 */ /* 0x000fe2000f8e0034 */
[----:B------:R-:W-:Y:S01]  /*04c0*/  SHF.L.U32 R10, R120, 0x4, RZ ;  /* 0x00000004780a7819 */ /* 0x000fe200000006ff */
[----:B------:R-:W-:Y:S02]  /*04d0*/  ULDC.64 UR4, c[0x0][0x268] ;  /* 0x00009a0000047ab9 */ /* 0x000fe40000000a00 */
[----:B------:R-:W-:Y:S01]  /*04e0*/  IMAD.WIDE.U32 R2, R0, UR8, RZ ;  /* 0x0000000800027c25 */ /* 0x000fe2000f8e00ff */
[----:B------:R-:W-:Y:S01]  /*04f0*/  IADD3 R53, R5, R53, RZ ;  /* 0x0000003505357210 */ /* 0x000fe20007ffe0ff */
[----:B------:R-:W-:Y:S01]  /*0500*/  ULDC.64 UR8, c[0x0][0x2f0] ;  /* 0x0000bc0000087ab9 */ /* 0x000fe20000000a00 */
[----:B--2---:R-:W-:Y:S01]  /*0510*/  LEA R51, P0, R4, R12, 0x2 ;  /* 0x0000000c04337211 */ /* 0x004fe200078010ff */
[----:B------:R-:W-:Y:S01]  /*0520*/  IMAD R11, R19, UR7, R8 ;  /* 0x00000007130b7c24 */ /* 0x000fe2000f8e0208 */
[----:B------:R-:W-:Y:S01]  /*0530*/  LOP3.LUT R8, R27, 0xfffffe00, R10, 0xf8, !PT ;  /* 0xfffffe001b087812 */ /* 0x000fe200078ef80a */
[----:B------:R-:W-:Y:S01]  /*0540*/  IMAD.WIDE.U32 R6, R18, UR7, R6 ;  /* 0x0000000712067c25 */ /* 0x000fe2000f8e0006 */
[----:B------:R-:W-:-:S02]  /*0550*/  LEA.HI.X R53, R4, R13, R53, 0x2, P0 ;  /* 0x0000000d04357211 */ /* 0x000fc400000f1435 */
[----:B------:R-:W-:Y:S01]  /*0560*/  IADD3 R32, R10, 0x1, RZ ;  /* 0x000000010a207810 */ /* 0x000fe20007ffe0ff */
[----:B------:R-:W-:Y:S01]  /*0570*/  IMAD.IADD R3, R3, 0x1, R9 ;  /* 0x0000000103037824 */ /* 0x000fe200078e0209 */
[----:B------:R-:W-:Y:S01]  /*0580*/  SHF.R.S32.HI R9, RZ, 0x1f, R8 ;  /* 0x0000001fff097819 */ /* 0x000fe20000011408 */
[----:B----4-:R-:W-:Y:S01]  /*0590*/  IMAD R12, R20, UR12, RZ ;  /* 0x0000000c140c7c24 */ /* 0x010fe2000f8e02ff */
[----:B------:R-:W-:Y:S01]  /*05a0*/  IADD3 R5, P1, R8, R6, RZ ;  /* 0x0000000608057210 */ /* 0x000fe20007f3e0ff */
[----:B------:R-:W-:Y:S01]  /*05b0*/  IMAD.WIDE.U32 R2, R20, UR7, R2 ;  /* 0x0000000714027c25 */ /* 0x000fe2000f8e0002 */
[----:B------:R-:W-:Y:S02]  /*05c0*/  IADD3 R34, R10, 0x3, RZ ;  /* 0x000000030a227810 */ /* 0x000fe40007ffe0ff */
[----:B------:R-:W-:Y:S01]  /*05d0*/  IADD3.X R6, R9, R7, R11, P1, !PT ;  /* 0x0000000709067210 */ /* 0x000fe20000ffe40b */
        /* <DEDUP_REMOVED lines=33> */
.L_x_4168:
[----:B0-----:R-:W0:Y:S01]  /*07f0*/  LDC R127, c[0x0][0x218] ;  /* 0x00008600ff7f7b82 */ /* 0x001e220000000800 */
[----:B--2---:R-:W-:Y:S02]  /*0800*/  CS2R R10, SRZ ;  /* 0x00000000000a7805 */ /* 0x004fe4000001ff00 */
        /* <DEDUP_REMOVED lines=46> */
[C---:B------:R-:W-:Y:S01]  /*0af0*/  VIADD R61, R28.reuse, 0x80 ;  /* 0x000000801c3d7836 */ /* 0x040fe20000000000 */
[C---:B------:R-:W-:Y:S02]  /*0b00*/  IADD3 R57, R28.reuse, 0x40, RZ ;  /* 0x000000401c397810 */ /* 0x040fe40007ffe0ff */
[-C--:B------:R-:W-:Y:S02]  /*0b10*/  LEA.HI.SX32 R59, R59, R28.reuse, 0x1b ;  /* 0x0000001c3b3b7211 */ /* 0x080fe400078fdaff */
[----:B------:R-:W-:Y:S02]  /*0b20*/  IADD3 R63, R28, 0xa0, RZ ;  /* 0x000000a01c3f7810 */ /* 0x000fe40007ffe0ff */
[-C--:B------:R-:W-:Y:S02]  /*0b30*/  LEA.HI.SX32 R57, R57, R28.reuse, 0x1b ;  /* 0x0000001c39397211 */ /* 0x080fe400078fdaff */
[----:B------:R-:W-:-:S02]  /*0b40*/  LEA.HI.SX32 R61, R61, R28, 0x1b ;  /* 0x0000001c3d3d7211 */ /* 0x000fc400078fdaff */
[----:B------:R-:W-:Y:S02]  /*0b50*/  LEA.HI.SX32 R63, R63, R28, 0x1b ;  /* 0x0000001c3f3f7211 */ /* 0x000fe400078fdaff */
[----:B0-----:R-:W-:Y:S02]  /*0b60*/  LEA R122, R55, R122, 0x18 ;  /* 0x0000007a377a7211 */ /* 0x001fe400078ec0ff */
[----:B------:R-:W-:-:S04]  /*0b70*/  LEA.HI.SX32 R55, R28, R28, 0x1b ;  /* 0x0000001c1c377211 */ /* 0x000fc800078fdaff */
[----:B------:R-:W-:Y:S02]  /*0b80*/  LEA R52, R55, R122, 0x2 ;  /* 0x0000007a37347211 */ /* 0x000fe400078e10ff */
[----:B------:R-:W-:-:S04]  /*0b90*/  IADD3 R55, R28, 0x20, RZ ;  /* 0x000000201c377810 */ /* 0x000fc80007ffe0ff */
[----:B------:R-:W-:Y:S02]  /*0ba0*/  LEA.HI.SX32 R55, R55, R28, 0x1b ;  /* 0x0000001c37377211 */ /* 0x000fe400078fdaff */
[-C--:B------:R-:W-:Y:S02]  /*0bb0*/  LEA R56, R59, R122.reuse, 0x2 ;  /* 0x0000007a3b387211 */ /* 0x080fe400078e10ff */
[-C--:B------:R-:W-:Y:S02]  /*0bc0*/  LEA R54, R55, R122.reuse, 0x2 ;  /* 0x0000007a37367211 */ /* 0x080fe400078e10ff */
[C---:B------:R-:W-:Y:S02]  /*0bd0*/  IADD3 R59, R28.reuse, 0xe0, RZ ;  /* 0x000000e01c3b7810 */ /* 0x040fe40007ffe0ff */
[-C--:B------:R-:W-:Y:S01]  /*0be0*/  LEA R55, R57, R122.reuse, 0x2 ;  /* 0x0000007a39377211 */ /* 0x080fe200078e10ff */
[----:B------:R-:W-:Y:S01]  /*0bf0*/  IMAD R57, R61, 0x4, R122 ;  /* 0x000000043d397824 */ /* 0x000fe200078e027a */
[----:B------:R-:W-:Y:S01]  /*0c00*/  LEA R58, R63, R122, 0x2 ;  /* 0x0000007a3f3a7211 */ /* 0x000fe200078e10ff */
[C---:B------:R-:W-:Y:S01]  /*0c10*/  VIADD R63, R28.reuse, 0x120 ;  /* 0x000001201c3f7836 */ /* 0x040fe20000000000 */
[----:B------:R-:W-:-:S02]  /*0c20*/  IADD3 R61, R28, 0x100, RZ ;  /* 0x000001001c3d7810 */ /* 0x000fc40007ffe0ff */
[C---:B------:R-:W-:Y:S02]  /*0c30*/  IADD3 R65, R28.reuse, 0x140, RZ ;  /* 0x000001401c417810 */ /* 0x040fe40007ffe0ff */
[-C--:B------:R-:W-:Y:S02]  /*0c40*/  LEA.HI.SX32 R61, R61, R28.reuse, 0x1b ;  /* 0x0000001c3d3d7211 */ /* 0x080fe400078fdaff */
[-C--:B------:R-:W-:Y:S02]  /*0c50*/  LEA.HI.SX32 R63, R63, R28.reuse, 0x1b ;  /* 0x0000001c3f3f7211 */ /* 0x080fe400078fdaff */
[----:B------:R-:W-:Y:S02]  /*0c60*/  LEA.HI.SX32 R65, R65, R28, 0x1b ;  /* 0x0000001c41417211 */ /* 0x000fe400078fdaff */
[----:B------:R-:W-:Y:S01]  /*0c70*/  IADD3 R67, R28, 0x1e0, RZ ;  /* 0x000001e01c437810 */ /* 0x000fe20007ffe0ff */
[----:B------:R-:W-:Y:S01]  /*0c80*/  IMAD R62, R63, 0x4, R122 ;  /* 0x000000043f3e7824 */ /* 0x000fe200078e027a */
[----:B------:R-:W-:-:S02]  /*0c90*/  LEA R61, R61, R122, 0x2 ;  /* 0x0000007a3d3d7211 */ /* 0x000fc400078e10ff */
        /* <DEDUP_REMOVED lines=8> */
[----:B------:R-:W-:Y:S02]  /*0d20*/  CS2R R72, SRZ ;  /* 0x0000000000487805 */ /* 0x000fe4000001ff00 */
[----:B------:R-:W-:Y:S01]  /*0d30*/  MOV R74, RZ ;  /* 0x000000ff004a7202 */ /* 0x000fe20000000f00 */
[----:B--2---:R0:W-:Y:S02]  /*0d40*/  STS [R52], R11 ;  /* 0x0000000b34007388 */ /* 0x0041e40000000800 */
[----:B0-----:R-:W-:Y:S02]  /*0d50*/  IADD3 R11, R28, 0xc0, RZ ;  /* 0x000000c01c0b7810 */ /* 0x001fe40007ffe0ff */
[----:B---3--:R0:W-:Y:S02]  /*0d60*/  STS [R54+0x80], R3 ;  /* 0x0000800336007388 */ /* 0x0081e40000000800 */
[----:B------:R-:W-:-:S02]  /*0d70*/  LEA.HI.SX32 R11, R11, R28, 0x1b ;  /* 0x0000001c0b0b7211 */ /* 0x000fc400078fdaff */
[----:B------:R-:W-:Y:S01]  /*0d80*/  STS [R55+0x100], R2 ;  /* 0x0001000237007388 */ /* 0x000fe20000000800 */
[----:B0-----:R-:W-:-:S03]  /*0d90*/  LEA.HI.SX32 R3, R59, R28, 0x1b ;  /* 0x0000001c3b037211 */ /* 0x001fc600078fdaff */
[----:B----4-:R0:W-:Y:S01]  /*0da0*/  STS [R56+0x180], R13 ;  /* 0x0001800d38007388 */ /* 0x0101e20000000800 */
[-C--:B------:R-:W-:Y:S02]  /*0db0*/  LEA R59, R11, R122.reuse, 0x2 ;  /* 0x0000007a0b3b7211 */ /* 0x080fe400078e10ff */
[----:B------:R-:W-:Y:S01]  /*0dc0*/  LEA R60, R3, R122, 0x2 ;  /* 0x0000007a033c7211 */ /* 0x000fe200078e10ff */
[----:B------:R-:W-:Y:S01]  /*0dd0*/  STS [R57+0x200], R10 ;  /* 0x0002000a39007388 */ /* 0x000fe20000000800 */
[C---:B------:R-:W-:Y:S02]  /*0de0*/  IADD3 R3, R28.reuse, 0x160, RZ ;  /* 0x000001601c037810 */ /* 0x040fe40007ffe0ff */
[C---:B------:R-:W-:Y:S01]  /*0df0*/  IADD3 R11, R28.reuse, 0x180, RZ ;  /* 0x000001801c0b7810 */ /* 0x040fe20007ffe0ff */
[----:B------:R1:W-:Y:S01]  /*0e00*/  STS [R58+0x280], R15 ;  /* 0x0002800f3a007388 */ /* 0x0003e20000000800 */
[----:B------:R-:W-:Y:S02]  /*0e10*/  LEA.HI.SX32 R3, R3, R28, 0x1b ;  /* 0x0000001c03037211 */ /* 0x000fe400078fdaff */
[----:B0-----:R-:W-:-:S02]  /*0e20*/  IADD3 R13, R28, 0x1a0, RZ ;  /* 0x000001a01c0d7810 */ /* 0x001fc40007ffe0ff */
[-C--:B------:R-:W-:Y:S01]  /*0e30*/  LEA.HI.SX32 R11, R11, R28.reuse, 0x1b ;  /* 0x0000001c0b0b7211 */ /* 0x080fe200078fdaff */
[C---:B-1----:R-:W-:Y:S01]  /*0e40*/  VIADD R15, R28.reuse, 0x1c0 ;  /* 0x000001c01c0f7836 */ /* 0x042fe20000000000 */
[----:B------:R-:W-:Y:S01]  /*0e50*/  LEA.HI.SX32 R13, R13, R28, 0x1b ;  /* 0x0000001c0d0d7211 */ /* 0x000fe200078fdaff */
[----:B------:R-:W-:Y:S01]  /*0e60*/  STS [R59+0x300], R12 ;  /* 0x0003000c3b007388 */ /* 0x000fe20000000800 */
[----:B------:R-:W-:Y:S02]  /*0e70*/  LEA R64, R3, R122, 0x2 ;  /* 0x0000007a03407211 */ /* 0x000fe400078e10ff */
[-C--:B------:R-:W-:Y:S01]  /*0e80*/  LEA.HI.SX32 R15, R15, R28.reuse, 0x1b ;  /* 0x0000001c0f0f7211 */ /* 0x080fe200078fdaff */
[----:B------:R-:W-:Y:S01]  /*0e90*/  STS [R60+0x380], R17 ;  /* 0x000380113c007388 */ /* 0x000fe20000000800 */
[----:B------:R-:W-:Y:S02]  /*0ea0*/  LEA.HI.SX32 R3, R67, R28, 0x1b ;  /* 0x0000001c43037211 */ /* 0x000fe400078fdaff */
[-C--:B------:R-:W-:Y:S01]  /*0eb0*/  LEA R65, R11, R122.reuse, 0x2 ;  /* 0x0000007a0b417211 */ /* 0x080fe200078e10ff */
[----:B------:R-:W-:Y:S01]  /*0ec0*/  STS [R61+0x400], R14 ;  /* 0x0004000e3d007388 */ /* 0x000fe20000000800 */
[-C--:B------:R-:W-:Y:S01]  /*0ed0*/  LEA R66, R13, R122.reuse, 0x2 ;  /* 0x0000007a0d427211 */ /* 0x080fe200078e10ff */
[----:B------:R-:W-:Y:S01]  /*0ee0*/  IMAD R67, R15, 0x4, R122 ;  /* 0x000000040f437824 */ /* 0x000fe200078e027a */
[----:B------:R-:W-:Y:S01]  /*0ef0*/  SHF.L.U32 R10, R28, 0x4, RZ ;  /* 0x000000041c0a7819 */ /* 0x000fe200000006ff */
[----:B------:R-:W-:Y:S01]  /*0f00*/  STS [R62+0x480], R19 ;  /* 0x000480133e007388 */ /* 0x000fe20000000800 */
[----:B------:R-:W-:-:S03]  /*0f10*/  LEA R68, R3, R122, 0x2 ;  /* 0x0000007a03447211 */ /* 0x000fc600078e10ff */
[----:B------:R-:W-:Y:S01]  /*0f20*/  STS [R63+0x500], R16 ;  /* 0x000500103f007388 */ /* 0x000fe20000000800 */
[----:B------:R-:W-:-:S03]  /*0f30*/  LEA.HI.SX32 R11, R10, R10, 0x1b ;  /* 0x0000000a0a0b7211 */ /* 0x000fc600078fdaff */
        /* <DEDUP_REMOVED lines=144> */
.L_x_4129:
[----:B------:R-:W-:Y:S05]  /*1840*/  BSYNC B0 ;  /* 0x0000000000007941 */ /* 0x000fea0003800000 */
.L_x_4128:
        /* <DEDUP_REMOVED lines=37> */
.L_x_4131:
[----:B------:R-:W-:Y:S05]  /*1aa0*/  BSYNC B0 ;  /* 0x0000000000007941 */ /* 0x000fea0003800000 */
.L_x_4130:
        /* <DEDUP_REMOVED lines=35> */
.L_x_4133:
[----:B------:R-:W-:Y:S05]  /*1ce0*/  BSYNC B0 ;  /* 0x0000000000007941 */ /* 0x000fea0003800000 */
.L_x_4132:
        /* <DEDUP_REMOVED lines=37> */
.L_x_4135:
[----:B------:R-:W-:Y:S05]  /*1f40*/  BSYNC B0 ;  /* 0x0000000000007941 */ /* 0x000fea0003800000 */
.L_x_4134:
        /* <DEDUP_REMOVED lines=35> */
.L_x_4137:
[----:B------:R-:W-:Y:S05]  /*2180*/  BSYNC B0 ;  /* 0x0000000000007941 */ /* 0x000fea0003800000 */
.L_x_4136:
        /* <DEDUP_REMOVED lines=37> */
.L_x_4139:
[----:B------:R-:W-:Y:S05]  /*23e0*/  BSYNC B0 ;  /* 0x0000000000007941 */ /* 0x000fea0003800000 */
.L_x_4138:
        /* <DEDUP_REMOVED lines=35> */
.L_x_4141:
[----:B------:R-:W-:Y:S05]  /*2620*/  BSYNC B0 ;  /* 0x0000000000007941 */ /* 0x000fea0003800000 */
.L_x_4140:
        /* <DEDUP_REMOVED lines=37> */
.L_x_4143:
[----:B------:R-:W-:Y:S05]  /*2880*/  BSYNC B0 ;  /* 0x0000000000007941 */ /* 0x000fea0003800000 */
.L_x_4142:
        /* <DEDUP_REMOVED lines=35> */
.L_x_4145:
[----:B------:R-:W-:Y:S05]  /*2ac0*/  BSYNC B0 ;  /* 0x0000000000007941 */ /* 0x000fea0003800000 */
.L_x_4144:
        /* <DEDUP_REMOVED lines=41> */
.L_x_4147:
[----:B------:R-:W-:Y:S05]  /*2d60*/  BSYNC B0 ;  /* 0x0000000000007941 */ /* 0x000fea0003800000 */
.L_x_4146:
        /* <DEDUP_REMOVED lines=33> */
.L_x_4149:
[----:B------:R-:W-:Y:S05]  /*2f80*/  BSYNC B0 ;  /* 0x0000000000007941 */ /* 0x000fea0003800000 */
.L_x_4148:
        /* <DEDUP_REMOVED lines=33> */
.L_x_4151:
[----:B------:R-:W-:Y:S05]  /*31a0*/  BSYNC B0 ;  /* 0x0000000000007941 */ /* 0x000fea0003800000 */
.L_x_4150:
        /* <DEDUP_REMOVED lines=33> */
.L_x_4153:
[----:B------:R-:W-:Y:S05]  /*33c0*/  BSYNC B0 ;  /* 0x0000000000007941 */ /* 0x000fea0003800000 */
.L_x_4152:
        /* <DEDUP_REMOVED lines=33> */
.L_x_4155:
[----:B------:R-:W-:Y:S05]  /*35e0*/  BSYNC B0 ;  /* 0x0000000000007941 */ /* 0x000fea0003800000 */
.L_x_4154:
        /* <DEDUP_REMOVED lines=33> */
.L_x_4157:
[----:B------:R-:W-:Y:S05]  /*3800*/  BSYNC B0 ;  /* 0x0000000000007941 */ /* 0x000fea0003800000 */
.L_x_4156:
        /* <DEDUP_REMOVED lines=33> */
.L_x_4159:
[----:B------:R-:W-:Y:S05]  /*3a20*/  BSYNC B0 ;  /* 0x0000000000007941 */ /* 0x000fea0003800000 */
.L_x_4158:
        /* <DEDUP_REMOVED lines=23> */
[----:B------:R-:W-:Y:S01]  /*3ba0*/  IMAD.WIDE.U32 R10, R0, UR4, RZ ;  /* 0x00000004000a7c25 */ /* 0x000fe2000f8e00ff */
[----:B------:R-:W-:-:S03]  /*3bb0*/  HFMA2.MMA R123, -RZ, RZ, 0, 0 ;  /* 0x00000000ff7b7435 */ /* 0x000fc600000001ff */
        /* <DEDUP_REMOVED lines=17> */
[----:B------:R-:W-:Y:S01]  /*3cd0*/  FMUL.FTZ R118, R118, R83 ;  /* 0x0000005376767220 */ /* 0x000fe20000410000 */
[----:B------:R-:W-:Y:S01]  /*3ce0*/  ISETP.GE.AND P1, PT, R8, R127, PT ;  /* 0x0000007f0800720c */ /* 0x000fe20003f26270 */
[----:B------:R-:W3:Y:S01]  /*3cf0*/  LDC.64 R14, c[0x0][0x2e0] ;  /* 0x0000b800ff0e7b82 */ /* 0x000ee20000000a00 */
[----:B------:R-:W-:Y:S01]  /*3d00*/  ISETP.EQ.OR P0, PT, R30, RZ, P0 ;  /* 0x000000ff1e00720c */ /* 0x000fe20000702670 */
[----:B------:R-:W-:Y:S01]  /*3d10*/  FMUL.FTZ R119, R18, R85 ;  /* 0x0000005512777220 */ /* 0x000fe20000410000 */
[----:B------:R-:W-:Y:S01]  /*3d20*/  MOV R121, R127 ;  /* 0x0000007f00797202 */ /* 0x000fe20000000f00 */
[----:B------:R-:W-:Y:S01]  /*3d30*/  ULDC UR6, c[0x0][0x21c] ;  /* 0x0000870000067ab9 */ /* 0x000fe20000000800 */
[----:B------:R-:W-:Y:S01]  /*3d40*/  IADD3 R125, R11, R125, RZ ;  /* 0x0000007d0b7d7210 */ /* 0x000fe20007ffe0ff */
[----:B------:R-:W-:Y:S01]  /*3d50*/  ULDC.64 UR4, c[0x0][0x238] ;  /* 0x00008e0000047ab9 */ /* 0x000fe20000000a00 */
[----:B------:R-:W-:Y:S01]  /*3d60*/  ULDC.64 UR8, c[0x0][0x250] ;  /* 0x0000940000087ab9 */ /* 0x000fe20000000a00 */
[----:B------:R-:W4:Y:S01]  /*3d70*/  LDC.64 R16, c[0x0][0x310] ;  /* 0x0000c400ff107b82 */ /* 0x000f220000000a00 */
[----:B------:R-:W-:-:S05]  /*3d80*/  ULDC.64 UR14, c[0x0][0x270] ;  /* 0x00009c00000e7ab9 */ /* 0x000fca0000000a00 */
.L_x_4163:
[----:B------:R-:W-:Y:S01]  /*3d90*/  SHF.R.S32.HI R122, RZ, 0x1f, R123 ;  /* 0x0000001fff7a7819 */ /* 0x000fe2000001147b */
[----:B0-----:R-:W-:Y:S01]  /*3da0*/  IMAD.WIDE.U32 R18, R123, UR8, R8 ;  /* 0x000000087b127c25 */ /* 0x001fe2000f8e0008 */
[-C--:B------:R-:W-:Y:S02]  /*3db0*/  ISETP.GE.AND P2, PT, R37, R121.reuse, PT ;  /* 0x000000792500720c */ /* 0x080fe40003f46270 */
[----:B------:R-:W-:Y:S02]  /*3dc0*/  CS2R R126, SRZ ;  /* 0x00000000007e7805 */ /* 0x000fe4000001ff00 */
[-C--:B------:R-:W-:Y:S01]  /*3dd0*/  ISETP.GE.AND P3, PT, R36, R121.reuse, PT ;  /* 0x000000792400720c */ /* 0x080fe20003f66270 */
[----:B------:R-:W-:Y:S01]  /*3de0*/  IMAD R20, R122, UR8, RZ ;  /* 0x000000087a147c24 */ /* 0x000fe2000f8e02ff */
[----:B------:R-:W-:Y:S02]  /*3df0*/  ISETP.GE.AND P4, PT, R38, R121, PT ;  /* 0x000000792600720c */ /* 0x000fe40003f86270 */
[----:B------:R-:W-:-:S02]  /*3e00*/  CS2R R130, SRZ ;  /* 0x0000000000827805 */ /* 0x000fc4000001ff00 */
[----:B------:R-:W-:Y:S01]  /*3e10*/  ISETP.GE.AND P6, PT, R40, R121, PT ;  /* 0x000000792800720c */ /* 0x000fe20003fc6270 */
[----:B------:R-:W-:Y:S01]  /*3e20*/  IMAD R21, R123, UR9, R20 ;  /* 0x000000097b157c24 */ /* 0x000fe2000f8e0214 */
[----:B------:R-:W-:Y:S02]  /*3e30*/  LEA R20, P5, R18, R51, 0x2 ;  /* 0x0000003312147211 */ /* 0x000fe400078a10ff */
[----:B------:R-:W-:Y:S01]  /*3e40*/  MOV R124, RZ ;  /* 0x000000ff007c7202 */ /* 0x000fe20000000f00 */
[----:B------:R-:W-:-:S05]  /*3e50*/  IMAD.IADD R19, R19, 0x1, R21 ;  /* 0x0000000113137824 */ /* 0x000fca00078e0215 */
        /* <DEDUP_REMOVED lines=26> */
[----:B------:R-:W-:Y:S02]  /*4000*/  ISETP.GE.AND P6, PT, R50, R121, PT ;  /* 0x000000793200720c */ /* 0x000fe40003fc6270 */
[----:B------:R-:W-:Y:S01]  /*4010*/  MOV R139, RZ ;  /* 0x000000ff008b7202 */ /* 0x000fe20000000f00 */
[----:B------:R-:W4:Y:S01]  /*4020*/  @!P3 LDG.E R134, desc[UR10][R20.64+0x600] ;  /* 0x0006000a1486b981 */ /* 0x000f22000c1e1900 */
[----:B------:R-:W-:Y:S02]  /*4030*/  MOV R141, RZ ;  /* 0x000000ff008d7202 */ /* 0x000fe40000000f00 */
[----:B------:R-:W-:Y:S01]  /*4040*/  MOV R143, RZ ;  /* 0x000000ff008f7202 */ /* 0x000fe20000000f00 */
[----:B------:R-:W4:Y:S04]  /*4050*/  @!P5 LDG.E R136, desc[UR10][R20.64+0x700] ;  /* 0x0007000a1488d981 */ /* 0x000f28000c1e1900 */
[----:B------:R-:W4:Y:S01]  /*4060*/  @!P2 LDG.E R139, desc[UR10][R20.64+0x580] ;  /* 0x0005800a148ba981 */ /* 0x000f22000c1e1900 */
[----:B------:R-:W-:-:S03]  /*4070*/  MOV R19, R125 ;  /* 0x0000007d00137202 */ /* 0x000fc60000000f00 */
[----:B------:R-:W4:Y:S01]  /*4080*/  @!P4 LDG.E R141, desc[UR10][R20.64+0x680] ;  /* 0x0006800a148dc981 */ /* 0x000f22000c1e1900 */
[----:B------:R-:W-:-:S03]  /*4090*/  IMAD R22, R122, UR4, RZ ;  /* 0x000000047a167c24 */ /* 0x000fc6000f8e02ff */
[----:B------:R-:W4:Y:S01]  /*40a0*/  @!P6 LDG.E R143, desc[UR10][R20.64+0x780] ;  /* 0x0007800a148fe981 */ /* 0x000f22000c1e1900 */
[----:B------:R-:W-:Y:S02]  /*40b0*/  IMAD.MOV.U32 R18, RZ, RZ, R10 ;  /* 0x000000ffff127224 */ /* 0x000fe400078e000a */
[C---:B------:R-:W-:Y:S02]  /*40c0*/  IMAD R23, R123.reuse, UR5, R22 ;  /* 0x000000057b177c24 */ /* 0x040fe4000f8e0216 */
[----:B------:R-:W-:-:S03]  /*40d0*/  IMAD.WIDE.U32 R18, R123, UR4, R18 ;  /* 0x000000047b127c25 */ /* 0x000fc6000f8e0012 */
[----:B--2---:R-:W-:Y:S02]  /*40e0*/  LEA R22, P2, R18, R12, 0x2 ;  /* 0x0000000c12167211 */ /* 0x004fe400078410ff */
        /* <DEDUP_REMOVED lines=205> */
[----:B------:R-:W-:-:S04]  /*4dc0*/  MOV R122, 0x400 ;  /* 0x00000400007a7802 */ /* 0x000fc80000000f00 */
[----:B--2---:R-:W-:-:S07]  /*4dd0*/  LEA R122, R163, R122, 0x18 ;  /* 0x0000007aa37a7211 */ /* 0x004fce00078ec0ff */
[C---:B0-----:R-:W-:Y:S01]  /*4de0*/  @P2 FFMA.FTZ R19, R18.reuse, R22, R19 ;  /* 0x0000001612132223 */ /* 0x041fe20000010013 */
[----:B-1----:R-:W-:-:S04]  /*4df0*/  @P2 FMUL.FTZ R18, R18, R23 ;  /* 0x0000001712122220 */ /* 0x002fc80000410000 */
[----:B------:R-:W0:Y:S04]  /*4e00*/  SHFL.UP PT, R22, R19, 0x10, RZ ;  /* 0x0600000013167989 */ /* 0x000e2800000e00ff */
[----:B------:R-:W1:Y:S01]  /*4e10*/  SHFL.UP PT, R23, R18, 0x10, RZ ;  /* 0x0600000012177989 */ /* 0x000e6200000e00ff */
[----:B------:R-:W-:Y:S02]  /*4e20*/  MOV R21, RZ ;  /* 0x000000ff00157202 */ /* 0x000fe40000000f00 */
[----:B------:R-:W-:Y:S02]  /*4e30*/  MOV R20, 0x3f800000 ;  /* 0x3f80000000147802 */ /* 0x000fe40000000f00 */
[----:B------:R-:W-:Y:S02]  /*4e40*/  LEA R154, R123, R122, 0x3 ;  /* 0x0000007a7b9a7211 */ /* 0x000fe400078e18ff */
        /* <DEDUP_REMOVED lines=15> */
[----:B0-----:R-:W-:Y:S01]  /*4f40*/  @!P4 MOV R158, R20 ;  /* 0x00000014009ec202 */ /* 0x001fe20000000f00 */
[----:B-1----:R-:W-:-:S10]  /*4f50*/  @!P4 IMAD.MOV.U32 R160, RZ, RZ, R21 ;  /* 0x000000ffffa0c224 */ /* 0x002fd400078e0015 */
        /* <DEDUP_REMOVED lines=25> */
.L_x_4162:
[----:B------:R-:W-:Y:S05]  /*50f0*/  BSYNC B0 ;  /* 0x0000000000007941 */ /* 0x000fea0003800000 */
.L_x_4161:
        /* <DEDUP_REMOVED lines=24> */
.L_x_4160:
[----:B------:R-:W-:Y:S01]  /*5280*/  BAR.SYNC.DEFER_BLOCKING 0x0 ;  /* 0x0000000000007b1d */ /* 0x000fe20000010000 */
[----:B------:R-:W-:Y:S02]  /*5290*/  ISETP.NE.AND P0, PT, R120, RZ, PT ;  /* 0x000000ff7800720c */ /* 0x000fe40003f05270 */
[----:B------:R-:W-:-:S05]  /*52a0*/  SHF.L.U32 R10, R30, 0x9, RZ ;  /* 0x000000091e0a7819 */ /* 0x000fca00000006ff */
[----:B0-----:R-:W0:Y:S01]  /*52b0*/  LDC.64 R18, c[0x0][0x2b0] ;  /* 0x0000ac00ff127b82 */ /* 0x001e220000000a00 */
[----:B------:R-:W-:Y:S01]  /*52c0*/  SHF.R.S32.HI R11, RZ, 0x1f, R10 ;  /* 0x0000001fff0b7819 */ /* 0x000fe2000001140a */
[----:B------:R-:W-:Y:S06]  /*52d0*/  BSSY B0, `(.L_x_4164) ;  /* 0x0000039000007945 */ /* 0x000fec0003800000 */
[----:B------:R-:W1:Y:S01]  /*52e0*/  LDC.64 R14, c[0x0][0x308] ;  /* 0x0000c200ff0e7b82 */ /* 0x000e620000000a00 */
[----:B------:R-:W-:Y:S04]  /*52f0*/  STS [R69], R86 ;  /* 0x0000005645007388 */ /* 0x000fe80000000800 */
[----:B------:R-:W-:Y:S01]  /*5300*/  STS [R69+0x4], R88 ;  /* 0x0000045845007388 */ /* 0x000fe20000000800 */
[----:B0-----:R-:W-:-:S03]  /*5310*/  IMAD R12, R18, UR12, RZ ;  /* 0x0000000c120c7c24 */ /* 0x001fc6000f8e02ff */
        /* <DEDUP_REMOVED lines=40> */
[----:B-1----:R-:W-:Y:S05]  /*55a0*/  @P1 BRA `(.L_x_4165) ;  /* 0x00000000002c1947 */ /* 0x002fea0003800000 */
        /* <DEDUP_REMOVED lines=11> */
.L_x_4165:
[----:B------:R-:W-:Y:S05]  /*5660*/  BSYNC B0 ;  /* 0x0000000000007941 */ /* 0x000fea0003800000 */
.L_x_4164:
[----:B------:R-:W-:Y:S01]  /*5670*/  MOV R17, R103 ;  /* 0x0000006700117202 */ /* 0x000fe20000000f00 */
[----:B------:R-:W-:Y:S01]  /*5680*/  ULDC.64 UR4, c[0x0][0x2b8] ;  /* 0x0000ae0000047ab9 */ /* 0x000fe20000000a00 */
[----:B------:R-:W-:Y:S01]  /*5690*/  IMAD.WIDE R14, R8, 0x4, R14 ;  /* 0x00000004080e7825 */ /* 0x000fe200078e020e */
[-C--:B------:R-:W-:Y:S02]  /*56a0*/  ISETP.GE.AND P1, PT, R37, R101.reuse, PT ;  /* 0x000000652500720c */ /* 0x080fe40003f26270 */
[-C--:B------:R-:W-:Y:S01]  /*56b0*/  ISETP.GE.AND P3, PT, R36, R101.reuse, PT ;  /* 0x000000652400720c */ /* 0x080fe20003f66270 */
[----:B------:R-:W-:Y:S01]  /*56c0*/  IMAD.WIDE.U32 R16, R0, UR4, R16 ;  /* 0x0000000400107c25 */ /* 0x000fe2000f8e0010 */
[-C--:B------:R-:W-:Y:S02]  /*56d0*/  ISETP.GE.AND P5, PT, R38, R101.reuse, PT ;  /* 0x000000652600720c */ /* 0x080fe40003fa6270 */
[-C--:B------:R-:W-:Y:S01]  /*56e0*/  ISETP.GE.AND P6, PT, R39, R101.reuse, PT ;  /* 0x000000652700720c */ /* 0x080fe20003fc6270 */
[----:B------:R-:W-:Y:S01]  /*56f0*/  IMAD R19, R24, UR4, RZ ;  /* 0x0000000418137c24 */ /* 0x000fe2000f8e02ff */
[----:B------:R-:W-:-:S02]  /*5700*/  ISETP.GE.AND P4, PT, R43, R101, PT ;  /* 0x000000652b00720c */ /* 0x000fc40003f86270 */
[----:B------:R-:W-:Y:S01]  /*5710*/  LOP3.LUT R37, R8, 0x20, RZ, 0xfc, !PT ;  /* 0x0000002008257812 */ /* 0x000fe200078efcff */
[----:B0-----:R-:W-:Y:S01]  /*5720*/  IMAD R21, R0, UR5, R19 ;  /* 0x0000000500157c24 */ /* 0x001fe2000f8e0213 */
[----:B------:R-:W-:Y:S01]  /*5730*/  IADD3 R19, P2, R10, R16, RZ ;  /* 0x000000100a137210 */ /* 0x000fe20007f5e0ff */
[----:B------:R-:W-:-:S03]  /*5740*/  ULDC.64 UR4, c[0x0][0x2a8] ;  /* 0x0000aa0000047ab9 */ /* 0x000fc60000000a00 */
        /* <DEDUP_REMOVED lines=25> */
[----:B------:R-:W-:Y:S01]  /*58e0*/  ISETP.GE.AND P5, PT, R49, R101, PT ;  /* 0x000000653100720c */ /* 0x000fe20003fa6270 */
[----:B------:R-:W-:Y:S01]  /*58f0*/  @!P1 IMAD.WIDE.U32 R16, R16, UR7, R10 ;  /* 0x0000000710109c25 */ /* 0x000fe2000f8e000a */
[----:B------:R-:W-:Y:S01]  /*5900*/  IADD3 R21, R19, R23, RZ ;  /* 0x0000001713157210 */ /* 0x000fe20007ffe0ff */
[----:B------:R-:W-:Y:S01]  /*5910*/  @!P6 STG.E desc[UR10][R14.64+0x500], R89 ;  /* 0x000500590e00e986 */ /* 0x000fe2000c10190a */
[----:B------:R-:W-:Y:S02]  /*5920*/  ISETP.GE.AND P6, PT, R50, R101, PT ;  /* 0x000000653200720c */ /* 0x000fe40003fc6270 */
[----:B------:R-:W-:Y:S01]  /*5930*/  @!P1 IADD3 R17, R23, R17, RZ ;  /* 0x0000001117119210 */ /* 0x000fe20007ffe0ff */
[----:B------:R-:W-:Y:S01]  /*5940*/  @!P2 STG.E desc[UR10][R14.64+0x580], R91 ;  /* 0x0005805b0e00a986 */ /* 0x000fe2000c10190a */
[----:B------:R-:W-:Y:S01]  /*5950*/  MOV R20, R18 ;  /* 0x0000001200147202 */ /* 0x000fe20000000f00 */
[----:B------:R-:W-:-:S02]  /*5960*/  IMAD R23, R24, UR4, RZ ;  /* 0x0000000418177c24 */ /* 0x000fc4000f8e02ff */
[----:B------:R-:W-:Y:S01]  /*5970*/  @!P4 STG.E desc[UR10][R14.64+0x600], R93 ;  /* 0x0006005d0e00c986 */ /* 0x000fe2000c10190a */
[----:B------:R-:W-:Y:S01]  /*5980*/  @!P1 IMAD.WIDE.U32 R18, R0, UR4, R16 ;  /* 0x0000000400129c25 */ /* 0x000fe2000f8e0010 */
[C---:B------:R-:W-:Y:S02]  /*5990*/  SHF.L.U64.HI R16, R37.reuse, 0x2, R9 ;  /* 0x0000000225107819 */ /* 0x040fe40000010209 */
[----:B------:R-:W-:Y:S01]  /*59a0*/  @!P3 STG.E desc[UR10][R14.64+0x680], R95 ;  /* 0x0006805f0e00b986 */ /* 0x000fe2000c10190a */
[----:B------:R-:W-:Y:S01]  /*59b0*/  IMAD.SHL.U32 R17, R37, 0x4, RZ ;  /* 0x0000000425117824 */ /* 0x000fe200078e00ff */
[----:B------:R-:W-:Y:S01]  /*59c0*/  @!P1 IADD3 R22, P2, R8, R18, RZ ;  /* 0x0000001208169210 */ /* 0x000fe20007f5e0ff */
[C---:B------:R-:W-:Y:S01]  /*59d0*/  IMAD R23, R0.reuse, UR5, R23 ;  /* 0x0000000500177c24 */ /* 0x040fe2000f8e0217 */
[----:B------:R-:W-:Y:S01]  /*59e0*/  @!P5 STG.E desc[UR10][R14.64+0x700], R97 ;  /* 0x000700610e00d986 */ /* 0x000fe2000c10190a */
[----:B------:R-:W-:Y:S01]  /*59f0*/  IMAD.WIDE.U32 R20, R0, UR4, R20 ;  /* 0x0000000400147c25 */ /* 0x000fe2000f8e0014 */
[----:B------:R-:W-:Y:S01]  /*5a00*/  ULDC.64 UR4, c[0x0][0x318] ;  /* 0x0000c60000047ab9 */ /* 0x000fe20000000a00 */
[----:B------:R-:W-:Y:S01]  /*5a10*/  ISETP.GE.AND P5, PT, R36, R127, PT ;  /* 0x0000007f2400720c */ /* 0x000fe20003fa6270 */
[----:B------:R0:W-:Y:S01]  /*5a20*/  @!P6 STG.E desc[UR10][R14.64+0x780], R99 ;  /* 0x000780630e00e986 */ /* 0x0001e2000c10190a */
[----:B------:R-:W-:-:S02]  /*5a30*/  @!P1 IADD3.X R19, R9, R19, R23, P2, !PT ;  /* 0x0000001309139210 */ /* 0x000fc400017fe417 */
[----:B------:R-:W-:Y:S02]  /*5a40*/  IADD3 R20, P3, R10, R20, RZ ;  /* 0x000000140a147210 */ /* 0x000fe40007f7e0ff */
[----:B------:R-:W-:Y:S02]  /*5a50*/  @!P1 LEA R18, P2, R22, UR4, 0x2 ;  /* 0x0000000416129c11 */ /* 0x000fe4000f8410ff */
[----:B------:R-:W-:Y:S02]  /*5a60*/  IADD3.X R21, R11, R23, R21, P3, !PT ;  /* 0x000000170b157210 */ /* 0x000fe40001ffe415 */
[----:B0-----:R-:W-:Y:S02]  /*5a70*/  IADD3 R14, P4, R17, UR4, RZ ;  /* 0x00000004110e7c10 */ /* 0x001fe4000ff9e0ff */
[----:B------:R-:W-:Y:S02]  /*5a80*/  ISETP.GE.AND P6, PT, R38, R127, PT ;  /* 0x0000007f2600720c */ /* 0x000fe40003fc6270 */
[----:B------:R-:W-:-:S02]  /*5a90*/  IADD3.X R15, R16, UR5, RZ, P4, !PT ;  /* 0x00000005100f7c10 */ /* 0x000fc4000a7fe4ff */
[----:B------:R-:W-:Y:S02]  /*5aa0*/  ISETP.GE.AND P4, PT, R37, R127, PT ;  /* 0x0000007f2500720c */ /* 0x000fe40003f86270 */
[----:B------:R-:W-:Y:S02]  /*5ab0*/  LEA R14, P3, R20, R14, 0x2 ;  /* 0x0000000e140e7211 */ /* 0x000fe400078610ff */
        /* <DEDUP_REMOVED lines=122> */
[----:B------:R-:W-:Y:S01]  /*6260*/  MUFU.RCP R107, R76 ;  /* 0x0000004c006b7308 */ /* 0x000fe20000001000 */
[----:B--2---:R-:W-:-:S07]  /*6270*/  FADD.FTZ R99, R99, 1 ;  /* 0x3f80000063637421 */ /* 0x004fce0000010000 */
[----:B------:R1:W0:Y:S08]  /*6280*/  MUFU.RCP R105, R75 ;  /* 0x0000004b00697308 */ /* 0x0002300000001000 */
[----:B------:R-:W2:Y:S01]  /*6290*/  MUFU.RCP R124, R79 ;  /* 0x0000004f007c7308 */ /* 0x000ea20000001000 */
[----:B-1----:R-:W-:Y:S01]  /*62a0*/  FMUL.FTZ R75, R78, R103 ;  /* 0x000000674e4b7220 */ /* 0x002fe20000410000 */
[----:B------:R-:W-:Y:S03]  /*62b0*/  BAR.SYNC.DEFER_BLOCKING 0x0 ;  /* 0x0000000000007b1d */ /* 0x000fe60000010000 */
[----:B------:R-:W-:-:S03]  /*62c0*/  FMUL.FTZ R86, R75, R86 ;  /* 0x000000564b567220 */ /* 0x000fc60000410000 */
[----:B------:R-:W1:Y:S01]  /*62d0*/  MUFU.RCP R84, R84 ;  /* 0x0000005400547308 */ /* 0x000e620000001000 */
[----:B0-----:R-:W-:-:S04]  /*62e0*/  FMUL.FTZ R75, R80, R105 ;  /* 0x00000069504b7220 */ /* 0x001fc80000410000 */
[----:B------:R-:W-:-:S03]  /*62f0*/  FMUL.FTZ R88, R75, R88 ;  /* 0x000000584b587220 */ /* 0x000fc60000410000 */
[----:B------:R-:W0:Y:S01]  /*6300*/  MUFU.RCP R74, R87 ;  /* 0x00000057004a7308 */ /* 0x000e220000001000 */
[----:B--2---:R-:W-:-:S04]  /*6310*/  FMUL.FTZ R73, R73, R124 ;  /* 0x0000007c49497220 */ /* 0x004fc80000410000 */
[----:B------:R-:W-:-:S03]  /*6320*/  FMUL.FTZ R94, R73, R94 ;  /* 0x0000005e495e7220 */ /* 0x000fc60000410000 */
[----:B------:R-:W2:Y:S01]  /*6330*/  MUFU.RCP R76, R91 ;  /* 0x0000005b004c7308 */ /* 0x000ea20000001000 */
[----:B-1----:R-:W-:Y:S01]  /*6340*/  FMUL.FTZ R71, R71, R84 ;  /* 0x0000005447477220 */ /* 0x002fe20000410000 */
[----:B------:R-:W-:Y:S03]  /*6350*/  STS [R69], R86 ;  /* 0x0000005645007388 */ /* 0x000fe60000000800 */
[----:B------:R-:W-:Y:S01]  /*6360*/  FMUL.FTZ R98, R71, R98 ;  /* 0x0000006247627220 */ /* 0x000fe20000410000 */
[----:B------:R-:W-:Y:S02]  /*6370*/  STS [R69+0x4], R88 ;  /* 0x0000045845007388 */ /* 0x000fe40000000800 */
[----:B------:R1:W3:Y:S01]  /*6380*/  MUFU.RCP R118, R77 ;  /* 0x0000004d00767308 */ /* 0x0002e20000001000 */
[----:B0-----:R-:W-:Y:S01]  /*6390*/  FMUL.FTZ R23, R23, R74 ;  /* 0x0000004a17177220 */ /* 0x001fe20000410000 */
[----:B------:R-:W-:Y:S03]  /*63a0*/  STS [R69+0x10], R94 ;  /* 0x0000105e45007388 */ /* 0x000fe60000000800 */
[----:B------:R-:W-:Y:S01]  /*63b0*/  FMUL.FTZ R102, R23, R102 ;  /* 0x0000006617667220 */ /* 0x000fe20000410000 */
[----:B------:R-:W-:Y:S02]  /*63c0*/  STS [R69+0x18], R98 ;  /* 0x0000186245007388 */ /* 0x000fe40000000800 */
[----:B------:R-:W0:Y:S01]  /*63d0*/  MUFU.RCP R81, R81 ;  /* 0x0000005100517308 */ /* 0x000e220000001000 */
[----:B-1----:R-:W-:Y:S01]  /*63e0*/  FMUL.FTZ R77, R82, R107 ;  /* 0x0000006b524d7220 */ /* 0x002fe20000410000 */
[----:B--2---:R-:W-:Y:S01]  /*63f0*/  FMUL.FTZ R21, R21, R76 ;  /* 0x0000004c15157220 */ /* 0x004fe20000410000 */
[----:B------:R-:W-:Y:S02]  /*6400*/  STS [R69+0x20], R102 ;  /* 0x0000206645007388 */ /* 0x000fe40000000800 */
[----:B------:R-:W-:Y:S01]  /*6410*/  FMUL.FTZ R90, R77, R90 ;  /* 0x0000005a4d5a7220 */ /* 0x000fe20000410000 */
[----:B------:R-:W-:-:S02]  /*6420*/  FMUL.FTZ R106, R21, R106 ;  /* 0x0000006a156a7220 */ /* 0x000fc40000410000 */
        /* <DEDUP_REMOVED lines=11> */
[----:B------:R-:W-:Y:S01]  /*64e0*/  STS [R69+0x14], R96 ;  /* 0x0000146045007388 */ /* 0x000fe20000000800 */
[----:B------:R-:W1:Y:S02]  /*64f0*/  LDC.64 R84, c[0x0][0x2c0] ;  /* 0x0000b000ff547b82 */ /* 0x000e640000000a00 */
[----:B------:R-:W-:-:S03]  /*6500*/  FMUL.FTZ R100, R77, R100 ;  /* 0x000000644d647220 */ /* 0x000fc60000410000 */
[----:B------:R-:W3:Y:S01]  /*6510*/  MUFU.RCP R126, R95 ;  /* 0x0000005f007e7308 */ /* 0x000ee20000001000 */
        /* <DEDUP_REMOVED lines=12> */
[----:B--2---:R-:W-:Y:S01]  /*65e0*/  FMUL.FTZ R21, R18, R97 ;  /* 0x0000006112157220 */ /* 0x004fe20000410000 */
[----:B------:R-:W-:Y:S01]  /*65f0*/  STS [R69+0x30], R110 ;  /* 0x0000306e45007388 */ /* 0x000fe20000000800 */
[----:B-1----:R-:W-:Y:S02]  /*6600*/  IMAD R18, R84, UR12, RZ ;  /* 0x0000000c54127c24 */ /* 0x002fe4000f8e02ff */
[----:B------:R-:W-:Y:S02]  /*6610*/  FMUL.FTZ R112, R21, R112 ;  /* 0x0000007015707220 */ /* 0x000fe40000410000 */
[----:B------:R-:W-:Y:S02]  /*6620*/  IMAD R19, R85, UR7, R18 ;  /* 0x0000000755137c24 */ /* 0x000fe4000f8e0212 */
[----:B0-----:R-:W-:Y:S01]  /*6630*/  FMUL.FTZ R15, R15, R78 ;  /* 0x0000004e0f0f7220 */ /* 0x001fe20000410000 */
[----:B------:R-:W-:Y:S03]  /*6640*/  STS [R69+0x34], R112 ;  /* 0x0000347045007388 */ /* 0x000fe60000000800 */
[----:B------:R-:W-:Y:S01]  /*6650*/  FMUL.FTZ R114, R15, R114 ;  /* 0x000000720f727220 */ /* 0x000fe20000410000 */
[----:B---3--:R-:W-:-:S04]  /*6660*/  FMUL.FTZ R23, R14, R101 ;  /* 0x000000650e177220 */ /* 0x008fc80000410000 */
[----:B------:R-:W-:Y:S01]  /*6670*/  STS [R69+0x38], R114 ;  /* 0x0000387245007388 */ /* 0x000fe20000000800 */
[----:B------:R-:W-:-:S04]  /*6680*/  IMAD.WIDE.U32 R14, R84, UR7, RZ ;  /* 0x00000007540e7c25 */ /* 0x000fc8000f8e00ff */
[----:B------:R-:W-:Y:S01]  /*6690*/  FMUL.FTZ R116, R23, R116 ;  /* 0x0000007417747220 */ /* 0x000fe20000410000 */
[----:B------:R-:W-:-:S04]  /*66a0*/  IADD3 R85, R15, R19, RZ ;  /* 0x000000130f557210 */ /* 0x000fc80007ffe0ff */
        /* <DEDUP_REMOVED lines=34> */
.L_x_4167:
[----:B------:R-:W-:Y:S05]  /*68d0*/  BSYNC B0 ;  /* 0x0000000000007941 */ /* 0x000fea0003800000 */
.L_x_4166:
        /* <DEDUP_REMOVED lines=12> */
[----:B------:R-:W-:Y:S02]  /*69a0*/  ISETP.GE.AND P5, PT, R42, R83, PT ;  /* 0x000000532a00720c */ /* 0x000fe40003fa6270 */
[----:B------:R-:W-:Y:S02]  /*69b0*/  IADD3.X R11, R11, R15, R13, P0, !PT ;  /* 0x0000000f0b0b7210 */ /* 0x000fe400007fe40d */
[C---:B------:R-:W-:Y:S02]  /*69c0*/  LEA R10, P0, R12.reuse, R17, 0x2 ;  /* 0x000000110c0a7211 */ /* 0x040fe400078010ff */
        /* <DEDUP_REMOVED lines=39> */
.L_x_4169:
        /* <DEDUP_REMOVED lines=12> */
.L_x_5277:


//--------------------- .text._Z25selective_scan_fwd_kernelI32Selective_Scan_fwd_kernel_traitsILi32ELi16ELi1ELb0ELb1ELb1ELb0EffEEv13SSMParamsBase --------------------------
	.section	.text._Z25selective_scan_fwd_kernelI32Selective_Scan_fwd_kernel_traitsILi32ELi16ELi1ELb0ELb1ELb1ELb0EffEEv13SSMParamsBase,"ax",@progbits
	.align	128
        .global         _Z25selective_scan_fwd_kernelI32Selective_Scan_fwd_kernel_traitsILi32ELi16ELi1ELb0ELb1ELb1ELb0EffEEv13SSMParamsBase
        .type           _Z25selective_scan_fwd_kernelI32Selective_Scan_fwd_kernel_traitsILi32ELi16ELi1ELb0ELb1ELb1ELb0EffEEv13SSMParamsBase,@function
        .size           _Z25selective_scan_fwd_kernelI32Selective_Scan_fwd_kernel_traitsILi32ELi16ELi1ELb0ELb1ELb1ELb0EffEEv13SSMParamsBase,(.L_x_5278 - _Z25selective_scan_fwd_kernelI32Selective_Scan_fwd_kernel_traitsILi32ELi16ELi1ELb0ELb1ELb1ELb0EffEEv13SSMParamsBase)
        .other          _Z25selective_scan_fwd_kernelI32Selective_Scan_fwd_kernel_traitsILi32ELi16ELi1ELb0ELb1ELb1ELb0EffEEv13SSMParamsBase,@"STO_CUDA_ENTRY STV_DEFAULT"
_Z25selective_scan_fwd_kernelI32Selective_Scan_fwd_kernel_traitsILi32ELi16ELi1ELb0ELb1ELb1ELb0EffEEv13SSMParamsBase:
.text._Z25selective_scan_fwd_kernelI32Selective_Scan_fwd_kernel_traitsILi32ELi16ELi1ELb0ELb1ELb1ELb0EffEEv13SSMParamsBase:
[----:B------:R-:W-:Y:S08]  /*0000*/  LDC R1, c[0x0][0x28] ;  /* 0x00000a00ff017b82 */ /* 0x000ff00000000800 */
[----:B------:R-:W0:Y:S01]  /*0010*/  LDC R11, c[0x0][0x228] ;  /* 0x00008a00ff0b7b82 */ /* 0x000e220000000800 */
[----:B------:R-:W1:Y:S01]  /*0020*/  S2R R0, SR_CTAID.Y ;  /* 0x0000000000007919 */ /* 0x000e620000002600 */
[----:B------:R-:W-:Y:S01]  /*0030*/  HFMA2.MMA R21, -RZ, RZ, 0, 0 ;  /* 0x00000000ff157435 */ /* 0x000fe200000001ff */
[----:B------:R-:W-:Y:S01]  /*0040*/  ULDC.64 UR14, c[0x0][0x208] ;  /* 0x00008200000e7ab9 */ /* 0x000fe20000000a00 */
[----:B------:R-:W-:Y:S01]  /*0050*/  IMAD.MOV.U32 R22, RZ, RZ, RZ ;  /* 0x000000ffff167224 */ /* 0x000fe200078e00ff */
[----:B------:R-:W-:Y:S01]  /*0060*/  ULDC.64 UR8, c[0x0][0x240] ;  /* 0x0000900000087ab9 */ /* 0x000fe20000000a00 */
[----:B------:R-:W-:-:S02]  /*0070*/  ULDC.64 UR10, c[0x0][0x260] ;  /* 0x00009800000a7ab9 */ /* 0x000fc40000000a00 */
        /* <DEDUP_REMOVED lines=18> */
[----:B------:R-:W0:Y:S01]  /*01a0*/  LDC.64 R14, c[0x0][0x2e0] ;  /* 0x0000b800ff0e7b82 */ /* 0x000e220000000a00 */
[----:B---3--:R-:W-:Y:S02]  /*01b0*/  IADD3 R6, R8, 0xffffffe, RZ ;  /* 0x0ffffffe08067810 */ /* 0x008fe40007ffe0ff */
[----:B------:R-:W-:Y:S02]  /*01c0*/  @P1 LEA.HI.X R5, R0, R5, R20, 0x2, P3 ;  /* 0x0000000500051211 */ /* 0x000fe400018f1414 */
[----:B------:R3:W2:Y:S03]  /*01d0*/  F2I.FTZ.U32.TRUNC.NTZ R7, R6 ;  /* 0x0000000600077305 */ /* 0x0006a6000021f000 */
[----:B------:R0:W5:Y:S01]  /*01e0*/  @P1 LDG.E R22, desc[UR14][R4.64] ;  /* 0x0000000e04161981 */ /* 0x000162000c1e1900 */
[----:B---3--:R-:W-:Y:S01]  /*01f0*/  MOV R6, RZ ;  /* 0x000000ff00067202 */ /* 0x008fe20000000f00 */
[----:B--2---:R-:W-:-:S04]  /*0200*/  IMAD.MOV R10, RZ, RZ, -R7 ;  /* 0x000000ffff0a7224 */ /* 0x004fc800078e0a07 */
[----:B------:R-:W-:Y:S01]  /*0210*/  IMAD R3, R10, R9, RZ ;  /* 0x000000090a037224 */ /* 0x000fe200078e02ff */
[----:B------:R-:W-:-:S03]  /*0220*/  IABS R2, R0 ;  /* 0x0000000000027213 */ /* 0x000fc60000000000 */
[----:B------:R-:W-:-:S06]  /*0230*/  IMAD.HI.U32 R7, R7, R3, R6 ;  /* 0x0000000307077227 */ /* 0x000fcc00078e0006 */
[----:B------:R-:W-:-:S04]  /*0240*/  IMAD.HI.U32 R7, R7, R2, RZ ;  /* 0x0000000207077227 */ /* 0x000fc800078e00ff */
[----:B------:R-:W-:-:S04]  /*0250*/  IMAD.MOV R3, RZ, RZ, -R7 ;  /* 0x000000ffff037224 */ /* 0x000fc800078e0a07 */
[----:B------:R-:W-:-:S05]  /*0260*/  IMAD R2, R9, R3, R2 ;  /* 0x0000000309027224 */ /* 0x000fca00078e0202 */
[----:B------:R-:W-:-:S13]  /*0270*/  ISETP.GT.U32.AND P1, PT, R9, R2, PT ;  /* 0x000000020900720c */ /* 0x000fda0003f24070 */
[----:B------:R-:W-:-:S04]  /*0280*/  @!P1 IADD3 R2, R2, -R9, RZ ;  /* 0x8000000902029210 */ /* 0x000fc80007ffe0ff */
[----:B------:R-:W-:Y:S02]  /*0290*/  ISETP.GE.U32.AND P0, PT, R2, R9, PT ;  /* 0x000000090200720c */ /* 0x000fe40003f06070 */
[----:B------:R-:W-:Y:S01]  /*02a0*/  LOP3.LUT R2, R0, R11, RZ, 0x3c, !PT ;  /* 0x0000000b00027212 */ /* 0x000fe200078e3cff */
[----:B------:R-:W-:Y:S01]  /*02b0*/  @!P1 VIADD R7, R7, 0x1 ;  /* 0x0000000107079836 */ /* 0x000fe20000000000 */
[----:B------:R-:W-:Y:S01]  /*02c0*/  ISETP.NE.AND P1, PT, R11, RZ, PT ;  /* 0x000000ff0b00720c */ /* 0x000fe20003f25270 */
[----:B------:R-:W2:Y:S01]  /*02d0*/  LDC.64 R8, c[0x0][0x278] ;  /* 0x00009e00ff087b82 */ /* 0x000ea20000000a00 */
[----:B------:R-:W-:Y:S01]  /*02e0*/  ISETP.GE.AND P2, PT, R2, RZ, PT ;  /* 0x000000ff0200720c */ /* 0x000fe20003f46270 */
[----:B------:R-:W-:-:S06]  /*02f0*/  USHF.R.S32.HI UR13, URZ, 0x1f, UR12 ;  /* 0x0000001f3f0d7899 */ /* 0x000fcc000801140c */
[----:B------:R-:W-:Y:S02]  /*0300*/  @P0 IADD3 R7, R7, 0x1, RZ ;  /* 0x0000000107070810 */ /* 0x000fe40007ffe0ff */
[----:B0-----:R-:W-:Y:S01]  /*0310*/  ISETP.GE.AND P0, PT, R25, 0x1, PT ;  /* 0x000000011900780c */ /* 0x001fe20003f06270 */
[----:B------:R-:W-:-:S03]  /*0320*/  UIMAD UR6, UR13, UR8, URZ ;  /* 0x000000080d0672a4 */ /* 0x000fc6000f8e023f */
[----:B------:R-:W-:Y:S01]  /*0330*/  @!P2 IMAD.MOV R7, RZ, RZ, -R7 ;  /* 0x000000ffff07a224 */ /* 0x000fe200078e0a07 */
[----:B------:R-:W-:Y:S01]  /*0340*/  @!P1 LOP3.LUT R7, RZ, R11, RZ, 0x33, !PT ;  /* 0x0000000bff079212 */ /* 0x000fe200078e33ff */
[----:B------:R-:W-:Y:S02]  /*0350*/  UIMAD.WIDE.U32 UR4, UR12, UR8, URZ ;  /* 0x000000080c0472a5 */ /* 0x000fe4000f8e003f */
[----:B------:R-:W-:Y:S01]  /*0360*/  UIMAD UR8, UR12, UR9, UR6 ;  /* 0x000000090c0872a4 */ /* 0x000fe2000f8e0206 */
[----:B------:R-:W-:Y:S01]  /*0370*/  SHF.R.S32.HI R3, RZ, 0x1f, R7 ;  /* 0x0000001fff037819 */ /* 0x000fe20000011407 */
[----:B------:R-:W-:-:S04]  /*0380*/  UIMAD UR9, UR13, UR10, URZ ;  /* 0x0000000a0d0972a4 */ /* 0x000fc8000f8e023f */
[----:B-1----:R-:W-:Y:S01]  /*0390*/  IMAD R2, R3, R52, RZ ;  /* 0x0000003403027224 */ /* 0x002fe200078e02ff */
[----:B----4-:R-:W-:Y:S07]  /*03a0*/  @!P0 EXIT ;  /* 0x000000000000894d */ /* 0x010fee0003800000 */
[----:B------:R-:W0:Y:S01]  /*03b0*/  S2R R24, SR_TID.X ;  /* 0x0000000000187919 */ /* 0x000e220000002100 */
[----:B------:R-:W1:Y:S01]  /*03c0*/  LDC R17, c[0x0][0x214] ;  /* 0x00008500ff117b82 */ /* 0x000e620000000800 */
[----:B------:R-:W-:Y:S01]  /*03d0*/  UIADD3 UR5, UR5, UR8, URZ ;  /* 0x0000000805057290 */ /* 0x000fe2000fffe03f */
[----:B------:R-:W-:Y:S01]  /*03e0*/  IMAD R53, R7, R53, R2 ;  /* 0x0000003507357224 */ /* 0x000fe200078e0202 */
[----:B------:R-:W-:Y:S01]  /*03f0*/  UIMAD.WIDE.U32 UR6, UR12, UR10, URZ ;  /* 0x0000000a0c0672a5 */ /* 0x000fe2000f8e003f */
[----:B--2---:R-:W-:Y:S01]  /*0400*/  IMAD R2, R3, R8, RZ ;  /* 0x0000000803027224 */ /* 0x004fe200078e02ff */
[----:B------:R-:W-:Y:S02]  /*0410*/  UIMAD UR9, UR12, UR11, UR9 ;  /* 0x0000000b0c0972a4 */ /* 0x000fe4000f8e0209 */
[C---:B------:R-:W-:Y:S01]  /*0420*/  IMAD.WIDE.U32 R4, R7.reuse, R52, UR4 ;  /* 0x0000000407047e25 */ /* 0x040fe2000f8e0034 */
[----:B------:R-:W2:Y:S01]  /*0430*/  LDC.64 R18, c[0x0][0x280] ;  /* 0x0000a000ff127b82 */ /* 0x000ea20000000a00 */
[----:B------:R-:W-:Y:S01]  /*0440*/  UIADD3 UR7, UR7, UR9, URZ ;  /* 0x0000000907077290 */ /* 0x000fe2000fffe03f */
[----:B------:R-:W-:Y:S01]  /*0450*/  ULDC.64 UR10, c[0x0][0x288] ;  /* 0x0000a200000a7ab9 */ /* 0x000fe20000000a00 */
[----:B------:R-:W-:Y:S01]  /*0460*/  IMAD R11, R7, R9, R2 ;  /* 0x00000009070b7224 */ /* 0x000fe200078e0202 */
[----:B------:R-:W-:Y:S01]  /*0470*/  ULDC.64 UR4, c[0x0][0x298] ;  /* 0x0000a60000047ab9 */ /* 0x000fe20000000a00 */
[----:B------:R-:W-:-:S02]  /*0480*/  IADD3 R53, R5, R53, RZ ;  /* 0x0000003505357210 */ /* 0x000fc40007ffe0ff */
[----:B------:R-:W-:Y:S01]  /*0490*/  IMAD.WIDE.U32 R6, R7, R8, UR6 ;  /* 0x0000000607067e25 */ /* 0x000fe2000f8e0008 */
[----:B------:R-:W3:Y:S01]  /*04a0*/  LDC.64 R26, c[0x0][0x290] ;  /* 0x0000a400ff1a7b82 */ /* 0x000ee20000000a00 */
[----:B------:R-:W-:Y:S01]  /*04b0*/  LEA R51, P0, R4, R12, 0x2 ;  /* 0x0000000c04337211 */ /* 0x000fe200078010ff */
[----:B------:R-:W-:Y:S01]  /*04c0*/  ULDC.64 UR6, c[0x0][0x2f0] ;  /* 0x0000bc0000067ab9 */ /* 0x000fe20000000a00 */
[----:B------:R-:W-:Y:S01]  /*04d0*/  IMAD R3, R20, UR10, RZ ;  /* 0x0000000a14037c24 */ /* 0x000fe2000f8e02ff */
[----:B------:R-:W-:Y:S01]  /*04e0*/  LEA R52, P1, R6, R14, 0x2 ;  /* 0x0000000e06347211 */ /* 0x000fe200078210ff */
[----:B------:R-:W-:Y:S01]  /*04f0*/  IMAD R5, R20, UR4, RZ ;  /* 0x0000000414057c24 */ /* 0x000fe2000f8e02ff */
[----:B------:R-:W-:Y:S01]  /*0500*/  LEA.HI.X R53, R4, R13, R53, 0x2, P0 ;  /* 0x0000000d04357211 */ /* 0x000fe200000f1435 */
[----:B------:R-:W-:Y:S02]  /*0510*/  IMAD.IADD R54, R7, 0x1, R11 ;  /* 0x0000000107367824 */ /* 0x000fe400078e020b */
[----:B------:R-:W-:-:S02]  /*0520*/  IMAD R9, R0, UR11, R3 ;  /* 0x0000000b00097c24 */ /* 0x000fc4000f8e0203 */
[----:B------:R-:W-:Y:S01]  /*0530*/  IMAD R7, R0, UR5, R5 ;  /* 0x0000000500077c24 */ /* 0x000fe2000f8e0205 */
[----:B------:R-:W-:Y:S01]  /*0540*/  LEA.HI.X R54, R6, R15, R54, 0x2, P1 ;  /* 0x0000000f06367211 */ /* 0x000fe200008f1436 */
[----:B------:R-:W-:Y:S01]  /*0550*/  IMAD.WIDE.U32 R2, R0, UR10, RZ ;  /* 0x0000000a00027c25 */ /* 0x000fe2000f8e00ff */
[----:B0-----:R-:W-:-:S03]  /*0560*/  LOP3.LUT R23, R24, 0x1f, RZ, 0xc0, !PT ;  /* 0x0000001f18177812 */ /* 0x001fc600078ec0ff */
[----:B------:R-:W-:Y:S01]  /*0570*/  IMAD.WIDE.U32 R4, R0, UR4, RZ ;  /* 0x0000000400047c25 */ /* 0x000fe2000f8e00ff */
[----:B------:R-:W-:Y:S01]  /*0580*/  IADD3 R3, R3, R9, RZ ;  /* 0x0000000903037210 */ /* 0x000fe20007ffe0ff */
[----:B------:R-:W-:Y:S02]  /*0590*/  ULDC.64 UR4, c[0x0][0x230] ;  /* 0x00008c0000047ab9 */ /* 0x000fe40000000a00 */
[----:B-1----:R-:W-:Y:S01]  /*05a0*/  IMAD R6, R17, UR12, R0 ;  /* 0x0000000c11067c24 */ /* 0x002fe2000f8e0200 */
[----:B------:R-:W-:Y:S01]  /*05b0*/  IADD3 R5, R5, R7, RZ ;  /* 0x0000000705057210 */ /* 0x000fe20007ffe0ff */
[----:B------:R-:W-:Y:S02]  /*05c0*/  IMAD.SHL.U32 R10, R24, 0x10, RZ ;  /* 0x00000010180a7824 */ /* 0x000fe400078e00ff */
[----:B------:R-:W-:Y:S02]  /*05d0*/  IMAD R25, R6, R25, RZ ;  /* 0x0000001906197224 */ /* 0x000fe400078e02ff */
[----:B--2---:R-:W-:Y:S01]  /*05e0*/  IMAD.WIDE.U32 R2, R18, UR12, R2 ;  /* 0x0000000c12027c25 */ /* 0x004fe2000f8e0002 */
[----:B------:R-:W-:-:S02]  /*05f0*/  LOP3.LUT R8, R23, 0xfffffe00, R10, 0xf8, !PT ;  /* 0xfffffe0017087812 */ /* 0x000fc400078ef80a */
[----:B------:R-:W-:Y:S01]  /*0600*/  IADD3 R30, R10, 0x2, RZ ;  /* 0x000000020a1e7810 */ /* 0x000fe20007ffe0ff */
[----:B------:R-:W-:Y:S01]  /*0610*/  IMAD R12, R18, UR13, RZ ;  /* 0x0000000d120c7c24 */ /* 0x000fe2000f8e02ff */
[----:B------:R-:W-:Y:S01]  /*0620*/  SHF.R.S32.HI R9, RZ, 0x1f, R8 ;  /* 0x0000001fff097819 */ /* 0x000fe20000011408 */
[----:B---3--:R-:W-:Y:S01]  /*0630*/  IMAD.WIDE.U32 R4, R26, UR12, R4 ;  /* 0x0000000c1a047c25 */ /* 0x008fe2000f8e0004 */
[----:B------:R-:W-:Y:S02]  /*0640*/  IADD3 R13, P0, R8, R2, RZ ;  /* 0x00000002080d7210 */ /* 0x000fe40007f1e0ff */
[----:B------:R-:W-:Y:S01]  /*0650*/  IADD3 R32, R10, 0x4, RZ ;  /* 0x000000040a207810 */ /* 0x000fe20007ffe0ff */
[----:B------:R-:W-:Y:S01]  /*0660*/  IMAD R6, R26, UR13, RZ ;  /* 0x0000000d1a067c24 */ /* 0x000fe2000f8e02ff */
[----:B------:R-:W-:Y:S01]  /*0670*/  IADD3 R78, P1, R8, R4, RZ ;  /* 0x00000004084e7210 */ /* 0x000fe20007f3e0ff */
[----:B------:R-:W0:Y:S01]  /*0680*/  S2R R26, SR_LANEID ;  /* 0x00000000001a7919 */ /* 0x000e220000000000 */
[----:B------:R-:W-:Y:S01]  /*0690*/  IMAD R7, R19, UR12, R12 ;  /* 0x0000000c13077c24 */ /* 0x000fe2000f8e020c */
[C---:B------:R-:W-:Y:S01]  /*06a0*/  IADD3 R34, R10.reuse, 0xe, RZ ;  /* 0x0000000e0a227810 */ /* 0x040fe20007ffe0ff */
[----:B------:R-:W-:Y:S01]  /*06b0*/  VIADD R28, R10, 0x1 ;  /* 0x000000010a1c7836 */ /* 0x000fe20000000000 */
[----:B------:R-:W-:Y:S01]  /*06c0*/  LOP3.LUT R36, R8, 0x20, RZ, 0xfc, !PT ;  /* 0x0000002008247812 */ /* 0x000fe200078efcff */
[----:B------:R-:W-:Y:S01]  /*06d0*/  VIADD R31, R10, 0x3 ;  /* 0x000000030a1f7836 */ /* 0x000fe20000000000 */
[----:B------:R-:W-:Y:S01]  /*06e0*/  IADD3.X R2, R9, R3, R7, P0, !PT ;  /* 0x0000000309027210 */ /* 0x000fe200007fe407 */
[----:B------:R-:W-:Y:S01]  /*06f0*/  IMAD R7, R27, UR12, R6 ;  /* 0x0000000c1b077c24 */ /* 0x000fe2000f8e0206 */
[C---:B------:R-:W-:Y:S01]  /*0700*/  LEA R12, P0, R13.reuse, UR6, 0x2 ;  /* 0x000000060d0c7c11 */ /* 0x040fe2000f8010ff */
[----:B------:R-:W-:Y:S01]  /*0710*/  IMAD R3, R20, UR4, RZ ;  /* 0x0000000414037c24 */ /* 0x000fe2000f8e02ff */
[----:B------:R-:W-:Y:S01]  /*0720*/  LOP3.LUT R37, R8, 0x40, RZ, 0xfc, !PT ;  /* 0x0000004008257812 */ /* 0x000fe200078efcff */
[----:B------:R-:W-:Y:S01]  /*0730*/  IMAD.MOV.U32 R27, RZ, RZ, RZ ;  /* 0x000000ffff1b7224 */ /* 0x000fe200078e00ff */
[----:B------:R-:W-:Y:S01]  /*0740*/  LEA.HI.X R13, R13, UR7, R2, 0x2, P0 ;  /* 0x000000070d0d7c11 */ /* 0x000fe200080f1402 */
[----:B------:R-:W-:Y:S01]  /*0750*/  ULDC.64 UR6, c[0x0][0x2f8] ;  /* 0x0000be0000067ab9 */ /* 0x000fe20000000a00 */
[----:B------:R-:W-:Y:S01]  /*0760*/  IADD3.X R5, R9, R5, R7, P1, !PT ;  /* 0x0000000509057210 */ /* 0x000fe20000ffe407 */
[----:B------:R-:W-:Y:S01]  /*0770*/  IMAD R3, R0, UR5, R3 ;  /* 0x0000000500037c24 */ /* 0x000fe2000f8e0203 */
[----:B------:R-:W-:Y:S01]  /*0780*/  LEA R77, P0, R78, UR6, 0x2 ;  /* 0x000000064e4d7c11 */ /* 0x000fe2000f8010ff */
[----:B------:R-:W-:Y:S01]  /*0790*/  IMAD.WIDE.U32 R6, R0, UR4, RZ ;  /* 0x0000000400067c25 */ /* 0x000fe2000f8e00ff */
[----:B------:R-:W-:Y:S01]  /*07a0*/  ULDC UR4, c[0x0][0x21c] ;  /* 0x0000870000047ab9 */ /* 0x000fe20000000800 */
[----:B------:R-:W-:-:S02]  /*07b0*/  LOP3.LUT R38, R8, 0x60, RZ, 0xfc, !PT ;  /* 0x0000006008267812 */ /* 0x000fc400078efcff */
[----:B------:R-:W-:Y:S01]  /*07c0*/  LEA.HI.X R78, R78, UR7, R5, 0x2, P0 ;  /* 0x000000074e4e7c11 */ /* 0x000fe200080f1405 */
[----:B------:R-:W-:Y:S01]  /*07d0*/  IMAD R25, R25, UR4, RZ ;  /* 0x0000000419197c24 */ /* 0x000fe2000f8e02ff */
[----:B------:R-:W-:Y:S01]  /*07e0*/  IADD3 R29, R7, R3, RZ ;  /* 0x00000003071d7210 */ /* 0x000fe20007ffe0ff */
[----:B------:R-:W-:Y:S01]  /*07f0*/  VIADD R33, R10, 0x5 ;  /* 0x000000050a217836 */ /* 0x000fe20000000000 */
[----:B------:R-:W-:Y:S01]  /*0800*/  LOP3.LUT R39, R8, 0x80, RZ, 0xfc, !PT ;  /* 0x0000008008277812 */ /* 0x000fe200078efcff */
[----:B------:R-:W-:Y:S01]  /*0810*/  VIADD R35, R10, 0xf ;  /* 0x0000000f0a237836 */ /* 0x000fe20000000000 */
        /* <DEDUP_REMOVED lines=10> */
[----:B0-----:R-:W-:-:S07]  /*08c0*/  LOP3.LUT R50, R8, 0x1e0, RZ, 0xfc, !PT ;  /* 0x000001e008327812 */ /* 0x001fce00078efcff */
.L_x_4208:
[----:B------:R-:W0:Y:S01]  /*08d0*/  LDC R2, c[0x0][0x218] ;  /* 0x00008600ff027b82 */ /* 0x000e220000000800 */
[----:B------:R-:W-:Y:S01]  /*08e0*/  MOV R4, R12 ;  /* 0x0000000c00047202 */ /* 0x000fe20000000f00 */
[----:B------:R-:W-:Y:S02]  /*08f0*/  IMAD.MOV.U32 R5, RZ, RZ, R13 ;  /* 0x000000ffff057224 */ /* 0x000fe400078e000d */
        /* <DEDUP_REMOVED lines=44> */
[C---:B------:R-:W-:Y:S01]  /*0bc0*/  VIADD R57, R26.reuse, 0x20 ;  /* 0x000000201a397836 */ /* 0x040fe20000000000 */
[----:B------:R-:W-:Y:S01]  /*0bd0*/  MOV R60, 0x400 ;  /* 0x00000400003c7802 */ /* 0x000fe20000000f00 */
[C---:B------:R-:W-:Y:S01]  /*0be0*/  VIADD R63, R26.reuse, 0x60 ;  /* 0x000000601a3f7836 */ /* 0x040fe20000000000 */
[C---:B------:R-:W-:Y:S01]  /*0bf0*/  IADD3 R61, R26.reuse, 0x40, RZ ;  /* 0x000000401a3d7810 */ /* 0x040fe20007ffe0ff */
[C---:B------:R-:W-:Y:S01]  /*0c00*/  VIADD R67, R26.reuse, 0xa0 ;  /* 0x000000a01a437836 */ /* 0x040fe20000000000 */
[----:B------:R-:W-:-:S02]  /*0c10*/  IADD3 R65, R26, 0x80, RZ ;  /* 0x000000801a417810 */ /* 0x000fc40007ffe0ff */
[-C--:B------:R-:W-:Y:S02]  /*0c20*/  LEA.HI.SX32 R57, R57, R26.reuse, 0x1b ;  /* 0x0000001a39397211 */ /* 0x080fe400078fdaff */
[-C--:B------:R-:W-:Y:S02]  /*0c30*/  LEA.HI.SX32 R61, R61, R26.reuse, 0x1b ;  /* 0x0000001a3d3d7211 */ /* 0x080fe400078fdaff */
[-C--:B------:R-:W-:Y:S02]  /*0c40*/  LEA.HI.SX32 R63, R63, R26.reuse, 0x1b ;  /* 0x0000001a3f3f7211 */ /* 0x080fe400078fdaff */
[-C--:B------:R-:W-:Y:S02]  /*0c50*/  LEA.HI.SX32 R65, R65, R26.reuse, 0x1b ;  /* 0x0000001a41417211 */ /* 0x080fe400078fdaff */
[----:B------:R-:W-:Y:S02]  /*0c60*/  LEA.HI.SX32 R67, R67, R26, 0x1b ;  /* 0x0000001a43437211 */ /* 0x000fe400078fdaff */
[C---:B------:R-:W-:Y:S01]  /*0c70*/  IADD3 R69, R26.reuse, 0x120, RZ ;  /* 0x000001201a457810 */ /* 0x040fe20007ffe0ff */
[----:B------:R-:W-:Y:S01]  /*0c80*/  VIADD R71, R26, 0x140 ;  /* 0x000001401a477836 */ /* 0x000fe20000000000 */
[----:B0-----:R-:W-:-:S02]  /*0c90*/  LEA R60, R55, R60, 0x18 ;  /* 0x0000003c373c7211 */ /* 0x001fc400078ec0ff */
[C---:B------:R-:W-:Y:S02]  /*0ca0*/  LEA.HI.SX32 R55, R26.reuse, R26, 0x1b ;  /* 0x0000001a1a377211 */ /* 0x040fe400078fdaff */
[-C--:B------:R-:W-:Y:S01]  /*0cb0*/  LEA R56, R57, R60.reuse, 0x2 ;  /* 0x0000003c39387211 */ /* 0x080fe200078e10ff */
[--C-:B------:R-:W-:Y:S01]  /*0cc0*/  IMAD R57, R61, 0x4, R60.reuse ;  /* 0x000000043d397824 */ /* 0x100fe200078e023c */
[-C--:B------:R-:W-:Y:S01]  /*0cd0*/  LEA R55, R55, R60.reuse, 0x2 ;  /* 0x0000003c37377211 */ /* 0x080fe200078e10ff */
[----:B------:R-:W-:Y:S01]  /*0ce0*/  IMAD R61, R65, 0x4, R60 ;  /* 0x00000004413d7824 */ /* 0x000fe200078e023c */
[-C--:B------:R-:W-:Y:S01]  /*0cf0*/  LEA R58, R63, R60.reuse, 0x2 ;  /* 0x0000003c3f3a7211 */ /* 0x080fe200078e10ff */
[C---:B------:R-:W-:Y:S01]  /*0d00*/  VIADD R63, R26.reuse, 0xc0 ;  /* 0x000000c01a3f7836 */ /* 0x040fe20000000000 */
[----:B------:R-:W-:Y:S01]  /*0d10*/  LEA R62, R67, R60, 0x2 ;  /* 0x0000003c433e7211 */ /* 0x000fe200078e10ff */
[C---:B------:R-:W-:Y:S01]  /*0d20*/  VIADD R67, R26.reuse, 0x100 ;  /* 0x000001001a437836 */ /* 0x040fe20000000000 */
[----:B------:R-:W-:-:S02]  /*0d30*/  IADD3 R65, R26, 0xe0, RZ ;  /* 0x000000e01a417810 */ /* 0x000fc40007ffe0ff */
[-C--:B------:R-:W-:Y:S02]  /*0d40*/  LEA.HI.SX32 R63, R63, R26.reuse, 0x1b ;  /* 0x0000001a3f3f7211 */ /* 0x080fe400078fdaff */
[-C--:B------:R-:W-:Y:S02]  /*0d50*/  LEA.HI.SX32 R65, R65, R26.reuse, 0x1b ;  /* 0x0000001a41417211 */ /* 0x080fe400078fdaff */
[-C--:B------:R-:W-:Y:S02]  /*0d60*/  LEA.HI.SX32 R69, R69, R26.reuse, 0x1b ;  /* 0x0000001a45457211 */ /* 0x080fe400078fdaff */
[-C--:B------:R-:W-:Y:S02]  /*0d70*/  LEA.HI.SX32 R67, R67, R26.reuse, 0x1b ;  /* 0x0000001a43437211 */ /* 0x080fe400078fdaff */
[----:B------:R-:W-:Y:S01]  /*0d80*/  LEA.HI.SX32 R71, R71, R26, 0x1b ;  /* 0x0000001a47477211 */ /* 0x000fe200078fdaff */
[--C-:B------:R-:W-:Y:S01]  /*0d90*/  IMAD R64, R65, 0x4, R60.reuse ;  /* 0x0000000441407824 */ /* 0x100fe200078e023c */
[-C--:B------:R-:W-:Y:S01]  /*0da0*/  LEA R63, R63, R60.reuse, 0x2 ;  /* 0x0000003c3f3f7211 */ /* 0x080fe200078e10ff */
[----:B------:R-:W-:Y:S01]  /*0db0*/  IMAD R66, R69, 0x4, R60 ;  /* 0x0000000445427824 */ /* 0x000fe200078e023c */
[-C--:B------:R-:W-:Y:S01]  /*0dc0*/  LEA R65, R67, R60.reuse, 0x2 ;  /* 0x0000003c43417211 */ /* 0x080fe200078e10ff */
[----:B------:R-:W-:Y:S01]  /*0dd0*/  VIADD R69, R26, 0x1c0 ;  /* 0x000001c01a457836 */ /* 0x000fe20000000000 */
[----:B------:R-:W-:-:S02]  /*0de0*/  LEA R67, R71, R60, 0x2 ;  /* 0x0000003c47437211 */ /* 0x000fc400078e10ff */
[----:B------:R-:W-:-:S04]  /*0df0*/  IADD3 R71, R26, 0x1e0, RZ ;  /* 0x000001e01a477810 */ /* 0x000fc80007ffe0ff */
[----:B------:R-:W-:-:S05]  /*0e00*/  LEA.HI.SX32 R73, R71, R26, 0x1b ;  /* 0x0000001a47497211 */ /* 0x000fca00078fdaff */
[----:B------:R-:W-:Y:S01]  /*0e10*/  IMAD R73, R73, 0x4, R60 ;  /* 0x0000000449497824 */ /* 0x000fe200078e023c */
[-C--:B------:R-:W-:Y:S02]  /*0e20*/  ISETP.GE.AND P2, PT, R8, R59.reuse, PT ;  /* 0x0000003b0800720c */ /* 0x080fe40003f46270 */
[-C--:B------:R-:W-:Y:S02]  /*0e30*/  ISETP.GE.AND P1, PT, R36, R59.reuse, PT ;  /* 0x0000003b2400720c */ /* 0x080fe40003f26270 */
[-C--:B------:R-:W-:Y:S02]  /*0e40*/  ISETP.GE.AND P0, PT, R37, R59.reuse, PT ;  /* 0x0000003b2500720c */ /* 0x080fe40003f06270 */
[-C--:B------:R-:W-:Y:S02]  /*0e50*/  ISETP.GE.AND P4, PT, R38, R59.reuse, PT ;  /* 0x0000003b2600720c */ /* 0x080fe40003f86270 */
[-C--:B------:R-:W-:Y:S02]  /*0e60*/  ISETP.GE.AND P6, PT, R39, R59.reuse, PT ;  /* 0x0000003b2700720c */ /* 0x080fe40003fc6270 */
[----:B------:R-:W-:-:S02]  /*0e70*/  ISETP.GE.AND P5, PT, R40, R59, PT ;  /* 0x0000003b2800720c */ /* 0x000fc40003fa6270 */
[----:B------:R-:W-:Y:S02]  /*0e80*/  ISETP.GE.AND P3, PT, R41, R59, PT ;  /* 0x0000003b2900720c */ /* 0x000fe40003f66270 */
[----:B------:R-:W-:Y:S02]  /*0e90*/  CS2R R80, SRZ ;  /* 0x0000000000507805 */ /* 0x000fe4000001ff00 */
[----:B------:R-:W-:Y:S01]  /*0ea0*/  CS2R R82, SRZ ;  /* 0x0000000000527805 */ /* 0x000fe2000001ff00 */
[----:B------:R-:W-:Y:S01]  /*0eb0*/  IMAD.MOV.U32 R98, RZ, RZ, RZ ;  /* 0x000000ffff627224 */ /* 0x000fe200078e00ff */
[----:B------:R-:W-:Y:S01]  /*0ec0*/  HFMA2.MMA R85, -RZ, RZ, 0, 0 ;  /* 0x00000000ff557435 */ /* 0x000fe200000001ff */
[----:B------:R-:W-:Y:S01]  /*0ed0*/  IMAD.MOV.U32 R102, RZ, RZ, RZ ;  /* 0x000000ffff667224 */ /* 0x000fe200078e00ff */
[----:B------:R-:W-:Y:S01]  /*0ee0*/  MOV R100, RZ ;  /* 0x000000ff00647202 */ /* 0x000fe20000000f00 */
[----:B------:R-:W-:Y:S01]  /*0ef0*/  IMAD.MOV.U32 R104, RZ, RZ, RZ ;  /* 0x000000ffff687224 */ /* 0x000fe200078e00ff */
[----:B--2---:R-:W-:Y:S04]  /*0f00*/  STS [R55], R2 ;  /* 0x0000000237007388 */ /* 0x004fe80000000800 */
[----:B---3--:R0:W-:Y:S04]  /*0f10*/  STS [R56+0x80], R3 ;  /* 0x0000800338007388 */ /* 0x0081e80000000800 */
[----:B------:R-:W-:Y:S04]  /*0f20*/  STS [R57+0x100], R10 ;  /* 0x0001000a39007388 */ /* 0x000fe80000000800 */
[----:B----4-:R1:W-:Y:S01]  /*0f30*/  STS [R58+0x180], R11 ;  /* 0x0001800b3a007388 */ /* 0x0103e20000000800 */
[----:B0-----:R-:W-:-:S03]  /*0f40*/  VIADD R3, R26, 0x160 ;  /* 0x000001601a037836 */ /* 0x001fc60000000000 */
[----:B------:R-:W-:Y:S04]  /*0f50*/  STS [R61+0x200], R12 ;  /* 0x0002000c3d007388 */ /* 0x000fe80000000800 */
[----:B------:R0:W-:Y:S01]  /*0f60*/  STS [R62+0x280], R13 ;  /* 0x0002800d3e007388 */ /* 0x0001e20000000800 */
[C---:B-1----:R-:W-:Y:S02]  /*0f70*/  IADD3 R11, R26.reuse, 0x180, RZ ;  /* 0x000001801a0b7810 */ /* 0x042fe40007ffe0ff */
[-C--:B------:R-:W-:Y:S02]  /*0f80*/  LEA.HI.SX32 R3, R3, R26.reuse, 0x1b ;  /* 0x0000001a03037211 */ /* 0x080fe400078fdaff */
[----:B------:R-:W-:Y:S02]  /*0f90*/  LEA.HI.SX32 R11, R11, R26, 0x1b ;  /* 0x0000001a0b0b7211 */ /* 0x000fe400078fdaff */
[C---:B0-----:R-:W-:Y:S01]  /*0fa0*/  IADD3 R13, R26.reuse, 0x1a0, RZ ;  /* 0x000001a01a0d7810 */ /* 0x041fe20007ffe0ff */
[----:B------:R-:W-:Y:S01]  /*0fb0*/  STS [R63+0x300], R14 ;  /* 0x0003000e3f007388 */ /* 0x000fe20000000800 */
[----:B------:R-:W-:-:S02]  /*0fc0*/  IMAD.SHL.U32 R10, R26, 0x10, RZ ;  /* 0x000000101a0a7824 */ /* 0x000fc400078e00ff */
[----:B------:R-:W-:Y:S01]  /*0fd0*/  LEA.HI.SX32 R13, R13, R26, 0x1b ;  /* 0x0000001a0d0d7211 */ /* 0x000fe200078fdaff */
[----:B------:R0:W-:Y:S01]  /*0fe0*/  STS [R64+0x380], R15 ;  /* 0x0003800f40007388 */ /* 0x0001e20000000800 */
[-C--:B------:R-:W-:Y:S02]  /*0ff0*/  LEA R68, R3, R60.reuse, 0x2 ;  /* 0x0000003c03447211 */ /* 0x080fe400078e10ff */
[----:B------:R-:W-:Y:S01]  /*1000*/  LEA R71, R13, R60, 0x2 ;  /* 0x0000003c0d477211 */ /* 0x000fe200078e10ff */
[----:B------:R-:W-:Y:S01]  /*1010*/  STS [R65+0x400], R16 ;  /* 0x0004001041007388 */ /* 0x000fe20000000800 */
[----:B0-----:R-:W-:Y:S01]  /*1020*/  LEA.HI.SX32 R15, R69, R26, 0x1b ;  /* 0x0000001a450f7211 */ /* 0x001fe200078fdaff */
[----:B------:R-:W-:Y:S02]  /*1030*/  IMAD R69, R11, 0x4, R60 ;  /* 0x000000040b457824 */ /* 0x000fe400078e023c */
[----:B------:R-:W-:Y:S01]  /*1040*/  STS [R66+0x480], R17 ;  /* 0x0004801142007388 */ /* 0x000fe20000000800 */
[----:B------:R-:W-:-:S02]  /*1050*/  LEA.HI.SX32 R11, R10, R10, 0x1b ;  /* 0x0000000a0a0b7211 */ /* 0x000fc400078fdaff */
[-C--:B------:R-:W-:Y:S01]  /*1060*/  LEA R72, R15, R60.reuse, 0x2 ;  /* 0x0000003c0f487211 */ /* 0x080fe200078e10ff */
[----:B------:R-:W-:Y:S04]  /*1070*/  STS [R67+0x500], R18 ;  /* 0x0005001243007388 */ /* 0x000fe80000000800 */
[----:B------:R-:W-:Y:S04]  /*1080*/  STS [R68+0x580], R19 ;  /* 0x0005801344007388 */ /* 0x000fe80000000800 */
[----:B------:R-:W-:Y:S04]  /*1090*/  STS [R69+0x600], R74 ;  /* 0x0006004a45007388 */ /* 0x000fe80000000800 */
[----:B------:R0:W-:Y:S04]  /*10a0*/  STS [R71+0x680], R70 ;  /* 0x0006804647007388 */ /* 0x0001e80000000800 */
[----:B------:R1:W-:Y:S01]  /*10b0*/  STS [R72+0x700], R75 ;  /* 0x0007004b48007388 */ /* 0x0003e20000000800 */
        /* <DEDUP_REMOVED lines=20> */
[----:B------:R-:W-:-:S02]  /*1200*/  MOV R3, R78 ;  /* 0x0000004e00037202 */ /* 0x000fc40000000f00 */
[----:B------:R-:W-:Y:S02]  /*1210*/  CS2R R78, SRZ ;  /* 0x00000000004e7805 */ /* 0x000fe4000001ff00 */
[----:B------:R-:W-:Y:S01]  /*1220*/  MOV R2, R77 ;  /* 0x0000004d00027202 */ /* 0x000fe20000000f00 */
[----:B------:R-:W-:Y:S01]  /*1230*/  BAR.SYNC.DEFER_BLOCKING 0x0 ;  /* 0x0000000000007b1d */ /* 0x000fe20000010000 */
[----:B------:R-:W-:Y:S02]  /*1240*/  MOV R77, RZ ;  /* 0x000000ff004d7202 */ /* 0x000fe40000000f00 */
[----:B-1----:R-:W-:Y:S01]  /*1250*/  CS2R R74, SRZ ;  /* 0x00000000004a7805 */ /* 0x002fe2000001ff00 */
[----:B0-----:R-:W-:Y:S02]  /*1260*/  HFMA2.MMA R76, -RZ, RZ, 0, 0 ;  /* 0x00000000ff4c7435 */ /* 0x001fe400000001ff */
        /* <DEDUP_REMOVED lines=109> */
.L_x_4171:
[----:B------:R-:W-:Y:S05]  /*1940*/  BSYNC B0 ;  /* 0x0000000000007941 */ /* 0x000fea0003800000 */
.L_x_4170:
        /* <DEDUP_REMOVED lines=37> */
.L_x_4173:
[----:B------:R-:W-:Y:S05]  /*1ba0*/  BSYNC B0 ;  /* 0x0000000000007941 */ /* 0x000fea0003800000 */
.L_x_4172:
        /* <DEDUP_REMOVED lines=35> */
.L_x_4175:
[----:B------:R-:W-:Y:S05]  /*1de0*/  BSYNC B0 ;  /* 0x0000000000007941 */ /* 0x000fea0003800000 */
.L_x_4174:
        /* <DEDUP_REMOVED lines=37> */
.L_x_4177:
[----:B------:R-:W-:Y:S05]  /*2040*/  BSYNC B0 ;  /* 0x0000000000007941 */ /* 0x000fea0003800000 */
.L_x_4176:
        /* <DEDUP_REMOVED lines=35> */
.L_x_4179:
[----:B------:R-:W-:Y:S05]  /*2280*/  BSYNC B0 ;  /* 0x0000000000007941 */ /* 0x000fea0003800000 */
.L_x_4178:
        /* <DEDUP_REMOVED lines=37> */
.L_x_4181:
[----:B------:R-:W-:Y:S05]  /*24e0*/  BSYNC B0 ;  /* 0x0000000000007941 */ /* 0x000fea0003800000 */
.L_x_4180:
        /* <DEDUP_REMOVED lines=35> */
.L_x_4183:
[----:B------:R-:W-:Y:S05]  /*2720*/  BSYNC B0 ;  /* 0x0000000000007941 */ /* 0x000fea0003800000 */
.L_x_4182:
        /* <DEDUP_REMOVED lines=37> */
.L_x_4185:
[----:B------:R-:W-:Y:S05]  /*2980*/  BSYNC B0 ;  /* 0x0000000000007941 */ /* 0x000fea0003800000 */
.L_x_4184:
        /* <DEDUP_REMOVED lines=35> */
.L_x_4187:
[----:B------:R-:W-:Y:S05]  /*2bc0*/  BSYNC B0 ;  /* 0x0000000000007941 */ /* 0x000fea0003800000 */
.L_x_4186:
        /* <DEDUP_REMOVED lines=41> */
.L_x_4189:
[----:B------:R-:W-:Y:S05]  /*2e60*/  BSYNC B0 ;  /* 0x0000000000007941 */ /* 0x000fea0003800000 */
.L_x_4188:
        /* <DEDUP_REMOVED lines=33> */
.L_x_4191:
[----:B------:R-:W-:Y:S05]  /*3080*/  BSYNC B0 ;  /* 0x0000000000007941 */ /* 0x000fea0003800000 */
.L_x_4190:
        /* <DEDUP_REMOVED lines=33> */
.L_x_4193:
[----:B------:R-:W-:Y:S05]  /*32a0*/  BSYNC B0 ;  /* 0x0000000000007941 */ /* 0x000fea0003800000 */
.L_x_4192:
        /* <DEDUP_REMOVED lines=33> */
.L_x_4195:
[----:B------:R-:W-:Y:S05]  /*34c0*/  BSYNC B0 ;  /* 0x0000000000007941 */ /* 0x000fea0003800000 */
.L_x_4194:
        /* <DEDUP_REMOVED lines=33> */
.L_x_4197:
[----:B------:R-:W-:Y:S05]  /*36e0*/  BSYNC B0 ;  /* 0x0000000000007941 */ /* 0x000fea0003800000 */
.L_x_4196:
        /* <DEDUP_REMOVED lines=33> */
.L_x_4199:
[----:B------:R-:W-:Y:S05]  /*3900*/  BSYNC B0 ;  /* 0x0000000000007941 */ /* 0x000fea0003800000 */
.L_x_4198:
        /* <DEDUP_REMOVED lines=33> */
.L_x_4201:
[----:B------:R-:W-:Y:S05]  /*3b20*/  BSYNC B0 ;  /* 0x0000000000007941 */ /* 0x000fea0003800000 */
.L_x_4200:
        /* <DEDUP_REMOVED lines=37> */
[----:B------:R-:W-:Y:S01]  /*3d80*/  ISETP.GE.AND P1, PT, R8, R59, PT ;  /* 0x0000003b0800720c */ /* 0x000fe20003f26270 */
[----:B------:R-:W2:Y:S01]  /*3d90*/  LDC.64 R12, c[0x0][0x2d0] ;  /* 0x0000b400ff0c7b82 */ /* 0x000ea20000000a00 */
[----:B------:R-:W-:Y:S01]  /*3da0*/  ISETP.EQ.OR P0, PT, R27, RZ, P0 ;  /* 0x000000ff1b00720c */ /* 0x000fe20000702670 */
[----:B------:R-:W-:Y:S01]  /*3db0*/  FMUL.FTZ R116, R16, R93 ;  /* 0x0000005d10747220 */ /* 0x000fe20000410000 */
[----:B------:R-:W-:Y:S01]  /*3dc0*/  FMUL.FTZ R118, R14, R89 ;  /* 0x000000590e767220 */ /* 0x000fe20000410000 */
[----:B------:R-:W-:Y:S01]  /*3dd0*/  IMAD.MOV.U32 R129, RZ, RZ, R59 ;  /* 0x000000ffff817224 */ /* 0x000fe200078e003b */
[----:B------:R-:W-:Y:S01]  /*3de0*/  ULDC UR10, c[0x0][0x21c] ;  /* 0x00008700000a7ab9 */ /* 0x000fe20000000800 */
[----:B------:R-:W-:Y:S01]  /*3df0*/  ULDC.64 UR4, c[0x0][0x238] ;  /* 0x00008e0000047ab9 */ /* 0x000fe20000000a00 */
[----:B------:R-:W-:Y:S01]  /*3e00*/  ULDC.64 UR6, c[0x0][0x250] ;  /* 0x0000940000067ab9 */ /* 0x000fe20000000a00 */
[----:B------:R-:W3:Y:S01]  /*3e10*/  LDC.64 R10, c[0x0][0x310] ;  /* 0x0000c400ff0a7b82 */ /* 0x000ee20000000a00 */
[----:B------:R-:W-:-:S05]  /*3e20*/  ULDC.64 UR8, c[0x0][0x270] ;  /* 0x00009c0000087ab9 */ /* 0x000fca0000000a00 */
.L_x_4205:
[----:B------:R-:W-:Y:S01]  /*3e30*/  SHF.R.S32.HI R134, RZ, 0x1f, R131 ;  /* 0x0000001fff867819 */ /* 0x000fe20000011483 */
[----:B------:R-:W-:Y:S01]  /*3e40*/  IMAD.WIDE.U32 R16, R131, UR6, R8 ;  /* 0x0000000683107c25 */ /* 0x000fe2000f8e0008 */
[-C--:B------:R-:W-:Y:S02]  /*3e50*/  ISETP.GE.AND P2, PT, R36, R129.reuse, PT ;  /* 0x000000812400720c */ /* 0x080fe40003f46270 */
[----:B------:R-:W-:Y:S02]  /*3e60*/  CS2R R132, SRZ ;  /* 0x0000000000847805 */ /* 0x000fe4000001ff00 */
[-C--:B------:R-:W-:Y:S01]  /*3e70*/  ISETP.GE.AND P3, PT, R37, R129.reuse, PT ;  /* 0x000000812500720c */ /* 0x080fe20003f66270 */
[----:B0-----:R-:W-:Y:S01]  /*3e80*/  IMAD R14, R134, UR6, RZ ;  /* 0x00000006860e7c24 */ /* 0x001fe2000f8e02ff */
[-C--:B------:R-:W-:Y:S01]  /*3e90*/  ISETP.GE.AND P4, PT, R38, R129.reuse, PT ;  /* 0x000000812600720c */ /* 0x080fe20003f86270 */
[----:B------:R-:W-:Y:S01]  /*3ea0*/  IMAD.MOV.U32 R59, RZ, RZ, RZ ;  /* 0x000000ffff3b7224 */ /* 0x000fe200078e00ff */
[----:B------:R-:W-:Y:S01]  /*3eb0*/  ISETP.GE.AND P6, PT, R40, R129, PT ;  /* 0x000000812800720c */ /* 0x000fe20003fc6270 */
[----:B------:R-:W-:Y:S01]  /*3ec0*/  IMAD R15, R131, UR7, R14 ;  /* 0x00000007830f7c24 */ /* 0x000fe2000f8e020e */
[----:B------:R-:W-:-:S02]  /*3ed0*/  LEA R14, P5, R16, R51, 0x2 ;  /* 0x00000033100e7211 */ /* 0x000fc400078a10ff */
[----:B------:R-:W-:Y:S02]  /*3ee0*/  MOV R60, RZ ;  /* 0x000000ff003c7202 */ /* 0x000fe40000000f00 */
[----:B------:R-:W-:-:S04]  /*3ef0*/  IADD3 R15, R17, R15, RZ ;  /* 0x0000000f110f7210 */ /* 0x000fc80007ffe0ff */
[----:B------:R-:W-:Y:S02]  /*3f00*/  LEA.HI.X R15, R16, R53, R15, 0x2, P5 ;  /* 0x00000035100f7211 */ /* 0x000fe400028f140f */
[-C--:B------:R-:W-:Y:S01]  /*3f10*/  ISETP.GE.AND P5, PT, R39, R129.reuse, PT ;  /* 0x000000812700720c */ /* 0x080fe20003fa6270 */
[----:B------:R-:W-:Y:S01]  /*3f20*/  IMAD.MOV.U32 R135, RZ, RZ, RZ ;  /* 0x000000ffff877224 */ /* 0x000fe200078e00ff */
[----:B------:R-:W-:Y:S01]  /*3f30*/  MOV R120, RZ ;  /* 0x000000ff00787202 */ /* 0x000fe20000000f00 */
[----:B------:R-:W4:Y:S01]  /*3f40*/  @!P2 LDG.E R59, desc[UR14][R14.64+0x80] ;  /* 0x0000800e0e3ba981 */ /* 0x000f22000c1e1900 */
[----:B------:R-:W-:-:S03]  /*3f50*/  ISETP.GE.AND P2, PT, R41, R129, PT ;  /* 0x000000812900720c */ /* 0x000fc60003f46270 */
[----:B------:R-:W5:Y:S01]  /*3f60*/  @!P3 LDG.E R60, desc[UR14][R14.64+0x100] ;  /* 0x0001000e0e3cb981 */ /* 0x000f62000c1e1900 */
[----:B------:R-:W-:-:S03]  /*3f70*/  ISETP.GE.AND P3, PT, R42, R129, PT ;  /* 0x000000812a00720c */ /* 0x000fc60003f66270 */
[----:B------:R-:W3:Y:S01]  /*3f80*/  @!P4 LDG.E R133, desc[UR14][R14.64+0x180] ;  /* 0x0001800e0e85c981 */ /* 0x000ee2000c1e1900 */
[-C--:B------:R-:W-:Y:S02]  /*3f90*/  ISETP.GE.AND P4, PT, R43, R129.reuse, PT ;  /* 0x000000812b00720c */ /* 0x080fe40003f86270 */
[----:B------:R-:W-:Y:S01]  /*3fa0*/  MOV R122, RZ ;  /* 0x000000ff007a7202 */ /* 0x000fe20000000f00 */
[----:B------:R-:W3:Y:S01]  /*3fb0*/  @!P5 LDG.E R120, desc[UR14][R14.64+0x200] ;  /* 0x0002000e0e78d981 */ /* 0x000ee2000c1e1900 */
[-C--:B------:R-:W-:Y:S02]  /*3fc0*/  ISETP.GE.AND P5, PT, R44, R129.reuse, PT ;  /* 0x000000812c00720c */ /* 0x080fe40003fa6270 */
[----:B------:R-:W-:Y:S01]  /*3fd0*/  MOV R137, RZ ;  /* 0x000000ff00897202 */ /* 0x000fe20000000f00 */
[----:B------:R-:W3:Y:S01]  /*3fe0*/  @!P6 LDG.E R135, desc[UR14][R14.64+0x280] ;  /* 0x0002800e0e87e981 */ /* 0x000ee2000c1e1900 */
[-C--:B------:R-:W-:Y:S02]  /*3ff0*/  ISETP.GE.AND P6, PT, R45, R129.reuse, PT ;  /* 0x000000812d00720c */ /* 0x080fe40003fc6270 */
[----:B------:R-:W-:Y:S01]  /*4000*/  MOV R24, RZ ;  /* 0x000000ff00187202 */ /* 0x000fe20000000f00 */
[----:B------:R-:W-:Y:S01]  /*4010*/  IMAD.MOV.U32 R124, RZ, RZ, RZ ;  /* 0x000000ffff7c7224 */ /* 0x000fe200078e00ff */
[----:B------:R-:W-:Y:S01]  /*4020*/  MOV R139, RZ ;  /* 0x000000ff008b7202 */ /* 0x000fe20000000f00 */
[----:B------:R-:W-:Y:S01]  /*4030*/  IMAD.MOV.U32 R126, RZ, RZ, RZ ;  /* 0x000000ffff7e7224 */ /* 0x000fe200078e00ff */
[----:B------:R-:W3:Y:S01]  /*4040*/  @!P2 LDG.E R122, desc[UR14][R14.64+0x300] ;  /* 0x0003000e0e7aa981 */ /* 0x000ee2000c1e1900 */
[----:B------:R-:W-:-:S03]  /*4050*/  ISETP.GE.AND P2, PT, R46, R129, PT ;  /* 0x000000812e00720c */ /* 0x000fc60003f46270 */
[----:B------:R-:W4:Y:S04]  /*4060*/  @!P1 LDG.E R24, desc[UR14][R14.64] ;  /* 0x0000000e0e189981 */ /* 0x000f28000c1e1900 */
        /* <DEDUP_REMOVED lines=8> */
[----:B------:R-:W-:Y:S01]  /*40f0*/  MOV R141, RZ ;  /* 0x000000ff008d7202 */ /* 0x000fe20000000f00 */
[----:B------:R-:W-:Y:S01]  /*4100*/  IMAD.MOV.U32 R128, RZ, RZ, RZ ;  /* 0x000000ffff807224 */ /* 0x000fe200078e00ff */
[----:B------:R-:W-:Y:S02]  /*4110*/  MOV R130, RZ ;  /* 0x000000ff00827202 */ /* 0x000fe40000000f00 */
[----:B------:R-:W-:Y:S02]  /*4120*/  MOV R143, RZ ;  /* 0x000000ff008f7202 */ /* 0x000fe40000000f00 */
[----:B------:R-:W3:Y:S04]  /*4130*/  @!P2 LDG.E R141, desc[UR14][R14.64+0x580] ;  /* 0x0005800e0e8da981 */ /* 0x000ee8000c1e1900 */
[----:B------:R-:W3:Y:S04]  /*4140*/  @!P3 LDG.E R130, desc[UR14][R14.64+0x600] ;  /* 0x0006000e0e82b981 */ /* 0x000ee8000c1e1900 */
[----:B------:R-:W3:Y:S04]  /*4150*/  @!P4 LDG.E R128, desc[UR14][R14.64+0x680] ;  /* 0x0006800e0e80c981 */ /* 0x000ee8000c1e1900 */
[----:B------:R-:W3:Y:S04]  /*4160*/  @!P5 LDG.E R143, desc[UR14][R14.64+0x700] ;  /* 0x0007000e0e8fd981 */ /* 0x000ee8000c1e1900 */
[----:B------:R0:W3:Y:S01]  /*4170*/  @!P6 LDG.E R132, desc[UR14][R14.64+0x780] ;  /* 0x0007800e0e84e981 */ /* 0x0000e2000c1e1900 */
[----:B------:R-:W-:-:S04]  /*4180*/  IMAD R18, R134, UR4, RZ ;  /* 0x0000000486127c24 */ /* 0x000fc8000f8e02ff */
[----:B------:R-:W-:Y:S01]  /*4190*/  IMAD R19, R131, UR5, R18 ;  /* 0x0000000583137c24 */ /* 0x000fe2000f8e0212 */
[----:B0-----:R-:W-:Y:S01]  /*41a0*/  MOV R14, R6 ;  /* 0x00000006000e7202 */ /* 0x001fe20000000f00 */
[----:B------:R-:W-:-:S04]  /*41b0*/  IMAD.MOV.U32 R15, RZ, RZ, R29 ;  /* 0x000000ffff0f7224 */ /* 0x000fc800078e001d */
[----:B------:R-:W-:-:S03]  /*41c0*/  IMAD.WIDE.U32 R16, R131, UR4, R14 ;  /* 0x0000000483107c25 */ /* 0x000fc6000f8e000e */
[----:B--2---:R-:W-:Y:S02]  /*41d0*/  LEA R18, P2, R16, R12, 0x2 ;  /* 0x0000000c10127211 */ /* 0x004fe400078410ff */
[----:B------:R-:W-:-:S04]  /*41e0*/  IADD3 R17, R17, R19, RZ ;  /* 0x0000001311117210 */ /* 0x000fc80007ffe0ff */
[----:B------:R-:W-:-:S05]  /*41f0*/  LEA.HI.X R19, R16, R13, R17, 0x2, P2 ;  /* 0x0000000d10137211 */ /* 0x000fca00010f1411 */
[----:B------:R0:W2:Y:S01]  /*4200*/  LDG.E R136, desc[UR14][R18.64] ;  /* 0x0000000e12887981 */ /* 0x0000a2000c1e1900 */
[----:B------:R-:W-:Y:S02]  /*4210*/  IMAD R134, R134, UR8, RZ ;  /* 0x0000000886867c24 */ /* 0x000fe4000f8e02ff */
[----:B------:R-:W-:-:S04]  /*4220*/  IMAD.WIDE.U32 R16, R131, UR8, R8 ;  /* 0x0000000883107c25 */ /* 0x000fc8000f8e0008 */
[----:B------:R-:W-:Y:S01]  /*4230*/  IMAD R15, R131, UR9, R134 ;  /* 0x00000009830f7c24 */ /* 0x000fe2000f8e0286 */
[----:B------:R-:W-:-:S04]  /*4240*/  LEA R14, P2, R16, R52, 0x2 ;  /* 0x00000034100e7211 */ /* 0x000fc800078410ff */
[----:B------:R-:W-:-:S04]  /*4250*/  IADD3 R15, R17, R15, RZ ;  /* 0x0000000f110f7210 */ /* 0x000fc80007ffe0ff */
[----:B------:R-:W-:Y:S01]  /*4260*/  LEA.HI.X R15, R16, R54, R15, 0x2, P2 ;  /* 0x00000036100f7211 */ /* 0x000fe200010f140f */
[----:B------:R-:W-:Y:S01]  /*4270*/  IMAD.MOV.U32 R134, RZ, RZ, RZ ;  /* 0x000000ffff867224 */ /* 0x000fe200078e00ff */
[----:B------:R-:W-:Y:S02]  /*4280*/  CS2R R16, SRZ ;  /* 0x0000000000107805 */ /* 0x000fe4000001ff00 */
[----:B0-----:R-:W-:Y:S01]  /*4290*/  CS2R R18, SRZ ;  /* 0x0000000000127805 */ /* 0x001fe2000001ff00 */
[----:B----4-:R-:W-:Y:S04]  /*42a0*/  STS [R55], R24 ;  /* 0x0000001837007388 */ /* 0x010fe80000000800 */
[----:B------:R1:W-:Y:S04]  /*42b0*/  STS [R56+0x80], R59 ;  /* 0x0000803b38007388 */ /* 0x0003e80000000800 */
[----:B-----5:R-:W-:Y:S01]  /*42c0*/  STS [R57+0x100], R60 ;  /* 0x0001003c39007388 */ /* 0x020fe20000000800 */
[----:B-1----:R-:W-:-:S03]  /*42d0*/  IMAD R59, R27, -0x200, R106 ;  /* 0xfffffe001b3b7824 */ /* 0x002fc600078e026a */
[----:B---3--:R-:W-:Y:S04]  /*42e0*/  STS [R58+0x180], R133 ;  /* 0x000180853a007388 */ /* 0x008fe80000000800 */
[----:B------:R0:W-:Y:S01]  /*42f0*/  STS [R61+0x200], R120 ;  /* 0x000200783d007388 */ /* 0x0001e20000000800 */
[-C--:B------:R-:W-:Y:S02]  /*4300*/  ISETP.GE.AND P3, PT, R36, R59.reuse, PT ;  /* 0x0000003b2400720c */ /* 0x080fe40003f66270 */
[-C--:B------:R-:W-:Y:S01]  /*4310*/  ISETP.GE.AND P2, PT, R8, R59.reuse, PT ;  /* 0x0000003b0800720c */ /* 0x080fe20003f46270 */
[----:B------:R-:W-:Y:S01]  /*4320*/  STS [R62+0x280], R135 ;  /* 0x000280873e007388 */ /* 0x000fe20000000800 */
[----:B------:R-:W-:-:S03]  /*4330*/  ISETP.GE.AND P4, PT, R37, R59, PT ;  /* 0x0000003b2500720c */ /* 0x000fc60003f86270 */
[----:B------:R1:W-:Y:S01]  /*4340*/  STS [R63+0x300], R122 ;  /* 0x0003007a3f007388 */ /* 0x0003e20000000800 */
[----:B------:R-:W-:-:S03]  /*4350*/  ISETP.GE.AND P5, PT, R38, R59, PT ;  /* 0x0000003b2600720c */ /* 0x000fc60003fa6270 */
[----:B------:R-:W-:Y:S01]  /*4360*/  STS [R64+0x380], R137 ;  /* 0x0003808940007388 */ /* 0x000fe20000000800 */
[----:B0-----:R-:W-:-:S03]  /*4370*/  MOV R61, RZ ;  /* 0x000000ff003d7202 */ /* 0x001fc60000000f00 */
[----:B------:R-:W-:Y:S04]  /*4380*/  STS [R65+0x400], R124 ;  /* 0x0004007c41007388 */ /* 0x000fe80000000800 */
[----:B------:R-:W-:Y:S04]  /*4390*/  STS [R66+0x480], R139 ;  /* 0x0004808b42007388 */ /* 0x000fe80000000800 */
[----:B------:R0:W-:Y:S01]  /*43a0*/  STS [R67+0x500], R126 ;  /* 0x0005007e43007388 */ /* 0x0001e20000000800 */
[----:B-1----:R-:W-:-:S03]  /*43b0*/  CS2R R62, SRZ ;  /* 0x00000000003e7805 */ /* 0x002fc6000001ff00 */
[----:B------:R-:W-:Y:S04]  /*43c0*/  STS [R68+0x580], R141 ;  /* 0x0005808d44007388 */ /* 0x000fe80000000800 */
[----:B------:R1:W-:Y:S04]  /*43d0*/  STS [R69+0x600], R130 ;  /* 0x0006008245007388 */ /* 0x0003e80000000800 */
[----:B------:R-:W-:Y:S04]  /*43e0*/  STS [R71+0x680], R128 ;  /* 0x0006808047007388 */ /* 0x000fe80000000800 */
[----:B------:R3:W-:Y:S04]  /*43f0*/  STS [R72+0x700], R143 ;  /* 0x0007008f48007388 */ /* 0x0007e80000000800 */
[----:B------:R-:W-:Y:S01]  /*4400*/  STS [R73+0x780], R132 ;  /* 0x0007808449007388 */ /* 0x000fe20000000800 */
[----:B------:R-:W-:-:S03]  /*4410*/  NOP ;  /* 0x0000000000007918 */ /* 0x000fc60000000000 */
[----:B------:R-:W4:Y:S01]  /*4420*/  @!P3 LDG.E R61, desc[UR14][R14.64+0x80] ;  /* 0x0000800e0e3db981 */ /* 0x000f22000c1e1900 */
[----:B------:R-:W-:-:S03]  /*4430*/  ISETP.GE.AND P3, PT, R39, R59, PT ;  /* 0x0000003b2700720c */ /* 0x000fc60003f66270 */
[----:B------:R-:W5:Y:S04]  /*4440*/  @!P2 LDG.E R134, desc[UR14][R14.64] ;  /* 0x0000000e0e86a981 */ /* 0x000f68000c1e1900 */
[----:B------:R-:W4:Y:S04]  /*4450*/  @!P4 LDG.E R62, desc[UR14][R14.64+0x100] ;  /* 0x0001000e0e3ec981 */ /* 0x000f28000c1e1900 */
[----:B------:R-:W4:Y:S01]  /*4460*/  @!P5 LDG.E R63, desc[UR14][R14.64+0x180] ;  /* 0x0001800e0e3fd981 */ /* 0x000f22000c1e1900 */
[----:B0-----:R-:W-:Y:S02]  /*4470*/  CS2R R66, SRZ ;  /* 0x0000000000427805 */ /* 0x001fe4000001ff00 */
[----:B------:R-:W-:-:S02]  /*4480*/  ISETP.GE.AND P4, PT, R40, R59, PT ;  /* 0x0000003b2800720c */ /* 0x000fc40003f86270 */
[-C--:B------:R-:W-:Y:S02]  /*4490*/  ISETP.GE.AND P5, PT, R41, R59.reuse, PT ;  /* 0x0000003b2900720c */ /* 0x080fe40003fa6270 */
[----:B-1----:R-:W-:Y:S02]  /*44a0*/  CS2R R68, SRZ ;  /* 0x0000000000447805 */ /* 0x002fe4000001ff00 */
[----:B---3--:R-:W-:Y:S01]  /*44b0*/  MOV R72, RZ ;  /* 0x000000ff00487202 */ /* 0x008fe20000000f00 */
[----:B------:R-:W3:Y:S01]  /*44c0*/  @!P3 LDG.E R66, desc[UR14][R14.64+0x200] ;  /* 0x0002000e0e42b981 */ /* 0x000ee2000c1e1900 */
[-C--:B------:R-:W-:Y:S02]  /*44d0*/  ISETP.GE.AND P2, PT, R42, R59.reuse, PT ;  /* 0x0000003b2a00720c */ /* 0x080fe40003f46270 */
[-C--:B------:R-:W-:Y:S01]  /*44e0*/  ISETP.GE.AND P3, PT, R43, R59.reuse, PT ;  /* 0x0000003b2b00720c */ /* 0x080fe20003f66270 */
[----:B------:R-:W-:Y:S01]  /*44f0*/  IMAD.MOV.U32 R137, RZ, RZ, RZ ;  /* 0x000000ffff897224 */ /* 0x000fe200078e00ff */
[-C--:B------:R-:W-:Y:S01]  /*4500*/  ISETP.GE.AND P6, PT, R50, R59.reuse, PT ;  /* 0x0000003b3200720c */ /* 0x080fe20003fc6270 */
[----:B------:R-:W0:Y:S04]  /*4510*/  LDS R55, [R70] ;  /* 0x0000000046377984 */ /* 0x000e280000000800 */
[----:B------:R-:W3:Y:S01]  /*4520*/  @!P4 LDG.E R67, desc[UR14][R14.64+0x280] ;  /* 0x0002800e0e43c981 */ /* 0x000ee2000c1e1900 */
[----:B------:R-:W-:-:S03]  /*4530*/  ISETP.GE.AND P4, PT, R44, R59, PT ;  /* 0x0000003b2c00720c */ /* 0x000fc60003f86270 */
[----:B------:R-:W3:Y:S01]  /*4540*/  @!P5 LDG.E R72, desc[UR14][R14.64+0x300] ;  /* 0x0003000e0e48d981 */ /* 0x000ee2000c1e1900 */
[----:B------:R-:W-:-:S03]  /*4550*/  ISETP.GE.AND P5, PT, R45, R59, PT ;  /* 0x0000003b2d00720c */ /* 0x000fc60003fa6270 */
[----:B------:R-:W3:Y:S01]  /*4560*/  @!P2 LDG.E R69, desc[UR14][R14.64+0x380] ;  /* 0x0003800e0e45a981 */ /* 0x000ee2000c1e1900 */
[----:B------:R-:W-:-:S03]  /*4570*/  ISETP.GE.AND P2, PT, R46, R59, PT ;  /* 0x0000003b2e00720c */ /* 0x000fc60003f46270 */
[----:B------:R-:W3:Y:S04]  /*4580*/  @!P3 LDG.E R16, desc[UR14][R14.64+0x400] ;  /* 0x0004000e0e10b981 */ /* 0x000ee8000c1e1900 */
[----:B------:R-:W3:Y:S04]  /*4590*/  @!P4 LDG.E R17, desc[UR14][R14.64+0x480] ;  /* 0x0004800e0e11c981 */ /* 0x000ee8000c1e1900 */
[----:B------:R-:W3:Y:S04]  /*45a0*/  @!P5 LDG.E R68, desc[UR14][R14.64+0x500] ;  /* 0x0005000e0e44d981 */ /* 0x000ee8000c1e1900 */
[----:B------:R-:W3:Y:S01]  /*45b0*/  @!P2 LDG.E R137, desc[UR14][R14.64+0x580] ;  /* 0x0005800e0e89a981 */ /* 0x000ee2000c1e1900 */
[----:B------:R-:W-:-:S02]  /*45c0*/  ISETP.GE.AND P3, PT, R47, R59, PT ;  /* 0x0000003b2f00720c */ /* 0x000fc40003f66270 */
[-C--:B------:R-:W-:Y:S01]  /*45d0*/  ISETP.GE.AND P4, PT, R48, R59.reuse, PT ;  /* 0x0000003b3000720c */ /* 0x080fe20003f86270 */
[----:B------:R-:W3:Y:S01]  /*45e0*/  @!P6 LDG.E R18, desc[UR14][R14.64+0x780] ;  /* 0x0007800e0e12e981 */ /* 0x000ee2000c1e1900 */
[----:B------:R-:W-:Y:S02]  /*45f0*/  ISETP.GE.AND P5, PT, R49, R59, PT ;  /* 0x0000003b3100720c */ /* 0x000fe40003fa6270 */
[----:B------:R-:W-:Y:S01]  /*4600*/  MOV R124, RZ ;  /* 0x000000ff007c7202 */ /* 0x000fe20000000f00 */
[----:B------:R-:W1:Y:S01]  /*4610*/  S2R R24, SR_TID.X ;  /* 0x0000000000187919 */ /* 0x000e620000002100 */
[----:B------:R-:W-:Y:S01]  /*4620*/  MOV R122, RZ ;  /* 0x000000ff007a7202 */ /* 0x000fe20000000f00 */
[----:B------:R-:W0:Y:S04]  /*4630*/  LDS R57, [R70+0x8] ;  /* 0x0000080046397984 */ /* 0x000e280000000800 */
[----:B------:R-:W3:Y:S04]  /*4640*/  @!P3 LDG.E R124, desc[UR14][R14.64+0x600] ;  /* 0x0006000e0e7cb981 */ /* 0x000ee8000c1e1900 */
[----:B------:R-:W3:Y:S04]  /*4650*/  @!P4 LDG.E R122, desc[UR14][R14.64+0x680] ;  /* 0x0006800e0e7ac981 */ /* 0x000ee8000c1e1900 */
[----:B------:R1:W3:Y:S01]  /*4660*/  @!P5 LDG.E R19, desc[UR14][R14.64+0x700] ;  /* 0x0007000e0e13d981 */ /* 0x0002e2000c1e1900 */
[----:B--2---:R-:W-:-:S03]  /*4670*/  FMUL.FTZ R56, R136, 1.4426950216293334961 ;  /* 0x3fb8aa3b88387820 */ /* 0x004fc60000410000 */
[----:B------:R-:W-:Y:S04]  /*4680*/  LDS R71, [R70+0x10] ;  /* 0x0000100046477984 */ /* 0x000fe80000000800 */
[----:B------:R-:W-:Y:S04]  /*4690*/  LDS R145, [R70+0x18] ;  /* 0x0000180046917984 */ /* 0x000fe80000000800 */
[----:B-1----:R-:W1:Y:S01]  /*46a0*/  LDS R15, [R70+0x4] ;  /* 0x00000400460f7984 */ /* 0x002e620000000800 */
[C---:B------:R-:W-:Y:S01]  /*46b0*/  FMUL.FTZ R58, R56.reuse, R80 ;  /* 0x00000050383a7220 */ /* 0x040fe20000410000 */
[----:B------:R-:W-:Y:S01]  /*46c0*/  FMUL.FTZ R120, R56, R77 ;  /* 0x0000004d38787220 */ /* 0x000fe20000410000 */
[----:B------:R-:W-:Y:S01]  /*46d0*/  IMAD.SHL.U32 R144, R24, 0x10, RZ ;  /* 0x0000001018907824 */ /* 0x000fe200078e00ff */
[----:B------:R-:W2:Y:S03]  /*46e0*/  LDS R65, [R70+0xc] ;  /* 0x00000c0046417984 */ /* 0x000ea60000000800 */
[----:B------:R-:W0:Y:S01]  /*46f0*/  MUFU.EX2 R58, R58 ;  /* 0x0000003a003a7308 */ /* 0x000e220000000800 */
[----:B------:R-:W-:-:S07]  /*4700*/  IADD3 R128, R144, 0x6, RZ ;  /* 0x0000000690807810 */ /* 0x000fce0007ffe0ff */
[----:B------:R0:W-:Y:S01]  /*4710*/  MUFU.EX2 R138, R120 ;  /* 0x00000078008a7308 */ /* 0x0001e20000000800 */
[----:B------:R-:W-:Y:S01]  /*4720*/  FMUL.FTZ R64, R56, R74 ;  /* 0x0000004a38407220 */ /* 0x000fe20000410000 */
[----:B------:R-:W-:Y:S01]  /*4730*/  ISETP.GE.U32.AND P3, PT, R128, R59, PT ;  /* 0x0000003b8000720c */ /* 0x000fe20003f66070 */
[----:B0-----:R-:W-:Y:S02]  /*4740*/  FMUL.FTZ R120, R112, R55 ;  /* 0x0000003770787220 */ /* 0x001fe40000410000 */
[----:B------:R-:W-:Y:S01]  /*4750*/  LDS R55, [R70+0x1c] ;  /* 0x00001c0046377984 */ /* 0x000fe20000000800 */
[----:B------:R-:W-:Y:S01]  /*4760*/  IADD3 R128, R144, 0x7, RZ ;  /* 0x0000000790807810 */ /* 0x000fe20007ffe0ff */
[----:B------:R-:W-:Y:S01]  /*4770*/  FMUL.FTZ R73, R56, R75 ;  /* 0x0000004b38497220 */ /* 0x000fe20000410000 */
[-C--:B------:R-:W-:Y:S01]  /*4780*/  ISETP.GE.U32.AND P6, PT, R144, R59.reuse, PT ;  /* 0x0000003b9000720c */ /* 0x080fe20003fc6070 */
[----:B------:R-:W-:Y:S01]  /*4790*/  FMUL.FTZ R14, R56, R76 ;  /* 0x0000004c380e7220 */ /* 0x000fe20000410000 */
[----:B------:R-:W-:Y:S01]  /*47a0*/  ISETP.GE.U32.AND P2, PT, R128, R59, PT ;  /* 0x0000003b8000720c */ /* 0x000fe20003f46070 */
[----:B------:R-:W0:Y:S01]  /*47b0*/  MUFU.EX2 R64, R64 ;  /* 0x0000004000407308 */ /* 0x000e220000000800 */
[----:B------:R-:W-:Y:S01]  /*47c0*/  FMUL.FTZ R128, R56, R79 ;  /* 0x0000004f38807220 */ /* 0x000fe20000410000 */
[----:B------:R-:W-:Y:S01]  /*47d0*/  FSEL R120, R120, RZ, !P6 ;  /* 0x000000ff78787208 */ /* 0x000fe20007000000 */
[----:B------:R-:W-:Y:S01]  /*47e0*/  FMUL.FTZ R57, R110, R57 ;  /* 0x000000396e397220 */ /* 0x000fe20000410000 */
[----:B------:R-:W-:Y:S01]  /*47f0*/  FSEL R133, R58, 1, !P6 ;  /* 0x3f8000003a857808 */ /* 0x000fe20007000000 */
[----:B-1----:R-:W-:-:S02]  /*4800*/  FMUL.FTZ R135, R92, R15 ;  /* 0x0000000f5c877220 */ /* 0x002fc40000410000 */
[----:B------:R-:W1:Y:S01]  /*4810*/  LDS R15, [R70+0x20] ;  /* 0x00002000460f7984 */ /* 0x000e620000000800 */
[----:B------:R-:W-:Y:S01]  /*4820*/  ISETP.GE.U32.AND P6, PT, R30, R59, PT ;  /* 0x0000003b1e00720c */ /* 0x000fe20003fc6070 */
[----:B------:R2:W-:Y:S01]  /*4830*/  MUFU.EX2 R141, R73 ;  /* 0x00000049008d7308 */ /* 0x0005e20000000800 */
[C---:B------:R-:W-:Y:S01]  /*4840*/  FMUL.FTZ R60, R56.reuse, R81 ;  /* 0x00000051383c7220 */ /* 0x040fe20000410000 */
[----:B------:R-:W-:-:S06]  /*4850*/  FMUL.FTZ R126, R56, R78 ;  /* 0x0000004e387e7220 */ /* 0x000fcc0000410000 */
[----:B------:R0:W-:Y:S01]  /*4860*/  MUFU.EX2 R149, R128 ;  /* 0x0000008000957308 */ /* 0x0001e20000000800 */
[----:B--2---:R-:W2:Y:S07]  /*4870*/  LDS R73, [R70+0x14] ;  /* 0x0000140046497984 */ /* 0x004eae0000000800 */
[----:B------:R-:W1:Y:S01]  /*4880*/  MUFU.EX2 R14, R14 ;  /* 0x0000000e000e7308 */ /* 0x000e620000000800 */
[----:B0-----:R-:W-:Y:S02]  /*4890*/  FSEL R128, R57, RZ, !P6 ;  /* 0x000000ff39807208 */ /* 0x001fe40007000000 */
[----:B------:R-:W0:Y:S05]  /*48a0*/  LDS R57, [R70+0x24] ;  /* 0x0000240046397984 */ /* 0x000e2a0000000800 */
[----:B------:R-:W2:Y:S01]  /*48b0*/  MUFU.EX2 R147, R126 ;  /* 0x0000007e00937308 */ /* 0x000ea20000000800 */
[----:B------:R-:W-:Y:S01]  /*48c0*/  VIADD R130, R144, 0x8 ;  /* 0x0000000890827836 */ /* 0x000fe20000000000 */
[----:B------:R-:W-:Y:S01]  /*48d0*/  FSEL R139, R64, 1, !P6 ;  /* 0x3f800000408b7808 */ /* 0x000fe20007000000 */
[----:B------:R-:W-:-:S05]  /*48e0*/  FMUL.FTZ R71, R108, R71 ;  /* 0x000000476c477220 */ /* 0x000fca0000410000 */
[----:B------:R-:W2:Y:S01]  /*48f0*/  MUFU.EX2 R60, R60 ;  /* 0x0000003c003c7308 */ /* 0x000ea20000000800 */
[-C--:B------:R-:W-:Y:S02]  /*4900*/  ISETP.GE.U32.AND P6, PT, R32, R59.reuse, PT ;  /* 0x0000003b2000720c */ /* 0x080fe40003fc6070 */
[----:B------:R-:W-:Y:S01]  /*4910*/  ISETP.GE.U32.AND P4, PT, R130, R59, PT ;  /* 0x0000003b8200720c */ /* 0x000fe20003f86070 */
[----:B------:R-:W-:Y:S01]  /*4920*/  FMUL.FTZ R130, R56, R82 ;  /* 0x0000005238827220 */ /* 0x000fe20000410000 */
[----:B------:R-:W-:Y:S02]  /*4930*/  FSEL R132, R71, RZ, !P6 ;  /* 0x000000ff47847208 */ /* 0x000fe40007000000 */
[----:B-1----:R-:W-:Y:S01]  /*4940*/  FSEL R143, R14, 1, !P6 ;  /* 0x3f8000000e8f7808 */ /* 0x002fe20007000000 */
[----:B------:R-:W-:Y:S01]  /*4950*/  FMUL.FTZ R14, R102, R145 ;  /* 0x00000091660e7220 */ /* 0x000fe20000410000 */
[-C--:B------:R-:W-:Y:S01]  /*4960*/  ISETP.GE.U32.AND P6, PT, R33, R59.reuse, PT ;  /* 0x0000003b2100720c */ /* 0x080fe20003fc6070 */
[----:B------:R-:W-:Y:S01]  /*4970*/  VIADD R140, R144, 0xb ;  /* 0x0000000b908c7836 */ /* 0x000fe20000000000 */
[----:B------:R-:W-:Y:S01]  /*4980*/  ISETP.GE.U32.AND P5, PT, R28, R59, PT ;  /* 0x0000003b1c00720c */ /* 0x000fe20003fa6070 */
[----:B------:R1:W0:Y:S01]  /*4990*/  MUFU.EX2 R151, R130 ;  /* 0x0000008200977308 */ /* 0x0002220000000800 */
[----:B------:R-:W-:Y:S01]  /*49a0*/  FSEL R145, R138, 1, !P6 ;  /* 0x3f8000008a917808 */ /* 0x000fe20007000000 */
[----:B------:R-:W-:Y:S01]  /*49b0*/  FMUL.FTZ R58, R56, R83 ;  /* 0x00000053383a7220 */ /* 0x000fe20000410000 */
[----:B------:R-:W-:Y:S01]  /*49c0*/  FSEL R138, R14, RZ, !P3 ;  /* 0x000000ff0e8a7208 */ /* 0x000fe20005800000 */
[----:B------:R-:W-:Y:S01]  /*49d0*/  FMUL.FTZ R65, R90, R65 ;  /* 0x000000415a417220 */ /* 0x000fe20000410000 */
[----:B--2---:R-:W-:Y:S01]  /*49e0*/  FSEL R147, R147, 1, !P3 ;  /* 0x3f80000093937808 */ /* 0x004fe20005800000 */
[----:B------:R-:W-:Y:S01]  /*49f0*/  FMUL.FTZ R15, R100, R15 ;  /* 0x0000000f640f7220 */ /* 0x000fe20000410000 */
[----:B------:R-:W-:-:S02]  /*4a00*/  FSEL R135, R135, RZ, !P5 ;  /* 0x000000ff87877208 */ /* 0x000fc40006800000 */
[----:B------:R-:W-:Y:S02]  /*4a10*/  IADD3 R142, R144, 0xc, RZ ;  /* 0x0000000c908e7810 */ /* 0x000fe40007ffe0ff */
[----:B------:R-:W-:Y:S01]  /*4a20*/  FSEL R149, R149, 1, !P2 ;  /* 0x3f80000095957808 */ /* 0x000fe20005000000 */
[----:B------:R-:W-:Y:S01]  /*4a30*/  FMUL.FTZ R73, R88, R73 ;  /* 0x0000004958497220 */ /* 0x000fe20000410000 */
[----:B------:R-:W-:Y:S01]  /*4a40*/  FSEL R126, R60, 1, !P5 ;  /* 0x3f8000003c7e7808 */ /* 0x000fe20006800000 */
[----:B------:R-:W-:Y:S01]  /*4a50*/  LDS R71, [R70+0x38] ;  /* 0x0000380046477984 */ /* 0x000fe20000000800 */
[----:B------:R-:W-:Y:S01]  /*4a60*/  ISETP.GE.U32.AND P3, PT, R140, R59, PT ;  /* 0x0000003b8c00720c */ /* 0x000fe20003f66070 */
[----:B------:R-:W-:Y:S01]  /*4a70*/  FMUL.FTZ R140, R86, R55 ;  /* 0x00000037568c7220 */ /* 0x000fe20000410000 */
[----:B------:R-:W-:Y:S01]  /*4a80*/  ISETP.GE.U32.AND P5, PT, R31, R59, PT ;  /* 0x0000003b1f00720c */ /* 0x000fe20003fa6070 */
[----:B------:R-:W2:Y:S01]  /*4a90*/  LDS R55, [R70+0x2c] ;  /* 0x00002c0046377984 */ /* 0x000ea20000000800 */
[----:B------:R-:W0:Y:S02]  /*4aa0*/  MUFU.EX2 R58, R58 ;  /* 0x0000003a003a7308 */ /* 0x000e240000000800 */
[----:B-1----:R-:W-:-:S02]  /*4ab0*/  FSEL R130, R65, RZ, !P5 ;  /* 0x000000ff41827208 */ /* 0x002fc40006800000 */
[----:B------:R-:W1:Y:S01]  /*4ac0*/  LDS R65, [R70+0x28] ;  /* 0x0000280046417984 */ /* 0x000e620000000800 */
[C---:B------:R-:W-:Y:S02]  /*4ad0*/  IADD3 R60, R144.reuse, 0x9, RZ ;  /* 0x00000009903c7810 */ /* 0x040fe40007ffe0ff */
[----:B------:R-:W-:Y:S02]  /*4ae0*/  IADD3 R64, R144, 0xa, RZ ;  /* 0x0000000a90407810 */ /* 0x000fe40007ffe0ff */
[----:B------:R-:W-:Y:S02]  /*4af0*/  FSEL R140, R140, RZ, !P2 ;  /* 0x000000ff8c8c7208 */ /* 0x000fe40005000000 */
[----:B------:R-:W-:Y:S02]  /*4b00*/  ISETP.GE.U32.AND P2, PT, R142, R59, PT ;  /* 0x0000003b8e00720c */ /* 0x000fe40003f46070 */
[----:B------:R-:W-:Y:S02]  /*4b10*/  IADD3 R144, R144, 0xd, RZ ;  /* 0x0000000d90907810 */ /* 0x000fe40007ffe0ff */
[----:B------:R-:W-:-:S02]  /*4b20*/  FSEL R142, R15, RZ, !P4 ;  /* 0x000000ff0f8e7208 */ /* 0x000fc40006000000 */
[----:B------:R-:W1:Y:S01]  /*4b30*/  LDS R15, [R70+0x30] ;  /* 0x00003000460f7984 */ /* 0x000e620000000800 */
[----:B0-----:R-:W-:Y:S02]  /*4b40*/  FSEL R151, R151, 1, !P4 ;  /* 0x3f80000097977808 */ /* 0x001fe40006000000 */
[----:B------:R-:W-:Y:S01]  /*4b50*/  ISETP.GE.U32.AND P4, PT, R144, R59, PT ;  /* 0x0000003b9000720c */ /* 0x000fe20003f86070 */
[----:B------:R-:W-:Y:S01]  /*4b60*/  FMUL.FTZ R144, R84, R57 ;  /* 0x0000003954907220 */ /* 0x000fe20000410000 */
[----:B------:R-:W-:Y:S01]  /*4b70*/  FSEL R141, R141, 1, !P5 ;  /* 0x3f8000008d8d7808 */ /* 0x000fe20006800000 */
[----:B------:R-:W0:Y:S01]  /*4b80*/  LDS R57, [R70+0x34] ;  /* 0x0000340046397984 */ /* 0x000e220000000800 */
[----:B------:R-:W-:Y:S01]  /*4b90*/  ISETP.GE.U32.AND P5, PT, R60, R59, PT ;  /* 0x0000003b3c00720c */ /* 0x000fe20003fa6070 */
[----:B------:R-:W-:Y:S01]  /*4ba0*/  FMUL.FTZ R60, R56, R85 ;  /* 0x00000055383c7220 */ /* 0x000fe20000410000 */
[----:B------:R-:W-:Y:S01]  /*4bb0*/  FSEL R136, R73, RZ, !P6 ;  /* 0x000000ff49887208 */ /* 0x000fe20007000000 */
[-C--:B------:R-:W-:Y:S01]  /*4bc0*/  FFMA.FTZ R73, R120, R126.reuse, R135 ;  /* 0x0000007e78497223 */ /* 0x080fe20000010087 */
[----:B------:R-:W-:Y:S01]  /*4bd0*/  FMUL.FTZ R148, R133, R126 ;  /* 0x0000007e85947220 */ /* 0x000fe20000410000 */
[----:B------:R-:W-:Y:S01]  /*4be0*/  FMUL.FTZ R146, R56, R93 ;  /* 0x0000005d38927220 */ /* 0x000fe20000410000 */
[----:B------:R-:W-:Y:S01]  /*4bf0*/  FSEL R153, R58, 1, !P5 ;  /* 0x3f8000003a997808 */ /* 0x000fe20006800000 */
[C---:B------:R-:W-:Y:S01]  /*4c00*/  FFMA.FTZ R58, R139.reuse, R73, R128 ;  /* 0x000000498b3a7223 */ /* 0x040fe20000010080 */
[----:B------:R-:W-:Y:S01]  /*4c10*/  FMUL.FTZ R148, R139, R148 ;  /* 0x000000948b947220 */ /* 0x000fe20000410000 */
[----:B------:R-:W2:Y:S01]  /*4c20*/  MUFU.EX2 R60, R60 ;  /* 0x0000003c003c7308 */ /* 0x000ea20000000800 */
[----:B------:R-:W0:Y:S02]  /*4c30*/  LDS R73, [R70+0x3c] ;  /* 0x00003c0046497984 */ /* 0x000e240000000800 */
[----:B------:R-:W-:Y:S01]  /*4c40*/  FMUL.FTZ R148, R141, R148 ;  /* 0x000000948d947220 */ /* 0x000fe20000410000 */
[----:B------:R-:W-:-:S04]  /*4c50*/  ISETP.GE.U32.AND P6, PT, R64, R59, PT ;  /* 0x0000003b4000720c */ /* 0x000fc80003fc6070 */
[----:B------:R2:W-:Y:S01]  /*4c60*/  MUFU.EX2 R152, R146 ;  /* 0x0000009200987308 */ /* 0x0005e20000000800 */
[----:B------:R-:W-:Y:S01]  /*4c70*/  FMUL.FTZ R64, R56, R87 ;  /* 0x0000005738407220 */ /* 0x000fe20000410000 */
[----:B------:R-:W-:Y:S01]  /*4c80*/  FMUL.FTZ R148, R143, R148 ;  /* 0x000000948f947220 */ /* 0x000fe20000410000 */
[----:B--2---:R-:W-:-:S04]  /*4c90*/  FFMA.FTZ R146, R141, R58, R130 ;  /* 0x0000003a8d927223 */ /* 0x004fc80000010082 */
[----:B------:R-:W-:Y:S01]  /*4ca0*/  FFMA.FTZ R146, R143, R146, R132 ;  /* 0x000000928f927223 */ /* 0x000fe20000010084 */
[----:B------:R-:W-:Y:S01]  /*4cb0*/  FMUL.FTZ R14, R56, R91 ;  /* 0x0000005b380e7220 */ /* 0x000fe20000410000 */
[C---:B------:R-:W-:Y:S02]  /*4cc0*/  FMUL.FTZ R150, R145.reuse, R148 ;  /* 0x0000009491967220 */ /* 0x040fe40000410000 */
[----:B------:R-:W-:Y:S01]  /*4cd0*/  FFMA.FTZ R146, R145, R146, R136 ;  /* 0x0000009291927223 */ /* 0x000fe20000010088 */
[----:B------:R-:W2:Y:S01]  /*4ce0*/  MUFU.EX2 R64, R64 ;  /* 0x0000004000407308 */ /* 0x000ea20000000800 */
[C---:B------:R-:W-:Y:S02]  /*4cf0*/  FMUL.FTZ R150, R147.reuse, R150 ;  /* 0x0000009693967220 */ /* 0x040fe40000410000 */
[----:B------:R-:W-:Y:S01]  /*4d00*/  FFMA.FTZ R146, R147, R146, R138 ;  /* 0x0000009293927223 */ /* 0x000fe2000001008a */
[----:B------:R-:W-:Y:S01]  /*4d10*/  FMUL.FTZ R55, R114, R55 ;  /* 0x0000003772377220 */ /* 0x000fe20000410000 */
[----:B------:R-:W-:Y:S01]  /*4d20*/  FSEL R157, R60, 1, !P6 ;  /* 0x3f8000003c9d7808 */ /* 0x000fe20007000000 */
[----:B------:R-:W-:-:S02]  /*4d30*/  FMUL.FTZ R58, R56, R95 ;  /* 0x0000005f383a7220 */ /* 0x000fc40000410000 */
[----:B------:R-:W0:Y:S01]  /*4d40*/  MUFU.EX2 R14, R14 ;  /* 0x0000000e000e7308 */ /* 0x000e220000000800 */
[C---:B------:R-:W-:Y:S01]  /*4d50*/  FFMA.FTZ R60, R149.reuse, R146, R140 ;  /* 0x00000092953c7223 */ /* 0x040fe2000001008c */
[----:B------:R-:W-:Y:S01]  /*4d60*/  FMUL.FTZ R150, R149, R150 ;  /* 0x0000009695967220 */ /* 0x000fe20000410000 */
[----:B-1----:R-:W-:Y:S01]  /*4d70*/  FMUL.FTZ R65, R98, R65 ;  /* 0x0000004162417220 */ /* 0x002fe20000410000 */
[----:B------:R-:W-:Y:S01]  /*4d80*/  FSEL R144, R144, RZ, !P5 ;  /* 0x000000ff90907208 */ /* 0x000fe20006800000 */
[----:B------:R-:W-:Y:S01]  /*4d90*/  FMUL.FTZ R56, R56, R89 ;  /* 0x0000005938387220 */ /* 0x000fe20000410000 */
[----:B------:R-:W-:Y:S01]  /*4da0*/  FSEL R146, R55, RZ, !P3 ;  /* 0x000000ff37927208 */ /* 0x000fe20005800000 */
[C---:B------:R-:W-:Y:S01]  /*4db0*/  FFMA.FTZ R55, R151.reuse, R60, R142 ;  /* 0x0000003c97377223 */ /* 0x040fe2000001008e */
[----:B------:R-:W-:Y:S01]  /*4dc0*/  FMUL.FTZ R60, R151, R150 ;  /* 0x00000096973c7220 */ /* 0x000fe20000410000 */
[----:B------:R-:W1:Y:S01]  /*4dd0*/  MUFU.EX2 R58, R58 ;  /* 0x0000003a003a7308 */ /* 0x000e620000000800 */
[----:B------:R-:W-:Y:S01]  /*4de0*/  FSEL R148, R65, RZ, !P6 ;  /* 0x000000ff41947208 */ /* 0x000fe20007000000 */
[C---:B------:R-:W-:Y:S01]  /*4df0*/  FFMA.FTZ R55, R153.reuse, R55, R144 ;  /* 0x0000003799377223 */ /* 0x040fe20000010090 */
[----:B------:R-:W-:Y:S01]  /*4e00*/  FMUL.FTZ R60, R153, R60 ;  /* 0x0000003c993c7220 */ /* 0x000fe20000410000 */
[----:B------:R-:W-:Y:S01]  /*4e10*/  FMUL.FTZ R15, R94, R15 ;  /* 0x0000000f5e0f7220 */ /* 0x000fe20000410000 */
[----:B--2---:R-:W-:Y:S01]  /*4e20*/  FSEL R155, R64, 1, !P3 ;  /* 0x3f800000409b7808 */ /* 0x004fe20005800000 */
[----:B------:R-:W-:-:S02]  /*4e30*/  FFMA.FTZ R55, R157, R55, R148 ;  /* 0x000000379d377223 */ /* 0x000fc40000010094 */
[----:B------:R-:W2:Y:S01]  /*4e40*/  MUFU.EX2 R56, R56 ;  /* 0x0000003800387308 */ /* 0x000ea20000000800 */
[----:B------:R-:W-:Y:S01]  /*4e50*/  FMUL.FTZ R60, R157, R60 ;  /* 0x0000003c9d3c7220 */ /* 0x000fe20000410000 */
[----:B0-----:R-:W-:Y:S01]  /*4e60*/  FMUL.FTZ R57, R116, R57 ;  /* 0x0000003974397220 */ /* 0x001fe20000410000 */
[----:B------:R-:W-:Y:S01]  /*4e70*/  FSEL R150, R14, 1, !P2 ;  /* 0x3f8000000e967808 */ /* 0x000fe20005000000 */
[----:B------:R-:W-:Y:S01]  /*4e80*/  FFMA.FTZ R55, R155, R55, R146 ;  /* 0x000000379b377223 */ /* 0x000fe20000010092 */
[----:B------:R-:W-:Y:S01]  /*4e90*/  FSEL R159, R15, RZ, !P2 ;  /* 0x000000ff0f9f7208 */ /* 0x000fe20005000000 */
[----:B------:R-:W-:Y:S01]  /*4ea0*/  FMUL.FTZ R15, R155, R60 ;  /* 0x0000003c9b0f7220 */ /* 0x000fe20000410000 */
[----:B------:R-:W-:Y:S01]  /*4eb0*/  FMUL.FTZ R71, R96, R71 ;  /* 0x0000004760477220 */ /* 0x000fe20000410000 */
[----:B------:R-:W-:Y:S02]  /*4ec0*/  ISETP.GE.U32.AND P5, PT, R34, R59, PT ;  /* 0x0000003b2200720c */ /* 0x000fe40003fa6070 */
[----:B------:R-:W-:Y:S01]  /*4ed0*/  FSEL R152, R152, 1, !P4 ;  /* 0x3f80000098987808 */ /* 0x000fe20006000000 */
[C---:B------:R-:W-:Y:S01]  /*4ee0*/  FFMA.FTZ R55, R150.reuse, R55, R159 ;  /* 0x0000003796377223 */ /* 0x040fe2000001009f */
[----:B------:R-:W-:Y:S01]  /*4ef0*/  FSEL R161, R57, RZ, !P4 ;  /* 0x000000ff39a17208 */ /* 0x000fe20006000000 */
[----:B------:R-:W-:Y:S01]  /*4f00*/  FMUL.FTZ R15, R150, R15 ;  /* 0x0000000f960f7220 */ /* 0x000fe20000410000 */
[----:B------:R-:W-:Y:S01]  /*4f10*/  FMUL.FTZ R73, R118, R73 ;  /* 0x0000004976497220 */ /* 0x000fe20000410000 */
[----:B------:R-:W-:-:S02]  /*4f20*/  ISETP.GE.U32.AND P6, PT, R35, R59, PT ;  /* 0x0000003b2300720c */ /* 0x000fc40003fc6070 */
[----:B-1----:R-:W-:Y:S01]  /*4f30*/  FSEL R154, R58, 1, !P5 ;  /* 0x3f8000003a9a7808 */ /* 0x002fe20006800000 */
[C---:B------:R-:W-:Y:S01]  /*4f40*/  FFMA.FTZ R55, R152.reuse, R55, R161 ;  /* 0x0000003798377223 */ /* 0x040fe200000100a1 */
        /* <DEDUP_REMOVED lines=16> */
[C---:B------:R-:W-:Y:S02]  /*5050*/  ISETP.GE.AND P2, PT, R26.reuse, 0x2, PT ;  /* 0x000000021a00780c */ /* 0x040fe40003f46270 */
[----:B------:R-:W-:Y:S01]  /*5060*/  MOV R60, 0x400 ;  /* 0x00000400003c7802 */ /* 0x000fe20000000f00 */
[----:B------:R-:W-:-:S03]  /*5070*/  VIADD R71, R26, 0x20 ;  /* 0x000000201a477836 */ /* 0x000fc60000000000 */
[----:B--2---:R-:W-:Y:S02]  /*5080*/  LEA R60, R57, R60, 0x18 ;  /* 0x0000003c393c7211 */ /* 0x004fe400078ec0ff */
[----:B------:R-:W-:Y:S02]  /*5090*/  IADD3 R57, R26, 0x60, RZ ;  /* 0x000000601a397810 */ /* 0x000fe40007ffe0ff */
[-C--:B------:R-:W-:Y:S02]  /*50a0*/  LEA.HI.SX32 R167, R71, R26.reuse, 0x1b ;  /* 0x0000001a47a77211 */ /* 0x080fe400078fdaff */
[----:B------:R-:W-:Y:S01]  /*50b0*/  LEA.HI.SX32 R71, R57, R26, 0x1b ;  /* 0x0000001a39477211 */ /* 0x000fe200078fdaff */
[C---:B0-----:R-:W-:Y:S01]  /*50c0*/  @P2 FFMA.FTZ R15, R14.reuse, R64, R15 ;  /* 0x000000400e0f2223 */ /* 0x041fe2000001000f */
[----:B-1----:R-:W-:-:S03]  /*50d0*/  @P2 FMUL.FTZ R14, R14, R65 ;  /* 0x000000410e0e2220 */ /* 0x002fc60000410000 */
[----:B------:R-:W-:Y:S01]  /*50e0*/  IMAD R58, R71, 0x4, R60 ;  /* 0x00000004473a7824 */ /* 0x000fe200078e023c */
[----:B------:R-:W0:Y:S01]  /*50f0*/  SHFL.UP PT, R70, R15, 0x4, RZ ;  /* 0x048000000f467989 */ /* 0x000e2200000e00ff */
[----:B------:R-:W-:-:S03]  /*5100*/  IADD3 R55, R26, 0x40, RZ ;  /* 0x000000401a377810 */ /* 0x000fc60007ffe0ff */
[----:B------:R-:W1:Y:S01]  /*5110*/  SHFL.UP PT, R71, R14, 0x4, RZ ;  /* 0x048000000e477989 */ /* 0x000e6200000e00ff */
[CC--:B------:R-:W-:Y:S02]  /*5120*/  LEA.HI.SX32 R169, R26.reuse, R26.reuse, 0x1b ;  /* 0x0000001a1aa97211 */ /* 0x0c0fe400078fdaff */
[----:B------:R-:W-:Y:S02]  /*5130*/  LEA.HI.SX32 R73, R55, R26, 0x1b ;  /* 0x0000001a37497211 */ /* 0x000fe400078fdaff */
[-C--:B------:R-:W-:Y:S02]  /*5140*/  LEA R56, R167, R60.reuse, 0x2 ;  /* 0x0000003ca7387211 */ /* 0x080fe400078e10ff */
[C---:B------:R-:W-:Y:S01]  /*5150*/  IADD3 R167, R26.reuse, 0x80, RZ ;  /* 0x000000801aa77810 */ /* 0x040fe20007ffe0ff */
[----:B------:R-:W-:Y:S01]  /*5160*/  IMAD R55, R169, 0x4, R60 ;  /* 0x00000004a9377824 */ /* 0x000fe200078e023c */
[----:B------:R-:W-:Y:S01]  /*5170*/  LEA R57, R73, R60, 0x2 ;  /* 0x0000003c49397211 */ /* 0x000fe200078e10ff */
[C---:B------:R-:W-:Y:S01]  /*5180*/  VIADD R73, R26.reuse, 0xc0 ;  /* 0x000000c01a497836 */ /* 0x040fe20000000000 */
[----:B------:R-:W-:-:S02]  /*5190*/  IADD3 R65, R26, 0xa0, RZ ;  /* 0x000000a01a417810 */ /* 0x000fc40007ffe0ff */
[----:B------:R-:W-:Y:S02]  /*51a0*/  ISETP.GE.AND P2, PT, R26, 0x4, PT ;  /* 0x000000041a00780c */ /* 0x000fe40003f46270 */
[-C--:B------:R-:W-:Y:S02]  /*51b0*/  LEA.HI.SX32 R169, R167, R26.reuse, 0x1b ;  /* 0x0000001aa7a97211 */ /* 0x080fe400078fdaff */
[-C--:B------:R-:W-:Y:S01]  /*51c0*/  LEA.HI.SX32 R167, R65, R26.reuse, 0x1b ;  /* 0x0000001a41a77211 */ /* 0x080fe200078fdaff */
[----:B-----5:R-:W-:Y:S01]  /*51d0*/  STS [R55+0x840], R134 ;  /* 0x0008408637007388 */ /* 0x020fe20000000800 */
[----:B------:R-:W-:-:S03]  /*51e0*/  LEA.HI.SX32 R73, R73, R26, 0x1b ;  /* 0x0000001a49497211 */ /* 0x000fc600078fdaff */
[----:B----4-:R2:W-:Y:S04]  /*51f0*/  STS [R56+0x8c0], R61 ;  /* 0x0008c03d38007388 */ /* 0x0105e80000000800 */
[----:B------:R4:W-:Y:S04]  /*5200*/  STS [R57+0x940], R62 ;  /* 0x0009403e39007388 */ /* 0x0009e80000000800 */
[----:B------:R5:W-:Y:S01]  /*5210*/  STS [R58+0x9c0], R63 ;  /* 0x0009c03f3a007388 */ /* 0x000be20000000800 */
[----:B--2---:R-:W-:Y:S01]  /*5220*/  LEA R61, R169, R60, 0x2 ;  /* 0x0000003ca93d7211 */ /* 0x004fe200078e10ff */
[----:B----4-:R-:W-:Y:S01]  /*5230*/  IMAD R62, R167, 0x4, R60 ;  /* 0x00000004a73e7824 */ /* 0x010fe200078e023c */
[----:B------:R-:W-:-:S02]  /*5240*/  IADD3 R167, R26, 0x100, RZ ;  /* 0x000001001aa77810 */ /* 0x000fc40007ffe0ff */
[----:B-----5:R-:W-:Y:S02]  /*5250*/  LEA R63, R73, R60, 0x2 ;  /* 0x0000003c493f7211 */ /* 0x020fe400078e10ff */
[----:B------:R-:W-:Y:S01]  /*5260*/  IADD3 R73, R26, 0x120, RZ ;  /* 0x000001201a497810 */ /* 0x000fe20007ffe0ff */
[C---:B0-----:R-:W-:Y:S01]  /*5270*/  @P2 FFMA.FTZ R15, R14.reuse, R70, R15 ;  /* 0x000000460e0f2223 */ /* 0x041fe2000001000f */
[-C--:B------:R-:W-:Y:S01]  /*5280*/  LEA.HI.SX32 R169, R167, R26.reuse, 0x1b ;  /* 0x0000001aa7a97211 */ /* 0x080fe200078fdaff */
[----:B-1----:R-:W-:Y:S01]  /*5290*/  @P2 FMUL.FTZ R14, R14, R71 ;  /* 0x000000470e0e2220 */ /* 0x002fe20000410000 */
[----:B------:R-:W-:Y:S01]  /*52a0*/  LEA.HI.SX32 R167, R73, R26, 0x1b ;  /* 0x0000001a49a77211 */ /* 0x000fe200078fdaff */
[----:B---3--:R0:W-:Y:S01]  /*52b0*/  STS [R61+0xa40], R66 ;  /* 0x000a40423d007388 */ /* 0x0081e20000000800 */
[----:B------:R-:W-:-:S03]  /*52c0*/  IADD3 R65, R26, 0xe0, RZ ;  /* 0x000000e01a417810 */ /* 0x000fc60007ffe0ff */
[----:B------:R-:W1:Y:S01]  /*52d0*/  SHFL.UP PT, R70, R15, 0x8, RZ ;  /* 0x050000000f467989 */ /* 0x000e6200000e00ff */
[----:B------:R-:W-:Y:S02]  /*52e0*/  LEA.HI.SX32 R65, R65, R26, 0x1b ;  /* 0x0000001a41417211 */ /* 0x000fe400078fdaff */
[----:B0-----:R-:W-:Y:S02]  /*52f0*/  LEA R66, R167, R60, 0x2 ;  /* 0x0000003ca7427211 */ /* 0x001fe400078e10ff */
[----:B------:R-:W0:Y:S01]  /*5300*/  SHFL.UP PT, R167, R14, 0x8, RZ ;  /* 0x050000000ea77989 */ /* 0x000e2200000e00ff */
[--C-:B------:R-:W-:Y:S01]  /*5310*/  IMAD R64, R65, 0x4, R60.reuse ;  /* 0x0000000441407824 */ /* 0x100fe200078e023c */
[C---:B------:R-:W-:Y:S02]  /*5320*/  IADD3 R65, R26.reuse, 0x140, RZ ;  /* 0x000001401a417810 */ /* 0x040fe40007ffe0ff */
[C---:B------:R-:W-:Y:S01]  /*5330*/  ISETP.GE.AND P2, PT, R26.reuse, 0x8, PT ;  /* 0x000000081a00780c */ /* 0x040fe20003f46270 */
[----:B------:R-:W-:Y:S01]  /*5340*/  VIADD R171, R26, 0x160 ;  /* 0x000001601aab7836 */ /* 0x000fe20000000000 */
[-C--:B------:R-:W-:Y:S01]  /*5350*/  LEA.HI.SX32 R73, R65, R26.reuse, 0x1b ;  /* 0x0000001a41497211 */ /* 0x080fe200078fdaff */
[----:B------:R-:W-:Y:S01]  /*5360*/  IMAD R65, R169, 0x4, R60 ;  /* 0x00000004a9417824 */ /* 0x000fe200078e023c */
[----:B------:R2:W-:Y:S02]  /*5370*/  STS [R62+0xac0], R67 ;  /* 0x000ac0433e007388 */ /* 0x0005e40000000800 */
[----:B------:R-:W-:-:S02]  /*5380*/  LEA.HI.SX32 R171, R171, R26, 0x1b ;  /* 0x0000001aabab7211 */ /* 0x000fc400078fdaff */
[----:B------:R-:W-:Y:S04]  /*5390*/  STS [R63+0xb40], R72 ;  /* 0x000b40483f007388 */ /* 0x000fe80000000800 */
[----:B------:R-:W-:Y:S01]  /*53a0*/  STS [R64+0xbc0], R69 ;  /* 0x000bc04540007388 */ /* 0x000fe20000000800 */
[----:B--2---:R-:W-:-:S03]  /*53b0*/  LEA R67, R73, R60, 0x2 ;  /* 0x0000003c49437211 */ /* 0x004fc600078e10ff */
[----:B------:R-:W-:Y:S01]  /*53c0*/  STS [R65+0xc40], R16 ;  /* 0x000c401041007388 */ /* 0x000fe20000000800 */
[----:B-1----:R-:W-:-:S03]  /*53d0*/  @P2 FFMA.FTZ R15, R14, R70, R15 ;  /* 0x000000460e0f2223 */ /* 0x002fc6000001000f */
[----:B------:R-:W-:Y:S01]  /*53e0*/  STS [R66+0xcc0], R17 ;  /* 0x000cc01142007388 */ /* 0x000fe20000000800 */
[----:B0-----:R-:W-:-:S03]  /*53f0*/  @P2 FMUL.FTZ R14, R14, R167 ;  /* 0x000000a70e0e2220 */ /* 0x001fc60000410000 */
[----:B------:R0:W-:Y:S04]  /*5400*/  STS [R67+0xd40], R68 ;  /* 0x000d404443007388 */ /* 0x0001e80000000800 */
[----:B------:R-:W1:Y:S01]  /*5410*/  SHFL.UP PT, R134, R15, 0x10, RZ ;  /* 0x060000000f867989 */ /* 0x000e6200000e00ff */
[----:B0-----:R-:W-:-:S05]  /*5420*/  LEA R68, R171, R60, 0x2 ;  /* 0x0000003cab447211 */ /* 0x001fca00078e10ff */
[----:B------:R-:W-:Y:S04]  /*5430*/  STS [R68+0xdc0], R137 ;  /* 0x000dc08944007388 */ /* 0x000fe80000000800 */
[----:B------:R-:W0:Y:S01]  /*5440*/  SHFL.UP PT, R137, R14, 0x10, RZ ;  /* 0x060000000e897989 */ /* 0x000e2200000e00ff */
[C---:B------:R-:W-:Y:S01]  /*5450*/  IADD3 R169, R26.reuse, 0x180, RZ ;  /* 0x000001801aa97810 */ /* 0x040fe20007ffe0ff */
[C---:B------:R-:W-:Y:S01]  /*5460*/  VIADD R69, R26.reuse, 0x1c0 ;  /* 0x000001c01a457836 */ /* 0x040fe20000000000 */
[C---:B------:R-:W-:Y:S02]  /*5470*/  IADD3 R71, R26.reuse, 0x1a0, RZ ;  /* 0x000001a01a477810 */ /* 0x040fe40007ffe0ff */
[----:B------:R-:W-:Y:S02]  /*5480*/  IADD3 R73, R26, 0x1e0, RZ ;  /* 0x000001e01a497810 */ /* 0x000fe40007ffe0ff */
[----:B------:R-:W-:-:S02]  /*5490*/  LEA.HI.SX32 R169, R169, R26, 0x1b ;  /* 0x0000001aa9a97211 */ /* 0x000fc400078fdaff */
[-C--:B------:R-:W-:Y:S02]  /*54a0*/  LEA.HI.SX32 R71, R71, R26.reuse, 0x1b ;  /* 0x0000001a47477211 */ /* 0x080fe400078fdaff */
[----:B------:R-:W-:Y:S02]  /*54b0*/  ISETP.GE.AND P2, PT, R26, 0x10, PT ;  /* 0x000000101a00780c */ /* 0x000fe40003f46270 */
[-C--:B------:R-:W-:Y:S02]  /*54c0*/  LEA.HI.SX32 R17, R69, R26.reuse, 0x1b ;  /* 0x0000001a45117211 */ /* 0x080fe400078fdaff */
[----:B------:R-:W-:Y:S01]  /*54d0*/  LEA.HI.SX32 R73, R73, R26, 0x1b ;  /* 0x0000001a49497211 */ /* 0x000fe200078fdaff */
[--C-:B------:R-:W-:Y:S01]  /*54e0*/  IMAD R69, R169, 0x4, R60.reuse ;  /* 0x00000004a9457824 */ /* 0x100fe200078e023c */
[-C--:B------:R-:W-:Y:S02]  /*54f0*/  LEA R71, R71, R60.reuse, 0x2 ;  /* 0x0000003c47477211 */ /* 0x080fe400078e10ff */
[----:B------:R-:W-:Y:S01]  /*5500*/  LEA R72, R17, R60, 0x2 ;  /* 0x0000003c11487211 */ /* 0x000fe200078e10ff */
[--C-:B------:R-:W-:Y:S01]  /*5510*/  IMAD R73, R73, 0x4, R60.reuse ;  /* 0x0000000449497824 */ /* 0x100fe200078e023c */
[----:B------:R-:W-:Y:S01]  /*5520*/  MOV R17, RZ ;  /* 0x000000ff00117202 */ /* 0x000fe20000000f00 */
[----:B------:R-:W-:Y:S01]  /*5530*/  STS [R69+0xe40], R124 ;  /* 0x000e407c45007388 */ /* 0x000fe20000000800 */
[----:B------:R-:W-:Y:S01]  /*5540*/  MOV R16, 0x3f800000 ;  /* 0x3f80000000107802 */ /* 0x000fe20000000f00 */
[----:B------:R-:W-:-:S02]  /*5550*/  IMAD R169, R131, 0x8, R60 ;  /* 0x0000000883a97824 */ /* 0x000fc400078e023c */
[----:B------:R-:W-:Y:S01]  /*5560*/  STS [R71+0xec0], R122 ;  /* 0x000ec07a47007388 */ /* 0x000fe20000000800 */
[----:B-1----:R-:W-:-:S03]  /*5570*/  @P2 FFMA.FTZ R15, R14, R134, R15 ;  /* 0x000000860e0f2223 */ /* 0x002fc6000001000f */
[----:B------:R1:W-:Y:S01]  /*5580*/  STS [R72+0xf40], R19 ;  /* 0x000f401348007388 */ /* 0x0003e20000000800 */
[----:B0-----:R-:W-:-:S03]  /*5590*/  @P2 FMUL.FTZ R14, R14, R137 ;  /* 0x000000890e0e2220 */ /* 0x001fc60000410000 */
[----:B------:R-:W-:Y:S01]  /*55a0*/  STS [R73+0xfc0], R18 ;  /* 0x000fc01249007388 */ /* 0x000fe20000000800 */
[----:B------:R-:W-:-:S03]  /*55b0*/  NOP ;  /* 0x0000000000007918 */ /* 0x000fc60000000000 */
[----:B------:R-:W0:Y:S01]  /*55c0*/  @!P0 LDS.64 R16, [R169+0x10a0] ;  /* 0x0010a000a9108984 */ /* 0x000e220000000a00 */
[C---:B-1----:R-:W-:Y:S02]  /*55d0*/  SHF.L.U32 R19, R26.reuse, 0x4, RZ ;  /* 0x000000041a137819 */ /* 0x042fe400000006ff */
[----:B------:R-:W-:Y:S02]  /*55e0*/  ISETP.NE.AND P2, PT, R26, 0x1f, PT ;  /* 0x0000001f1a00780c */ /* 0x000fe40003f45270 */
[----:B------:R-:W-:-:S04]  /*55f0*/  LEA.HI.SX32 R19, R19, R19, 0x1b ;  /* 0x0000001313137211 */ /* 0x000fc800078fdaff */
[----:B------:R-:W-:-:S05]  /*5600*/  LEA R70, R19, R60, 0x2 ;  /* 0x0000003c13467211 */ /* 0x000fca00078e10ff */
        /* <DEDUP_REMOVED lines=16> */
[----:B------:R-:W-:Y:S01]  /*5710*/  @!P2 STS.64 [R60+0x1080], R14 ;  /* 0x0010800e3c00a388 */ /* 0x000fe20000000a00 */
[----:B------:R-:W-:Y:S01]  /*5720*/  BAR.SYNC.DEFER_BLOCKING 0x0 ;  /* 0x0000000000007b1d */ /* 0x000fe20000010000 */
[----:B------:R-:W-:-:S13]  /*5730*/  ISETP.NE.AND P3, PT, R26, RZ, PT ;  /* 0x000000ff1a00720c */ /* 0x000fda0003f65270 */
[----:B0-----:R-:W-:Y:S04]  /*5740*/  @!P3 STS.64 [R60+0x1090], R16 ;  /* 0x001090103c00b388 */ /* 0x001fe80000000a00 */
        /* <DEDUP_REMOVED lines=33> */
.L_x_4204:
[----:B------:R-:W-:Y:S05]  /*5960*/  BSYNC B0 ;  /* 0x0000000000007941 */ /* 0x000fea0003800000 */
.L_x_4203:
        /* <DEDUP_REMOVED lines=24> */
.L_x_4202:
[----:B------:R-:W-:Y:S01]  /*5af0*/  BAR.SYNC.DEFER_BLOCKING 0x0 ;  /* 0x0000000000007b1d */ /* 0x000fe20000010000 */
[----:B------:R-:W-:-:S07]  /*5b00*/  ISETP.NE.AND P0, PT, R24, RZ, PT ;  /* 0x000000ff1800720c */ /* 0x000fce0003f05270 */
[----:B0-----:R-:W0:Y:S01]  /*5b10*/  LDC.64 R14, c[0x0][0x2b0] ;  /* 0x0000ac00ff0e7b82 */ /* 0x001e220000000a00 */
[----:B------:R-:W-:Y:S01]  /*5b20*/  BSSY B0, `(.L_x_4206) ;  /* 0x0000039000007945 */ /* 0x000fe20003800000 */
[----:B------:R-:W-:Y:S04]  /*5b30*/  STS [R70], R127 ;  /* 0x0000007f46007388 */ /* 0x000fe80000000800 */
[----:B------:R-:W-:Y:S01]  /*5b40*/  STS [R70+0x4], R125 ;  /* 0x0000047d46007388 */ /* 0x000fe20000000800 */
[----:B0-----:R-:W-:-:S03]  /*5b50*/  IMAD R12, R14, UR13, RZ ;  /* 0x0000000d0e0c7c24 */ /* 0x001fc6000f8e02ff */
[----:B------:R-:W-:Y:S01]  /*5b60*/  STS [R70+0x8], R123 ;  /* 0x0000087b46007388 */ /* 0x000fe20000000800 */
[----:B------:R-:W-:-:S03]  /*5b70*/  IMAD.WIDE.U32 R10, R14, UR12, RZ ;  /* 0x0000000c0e0a7c25 */ /* 0x000fc6000f8e00ff */
[----:B------:R-:W-:Y:S01]  /*5b80*/  STS [R70+0xc], R121 ;  /* 0x00000c7946007388 */ /* 0x000fe20000000800 */
[----:B------:R-:W-:-:S03]  /*5b90*/  IMAD R15, R15, UR12, R12 ;  /* 0x0000000c0f0f7c24 */ /* 0x000fc6000f8e020c */
[----:B------:R-:W-:Y:S01]  /*5ba0*/  STS [R70+0x10], R119 ;  /* 0x0000107746007388 */ /* 0x000fe20000000800 */
[----:B------:R-:W-:-:S03]  /*5bb0*/  IMAD.IADD R87, R11, 0x1, R15 ;  /* 0x000000010b577824 */ /* 0x000fc600078e020f */
        /* <DEDUP_REMOVED lines=42> */
[----:B------:R-:W-:-:S03]  /*5e60*/  ULDC.64 UR4, c[0x0][0x308] ;  /* 0x0000c20000047ab9 */ /* 0x000fc60000000a00 */
[----:B------:R-:W-:Y:S01]  /*5e70*/  IMAD.IADD R13, R13, 0x1, R59 ;  /* 0x000000010d0d7824 */ /* 0x000fe200078e023b */
[----:B------:R-:W-:-:S04]  /*5e80*/  LEA R14, P0, R12, UR4, 0x2 ;  /* 0x000000040c0e7c11 */ /* 0x000fc8000f8010ff */
[----:B------:R-:W-:-:S05]  /*5e90*/  LEA.HI.X R15, R12, UR5, R13, 0x2, P0 ;  /* 0x000000050c0f7c11 */ /* 0x000fca00080f140d */
[----:B------:R0:W-:Y:S04]  /*5ea0*/  STG.E desc[UR14][R14.64], R55 ;  /* 0x000000370e007986 */ /* 0x0001e8000c10190e */
.L_x_4207:
[----:B------:R-:W-:Y:S05]  /*5eb0*/  BSYNC B0 ;  /* 0x0000000000007941 */ /* 0x000fea0003800000 */
.L_x_4206:
        /* <DEDUP_REMOVED lines=46> */
[----:B0-----:R-:W-:Y:S01]  /*61a0*/  IADD3 R77, P1, R2, 0x800, RZ ;  /* 0x00000800024d7810 */ /* 0x001fe20007f3e0ff */
[----:B------:R-:W-:Y:S02]  /*61b0*/  IMAD.X R13, RZ, RZ, R5, P2 ;  /* 0x000000ffff0d7224 */ /* 0x000fe400010e0605 */
        /* <DEDUP_REMOVED lines=9> */
.L_x_4209:
        /* <DEDUP_REMOVED lines=11> */
.L_x_5278:


//--------------------- .text._Z25selective_scan_fwd_kernelI32Selective_Scan_fwd_kernel_traitsILi32ELi16ELi1ELb0ELb1ELb1ELb1EffEEv13SSMParamsBase --------------------------
	.section	.text._Z25selective_scan_fwd_kernelI32Selective_Scan_fwd_kernel_traitsILi32ELi16ELi1ELb0ELb1ELb1ELb1EffEEv13SSMParamsBase,"ax",@progbits
	.align	128
        .global         _Z25selective_scan_fwd_kernelI32Selective_Scan_fwd_kernel_traitsILi32ELi16ELi1ELb0ELb1ELb1ELb1EffEEv13SSMParamsBase
        .type           _Z25selective_scan_fwd_kernelI32Selective_Scan_fwd_kernel_traitsILi32ELi16ELi1ELb0ELb1ELb1ELb1EffEEv13SSMParamsBase,@function
        .size           _Z25selective_scan_fwd_kernelI32Selective_Scan_fwd_kernel_traitsILi32ELi16ELi1ELb0ELb1ELb1ELb1EffEEv13SSMParamsBase,(.L_x_5279 - _Z25selective_scan_fwd_kernelI32Selective_Scan_fwd_kernel_traitsILi32ELi16ELi1ELb0ELb1ELb1ELb1EffEEv13SSMParamsBase)
        .other          _Z25selective_scan_fwd_kernelI32Selective_Scan_fwd_kernel_traitsILi32ELi16ELi1ELb0ELb1ELb1ELb1EffEEv13SSMParamsBase,@"STO_CUDA_ENTRY STV_DEFAULT"
_Z25selective_scan_fwd_kernelI32Selective_Scan_fwd_kernel_traitsILi32ELi16ELi1ELb0ELb1ELb1ELb1EffEEv13SSMParamsBase:
.text._Z25selective_scan_fwd_kernelI32Selective_Scan_fwd_kernel_traitsILi32ELi16ELi1ELb0ELb1ELb1ELb1EffEEv13SSMParamsBase:
[----:B------:R-:W-:Y:S08]  /*0000*/  LDC R1, c[0x0][0x28] ;  /* 0x00000a00ff017b82 */ /* 0x000ff00000000800 */
[----:B------:R-:W0:Y:S01]  /*0010*/  LDC R11, c[0x0][0x228] ;  /* 0x00008a00ff0b7b82 */ /* 0x000e220000000800 */
[----:B------:R-:W1:Y:S01]  /*0020*/  S2R R0, SR_CTAID.Y ;  /* 0x0000000000007919 */ /* 0x000e620000002600 */
[----:B------:R-:W-:Y:S01]  /*0030*/  HFMA2.MMA R21, -RZ, RZ, 0, 0 ;  /* 0x00000000ff157435 */ /* 0x000fe200000001ff */
[----:B------:R-:W-:Y:S01]  /*0040*/  ULDC.64 UR12, c[0x0][0x208] ;  /* 0x00008200000c7ab9 */ /* 0x000fe20000000a00 */
[----:B------:R-:W-:Y:S01]  /*0050*/  MOV R22, RZ ;  /* 0x000000ff00167202 */ /* 0x000fe20000000f00 */
        /* <DEDUP_REMOVED lines=21> */
[----:B---3--:R-:W-:Y:S01]  /*01b0*/  VIADD R6, R8, 0xffffffe ;  /* 0x0ffffffe08067836 */ /* 0x008fe20000000000 */
[----:B------:R-:W-:-:S03]  /*01c0*/  @P1 LEA.HI.X R5, R0, R5, R20, 0x2, P3 ;  /* 0x0000000500051211 */ /* 0x000fc600018f1414 */
[----:B------:R3:W2:Y:S02]  /*01d0*/  F2I.FTZ.U32.TRUNC.NTZ R7, R6 ;  /* 0x0000000600077305 */ /* 0x0006a4000021f000 */
[----:B------:R2:W5:Y:S01]  /*01e0*/  @P1 LDG.E R22, desc[UR12][R4.64] ;  /* 0x0000000c04161981 */ /* 0x000562000c1e1900 */
[----:B---3--:R-:W-:Y:S01]  /*01f0*/  HFMA2.MMA R6, -RZ, RZ, 0, 0 ;  /* 0x00000000ff067435 */ /* 0x008fe200000001ff */
[----:B--2---:R-:W-:Y:S01]  /*0200*/  IABS R2, R0 ;  /* 0x0000000000027213 */ /* 0x004fe20000000000 */
[----:B------:R-:W2:Y:S01]  /*0210*/  LDC.64 R4, c[0x0][0x258] ;  /* 0x00009600ff047b82 */ /* 0x000ea20000000a00 */
[----:B------:R-:W-:-:S05]  /*0220*/  IADD3 R10, RZ, -R7, RZ ;  /* 0x80000007ff0a7210 */ /* 0x000fca0007ffe0ff */
[----:B------:R-:W-:-:S04]  /*0230*/  IMAD R3, R10, R9, RZ ;  /* 0x000000090a037224 */ /* 0x000fc800078e02ff */
[----:B------:R-:W-:-:S06]  /*0240*/  IMAD.HI.U32 R7, R7, R3, R6 ;  /* 0x0000000307077227 */ /* 0x000fcc00078e0006 */
[----:B------:R-:W-:-:S04]  /*0250*/  IMAD.HI.U32 R7, R7, R2, RZ ;  /* 0x0000000207077227 */ /* 0x000fc800078e00ff */
[----:B------:R-:W-:-:S04]  /*0260*/  IMAD.MOV R3, RZ, RZ, -R7 ;  /* 0x000000ffff037224 */ /* 0x000fc800078e0a07 */
        /* <DEDUP_REMOVED lines=9> */
[----:B------:R-:W-:Y:S01]  /*0300*/  @P0 VIADD R7, R7, 0x1 ;  /* 0x0000000107070836 */ /* 0x000fe20000000000 */
[----:B0-----:R-:W-:Y:S01]  /*0310*/  ISETP.GE.AND P0, PT, R25, 0x1, PT ;  /* 0x000000011900780c */ /* 0x001fe20003f06270 */
[----:B------:R-:W-:-:S04]  /*0320*/  UIMAD UR6, UR15, UR8, URZ ;  /* 0x000000080f0672a4 */ /* 0x000fc8000f8e023f */
[----:B------:R-:W-:Y:S02]  /*0330*/  @!P2 IADD3 R7, -R7, RZ, RZ ;  /* 0x000000ff0707a210 */ /* 0x000fe40007ffe1ff */
[----:B------:R-:W-:Y:S01]  /*0340*/  @!P1 LOP3.LUT R7, RZ, R11, RZ, 0x33, !PT ;  /* 0x0000000bff079212 */ /* 0x000fe200078e33ff */
[----:B------:R-:W-:Y:S02]  /*0350*/  UIMAD.WIDE.U32 UR4, UR14, UR8, URZ ;  /* 0x000000080e0472a5 */ /* 0x000fe4000f8e003f */
[----:B------:R-:W-:Y:S01]  /*0360*/  UIMAD UR8, UR14, UR9, UR6 ;  /* 0x000000090e0872a4 */ /* 0x000fe2000f8e0206 */
[----:B------:R-:W-:Y:S01]  /*0370*/  SHF.R.S32.HI R3, RZ, 0x1f, R7 ;  /* 0x0000001fff037819 */ /* 0x000fe20000011407 */
[----:B------:R-:W-:-:S04]  /*0380*/  UIMAD UR9, UR15, UR10, URZ ;  /* 0x0000000a0f0972a4 */ /* 0x000fc8000f8e023f */
[----:B--2---:R-:W-:Y:S01]  /*0390*/  IMAD R2, R3, R4, RZ ;  /* 0x0000000403027224 */ /* 0x004fe200078e02ff */
[----:B-1--4-:R-:W-:Y:S07]  /*03a0*/  @!P0 EXIT ;  /* 0x000000000000894d */ /* 0x012fee0003800000 */
[----:B------:R-:W0:Y:S01]  /*03b0*/  S2R R24, SR_TID.X ;  /* 0x0000000000187919 */ /* 0x000e220000002100 */
[----:B------:R-:W1:Y:S01]  /*03c0*/  LDC R17, c[0x0][0x214] ;  /* 0x00008500ff117b82 */ /* 0x000e620000000800 */
[----:B------:R-:W-:Y:S01]  /*03d0*/  UIMAD.WIDE.U32 UR6, UR14, UR10, URZ ;  /* 0x0000000a0e0672a5 */ /* 0x000fe2000f8e003f */
[----:B------:R-:W-:Y:S01]  /*03e0*/  IMAD R11, R7, R5, R2 ;  /* 0x00000005070b7224 */ /* 0x000fe200078e0202 */
[----:B------:R-:W-:Y:S01]  /*03f0*/  UIMAD UR9, UR14, UR11, UR9 ;  /* 0x0000000b0e0972a4 */ /* 0x000fe2000f8e0209 */
[----:B------:R-:W-:Y:S01]  /*0400*/  IMAD R2, R3, R52, RZ ;  /* 0x0000003403027224 */ /* 0x000fe200078e02ff */
[----:B------:R-:W-:Y:S02]  /*0410*/  UIADD3 UR5, UR5, UR8, URZ ;  /* 0x0000000805057290 */ /* 0x000fe4000fffe03f */
[----:B------:R-:W-:Y:S01]  /*0420*/  UIADD3 UR7, UR7, UR9, URZ ;  /* 0x0000000907077290 */ /* 0x000fe2000fffe03f */
[----:B------:R-:W2:Y:S01]  /*0430*/  LDC.64 R18, c[0x0][0x280] ;  /* 0x0000a000ff127b82 */ /* 0x000ea20000000a00 */
[----:B------:R-:W-:Y:S01]  /*0440*/  ULDC.64 UR10, c[0x0][0x288] ;  /* 0x0000a200000a7ab9 */ /* 0x000fe20000000a00 */
[----:B------:R-:W-:-:S02]  /*0450*/  IMAD R53, R7, R53, R2 ;  /* 0x0000003507357224 */ /* 0x000fc400078e0202 */
[----:B------:R-:W-:Y:S01]  /*0460*/  IMAD.WIDE.U32 R4, R7, R4, UR4 ;  /* 0x0000000407047e25 */ /* 0x000fe2000f8e0004 */
[----:B------:R-:W-:-:S03]  /*0470*/  ULDC.64 UR4, c[0x0][0x298] ;  /* 0x0000a60000047ab9 */ /* 0x000fc60000000a00 */
[----:B------:R-:W3:Y:S01]  /*0480*/  LDC.64 R26, c[0x0][0x290] ;  /* 0x0000a400ff1a7b82 */ /* 0x000ee20000000a00 */
[----:B------:R-:W-:Y:S01]  /*0490*/  IMAD R3, R20, UR10, RZ ;  /* 0x0000000a14037c24 */ /* 0x000fe2000f8e02ff */
[----:B------:R-:W-:Y:S01]  /*04a0*/  LEA R50, P0, R4, R12, 0x2 ;  /* 0x0000000c04327211 */ /* 0x000fe200078010ff */
[----:B------:R-:W-:Y:S01]  /*04b0*/  IMAD.WIDE.U32 R6, R7, R52, UR6 ;  /* 0x0000000607067e25 */ /* 0x000fe2000f8e0034 */
[----:B------:R-:W-:Y:S01]  /*04c0*/  IADD3 R52, R5, R11, RZ ;  /* 0x0000000b05347210 */ /* 0x000fe20007ffe0ff */
[----:B------:R-:W-:Y:S02]  /*04d0*/  ULDC.64 UR6, c[0x0][0x2f0] ;  /* 0x0000bc0000067ab9 */ /* 0x000fe40000000a00 */
[----:B------:R-:W-:Y:S01]  /*04e0*/  IMAD R5, R20, UR4, RZ ;  /* 0x0000000414057c24 */ /* 0x000fe2000f8e02ff */
[----:B------:R-:W-:Y:S01]  /*04f0*/  LEA R51, P1, R6, R14, 0x2 ;  /* 0x0000000e06337211 */ /* 0x000fe200078210ff */
[----:B------:R-:W-:Y:S01]  /*0500*/  IMAD R9, R0, UR11, R3 ;  /* 0x0000000b00097c24 */ /* 0x000fe2000f8e0203 */
[----:B------:R-:W-:Y:S01]  /*0510*/  LEA.HI.X R52, R4, R13, R52, 0x2, P0 ;  /* 0x0000000d04347211 */ /* 0x000fe200000f1434 */
[----:B------:R-:W-:-:S02]  /*0520*/  IMAD.IADD R53, R7, 0x1, R53 ;  /* 0x0000000107357824 */ /* 0x000fc400078e0235 */
[----:B------:R-:W-:Y:S01]  /*0530*/  IMAD.WIDE.U32 R2, R0, UR10, RZ ;  /* 0x0000000a00027c25 */ /* 0x000fe2000f8e00ff */
[----:B0-----:R-:W-:-:S03]  /*0540*/  LOP3.LUT R23, R24, 0x1f, RZ, 0xc0, !PT ;  /* 0x0000001f18177812 */ /* 0x001fc600078ec0ff */
[----:B------:R-:W-:Y:S01]  /*0550*/  IMAD R7, R0, UR5, R5 ;  /* 0x0000000500077c24 */ /* 0x000fe2000f8e0205 */
[----:B------:R-:W-:Y:S01]  /*0560*/  LEA.HI.X R53, R6, R15, R53, 0x2, P1 ;  /* 0x0000000f06357211 */ /* 0x000fe200008f1435 */
[----:B------:R-:W-:Y:S01]  /*0570*/  IMAD.WIDE.U32 R4, R0, UR4, RZ ;  /* 0x0000000400047c25 */ /* 0x000fe2000f8e00ff */
[----:B------:R-:W-:Y:S01]  /*0580*/  IADD3 R3, R3, R9, RZ ;  /* 0x0000000903037210 */ /* 0x000fe20007ffe0ff */
[----:B------:R-:W-:Y:S01]  /*0590*/  ULDC.64 UR4, c[0x0][0x230] ;  /* 0x00008c0000047ab9 */ /* 0x000fe20000000a00 */
[----:B------:R-:W-:Y:S01]  /*05a0*/  SHF.L.U32 R10, R24, 0x4, RZ ;  /* 0x00000004180a7819 */ /* 0x000fe200000006ff */
[----:B-1----:R-:W-:Y:S02]  /*05b0*/  IMAD R6, R17, UR14, R0 ;  /* 0x0000000e11067c24 */ /* 0x002fe4000f8e0200 */
[----:B------:R-:W-:Y:S01]  /*05c0*/  IMAD.IADD R5, R5, 0x1, R7 ;  /* 0x0000000105057824 */ /* 0x000fe200078e0207 */
[----:B------:R-:W-:Y:S01]  /*05d0*/  LOP3.LUT R8, R23, 0xfffffe00, R10, 0xf8, !PT ;  /* 0xfffffe0017087812 */ /* 0x000fe200078ef80a */
[----:B------:R-:W-:Y:S01]  /*05e0*/  IMAD R25, R6, R25, RZ ;  /* 0x0000001906197224 */ /* 0x000fe200078e02ff */
[----:B------:R-:W-:Y:S01]  /*05f0*/  IADD3 R30, R10, 0x2, RZ ;  /* 0x000000020a1e7810 */ /* 0x000fe20007ffe0ff */
[----:B--2---:R-:W-:Y:S01]  /*0600*/  IMAD.WIDE.U32 R2, R18, UR14, R2 ;  /* 0x0000000e12027c25 */ /* 0x004fe2000f8e0002 */
[----:B------:R-:W-:-:S02]  /*0610*/  SHF.R.S32.HI R9, RZ, 0x1f, R8 ;  /* 0x0000001fff097819 */ /* 0x000fc40000011408 */
[----:B------:R-:W-:Y:S01]  /*0620*/  IADD3 R31, R10, 0x3, RZ ;  /* 0x000000030a1f7810 */ /* 0x000fe20007ffe0ff */
[----:B------:R-:W-:Y:S01]  /*0630*/  IMAD R12, R18, UR15, RZ ;  /* 0x0000000f120c7c24 */ /* 0x000fe2000f8e02ff */
[----:B------:R-:W-:Y:S01]  /*0640*/  IADD3 R13, P0, R8, R2, RZ ;  /* 0x00000002080d7210 */ /* 0x000fe20007f1e0ff */
[----:B---3--:R-:W-:Y:S01]  /*0650*/  IMAD.WIDE.U32 R4, R26, UR14, R4 ;  /* 0x0000000e1a047c25 */ /* 0x008fe2000f8e0004 */
[C---:B------:R-:W-:Y:S02]  /*0660*/  IADD3 R33, R10.reuse, 0x5, RZ ;  /* 0x000000050a217810 */ /* 0x040fe40007ffe0ff */
[----:B------:R-:W-:Y:S01]  /*0670*/  IADD3 R34, R10, 0xe, RZ ;  /* 0x0000000e0a227810 */ /* 0x000fe20007ffe0ff */
[----:B------:R-:W-:Y:S01]  /*0680*/  IMAD R6, R26, UR15, RZ ;  /* 0x0000000f1a067c24 */ /* 0x000fe2000f8e02ff */
[C---:B------:R-:W-:Y:S01]  /*0690*/  IADD3 R79, P1, R8.reuse, R4, RZ ;  /* 0x00000004084f7210 */ /* 0x040fe20007f3e0ff */
[----:B------:R-:W0:Y:S01]  /*06a0*/  S2R R26, SR_LANEID ;  /* 0x00000000001a7919 */ /* 0x000e220000000000 */
[----:B------:R-:W-:Y:S01]  /*06b0*/  IMAD R7, R19, UR14, R12 ;  /* 0x0000000e13077c24 */ /* 0x000fe2000f8e020c */
[----:B------:R-:W-:Y:S01]  /*06c0*/  LOP3.LUT R55, R8, 0x20, RZ, 0xfc, !PT ;  /* 0x0000002008377812 */ /* 0x000fe200078efcff */
[----:B------:R-:W-:Y:S01]  /*06d0*/  VIADD R28, R10, 0x1 ;  /* 0x000000010a1c7836 */ /* 0x000fe20000000000 */
[----:B------:R-:W-:Y:S01]  /*06e0*/  LOP3.LUT R36, R8, 0x40, RZ, 0xfc, !PT ;  /* 0x0000004008247812 */ /* 0x000fe200078efcff */
[----:B------:R-:W-:Y:S01]  /*06f0*/  VIADD R32, R10, 0x4 ;  /* 0x000000040a207836 */ /* 0x000fe20000000000 */
[----:B------:R-:W-:Y:S01]  /*0700*/  IADD3.X R2, R9, R3, R7, P0, !PT ;  /* 0x0000000309027210 */ /* 0x000fe200007fe407 */
[----:B------:R-:W-:Y:S01]  /*0710*/  IMAD R7, R27, UR14, R6 ;  /* 0x0000000e1b077c24 */ /* 0x000fe2000f8e0206 */
[C---:B------:R-:W-:Y:S01]  /*0720*/  LEA R12, P0, R13.reuse, UR6, 0x2 ;  /* 0x000000060d0c7c11 */ /* 0x040fe2000f8010ff */
[----:B------:R-:W-:Y:S01]  /*0730*/  IMAD R3, R20, UR4, RZ ;  /* 0x0000000414037c24 */ /* 0x000fe2000f8e02ff */
[----:B------:R-:W-:Y:S01]  /*0740*/  MOV R27, RZ ;  /* 0x000000ff001b7202 */ /* 0x000fe20000000f00 */
[----:B------:R-:W-:Y:S01]  /*0750*/  VIADD R35, R10, 0xf ;  /* 0x0000000f0a237836 */ /* 0x000fe20000000000 */
[----:B------:R-:W-:Y:S01]  /*0760*/  LEA.HI.X R13, R13, UR7, R2, 0x2, P0 ;  /* 0x000000070d0d7c11 */ /* 0x000fe200080f1402 */
[----:B------:R-:W-:Y:S01]  /*0770*/  ULDC.64 UR6, c[0x0][0x2f8] ;  /* 0x0000be0000067ab9 */ /* 0x000fe20000000a00 */
[----:B------:R-:W-:Y:S01]  /*0780*/  IADD3.X R4, R9, R5, R7, P1, !PT ;  /* 0x0000000509047210 */ /* 0x000fe20000ffe407 */
[C---:B------:R-:W-:Y:S01]  /*0790*/  IMAD R3, R0.reuse, UR5, R3 ;  /* 0x0000000500037c24 */ /* 0x040fe2000f8e0203 */
[----:B------:R-:W-:Y:S01]  /*07a0*/  LEA R76, P0, R79, UR6, 0x2 ;  /* 0x000000064f4c7c11 */ /* 0x000fe2000f8010ff */
[----:B------:R-:W-:Y:S01]  /*07b0*/  IMAD.WIDE.U32 R6, R0, UR4, RZ ;  /* 0x0000000400067c25 */ /* 0x000fe2000f8e00ff */
[----:B------:R-:W-:Y:S01]  /*07c0*/  ULDC UR4, c[0x0][0x21c] ;  /* 0x0000870000047ab9 */ /* 0x000fe20000000800 */
[----:B------:R-:W-:-:S02]  /*07d0*/  LOP3.LUT R37, R8, 0x60, RZ, 0xfc, !PT ;  /* 0x0000006008257812 */ /* 0x000fc400078efcff */
[----:B------:R-:W-:Y:S01]  /*07e0*/  LEA.HI.X R79, R79, UR7, R4, 0x2, P0 ;  /* 0x000000074f4f7c11 */ /* 0x000fe200080f1404 */
[----:B------:R-:W-:Y:S01]  /*07f0*/  IMAD R25, R25, UR4, RZ ;  /* 0x0000000419197c24 */ /* 0x000fe2000f8e02ff */
[----:B------:R-:W-:Y:S02]  /*0800*/  IADD3 R29, R7, R3, RZ ;  /* 0x00000003071d7210 */ /* 0x000fe40007ffe0ff */
        /* <DEDUP_REMOVED lines=12> */
.L_x_4250:
[----:B0-----:R-:W0:Y:S01]  /*08d0*/  LDC R2, c[0x0][0x218] ;  /* 0x00008600ff027b82 */ /* 0x001e220000000800 */
[----:B------:R-:W-:Y:S02]  /*08e0*/  MOV R4, R12 ;  /* 0x0000000c00047202 */ /* 0x000fe40000000f00 */
[----:B------:R-:W-:Y:S01]  /*08f0*/  MOV R5, R13 ;  /* 0x0000000d00057202 */ /* 0x000fe20000000f00 */
        /* <DEDUP_REMOVED lines=55> */
[C---:B------:R-:W-:Y:S02]  /*0c70*/  IADD3 R71, R26.reuse, 0x120, RZ ;  /* 0x000001201a477810 */ /* 0x040fe40007ffe0ff */
[----:B0-----:R-:W-:Y:S02]  /*0c80*/  LEA R68, R57, R68, 0x18 ;  /* 0x0000004439447211 */ /* 0x001fe400078ec0ff */
[----:B------:R-:W-:Y:S02]  /*0c90*/  LEA.HI.SX32 R57, R26, R26, 0x1b ;  /* 0x0000001a1a397211 */ /* 0x000fe400078fdaff */
[-C--:B------:R-:W-:Y:S01]  /*0ca0*/  LEA R54, R59, R68.reuse, 0x2 ;  /* 0x000000443b367211 */ /* 0x080fe200078e10ff */
[----:B------:R-:W-:Y:S01]  /*0cb0*/  IMAD R56, R61, 0x4, R68 ;  /* 0x000000043d387824 */ /* 0x000fe200078e0244 */
[----:B------:R-:W-:-:S02]  /*0cc0*/  LEA R57, R57, R68, 0x2 ;  /* 0x0000004439397211 */ /* 0x000fc400078e10ff */
[-C--:B------:R-:W-:Y:S01]  /*0cd0*/  LEA R59, R63, R68.reuse, 0x2 ;  /* 0x000000443f3b7211 */ /* 0x080fe200078e10ff */
[----:B------:R-:W-:Y:S01]  /*0ce0*/  IMAD R60, R69, 0x4, R68 ;  /* 0x00000004453c7824 */ /* 0x000fe200078e0244 */
[C---:B------:R-:W-:Y:S01]  /*0cf0*/  IADD3 R63, R26.reuse, 0xc0, RZ ;  /* 0x000000c01a3f7810 */ /* 0x040fe20007ffe0ff */
[C---:B------:R-:W-:Y:S01]  /*0d00*/  VIADD R69, R26.reuse, 0x100 ;  /* 0x000001001a457836 */ /* 0x040fe20000000000 */
[----:B------:R-:W-:Y:S02]  /*0d10*/  LEA R61, R67, R68, 0x2 ;  /* 0x00000044433d7211 */ /* 0x000fe400078e10ff */
[----:B------:R-:W-:Y:S02]  /*0d20*/  IADD3 R67, R26, 0xe0, RZ ;  /* 0x000000e01a437810 */ /* 0x000fe40007ffe0ff */
[-C--:B------:R-:W-:Y:S02]  /*0d30*/  LEA.HI.SX32 R63, R63, R26.reuse, 0x1b ;  /* 0x0000001a3f3f7211 */ /* 0x080fe400078fdaff */
[----:B------:R-:W-:-:S02]  /*0d40*/  LEA.HI.SX32 R67, R67, R26, 0x1b ;  /* 0x0000001a43437211 */ /* 0x000fc400078fdaff */
[-C--:B------:R-:W-:Y:S02]  /*0d50*/  LEA.HI.SX32 R69, R69, R26.reuse, 0x1b ;  /* 0x0000001a45457211 */ /* 0x080fe400078fdaff */
[----:B------:R-:W-:Y:S01]  /*0d60*/  LEA.HI.SX32 R71, R71, R26, 0x1b ;  /* 0x0000001a47477211 */ /* 0x000fe200078fdaff */
[--C-:B------:R-:W-:Y:S01]  /*0d70*/  IMAD R62, R63, 0x4, R68.reuse ;  /* 0x000000043f3e7824 */ /* 0x100fe200078e0244 */
[C---:B------:R-:W-:Y:S02]  /*0d80*/  IADD3 R73, R26.reuse, 0x140, RZ ;  /* 0x000001401a497810 */ /* 0x040fe40007ffe0ff */
[-C--:B------:R-:W-:Y:S01]  /*0d90*/  LEA R63, R67, R68.reuse, 0x2 ;  /* 0x00000044433f7211 */ /* 0x080fe200078e10ff */
[----:B------:R-:W-:Y:S01]  /*0da0*/  IMAD R66, R71, 0x4, R68 ;  /* 0x0000000447427824 */ /* 0x000fe200078e0244 */
[----:B------:R-:W-:Y:S01]  /*0db0*/  LEA R67, R69, R68, 0x2 ;  /* 0x0000004445437211 */ /* 0x000fe200078e10ff */
[----:B------:R-:W-:Y:S01]  /*0dc0*/  VIADD R71, R26, 0x1e0 ;  /* 0x000001e01a477836 */ /* 0x000fe20000000000 */
[----:B------:R-:W-:-:S02]  /*0dd0*/  LEA.HI.SX32 R73, R73, R26, 0x1b ;  /* 0x0000001a49497211 */ /* 0x000fc400078fdaff */
[----:B------:R-:W-:Y:S02]  /*0de0*/  IADD3 R69, R26, 0x1c0, RZ ;  /* 0x000001c01a457810 */ /* 0x000fe40007ffe0ff */
[----:B------:R-:W-:Y:S02]  /*0df0*/  LEA R64, R73, R68, 0x2 ;  /* 0x0000004449407211 */ /* 0x000fe400078e10ff */
        /* <DEDUP_REMOVED lines=10> */
[----:B------:R-:W-:Y:S02]  /*0ea0*/  CS2R R82, SRZ ;  /* 0x0000000000527805 */ /* 0x000fe4000001ff00 */
[----:B------:R-:W-:Y:S01]  /*0eb0*/  MOV R98, RZ ;  /* 0x000000ff00627202 */ /* 0x000fe20000000f00 */
[----:B------:R-:W-:Y:S02]  /*0ec0*/  HFMA2.MMA R85, -RZ, RZ, 0, 0 ;  /* 0x00000000ff557435 */ /* 0x000fe400000001ff */
[----:B------:R-:W-:Y:S01]  /*0ed0*/  HFMA2.MMA R102, -RZ, RZ, 0, 0 ;  /* 0x00000000ff667435 */ /* 0x000fe200000001ff */
[----:B------:R-:W-:Y:S01]  /*0ee0*/  IMAD.MOV.U32 R100, RZ, RZ, RZ ;  /* 0x000000ffff647224 */ /* 0x000fe200078e00ff */
[----:B------:R-:W-:Y:S01]  /*0ef0*/  MOV R87, RZ ;  /* 0x000000ff00577202 */ /* 0x000fe20000000f00 */
[----:B--2---:R-:W-:Y:S04]  /*0f00*/  STS [R57], R2 ;  /* 0x0000000239007388 */ /* 0x004fe80000000800 */
[----:B---3--:R0:W-:Y:S04]  /*0f10*/  STS [R54+0x80], R3 ;  /* 0x0000800336007388 */ /* 0x0081e80000000800 */
[----:B------:R1:W-:Y:S04]  /*0f20*/  STS [R56+0x100], R11 ;  /* 0x0001000b38007388 */ /* 0x0003e80000000800 */
[----:B----4-:R-:W-:Y:S01]  /*0f30*/  STS [R59+0x180], R10 ;  /* 0x0001800a3b007388 */ /* 0x010fe20000000800 */
[----:B0-----:R-:W-:-:S03]  /*0f40*/  IADD3 R3, R26, 0x160, RZ ;  /* 0x000001601a037810 */ /* 0x001fc60007ffe0ff */
[----:B------:R-:W-:Y:S01]  /*0f50*/  STS [R61+0x200], R12 ;  /* 0x0002000c3d007388 */ /* 0x000fe20000000800 */
[----:B-1----:R-:W-:-:S03]  /*0f60*/  VIADD R11, R26, 0x180 ;  /* 0x000001801a0b7836 */ /* 0x002fc60000000000 */
[----:B------:R0:W-:Y:S01]  /*0f70*/  STS [R60+0x280], R13 ;  /* 0x0002800d3c007388 */ /* 0x0001e20000000800 */
[-C--:B------:R-:W-:Y:S02]  /*0f80*/  LEA.HI.SX32 R3, R3, R26.reuse, 0x1b ;  /* 0x0000001a03037211 */ /* 0x080fe400078fdaff */
[----:B------:R-:W-:Y:S01]  /*0f90*/  LEA.HI.SX32 R11, R11, R26, 0x1b ;  /* 0x0000001a0b0b7211 */ /* 0x000fe200078fdaff */
[----:B------:R1:W-:Y:S01]  /*0fa0*/  STS [R62+0x300], R15 ;  /* 0x0003000f3e007388 */ /* 0x0003e20000000800 */
[----:B0-----:R-:W-:-:S04]  /*0fb0*/  IADD3 R13, R26, 0x1a0, RZ ;  /* 0x000001a01a0d7810 */ /* 0x001fc80007ffe0ff */
[-C--:B------:R-:W-:Y:S02]  /*0fc0*/  LEA.HI.SX32 R13, R13, R26.reuse, 0x1b ;  /* 0x0000001a0d0d7211 */ /* 0x080fe400078fdaff */
[----:B-1----:R-:W-:Y:S01]  /*0fd0*/  LEA.HI.SX32 R15, R69, R26, 0x1b ;  /* 0x0000001a450f7211 */ /* 0x002fe200078fdaff */
[----:B------:R-:W-:Y:S01]  /*0fe0*/  STS [R63+0x380], R14 ;  /* 0x0003800e3f007388 */ /* 0x000fe20000000800 */
[-C--:B------:R-:W-:Y:S02]  /*0ff0*/  LEA R69, R3, R68.reuse, 0x2 ;  /* 0x0000004403457211 */ /* 0x080fe400078e10ff */
[----:B------:R-:W-:Y:S01]  /*1000*/  SHF.L.U32 R10, R26, 0x4, RZ ;  /* 0x000000041a0a7819 */ /* 0x000fe200000006ff */
[----:B------:R-:W-:Y:S01]  /*1010*/  STS [R67+0x400], R16 ;  /* 0x0004001043007388 */ /* 0x000fe20000000800 */
[----:B------:R-:W-:Y:S01]  /*1020*/  LEA R70, R11, R68, 0x2 ;  /* 0x000000440b467211 */ /* 0x000fe200078e10ff */
[----:B------:R-:W-:Y:S01]  /*1030*/  IMAD R71, R13, 0x4, R68 ;  /* 0x000000040d477824 */ /* 0x000fe200078e0244 */
[----:B------:R-:W-:Y:S01]  /*1040*/  LEA.HI.SX32 R11, R10, R10, 0x1b ;  /* 0x0000000a0a0b7211 */ /* 0x000fe200078fdaff */
[----:B------:R-:W-:Y:S01]  /*1050*/  STS [R66+0x480], R17 ;  /* 0x0004801142007388 */ /* 0x000fe20000000800 */
[----:B------:R-:W-:-:S03]  /*1060*/  LEA R72, R15, R68, 0x2 ;  /* 0x000000440f487211 */ /* 0x000fc600078e10ff */
[----:B------:R-:W-:Y:S04]  /*1070*/  STS [R64+0x500], R19 ;  /* 0x0005001340007388 */ /* 0x000fe80000000800 */
[----:B------:R-:W-:Y:S04]  /*1080*/  STS [R69+0x580], R18 ;  /* 0x0005801245007388 */ /* 0x000fe80000000800 */
[----:B------:R-:W-:Y:S04]  /*1090*/  STS [R70+0x600], R75 ;  /* 0x0006004b46007388 */ /* 0x000fe80000000800 */
[----:B------:R0:W-:Y:S04]  /*10a0*/  STS [R71+0x680], R58 ;  /* 0x0006803a47007388 */ /* 0x0001e80000000800 */
        /* <DEDUP_REMOVED lines=21> */
[----:B------:R-:W-:Y:S01]  /*1200*/  IMAD.MOV.U32 R2, RZ, RZ, R76 ;  /* 0x000000ffff027224 */ /* 0x000fe200078e004c */
[----:B------:R-:W-:Y:S01]  /*1210*/  MOV R3, R79 ;  /* 0x0000004f00037202 */ /* 0x000fe20000000f00 */
[----:B------:R-:W-:Y:S01]  /*1220*/  BAR.SYNC.DEFER_BLOCKING 0x0 ;  /* 0x0000000000007b1d */ /* 0x000fe20000010000 */
[----:B------:R-:W-:Y:S01]  /*1230*/  IMAD.MOV.U32 R76, RZ, RZ, RZ ;  /* 0x000000ffff4c7224 */ /* 0x000fe200078e00ff */
[----:B------:R-:W-:-:S02]  /*1240*/  CS2R R78, SRZ ;  /* 0x00000000004e7805 */ /* 0x000fc4000001ff00 */
[----:B0-----:R-:W-:Y:S01]  /*1250*/  CS2R R74, SRZ ;  /* 0x00000000004a7805 */ /* 0x001fe2000001ff00 */
[----:B------:R-:W-:Y:S02]  /*1260*/  IMAD.MOV.U32 R77, RZ, RZ, RZ ;  /* 0x000000ffff4d7224 */ /* 0x000fe400078e00ff */
        /* <DEDUP_REMOVED lines=109> */
.L_x_4211:
[----:B------:R-:W-:Y:S05]  /*1940*/  BSYNC B0 ;  /* 0x0000000000007941 */ /* 0x000fea0003800000 */
.L_x_4210:
        /* <DEDUP_REMOVED lines=37> */
.L_x_4213:
[----:B------:R-:W-:Y:S05]  /*1ba0*/  BSYNC B0 ;  /* 0x0000000000007941 */ /* 0x000fea0003800000 */
.L_x_4212:
        /* <DEDUP_REMOVED lines=35> */
.L_x_4215:
[----:B------:R-:W-:Y:S05]  /*1de0*/  BSYNC B0 ;  /* 0x0000000000007941 */ /* 0x000fea0003800000 */
.L_x_4214:
        /* <DEDUP_REMOVED lines=37> */
.L_x_4217:
[----:B------:R-:W-:Y:S05]  /*2040*/  BSYNC B0 ;  /* 0x0000000000007941 */ /* 0x000fea0003800000 */
.L_x_4216:
        /* <DEDUP_REMOVED lines=35> */
.L_x_4219:
[----:B------:R-:W-:Y:S05]  /*2280*/  BSYNC B0 ;  /* 0x0000000000007941 */ /* 0x000fea0003800000 */
.L_x_4218:
        /* <DEDUP_REMOVED lines=37> */
.L_x_4221:
[----:B------:R-:W-:Y:S05]  /*24e0*/  BSYNC B0 ;  /* 0x0000000000007941 */ /* 0x000fea0003800000 */
.L_x_4220:
        /* <DEDUP_REMOVED lines=35> */
.L_x_4223:
[----:B------:R-:W-:Y:S05]  /*2720*/  BSYNC B0 ;  /* 0x0000000000007941 */ /* 0x000fea0003800000 */
.L_x_4222:
        /* <DEDUP_REMOVED lines=37> */
.L_x_4225:
[----:B------:R-:W-:Y:S05]  /*2980*/  BSYNC B0 ;  /* 0x0000000000007941 */ /* 0x000fea0003800000 */
.L_x_4224:
        /* <DEDUP_REMOVED lines=35> */
.L_x_4227:
[----:B------:R-:W-:Y:S05]  /*2bc0*/  BSYNC B0 ;  /* 0x0000000000007941 */ /* 0x000fea0003800000 */
.L_x_4226:
        /* <DEDUP_REMOVED lines=41> */
.L_x_4229:
[----:B------:R-:W-:Y:S05]  /*2e60*/  BSYNC B0 ;  /* 0x0000000000007941 */ /* 0x000fea0003800000 */
.L_x_4228:
        /* <DEDUP_REMOVED lines=33> */
.L_x_4231:
[----:B------:R-:W-:Y:S05]  /*3080*/  BSYNC B0 ;  /* 0x0000000000007941 */ /* 0x000fea0003800000 */
.L_x_4230:
        /* <DEDUP_REMOVED lines=33> */
.L_x_4233:
[----:B------:R-:W-:Y:S05]  /*32a0*/  BSYNC B0 ;  /* 0x0000000000007941 */ /* 0x000fea0003800000 */
.L_x_4232:
        /* <DEDUP_REMOVED lines=33> */
.L_x_4235:
[----:B------:R-:W-:Y:S05]  /*34c0*/  BSYNC B0 ;  /* 0x0000000000007941 */ /* 0x000fea0003800000 */
.L_x_4234:
        /* <DEDUP_REMOVED lines=33> */
.L_x_4237:
[----:B------:R-:W-:Y:S05]  /*36e0*/  BSYNC B0 ;  /* 0x0000000000007941 */ /* 0x000fea0003800000 */
.L_x_4236:
        /* <DEDUP_REMOVED lines=33> */
.L_x_4239:
[----:B------:R-:W-:Y:S05]  /*3900*/  BSYNC B0 ;  /* 0x0000000000007941 */ /* 0x000fea0003800000 */
.L_x_4238:
        /* <DEDUP_REMOVED lines=33> */
.L_x_4241:
[----:B------:R-:W-:Y:S05]  /*3b20*/  BSYNC B0 ;  /* 0x0000000000007941 */ /* 0x000fea0003800000 */
.L_x_4240:
        /* <DEDUP_REMOVED lines=36> */
[----:B------:R-:W-:Y:S01]  /*3d70*/  ISETP.GE.AND P1, PT, R8, R65, PT ;  /* 0x000000410800720c */ /* 0x000fe20003f26270 */
[----:B------:R-:W-:Y:S01]  /*3d80*/  FMUL.FTZ R116, R16, R93 ;  /* 0x0000005d10747220 */ /* 0x000fe20000410000 */
[----:B------:R-:W2:Y:S01]  /*3d90*/  LDC.64 R12, c[0x0][0x2d0] ;  /* 0x0000b400ff0c7b82 */ /* 0x000ea20000000a00 */
[----:B------:R-:W-:Y:S01]  /*3da0*/  ISETP.EQ.OR P0, PT, R27, RZ, P0 ;  /* 0x000000ff1b00720c */ /* 0x000fe20000702670 */
[----:B------:R-:W-:Y:S01]  /*3db0*/  FMUL.FTZ R118, R14, R89 ;  /* 0x000000590e767220 */ /* 0x000fe20000410000 */
[----:B------:R-:W-:Y:S01]  /*3dc0*/  MOV R120, R65 ;  /* 0x0000004100787202 */ /* 0x000fe20000000f00 */
[----:B------:R-:W-:Y:S01]  /*3dd0*/  IMAD.MOV.U32 R129, RZ, RZ, RZ ;  /* 0x000000ffff817224 */ /* 0x000fe200078e00ff */
[----:B------:R-:W-:Y:S01]  /*3de0*/  ULDC UR10, c[0x0][0x21c] ;  /* 0x00008700000a7ab9 */ /* 0x000fe20000000800 */
[----:B------:R-:W-:Y:S01]  /*3df0*/  ULDC.64 UR4, c[0x0][0x238] ;  /* 0x00008e0000047ab9 */ /* 0x000fe20000000a00 */
[----:B------:R-:W-:Y:S01]  /*3e00*/  ULDC.64 UR6, c[0x0][0x250] ;  /* 0x0000940000067ab9 */ /* 0x000fe20000000a00 */
[----:B------:R-:W3:Y:S01]  /*3e10*/  LDC.64 R10, c[0x0][0x310] ;  /* 0x0000c400ff0a7b82 */ /* 0x000ee20000000a00 */
[----:B------:R-:W-:-:S05]  /*3e20*/  ULDC.64 UR8, c[0x0][0x270] ;  /* 0x00009c0000087ab9 */ /* 0x000fca0000000a00 */
.L_x_4245:
[----:B------:R-:W-:Y:S01]  /*3e30*/  SHF.R.S32.HI R134, RZ, 0x1f, R129 ;  /* 0x0000001fff867819 */ /* 0x000fe20000011481 */
[----:B------:R-:W-:Y:S01]  /*3e40*/  IMAD.WIDE.U32 R16, R129, UR6, R8 ;  /* 0x0000000681107c25 */ /* 0x000fe2000f8e0008 */
[-C--:B------:R-:W-:Y:S01]  /*3e50*/  ISETP.GE.AND P2, PT, R55, R120.reuse, PT ;  /* 0x000000783700720c */ /* 0x080fe20003f46270 */
[----:B------:R-:W-:Y:S01]  /*3e60*/  HFMA2.MMA R65, -RZ, RZ, 0, 0 ;  /* 0x00000000ff417435 */ /* 0x000fe200000001ff */
[-C--:B------:R-:W-:Y:S01]  /*3e70*/  ISETP.GE.AND P3, PT, R36, R120.reuse, PT ;  /* 0x000000782400720c */ /* 0x080fe20003f66270 */
[----:B0-----:R-:W-:Y:S01]  /*3e80*/  IMAD R14, R134, UR6, RZ ;  /* 0x00000006860e7c24 */ /* 0x001fe2000f8e02ff */
[-C--:B------:R-:W-:Y:S02]  /*3e90*/  ISETP.GE.AND P4, PT, R37, R120.reuse, PT ;  /* 0x000000782500720c */ /* 0x080fe40003f86270 */
[----:B------:R-:W-:Y:S02]  /*3ea0*/  CS2R R130, SRZ ;  /* 0x0000000000827805 */ /* 0x000fe4000001ff00 */
[----:B------:R-:W-:Y:S01]  /*3eb0*/  ISETP.GE.AND P6, PT, R39, R120, PT ;  /* 0x000000782700720c */ /* 0x000fe20003fc6270 */
[----:B------:R-:W-:Y:S01]  /*3ec0*/  IMAD R15, R129, UR7, R14 ;  /* 0x00000007810f7c24 */ /* 0x000fe2000f8e020e */
[----:B------:R-:W-:Y:S01]  /*3ed0*/  LEA R14, P5, R16, R50, 0x2 ;  /* 0x00000032100e7211 */ /* 0x000fe200078a10ff */
[----:B------:R-:W-:-:S03]  /*3ee0*/  IMAD.MOV.U32 R68, RZ, RZ, RZ ;  /* 0x000000ffff447224 */ /* 0x000fc600078e00ff */
[----:B------:R-:W-:-:S04]  /*3ef0*/  IADD3 R15, R17, R15, RZ ;  /* 0x0000000f110f7210 */ /* 0x000fc80007ffe0ff */
[----:B------:R-:W-:Y:S02]  /*3f00*/  LEA.HI.X R15, R16, R52, R15, 0x2, P5 ;  /* 0x00000034100f7211 */ /* 0x000fe400028f140f */
[-C--:B------:R-:W-:Y:S02]  /*3f10*/  ISETP.GE.AND P5, PT, R38, R120.reuse, PT ;  /* 0x000000782600720c */ /* 0x080fe40003fa6270 */
[----:B------:R-:W-:Y:S02]  /*3f20*/  CS2R R132, SRZ ;  /* 0x0000000000847805 */ /* 0x000fe4000001ff00 */
[----:B------:R-:W-:Y:S01]  /*3f30*/  MOV R122, RZ ;  /* 0x000000ff007a7202 */ /* 0x000fe20000000f00 */
[----:B------:R-:W4:Y:S01]  /*3f40*/  @!P2 LDG.E R65, desc[UR12][R14.64+0x80] ;  /* 0x0000800c0e41a981 */ /* 0x000f22000c1e1900 */
[----:B------:R-:W-:-:S03]  /*3f50*/  ISETP.GE.AND P2, PT, R40, R120, PT ;  /* 0x000000782800720c */ /* 0x000fc60003f46270 */
[----:B------:R-:W5:Y:S01]  /*3f60*/  @!P3 LDG.E R131, desc[UR12][R14.64+0x100] ;  /* 0x0001000c0e83b981 */ /* 0x000f62000c1e1900 */
[-C--:B------:R-:W-:Y:S01]  /*3f70*/  ISETP.GE.AND P3, PT, R41, R120.reuse, PT ;  /* 0x000000782900720c */ /* 0x080fe20003f66270 */
[----:B------:R-:W-:Y:S02]  /*3f80*/  HFMA2.MMA R135, -RZ, RZ, 0, 0 ;  /* 0x00000000ff877435 */ /* 0x000fe400000001ff */
[----:B------:R-:W3:Y:S01]  /*3f90*/  @!P4 LDG.E R68, desc[UR12][R14.64+0x180] ;  /* 0x0001800c0e44c981 */ /* 0x000ee2000c1e1900 */
[----:B------:R-:W-:-:S03]  /*3fa0*/  ISETP.GE.AND P4, PT, R42, R120, PT ;  /* 0x000000782a00720c */ /* 0x000fc60003f86270 */
[----:B------:R-:W3:Y:S01]  /*3fb0*/  @!P5 LDG.E R122, desc[UR12][R14.64+0x200] ;  /* 0x0002000c0e7ad981 */ /* 0x000ee2000c1e1900 */
[-C--:B------:R-:W-:Y:S01]  /*3fc0*/  ISETP.GE.AND P5, PT, R43, R120.reuse, PT ;  /* 0x000000782b00720c */ /* 0x080fe20003fa6270 */
[----:B------:R-:W-:Y:S02]  /*3fd0*/  IMAD.MOV.U32 R124, RZ, RZ, RZ ;  /* 0x000000ffff7c7224 */ /* 0x000fe400078e00ff */
[----:B------:R-:W3:Y:S01]  /*3fe0*/  @!P6 LDG.E R133, desc[UR12][R14.64+0x280] ;  /* 0x0002800c0e85e981 */ /* 0x000ee2000c1e1900 */
[----:B------:R-:W-:Y:S01]  /*3ff0*/  ISETP.GE.AND P6, PT, R44, R120, PT ;  /* 0x000000782c00720c */ /* 0x000fe20003fc6270 */
[----:B------:R-:W-:Y:S01]  /*4000*/  HFMA2.MMA R137, -RZ, RZ, 0, 0 ;  /* 0x00000000ff897435 */ /* 0x000fe200000001ff */
[----:B------:R-:W-:Y:S01]  /*4010*/  IMAD.MOV.U32 R24, RZ, RZ, RZ ;  /* 0x000000ffff187224 */ /* 0x000fe200078e00ff */
[----:B------:R-:W-:Y:S01]  /*4020*/  MOV R126, RZ ;  /* 0x000000ff007e7202 */ /* 0x000fe20000000f00 */
[----:B------:R-:W3:Y:S01]  /*4030*/  @!P2 LDG.E R135, desc[UR12][R14.64+0x300] ;  /* 0x0003000c0e87a981 */ /* 0x000ee2000c1e1900 */
[----:B------:R-:W-:-:S02]  /*4040*/  MOV R139, RZ ;  /* 0x000000ff008b7202 */ /* 0x000fc40000000f00 */
[----:B------:R-:W-:Y:S01]  /*4050*/  ISETP.GE.AND P2, PT, R45, R120, PT ;  /* 0x000000782d00720c */ /* 0x000fe20003f46270 */
[----:B------:R-:W4:Y:S01]  /*4060*/  @!P1 LDG.E R24, desc[UR12][R14.64] ;  /* 0x0000000c0e189981 */ /* 0x000f22000c1e1900 */
[----:B------:R-:W-:-:S03]  /*4070*/  HFMA2.MMA R128, -RZ, RZ, 0, 0 ;  /* 0x00000000ff807435 */ /* 0x000fc600000001ff */
[----:B------:R-:W3:Y:S01]  /*4080*/  @!P3 LDG.E R124, desc[UR12][R14.64+0x380] ;  /* 0x0003800c0e7cb981 */ /* 0x000ee2000c1e1900 */
[----:B------:R-:W-:-:S03]  /*4090*/  ISETP.GE.AND P3, PT, R46, R120, PT ;  /* 0x000000782e00720c */ /* 0x000fc60003f66270 */
[----:B------:R-:W3:Y:S01]  /*40a0*/  @!P4 LDG.E R126, desc[UR12][R14.64+0x400] ;  /* 0x0004000c0e7ec981 */ /* 0x000ee2000c1e1900 */
[----:B------:R-:W-:-:S03]  /*40b0*/  ISETP.GE.AND P4, PT, R47, R120, PT ;  /* 0x000000782f00720c */ /* 0x000fc60003f86270 */
[----:B------:R-:W3:Y:S01]  /*40c0*/  @!P5 LDG.E R137, desc[UR12][R14.64+0x480] ;  /* 0x0004800c0e89d981 */ /* 0x000ee2000c1e1900 */
[----:B------:R-:W-:-:S03]  /*40d0*/  ISETP.GE.AND P5, PT, R48, R120, PT ;  /* 0x000000783000720c */ /* 0x000fc60003fa6270 */
[----:B------:R-:W3:Y:S01]  /*40e0*/  @!P6 LDG.E R139, desc[UR12][R14.64+0x500] ;  /* 0x0005000c0e8be981 */ /* 0x000ee2000c1e1900 */
[----:B------:R-:W-:Y:S01]  /*40f0*/  ISETP.GE.AND P6, PT, R49, R120, PT ;  /* 0x000000783100720c */ /* 0x000fe20003fc6270 */
[----:B------:R-:W-:Y:S01]  /*4100*/  IMAD.MOV.U32 R141, RZ, RZ, RZ ;  /* 0x000000ffff8d7224 */ /* 0x000fe200078e00ff */
[----:B------:R-:W-:Y:S01]  /*4110*/  MOV R143, RZ ;  /* 0x000000ff008f7202 */ /* 0x000fe20000000f00 */
        /* <DEDUP_REMOVED lines=19> */
[----:B------:R-:W-:Y:S02]  /*4250*/  LEA.HI.X R15, R16, R53, R15, 0x2, P2 ;  /* 0x00000035100f7211 */ /* 0x000fe400010f140f */
[----:B------:R-:W-:Y:S02]  /*4260*/  CS2R R16, SRZ ;  /* 0x0000000000107805 */ /* 0x000fe4000001ff00 */
[----:B0-----:R-:W-:Y:S01]  /*4270*/  CS2R R18, SRZ ;  /* 0x0000000000127805 */ /* 0x001fe2000001ff00 */
[----:B----4-:R-:W-:Y:S04]  /*4280*/  STS [R57], R24 ;  /* 0x0000001839007388 */ /* 0x010fe80000000800 */
[----:B------:R1:W-:Y:S04]  /*4290*/  STS [R54+0x80], R65 ;  /* 0x0000804136007388 */ /* 0x0003e80000000800 */
[----:B-----5:R-:W-:Y:S01]  /*42a0*/  STS [R56+0x100], R131 ;  /* 0x0001008338007388 */ /* 0x020fe20000000800 */
[----:B-1----:R-:W-:-:S03]  /*42b0*/  IMAD R65, R27, -0x200, R106 ;  /* 0xfffffe001b417824 */ /* 0x002fc600078e026a */
[----:B---3--:R-:W-:Y:S04]  /*42c0*/  STS [R59+0x180], R68 ;  /* 0x000180443b007388 */ /* 0x008fe80000000800 */
[----:B------:R-:W-:Y:S01]  /*42d0*/  STS [R61+0x200], R122 ;  /* 0x0002007a3d007388 */ /* 0x000fe20000000800 */
[----:B------:R-:W-:-:S03]  /*42e0*/  ISETP.GE.AND P3, PT, R55, R65, PT ;  /* 0x000000413700720c */ /* 0x000fc60003f66270 */
[----:B------:R-:W-:Y:S04]  /*42f0*/  STS [R60+0x280], R133 ;  /* 0x000280853c007388 */ /* 0x000fe80000000800 */
[----:B------:R-:W-:Y:S01]  /*4300*/  STS [R62+0x300], R135 ;  /* 0x000300873e007388 */ /* 0x000fe20000000800 */
[----:B------:R-:W-:-:S03]  /*4310*/  ISETP.GE.AND P4, PT, R36, R65, PT ;  /* 0x000000412400720c */ /* 0x000fc60003f86270 */
[----:B------:R0:W-:Y:S01]  /*4320*/  STS [R63+0x380], R124 ;  /* 0x0003807c3f007388 */ /* 0x0001e20000000800 */
[----:B------:R-:W-:-:S03]  /*4330*/  ISETP.GE.AND P5, PT, R37, R65, PT ;  /* 0x000000412500720c */ /* 0x000fc60003fa6270 */
[----:B------:R-:W-:Y:S04]  /*4340*/  STS [R67+0x400], R126 ;  /* 0x0004007e43007388 */ /* 0x000fe80000000800 */
[----:B------:R-:W-:Y:S01]  /*4350*/  STS [R66+0x480], R137 ;  /* 0x0004808942007388 */ /* 0x000fe20000000800 */
[----:B0-----:R-:W-:-:S03]  /*4360*/  CS2R R62, SRZ ;  /* 0x00000000003e7805 */ /* 0x001fc6000001ff00 */
[----:B------:R0:W-:Y:S04]  /*4370*/  STS [R64+0x500], R139 ;  /* 0x0005008b40007388 */ /* 0x0001e80000000800 */
[----:B------:R-:W-:Y:S04]  /*4380*/  STS [R69+0x580], R128 ;  /* 0x0005808045007388 */ /* 0x000fe80000000800 */
[----:B------:R-:W-:Y:S04]  /*4390*/  STS [R70+0x600], R141 ;  /* 0x0006008d46007388 */ /* 0x000fe80000000800 */
[----:B------:R-:W-:Y:S01]  /*43a0*/  STS [R71+0x680], R130 ;  /* 0x0006808247007388 */ /* 0x000fe20000000800 */
[----:B------:R-:W-:-:S03]  /*43b0*/  ISETP.GE.AND P2, PT, R8, R65, PT ;  /* 0x000000410800720c */ /* 0x000fc60003f46270 */
[----:B------:R-:W-:Y:S01]  /*43c0*/  STS [R72+0x700], R143 ;  /* 0x0007008f48007388 */ /* 0x000fe20000000800 */
[----:B------:R-:W-:-:S03]  /*43d0*/  CS2R R60, SRZ ;  /* 0x00000000003c7805 */ /* 0x000fc6000001ff00 */
[----:B------:R1:W-:Y:S01]  /*43e0*/  STS [R73+0x780], R132 ;  /* 0x0007808449007388 */ /* 0x0003e20000000800 */
[----:B------:R-:W-:-:S03]  /*43f0*/  NOP ;  /* 0x0000000000007918 */ /* 0x000fc60000000000 */
[----:B------:R-:W3:Y:S01]  /*4400*/  @!P3 LDG.E R63, desc[UR12][R14.64+0x80] ;  /* 0x0000800c0e3fb981 */ /* 0x000ee2000c1e1900 */
[-C--:B------:R-:W-:Y:S01]  /*4410*/  ISETP.GE.AND P3, PT, R38, R65.reuse, PT ;  /* 0x000000412600720c */ /* 0x080fe20003f66270 */
[----:B0-----:R-:W-:Y:S02]  /*4420*/  IMAD.MOV.U32 R64, RZ, RZ, RZ ;  /* 0x000000ffff407224 */ /* 0x001fe400078e00ff */
[----:B------:R-:W4:Y:S01]  /*4430*/  @!P4 LDG.E R61, desc[UR12][R14.64+0x100] ;  /* 0x0001000c0e3dc981 */ /* 0x000f22000c1e1900 */
[----:B------:R-:W-:-:S03]  /*4440*/  ISETP.GE.AND P4, PT, R39, R65, PT ;  /* 0x000000412700720c */ /* 0x000fc60003f86270 */
[----:B------:R-:W5:Y:S01]  /*4450*/  @!P5 LDG.E R60, desc[UR12][R14.64+0x180] ;  /* 0x0001800c0e3cd981 */ /* 0x000f62000c1e1900 */
[-C--:B------:R-:W-:Y:S01]  /*4460*/  ISETP.GE.AND P5, PT, R40, R65.reuse, PT ;  /* 0x000000412800720c */ /* 0x080fe20003fa6270 */
[----:B-1----:R-:W-:Y:S02]  /*4470*/  HFMA2.MMA R73, -RZ, RZ, 0, 0 ;  /* 0x00000000ff497435 */ /* 0x002fe400000001ff */
[----:B------:R-:W3:Y:S01]  /*4480*/  @!P2 LDG.E R62, desc[UR12][R14.64] ;  /* 0x0000000c0e3ea981 */ /* 0x000ee2000c1e1900 */
[-C--:B------:R-:W-:Y:S02]  /*4490*/  ISETP.GE.AND P2, PT, R41, R65.reuse, PT ;  /* 0x000000412900720c */ /* 0x080fe40003f46270 */
[----:B------:R-:W-:Y:S01]  /*44a0*/  CS2R R70, SRZ ;  /* 0x0000000000467805 */ /* 0x000fe2000001ff00 */
[----:B------:R-:W5:Y:S01]  /*44b0*/  @!P3 LDG.E R64, desc[UR12][R14.64+0x200] ;  /* 0x0002000c0e40b981 */ /* 0x000f62000c1e1900 */
[----:B------:R-:W-:-:S03]  /*44c0*/  ISETP.GE.AND P3, PT, R42, R65, PT ;  /* 0x000000412a00720c */ /* 0x000fc60003f66270 */
[----:B------:R-:W5:Y:S01]  /*44d0*/  @!P4 LDG.E R73, desc[UR12][R14.64+0x280] ;  /* 0x0002800c0e49c981 */ /* 0x000f62000c1e1900 */
[----:B------:R-:W-:-:S03]  /*44e0*/  ISETP.GE.AND P4, PT, R43, R65, PT ;  /* 0x000000412b00720c */ /* 0x000fc60003f86270 */
[----:B------:R-:W5:Y:S01]  /*44f0*/  @!P5 LDG.E R71, desc[UR12][R14.64+0x300] ;  /* 0x0003000c0e47d981 */ /* 0x000f62000c1e1900 */
[----:B------:R-:W-:-:S03]  /*4500*/  ISETP.GE.AND P5, PT, R44, R65, PT ;  /* 0x000000412c00720c */ /* 0x000fc60003fa6270 */
[----:B------:R-:W5:Y:S01]  /*4510*/  @!P2 LDG.E R70, desc[UR12][R14.64+0x380] ;  /* 0x0003800c0e46a981 */ /* 0x000f62000c1e1900 */
[-C--:B------:R-:W-:Y:S02]  /*4520*/  ISETP.GE.AND P2, PT, R45, R65.reuse, PT ;  /* 0x000000412d00720c */ /* 0x080fe40003f46270 */
[----:B------:R-:W-:Y:S01]  /*4530*/  MOV R69, RZ ;  /* 0x000000ff00457202 */ /* 0x000fe20000000f00 */
[----:B------:R-:W5:Y:S01]  /*4540*/  @!P3 LDG.E R16, desc[UR12][R14.64+0x400] ;  /* 0x0004000c0e10b981 */ /* 0x000f62000c1e1900 */
[-C--:B------:R-:W-:Y:S01]  /*4550*/  ISETP.GE.AND P3, PT, R46, R65.reuse, PT ;  /* 0x000000412e00720c */ /* 0x080fe20003f66270 */
[----:B------:R-:W-:Y:S01]  /*4560*/  HFMA2.MMA R135, -RZ, RZ, 0, 0 ;  /* 0x00000000ff877435 */ /* 0x000fe200000001ff */
[----:B------:R-:W-:Y:S01]  /*4570*/  IMAD.MOV.U32 R126, RZ, RZ, RZ ;  /* 0x000000ffff7e7224 */ /* 0x000fe200078e00ff */
[----:B------:R-:W5:Y:S04]  /*4580*/  @!P4 LDG.E R17, desc[UR12][R14.64+0x480] ;  /* 0x0004800c0e11c981 */ /* 0x000f68000c1e1900 */
[----:B------:R-:W5:Y:S04]  /*4590*/  @!P5 LDG.E R69, desc[UR12][R14.64+0x500] ;  /* 0x0005000c0e45d981 */ /* 0x000f68000c1e1900 */
[----:B------:R-:W5:Y:S04]  /*45a0*/  @!P2 LDG.E R126, desc[UR12][R14.64+0x580] ;  /* 0x0005800c0e7ea981 */ /* 0x000f68000c1e1900 */
[----:B------:R-:W5:Y:S01]  /*45b0*/  @!P3 LDG.E R135, desc[UR12][R14.64+0x600] ;  /* 0x0006000c0e87b981 */ /* 0x000f62000c1e1900 */
[----:B------:R-:W-:-:S02]  /*45c0*/  ISETP.GE.AND P4, PT, R47, R65, PT ;  /* 0x000000412f00720c */ /* 0x000fc40003f86270 */
[-C--:B------:R-:W-:Y:S01]  /*45d0*/  ISETP.GE.AND P5, PT, R48, R65.reuse, PT ;  /* 0x000000413000720c */ /* 0x080fe20003fa6270 */
[----:B------:R-:W0:Y:S01]  /*45e0*/  S2R R24, SR_TID.X ;  /* 0x0000000000187919 */ /* 0x000e220000002100 */
[----:B------:R-:W-:Y:S02]  /*45f0*/  ISETP.GE.AND P6, PT, R49, R65, PT ;  /* 0x000000413100720c */ /* 0x000fe40003fc6270 */
[----:B------:R-:W-:Y:S01]  /*4600*/  MOV R124, RZ ;  /* 0x000000ff007c7202 */ /* 0x000fe20000000f00 */
[----:B------:R-:W-:Y:S04]  /*4610*/  LDS R57, [R58] ;  /* 0x000000003a397984 */ /* 0x000fe80000000800 */
[----:B------:R-:W1:Y:S04]  /*4620*/  LDS R59, [R58+0x8] ;  /* 0x000008003a3b7984 */ /* 0x000e680000000800 */
[----:B------:R-:W5:Y:S04]  /*4630*/  @!P4 LDG.E R124, desc[UR12][R14.64+0x680] ;  /* 0x0006800c0e7cc981 */ /* 0x000f68000c1e1900 */
[----:B------:R-:W5:Y:S04]  /*4640*/  @!P5 LDG.E R19, desc[UR12][R14.64+0x700] ;  /* 0x0007000c0e13d981 */ /* 0x000f68000c1e1900 */
[----:B------:R0:W5:Y:S01]  /*4650*/  @!P6 LDG.E R18, desc[UR12][R14.64+0x780] ;  /* 0x0007800c0e12e981 */ /* 0x000162000c1e1900 */
[----:B--2---:R-:W-:-:S03]  /*4660*/  FMUL.FTZ R54, R136, 1.4426950216293334961 ;  /* 0x3fb8aa3b88367820 */ /* 0x004fc60000410000 */
[----:B------:R-:W-:Y:S04]  /*4670*/  LDS R139, [R58+0x10] ;  /* 0x000010003a8b7984 */ /* 0x000fe80000000800 */
[----:B------:R-:W-:Y:S04]  /*4680*/  LDS R67, [R58+0xc] ;  /* 0x00000c003a437984 */ /* 0x000fe80000000800 */
[----:B0-----:R-:W0:Y:S01]  /*4690*/  LDS R15, [R58+0x4] ;  /* 0x000004003a0f7984 */ /* 0x001e220000000800 */
[----:B------:R-:W-:Y:S01]  /*46a0*/  FMUL.FTZ R56, R54, R80 ;  /* 0x0000005036387220 */ /* 0x000fe20000410000 */
[----:B------:R-:W-:-:S02]  /*46b0*/  IMAD.SHL.U32 R144, R24, 0x10, RZ ;  /* 0x0000001018907824 */ /* 0x000fc400078e00ff */
[----:B------:R-:W2:Y:S03]  /*46c0*/  LDS R145, [R58+0x18] ;  /* 0x000018003a917984 */ /* 0x000ea60000000800 */
[----:B------:R-:W1:Y:S01]  /*46d0*/  MUFU.EX2 R56, R56 ;  /* 0x0000003800387308 */ /* 0x000e620000000800 */
[----:B------:R-:W-:Y:S01]  /*46e0*/  FMUL.FTZ R122, R54, R77 ;  /* 0x0000004d367a7220 */ /* 0x000fe20000410000 */
[C---:B------:R-:W-:Y:S01]  /*46f0*/  IADD3 R130, R144.reuse, 0x6, RZ ;  /* 0x0000000690827810 */ /* 0x040fe20007ffe0ff */
[----:B------:R-:W2:Y:S01]  /*4700*/  LDS R143, [R58+0x14] ;  /* 0x000014003a8f7984 */ /* 0x000ea20000000800 */
[-C--:B------:R-:W-:Y:S02]  /*4710*/  ISETP.GE.U32.AND P6, PT, R144, R65.reuse, PT ;  /* 0x000000419000720c */ /* 0x080fe40003fc6070 */
[----:B------:R-:W-:Y:S01]  /*4720*/  ISETP.GE.U32.AND P3, PT, R130, R65, PT ;  /* 0x000000418200720c */ /* 0x000fe20003f66070 */
[----:B------:R-:W-:Y:S01]  /*4730*/  LDS R159, [R58+0x38] ;  /* 0x000038003a9f7984 */ /* 0x000fe20000000800 */
[----:B------:R1:W-:Y:S01]  /*4740*/  MUFU.EX2 R138, R122 ;  /* 0x0000007a008a7308 */ /* 0x0003e20000000800 */
[----:B------:R-:W-:Y:S01]  /*4750*/  IADD3 R130, R144, 0x7, RZ ;  /* 0x0000000790827810 */ /* 0x000fe20007ffe0ff */
[----:B-1----:R-:W-:Y:S01]  /*4760*/  FMUL.FTZ R59, R110, R59 ;  /* 0x0000003b6e3b7220 */ /* 0x002fe20000410000 */
[----:B------:R-:W-:Y:S02]  /*4770*/  LDS R161, [R58+0x3c] ;  /* 0x00003c003aa17984 */ /* 0x000fe40000000800 */
[----:B------:R-:W-:Y:S01]  /*4780*/  ISETP.GE.U32.AND P2, PT, R130, R65, PT ;  /* 0x000000418200720c */ /* 0x000fe20003f46070 */
[----:B------:R-:W-:-:S02]  /*4790*/  FMUL.FTZ R122, R112, R57 ;  /* 0x00000039707a7220 */ /* 0x000fc40000410000 */
[----:B------:R-:W-:Y:S01]  /*47a0*/  LDS R57, [R58+0x1c] ;  /* 0x00001c003a397984 */ /* 0x000fe20000000800 */
[----:B------:R-:W-:Y:S01]  /*47b0*/  FMUL.FTZ R130, R54, R79 ;  /* 0x0000004f36827220 */ /* 0x000fe20000410000 */
[----:B------:R-:W-:Y:S02]  /*47c0*/  FSEL R131, R56, 1, !P6 ;  /* 0x3f80000038837808 */ /* 0x000fe40007000000 */
[----:B------:R-:W-:Y:S01]  /*47d0*/  FSEL R122, R122, RZ, !P6 ;  /* 0x000000ff7a7a7208 */ /* 0x000fe20007000000 */
[----:B------:R-:W-:Y:S01]  /*47e0*/  FMUL.FTZ R68, R54, R74 ;  /* 0x0000004a36447220 */ /* 0x000fe20000410000 */
[----:B------:R-:W-:Y:S01]  /*47f0*/  ISETP.GE.U32.AND P6, PT, R30, R65, PT ;  /* 0x000000411e00720c */ /* 0x000fe20003fc6070 */
[----:B0-----:R-:W-:Y:S02]  /*4800*/  FMUL.FTZ R133, R92, R15 ;  /* 0x0000000f5c857220 */ /* 0x001fe40000410000 */
[----:B------:R-:W0:Y:S01]  /*4810*/  LDS R15, [R58+0x20] ;  /* 0x000020003a0f7984 */ /* 0x000e220000000800 */
[----:B------:R1:W-:Y:S01]  /*4820*/  MUFU.EX2 R147, R130 ;  /* 0x0000008200937308 */ /* 0x0003e20000000800 */
[C---:B------:R-:W-:Y:S01]  /*4830*/  FMUL.FTZ R66, R54.reuse, R81 ;  /* 0x0000005136427220 */ /* 0x040fe20000410000 */
[----:B------:R-:W-:Y:S01]  /*4840*/  FMUL.FTZ R14, R54, R76 ;  /* 0x0000004c360e7220 */ /* 0x000fe20000410000 */
[----:B-1----:R-:W-:-:S02]  /*4850*/  FSEL R130, R59, RZ, !P6 ;  /* 0x000000ff3b827208 */ /* 0x002fc40007000000 */
[----:B------:R-:W1:Y:S03]  /*4860*/  LDS R59, [R58+0x24] ;  /* 0x000024003a3b7984 */ /* 0x000e660000000800 */
[----:B------:R-:W2:Y:S01]  /*4870*/  MUFU.EX2 R68, R68 ;  /* 0x0000004400447308 */ /* 0x000ea20000000800 */
[C---:B------:R-:W-:Y:S01]  /*4880*/  FMUL.FTZ R72, R54.reuse, R75 ;  /* 0x0000004b36487220 */ /* 0x040fe20000410000 */
[----:B------:R-:W-:Y:S01]  /*4890*/  FMUL.FTZ R128, R54, R78 ;  /* 0x0000004e36807220 */ /* 0x000fe20000410000 */
[----:B------:R-:W-:-:S05]  /*48a0*/  VIADD R132, R144, 0x8 ;  /* 0x0000000890847836 */ /* 0x000fca0000000000 */
[----:B------:R-:W0:Y:S08]  /*48b0*/  MUFU.EX2 R66, R66 ;  /* 0x0000004200427308 */ /* 0x000e300000000800 */
[----:B------:R-:W1:Y:S01]  /*48c0*/  MUFU.EX2 R14, R14 ;  /* 0x0000000e000e7308 */ /* 0x000e620000000800 */
[-C--:B------:R-:W-:Y:S01]  /*48d0*/  ISETP.GE.U32.AND P4, PT, R132, R65.reuse, PT ;  /* 0x000000418400720c */ /* 0x080fe20003f86070 */
[----:B------:R-:W-:Y:S01]  /*48e0*/  FMUL.FTZ R132, R54, R82 ;  /* 0x0000005236847220 */ /* 0x000fe20000410000 */
[----:B------:R-:W-:-:S05]  /*48f0*/  ISETP.GE.U32.AND P5, PT, R28, R65, PT ;  /* 0x000000411c00720c */ /* 0x000fca0003fa6070 */
[----:B------:R0:W1:Y:S01]  /*4900*/  MUFU.EX2 R140, R128 ;  /* 0x00000080008c7308 */ /* 0x0000620000000800 */
[----:B--2---:R-:W-:Y:S01]  /*4910*/  FSEL R137, R68, 1, !P6 ;  /* 0x3f80000044897808 */ /* 0x004fe20007000000 */
[----:B------:R-:W-:Y:S01]  /*4920*/  FMUL.FTZ R134, R108, R139 ;  /* 0x0000008b6c867220 */ /* 0x000fe20000410000 */
[----:B------:R-:W-:-:S05]  /*4930*/  ISETP.GE.U32.AND P6, PT, R32, R65, PT ;  /* 0x000000412000720c */ /* 0x000fca0003fc6070 */
[----:B------:R-:W2:Y:S01]  /*4940*/  MUFU.EX2 R72, R72 ;  /* 0x0000004800487308 */ /* 0x000ea20000000800 */
[----:B------:R-:W-:Y:S01]  /*4950*/  FSEL R133, R133, RZ, !P5 ;  /* 0x000000ff85857208 */ /* 0x000fe20006800000 */
[----:B------:R-:W-:Y:S01]  /*4960*/  FMUL.FTZ R67, R90, R67 ;  /* 0x000000435a437220 */ /* 0x000fe20000410000 */
[----:B0-----:R-:W-:Y:S01]  /*4970*/  FSEL R128, R66, 1, !P5 ;  /* 0x3f80000042807808 */ /* 0x001fe20006800000 */
[----:B------:R-:W-:Y:S01]  /*4980*/  FMUL.FTZ R145, R102, R145 ;  /* 0x0000009166917220 */ /* 0x000fe20000410000 */
[----:B------:R-:W-:-:S03]  /*4990*/  ISETP.GE.U32.AND P5, PT, R31, R65, PT ;  /* 0x000000411f00720c */ /* 0x000fc60003fa6070 */
[----:B------:R0:W2:Y:S01]  /*49a0*/  MUFU.EX2 R149, R132 ;  /* 0x0000008400957308 */ /* 0x0000a20000000800 */
[----:B------:R-:W-:Y:S02]  /*49b0*/  FSEL R134, R134, RZ, !P6 ;  /* 0x000000ff86867208 */ /* 0x000fe40007000000 */
[----:B-1----:R-:W-:Y:S02]  /*49c0*/  FSEL R141, R14, 1, !P6 ;  /* 0x3f8000000e8d7808 */ /* 0x002fe40007000000 */
[----:B------:R-:W-:Y:S01]  /*49d0*/  ISETP.GE.U32.AND P6, PT, R33, R65, PT ;  /* 0x000000412100720c */ /* 0x000fe20003fc6070 */
[----:B------:R-:W-:Y:S01]  /*49e0*/  FMUL.FTZ R136, R88, R143 ;  /* 0x0000008f58887220 */ /* 0x000fe20000410000 */
[----:B0-----:R-:W-:Y:S02]  /*49f0*/  FSEL R132, R67, RZ, !P5 ;  /* 0x000000ff43847208 */ /* 0x001fe40006800000 */
[----:B------:R-:W0:Y:S01]  /*4a00*/  LDS R67, [R58+0x28] ;  /* 0x000028003a437984 */ /* 0x000e220000000800 */
[----:B------:R-:W-:Y:S01]  /*4a10*/  FSEL R143, R138, 1, !P6 ;  /* 0x3f8000008a8f7808 */ /* 0x000fe20007000000 */
[----:B------:R-:W-:Y:S01]  /*4a20*/  FMUL.FTZ R15, R100, R15 ;  /* 0x0000000f640f7220 */ /* 0x000fe20000410000 */
[----:B------:R-:W-:-:S02]  /*4a30*/  FSEL R138, R145, RZ, !P3 ;  /* 0x000000ff918a7208 */ /* 0x000fc40005800000 */
[----:B------:R-:W-:Y:S01]  /*4a40*/  FSEL R145, R140, 1, !P3 ;  /* 0x3f8000008c917808 */ /* 0x000fe20005800000 */
[----:B------:R-:W-:Y:S01]  /*4a50*/  FMUL.FTZ R140, R86, R57 ;  /* 0x00000039568c7220 */ /* 0x000fe20000410000 */
[----:B--2---:R-:W-:Y:S01]  /*4a60*/  FSEL R139, R72, 1, !P5 ;  /* 0x3f800000488b7808 */ /* 0x004fe20006800000 */
[----:B------:R-:W1:Y:S01]  /*4a70*/  LDS R57, [R58+0x2c] ;  /* 0x00002c003a397984 */ /* 0x000e620000000800 */
[C---:B------:R-:W-:Y:S01]  /*4a80*/  IADD3 R66, R144.reuse, 0x9, RZ ;  /* 0x0000000990427810 */ /* 0x040fe20007ffe0ff */
[C---:B------:R-:W-:Y:S01]  /*4a90*/  VIADD R68, R144.reuse, 0xb ;  /* 0x0000000b90447836 */ /* 0x040fe20000000000 */
[C---:B------:R-:W-:Y:S02]  /*4aa0*/  IADD3 R14, R144.reuse, 0xa, RZ ;  /* 0x0000000a900e7810 */ /* 0x040fe40007ffe0ff */
[C---:B------:R-:W-:Y:S02]  /*4ab0*/  IADD3 R72, R144.reuse, 0xc, RZ ;  /* 0x0000000c90487810 */ /* 0x040fe40007ffe0ff */
[----:B------:R-:W-:-:S02]  /*4ac0*/  IADD3 R144, R144, 0xd, RZ ;  /* 0x0000000d90907810 */ /* 0x000fc40007ffe0ff */
[----:B------:R-:W-:Y:S01]  /*4ad0*/  FSEL R142, R15, RZ, !P4 ;  /* 0x000000ff0f8e7208 */ /* 0x000fe20006000000 */
[----:B------:R-:W-:Y:S01]  /*4ae0*/  FMUL.FTZ R146, R131, R128 ;  /* 0x0000008083927220 */ /* 0x000fe20000410000 */
[----:B------:R-:W2:Y:S01]  /*4af0*/  LDS R15, [R58+0x30] ;  /* 0x000030003a0f7984 */ /* 0x000ea20000000800 */
[----:B------:R-:W-:Y:S02]  /*4b00*/  FSEL R149, R149, 1, !P4 ;  /* 0x3f80000095957808 */ /* 0x000fe40006000000 */
[----:B------:R-:W-:Y:S01]  /*4b10*/  ISETP.GE.U32.AND P4, PT, R144, R65, PT ;  /* 0x000000419000720c */ /* 0x000fe20003f86070 */
[----:B------:R-:W-:Y:S01]  /*4b20*/  FMUL.FTZ R144, R84, R59 ;  /* 0x0000003b54907220 */ /* 0x000fe20000410000 */
[----:B------:R-:W-:Y:S01]  /*4b30*/  FMUL.FTZ R148, R137, R146 ;  /* 0x0000009289947220 */ /* 0x000fe20000410000 */
[----:B------:R0:W2:Y:S01]  /*4b40*/  LDS R59, [R58+0x34] ;  /* 0x000034003a3b7984 */ /* 0x0000a20000000800 */
[----:B------:R-:W-:Y:S01]  /*4b50*/  FMUL.FTZ R56, R54, R83 ;  /* 0x0000005336387220 */ /* 0x000fe20000410000 */
[----:B------:R-:W-:Y:S01]  /*4b60*/  FFMA.FTZ R146, R122, R128, R133 ;  /* 0x000000807a927223 */ /* 0x000fe20000010085 */
[----:B------:R-:W-:-:S02]  /*4b70*/  FSEL R136, R136, RZ, !P6 ;  /* 0x000000ff88887208 */ /* 0x000fc40007000000 */
[----:B------:R-:W-:Y:S01]  /*4b80*/  ISETP.GE.U32.AND P6, PT, R14, R65, PT ;  /* 0x000000410e00720c */ /* 0x000fe20003fc6070 */
[----:B------:R-:W-:Y:S01]  /*4b90*/  FFMA.FTZ R146, R137, R146, R130 ;  /* 0x0000009289927223 */ /* 0x000fe20000010082 */
[----:B------:R-:W-:Y:S01]  /*4ba0*/  FMUL.FTZ R14, R54, R87 ;  /* 0x00000057360e7220 */ /* 0x000fe20000410000 */
[----:B------:R-:W0:Y:S01]  /*4bb0*/  MUFU.EX2 R56, R56 ;  /* 0x0000003800387308 */ /* 0x000e220000000800 */
[----:B------:R-:W-:Y:S01]  /*4bc0*/  ISETP.GE.U32.AND P5, PT, R66, R65, PT ;  /* 0x000000414200720c */ /* 0x000fe20003fa6070 */
[----:B------:R-:W-:Y:S01]  /*4bd0*/  FMUL.FTZ R66, R54, R85 ;  /* 0x0000005536427220 */ /* 0x000fe20000410000 */
[C---:B------:R-:W-:Y:S01]  /*4be0*/  FFMA.FTZ R146, R139.reuse, R146, R132 ;  /* 0x000000928b927223 */ /* 0x040fe20000010084 */
[----:B------:R-:W-:-:S03]  /*4bf0*/  FMUL.FTZ R148, R139, R148 ;  /* 0x000000948b947220 */ /* 0x000fc60000410000 */
[C---:B------:R-:W-:Y:S01]  /*4c00*/  FFMA.FTZ R146, R141.reuse, R146, R134 ;  /* 0x000000928d927223 */ /* 0x040fe20000010086 */
[----:B------:R-:W1:Y:S01]  /*4c10*/  MUFU.EX2 R14, R14 ;  /* 0x0000000e000e7308 */ /* 0x000e620000000800 */
[----:B------:R-:W-:Y:S01]  /*4c20*/  FMUL.FTZ R148, R141, R148 ;  /* 0x000000948d947220 */ /* 0x000fe20000410000 */
[----:B------:R-:W-:Y:S01]  /*4c30*/  ISETP.GE.U32.AND P3, PT, R68, R65, PT ;  /* 0x000000414400720c */ /* 0x000fe20003f66070 */
[----:B------:R-:W-:Y:S01]  /*4c40*/  FMUL.FTZ R68, R54, R91 ;  /* 0x0000005b36447220 */ /* 0x000fe20000410000 */
[C---:B------:R-:W-:Y:S01]  /*4c50*/  FFMA.FTZ R146, R143.reuse, R146, R136 ;  /* 0x000000928f927223 */ /* 0x040fe20000010088 */
[----:B------:R-:W-:-:S03]  /*4c60*/  FMUL.FTZ R150, R143, R148 ;  /* 0x000000948f967220 */ /* 0x000fc60000410000 */
[----:B------:R-:W2:Y:S01]  /*4c70*/  MUFU.EX2 R66, R66 ;  /* 0x0000004200427308 */ /* 0x000ea20000000800 */
[----:B------:R-:W-:Y:S02]  /*4c80*/  FSEL R140, R140, RZ, !P2 ;  /* 0x000000ff8c8c7208 */ /* 0x000fe40005000000 */
[----:B------:R-:W-:Y:S01]  /*4c90*/  FSEL R147, R147, 1, !P2 ;  /* 0x3f80000093937808 */ /* 0x000fe20005000000 */
[C---:B------:R-:W-:Y:S01]  /*4ca0*/  FFMA.FTZ R146, R145.reuse, R146, R138 ;  /* 0x0000009291927223 */ /* 0x040fe2000001008a */
[----:B------:R-:W-:Y:S01]  /*4cb0*/  ISETP.GE.U32.AND P2, PT, R72, R65, PT ;  /* 0x000000414800720c */ /* 0x000fe20003f46070 */
[----:B------:R-:W-:Y:S01]  /*4cc0*/  FMUL.FTZ R72, R54, R93 ;  /* 0x0000005d36487220 */ /* 0x000fe20000410000 */
[----:B------:R-:W-:Y:S01]  /*4cd0*/  FMUL.FTZ R150, R145, R150 ;  /* 0x0000009691967220 */ /* 0x000fe20000410000 */
[----:B------:R-:W2:Y:S01]  /*4ce0*/  MUFU.EX2 R68, R68 ;  /* 0x0000004400447308 */ /* 0x000ea20000000800 */
[----:B0-----:R-:W-:Y:S01]  /*4cf0*/  FSEL R151, R56, 1, !P5 ;  /* 0x3f80000038977808 */ /* 0x001fe20006800000 */
[----:B------:R-:W-:Y:S01]  /*4d00*/  FMUL.FTZ R56, R54, R95 ;  /* 0x0000005f36387220 */ /* 0x000fe20000410000 */
[C---:B------:R-:W-:Y:S01]  /*4d10*/  FFMA.FTZ R58, R147.reuse, R146, R140 ;  /* 0x00000092933a7223 */ /* 0x040fe2000001008c */
[----:B------:R-:W-:Y:S01]  /*4d20*/  FMUL.FTZ R150, R147, R150 ;  /* 0x0000009693967220 */ /* 0x000fe20000410000 */
[----:B------:R-:W-:Y:S01]  /*4d30*/  FMUL.FTZ R67, R98, R67 ;  /* 0x0000004362437220 */ /* 0x000fe20000410000 */
[----:B------:R-:W-:-:S02]  /*4d40*/  FSEL R144, R144, RZ, !P5 ;  /* 0x000000ff90907208 */ /* 0x000fc40006800000 */
[----:B------:R-:W0:Y:S01]  /*4d50*/  MUFU.EX2 R72, R72 ;  /* 0x0000004800487308 */ /* 0x000e220000000800 */
[----:B------:R-:W-:Y:S01]  /*4d60*/  FMUL.FTZ R54, R54, R89 ;  /* 0x0000005936367220 */ /* 0x000fe20000410000 */
[----:B-1----:R-:W-:Y:S01]  /*4d70*/  FSEL R153, R14, 1, !P3 ;  /* 0x3f8000000e997808 */ /* 0x002fe20005800000 */
[C---:B------:R-:W-:Y:S01]  /*4d80*/  FFMA.FTZ R58, R149.reuse, R58, R142 ;  /* 0x0000003a953a7223 */ /* 0x040fe2000001008e */
[----:B------:R-:W-:Y:S01]  /*4d90*/  FMUL.FTZ R14, R149, R150 ;  /* 0x00000096950e7220 */ /* 0x000fe20000410000 */
[----:B------:R-:W-:Y:S01]  /*4da0*/  FMUL.FTZ R57, R114, R57 ;  /* 0x0000003972397220 */ /* 0x000fe20000410000 */
[----:B------:R-:W-:Y:S02]  /*4db0*/  FSEL R148, R67, RZ, !P6 ;  /* 0x000000ff43947208 */ /* 0x000fe40007000000 */
[----:B------:R-:W1:Y:S01]  /*4dc0*/  MUFU.EX2 R56, R56 ;  /* 0x0000003800387308 */ /* 0x000e620000000800 */
[----:B--2---:R-:W-:Y:S01]  /*4dd0*/  FSEL R155, R66, 1, !P6 ;  /* 0x3f800000429b7808 */ /* 0x004fe20007000000 */
[C---:B------:R-:W-:Y:S01]  /*4de0*/  FFMA.FTZ R58, R151.reuse, R58, R144 ;  /* 0x0000003a973a7223 */ /* 0x040fe20000010090 */
[----:B------:R-:W-:Y:S01]  /*4df0*/  FMUL.FTZ R14, R151, R14 ;  /* 0x0000000e970e7220 */ /* 0x000fe20000410000 */
[----:B------:R-:W-:Y:S01]  /*4e00*/  FMUL.FTZ R15, R94, R15 ;  /* 0x0000000f5e0f7220 */ /* 0x000fe20000410000 */
[----:B------:R-:W-:Y:S01]  /*4e10*/  FSEL R146, R57, RZ, !P3 ;  /* 0x000000ff39927208 */ /* 0x000fe20005800000 */
[----:B------:R-:W-:-:S02]  /*4e20*/  FFMA.FTZ R58, R155, R58, R148 ;  /* 0x0000003a9b3a7223 */ /* 0x000fc40000010094 */
[----:B------:R-:W2:Y:S01]  /*4e30*/  MUFU.EX2 R54, R54 ;  /* 0x0000003600367308 */ /* 0x000ea20000000800 */
[----:B------:R-:W-:Y:S01]  /*4e40*/  FMUL.FTZ R14, R155, R14 ;  /* 0x0000000e9b0e7220 */ /* 0x000fe20000410000 */
[----:B------:R-:W-:Y:S01]  /*4e50*/  FMUL.FTZ R59, R116, R59 ;  /* 0x0000003b743b7220 */ /* 0x000fe20000410000 */
[----:B------:R-:W-:Y:S01]  /*4e60*/  FSEL R150, R68, 1, !P2 ;  /* 0x3f80000044967808 */ /* 0x000fe20005000000 */
[----:B------:R-:W-:Y:S01]  /*4e70*/  FFMA.FTZ R58, R153, R58, R146 ;  /* 0x0000003a993a7223 */ /* 0x000fe20000010092 */
[----:B------:R-:W-:Y:S01]  /*4e80*/  FSEL R157, R15, RZ, !P2 ;  /* 0x000000ff0f9d7208 */ /* 0x000fe20005000000 */
[----:B------:R-:W-:Y:S01]  /*4e90*/  FMUL.FTZ R15, R153, R14 ;  /* 0x0000000e990f7220 */ /* 0x000fe20000410000 */
[----:B------:R-:W-:Y:S01]  /*4ea0*/  FMUL.FTZ R14, R96, R159 ;  /* 0x0000009f600e7220 */ /* 0x000fe20000410000 */
[----:B------:R-:W-:Y:S02]  /*4eb0*/  ISETP.GE.U32.AND P5, PT, R34, R65, PT ;  /* 0x000000412200720c */ /* 0x000fe40003fa6070 */
[----:B0-----:R-:W-:Y:S01]  /*4ec0*/  FSEL R152, R72, 1, !P4 ;  /* 0x3f80000048987808 */ /* 0x001fe20006000000 */
[C---:B------:R-:W-:Y:S01]  /*4ed0*/  FFMA.FTZ R58, R150.reuse, R58, R157 ;  /* 0x0000003a963a7223 */ /* 0x040fe2000001009d */
[----:B------:R-:W-:Y:S01]  /*4ee0*/  FSEL R159, R59, RZ, !P4 ;  /* 0x000000ff3b9f7208 */ /* 0x000fe20006000000 */
[----:B------:R-:W-:Y:S01]  /*4ef0*/  FMUL.FTZ R15, R150, R15 ;  /* 0x0000000f960f7220 */ /* 0x000fe20000410000 */
[----:B------:R-:W-:Y:S01]  /*4f00*/  FMUL.FTZ R163, R118, R161 ;  /* 0x000000a176a37220 */ /* 0x000fe20000410000 */
[----:B------:R-:W-:-:S02]  /*4f10*/  ISETP.GE.U32.AND P6, PT, R35, R65, PT ;  /* 0x000000412300720c */ /* 0x000fc40003fc6070 */
[----:B-1----:R-:W-:Y:S01]  /*4f20*/  FSEL R154, R56, 1, !P5 ;  /* 0x3f800000389a7808 */ /* 0x002fe20006800000 */
[----:B------:R-:W-:Y:S01]  /*4f30*/  FFMA.FTZ R58, R152, R58, R159 ;  /* 0x0000003a983a7223 */ /* 0x000fe2000001009f */
        /* <DEDUP_REMOVED lines=16> */
[C---:B------:R-:W-:Y:S01]  /*5040*/  ISETP.GE.AND P2, PT, R26.reuse, 0x2, PT ;  /* 0x000000021a00780c */ /* 0x040fe20003f46270 */
[C---:B------:R-:W-:Y:S01]  /*5050*/  VIADD R165, R26.reuse, 0x20 ;  /* 0x000000201aa57836 */ /* 0x040fe20000000000 */
[----:B------:R-:W-:Y:S02]  /*5060*/  IADD3 R57, R26, 0x40, RZ ;  /* 0x000000401a397810 */ /* 0x000fe40007ffe0ff */
[----:B------:R-:W-:Y:S02]  /*5070*/  MOV R68, 0x400 ;  /* 0x0000040000447802 */ /* 0x000fe40000000f00 */
[----:B------:R-:W-:-:S02]  /*5080*/  LEA.HI.SX32 R167, R165, R26, 0x1b ;  /* 0x0000001aa5a77211 */ /* 0x000fc400078fdaff */
[----:B------:R-:W-:Y:S02]  /*5090*/  LEA.HI.SX32 R165, R57, R26, 0x1b ;  /* 0x0000001a39a57211 */ /* 0x000fe400078fdaff */
[----:B--2---:R-:W-:-:S04]  /*50a0*/  LEA R68, R59, R68, 0x18 ;  /* 0x000000443b447211 */ /* 0x004fc800078ec0ff */
[----:B------:R-:W-:Y:S01]  /*50b0*/  LEA R56, R165, R68, 0x2 ;  /* 0x00000044a5387211 */ /* 0x000fe200078e10ff */
[C---:B0-----:R-:W-:Y:S01]  /*50c0*/  @P2 FFMA.FTZ R15, R14.reuse, R58, R15 ;  /* 0x0000003a0e0f2223 */ /* 0x041fe2000001000f */
[----:B-1----:R-:W-:-:S04]  /*50d0*/  @P2 FMUL.FTZ R14, R14, R67 ;  /* 0x000000430e0e2220 */ /* 0x002fc80000410000 */
[----:B------:R-:W0:Y:S04]  /*50e0*/  SHFL.UP PT, R58, R15, 0x4, RZ ;  /* 0x048000000f3a7989 */ /* 0x000e2800000e00ff */
[----:B------:R-:W1:Y:S01]  /*50f0*/  SHFL.UP PT, R165, R14, 0x4, RZ ;  /* 0x048000000ea57989 */ /* 0x000e6200000e00ff */
[C---:B------:R-:W-:Y:S02]  /*5100*/  ISETP.GE.AND P2, PT, R26.reuse, 0x4, PT ;  /* 0x000000041a00780c */ /* 0x040fe40003f46270 */
[C---:B------:R-:W-:Y:S02]  /*5110*/  LEA.HI.SX32 R169, R26.reuse, R26, 0x1b ;  /* 0x0000001a1aa97211 */ /* 0x040fe400078fdaff */
[----:B------:R-:W-:Y:S02]  /*5120*/  IADD3 R59, R26, 0x60, RZ ;  /* 0x000000601a3b7810 */ /* 0x000fe40007ffe0ff */
[----:B------:R-:W-:Y:S01]  /*5130*/  LEA R54, R167, R68, 0x2 ;  /* 0x00000044a7367211 */ /* 0x000fe200078e10ff */
[----:B------:R-:W-:Y:S01]  /*5140*/  IMAD R57, R169, 0x4, R68 ;  /* 0x00000004a9397824 */ /* 0x000fe200078e0244 */
[----:B------:R-:W-:-:S02]  /*5150*/  LEA.HI.SX32 R59, R59, R26, 0x1b ;  /* 0x0000001a3b3b7211 */ /* 0x000fc400078fdaff */
[C---:B------:R-:W-:Y:S02]  /*5160*/  IADD3 R169, R26.reuse, 0x80, RZ ;  /* 0x000000801aa97810 */ /* 0x040fe40007ffe0ff */
[C---:B------:R-:W-:Y:S01]  /*5170*/  IADD3 R167, R26.reuse, 0xa0, RZ ;  /* 0x000000a01aa77810 */ /* 0x040fe20007ffe0ff */
[----:B------:R-:W-:Y:S01]  /*5180*/  VIADD R67, R26, 0xc0 ;  /* 0x000000c01a437836 */ /* 0x000fe20000000000 */
[----:B------:R-:W-:Y:S01]  /*5190*/  LEA.HI.SX32 R169, R169, R26, 0x1b ;  /* 0x0000001aa9a97211 */ /* 0x000fe200078fdaff */
[----:B------:R-:W-:Y:S02]  /*51a0*/  IMAD R59, R59, 0x4, R68 ;  /* 0x000000043b3b7824 */ /* 0x000fe400078e0244 */
[C---:B0-----:R-:W-:Y:S01]  /*51b0*/  @P2 FFMA.FTZ R15, R14.reuse, R58, R15 ;  /* 0x0000003a0e0f2223 */ /* 0x041fe2000001000f */
[----:B-1----:R-:W-:Y:S01]  /*51c0*/  @P2 FMUL.FTZ R14, R14, R165 ;  /* 0x000000a50e0e2220 */ /* 0x002fe20000410000 */
[----:B---3--:R-:W-:Y:S01]  /*51d0*/  STS [R57+0x840], R62 ;  /* 0x0008403e39007388 */ /* 0x008fe20000000800 */
[----:B------:R-:W-:-:S03]  /*51e0*/  LEA.HI.SX32 R167, R167, R26, 0x1b ;  /* 0x0000001aa7a77211 */ /* 0x000fc600078fdaff */
[----:B------:R-:W0:Y:S01]  /*51f0*/  SHFL.UP PT, R58, R15, 0x8, RZ ;  /* 0x050000000f3a7989 */ /* 0x000e2200000e00ff */
[----:B------:R-:W-:-:S03]  /*5200*/  LEA.HI.SX32 R67, R67, R26, 0x1b ;  /* 0x0000001a43437211 */ /* 0x000fc600078fdaff */
[----:B------:R1:W-:Y:S04]  /*5210*/  STS [R54+0x8c0], R63 ;  /* 0x0008c03f36007388 */ /* 0x0003e80000000800 */
[----:B------:R-:W2:Y:S04]  /*5220*/  SHFL.UP PT, R165, R14, 0x8, RZ ;  /* 0x050000000ea57989 */ /* 0x000ea800000e00ff */
[----:B----4-:R3:W-:Y:S01]  /*5230*/  STS [R56+0x940], R61 ;  /* 0x0009403d38007388 */ /* 0x0107e20000000800 */
[----:B-1----:R-:W-:-:S03]  /*5240*/  IADD3 R63, R26, 0xe0, RZ ;  /* 0x000000e01a3f7810 */ /* 0x002fc60007ffe0ff */
[----:B-----5:R1:W-:Y:S01]  /*5250*/  STS [R59+0x9c0], R60 ;  /* 0x0009c03c3b007388 */ /* 0x0203e20000000800 */
[-C--:B------:R-:W-:Y:S02]  /*5260*/  LEA R62, R67, R68.reuse, 0x2 ;  /* 0x00000044433e7211 */ /* 0x080fe400078e10ff */
[----:B---3--:R-:W-:Y:S02]  /*5270*/  LEA R61, R169, R68, 0x2 ;  /* 0x00000044a93d7211 */ /* 0x008fe400078e10ff */
[C---:B------:R-:W-:Y:S01]  /*5280*/  IADD3 R169, R26.reuse, 0x100, RZ ;  /* 0x000001001aa97810 */ /* 0x040fe20007ffe0ff */
[----:B-1----:R-:W-:Y:S01]  /*5290*/  IMAD R60, R167, 0x4, R68 ;  /* 0x00000004a73c7824 */ /* 0x002fe200078e0244 */
[C---:B------:R-:W-:Y:S02]  /*52a0*/  IADD3 R167, R26.reuse, 0x120, RZ ;  /* 0x000001201aa77810 */ /* 0x040fe40007ffe0ff */
[----:B------:R-:W-:Y:S02]  /*52b0*/  IADD3 R67, R26, 0x140, RZ ;  /* 0x000001401a437810 */ /* 0x000fe40007ffe0ff */
[----:B------:R-:W-:-:S02]  /*52c0*/  LEA.HI.SX32 R171, R169, R26, 0x1b ;  /* 0x0000001aa9ab7211 */ /* 0x000fc400078fdaff */
[-C--:B------:R-:W-:Y:S02]  /*52d0*/  LEA.HI.SX32 R63, R63, R26.reuse, 0x1b ;  /* 0x0000001a3f3f7211 */ /* 0x080fe400078fdaff */
[-C--:B------:R-:W-:Y:S02]  /*52e0*/  LEA.HI.SX32 R169, R167, R26.reuse, 0x1b ;  /* 0x0000001aa7a97211 */ /* 0x080fe400078fdaff */
[C---:B------:R-:W-:Y:S02]  /*52f0*/  ISETP.GE.AND P2, PT, R26.reuse, 0x8, PT ;  /* 0x000000081a00780c */ /* 0x040fe40003f46270 */
[----:B------:R-:W-:Y:S01]  /*5300*/  LEA.HI.SX32 R167, R67, R26, 0x1b ;  /* 0x0000001a43a77211 */ /* 0x000fe200078fdaff */
[--C-:B------:R-:W-:Y:S01]  /*5310*/  IMAD R67, R171, 0x4, R68.reuse ;  /* 0x00000004ab437824 */ /* 0x100fe200078e0244 */
[----:B------:R-:W-:Y:S01]  /*5320*/  LEA R66, R169, R68, 0x2 ;  /* 0x00000044a9427211 */ /* 0x000fe200078e10ff */
[----:B------:R-:W-:Y:S01]  /*5330*/  IMAD R63, R63, 0x4, R68 ;  /* 0x000000043f3f7824 */ /* 0x000fe200078e0244 */
[C---:B------:R-:W-:Y:S01]  /*5340*/  IADD3 R169, R26.reuse, 0x180, RZ ;  /* 0x000001801aa97810 */ /* 0x040fe20007ffe0ff */
[----:B------:R-:W-:Y:S01]  /*5350*/  VIADD R171, R26, 0x160 ;  /* 0x000001601aab7836 */ /* 0x000fe20000000000 */
[----:B------:R1:W-:Y:S02]  /*5360*/  STS [R61+0xa40], R64 ;  /* 0x000a40403d007388 */ /* 0x0003e40000000800 */
[----:B------:R-:W-:-:S02]  /*5370*/  LEA.HI.SX32 R169, R169, R26, 0x1b ;  /* 0x0000001aa9a97211 */ /* 0x000fc400078fdaff */
[----:B------:R-:W-:Y:S01]  /*5380*/  STS [R60+0xac0], R73 ;  /* 0x000ac0493c007388 */ /* 0x000fe20000000800 */
[----:B------:R-:W-:-:S03]  /*5390*/  LEA.HI.SX32 R171, R171, R26, 0x1b ;  /* 0x0000001aabab7211 */ /* 0x000fc600078fdaff */
[----:B------:R-:W-:Y:S01]  /*53a0*/  STS [R62+0xb40], R71 ;  /* 0x000b40473e007388 */ /* 0x000fe20000000800 */
[----:B-1----:R-:W-:-:S03]  /*53b0*/  LEA R64, R167, R68, 0x2 ;  /* 0x00000044a7407211 */ /* 0x002fc600078e10ff */
[----:B------:R1:W-:Y:S04]  /*53c0*/  STS [R63+0xbc0], R70 ;  /* 0x000bc0463f007388 */ /* 0x0003e80000000800 */
[----:B------:R-:W-:Y:S01]  /*53d0*/  STS [R67+0xc40], R16 ;  /* 0x000c401043007388 */ /* 0x000fe20000000800 */
[----:B0-----:R-:W-:-:S03]  /*53e0*/  @P2 FFMA.FTZ R15, R14, R58, R15 ;  /* 0x0000003a0e0f2223 */ /* 0x001fc6000001000f */
[----:B------:R-:W-:Y:S01]  /*53f0*/  STS [R66+0xcc0], R17 ;  /* 0x000cc01142007388 */ /* 0x000fe20000000800 */
[----:B--2---:R-:W-:Y:S01]  /*5400*/  @P2 FMUL.FTZ R14, R14, R165 ;  /* 0x000000a50e0e2220 */ /* 0x004fe20000410000 */
[----:B-1----:R-:W-:Y:S02]  /*5410*/  IMAD R70, R169, 0x4, R68 ;  /* 0x00000004a9467824 */ /* 0x002fe400078e0244 */
[----:B------:R0:W-:Y:S02]  /*5420*/  STS [R64+0xd40], R69 ;  /* 0x000d404540007388 */ /* 0x0001e40000000800 */
[----:B0-----:R-:W-:-:S05]  /*5430*/  LEA R69, R171, R68, 0x2 ;  /* 0x00000044ab457211 */ /* 0x001fca00078e10ff */
[----:B------:R-:W-:Y:S04]  /*5440*/  STS [R69+0xdc0], R126 ;  /* 0x000dc07e45007388 */ /* 0x000fe80000000800 */
[----:B------:R-:W-:Y:S04]  /*5450*/  STS [R70+0xe40], R135 ;  /* 0x000e408746007388 */ /* 0x000fe80000000800 */
[----:B------:R-:W0:Y:S01]  /*5460*/  SHFL.UP PT, R126, R15, 0x10, RZ ;  /* 0x060000000f7e7989 */ /* 0x000e2200000e00ff */
[----:B------:R-:W-:-:S03]  /*5470*/  VIADD R71, R26, 0x1c0 ;  /* 0x000001c01a477836 */ /* 0x000fc60000000000 */
[----:B------:R-:W1:Y:S01]  /*5480*/  SHFL.UP PT, R135, R14, 0x10, RZ ;  /* 0x060000000e877989 */ /* 0x000e6200000e00ff */
[C---:B------:R-:W-:Y:S02]  /*5490*/  IADD3 R167, R26.reuse, 0x1a0, RZ ;  /* 0x000001a01aa77810 */ /* 0x040fe40007ffe0ff */
[C---:B------:R-:W-:Y:S02]  /*54a0*/  IADD3 R73, R26.reuse, 0x1e0, RZ ;  /* 0x000001e01a497810 */ /* 0x040fe40007ffe0ff */
[-C--:B------:R-:W-:Y:S02]  /*54b0*/  LEA.HI.SX32 R17, R71, R26.reuse, 0x1b ;  /* 0x0000001a47117211 */ /* 0x080fe400078fdaff */
[-C--:B------:R-:W-:Y:S02]  /*54c0*/  LEA.HI.SX32 R167, R167, R26.reuse, 0x1b ;  /* 0x0000001aa7a77211 */ /* 0x080fe400078fdaff */
[----:B------:R-:W-:Y:S02]  /*54d0*/  ISETP.GE.AND P2, PT, R26, 0x10, PT ;  /* 0x000000101a00780c */ /* 0x000fe40003f46270 */
[----:B------:R-:W-:-:S02]  /*54e0*/  LEA.HI.SX32 R73, R73, R26, 0x1b ;  /* 0x0000001a49497211 */ /* 0x000fc400078fdaff */
[-C--:B------:R-:W-:Y:S01]  /*54f0*/  LEA R72, R17, R68.reuse, 0x2 ;  /* 0x0000004411487211 */ /* 0x080fe200078e10ff */
[----:B------:R-:W-:Y:S01]  /*5500*/  HFMA2.MMA R17, -RZ, RZ, 0, 0 ;  /* 0x00000000ff117435 */ /* 0x000fe200000001ff */
[----:B------:R-:W-:Y:S01]  /*5510*/  LEA R71, R167, R68, 0x2 ;  /* 0x00000044a7477211 */ /* 0x000fe200078e10ff */
[--C-:B------:R-:W-:Y:S01]  /*5520*/  IMAD R73, R73, 0x4, R68.reuse ;  /* 0x0000000449497824 */ /* 0x100fe200078e0244 */
[----:B------:R-:W-:Y:S01]  /*5530*/  MOV R16, 0x3f800000 ;  /* 0x3f80000000107802 */ /* 0x000fe20000000f00 */
[----:B------:R-:W-:Y:S02]  /*5540*/  IMAD R167, R129, 0x8, R68 ;  /* 0x0000000881a77824 */ /* 0x000fe400078e0244 */
[----:B------:R-:W-:Y:S04]  /*5550*/  STS [R71+0xec0], R124 ;  /* 0x000ec07c47007388 */ /* 0x000fe80000000800 */
[----:B------:R2:W-:Y:S01]  /*5560*/  STS [R72+0xf40], R19 ;  /* 0x000f401348007388 */ /* 0x0005e20000000800 */
[----:B0-----:R-:W-:-:S03]  /*5570*/  @P2 FFMA.FTZ R15, R14, R126, R15 ;  /* 0x0000007e0e0f2223 */ /* 0x001fc6000001000f */
[----:B------:R-:W-:Y:S01]  /*5580*/  STS [R73+0xfc0], R18 ;  /* 0x000fc01249007388 */ /* 0x000fe20000000800 */
[----:B------:R-:W-:-:S03]  /*5590*/  NOP ;  /* 0x0000000000007918 */ /* 0x000fc60000000000 */
[----:B------:R-:W0:Y:S01]  /*55a0*/  @!P0 LDS.64 R16, [R167+0x10a0] ;  /* 0x0010a000a7108984 */ /* 0x000e220000000a00 */
[----:B--2---:R-:W-:Y:S01]  /*55b0*/  SHF.L.U32 R19, R26, 0x4, RZ ;  /* 0x000000041a137819 */ /* 0x004fe200000006ff */
[----:B-1----:R-:W-:Y:S01]  /*55c0*/  @P2 FMUL.FTZ R14, R14, R135 ;  /* 0x000000870e0e2220 */ /* 0x002fe20000410000 */
        /* <DEDUP_REMOVED lines=56> */
.L_x_4244:
[----:B------:R-:W-:Y:S05]  /*5950*/  BSYNC B0 ;  /* 0x0000000000007941 */ /* 0x000fea0003800000 */
.L_x_4243:
        /* <DEDUP_REMOVED lines=24> */
.L_x_4242:
[----:B------:R-:W-:Y:S01]  /*5ae0*/  BAR.SYNC.DEFER_BLOCKING 0x0 ;  /* 0x0000000000007b1d */ /* 0x000fe20000010000 */
[----:B------:R-:W-:Y:S01]  /*5af0*/  ISETP.NE.AND P0, PT, R24, RZ, PT ;  /* 0x000000ff1800720c */ /* 0x000fe20003f05270 */
[----:B------:R-:W-:-:S06]  /*5b00*/  IMAD.SHL.U32 R10, R27, 0x200, RZ ;  /* 0x000002001b0a7824 */ /* 0x000fcc00078e00ff */
        /* <DEDUP_REMOVED lines=59> */
.L_x_4247:
[----:B------:R-:W-:Y:S05]  /*5ec0*/  BSYNC B0 ;  /* 0x0000000000007941 */ /* 0x000fea0003800000 */
.L_x_4246:
[----:B------:R-:W-:Y:S01]  /*5ed0*/  MOV R16, R14 ;  /* 0x0000000e00107202 */ /* 0x000fe20000000f00 */
[----:B------:R-:W-:Y:S01]  /*5ee0*/  IMAD.MOV.U32 R17, RZ, RZ, R141 ;  /* 0x000000ffff117224 */ /* 0x000fe200078e008d */
[----:B------:R-:W-:Y:S01]  /*5ef0*/  ULDC.64 UR4, c[0x0][0x2b8] ;  /* 0x0000ae0000047ab9 */ /* 0x000fe20000000a00 */
[----:B------:R-:W-:Y:S01]  /*5f00*/  IMAD.WIDE R14, R8, 0x4, R74 ;  /* 0x00000004080e7825 */ /* 0x000fe200078e024a */
[-C--:B------:R-:W-:Y:S02]  /*5f10*/  ISETP.GE.AND P1, PT, R55, R76.reuse, PT ;  /* 0x0000004c3700720c */ /* 0x080fe40003f26270 */
[-C--:B------:R-:W-:Y:S01]  /*5f20*/  ISETP.GE.AND P3, PT, R36, R76.reuse, PT ;  /* 0x0000004c2400720c */ /* 0x080fe20003f66270 */
[----:B------:R-:W-:Y:S01]  /*5f30*/  IMAD.WIDE.U32 R16, R0, UR4, R16 ;  /* 0x0000000400107c25 */ /* 0x000fe2000f8e0010 */
[-C--:B------:R-:W-:Y:S02]  /*5f40*/  ISETP.GE.AND P5, PT, R37, R76.reuse, PT ;  /* 0x0000004c2500720c */ /* 0x080fe40003fa6270 */
[-C--:B------:R-:W-:Y:S01]  /*5f50*/  ISETP.GE.AND P6, PT, R38, R76.reuse, PT ;  /* 0x0000004c2600720c */ /* 0x080fe20003fc6270 */
[----:B0-----:R-:W-:Y:S01]  /*5f60*/  IMAD R19, R20, UR4, RZ ;  /* 0x0000000414137c24 */ /* 0x001fe2000f8e02ff */
[----:B------:R-:W-:-:S02]  /*5f70*/  ISETP.GE.AND P4, PT, R42, R76, PT ;  /* 0x0000004c2a00720c */ /* 0x000fc40003f86270 */
[----:B------:R-:W-:Y:S01]  /*5f80*/  LOP3.LUT R55, R8, 0x20, RZ, 0xfc, !PT ;  /* 0x0000002008377812 */ /* 0x000fe200078efcff */
[----:B------:R-:W-:Y:S01]  /*5f90*/  IMAD R75, R0, UR5, R19 ;  /* 0x00000005004b7c24 */ /* 0x000fe2000f8e0213 */
        /* <DEDUP_REMOVED lines=37> */
[----:B------:R-:W-:Y:S01]  /*61f0*/  IMAD.WIDE.U32 R18, R0, UR4, R14 ;  /* 0x0000000400127c25 */ /* 0x000fe2000f8e000e */
[----:B------:R-:W-:-:S02]  /*6200*/  SHF.L.U32 R15, R55, 0x2, RZ ;  /* 0x00000002370f7819 */ /* 0x000fc400000006ff */
[----:B------:R-:W-:Y:S01]  /*6210*/  @!P3 STG.E desc[UR12][R74.64+0x680], R135 ;  /* 0x000680874a00b986 */ /* 0x000fe2000c10190c */
[----:B------:R-:W-:Y:S01]  /*6220*/  @!P1 IMAD.WIDE.U32 R16, R0, UR4, R16 ;  /* 0x0000000400109c25 */ /* 0x000fe2000f8e0010 */
[----:B------:R-:W-:Y:S01]  /*6230*/  ULDC.64 UR4, c[0x0][0x318] ;  /* 0x0000c60000047ab9 */ /* 0x000fe20000000a00 */
[----:B------:R-:W-:Y:S01]  /*6240*/  SHF.L.U64.HI R14, R55, 0x2, R9 ;  /* 0x00000002370e7819 */ /* 0x000fe20000010209 */
[----:B------:R-:W-:Y:S01]  /*6250*/  @!P5 STG.E desc[UR12][R74.64+0x700], R137 ;  /* 0x000700894a00d986 */ /* 0x000fe2000c10190c */
[----:B------:R-:W-:-:S03]  /*6260*/  ISETP.GE.AND P5, PT, R36, R65, PT ;  /* 0x000000412400720c */ /* 0x000fc60003fa6270 */
[----:B------:R0:W-:Y:S01]  /*6270*/  @!P6 STG.E desc[UR12][R74.64+0x780], R139 ;  /* 0x0007808b4a00e986 */ /* 0x0001e2000c10190c */
[----:B------:R-:W-:Y:S02]  /*6280*/  ISETP.GE.AND P6, PT, R37, R65, PT ;  /* 0x000000412500720c */ /* 0x000fe40003fc6270 */
[----:B0-----:R-:W-:Y:S02]  /*6290*/  IADD3 R75, P3, R10, R18, RZ ;  /* 0x000000120a4b7210 */ /* 0x001fe40007f7e0ff */
[----:B------:R-:W-:Y:S02]  /*62a0*/  @!P1 IADD3 R74, P2, R8, R16, RZ ;  /* 0x00000010084a9210 */ /* 0x000fe40007f5e0ff */
[----:B------:R-:W-:Y:S02]  /*62b0*/  IADD3 R18, P4, R15, UR4, RZ ;  /* 0x000000040f127c10 */ /* 0x000fe4000ff9e0ff */
[----:B------:R-:W-:Y:S02]  /*62c0*/  IADD3.X R76, R11, R77, R19, P3, !PT ;  /* 0x0000004d0b4c7210 */ /* 0x000fe40001ffe413 */
[----:B------:R-:W-:-:S02]  /*62d0*/  @!P1 IADD3.X R17, R9, R17, R77, P2, !PT ;  /* 0x0000001109119210 */ /* 0x000fc400017fe44d */
[----:B------:R-:W-:Y:S02]  /*62e0*/  IADD3.X R19, R14, UR5, RZ, P4, !PT ;  /* 0x000000050e137c10 */ /* 0x000fe4000a7fe4ff */
[----:B------:R-:W-:Y:S02]  /*62f0*/  LEA R18, P3, R75, R18, 0x2 ;  /* 0x000000124b127211 */ /* 0x000fe400078610ff */
[C---:B------:R-:W-:Y:S02]  /*6300*/  @!P1 LEA R16, P2, R74.reuse, UR4, 0x2 ;  /* 0x000000044a109c11 */ /* 0x040fe4000f8410ff */
[----:B------:R-:W-:Y:S02]  /*6310*/  ISETP.GE.AND P4, PT, R55, R65, PT ;  /* 0x000000413700720c */ /* 0x000fe40003f86270 */
[----:B------:R-:W-:Y:S01]  /*6320*/  LEA.HI.X R19, R75, R19, R76, 0x2, P3 ;  /* 0x000000134b137211 */ /* 0x000fe200018f144c */
[----:B------:R-:W-:Y:S01]  /*6330*/  HFMA2.MMA R75, -RZ, RZ, 0, 0 ;  /* 0x00000000ff4b7435 */ /* 0x000fe200000001ff */
[----:B------:R-:W-:Y:S01]  /*6340*/  BAR.SYNC.DEFER_BLOCKING 0x0 ;  /* 0x0000000000007b1d */ /* 0x000fe20000010000 */
[----:B------:R-:W-:Y:S01]  /*6350*/  @!P1 LEA.HI.X R17, R74, UR5, R17, 0x2, P2 ;  /* 0x000000054a119c11 */ /* 0x000fe200090f1411 */
[----:B------:R-:W-:Y:S01]  /*6360*/  IMAD.MOV.U32 R74, RZ, RZ, RZ ;  /* 0x000000ffff4a7224 */ /* 0x000fe200078e00ff */
[----:B------:R-:W-:-:S02]  /*6370*/  CS2R R76, SRZ ;  /* 0x00000000004c7805 */ /* 0x000fc4000001ff00 */
        /* <DEDUP_REMOVED lines=161> */
[----:B------:R-:W-:Y:S02]  /*6d90*/  FMUL.FTZ R117, R90, R117 ;  /* 0x000000755a757220 */ /* 0x000fe40000410000 */
[----:B------:R-:W1:Y:S01]  /*6da0*/  LDC.64 R90, c[0x0][0x2c0] ;  /* 0x0000b000ff5a7b82 */ /* 0x000e620000000a00 */
        /* <DEDUP_REMOVED lines=11> */
[----:B------:R-:W-:Y:S01]  /*6e60*/  FMUL.FTZ R123, R96, R123 ;  /* 0x0000007b607b7220 */ /* 0x000fe20000410000 */
[----:B-1----:R-:W-:Y:S02]  /*6e70*/  IMAD R18, R90, UR15, RZ ;  /* 0x0000000f5a127c24 */ /* 0x002fe4000f8e02ff */
[----:B--2---:R-:W-:Y:S02]  /*6e80*/  FMUL.FTZ R100, R100, R19 ;  /* 0x0000001364647220 */ /* 0x004fe40000410000 */
[----:B------:R-:W-:Y:S01]  /*6e90*/  STS [R58+0x34], R123 ;  /* 0x0000347b3a007388 */ /* 0x000fe20000000800 */
[----:B------:R-:W-:-:S04]  /*6ea0*/  IMAD.WIDE.U32 R16, R90, UR14, RZ ;  /* 0x0000000e5a107c25 */ /* 0x000fc8000f8e00ff */
[----:B------:R-:W-:Y:S01]  /*6eb0*/  FMUL.FTZ R125, R100, R125 ;  /* 0x0000007d647d7220 */ /* 0x000fe20000410000 */
[----:B------:R-:W-:Y:S02]  /*6ec0*/  IMAD R19, R91, UR14, R18 ;  /* 0x0000000e5b137c24 */ /* 0x000fe4000f8e0212 */
[----:B0-----:R-:W-:Y:S02]  /*6ed0*/  FMUL.FTZ R104, R104, R75 ;  /* 0x0000004b68687220 */ /* 0x001fe40000410000 */
[----:B------:R-:W-:Y:S01]  /*6ee0*/  STS [R58+0x38], R125 ;  /* 0x0000387d3a007388 */ /* 0x000fe20000000800 */
[----:B------:R-:W-:Y:S01]  /*6ef0*/  IADD3 R91, R17, R19, RZ ;  /* 0x00000013115b7210 */ /* 0x000fe20007ffe0ff */
        /* <DEDUP_REMOVED lines=35> */
.L_x_4249:
[----:B------:R-:W-:Y:S05]  /*7130*/  BSYNC B0 ;  /* 0x0000000000007941 */ /* 0x000fea0003800000 */
.L_x_4248:
        /* <DEDUP_REMOVED lines=14> */
[C---:B------:R-:W-:Y:S02]  /*7220*/  LEA R10, P0, R12.reuse, R15, 0x2 ;  /* 0x0000000f0c0a7211 */ /* 0x040fe400078010ff */
[----:B------:R-:W-:Y:S02]  /*7230*/  ISETP.GE.AND P2, PT, R55, R54, PT ;  /* 0x000000363700720c */ /* 0x000fe40003f46270 */
[----:B------:R-:W-:Y:S02]  /*7240*/  LEA.HI.X R11, R12, R14, R11, 0x2, P0 ;  /* 0x0000000e0c0b7211 */ /* 0x000fe400000f140b */
[----:B------:R-:W-:-:S02]  /*7250*/  ISETP.GE.AND P0, PT, R37, R54, PT ;  /* 0x000000362500720c */ /* 0x000fc40003f06270 */
[-C--:B------:R-:W-:Y:S01]  /*7260*/  ISETP.GE.AND P1, PT, R36, R54.reuse, PT ;  /* 0x000000362400720c */ /* 0x080fe20003f26270 */
[----:B------:R-:W-:Y:S01]  /*7270*/  @!P5 STG.E desc[UR12][R10.64+0x300], R63 ;  /* 0x0003003f0a00d986 */ /* 0x000fe2000c10190c */
[-C--:B------:R-:W-:Y:S02]  /*7280*/  ISETP.GE.AND P5, PT, R48, R54.reuse, PT ;  /* 0x000000363000720c */ /* 0x080fe40003fa6270 */
[-C--:B------:R-:W-:Y:S01]  /*7290*/  ISETP.GE.AND P3, PT, R39, R54.reuse, PT ;  /* 0x000000362700720c */ /* 0x080fe20003f66270 */
[----:B------:R-:W-:Y:S01]  /*72a0*/  @!P6 STG.E desc[UR12][R10.64+0x380], R67 ;  /* 0x000380430a00e986 */ /* 0x000fe2000c10190c */
[-C--:B------:R-:W-:Y:S02]  /*72b0*/  ISETP.GE.AND P6, PT, R49, R54.reuse, PT ;  /* 0x000000363100720c */ /* 0x080fe40003fc6270 */
[-C--:B------:R-:W-:Y:S01]  /*72c0*/  ISETP.GE.AND P4, PT, R40, R54.reuse, PT ;  /* 0x000000362800720c */ /* 0x080fe20003f86270 */
[----:B------:R-:W-:Y:S01]  /*72d0*/  @!P2 STG.E desc[UR12][R10.64], R75 ;  /* 0x0000004b0a00a986 */ /* 0x000fe2000c10190c */
[----:B------:R-:W-:-:S02]  /*72e0*/  ISETP.GE.AND P2, PT, R38, R54, PT ;  /* 0x000000362600720c */ /* 0x000fc40003f46270 */
[----:B------:R-:W-:Y:S01]  /*72f0*/  IADD3 R27, R27, 0x1, RZ ;  /* 0x000000011b1b7810 */ /* 0x000fe20007ffe0ff */
[----:B------:R-:W-:Y:S01]  /*7300*/  @!P0 STG.E desc[UR12][R10.64+0x100], R59 ;  /* 0x0001003b0a008986 */ /* 0x000fe2000c10190c */
[----:B------:R-:W-:-:S03]  /*7310*/  ISETP.GE.AND P0, PT, R43, R54, PT ;  /* 0x000000362b00720c */ /* 0x000fc60003f06270 */
[----:B------:R-:W-:Y:S01]  /*7320*/  @!P1 STG.E desc[UR12][R10.64+0x80], R77 ;  /* 0x0000804d0a009986 */ /* 0x000fe2000c10190c */
[----:B------:R-:W-:-:S03]  /*7330*/  ISETP.GE.AND P1, PT, R44, R54, PT ;  /* 0x000000362c00720c */ /* 0x000fc60003f26270 */
[----:B------:R-:W-:Y:S04]  /*7340*/  @!P5 STG.E desc[UR12][R10.64+0x680], R89 ;  /* 0x000680590a00d986 */ /* 0x000fe8000c10190c */
[----:B------:R-:W-:Y:S04]  /*7350*/  @!P6 STG.E desc[UR12][R10.64+0x700], R73 ;  /* 0x000700490a00e986 */ /* 0x000fe8000c10190c */
[----:B------:R-:W-:Y:S01]  /*7360*/  @!P2 STG.E desc[UR12][R10.64+0x180], R61 ;  /* 0x0001803d0a00a986 */ /* 0x000fe2000c10190c */
        /* <DEDUP_REMOVED lines=10> */
[----:B------:R-:W-:Y:S01]  /*7410*/  IADD3 R12, P2, R4, 0x800, RZ ;  /* 0x00000800040c7810 */ /* 0x000fe20007f5e0ff */
[----:B-1----:R-:W-:Y:S02]  /*7420*/  IMAD.X R79, RZ, RZ, R3, P1 ;  /* 0x000000ffff4f7224 */ /* 0x002fe400008e0603 */
        /* <DEDUP_REMOVED lines=9> */
.L_x_4251:
        /* <DEDUP_REMOVED lines=12> */
.L_x_5279:


//--------------------- .text._Z25selective_scan_fwd_kernelI32Selective_Scan_fwd_kernel_traitsILi32ELi16ELi1ELb1ELb0ELb0ELb0EffEEv13SSMParamsBase --------------------------
	.section	.text._Z25selective_scan_fwd_kernelI32Selective_Scan_fwd_kernel_traitsILi32ELi16ELi1ELb1ELb0ELb0ELb0EffEEv13SSMParamsBase,"ax",@progbits
	.align	128
        .global         _Z25selective_scan_fwd_kernelI32Selective_Scan_fwd_kernel_traitsILi32ELi16ELi1ELb1ELb0ELb0ELb0EffEEv13SSMParamsBase
        .type           _Z25selective_scan_fwd_kernelI32Selective_Scan_fwd_kernel_traitsILi32ELi16ELi1ELb1ELb0ELb0ELb0EffEEv13SSMParamsBase,@function
        .size           _Z25selective_scan_fwd_kernelI32Selective_Scan_fwd_kernel_traitsILi32ELi16ELi1ELb1ELb0ELb0ELb0EffEEv13SSMParamsBase,(.L_x_5280 - _Z25selective_scan_fwd_kernelI32Selective_Scan_fwd_kernel_traitsILi32ELi16ELi1ELb1ELb0ELb0ELb0EffEEv13SSMParamsBase)
        .other          _Z25selective_scan_fwd_kernelI32Selective_Scan_fwd_kernel_traitsILi32ELi16ELi1ELb1ELb0ELb0ELb0EffEEv13SSMParamsBase,@"STO_CUDA_ENTRY STV_DEFAULT"
_Z25selective_scan_fwd_kernelI32Selective_Scan_fwd_kernel_traitsILi32ELi16ELi1ELb1ELb0ELb0ELb0EffEEv13SSMParamsBase:
.text._Z25selective_scan_fwd_kernelI32Selective_Scan_fwd_kernel_traitsILi32ELi16ELi1ELb1ELb0ELb0ELb0EffEEv13SSMParamsBase:
        /* <DEDUP_REMOVED lines=27> */
[C---:B------:R-:W-:Y:S01]  /*01b0*/  IMAD R0, R47.reuse, R40, RZ ;  /* 0x000000282f007224 */ /* 0x040fe200078e02ff */
[----:B------:R-:W3:Y:S01]  /*01c0*/  S2R R80, SR_LANEID ;  /* 0x0000000000507919 */ /* 0x000ee20000000000 */
[----:B------:R-:W-:Y:S01]  /*01d0*/  ULDC.64 UR6, c[0x0][0x280] ;  /* 0x0000a00000067ab9 */ /* 0x000fe20000000a00 */
[----:B------:R-:W-:Y:S01]  /*01e0*/  ULDC.64 UR12, c[0x0][0x290] ;  /* 0x0000a400000c7ab9 */ /* 0x000fe20000000a00 */
[----:B------:R-:W-:Y:S01]  /*01f0*/  UIMAD.WIDE.U32 UR4, UR16, UR6, URZ ;  /* 0x00000006100472a5 */ /* 0x000fe2000f8e003f */
[----:B--2---:R-:W-:Y:S01]  /*0200*/  IMAD R2, R47, R38, RZ ;  /* 0x000000262f027224 */ /* 0x004fe200078e02ff */
[----:B------:R-:W2:Y:S01]  /*0210*/  LDC.64 R8, c[0x0][0x2f0] ;  /* 0x0000bc00ff087b82 */ /* 0x000ea20000000a00 */
[----:B------:R-:W-:Y:S01]  /*0220*/  UIMAD UR6, UR17, UR6, URZ ;  /* 0x00000006110672a4 */ /* 0x000fe2000f8e023f */
[C---:B------:R-:W-:Y:S01]  /*0230*/  IMAD R41, R46.reuse, R41, R0 ;  /* 0x000000292e297224 */ /* 0x040fe200078e0200 */
[----:B------:R-:W-:Y:S01]  /*0240*/  UIMAD UR10, UR17, UR12, URZ ;  /* 0x0000000c110a72a4 */ /* 0x000fe2000f8e023f */
[----:B------:R-:W-:Y:S01]  /*0250*/  IMAD R39, R46, R39, R2 ;  /* 0x000000272e277224 */ /* 0x000fe200078e0202 */
[----:B------:R-:W-:-:S02]  /*0260*/  UIMAD UR9, UR16, UR7, UR6 ;  /* 0x00000007100972a4 */ /* 0x000fc4000f8e0206 */
[----:B------:R-:W-:Y:S01]  /*0270*/  UIMAD.WIDE.U32 UR6, UR16, UR12, URZ ;  /* 0x0000000c100672a5 */ /* 0x000fe2000f8e003f */
[----:B------:R-:W4:Y:S01]  /*0280*/  LDC.64 R10, c[0x0][0x2f8] ;  /* 0x0000be00ff0a7b82 */ /* 0x000f220000000a00 */
[----:B------:R-:W-:Y:S02]  /*0290*/  UIMAD UR10, UR16, UR13, UR10 ;  /* 0x0000000d100a72a4 */ /* 0x000fe4000f8e020a */
        /* <DEDUP_REMOVED lines=9> */
[----:B--2---:R-:W-:Y:S02]  /*0330*/  LEA R40, P0, R2, R8, 0x2 ;  /* 0x0000000802287211 */ /* 0x004fe400078010ff */
[----:B------:R-:W-:-:S02]  /*0340*/  LOP3.LUT R0, R0, 0xffffff80, RZ, 0xc0, !PT ;  /* 0xffffff8000007812 */ /* 0x000fc400078ec0ff */
[----:B------:R-:W-:Y:S02]  /*0350*/  IADD3 R39, R5, R39, RZ ;  /* 0x0000002705277210 */ /* 0x000fe40007ffe0ff */
[----:B----4-:R-:W-:Y:S02]  /*0360*/  LEA R38, P1, R4, R10, 0x2 ;  /* 0x0000000a04267211 */ /* 0x010fe400078210ff */
[----:B------:R-:W-:Y:S02]  /*0370*/  LOP3.LUT R43, R0, 0x1f, R7, 0xf8, !PT ;  /* 0x0000001f002b7812 */ /* 0x000fe400078ef807 */
[----:B------:R-:W-:Y:S02]  /*0380*/  LEA.HI.X R41, R2, R9, R41, 0x2, P0 ;  /* 0x0000000902297211 */ /* 0x000fe400000f1429 */
[----:B------:R-:W-:Y:S02]  /*0390*/  LEA.HI.X R39, R4, R11, R39, 0x2, P1 ;  /* 0x0000000b04277211 */ /* 0x000fe400008f1427 */
[----:B------:R-:W-:-:S02]  /*03a0*/  LOP3.LUT R42, R7, 0x1f, RZ, 0xc0, !PT ;  /* 0x0000001f072a7812 */ /* 0x000fc400078ec0ff */
[----:B---3--:R-:W-:-:S07]  /*03b0*/  LEA R0, R80, UR8, 0x4 ;  /* 0x0000000850007c11 */ /* 0x008fce000f8e20ff */
.L_x_4286:
        /* <DEDUP_REMOVED lines=82> */
.L_x_4253:
[----:B------:R-:W-:Y:S05]  /*08e0*/  BSYNC B0 ;  /* 0x0000000000007941 */ /* 0x000fea0003800000 */
.L_x_4252:
        /* <DEDUP_REMOVED lines=35> */
.L_x_4255:
[----:B------:R-:W-:Y:S05]  /*0b20*/  BSYNC B0 ;  /* 0x0000000000007941 */ /* 0x000fea0003800000 */
.L_x_4254:
        /* <DEDUP_REMOVED lines=37> */
.L_x_4257:
[----:B------:R-:W-:Y:S05]  /*0d80*/  BSYNC B0 ;  /* 0x0000000000007941 */ /* 0x000fea0003800000 */
.L_x_4256:
        /* <DEDUP_REMOVED lines=35> */
.L_x_4259:
[----:B------:R-:W-:Y:S05]  /*0fc0*/  BSYNC B0 ;  /* 0x0000000000007941 */ /* 0x000fea0003800000 */
.L_x_4258:
        /* <DEDUP_REMOVED lines=37> */
.L_x_4261:
[----:B------:R-:W-:Y:S05]  /*1220*/  BSYNC B0 ;  /* 0x0000000000007941 */ /* 0x000fea0003800000 */
.L_x_4260:
        /* <DEDUP_REMOVED lines=35> */
.L_x_4263:
[----:B------:R-:W-:Y:S05]  /*1460*/  BSYNC B0 ;  /* 0x0000000000007941 */ /* 0x000fea0003800000 */
.L_x_4262:
        /* <DEDUP_REMOVED lines=37> */
.L_x_4265:
[----:B------:R-:W-:Y:S05]  /*16c0*/  BSYNC B0 ;  /* 0x0000000000007941 */ /* 0x000fea0003800000 */
.L_x_4264:
        /* <DEDUP_REMOVED lines=35> */
.L_x_4267:
[----:B------:R-:W-:Y:S05]  /*1900*/  BSYNC B0 ;  /* 0x0000000000007941 */ /* 0x000fea0003800000 */
.L_x_4266:
        /* <DEDUP_REMOVED lines=37> */
.L_x_4269:
[----:B------:R-:W-:Y:S05]  /*1b60*/  BSYNC B0 ;  /* 0x0000000000007941 */ /* 0x000fea0003800000 */
.L_x_4268:
        /* <DEDUP_REMOVED lines=38> */
.L_x_4271:
[----:B------:R-:W-:Y:S05]  /*1dd0*/  BSYNC B0 ;  /* 0x0000000000007941 */ /* 0x000fea0003800000 */
.L_x_4270:
        /* <DEDUP_REMOVED lines=50> */
.L_x_4273:
[----:B------:R-:W-:Y:S05]  /*2100*/  BSYNC B0 ;  /* 0x0000000000007941 */ /* 0x000fea0003800000 */
.L_x_4272:
        /* <DEDUP_REMOVED lines=34> */
.L_x_4275:
[----:B------:R-:W-:Y:S05]  /*2330*/  BSYNC B0 ;  /* 0x0000000000007941 */ /* 0x000fea0003800000 */
.L_x_4274:
        /* <DEDUP_REMOVED lines=33> */
.L_x_4277:
[----:B------:R-:W-:Y:S05]  /*2550*/  BSYNC B0 ;  /* 0x0000000000007941 */ /* 0x000fea0003800000 */
.L_x_4276:
        /* <DEDUP_REMOVED lines=33> */
.L_x_4279:
[----:B------:R-:W-:Y:S05]  /*2770*/  BSYNC B0 ;  /* 0x0000000000007941 */ /* 0x000fea0003800000 */
.L_x_4278:
        /* <DEDUP_REMOVED lines=33> */
.L_x_4281:
[----:B------:R-:W-:Y:S05]  /*2990*/  BSYNC B0 ;  /* 0x0000000000007941 */ /* 0x000fea0003800000 */
.L_x_4280:
        /* <DEDUP_REMOVED lines=33> */
.L_x_4283:
[----:B------:R-:W-:Y:S05]  /*2bb0*/  BSYNC B0 ;  /* 0x0000000000007941 */ /* 0x000fea0003800000 */
.L_x_4282:
        /* <DEDUP_REMOVED lines=21> */
[----:B------:R-:W-:Y:S01]  /*2d10*/  FMUL.FTZ R79, R23, R62 ;  /* 0x0000003e174f7220 */ /* 0x000fe20000410000 */
[----:B------:R-:W-:Y:S01]  /*2d20*/  ULDC.64 UR6, c[0x0][0x230] ;  /* 0x00008c0000067ab9 */ /* 0x000fe20000000a00 */
[----:B------:R-:W-:Y:S01]  /*2d30*/  ULDC.64 UR10, c[0x0][0x268] ;  /* 0x00009a00000a7ab9 */ /* 0x000fe20000000a00 */
[----:B------:R-:W-:Y:S01]  /*2d40*/  ULDC.64 UR12, c[0x0][0x248] ;  /* 0x00009200000c7ab9 */ /* 0x000fe20000000a00 */
[C---:B------:R-:W-:Y:S01]  /*2d50*/  IMAD R35, R47.reuse, UR6, RZ ;  /* 0x000000062f237c24 */ /* 0x040fe2000f8e02ff */
[----:B------:R-:W-:Y:S01]  /*2d60*/  ISETP.NE.AND P0, PT, R42, RZ, PT ;  /* 0x000000ff2a00720c */ /* 0x000fe20003f05270 */
[C---:B------:R-:W-:Y:S01]  /*2d70*/  IMAD R37, R47.reuse, UR10, RZ ;  /* 0x0000000a2f257c24 */ /* 0x040fe2000f8e02ff */
[----:B------:R-:W1:Y:S01]  /*2d80*/  LDC R3, c[0x0][0x214] ;  /* 0x00008500ff037b82 */ /* 0x000e620000000800 */
[----:B------:R-:W-:Y:S01]  /*2d90*/  IMAD R81, R47, UR12, RZ ;  /* 0x0000000c2f517c24 */ /* 0x000fe2000f8e02ff */
[----:B------:R-:W-:Y:S01]  /*2da0*/  ISETP.EQ.OR P0, PT, RZ, UR4, P0 ;  /* 0x00000004ff007c0c */ /* 0x000fe20008702670 */
[----:B------:R-:W-:-:S05]  /*2db0*/  UMOV UR5, URZ ;  /* 0x0000003f00057c82 */ /* 0x000fca0008000000 */
[----:B------:R-:W2:Y:S08]  /*2dc0*/  LDC R20, c[0x0][0x224] ;  /* 0x00008900ff147b82 */ /* 0x000eb00000000800 */
[----:B------:R-:W3:Y:S01]  /*2dd0*/  LDC.64 R30, c[0x0][0x310] ;  /* 0x0000c400ff1e7b82 */ /* 0x000ee20000000a00 */
[----:B0-----:R-:W-:-:S07]  /*2de0*/  IMAD R85, R46, UR7, R35 ;  /* 0x000000072e557c24 */ /* 0x001fce000f8e0223 */
[----:B------:R-:W0:Y:S01]  /*2df0*/  LDC.64 R24, c[0x0][0x2d0] ;  /* 0x0000b400ff187b82 */ /* 0x000e220000000a00 */
[----:B-1----:R-:W-:Y:S02]  /*2e00*/  IMAD R3, R3, UR16, R46 ;  /* 0x0000001003037c24 */ /* 0x002fe4000f8e022e */
[----:B------:R-:W-:Y:S01]  /*2e10*/  IMAD.WIDE.U32 R32, R46, UR6, RZ ;  /* 0x000000062e207c25 */ /* 0x000fe2000f8e00ff */
[----:B------:R-:W-:-:S03]  /*2e20*/  UMOV UR6, UR8 ;  /* 0x0000000800067c82 */ /* 0x000fc60008000000 */
[C---:B------:R-:W-:Y:S01]  /*2e30*/  IMAD.WIDE.U32 R34, R46.reuse, UR10, RZ ;  /* 0x0000000a2e227c25 */ /* 0x040fe2000f8e00ff */
[----:B------:R-:W1:Y:S01]  /*2e40*/  LDC.64 R26, c[0x0][0x2e0] ;  /* 0x0000b800ff1a7b82 */ /* 0x000e620000000a00 */
[----:B------:R-:W-:Y:S02]  /*2e50*/  IADD3 R82, R33, R85, RZ ;  /* 0x0000005521527210 */ /* 0x000fe40007ffe0ff */
[----:B--2---:R-:W-:Y:S02]  /*2e60*/  IMAD R3, R3, R20, RZ ;  /* 0x0000001403037224 */ /* 0x004fe400078e02ff */
[C---:B------:R-:W-:Y:S02]  /*2e70*/  IMAD R87, R46.reuse, UR11, R37 ;  /* 0x0000000b2e577c24 */ /* 0x040fe4000f8e0225 */
[----:B------:R-:W-:Y:S01]  /*2e80*/  IMAD R3, R3, R2, RZ ;  /* 0x0000000203037224 */ /* 0x000fe200078e02ff */
[----:B------:R-:W2:Y:S01]  /*2e90*/  LDC.64 R28, c[0x0][0x2d8] ;  /* 0x0000b600ff1c7b82 */ /* 0x000ea20000000a00 */
[----:B------:R-:W-:-:S04]  /*2ea0*/  IMAD.WIDE.U32 R36, R46, UR12, RZ ;  /* 0x0000000c2e247c25 */ /* 0x000fc8000f8e00ff */
[----:B---3--:R-:W-:-:S03]  /*2eb0*/  IMAD.WIDE R30, R3, 0x8, R30 ;  /* 0x00000008031e7825 */ /* 0x008fc600078e021e */
[----:B------:R-:W3:Y:S01]  /*2ec0*/  LDC.64 R20, c[0x0][0x270] ;  /* 0x00009c00ff147b82 */ /* 0x000ee20000000a00 */
[----:B------:R-:W-:Y:S02]  /*2ed0*/  IMAD R3, R2, UR4, RZ ;  /* 0x0000000402037c24 */ /* 0x000fe4000f8e02ff */
[----:B------:R-:W-:Y:S01]  /*2ee0*/  IMAD R89, R46, UR13, R81 ;  /* 0x0000000d2e597c24 */ /* 0x000fe2000f8e0251 */
[----:B0-----:R-:W-:Y:S01]  /*2ef0*/  LEA R81, P1, R32, R24, 0x2 ;  /* 0x0000001820517211 */ /* 0x001fe200078210ff */
[----:B------:R-:W-:-:S03]  /*2f00*/  IMAD.WIDE R30, R3, 0x8, R30 ;  /* 0x00000008031e7825 */ /* 0x000fc600078e021e */
[----:B------:R-:W0:Y:S01]  /*2f10*/  LDC.64 R2, c[0x0][0x250] ;  /* 0x00009400ff027b82 */ /* 0x000e220000000a00 */
[----:B-1----:R-:W-:Y:S02]  /*2f20*/  LEA R83, P2, R34, R26, 0x2 ;  /* 0x0000001a22537211 */ /* 0x002fe400078410ff */
[----:B------:R-:W-:Y:S02]  /*2f30*/  IADD3 R26, R35, R87, RZ ;  /* 0x00000057231a7210 */ /* 0x000fe40007ffe0ff */
[----:B------:R-:W-:Y:S02]  /*2f40*/  IADD3 R24, R37, R89, RZ ;  /* 0x0000005925187210 */ /* 0x000fe40007ffe0ff */
[----:B------:R-:W-:Y:S01]  /*2f50*/  LEA.HI.X R32, R32, R25, R82, 0x2, P1 ;  /* 0x0000001920207211 */ /* 0x000fe200008f1452 */
[----:B------:R-:W1:Y:S01]  /*2f60*/  LDC.64 R22, c[0x0][0x238] ;  /* 0x00008e00ff167b82 */ /* 0x000e620000000a00 */
[----:B--2---:R-:W-:Y:S02]  /*2f70*/  LEA R33, P3, R36, R28, 0x2 ;  /* 0x0000001c24217211 */ /* 0x004fe400078610ff */
[----:B------:R-:W-:-:S02]  /*2f80*/  LEA.HI.X R34, R34, R27, R26, 0x2, P2 ;  /* 0x0000001b22227211 */ /* 0x000fc400010f141a */
[----:B------:R-:W-:-:S03]  /*2f90*/  LEA.HI.X R36, R36, R29, R24, 0x2, P3 ;  /* 0x0000001d24247211 */ /* 0x000fc600018f1418 */
[----:B------:R-:W2:Y:S01]  /*2fa0*/  LDC R97, c[0x0][0x21c] ;  /* 0x00008700ff617b82 */ /* 0x000ea20000000800 */
[----:B---3--:R-:W-:Y:S02]  /*2fb0*/  SHF.L.U64.HI R21, R20, 0x2, R21 ;  /* 0x0000000214157819 */ /* 0x008fe40000010215 */
[----:B0-----:R-:W-:Y:S02]  /*2fc0*/  SHF.L.U64.HI R3, R2, 0x2, R3 ;  /* 0x0000000202037819 */ /* 0x001fe40000010203 */
[----:B-1----:R-:W-:-:S07]  /*2fd0*/  SHF.L.U64.HI R23, R22, 0x2, R23 ;  /* 0x0000000216177819 */ /* 0x002fce0000010217 */
.L_x_4285:
[----:B------:R-:W-:Y:S02]  /*2fe0*/  MOV R24, R81 ;  /* 0x0000005100187202 */ /* 0x000fe40000000f00 */
[----:B------:R-:W-:-:S05]  /*2ff0*/  MOV R25, R32 ;  /* 0x0000002000197202 */ /* 0x000fca0000000f00 */
[----:B------:R0:W3:Y:S02]  /*3000*/  LDG.E R26, desc[UR14][R24.64] ;  /* 0x0000000e181a7981 */ /* 0x0000e4000c1e1900 */
[----:B0-----:R-:W-:Y:S02]  /*3010*/  MOV R24, R33 ;  /* 0x0000002100187202 */ /* 0x001fe40000000f00 */
[----:B------:R-:W-:-:S05]  /*3020*/  MOV R25, R36 ;  /* 0x0000002400197202 */ /* 0x000fca0000000f00 */
[----:B------:R0:W4:Y:S02]  /*3030*/  LDG.E R90, desc[UR14][R24.64] ;  /* 0x0000000e185a7981 */ /* 0x000124000c1e1900 */
[----:B0-----:R-:W-:Y:S02]  /*3040*/  MOV R24, R83 ;  /* 0x0000005300187202 */ /* 0x001fe40000000f00 */
[----:B------:R-:W-:-:S05]  /*3050*/  MOV R25, R34 ;  /* 0x0000002200197202 */ /* 0x000fca0000000f00 */
[----:B------:R0:W4:Y:S01]  /*3060*/  LDG.E R93, desc[UR14][R24.64] ;  /* 0x0000000e185d7981 */ /* 0x000122000c1e1900 */
[C---:B------:R-:W-:Y:S01]  /*3070*/  ISETP.GE.AND P1, PT, R80.reuse, 0x1, PT ;  /* 0x000000015000780c */ /* 0x040fe20003f26270 */
[----:B------:R-:W1:Y:S01]  /*3080*/  S2UR UR7, SR_CgaCtaId ;  /* 0x00000000000779c3 */ /* 0x000e620000008800 */
[C---:B------:R-:W-:Y:S01]  /*3090*/  ISETP.NE.AND P2, PT, R80.reuse, 0x1f, PT ;  /* 0x0000001f5000780c */ /* 0x040fe20003f45270 */
[----:B------:R-:W-:Y:S01]  /*30a0*/  UMOV UR8, 0x400 ;  /* 0x0000040000087882 */ /* 0x000fe20000000000 */
[----:B------:R-:W-:Y:S01]  /*30b0*/  ISETP.NE.AND P3, PT, R80, RZ, PT ;  /* 0x000000ff5000720c */ /* 0x000fe20003f65270 */
        /* <DEDUP_REMOVED lines=12> */
[----:B------:R-:W3:Y:S08]  /*3180*/  MUFU.EX2 R35, R35 ;  /* 0x0000002300237308 */ /* 0x000ef00000000800 */
[----:B------:R-:W5:Y:S08]  /*3190*/  MUFU.EX2 R37, R37 ;  /* 0x0000002500257308 */ /* 0x000f700000000800 */
[----:B------:R-:W2:Y:S01]  /*31a0*/  MUFU.EX2 R84, R84 ;  /* 0x0000005400547308 */ /* 0x000ea20000000800 */
[-C--:B-1----:R-:W-:Y:S01]  /*31b0*/  FFMA.FTZ R27, R72, R82.reuse, R73 ;  /* 0x00000052481b7223 */ /* 0x082fe20000010049 */
[----:B---3--:R-:W-:-:S06]  /*31c0*/  FMUL.FTZ R28, R35, R82 ;  /* 0x00000052231c7220 */ /* 0x008fcc0000410000 */
[----:B------:R-:W1:Y:S01]  /*31d0*/  MUFU.EX2 R85, R85 ;  /* 0x0000005500557308 */ /* 0x000e620000000800 */
[C---:B-----5:R-:W-:Y:S01]  /*31e0*/  FFMA.FTZ R29, R37.reuse, R27, R74 ;  /* 0x0000001b251d7223 */ /* 0x060fe2000001004a */
[----:B------:R-:W-:-:S06]  /*31f0*/  FMUL.FTZ R27, R37, R28 ;  /* 0x0000001c251b7220 */ /* 0x000fcc0000410000 */
[----:B------:R-:W3:Y:S01]  /*3200*/  MUFU.EX2 R86, R86 ;  /* 0x0000005600567308 */ /* 0x000ee20000000800 */
[----:B--2---:R-:W-:Y:S01]  /*3210*/  FFMA.FTZ R29, R84, R29, R75 ;  /* 0x0000001d541d7223 */ /* 0x004fe2000001004b */
[----:B------:R-:W-:-:S06]  /*3220*/  FMUL.FTZ R92, R26, R56 ;  /* 0x000000381a5c7220 */ /* 0x000fcc0000410000 */
[----:B------:R-:W2:Y:S01]  /*3230*/  MUFU.EX2 R87, R87 ;  /* 0x0000005700577308 */ /* 0x000ea20000000800 */
[----:B0-----:R-:W-:Y:S01]  /*3240*/  FMUL.FTZ R24, R84, R27 ;  /* 0x0000001b54187220 */ /* 0x001fe20000410000 */
[----:B-1----:R-:W-:-:S06]  /*3250*/  FFMA.FTZ R29, R85, R29, R64 ;  /* 0x0000001d551d7223 */ /* 0x002fcc0000010040 */
[----:B------:R-:W0:Y:S01]  /*3260*/  MUFU.EX2 R88, R88 ;  /* 0x0000005800587308 */ /* 0x000e220000000800 */
[----:B------:R-:W-:Y:S01]  /*3270*/  FMUL.FTZ R91, R26, R59 ;  /* 0x0000003b1a5b7220 */ /* 0x000fe20000410000 */
[----:B------:R-:W-:Y:S01]  /*3280*/  FMUL.FTZ R25, R85, R24 ;  /* 0x0000001855197220 */ /* 0x000fe20000410000 */
[----:B---3--:R-:W-:-:S05]  /*3290*/  FFMA.FTZ R29, R86, R29, R65 ;  /* 0x0000001d561d7223 */ /* 0x008fca0000010041 */
[----:B------:R-:W1:Y:S01]  /*32a0*/  MUFU.EX2 R89, R89 ;  /* 0x0000005900597308 */ /* 0x000e620000000800 */
[----:B------:R-:W-:Y:S01]  /*32b0*/  FMUL.FTZ R94, R26, R58 ;  /* 0x0000003a1a5e7220 */ /* 0x000fe20000410000 */
[----:B------:R-:W-:Y:S01]  /*32c0*/  FMUL.FTZ R24, R86, R25 ;  /* 0x0000001956187220 */ /* 0x000fe20000410000 */
[----:B--2---:R-:W-:-:S05]  /*32d0*/  FFMA.FTZ R29, R87, R29, R66 ;  /* 0x0000001d571d7223 */ /* 0x004fca0000010042 */
[----:B------:R-:W2:Y:S01]  /*32e0*/  MUFU.EX2 R92, R92 ;  /* 0x0000005c005c7308 */ /* 0x000ea20000000800 */
[----:B------:R-:W-:Y:S01]  /*32f0*/  FMUL.FTZ R95, R26, R61 ;  /* 0x0000003d1a5f7220 */ /* 0x000fe20000410000 */
[----:B------:R-:W-:Y:S01]  /*3300*/  FMUL.FTZ R25, R87, R24 ;  /* 0x0000001857197220 */ /* 0x000fe20000410000 */
[----:B0-----:R-:W-:-:S05]  /*3310*/  FFMA.FTZ R29, R88, R29, R67 ;  /* 0x0000001d581d7223 */ /* 0x001fca0000010043 */
[----:B------:R-:W0:Y:S01]  /*3320*/  MUFU.EX2 R91, R91 ;  /* 0x0000005b005b7308 */ /* 0x000e220000000800 */
[----:B------:R-:W-:Y:S01]  /*3330*/  FMUL.FTZ R96, R26, R60 ;  /* 0x0000003c1a607220 */ /* 0x000fe20000410000 */
[----:B------:R-:W-:Y:S01]  /*3340*/  FMUL.FTZ R24, R88, R25 ;  /* 0x0000001958187220 */ /* 0x000fe20000410000 */
[----:B-1----:R-:W-:-:S05]  /*3350*/  FFMA.FTZ R29, R89, R29, R68 ;  /* 0x0000001d591d7223 */ /* 0x002fca0000010044 */
        /* <DEDUP_REMOVED lines=10> */
[----:B-1----:R-:W-:-:S06]  /*3400*/  FFMA.FTZ R29, R94, R29, R71 ;  /* 0x0000001d5e1d7223 */ /* 0x002fcc0000010047 */
[----:B------:R-:W1:Y:S01]  /*3410*/  MUFU.EX2 R99, R99 ;  /* 0x0000006300637308 */ /* 0x000e620000000800 */
[----:B------:R-:W-:Y:S01]  /*3420*/  FMUL.FTZ R24, R94, R25 ;  /* 0x000000195e187220 */ /* 0x000fe20000410000 */
[----:B--2---:R-:W-:-:S06]  /*3430*/  FFMA.FTZ R29, R95, R29, R76 ;  /* 0x0000001d5f1d7223 */ /* 0x004fcc000001004c */
[----:B------:R-:W2:Y:S01]  /*3440*/  MUFU.EX2 R98, R98 ;  /* 0x0000006200627308 */ /* 0x000ea20000000800 */
[----:B------:R-:W-:Y:S01]  /*3450*/  FMUL.FTZ R25, R95, R24 ;  /* 0x000000185f197220 */ /* 0x000fe20000410000 */
[----:B0-----:R-:W-:-:S03]  /*3460*/  FFMA.FTZ R29, R96, R29, R77 ;  /* 0x0000001d601d7223 */ /* 0x001fc6000001004d */
[----:B------:R-:W-:Y:S01]  /*3470*/  FMUL.FTZ R24, R96, R25 ;  /* 0x0000001960187220 */ /* 0x000fe20000410000 */
[----:B-1----:R-:W-:-:S03]  /*3480*/  FFMA.FTZ R29, R99, R29, R78 ;  /* 0x0000001d631d7223 */ /* 0x002fc6000001004e */
[----:B------:R-:W-:Y:S01]  /*3490*/  FMUL.FTZ R27, R99, R24 ;  /* 0x00000018631b7220 */ /* 0x000fe20000410000 */
[----:B--2---:R-:W-:-:S03]  /*34a0*/  FFMA.FTZ R25, R98, R29, R79 ;  /* 0x0000001d62197223 */ /* 0x004fc6000001004f */
[----:B------:R-:W-:Y:S02]  /*34b0*/  FMUL.FTZ R24, R98, R27 ;  /* 0x0000001b62187220 */ /* 0x000fe40000410000 */
[----:B------:R-:W0:Y:S04]  /*34c0*/  SHFL.UP PT, R26, R25, 0x1, RZ ;  /* 0x04200000191a7989 */ /* 0x000e2800000e00ff */
[----:B------:R-:W1:Y:S01]  /*34d0*/  SHFL.UP PT, R27, R24, 0x1, RZ ;  /* 0x04200000181b7989 */ /* 0x000e6200000e00ff */
        /* <DEDUP_REMOVED lines=15> */
[----:B------:R-:W-:Y:S01]  /*35d0*/  HFMA2.MMA R27, -RZ, RZ, 0, 0 ;  /* 0x00000000ff1b7435 */ /* 0x000fe200000001ff */
[----:B------:R-:W-:-:S09]  /*35e0*/  MOV R26, 0x3f800000 ;  /* 0x3f800000001a7802 */ /* 0x000fd20000000f00 */
[----:B------:R-:W-:Y:S02]  /*35f0*/  @!P0 LDS.64 R26, [UR6+0x870] ;  /* 0x00087006ff1a8984 */ /* 0x000fe40008000a00 */
[C---:B0-----:R-:W-:Y:S01]  /*3600*/  @P1 FFMA.FTZ R25, R24.reuse, R28, R25 ;  /* 0x0000001c18191223 */ /* 0x041fe20000010019 */
[----:B-1----:R-:W-:-:S04]  /*3610*/  @P1 FMUL.FTZ R24, R24, R29 ;  /* 0x0000001d18181220 */ /* 0x002fc80000410000 */
[----:B------:R-:W0:Y:S04]  /*3620*/  SHFL.UP PT, R28, R25, 0x10, RZ ;  /* 0x06000000191c7989 */ /* 0x000e2800000e00ff */
[----:B------:R-:W1:Y:S01]  /*3630*/  SHFL.UP PT, R29, R24, 0x10, RZ ;  /* 0x06000000181d7989 */ /* 0x000e6200000e00ff */
[----:B------:R-:W-:-:S13]  /*3640*/  ISETP.GE.AND P1, PT, R80, 0x10, PT ;  /* 0x000000105000780c */ /* 0x000fda0003f26270 */
[C---:B0-----:R-:W-:Y:S01]  /*3650*/  @P1 FFMA.FTZ R25, R24.reuse, R28, R25 ;  /* 0x0000001c18191223 */ /* 0x041fe20000010019 */
[----:B-1----:R-:W-:-:S05]  /*3660*/  @P1 FMUL.FTZ R24, R24, R29 ;  /* 0x0000001d18181220 */ /* 0x002fca0000410000 */
[----:B------:R-:W-:Y:S01]  /*3670*/  @!P2 STS.64 [UR8+0x850], R24 ;  /* 0x00085018ff00a988 */ /* 0x000fe20008000a08 */
[----:B------:R-:W-:Y:S06]  /*3680*/  BAR.SYNC.DEFER_BLOCKING 0x0 ;  /* 0x0000000000007b1d */ /* 0x000fec0000010000 */
[----:B------:R-:W-:Y:S04]  /*3690*/  @!P3 STS.64 [UR8+0x860], R26 ;  /* 0x0008601aff00b988 */ /* 0x000fe80008000a08 */
[----:B------:R-:W-:Y:S01]  /*36a0*/  LDS.64 R28, [UR8+0x850] ;  /* 0x00085008ff1c7984 */ /* 0x000fe20008000a00 */
[----:B------:R-:W-:Y:S06]  /*36b0*/  BAR.SYNC.DEFER_BLOCKING 0x0 ;  /* 0x0000000000007b1d */ /* 0x000fec0000010000 */
[----:B------:R-:W0:Y:S01]  /*36c0*/  S2R R103, SR_TID.X ;  /* 0x0000000000677919 */ /* 0x000e220000002100 */
[----:B------:R-:W1:Y:S04]  /*36d0*/  SHFL.UP PT, R102, R25, 0x1, RZ ;  /* 0x0420000019667989 */ /* 0x000e6800000e00ff */
[----:B------:R-:W-:Y:S04]  /*36e0*/  LDS R101, [UR8+0x864] ;  /* 0x00086408ff657984 */ /* 0x000fe80008000800 */
[----:B------:R-:W2:Y:S01]  /*36f0*/  SHFL.UP PT, R100, R24, 0x1, RZ ;  /* 0x0420000018647989 */ /* 0x000ea200000e00ff */
[----:B0-----:R-:W-:-:S02]  /*3700*/  ISETP.NE.AND P1, PT, R103, RZ, PT ;  /* 0x000000ff6700720c */ /* 0x001fc40003f25270 */
[----:B-1----:R-:W-:Y:S02]  /*3710*/  @!P3 MOV R102, R27 ;  /* 0x0000001b0066b202 */ /* 0x002fe40000000f00 */
[----:B--2---:R-:W-:-:S09]  /*3720*/  @!P3 MOV R100, R26 ;  /* 0x0000001a0064b202 */ /* 0x004fd20000000f00 */
[----:B------:R-:W-:-:S04]  /*3730*/  @P1 FFMA.FTZ R102, R101, R100, R102 ;  /* 0x0000006465661223 */ /* 0x000fc80000010066 */
[----:B------:R-:W-:-:S04]  /*3740*/  FFMA.FTZ R35, R35, R102, R72 ;  /* 0x0000006623237223 */ /* 0x000fc80000010048 */
        /* <DEDUP_REMOVED lines=10> */
[----:B------:R-:W-:-:S03]  /*37f0*/  FFMA.FTZ R29, R28, R27, R29 ;  /* 0x0000001b1c1d7223 */ /* 0x000fc6000001001d */
[----:B------:R-:W-:Y:S01]  /*3800*/  FFMA.FTZ R91, R91, R92, R70 ;  /* 0x0000005c5b5b7223 */ /* 0x000fe20000010046 */
[----:B------:R-:W-:Y:S01]  /*3810*/  FMUL.FTZ R28, R28, R26 ;  /* 0x0000001a1c1c7220 */ /* 0x000fe20000410000 */
[----:B------:R-:W-:Y:S01]  /*3820*/  @!P1 MOV R24, R30 ;  /* 0x0000001e00189202 */ /* 0x000fe20000000f00 */
[----:B------:R-:W-:Y:S01]  /*3830*/  UIADD3 UR5, UR5, 0x1, URZ ;  /* 0x0000000105057890 */ /* 0x000fe2000fffe03f */
[----:B------:R-:W-:Y:S01]  /*3840*/  @!P1 MOV R25, R31 ;  /* 0x0000001f00199202 */ /* 0x000fe20000000f00 */
[----:B------:R-:W-:Y:S01]  /*3850*/  FFMA.FTZ R94, R94, R91, R71 ;  /* 0x0000005b5e5e7223 */ /* 0x000fe20000010047 */
[----:B------:R0:W-:Y:S03]  /*3860*/  @!P1 STS.64 [UR6+0x870], R28 ;  /* 0x0008701cff009988 */ /* 0x0001e60008000a06 */
[----:B------:R-:W-:Y:S01]  /*3870*/  FFMA.FTZ R95, R95, R94, R76 ;  /* 0x0000005e5f5f7223 */ /* 0x000fe2000001004c */
[----:B------:R0:W-:Y:S01]  /*3880*/  @!P1 STG.E.64 desc[UR14][R24.64], R28 ;  /* 0x0000001c18009986 */ /* 0x0001e2000c101b0e */
[----:B------:R-:W-:-:S02]  /*3890*/  ISETP.LE.AND P1, PT, R97, UR5, PT ;  /* 0x0000000561007c0c */ /* 0x000fc4000bf23270 */
[----:B------:R-:W-:-:S04]  /*38a0*/  FFMA.FTZ R96, R96, R95, R77 ;  /* 0x0000005f60607223 */ /* 0x000fc8000001004d */
[----:B------:R-:W-:Y:S01]  /*38b0*/  FFMA.FTZ R99, R99, R96, R78 ;  /* 0x0000006063637223 */ /* 0x000fe2000001004e */
[----:B----4-:R-:W-:Y:S01]  /*38c0*/  FMUL.FTZ R90, R90, R93 ;  /* 0x0000005d5a5a7220 */ /* 0x010fe20000410000 */
[----:B------:R-:W-:Y:S01]  /*38d0*/  LEA R33, P2, R2, R33, 0x2 ;  /* 0x0000002102217211 */ /* 0x000fe200078410ff */
[----:B------:R-:W-:Y:S01]  /*38e0*/  UIADD3 UR6, UR6, 0x8, URZ ;  /* 0x0000000806067890 */ /* 0x000fe2000fffe03f */
[----:B------:R-:W-:Y:S01]  /*38f0*/  FFMA.FTZ R98, R98, R99, R79 ;  /* 0x0000006362627223 */ /* 0x000fe2000001004f */
[----:B------:R-:W-:Y:S02]  /*3900*/  LEA R83, P3, R20, R83, 0x2 ;  /* 0x0000005314537211 */ /* 0x000fe400078610ff */
[----:B------:R-:W-:Y:S02]  /*3910*/  LEA R81, P4, R22, R81, 0x2 ;  /* 0x0000005116517211 */ /* 0x000fe400078810ff */
[----:B------:R-:W-:Y:S01]  /*3920*/  IADD3 R30, P5, R30, 0x8, RZ ;  /* 0x000000081e1e7810 */ /* 0x000fe20007fbe0ff */
        /* <DEDUP_REMOVED lines=16> */
[----:B------:R-:W-:-:S02]  /*3a30*/  IADD3.X R36, R36, R3, RZ, P2, !PT ;  /* 0x0000000324247210 */ /* 0x000fc400017fe4ff */
[----:B------:R-:W-:Y:S02]  /*3a40*/  IADD3.X R34, R34, R21, RZ, P3, !PT ;  /* 0x0000001522227210 */ /* 0x000fe40001ffe4ff */
[----:B------:R-:W-:Y:S02]  /*3a50*/  IADD3.X R32, R32, R23, RZ, P4, !PT ;  /* 0x0000001720207210 */ /* 0x000fe400027fe4ff */
[----:B------:R-:W-:Y:S01]  /*3a60*/  IADD3.X R31, RZ, R31, RZ, P5, !PT ;  /* 0x0000001fff1f7210 */ /* 0x000fe20002ffe4ff */
[----:B0-----:R-:W-:Y:S06]  /*3a70*/  @!P1 BRA `(.L_x_4285) ;  /* 0xfffffff400589947 */ /* 0x001fec000383ffff */
.L_x_4284:
        /* <DEDUP_REMOVED lines=40> */
.L_x_4287:
        /* <DEDUP_REMOVED lines=16> */
.L_x_5280:


//--------------------- .text._Z25selective_scan_fwd_kernelI32Selective_Scan_fwd_kernel_traitsILi32ELi16ELi1ELb1ELb0ELb0ELb1EffEEv13SSMParamsBase --------------------------
	.section	.text._Z25selective_scan_fwd_kernelI32Selective_Scan_fwd_kernel_traitsILi32ELi16ELi1ELb1ELb0ELb0ELb1EffEEv13SSMParamsBase,"ax",@progbits
	.align	128
        .global         _Z25selective_scan_fwd_kernelI32Selective_Scan_fwd_kernel_traitsILi32ELi16ELi1ELb1ELb0ELb0ELb1EffEEv13SSMParamsBase
        .type           _Z25selective_scan_fwd_kernelI32Selective_Scan_fwd_kernel_traitsILi32ELi16ELi1ELb1ELb0ELb0ELb1EffEEv13SSMParamsBase,@function
        .size           _Z25selective_scan_fwd_kernelI32Selective_Scan_fwd_kernel_traitsILi32ELi16ELi1ELb1ELb0ELb0ELb1EffEEv13SSMParamsBase,(.L_x_5281 - _Z25selective_scan_fwd_kernelI32Selective_Scan_fwd_kernel_traitsILi32ELi16ELi1ELb1ELb0ELb0ELb1EffEEv13SSMParamsBase)
        .other          _Z25selective_scan_fwd_kernelI32Selective_Scan_fwd_kernel_traitsILi32ELi16ELi1ELb1ELb0ELb0ELb1EffEEv13SSMParamsBase,@"STO_CUDA_ENTRY STV_DEFAULT"
_Z25selective_scan_fwd_kernelI32Selective_Scan_fwd_kernel_traitsILi32ELi16ELi1ELb1ELb0ELb0ELb1EffEEv13SSMParamsBase:
.text._Z25selective_scan_fwd_kernelI32Selective_Scan_fwd_kernel_traitsILi32ELi16ELi1ELb1ELb0ELb0ELb1EffEEv13SSMParamsBase:
        /* <DEDUP_REMOVED lines=60> */
.L_x_4322:
        /* <DEDUP_REMOVED lines=82> */
.L_x_4289:
[----:B------:R-:W-:Y:S05]  /*08e0*/  BSYNC B0 ;  /* 0x0000000000007941 */ /* 0x000fea0003800000 */
.L_x_4288:
        /* <DEDUP_REMOVED lines=35> */
.L_x_4291:
[----:B------:R-:W-:Y:S05]  /*0b20*/  BSYNC B0 ;  /* 0x0000000000007941 */ /* 0x000fea0003800000 */
.L_x_4290:
        /* <DEDUP_REMOVED lines=37> */
.L_x_4293:
[----:B------:R-:W-:Y:S05]  /*0d80*/  BSYNC B0 ;  /* 0x0000000000007941 */ /* 0x000fea0003800000 */
.L_x_4292:
        /* <DEDUP_REMOVED lines=35> */
.L_x_4295:
[----:B------:R-:W-:Y:S05]  /*0fc0*/  BSYNC B0 ;  /* 0x0000000000007941 */ /* 0x000fea0003800000 */
.L_x_4294:
        /* <DEDUP_REMOVED lines=37> */
.L_x_4297:
[----:B------:R-:W-:Y:S05]  /*1220*/  BSYNC B0 ;  /* 0x0000000000007941 */ /* 0x000fea0003800000 */
.L_x_4296:
        /* <DEDUP_REMOVED lines=35> */
.L_x_4299:
[----:B------:R-:W-:Y:S05]  /*1460*/  BSYNC B0 ;  /* 0x0000000000007941 */ /* 0x000fea0003800000 */
.L_x_4298:
        /* <DEDUP_REMOVED lines=37> */
.L_x_4301:
[----:B------:R-:W-:Y:S05]  /*16c0*/  BSYNC B0 ;  /* 0x0000000000007941 */ /* 0x000fea0003800000 */
.L_x_4300:
        /* <DEDUP_REMOVED lines=35> */
.L_x_4303:
[----:B------:R-:W-:Y:S05]  /*1900*/  BSYNC B0 ;  /* 0x0000000000007941 */ /* 0x000fea0003800000 */
.L_x_4302:
        /* <DEDUP_REMOVED lines=37> */
.L_x_4305:
[----:B------:R-:W-:Y:S05]  /*1b60*/  BSYNC B0 ;  /* 0x0000000000007941 */ /* 0x000fea0003800000 */
.L_x_4304:
        /* <DEDUP_REMOVED lines=38> */
.L_x_4307:
[----:B------:R-:W-:Y:S05]  /*1dd0*/  BSYNC B0 ;  /* 0x0000000000007941 */ /* 0x000fea0003800000 */
.L_x_4306:
        /* <DEDUP_REMOVED lines=50> */
.L_x_4309:
[----:B------:R-:W-:Y:S05]  /*2100*/  BSYNC B0 ;  /* 0x0000000000007941 */ /* 0x000fea0003800000 */
.L_x_4308:
        /* <DEDUP_REMOVED lines=34> */
.L_x_4311:
[----:B------:R-:W-:Y:S05]  /*2330*/  BSYNC B0 ;  /* 0x0000000000007941 */ /* 0x000fea0003800000 */
.L_x_4310:
        /* <DEDUP_REMOVED lines=33> */
.L_x_4313:
[----:B------:R-:W-:Y:S05]  /*2550*/  BSYNC B0 ;  /* 0x0000000000007941 */ /* 0x000fea0003800000 */
.L_x_4312:
        /* <DEDUP_REMOVED lines=33> */
.L_x_4315:
[----:B------:R-:W-:Y:S05]  /*2770*/  BSYNC B0 ;  /* 0x0000000000007941 */ /* 0x000fea0003800000 */
.L_x_4314:
        /* <DEDUP_REMOVED lines=33> */
.L_x_4317:
[----:B------:R-:W-:Y:S05]  /*2990*/  BSYNC B0 ;  /* 0x0000000000007941 */ /* 0x000fea0003800000 */
.L_x_4316:
        /* <DEDUP_REMOVED lines=33> */
.L_x_4319:
[----:B------:R-:W-:Y:S05]  /*2bb0*/  BSYNC B0 ;  /* 0x0000000000007941 */ /* 0x000fea0003800000 */
.L_x_4318:
        /* <DEDUP_REMOVED lines=66> */
.L_x_4321:
        /* <DEDUP_REMOVED lines=170> */
.L_x_4320:
        /* <DEDUP_REMOVED lines=132> */
[----:B--2---:R-:W-:-:S07]  /*42c0*/  FMUL.FTZ R24, R23, R56 ;  /* 0x0000003817187220 */ /* 0x004fce0000410000 */
[----:B------:R-:W2:Y:S01]  /*42d0*/  MUFU.RCP R54, R54 ;  /* 0x0000003600367308 */ /* 0x000ea20000001000 */
[----:B0-----:R-:W-:Y:S01]  /*42e0*/  FMUL.FTZ R26, R27, R52 ;  /* 0x000000341b1a7220 */ /* 0x001fe20000410000 */
[----:B------:R-:W-:-:S03]  /*42f0*/  FMUL.FTZ R27, R24, R11 ;  /* 0x0000000b181b7220 */ /* 0x000fc60000410000 */
        /* <DEDUP_REMOVED lines=10> */
[----:B------:R0:W-:Y:S03]  /*43a0*/  STS.128 [R2+0x10], R4 ;  /* 0x0000100402007388 */ /* 0x0001e60000000c00 */
[----:B------:R-:W-:-:S03]  /*43b0*/  FMUL.FTZ R24, R3, R8 ;  /* 0x0000000803187220 */ /* 0x000fc60000410000 */
[----:B------:R-:W3:Y:S01]  /*43c0*/  MUFU.RCP R48, R48 ;  /* 0x0000003000307308 */ /* 0x000ee20000001000 */
[----:B-1----:R-:W-:Y:S01]  /*43d0*/  FMUL.FTZ R28, R29, R36 ;  /* 0x000000241d1c7220 */ /* 0x002fe20000410000 */
[----:B------:R-:W-:Y:S03]  /*43e0*/  STS.128 [R2+0x20], R24 ;  /* 0x0000201802007388 */ /* 0x000fe60000000c00 */
[----:B------:R-:W-:-:S03]  /*43f0*/  FMUL.FTZ R13, R28, R13 ;  /* 0x0000000d1c0d7220 */ /* 0x000fc60000410000 */
[----:B------:R-:W1:Y:S01]  /*4400*/  MUFU.RCP R60, R60 ;  /* 0x0000003c003c7308 */ /* 0x000e620000001000 */
[----:B--2---:R-:W-:Y:S01]  /*4410*/  FMUL.FTZ R29, R30, R37 ;  /* 0x000000251e1d7220 */ /* 0x004fe20000410000 */
[----:B0-----:R-:W0:Y:S03]  /*4420*/  LDC R6, c[0x0][0x224] ;  /* 0x00008900ff067b82 */ /* 0x001e260000000800 */
[----:B------:R-:W-:-:S03]  /*4430*/  FMUL.FTZ R14, R29, R14 ;  /* 0x0000000e1d0e7220 */ /* 0x000fc60000410000 */
[----:B------:R-:W2:Y:S01]  /*4440*/  MUFU.RCP R59, R59 ;  /* 0x0000003b003b7308 */ /* 0x000ea20000001000 */
[----:B---3--:R-:W-:-:S04]  /*4450*/  FMUL.FTZ R30, R31, R48 ;  /* 0x000000301f1e7220 */ /* 0x008fc80000410000 */
[----:B------:R-:W-:-:S03]  /*4460*/  FMUL.FTZ R15, R30, R15 ;  /* 0x0000000f1e0f7220 */ /* 0x000fc60000410000 */
[----:B------:R-:W3:Y:S01]  /*4470*/  MUFU.RCP R58, R58 ;  /* 0x0000003a003a7308 */ /* 0x000ee20000001000 */
[----:B-1----:R-:W-:Y:S01]  /*4480*/  FMUL.FTZ R10, R35, R60 ;  /* 0x0000003c230a7220 */ /* 0x002fe20000410000 */
[----:B------:R-:W-:Y:S03]  /*4490*/  STS.128 [R2], R12 ;  /* 0x0000000c02007388 */ /* 0x000fe60000000c00 */
[----:B------:R-:W-:-:S03]  /*44a0*/  FMUL.FTZ R19, R10, R19 ;  /* 0x000000130a137220 */ /* 0x000fc60000410000 */
[----:B------:R-:W1:Y:S01]  /*44b0*/  MUFU.RCP R57, R57 ;  /* 0x0000003900397308 */ /* 0x000e620000001000 */
[----:B--2---:R-:W-:Y:S02]  /*44c0*/  FMUL.FTZ R9, R34, R59 ;  /* 0x0000003b22097220 */ /* 0x004fe40000410000 */
[----:B------:R-:W2:Y:S02]  /*44d0*/  LDC.64 R34, c[0x0][0x320] ;  /* 0x0000c800ff227b82 */ /* 0x000ea40000000a00 */
[----:B------:R-:W-:Y:S01]  /*44e0*/  FMUL.FTZ R18, R9, R18 ;  /* 0x0000001209127220 */ /* 0x000fe20000410000 */
[----:B---3--:R-:W-:-:S04]  /*44f0*/  FMUL.FTZ R8, R33, R58 ;  /* 0x0000003a21087220 */ /* 0x008fc80000410000 */
[----:B------:R-:W-:Y:S01]  /*4500*/  FMUL.FTZ R17, R8, R17 ;  /* 0x0000001108117220 */ /* 0x000fe20000410000 */
[----:B-1----:R-:W-:Y:S02]  /*4510*/  FMUL.FTZ R3, R32, R57 ;  /* 0x0000003920037220 */ /* 0x002fe40000410000 */
[----:B------:R-:W1:Y:S02]  /*4520*/  LDC.64 R32, c[0x0][0x2c8] ;  /* 0x0000b200ff207b82 */ /* 0x000e640000000a00 */
[----:B------:R-:W-:-:S05]  /*4530*/  FMUL.FTZ R16, R3, R16 ;  /* 0x0000001003107220 */ /* 0x000fca0000410000 */
[----:B------:R1:W-:Y:S01]  /*4540*/  STS.128 [R2+0x30], R16 ;  /* 0x0000301002007388 */ /* 0x0003e20000000c00 */
[----:B------:R-:W-:-:S03]  /*4550*/  NOP ;  /* 0x0000000000007918 */ /* 0x000fc60000000000 */
[----:B------:R-:W3:Y:S04]  /*4560*/  LDS.128 R8, [R0] ;  /* 0x0000000000087984 */ /* 0x000ee80000000c00 */
[----:B------:R-:W4:Y:S04]  /*4570*/  LDS.128 R20, [R0+0x200] ;  /* 0x0002000000147984 */ /* 0x000f280000000c00 */
[----:B------:R-:W5:Y:S01]  /*4580*/  LDS.128 R12, [R0+0x400] ;  /* 0x00040000000c7984 */ /* 0x000f620000000c00 */
[----:B-1----:R-:W-:-:S03]  /*4590*/  IMAD R2, R47, R32, RZ ;  /* 0x000000202f027224 */ /* 0x002fc600078e02ff */
[----:B------:R-:W1:Y:S01]  /*45a0*/  LDS.128 R28, [R0+0x600] ;  /* 0x00060000001c7984 */ /* 0x000e620000000c00 */
[C---:B------:R-:W-:Y:S02]  /*45b0*/  IMAD R5, R46.reuse, R33, R2 ;  /* 0x000000212e057224 */ /* 0x040fe400078e0202 */
[----:B------:R-:W-:-:S05]  /*45c0*/  IMAD.WIDE.U32 R2, R46, R32, UR8 ;  /* 0x000000082e027e25 */ /* 0x000fca000f8e0020 */
[----:B------:R-:W-:Y:S02]  /*45d0*/  IADD3 R3, R3, R5, RZ ;  /* 0x0000000503037210 */ /* 0x000fe40007ffe0ff */
[----:B--2---:R-:W-:-:S04]  /*45e0*/  LEA R4, P0, R2, R34, 0x2 ;  /* 0x0000002202047211 */ /* 0x004fc800078010ff */
[----:B------:R-:W-:Y:S02]  /*45f0*/  LEA.HI.X R5, R2, R35, R3, 0x2, P0 ;  /* 0x0000002302057211 */ /* 0x000fe400000f1403 */
[----:B0-----:R-:W-:Y:S01]  /*4600*/  ISETP.LE.AND P0, PT, R6, UR4, PT ;  /* 0x0000000406007c0c */ /* 0x001fe2000bf03270 */
[----:B------:R-:W-:-:S05]  /*4610*/  IMAD.WIDE R2, R43, 0x10, R4 ;  /* 0x000000102b027825 */ /* 0x000fca00078e0204 */
[----:B---3--:R0:W-:Y:S04]  /*4620*/  STG.E.128 desc[UR14][R2.64], R8 ;  /* 0x0000000802007986 */ /* 0x0081e8000c101d0e */
[----:B----4-:R0:W-:Y:S04]  /*4630*/  STG.E.128 desc[UR14][R2.64+0x200], R20 ;  /* 0x0002001402007986 */ /* 0x0101e8000c101d0e */
[----:B-----5:R0:W-:Y:S04]  /*4640*/  STG.E.128 desc[UR14][R2.64+0x400], R12 ;  /* 0x0004000c02007986 */ /* 0x0201e8000c101d0e */
[----:B-1----:R0:W-:Y:S01]  /*4650*/  STG.E.128 desc[UR14][R2.64+0x600], R28 ;  /* 0x0006001c02007986 */ /* 0x0021e2000c101d0e */
[----:B------:R-:W-:Y:S05]  /*4660*/  @!P0 BRA `(.L_x_4322) ;  /* 0xffffffbc00548947 */ /* 0x000fea000383ffff */
[----:B------:R-:W-:Y:S05]  /*4670*/  EXIT ;  /* 0x000000000000794d */ /* 0x000fea0003800000 */
.L_x_4323:
        /* <DEDUP_REMOVED lines=16> */
.L_x_5281:


//--------------------- .text._Z25selective_scan_fwd_kernelI32Selective_Scan_fwd_kernel_traitsILi32ELi16ELi1ELb1ELb0ELb1ELb0EffEEv13SSMParamsBase --------------------------
	.section	.text._Z25selective_scan_fwd_kernelI32Selective_Scan_fwd_kernel_traitsILi32ELi16ELi1ELb1ELb0ELb1ELb0EffEEv13SSMParamsBase,"ax",@progbits
	.align	128
        .global         _Z25selective_scan_fwd_kernelI32Selective_Scan_fwd_kernel_traitsILi32ELi16ELi1ELb1ELb0ELb1ELb0EffEEv13SSMParamsBase
        .type           _Z25selective_scan_fwd_kernelI32Selective_Scan_fwd_kernel_traitsILi32ELi16ELi1ELb1ELb0ELb1ELb0EffEEv13SSMParamsBase,@function
        .size           _Z25selective_scan_fwd_kernelI32Selective_Scan_fwd_kernel_traitsILi32ELi16ELi1ELb1ELb0ELb1ELb0EffEEv13SSMParamsBase,(.L_x_5282 - _Z25selective_scan_fwd_kernelI32Selective_Scan_fwd_kernel_traitsILi32ELi16ELi1ELb1ELb0ELb1ELb0EffEEv13SSMParamsBase)
        .other          _Z25selective_scan_fwd_kernelI32Selective_Scan_fwd_kernel_traitsILi32ELi16ELi1ELb1ELb0ELb1ELb0EffEEv13SSMParamsBase,@"STO_CUDA_ENTRY STV_DEFAULT"
_Z25selective_scan_fwd_kernelI32Selective_Scan_fwd_kernel_traitsILi32ELi16ELi1ELb1ELb0ELb1ELb0EffEEv13SSMParamsBase:
.text._Z25selective_scan_fwd_kernelI32Selective_Scan_fwd_kernel_traitsILi32ELi16ELi1ELb1ELb0ELb1ELb0EffEEv13SSMParamsBase:
        /* <DEDUP_REMOVED lines=51> */
[----:B------:R-:W-:Y:S02]  /*0330*/  @P0 IADD3 R7, R7, 0x1, RZ ;  /* 0x0000000107070810 */ /* 0x000fe40007ffe0ff */
[----:B--2---:R-:W-:Y:S01]  /*0340*/  ISETP.GE.AND P0, PT, R31, 0x1, PT ;  /* 0x000000011f00780c */ /* 0x004fe20003f06270 */
[----:B------:R-:W-:-:S03]  /*0350*/  UIMAD UR6, UR19, UR8, URZ ;  /* 0x00000008130672a4 */ /* 0x000fc6000f8e023f */
[----:B------:R-:W-:Y:S02]  /*0360*/  @!P2 IADD3 R7, -R7, RZ, RZ ;  /* 0x000000ff0707a210 */ /* 0x000fe40007ffe1ff */
[----:B------:R-:W-:Y:S01]  /*0370*/  @!P1 LOP3.LUT R7, RZ, R11, RZ, 0x33, !PT ;  /* 0x0000000bff079212 */ /* 0x000fe200078e33ff */
[----:B------:R-:W-:Y:S02]  /*0380*/  UIMAD.WIDE.U32 UR4, UR18, UR8, URZ ;  /* 0x00000008120472a5 */ /* 0x000fe4000f8e003f */
[----:B------:R-:W-:Y:S01]  /*0390*/  UIMAD UR10, UR18, UR9, UR6 ;  /* 0x00000009120a72a4 */ /* 0x000fe2000f8e0206 */
[----:B------:R-:W-:Y:S01]  /*03a0*/  SHF.R.S32.HI R3, RZ, 0x1f, R7 ;  /* 0x0000001fff037819 */ /* 0x000fe20000011407 */
[----:B------:R-:W-:Y:S02]  /*03b0*/  UIMAD UR8, UR19, UR12, URZ ;  /* 0x0000000c130872a4 */ /* 0x000fe4000f8e023f */
[----:B------:R-:W-:Y:S02]  /*03c0*/  UIMAD.WIDE.U32 UR6, UR18, UR12, URZ ;  /* 0x0000000c120672a5 */ /* 0x000fe4000f8e003f */
[----:B------:R-:W-:Y:S01]  /*03d0*/  UIMAD UR12, UR19, UR14, URZ ;  /* 0x0000000e130c72a4 */ /* 0x000fe2000f8e023f */
[----:B-1----:R-:W-:Y:S01]  /*03e0*/  IMAD R0, R3, R12, RZ ;  /* 0x0000000c03007224 */ /* 0x002fe200078e02ff */
[----:B------:R-:W-:-:S02]  /*03f0*/  UIMAD UR11, UR18, UR13, UR8 ;  /* 0x0000000d120b72a4 */ /* 0x000fc4000f8e0208 */
[----:B------:R-:W-:Y:S02]  /*0400*/  UIMAD.WIDE.U32 UR8, UR18, UR14, URZ ;  /* 0x0000000e120872a5 */ /* 0x000fe4000f8e003f */
[----:B------:R-:W-:Y:S01]  /*0410*/  UIMAD UR12, UR18, UR15, UR12 ;  /* 0x0000000f120c72a4 */ /* 0x000fe2000f8e020c */
[----:B------:R-:W-:Y:S01]  /*0420*/  IMAD R13, R7, R13, R0 ;  /* 0x0000000d070d7224 */ /* 0x000fe200078e0200 */
[----:B0--34-:R-:W-:Y:S10]  /*0430*/  @!P0 EXIT ;  /* 0x000000000000894d */ /* 0x019ff40003800000 */
[----:B------:R-:W0:Y:S01]  /*0440*/  S2R R11, SR_TID.X ;  /* 0x00000000000b7919 */ /* 0x000e220000002100 */
[----:B------:R-:W1:Y:S01]  /*0450*/  LDC R29, c[0x0][0x214] ;  /* 0x00008500ff1d7b82 */ /* 0x000e620000000800 */
[----:B------:R-:W-:Y:S01]  /*0460*/  UIADD3 UR9, UR9, UR12, URZ ;  /* 0x0000000c09097290 */ /* 0x000fe2000fffe03f */
[C---:B------:R-:W-:Y:S01]  /*0470*/  IMAD R2, R21.reuse, R14, RZ ;  /* 0x0000000e15027224 */ /* 0x040fe200078e02ff */
[----:B------:R-:W2:Y:S01]  /*0480*/  S2R R9, SR_CgaCtaId ;  /* 0x0000000000097919 */ /* 0x000ea20000008800 */
[----:B------:R-:W-:Y:S01]  /*0490*/  UIADD3 UR5, UR5, UR10, URZ ;  /* 0x0000000a05057290 */ /* 0x000fe2000fffe03f */
[----:B------:R-:W-:Y:S01]  /*04a0*/  IMAD R0, R21, R24, RZ ;  /* 0x0000001815007224 */ /* 0x000fe200078e02ff */
[----:B------:R-:W-:Y:S01]  /*04b0*/  UIADD3 UR7, UR7, UR11, URZ ;  /* 0x0000000b07077290 */ /* 0x000fe2000fffe03f */
[----:B------:R-:W3:Y:S01]  /*04c0*/  S2R R19, SR_LANEID ;  /* 0x0000000000137919 */ /* 0x000ee20000000000 */
[----:B------:R-:W-:Y:S02]  /*04d0*/  IMAD R15, R72, R15, R2 ;  /* 0x0000000f480f7224 */ /* 0x000fe400078e0202 */
[----:B------:R-:W-:Y:S01]  /*04e0*/  IMAD.WIDE.U32 R6, R7, R12, UR8 ;  /* 0x0000000807067e25 */ /* 0x000fe2000f8e000c */
[----:B------:R-:W-:-:S03]  /*04f0*/  MOV R12, RZ ;  /* 0x000000ff000c7202 */ /* 0x000fc60000000f00 */
[C---:B------:R-:W-:Y:S02]  /*0500*/  IMAD R25, R72.reuse, R25, R0 ;  /* 0x0000001948197224 */ /* 0x040fe400078e0200 */
[C---:B------:R-:W-:Y:S01]  /*0510*/  IMAD.WIDE.U32 R2, R72.reuse, R24, UR4 ;  /* 0x0000000448027e25 */ /* 0x040fe2000f8e0018 */
[----:B------:R-:W-:Y:S01]  /*0520*/  IADD3 R24, R7, R13, RZ ;  /* 0x0000000d07187210 */ /* 0x000fe20007ffe0ff */
[----:B------:R-:W-:Y:S02]  /*0530*/  ULDC.64 UR4, c[0x0][0x230] ;  /* 0x00008c0000047ab9 */ /* 0x000fe40000000a00 */
[----:B------:R-:W-:Y:S01]  /*0540*/  IMAD.WIDE.U32 R4, R72, R14, UR6 ;  /* 0x0000000648047e25 */ /* 0x000fe2000f8e000e */
[----:B------:R-:W-:Y:S01]  /*0550*/  IADD3 R25, R3, R25, RZ ;  /* 0x0000001903197210 */ /* 0x000fe20007ffe0ff */
[----:B------:R-:W-:Y:S01]  /*0560*/  ULDC.64 UR6, c[0x0][0x248] ;  /* 0x0000920000067ab9 */ /* 0x000fe20000000a00 */
[----:B------:R-:W-:Y:S01]  /*0570*/  LEA R13, P0, R2, R16, 0x2 ;  /* 0x00000010020d7211 */ /* 0x000fe200078010ff */
[----:B-1----:R-:W-:Y:S01]  /*0580*/  IMAD R0, R29, UR18, R72 ;  /* 0x000000121d007c24 */ /* 0x002fe2000f8e0248 */
[----:B------:R-:W-:Y:S01]  /*0590*/  MOV R16, 0x400 ;  /* 0x0000040000107802 */ /* 0x000fe20000000f00 */
[----:B------:R-:W-:Y:S01]  /*05a0*/  IMAD.WIDE.U32 R110, R72, UR4, RZ ;  /* 0x00000004486e7c25 */ /* 0x000fe2000f8e00ff */
[----:B------:R-:W-:-:S02]  /*05b0*/  LEA.HI.X R25, R2, R17, R25, 0x2, P0 ;  /* 0x0000001102197211 */ /* 0x000fc400000f1419 */
[----:B------:R-:W-:Y:S01]  /*05c0*/  IADD3 R7, R5, R15, RZ ;  /* 0x0000000f05077210 */ /* 0x000fe20007ffe0ff */
[----:B------:R-:W-:Y:S01]  /*05d0*/  IMAD R15, R21, UR4, RZ ;  /* 0x00000004150f7c24 */ /* 0x000fe2000f8e02ff */
[----:B0-----:R-:W-:Y:S01]  /*05e0*/  SHF.L.U32 R2, R11, 0x2, RZ ;  /* 0x000000020b027819 */ /* 0x001fe200000006ff */
[----:B------:R-:W-:Y:S01]  /*05f0*/  IMAD R0, R0, R31, RZ ;  /* 0x0000001f00007224 */ /* 0x000fe200078e02ff */
[----:B------:R-:W-:Y:S01]  /*0600*/  LEA R5, P1, R4, R22, 0x2 ;  /* 0x0000001604057211 */ /* 0x000fe200078210ff */
[----:B------:R-:W-:Y:S01]  /*0610*/  IMAD R15, R72, UR5, R15 ;  /* 0x00000005480f7c24 */ /* 0x000fe2000f8e020f */
[----:B--2---:R-:W-:Y:S01]  /*0620*/  LEA R16, R9, R16, 0x18 ;  /* 0x0000001009107211 */ /* 0x004fe200078ec0ff */
[----:B------:R-:W-:Y:S01]  /*0630*/  IMAD R9, R21, UR6, RZ ;  /* 0x0000000615097c24 */ /* 0x000fe2000f8e02ff */
[----:B------:R-:W-:Y:S01]  /*0640*/  LEA R3, P2, R6, R26, 0x2 ;  /* 0x0000001a06037211 */ /* 0x000fe200078410ff */
[----:B------:R-:W-:Y:S01]  /*0650*/  ULDC UR4, c[0x0][0x21c] ;  /* 0x0000870000047ab9 */ /* 0x000fe20000000800 */
[----:B------:R-:W-:Y:S01]  /*0660*/  LOP3.LUT R2, R2, 0xffffff80, RZ, 0xc0, !PT ;  /* 0xffffff8002027812 */ /* 0x000fe200078ec0ff */
[----:B------:R-:W-:Y:S01]  /*0670*/  IMAD R9, R72, UR7, R9 ;  /* 0x0000000748097c24 */ /* 0x000fe2000f8e0209 */
[----:B------:R-:W-:Y:S01]  /*0680*/  LEA.HI.X R7, R4, R23, R7, 0x2, P1 ;  /* 0x0000001704077211 */ /* 0x000fe200008f1407 */
[----:B------:R-:W-:Y:S01]  /*0690*/  IMAD.WIDE.U32 R22, R72, UR6, RZ ;  /* 0x0000000648167c25 */ /* 0x000fe2000f8e00ff */
[----:B------:R-:W-:-:S02]  /*06a0*/  LEA.HI.X R24, R6, R27, R24, 0x2, P2 ;  /* 0x0000001b06187211 */ /* 0x000fc400010f1418 */
[----:B------:R-:W-:Y:S01]  /*06b0*/  LOP3.LUT R10, R2, 0x1f, R11, 0xf8, !PT ;  /* 0x0000001f020a7812 */ /* 0x000fe200078ef80b */
[----:B------:R-:W-:Y:S01]  /*06c0*/  IMAD R14, R0, UR4, RZ ;  /* 0x00000004000e7c24 */ /* 0x000fe2000f8e02ff */
[----:B------:R-:W-:Y:S02]  /*06d0*/  LOP3.LUT R8, R11, 0x1f, RZ, 0xc0, !PT ;  /* 0x0000001f0b087812 */ /* 0x000fe400078ec0ff */
[----:B------:R-:W-:Y:S02]  /*06e0*/  IADD3 R17, R111, R15, RZ ;  /* 0x0000000f6f117210 */ /* 0x000fe40007ffe0ff */
[----:B------:R-:W-:Y:S02]  /*06f0*/  IADD3 R15, R23, R9, RZ ;  /* 0x00000009170f7210 */ /* 0x000fe40007ffe0ff */
[----:B------:R-:W-:Y:S02]  /*0700*/  MOV R11, R5 ;  /* 0x00000005000b7202 */ /* 0x000fe40000000f00 */
[----:B------:R-:W-:-:S02]  /*0710*/  MOV R4, R3 ;  /* 0x0000000300047202 */ /* 0x000fc40000000f00 */
[----:B---3--:R-:W-:Y:S02]  /*0720*/  LEA R6, R19, R16, 0x4 ;  /* 0x0000001013067211 */ /* 0x008fe400078e20ff */
[----:B------:R-:W-:Y:S02]  /*0730*/  MOV R9, R25 ;  /* 0x0000001900097202 */ /* 0x000fe40000000f00 */
[----:B------:R-:W-:Y:S02]  /*0740*/  SHF.R.S32.HI R5, RZ, 0x1f, R10 ;  /* 0x0000001fff057819 */ /* 0x000fe4000001140a */
[----:B------:R-:W-:-:S07]  /*0750*/  MOV R3, R24 ;  /* 0x0000001800037202 */ /* 0x000fce0000000f00 */
.L_x_4360:
[----:B------:R-:W-:Y:S01]  /*0760*/  BAR.SYNC.DEFER_BLOCKING 0x0 ;  /* 0x0000000000007b1d */ /* 0x000fe20000010000 */
[C---:B------:R-:W-:Y:S02]  /*0770*/  SHF.L.U32 R2, R10.reuse, 0x4, RZ ;  /* 0x000000040a027819 */ /* 0x040fe400000006ff */
[----:B------:R-:W-:Y:S02]  /*0780*/  SHF.L.U64.HI R0, R10, 0x4, R5 ;  /* 0x000000040a007819 */ /* 0x000fe40000010205 */
[----:B-1----:R-:W-:-:S03]  /*0790*/  IADD3 R24, P0, R13, R2, RZ ;  /* 0x000000020d187210 */ /* 0x002fc60007f1e0ff */
[----:B------:R-:W0:Y:S01]  /*07a0*/  LDC R76, c[0x0][0x21c] ;  /* 0x00008700ff4c7b82 */ /* 0x000e220000000800 */
[----:B------:R-:W-:-:S05]  /*07b0*/  IADD3.X R25, R9, R0, RZ, P0, !PT ;  /* 0x0000000009197210 */ /* 0x000fca00007fe4ff */
[----:B------:R-:W2:Y:S04]  /*07c0*/  LDG.E.128 R40, desc[UR16][R24.64] ;  /* 0x0000001018287981 */ /* 0x000ea8000c1e1d00 */
[----:B------:R-:W3:Y:S04]  /*07d0*/  LDG.E.128 R44, desc[UR16][R24.64+0x200] ;  /* 0x00020010182c7981 */ /* 0x000ee8000c1e1d00 */
[----:B------:R-:W4:Y:S04]  /*07e0*/  LDG.E.128 R48, desc[UR16][R24.64+0x400] ;  /* 0x0004001018307981 */ /* 0x000f28000c1e1d00 */
[----:B------:R-:W4:Y:S01]  /*07f0*/  LDG.E.128 R52, desc[UR16][R24.64+0x600] ;  /* 0x0006001018347981 */ /* 0x000f22000c1e1d00 */
[----:B------:R-:W-:-:S02]  /*0800*/  LEA R73, R19, R16, 0x6 ;  /* 0x0000001013497211 */ /* 0x000fc400078e30ff */
[----:B------:R-:W-:-:S04]  /*0810*/  IADD3 R74, P0, R11, R2, RZ ;  /* 0x000000020b4a7210 */ /* 0x000fc80007f1e0ff */
[----:B------:R-:W-:Y:S01]  /*0820*/  IADD3.X R75, R7, R0, RZ, P0, !PT ;  /* 0x00000000074b7210 */ /* 0x000fe200007fe4ff */
[----:B--2---:R1:W-:Y:S04]  /*0830*/  STS.128 [R6], R40 ;  /* 0x0000002806007388 */ /* 0x0043e80000000c00 */
        /* <DEDUP_REMOVED lines=12> */
[----:B----4-:R-:W4:Y:S01]  /*0900*/  LDG.E.128 R52, desc[UR16][R74.64+0x600] ;  /* 0x000600104a347981 */ /* 0x010f22000c1e1d00 */
[----:B------:R-:W-:Y:S01]  /*0910*/  ULDC.U8 UR4, c[0x0][0x22e] ;  /* 0x00008b8000047ab9 */ /* 0x000fe20000000000 */
[----:B------:R-:W-:Y:S01]  /*0920*/  BSSY B0, `(.L_x_4324) ;  /* 0x000003a000007945 */ /* 0x000fe20003800000 */
[----:B0-----:R-:W-:Y:S01]  /*0930*/  ISETP.GE.AND P6, PT, R76, 0x1, PT ;  /* 0x000000014c00780c */ /* 0x001fe20003fc6270 */
[----:B------:R-:W-:Y:S04]  /*0940*/  STS.128 [R6], R40 ;  /* 0x0000002806007388 */ /* 0x000fe80000000c00 */
[----:B--2---:R-:W-:Y:S04]  /*0950*/  STS.128 [R6+0x200], R44 ;  /* 0x0002002c06007388 */ /* 0x004fe80000000c00 */
[----:B---3--:R-:W-:Y:S04]  /*0960*/  STS.128 [R6+0x400], R48 ;  /* 0x0004003006007388 */ /* 0x008fe80000000c00 */
[----:B----4-:R-:W-:Y:S01]  /*0970*/  STS.128 [R6+0x600], R52 ;  /* 0x0006003406007388 */ /* 0x010fe20000000c00 */
        /* <DEDUP_REMOVED lines=52> */
.L_x_4325:
[----:B------:R-:W-:Y:S05]  /*0cc0*/  BSYNC B0 ;  /* 0x0000000000007941 */ /* 0x000fea0003800000 */
.L_x_4324:
        /* <DEDUP_REMOVED lines=35> */
.L_x_4327:
[----:B------:R-:W-:Y:S05]  /*0f00*/  BSYNC B0 ;  /* 0x0000000000007941 */ /* 0x000fea0003800000 */
.L_x_4326:
        /* <DEDUP_REMOVED lines=37> */
.L_x_4329:
[----:B------:R-:W-:Y:S05]  /*1160*/  BSYNC B0 ;  /* 0x0000000000007941 */ /* 0x000fea0003800000 */
.L_x_4328:
        /* <DEDUP_REMOVED lines=35> */
.L_x_4331:
[----:B------:R-:W-:Y:S05]  /*13a0*/  BSYNC B0 ;  /* 0x0000000000007941 */ /* 0x000fea0003800000 */
.L_x_4330:
        /* <DEDUP_REMOVED lines=37> */
.L_x_4333:
[----:B------:R-:W-:Y:S05]  /*1600*/  BSYNC B0 ;  /* 0x0000000000007941 */ /* 0x000fea0003800000 */
.L_x_4332:
        /* <DEDUP_REMOVED lines=35> */
.L_x_4335:
[----:B------:R-:W-:Y:S05]  /*1840*/  BSYNC B0 ;  /* 0x0000000000007941 */ /* 0x000fea0003800000 */
.L_x_4334:
        /* <DEDUP_REMOVED lines=37> */
.L_x_4337:
[----:B------:R-:W-:Y:S05]  /*1aa0*/  BSYNC B0 ;  /* 0x0000000000007941 */ /* 0x000fea0003800000 */
.L_x_4336:
        /* <DEDUP_REMOVED lines=35> */
.L_x_4339:
[----:B------:R-:W-:Y:S05]  /*1ce0*/  BSYNC B0 ;  /* 0x0000000000007941 */ /* 0x000fea0003800000 */
.L_x_4338:
        /* <DEDUP_REMOVED lines=37> */
.L_x_4341:
[----:B------:R-:W-:Y:S05]  /*1f40*/  BSYNC B0 ;  /* 0x0000000000007941 */ /* 0x000fea0003800000 */
.L_x_4340:
        /* <DEDUP_REMOVED lines=38> */
.L_x_4343:
[----:B------:R-:W-:Y:S05]  /*21b0*/  BSYNC B0 ;  /* 0x0000000000007941 */ /* 0x000fea0003800000 */
.L_x_4342:
        /* <DEDUP_REMOVED lines=50> */
.L_x_4345:
[----:B------:R-:W-:Y:S05]  /*24e0*/  BSYNC B0 ;  /* 0x0000000000007941 */ /* 0x000fea0003800000 */
.L_x_4344:
        /* <DEDUP_REMOVED lines=34> */
.L_x_4347:
[----:B------:R-:W-:Y:S05]  /*2710*/  BSYNC B0 ;  /* 0x0000000000007941 */ /* 0x000fea0003800000 */
.L_x_4346:
        /* <DEDUP_REMOVED lines=33> */
.L_x_4349:
[----:B------:R-:W-:Y:S05]  /*2930*/  BSYNC B0 ;  /* 0x0000000000007941 */ /* 0x000fea0003800000 */
.L_x_4348:
        /* <DEDUP_REMOVED lines=33> */
.L_x_4351:
[----:B------:R-:W-:Y:S05]  /*2b50*/  BSYNC B0 ;  /* 0x0000000000007941 */ /* 0x000fea0003800000 */
.L_x_4350:
        /* <DEDUP_REMOVED lines=33> */
.L_x_4353:
[----:B------:R-:W-:Y:S05]  /*2d70*/  BSYNC B0 ;  /* 0x0000000000007941 */ /* 0x000fea0003800000 */
.L_x_4352:
        /* <DEDUP_REMOVED lines=33> */
.L_x_4355:
[----:B------:R-:W-:Y:S05]  /*2f90*/  BSYNC B0 ;  /* 0x0000000000007941 */ /* 0x000fea0003800000 */
.L_x_4354:
        /* <DEDUP_REMOVED lines=31> */
.L_x_4359:
        /* <DEDUP_REMOVED lines=8> */
[----:B------:R-:W-:Y:S01]  /*3210*/  LEA.HI.X R49, R28, R59, R29, 0x2, P1 ;  /* 0x0000003b1c317211 */ /* 0x000fe200008f141d */
[----:B------:R-:W-:-:S04]  /*3220*/  IMAD R30, R82, UR6, RZ ;  /* 0x00000006521e7c24 */ /* 0x000fc8000f8e02ff */
[----:B------:R-:W4:Y:S01]  /*3230*/  LDG.E R73, desc[UR16][R48.64] ;  /* 0x0000001030497981 */ /* 0x000f22000c1e1900 */
[----:B------:R-:W-:-:S04]  /*3240*/  IMAD.WIDE.U32 R28, R103, UR6, RZ ;  /* 0x00000006671c7c25 */ /* 0x000fc8000f8e00ff */
[----:B------:R-:W-:Y:S01]  /*3250*/  IMAD R31, R103, UR7, R30 ;  /* 0x00000007671f7c24 */ /* 0x000fe2000f8e021e */
[----:B------:R-:W-:-:S04]  /*3260*/  LEA R81, P1, R28, R4, 0x2 ;  /* 0x000000041c517211 */ /* 0x000fc800078210ff */
[----:B------:R-:W-:Y:S02]  /*3270*/  IADD3 R29, R29, R31, RZ ;  /* 0x0000001f1d1d7210 */ /* 0x000fe40007ffe0ff */
[----:B------:R-:W-:Y:S02]  /*3280*/  IADD3 R80, P2, R81, R2, RZ ;  /* 0x0000000251507210 */ /* 0x000fe40007f5e0ff */
[----:B------:R-:W-:-:S04]  /*3290*/  LEA.HI.X R29, R28, R3, R29, 0x2, P1 ;  /* 0x000000031c1d7211 */ /* 0x000fc800008f141d */
[----:B------:R-:W-:-:S05]  /*32a0*/  IADD3.X R81, R29, R0, RZ, P2, !PT ;  /* 0x000000001d517210 */ /* 0x000fca00017fe4ff */
[----:B------:R-:W5:Y:S04]  /*32b0*/  LDG.E.128 R28, desc[UR16][R80.64] ;  /* 0x00000010501c7981 */ /* 0x000f68000c1e1d00 */
[----:B------:R-:W3:Y:S04]  /*32c0*/  LDG.E.128 R44, desc[UR16][R80.64+0x200] ;  /* 0x00020010502c7981 */ /* 0x000ee8000c1e1d00 */
[----:B------:R-:W3:Y:S04]  /*32d0*/  LDG.E.128 R48, desc[UR16][R80.64+0x400] ;  /* 0x0004001050307981 */ /* 0x000ee8000c1e1d00 */
[----:B------:R1:W3:Y:S01]  /*32e0*/  LDG.E.128 R52, desc[UR16][R80.64+0x600] ;  /* 0x0006001050347981 */ /* 0x0002e2000c1e1d00 */
[----:B------:R-:W-:Y:S01]  /*32f0*/  IMAD R84, R82, UR8, RZ ;  /* 0x0000000852547c24 */ /* 0x000fe2000f8e02ff */
[----:B-1----:R-:W-:-:S02]  /*3300*/  MOV R80, R22 ;  /* 0x0000001600507202 */ /* 0x002fc40000000f00 */
[----:B------:R-:W-:-:S03]  /*3310*/  MOV R81, R15 ;  /* 0x0000000f00517202 */ /* 0x000fc60000000f00 */
[----:B------:R-:W-:-:S04]  /*3320*/  IMAD.WIDE.U32 R82, R103, UR8, R80 ;  /* 0x0000000867527c25 */ /* 0x000fc8000f8e0050 */
[----:B------:R-:W-:Y:S01]  /*3330*/  IMAD R81, R103, UR9, R84 ;  /* 0x0000000967517c24 */ /* 0x000fe2000f8e0254 */
[----:B--2---:R-:W-:-:S04]  /*3340*/  LEA R80, P1, R82, R60, 0x2 ;  /* 0x0000003c52507211 */ /* 0x004fc800078210ff */
[----:B------:R-:W-:-:S04]  /*3350*/  IADD3 R81, R83, R81, RZ ;  /* 0x0000005153517210 */ /* 0x000fc80007ffe0ff */
[----:B------:R-:W-:Y:S02]  /*3360*/  LEA.HI.X R81, R82, R61, R81, 0x2, P1 ;  /* 0x0000003d52517211 */ /* 0x000fe400008f1451 */
[C---:B------:R-:W-:Y:S02]  /*3370*/  ISETP.GE.AND P1, PT, R19.reuse, 0x1, PT ;  /* 0x000000011300780c */ /* 0x040fe40003f26270 */
[----:B------:R-:W-:Y:S02]  /*3380*/  MOV R83, RZ ;  /* 0x000000ff00537202 */ /* 0x000fe40000000f00 */
[----:B------:R-:W-:Y:S02]  /*3390*/  MOV R82, 0x3f800000 ;  /* 0x3f80000000527802 */ /* 0x000fe40000000f00 */
[----:B------:R-:W-:Y:S01]  /*33a0*/  ISETP.NE.AND P2, PT, R19, 0x1f, PT ;  /* 0x0000001f1300780c */ /* 0x000fe20003f45270 */
[----:B----4-:R-:W-:-:S04]  /*33b0*/  FMUL.FTZ R73, R73, 1.4426950216293334961 ;  /* 0x3fb8aa3b49497820 */ /* 0x010fc80000410000 */
[C---:B------:R-:W-:Y:S01]  /*33c0*/  FMUL.FTZ R104, R73.reuse, R64 ;  /* 0x0000004049687220 */ /* 0x040fe20000410000 */
[C---:B------:R-:W-:Y:S01]  /*33d0*/  FMUL.FTZ R105, R73.reuse, R75 ;  /* 0x0000004b49697220 */ /* 0x040fe20000410000 */
[C---:B------:R-:W-:Y:S01]  /*33e0*/  FMUL.FTZ R106, R73.reuse, R65 ;  /* 0x00000041496a7220 */ /* 0x040fe20000410000 */
[C---:B------:R-:W-:Y:S01]  /*33f0*/  FMUL.FTZ R107, R73.reuse, R66 ;  /* 0x00000042496b7220 */ /* 0x040fe20000410000 */
[C---:B------:R-:W-:Y:S01]  /*3400*/  FMUL.FTZ R109, R73.reuse, R67 ;  /* 0x00000043496d7220 */ /* 0x040fe20000410000 */
[C---:B------:R-:W-:Y:S01]  /*3410*/  FMUL.FTZ R112, R73.reuse, R68 ;  /* 0x0000004449707220 */ /* 0x040fe20000410000 */
[----:B------:R-:W1:Y:S08]  /*3420*/  MUFU.EX2 R104, R104 ;  /* 0x0000006800687308 */ /* 0x000e700000000800 */
[----:B------:R-:W2:Y:S01]  /*3430*/  MUFU.EX2 R105, R105 ;  /* 0x0000006900697308 */ /* 0x000ea20000000800 */
[----:B-----5:R1:W-:Y:S07]  /*3440*/  STS.128 [R6], R28 ;  /* 0x0000001c06007388 */ /* 0x0203ee0000000c00 */
[----:B------:R-:W4:Y:S01]  /*3450*/  MUFU.EX2 R106, R106 ;  /* 0x0000006a006a7308 */ /* 0x000f220000000800 */
[C---:B------:R-:W-:Y:S01]  /*3460*/  FMUL.FTZ R118, R73.reuse, R69 ;  /* 0x0000004549767220 */ /* 0x040fe20000410000 */
[----:B---3--:R3:W-:Y:S04]  /*3470*/  STS.128 [R6+0x200], R44 ;  /* 0x0002002c06007388 */ /* 0x0087e80000000c00 */
[----:B------:R-:W-:Y:S02]  /*3480*/  STS.128 [R6+0x400], R48 ;  /* 0x0004003006007388 */ /* 0x000fe40000000c00 */
[----:B------:R-:W5:Y:S01]  /*3490*/  MUFU.EX2 R107, R107 ;  /* 0x0000006b006b7308 */ /* 0x000f620000000800 */
[C---:B------:R-:W-:Y:S01]  /*34a0*/  FMUL.FTZ R121, R73.reuse, R70 ;  /* 0x0000004649797220 */ /* 0x040fe20000410000 */
[----:B------:R-:W-:Y:S01]  /*34b0*/  STS.128 [R6+0x600], R52 ;  /* 0x0006003406007388 */ /* 0x000fe20000000c00 */
[C---:B------:R-:W-:Y:S01]  /*34c0*/  FMUL.FTZ R123, R73.reuse, R71 ;  /* 0x00000047497b7220 */ /* 0x040fe20000410000 */
[----:B------:R-:W-:-:S04]  /*34d0*/  FMUL.FTZ R120, R73, R56 ;  /* 0x0000003849787220 */ /* 0x000fc80000410000 */
[----:B------:R-:W0:Y:S01]  /*34e0*/  MUFU.EX2 R109, R109 ;  /* 0x0000006d006d7308 */ /* 0x000e220000000800 */
[-C--:B-1----:R-:W-:Y:S01]  /*34f0*/  FFMA.FTZ R28, R94, R104.reuse, R95 ;  /* 0x000000685e1c7223 */ /* 0x082fe2000001005f */
[----:B--2---:R-:W-:Y:S01]  /*3500*/  FMUL.FTZ R29, R105, R104 ;  /* 0x00000068691d7220 */ /* 0x004fe20000410000 */
[C---:B------:R-:W-:Y:S01]  /*3510*/  FMUL.FTZ R114, R73.reuse, R57 ;  /* 0x0000003949727220 */ /* 0x040fe20000410000 */
[----:B------:R-:W-:-:S04]  /*3520*/  FMUL.FTZ R119, R73, R74 ;  /* 0x0000004a49777220 */ /* 0x000fc80000410000 */
[----:B------:R-:W1:Y:S01]  /*3530*/  MUFU.EX2 R112, R112 ;  /* 0x0000007000707308 */ /* 0x000e620000000800 */
[C---:B----4-:R-:W-:Y:S01]  /*3540*/  FFMA.FTZ R30, R106.reuse, R28, R97 ;  /* 0x0000001c6a1e7223 */ /* 0x050fe20000010061 */
[----:B------:R-:W-:Y:S01]  /*3550*/  FMUL.FTZ R28, R106, R29 ;  /* 0x0000001d6a1c7220 */ /* 0x000fe20000410000 */
[C---:B------:R-:W-:Y:S01]  /*3560*/  FMUL.FTZ R117, R73.reuse, R77 ;  /* 0x0000004d49757220 */ /* 0x040fe20000410000 */
[----:B------:R-:W-:-:S04]  /*3570*/  FMUL.FTZ R108, R73, R76 ;  /* 0x0000004c496c7220 */ /* 0x000fc80000410000 */
[----:B------:R-:W2:Y:S01]  /*3580*/  MUFU.EX2 R118, R118 ;  /* 0x0000007600767308 */ /* 0x000ea20000000800 */
[C---:B-----5:R-:W-:Y:S01]  /*3590*/  FFMA.FTZ R30, R107.reuse, R30, R96 ;  /* 0x0000001e6b1e7223 */ /* 0x060fe20000010060 */
[----:B------:R-:W-:Y:S01]  /*35a0*/  FMUL.FTZ R28, R107, R28 ;  /* 0x0000001c6b1c7220 */ /* 0x000fe20000410000 */
[----:B------:R-:W-:Y:S01]  /*35b0*/  FMUL.FTZ R115, R73, R79 ;  /* 0x0000004f49737220 */ /* 0x000fe20000410000 */
[----:B------:R-:W-:-:S04]  /*35c0*/  NOP ;  /* 0x0000000000007918 */ /* 0x000fc80000000000 */
[----:B------:R-:W4:Y:S01]  /*35d0*/  MUFU.EX2 R121, R121 ;  /* 0x0000007900797308 */ /* 0x000f220000000800 */
[C---:B0-----:R-:W-:Y:S01]  /*35e0*/  FFMA.FTZ R30, R109.reuse, R30, R86 ;  /* 0x0000001e6d1e7223 */ /* 0x041fe20000010056 */
[----:B------:R-:W-:Y:S01]  /*35f0*/  FMUL.FTZ R29, R109, R28 ;  /* 0x0000001c6d1d7220 */ /* 0x000fe20000410000 */
[----:B------:R0:W5:Y:S01]  /*3600*/  LDG.E R116, desc[UR16][R80.64] ;  /* 0x0000001050747981 */ /* 0x000162000c1e1900 */
[----:B------:R-:W-:Y:S01]  /*3610*/  FMUL.FTZ R113, R73, R78 ;  /* 0x0000004e49717220 */ /* 0x000fe20000410000 */
[C---:B-1----:R-:W-:Y:S01]  /*3620*/  FFMA.FTZ R30, R112.reuse, R30, R87 ;  /* 0x0000001e701e7223 */ /* 0x042fe20000010057 */
[----:B------:R-:W-:Y:S01]  /*3630*/  FMUL.FTZ R29, R112, R29 ;  /* 0x0000001d701d7220 */ /* 0x000fe20000410000 */
[----:B---3--:R-:W1:Y:S01]  /*3640*/  S2R R44, SR_CgaCtaId ;  /* 0x00000000002c7919 */ /* 0x008e620000008800 */
[----:B------:R-:W3:Y:S01]  /*3650*/  MUFU.EX2 R123, R123 ;  /* 0x0000007b007b7308 */ /* 0x000ee20000000800 */
[C---:B--2---:R-:W-:Y:S01]  /*3660*/  FFMA.FTZ R30, R118.reuse, R30, R89 ;  /* 0x0000001e761e7223 */ /* 0x044fe20000010059 */
[----:B------:R-:W-:Y:S01]  /*3670*/  FMUL.FTZ R28, R118, R29 ;  /* 0x0000001d761c7220 */ /* 0x000fe20000410000 */
[----:B------:R-:W-:Y:S01]  /*3680*/  MOV R31, 0x400 ;  /* 0x00000400001f7802 */ /* 0x000fe20000000f00 */
[----:B------:R-:W2:Y:S01]  /*3690*/  S2R R122, SR_TID.X ;  /* 0x00000000007a7919 */ /* 0x000ea20000002100 */
[C---:B------:R-:W-:Y:S01]  /*36a0*/  LEA R73, R19.reuse, R16, 0x6 ;  /* 0x0000001013497211 */ /* 0x040fe200078e30ff */
[----:B------:R-:W-:Y:S01]  /*36b0*/  BSSY B0, `(.L_x_4357) ;  /* 0x000006e000007945 */ /* 0x000fe20003800000 */
[----:B------:R-:W-:Y:S01]  /*36c0*/  ISETP.NE.AND P3, PT, R19, RZ, PT ;  /* 0x000000ff1300720c */ /* 0x000fe20003f65270 */
[----:B------:R-:W0:Y:S01]  /*36d0*/  MUFU.EX2 R120, R120 ;  /* 0x0000007800787308 */ /* 0x000e220000000800 */
[C---:B----4-:R-:W-:Y:S01]  /*36e0*/  FFMA.FTZ R30, R121.reuse, R30, R88 ;  /* 0x0000001e791e7223 */ /* 0x050fe20000010058 */
[----:B------:R-:W-:Y:S01]  /*36f0*/  FMUL.FTZ R28, R121, R28 ;  /* 0x0000001c791c7220 */ /* 0x000fe20000410000 */
[----:B------:R-:W-:Y:S04]  /*3700*/  LDS.128 R48, [R73+0x20] ;  /* 0x0000200049307984 */ /* 0x000fe80000000c00 */
[----:B------:R-:W-:Y:S01]  /*3710*/  LDS.128 R52, [R73+0x30] ;  /* 0x0000300049347984 */ /* 0x000fe20000000c00 */
[----:B------:R-:W4:Y:S01]  /*3720*/  MUFU.EX2 R114, R114 ;  /* 0x0000007200727308 */ /* 0x000f220000000800 */
[C---:B---3--:R-:W-:Y:S01]  /*3730*/  FFMA.FTZ R30, R123.reuse, R30, R90 ;  /* 0x0000001e7b1e7223 */ /* 0x048fe2000001005a */
[----:B------:R-:W-:-:S06]  /*3740*/  FMUL.FTZ R29, R123, R28 ;  /* 0x0000001c7b1d7220 */ /* 0x000fcc0000410000 */
[----:B------:R-:W3:Y:S01]  /*3750*/  MUFU.EX2 R119, R119 ;  /* 0x0000007700777308 */ /* 0x000ee20000000800 */
[C---:B0-----:R-:W-:Y:S01]  /*3760*/  FFMA.FTZ R30, R120.reuse, R30, R91 ;  /* 0x0000001e781e7223 */ /* 0x041fe2000001005b */
[----:B------:R-:W-:-:S06]  /*3770*/  FMUL.FTZ R29, R120, R29 ;  /* 0x0000001d781d7220 */ /* 0x000fcc0000410000 */
[----:B------:R-:W0:Y:S01]  /*3780*/  MUFU.EX2 R117, R117 ;  /* 0x0000007500757308 */ /* 0x000e220000000800 */
[C---:B----4-:R-:W-:Y:S01]  /*3790*/  FFMA.FTZ R30, R114.reuse, R30, R93 ;  /* 0x0000001e721e7223 */ /* 0x050fe2000001005d */
[----:B------:R-:W-:-:S06]  /*37a0*/  FMUL.FTZ R28, R114, R29 ;  /* 0x0000001d721c7220 */ /* 0x000fcc0000410000 */
        /* <DEDUP_REMOVED lines=8> */
[----:B------:R-:W-:-:S03]  /*3830*/  FMUL.FTZ R28, R108, R29 ;  /* 0x0000001d6c1c7220 */ /* 0x000fc60000410000 */
[C---:B---3--:R-:W-:Y:S01]  /*3840*/  FFMA.FTZ R30, R115.reuse, R30, R100 ;  /* 0x0000001e731e7223 */ /* 0x048fe20000010064 */
[----:B------:R-:W-:-:S03]  /*3850*/  FMUL.FTZ R28, R115, R28 ;  /* 0x0000001c731c7220 */ /* 0x000fc60000410000 */
[C---:B0-----:R-:W-:Y:S01]  /*3860*/  FFMA.FTZ R81, R113.reuse, R30, R102 ;  /* 0x0000001e71517223 */ /* 0x041fe20000010066 */
[----:B------:R-:W-:-:S04]  /*3870*/  FMUL.FTZ R80, R113, R28 ;  /* 0x0000001c71507220 */ /* 0x000fc80000410000 */
[----:B------:R-:W0:Y:S04]  /*3880*/  SHFL.UP PT, R28, R81, 0x1, RZ ;  /* 0x04200000511c7989 */ /* 0x000e2800000e00ff */
[----:B------:R-:W3:Y:S01]  /*3890*/  SHFL.UP PT, R29, R80, 0x1, RZ ;  /* 0x04200000501d7989 */ /* 0x000ee200000e00ff */
[C---:B0-----:R-:W-:Y:S01]  /*38a0*/  @P1 FFMA.FTZ R81, R80.reuse, R28, R81 ;  /* 0x0000001c50511223 */ /* 0x041fe20000010051 */
[----:B---3--:R-:W-:-:S04]  /*38b0*/  @P1 FMUL.FTZ R80, R80, R29 ;  /* 0x0000001d50501220 */ /* 0x008fc80000410000 */
[----:B------:R-:W0:Y:S01]  /*38c0*/  SHFL.UP PT, R28, R81, 0x2, RZ ;  /* 0x04400000511c7989 */ /* 0x000e2200000e00ff */
[----:B------:R-:W-:-:S03]  /*38d0*/  ISETP.GE.AND P1, PT, R19, 0x2, PT ;  /* 0x000000021300780c */ /* 0x000fc60003f26270 */
[----:B------:R-:W3:Y:S10]  /*38e0*/  SHFL.UP PT, R29, R80, 0x2, RZ ;  /* 0x04400000501d7989 */ /* 0x000ef400000e00ff */
[C---:B0-----:R-:W-:Y:S01]  /*38f0*/  @P1 FFMA.FTZ R81, R80.reuse, R28, R81 ;  /* 0x0000001c50511223 */ /* 0x041fe20000010051 */
[----:B---3--:R-:W-:-:S04]  /*3900*/  @P1 FMUL.FTZ R80, R80, R29 ;  /* 0x0000001d50501220 */ /* 0x008fc80000410000 */
[----:B------:R-:W0:Y:S01]  /*3910*/  SHFL.UP PT, R28, R81, 0x4, RZ ;  /* 0x04800000511c7989 */ /* 0x000e2200000e00ff */
[----:B------:R-:W-:-:S03]  /*3920*/  ISETP.GE.AND P1, PT, R19, 0x4, PT ;  /* 0x000000041300780c */ /* 0x000fc60003f26270 */
[----:B------:R-:W3:Y:S10]  /*3930*/  SHFL.UP PT, R29, R80, 0x4, RZ ;  /* 0x04800000501d7989 */ /* 0x000ef400000e00ff */
[----:B0-----:R-:W-:Y:S01]  /*3940*/  @P1 FFMA.FTZ R81, R80, R28, R81 ;  /* 0x0000001c50511223 */ /* 0x001fe20000010051 */
[----:B------:R-:W-:-:S02]  /*3950*/  @!P0 LEA R28, R103, R16, 0x3 ;  /* 0x00000010671c8211 */ /* 0x000fc400078e18ff */
[----:B-1----:R-:W-:Y:S01]  /*3960*/  LEA R16, R44, R31, 0x18 ;  /* 0x0000001f2c107211 */ /* 0x002fe200078ec0ff */
[----:B---3--:R-:W-:Y:S01]  /*3970*/  @P1 FMUL.FTZ R80, R80, R29 ;  /* 0x0000001d50501220 */ /* 0x008fe20000410000 */
[----:B------:R-:W0:Y:S01]  /*3980*/  SHFL.UP PT, R30, R81, 0x8, RZ ;  /* 0x05000000511e7989 */ /* 0x000e2200000e00ff */
[----:B------:R-:W-:-:S03]  /*3990*/  ISETP.GE.AND P1, PT, R19, 0x8, PT ;  /* 0x000000081300780c */ /* 0x000fc60003f26270 */
[----:B------:R-:W1:Y:S04]  /*39a0*/  SHFL.UP PT, R29, R80, 0x8, RZ ;  /* 0x05000000501d7989 */ /* 0x000e6800000e00ff */
[----:B------:R-:W-:Y:S04]  /*39b0*/  @!P0 LDS.64 R82, [R28+0x870] ;  /* 0x000870001c528984 */ /* 0x000fe80000000a00 */
[----:B------:R-:W-:Y:S02]  /*39c0*/  LDS.128 R44, [R73+0x10] ;  /* 0x00001000492c7984 */ /* 0x000fe40000000c00 */
[C---:B0-----:R-:W-:Y:S01]  /*39d0*/  @P1 FFMA.FTZ R81, R80.reuse, R30, R81 ;  /* 0x0000001e50511223 */ /* 0x041fe20000010051 */
[----:B-1----:R-:W-:-:S04]  /*39e0*/  @P1 FMUL.FTZ R80, R80, R29 ;  /* 0x0000001d50501220 */ /* 0x002fc80000410000 */
[----:B------:R-:W0:Y:S01]  /*39f0*/  SHFL.UP PT, R30, R81, 0x10, RZ ;  /* 0x06000000511e7989 */ /* 0x000e2200000e00ff */
[----:B------:R-:W-:-:S03]  /*3a00*/  ISETP.GE.AND P1, PT, R19, 0x10, PT ;  /* 0x000000101300780c */ /* 0x000fc60003f26270 */
[----:B------:R-:W1:Y:S10]  /*3a10*/  SHFL.UP PT, R29, R80, 0x10, RZ ;  /* 0x06000000501d7989 */ /* 0x000e7400000e00ff */
[C---:B0-----:R-:W-:Y:S01]  /*3a20*/  @P1 FFMA.FTZ R81, R80.reuse, R30, R81 ;  /* 0x0000001e50511223 */ /* 0x041fe20000010051 */
[----:B-1----:R-:W-:Y:S01]  /*3a30*/  @P1 FMUL.FTZ R80, R80, R29 ;  /* 0x0000001d50501220 */ /* 0x002fe20000410000 */
[----:B--2---:R-:W-:Y:S01]  /*3a40*/  ISETP.NE.AND P1, PT, R122, RZ, PT ;  /* 0x000000ff7a00720c */ /* 0x004fe20003f25270 */
[----:B------:R-:W-:Y:S04]  /*3a50*/  LDS.128 R28, [R73] ;  /* 0x00000000491c7984 */ /* 0x000fe80000000c00 */
[----:B------:R-:W-:Y:S01]  /*3a60*/  @!P2 STS.64 [R16+0x850], R80 ;  /* 0x000850501000a388 */ /* 0x000fe20000000a00 */
[----:B------:R-:W-:Y:S06]  /*3a70*/  BAR.SYNC.DEFER_BLOCKING 0x0 ;  /* 0x0000000000007b1d */ /* 0x000fec0000010000 */
[----:B------:R-:W0:Y:S04]  /*3a80*/  SHFL.UP PT, R81, R81, 0x1, RZ ;  /* 0x0420000051517989 */ /* 0x000e2800000e00ff */
[----:B------:R-:W1:Y:S04]  /*3a90*/  SHFL.UP PT, R125, R80, 0x1, RZ ;  /* 0x04200000507d7989 */ /* 0x000e6800000e00ff */
[----:B------:R-:W-:Y:S04]  /*3aa0*/  @!P3 STS.64 [R16+0x860], R82 ;  /* 0x000860521000b388 */ /* 0x000fe80000000a00 */
[----:B------:R-:W2:Y:S01]  /*3ab0*/  LDS.64 R84, [R16+0x850] ;  /* 0x0008500010547984 */ /* 0x000ea20000000a00 */
[----:B------:R-:W-:Y:S01]  /*3ac0*/  BAR.SYNC.DEFER_BLOCKING 0x0 ;  /* 0x0000000000007b1d */ /* 0x000fe20000010000 */
[----:B0-----:R-:W-:-:S02]  /*3ad0*/  @!P3 MOV R81, R83 ;  /* 0x000000530051b202 */ /* 0x001fc40000000f00 */
[----:B-1----:R-:W-:-:S03]  /*3ae0*/  @!P3 MOV R125, R82 ;  /* 0x00000052007db202 */ /* 0x002fc60000000f00 */
[----:B------:R-:W0:Y:S01]  /*3af0*/  LDS R124, [R16+0x864] ;  /* 0x00086400107c7984 */ /* 0x000e220000000800 */
[-C--:B-----5:R-:W-:Y:S01]  /*3b00*/  FMUL.FTZ R80, R28, R116.reuse ;  /* 0x000000741c507220 */ /* 0x0a0fe20000410000 */
[-C--:B------:R-:W-:Y:S01]  /*3b10*/  FMUL.FTZ R30, R30, R116.reuse ;  /* 0x000000741e1e7220 */ /* 0x080fe20000410000 */
[-C--:B------:R-:W-:Y:S01]  /*3b20*/  FMUL.FTZ R31, R31, R116.reuse ;  /* 0x000000741f1f7220 */ /* 0x080fe20000410000 */
[-C--:B------:R-:W-:Y:S01]  /*3b30*/  FMUL.FTZ R44, R44, R116.reuse ;  /* 0x000000742c2c7220 */ /* 0x080fe20000410000 */
[-C--:B------:R-:W-:Y:S01]  /*3b40*/  FMUL.FTZ R45, R45, R116.reuse ;  /* 0x000000742d2d7220 */ /* 0x080fe20000410000 */
[----:B------:R-:W-:Y:S01]  /*3b50*/  FMUL.FTZ R46, R46, R116 ;  /* 0x000000742e2e7220 */ /* 0x000fe20000410000 */
[C---:B--2---:R-:W-:Y:S01]  /*3b60*/  FFMA.FTZ R85, R84.reuse, R83, R85 ;  /* 0x0000005354557223 */ /* 0x044fe20000010055 */
[----:B------:R-:W-:Y:S01]  /*3b70*/  FMUL.FTZ R84, R84, R82 ;  /* 0x0000005254547220 */ /* 0x000fe20000410000 */
[----:B0-----:R-:W-:Y:S01]  /*3b80*/  @P1 FFMA.FTZ R81, R124, R125, R81 ;  /* 0x0000007d7c511223 */ /* 0x001fe20000010051 */
[----:B------:R-:W-:-:S03]  /*3b90*/  ISETP.NE.AND P1, PT, R122, RZ, PT ;  /* 0x000000ff7a00720c */ /* 0x000fc60003f25270 */
[----:B------:R-:W-:Y:S01]  /*3ba0*/  FFMA.FTZ R105, R105, R81, R94 ;  /* 0x0000005169697223 */ /* 0x000fe2000001005e */
[----:B------:R-:W-:-:S03]  /*3bb0*/  FMUL.FTZ R81, R29, R116 ;  /* 0x000000741d517220 */ /* 0x000fc60000410000 */
[----:B------:R-:W-:-:S04]  /*3bc0*/  FFMA.FTZ R104, R104, R105, R95 ;  /* 0x0000006968687223 */ /* 0x000fc8000001005f */
[----:B------:R-:W-:-:S04]  /*3bd0*/  FFMA.FTZ R125, R106, R104, R97 ;  /* 0x000000686a7d7223 */ /* 0x000fc80000010061 */
[----:B------:R-:W-:-:S04]  /*3be0*/  FFMA.FTZ R106, R107, R125, R96 ;  /* 0x0000007d6b6a7223 */ /* 0x000fc80000010060 */
[----:B------:R-:W-:-:S04]  /*3bf0*/  FFMA.FTZ R109, R109, R106, R86 ;  /* 0x0000006a6d6d7223 */ /* 0x000fc80000010056 */
[----:B------:R-:W-:-:S04]  /*3c00*/  FFMA.FTZ R112, R112, R109, R87 ;  /* 0x0000006d70707223 */ /* 0x000fc80000010057 */
[----:B------:R-:W-:Y:S01]  /*3c10*/  FFMA.FTZ R107, R118, R112, R89 ;  /* 0x00000070766b7223 */ /* 0x000fe20000010059 */
[-C--:B------:R-:W-:Y:S01]  /*3c20*/  FMUL.FTZ R118, R47, R116.reuse ;  /* 0x000000742f767220 */ /* 0x080fe20000410000 */
[-C--:B------:R-:W-:Y:S01]  /*3c30*/  FMUL.FTZ R47, R48, R116.reuse ;  /* 0x00000074302f7220 */ /* 0x080fe20000410000 */
[-C--:B------:R-:W-:Y:S01]  /*3c40*/  FMUL.FTZ R48, R49, R116.reuse ;  /* 0x0000007431307220 */ /* 0x080fe20000410000 */
[----:B------:R-:W-:Y:S01]  /*3c50*/  FFMA.FTZ R122, R121, R107, R88 ;  /* 0x0000006b797a7223 */ /* 0x000fe20000010058 */
[-C--:B------:R-:W-:Y:S01]  /*3c60*/  FMUL.FTZ R49, R50, R116.reuse ;  /* 0x0000007432317220 */ /* 0x080fe20000410000 */
[-C--:B------:R-:W-:Y:S01]  /*3c70*/  FMUL.FTZ R50, R51, R116.reuse ;  /* 0x0000007433327220 */ /* 0x080fe20000410000 */
[----:B------:R-:W-:Y:S01]  /*3c80*/  FMUL.FTZ R51, R52, R116 ;  /* 0x0000007434337220 */ /* 0x000fe20000410000 */
[----:B------:R-:W-:Y:S01]  /*3c90*/  FFMA.FTZ R123, R123, R122, R90 ;  /* 0x0000007a7b7b7223 */ /* 0x000fe2000001005a */
[-C--:B------:R-:W-:Y:S01]  /*3ca0*/  FMUL.FTZ R52, R53, R116.reuse ;  /* 0x0000007435347220 */ /* 0x080fe20000410000 */
[-C--:B------:R-:W-:Y:S01]  /*3cb0*/  FMUL.FTZ R53, R54, R116.reuse ;  /* 0x0000007436357220 */ /* 0x080fe20000410000 */
[----:B------:R-:W-:Y:S01]  /*3cc0*/  FMUL.FTZ R116, R55, R116 ;  /* 0x0000007437747220 */ /* 0x000fe20000410000 */
        /* <DEDUP_REMOVED lines=12> */
.L_x_4358:
[----:B------:R-:W-:Y:S05]  /*3d90*/  BSYNC B0 ;  /* 0x0000000000007941 */ /* 0x000fea0003800000 */
.L_x_4357:
[----:B0-----:R-:W-:Y:S01]  /*3da0*/  FFMA.FTZ R28, R119, R55, R92 ;  /* 0x00000037771c7223 */ /* 0x001fe2000001005c */
        /* <DEDUP_REMOVED lines=23> */
.L_x_4356:
[----:B------:R-:W-:Y:S01]  /*3f20*/  BAR.SYNC.DEFER_BLOCKING 0x0 ;  /* 0x0000000000007b1d */ /* 0x000fe20000010000 */
[C---:B------:R-:W-:Y:S02]  /*3f30*/  SHF.L.U32 R48, R12.reuse, 0x9, RZ ;  /* 0x000000090c307819 */ /* 0x040fe400000006ff */
[----:B------:R-:W-:Y:S02]  /*3f40*/  IADD3 R12, R12, 0x1, RZ ;  /* 0x000000010c0c7810 */ /* 0x000fe40007ffe0ff */
[----:B------:R-:W-:-:S03]  /*3f50*/  SHF.R.S32.HI R49, RZ, 0x1f, R48 ;  /* 0x0000001fff317819 */ /* 0x000fc60000011430 */
[----:B------:R-:W0:Y:S01]  /*3f60*/  LDC.64 R52, c[0x0][0x2b0] ;  /* 0x0000ac00ff347b82 */ /* 0x000e220000000a00 */
[----:B------:R-:W-:Y:S01]  /*3f70*/  ULDC.64 UR4, c[0x0][0x2b8] ;  /* 0x0000ae0000047ab9 */ /* 0x000fe20000000a00 */
[----:B------:R-:W-:Y:S02]  /*3f80*/  IADD3 R4, P1, R4, 0x800, RZ ;  /* 0x0000080004047810 */ /* 0x000fe40007f3e0ff */
[----:B------:R-:W-:Y:S02]  /*3f90*/  IADD3 R13, P2, R13, 0x800, RZ ;  /* 0x000008000d0d7810 */ /* 0x000fe40007f5e0ff */
[----:B------:R-:W-:Y:S02]  /*3fa0*/  IADD3 R11, P3, R11, 0x800, RZ ;  /* 0x000008000b0b7810 */ /* 0x000fe40007f7e0ff */
[----:B------:R-:W1:Y:S01]  /*3fb0*/  LDC.64 R54, c[0x0][0x308] ;  /* 0x0000c200ff367b82 */ /* 0x000e620000000a00 */
[----:B------:R-:W-:Y:S02]  /*3fc0*/  IADD3.X R3, RZ, R3, RZ, P1, !PT ;  /* 0x00000003ff037210 */ /* 0x000fe40000ffe4ff */
[----:B------:R-:W-:-:S02]  /*3fd0*/  IADD3.X R9, RZ, R9, RZ, P2, !PT ;  /* 0x00000009ff097210 */ /* 0x000fc400017fe4ff */
[----:B------:R-:W-:Y:S01]  /*3fe0*/  IADD3.X R7, RZ, R7, RZ, P3, !PT ;  /* 0x00000007ff077210 */ /* 0x000fe20001ffe4ff */
[----:B------:R-:W-:Y:S04]  /*3ff0*/  STS.128 [R73], R32 ;  /* 0x0000002049007388 */ /* 0x000fe80000000c00 */
[----:B------:R-:W-:Y:S01]  /*4000*/  STS.128 [R73+0x10], R40 ;  /* 0x0000102849007388 */ /* 0x000fe20000000c00 */
[----:B0-----:R-:W-:-:S03]  /*4010*/  IMAD R50, R52, UR19, RZ ;  /* 0x0000001334327c24 */ /* 0x001fc6000f8e02ff */
[----:B------:R0:W-:Y:S01]  /*4020*/  STS.128 [R73+0x20], R36 ;  /* 0x0000202449007388 */ /* 0x0001e20000000c00 */
[----:B------:R-:W-:-:S03]  /*4030*/  IMAD R51, R53, UR18, R50 ;  /* 0x0000001235337c24 */ /* 0x000fc6000f8e0232 */
[----:B------:R2:W-:Y:S01]  /*4040*/  STS.128 [R73+0x30], R24 ;  /* 0x0000301849007388 */ /* 0x0005e20000000c00 */
[----:B------:R-:W-:-:S03]  /*4050*/  NOP ;  /* 0x0000000000007918 */ /* 0x000fc60000000000 */
[----:B------:R-:W3:Y:S04]  /*4060*/  LDS.128 R28, [R6] ;  /* 0x00000000061c7984 */ /* 0x000ee80000000c00 */
[----:B------:R-:W4:Y:S01]  /*4070*/  LDS.128 R44, [R6+0x200] ;  /* 0x00020000062c7984 */ /* 0x000f220000000c00 */
[----:B0-----:R-:W-:-:S03]  /*4080*/  IMAD.WIDE.U32 R36, R52, UR18, R48 ;  /* 0x0000001234247c25 */ /* 0x001fc6000f8e0030 */
[----:B------:R-:W0:Y:S01]  /*4090*/  LDS.128 R32, [R6+0x400] ;  /* 0x0004000006207984 */ /* 0x000e220000000c00 */
[----:B--2---:R-:W-:Y:S01]  /*40a0*/  IMAD R25, R21, UR4, RZ ;  /* 0x0000000415197c24 */ /* 0x004fe2000f8e02ff */
[----:B------:R-:W-:Y:S02]  /*40b0*/  IADD3 R37, R37, R51, RZ ;  /* 0x0000003325257210 */ /* 0x000fe40007ffe0ff */
[----:B------:R-:W2:Y:S01]  /*40c0*/  LDS.128 R40, [R6+0x600] ;  /* 0x0006000006287984 */ /* 0x000ea20000000c00 */
        /* <DEDUP_REMOVED lines=9> */
[----:B---3--:R1:W-:Y:S04]  /*4160*/  STG.E.128 desc[UR16][R24.64], R28 ;  /* 0x0000001c18007986 */ /* 0x0083e8000c101d10 */
[----:B----4-:R1:W-:Y:S04]  /*4170*/  STG.E.128 desc[UR16][R24.64+0x200], R44 ;  /* 0x0002002c18007986 */ /* 0x0103e8000c101d10 */
[----:B0-----:R1:W-:Y:S04]  /*4180*/  STG.E.128 desc[UR16][R24.64+0x400], R32 ;  /* 0x0004002018007986 */ /* 0x0013e8000c101d10 */
[----:B--2---:R1:W-:Y:S01]  /*4190*/  STG.E.128 desc[UR16][R24.64+0x600], R40 ;  /* 0x0006002818007986 */ /* 0x0043e2000c101d10 */
[----:B------:R-:W-:Y:S05]  /*41a0*/  @!P0 BRA `(.L_x_4360) ;  /* 0xffffffc4006c8947 */ /* 0x000fea000383ffff */
[----:B------:R-:W-:Y:S05]  /*41b0*/  EXIT ;  /* 0x000000000000794d */ /* 0x000fea0003800000 */
.L_x_4361:
        /* <DEDUP_REMOVED lines=12> */
.L_x_5282:


//--------------------- .text._Z25selective_scan_fwd_kernelI32Selective_Scan_fwd_kernel_traitsILi32ELi16ELi1ELb1ELb0ELb1ELb1EffEEv13SSMParamsBase --------------------------
	.section	.text._Z25selective_scan_fwd_kernelI32Selective_Scan_fwd_kernel_traitsILi32ELi16ELi1ELb1ELb0ELb1ELb1EffEEv13SSMParamsBase,"ax",@progbits
	.align	128
        .global         _Z25selective_scan_fwd_kernelI32Selective_Scan_fwd_kernel_traitsILi32ELi16ELi1ELb1ELb0ELb1ELb1EffEEv13SSMParamsBase
        .type           _Z25selective_scan_fwd_kernelI32Selective_Scan_fwd_kernel_traitsILi32ELi16ELi1ELb1ELb0ELb1ELb1EffEEv13SSMParamsBase,@function
        .size           _Z25selective_scan_fwd_kernelI32Selective_Scan_fwd_kernel_traitsILi32ELi16ELi1ELb1ELb0ELb1ELb1EffEEv13SSMParamsBase,(.L_x_5283 - _Z25selective_scan_fwd_kernelI32Selective_Scan_fwd_kernel_traitsILi32ELi16ELi1ELb1ELb0ELb1ELb1EffEEv13SSMParamsBase)
        .other          _Z25selective_scan_fwd_kernelI32Selective_Scan_fwd_kernel_traitsILi32ELi16ELi1ELb1ELb0ELb1ELb1EffEEv13SSMParamsBase,@"STO_CUDA_ENTRY STV_DEFAULT"
_Z25selective_scan_fwd_kernelI32Selective_Scan_fwd_kernel_traitsILi32ELi16ELi1ELb1ELb0ELb1ELb1EffEEv13SSMParamsBase:
.text._Z25selective_scan_fwd_kernelI32Selective_Scan_fwd_kernel_traitsILi32ELi16ELi1ELb1ELb0ELb1ELb1EffEEv13SSMParamsBase:
        /* <DEDUP_REMOVED lines=30> */
[----:B------:R3:W2:Y:S03]  /*01e0*/  F2I.FTZ.U32.TRUNC.NTZ R11, R10 ;  /* 0x0000000a000b7305 */ /* 0x0006a6000021f000 */
[----:B------:R2:W5:Y:S01]  /*01f0*/  @P1 LDG.E R4, desc[UR16][R8.64] ;  /* 0x0000001008041981 */ /* 0x000562000c1e1900 */
[----:B------:R-:W1:Y:S01]  /*0200*/  LDC.64 R18, c[0x0][0x2f0] ;  /* 0x0000bc00ff127b82 */ /* 0x000e620000000a00 */
[----:B---3--:R-:W-:Y:S01]  /*0210*/  HFMA2.MMA R10, -RZ, RZ, 0, 0 ;  /* 0x00000000ff0a7435 */ /* 0x008fe200000001ff */
[----:B0-----:R-:W-:-:S06]  /*0220*/  IABS R6, R0 ;  /* 0x0000000000067213 */ /* 0x001fcc0000000000 */
[----:B------:R-:W0:Y:S01]  /*0230*/  LDC.64 R22, c[0x0][0x2f8] ;  /* 0x0000be00ff167b82 */ /* 0x000e220000000a00 */
[----:B--2---:R-:W-:-:S05]  /*0240*/  IADD3 R15, RZ, -R11, RZ ;  /* 0x8000000bff0f7210 */ /* 0x004fca0007ffe0ff */
[----:B------:R-:W-:Y:S02]  /*0250*/  IMAD R7, R15, R12, RZ ;  /* 0x0000000c0f077224 */ /* 0x000fe400078e02ff */
[----:B------:R-:W2:Y:S02]  /*0260*/  LDC.64 R8, c[0x0][0x288] ;  /* 0x0000a200ff087b82 */ /* 0x000ea40000000a00 */
        /* <DEDUP_REMOVED lines=13> */
[----:B------:R-:W-:Y:S01]  /*0340*/  ISETP.GE.AND P0, PT, R29, 0x1, PT ;  /* 0x000000011d00780c */ /* 0x000fe20003f06270 */
        /* <DEDUP_REMOVED lines=14> */
[----:B0-2-4-:R-:W-:Y:S10]  /*0430*/  @!P0 EXIT ;  /* 0x000000000000894d */ /* 0x015ff40003800000 */
[----:B------:R-:W0:Y:S01]  /*0440*/  S2R R12, SR_CgaCtaId ;  /* 0x00000000000c7919 */ /* 0x000e220000008800 */
[----:B------:R-:W1:Y:S01]  /*0450*/  LDC R27, c[0x0][0x214] ;  /* 0x00008500ff1b7b82 */ /* 0x000e620000000800 */
[C---:B------:R-:W-:Y:S01]  /*0460*/  IMAD R5, R3.reuse, R8, RZ ;  /* 0x0000000803057224 */ /* 0x040fe200078e02ff */
[----:B------:R-:W-:Y:S01]  /*0470*/  UIADD3 UR5, UR5, UR10, URZ ;  /* 0x0000000a05057290 */ /* 0x000fe2000fffe03f */
[----:B------:R-:W2:Y:S01]  /*0480*/  S2R R14, SR_TID.X ;  /* 0x00000000000e7919 */ /* 0x000ea20000002100 */
[----:B------:R-:W-:Y:S01]  /*0490*/  IMAD R6, R3, R16, RZ ;  /* 0x0000001003067224 */ /* 0x000fe200078e02ff */
[----:B------:R-:W-:Y:S01]  /*04a0*/  UIADD3 UR7, UR7, UR11, URZ ;  /* 0x0000000b07077290 */ /* 0x000fe2000fffe03f */
[C---:B------:R-:W-:Y:S01]  /*04b0*/  IMAD R13, R0.reuse, R9, R5 ;  /* 0x00000009000d7224 */ /* 0x040fe200078e0205 */
[----:B------:R-:W-:Y:S01]  /*04c0*/  UIADD3 UR9, UR9, UR12, URZ ;  /* 0x0000000c09097290 */ /* 0x000fe2000fffe03f */
[----:B------:R-:W3:Y:S01]  /*04d0*/  S2R R5, SR_LANEID ;  /* 0x0000000000057919 */ /* 0x000ee20000000000 */
[----:B------:R-:W-:-:S02]  /*04e0*/  IMAD R17, R0, R17, R6 ;  /* 0x0000001100117224 */ /* 0x000fc400078e0206 */
[----:B------:R-:W-:Y:S01]  /*04f0*/  IMAD.WIDE.U32 R6, R0, R8, UR4 ;  /* 0x0000000400067e25 */ /* 0x000fe2000f8e0008 */
[----:B------:R-:W-:-:S03]  /*0500*/  ULDC.64 UR4, c[0x0][0x230] ;  /* 0x00008c0000047ab9 */ /* 0x000fc60000000a00 */
[----:B------:R-:W-:Y:S01]  /*0510*/  IMAD.WIDE.U32 R8, R0, R16, UR6 ;  /* 0x0000000600087e25 */ /* 0x000fe2000f8e0010 */
[----:B------:R-:W-:Y:S01]  /*0520*/  IADD3 R16, R7, R13, RZ ;  /* 0x0000000d07107210 */ /* 0x000fe20007ffe0ff */
[----:B------:R-:W-:Y:S01]  /*0530*/  ULDC.64 UR6, c[0x0][0x248] ;  /* 0x0000920000067ab9 */ /* 0x000fe20000000a00 */
[----:B------:R-:W-:Y:S01]  /*0540*/  LEA R18, P0, R6, R18, 0x2 ;  /* 0x0000001206127211 */ /* 0x000fe200078010ff */
[----:B------:R-:W-:Y:S01]  /*0550*/  IMAD.WIDE.U32 R10, R11, R20, UR8 ;  /* 0x000000080b0a7e25 */ /* 0x000fe2000f8e0014 */
[----:B------:R-:W-:Y:S02]  /*0560*/  IADD3 R17, R9, R17, RZ ;  /* 0x0000001109117210 */ /* 0x000fe40007ffe0ff */
[----:B------:R-:W-:Y:S01]  /*0570*/  LEA R15, P1, R8, R22, 0x2 ;  /* 0x00000016080f7211 */ /* 0x000fe200078210ff */
[----:B------:R-:W-:Y:S01]  /*0580*/  IMAD R9, R3, UR4, RZ ;  /* 0x0000000403097c24 */ /* 0x000fe2000f8e02ff */
[----:B------:R-:W-:Y:S01]  /*0590*/  LEA.HI.X R16, R6, R19, R16, 0x2, P0 ;  /* 0x0000001306107211 */ /* 0x000fe200000f1410 */
[----:B-1----:R-:W-:Y:S01]  /*05a0*/  IMAD R6, R27, UR18, R0 ;  /* 0x000000121b067c24 */ /* 0x002fe2000f8e0200 */
[----:B------:R-:W-:Y:S01]  /*05b0*/  MOV R7, 0x400 ;  /* 0x0000040000077802 */ /* 0x000fe20000000f00 */
[----:B------:R-:W-:Y:S01]  /*05c0*/  IMAD R13, R3, UR6, RZ ;  /* 0x00000006030d7c24 */ /* 0x000fe2000f8e02ff */
[----:B------:R-:W-:Y:S01]  /*05d0*/  LEA.HI.X R17, R8, R23, R17, 0x2, P1 ;  /* 0x0000001708117211 */ /* 0x000fe200008f1411 */
[----:B------:R-:W-:Y:S01]  /*05e0*/  IMAD R23, R6, R29, RZ ;  /* 0x0000001d06177224 */ /* 0x000fe200078e02ff */
[----:B------:R-:W-:Y:S01]  /*05f0*/  LEA R20, P2, R10, R24, 0x2 ;  /* 0x000000180a147211 */ /* 0x000fe200078410ff */
[----:B------:R-:W-:Y:S01]  /*0600*/  IMAD.WIDE.U32 R74, R0, UR4, RZ ;  /* 0x00000004004a7c25 */ /* 0x000fe2000f8e00ff */
[----:B0-----:R-:W-:Y:S01]  /*0610*/  LEA R6, R12, R7, 0x18 ;  /* 0x000000070c067211 */ /* 0x001fe200078ec0ff */
[----:B------:R-:W-:Y:S01]  /*0620*/  ULDC UR4, c[0x0][0x21c] ;  /* 0x0000870000047ab9 */ /* 0x000fe20000000800 */
[----:B------:R-:W-:Y:S01]  /*0630*/  IADD3 R21, R11, R21, RZ ;  /* 0x000000150b157210 */ /* 0x000fe20007ffe0ff */
[----:B------:R-:W-:Y:S01]  /*0640*/  IMAD R11, R0, UR5, R9 ;  /* 0x00000005000b7c24 */ /* 0x000fe2000f8e0209 */
[----:B--2---:R-:W-:Y:S01]  /*0650*/  SHF.L.U32 R7, R14, 0x2, RZ ;  /* 0x000000020e077819 */ /* 0x004fe200000006ff */
[----:B------:R-:W-:Y:S01]  /*0660*/  IMAD R13, R0, UR7, R13 ;  /* 0x00000007000d7c24 */ /* 0x000fe2000f8e020d */
[----:B------:R-:W-:Y:S01]  /*0670*/  LEA.HI.X R21, R10, R25, R21, 0x2, P2 ;  /* 0x000000190a157211 */ /* 0x000fe200010f1415 */
[----:B------:R-:W-:Y:S01]  /*0680*/  IMAD.WIDE.U32 R72, R0, UR6, RZ ;  /* 0x0000000600487c25 */ /* 0x000fe2000f8e00ff */
[----:B------:R-:W-:-:S02]  /*0690*/  LOP3.LUT R7, R7, 0xffffff80, RZ, 0xc0, !PT ;  /* 0xffffff8007077812 */ /* 0x000fc400078ec0ff */
[----:B------:R-:W-:Y:S01]  /*06a0*/  MOV R12, R15 ;  /* 0x0000000f000c7202 */ /* 0x000fe20000000f00 */
[----:B------:R-:W-:Y:S01]  /*06b0*/  IMAD R23, R23, UR4, RZ ;  /* 0x0000000417177c24 */ /* 0x000fe2000f8e02ff */
[----:B------:R-:W-:Y:S02]  /*06c0*/  LOP3.LUT R8, R7, 0x1f, R14, 0xf8, !PT ;  /* 0x0000001f07087812 */ /* 0x000fe400078ef80e */
[----:B------:R-:W-:Y:S02]  /*06d0*/  LOP3.LUT R9, R14, 0x1f, RZ, 0xc0, !PT ;  /* 0x0000001f0e097812 */ /* 0x000fe400078ec0ff */
[----:B------:R-:W-:Y:S02]  /*06e0*/  MOV R15, R17 ;  /* 0x00000011000f7202 */ /* 0x000fe40000000f00 */
[----:B------:R-:W-:Y:S02]  /*06f0*/  MOV R19, RZ ;  /* 0x000000ff00137202 */ /* 0x000fe40000000f00 */
[----:B------:R-:W-:-:S02]  /*0700*/  IADD3 R11, R75, R11, RZ ;  /* 0x0000000b4b0b7210 */ /* 0x000fc40007ffe0ff */
[----:B------:R-:W-:Y:S02]  /*0710*/  IADD3 R13, R73, R13, RZ ;  /* 0x0000000d490d7210 */ /* 0x000fe40007ffe0ff */
[----:B---3--:R-:W-:Y:S02]  /*0720*/  LEA R10, R5, R6, 0x4 ;  /* 0x00000006050a7211 */ /* 0x008fe400078e20ff */
[----:B------:R-:W-:Y:S02]  /*0730*/  SHF.R.S32.HI R17, RZ, 0x1f, R8 ;  /* 0x0000001fff117819 */ /* 0x000fe40000011408 */
[----:B------:R-:W-:Y:S02]  /*0740*/  MOV R7, R20 ;  /* 0x0000001400077202 */ /* 0x000fe40000000f00 */
[----:B------:R-:W-:-:S07]  /*0750*/  MOV R14, R21 ;  /* 0x00000015000e7202 */ /* 0x000fce0000000f00 */
.L_x_4398:
[----:B------:R-:W-:Y:S01]  /*0760*/  BAR.SYNC.DEFER_BLOCKING 0x0 ;  /* 0x0000000000007b1d */ /* 0x000fe20000010000 */
[C---:B------:R-:W-:Y:S02]  /*0770*/  SHF.L.U32 R21, R8.reuse, 0x4, RZ ;  /* 0x0000000408157819 */ /* 0x040fe400000006ff */
[----:B------:R-:W-:Y:S02]  /*0780*/  SHF.L.U64.HI R20, R8, 0x4, R17 ;  /* 0x0000000408147819 */ /* 0x000fe40000010211 */
[----:B0-----:R-:W-:-:S03]  /*0790*/  IADD3 R24, P0, R18, R21, RZ ;  /* 0x0000001512187210 */ /* 0x001fc60007f1e0ff */
        /* <DEDUP_REMOVED lines=82> */
.L_x_4363:
[----:B------:R-:W-:Y:S05]  /*0cc0*/  BSYNC B0 ;  /* 0x0000000000007941 */ /* 0x000fea0003800000 */
.L_x_4362:
        /* <DEDUP_REMOVED lines=35> */
.L_x_4365:
[----:B------:R-:W-:Y:S05]  /*0f00*/  BSYNC B0 ;  /* 0x0000000000007941 */ /* 0x000fea0003800000 */
.L_x_4364:
        /* <DEDUP_REMOVED lines=37> */
.L_x_4367:
[----:B------:R-:W-:Y:S05]  /*1160*/  BSYNC B0 ;  /* 0x0000000000007941 */ /* 0x000fea0003800000 */
.L_x_4366:
        /* <DEDUP_REMOVED lines=35> */
.L_x_4369:
[----:B------:R-:W-:Y:S05]  /*13a0*/  BSYNC B0 ;  /* 0x0000000000007941 */ /* 0x000fea0003800000 */
.L_x_4368:
        /* <DEDUP_REMOVED lines=37> */
.L_x_4371:
[----:B------:R-:W-:Y:S05]  /*1600*/  BSYNC B0 ;  /* 0x0000000000007941 */ /* 0x000fea0003800000 */
.L_x_4370:
        /* <DEDUP_REMOVED lines=35> */
.L_x_4373:
[----:B------:R-:W-:Y:S05]  /*1840*/  BSYNC B0 ;  /* 0x0000000000007941 */ /* 0x000fea0003800000 */
.L_x_4372:
        /* <DEDUP_REMOVED lines=37> */
.L_x_4375:
[----:B------:R-:W-:Y:S05]  /*1aa0*/  BSYNC B0 ;  /* 0x0000000000007941 */ /* 0x000fea0003800000 */
.L_x_4374:
        /* <DEDUP_REMOVED lines=35> */
.L_x_4377:
[----:B------:R-:W-:Y:S05]  /*1ce0*/  BSYNC B0 ;  /* 0x0000000000007941 */ /* 0x000fea0003800000 */
.L_x_4376:
        /* <DEDUP_REMOVED lines=37> */
.L_x_4379:
[----:B------:R-:W-:Y:S05]  /*1f40*/  BSYNC B0 ;  /* 0x0000000000007941 */ /* 0x000fea0003800000 */
.L_x_4378:
        /* <DEDUP_REMOVED lines=38> */
.L_x_4381:
[----:B------:R-:W-:Y:S05]  /*21b0*/  BSYNC B0 ;  /* 0x0000000000007941 */ /* 0x000fea0003800000 */
.L_x_4380:
        /* <DEDUP_REMOVED lines=50> */
.L_x_4383:
[----:B------:R-:W-:Y:S05]  /*24e0*/  BSYNC B0 ;  /* 0x0000000000007941 */ /* 0x000fea0003800000 */
.L_x_4382:
        /* <DEDUP_REMOVED lines=34> */
.L_x_4385:
[----:B------:R-:W-:Y:S05]  /*2710*/  BSYNC B0 ;  /* 0x0000000000007941 */ /* 0x000fea0003800000 */
.L_x_4384:
        /* <DEDUP_REMOVED lines=33> */
.L_x_4387:
[----:B------:R-:W-:Y:S05]  /*2930*/  BSYNC B0 ;  /* 0x0000000000007941 */ /* 0x000fea0003800000 */
.L_x_4386:
        /* <DEDUP_REMOVED lines=33> */
.L_x_4389:
[----:B------:R-:W-:Y:S05]  /*2b50*/  BSYNC B0 ;  /* 0x0000000000007941 */ /* 0x000fea0003800000 */
.L_x_4388:
        /* <DEDUP_REMOVED lines=33> */
.L_x_4391:
[----:B------:R-:W-:Y:S05]  /*2d70*/  BSYNC B0 ;  /* 0x0000000000007941 */ /* 0x000fea0003800000 */
.L_x_4390:
        /* <DEDUP_REMOVED lines=33> */
.L_x_4393:
[----:B------:R-:W-:Y:S05]  /*2f90*/  BSYNC B0 ;  /* 0x0000000000007941 */ /* 0x000fea0003800000 */
.L_x_4392:
        /* <DEDUP_REMOVED lines=31> */
.L_x_4397:
        /* <DEDUP_REMOVED lines=81> */
[----:B------:R-:W-:Y:S01]  /*36a0*/  ISETP.NE.AND P3, PT, R5, RZ, PT ;  /* 0x000000ff0500720c */ /* 0x000fe20003f65270 */
[----:B------:R-:W-:Y:S02]  /*36b0*/  BSSY B0, `(.L_x_4395) ;  /* 0x000006e000007945 */ /* 0x000fe40003800000 */
[----:B------:R-:W0:Y:S01]  /*36c0*/  MUFU.EX2 R122, R122 ;  /* 0x0000007a007a7308 */ /* 0x000e220000000800 */
[C---:B----4-:R-:W-:Y:S01]  /*36d0*/  FFMA.FTZ R30, R119.reuse, R30, R90 ;  /* 0x0000001e771e7223 */ /* 0x050fe2000001005a */
[----:B------:R-:W-:-:S06]  /*36e0*/  FMUL.FTZ R28, R119, R28 ;  /* 0x0000001c771c7220 */ /* 0x000fcc0000410000 */
[----:B------:R-:W4:Y:S01]  /*36f0*/  MUFU.EX2 R116, R116 ;  /* 0x0000007400747308 */ /* 0x000f220000000800 */
[C---:B---3--:R-:W-:Y:S01]  /*3700*/  FFMA.FTZ R30, R121.reuse, R30, R92 ;  /* 0x0000001e791e7223 */ /* 0x048fe2000001005c */
[----:B------:R-:W-:Y:S01]  /*3710*/  FMUL.FTZ R29, R121, R28 ;  /* 0x0000001c791d7220 */ /* 0x000fe20000410000 */
[----:B------:R-:W-:-:S05]  /*3720*/  @!P0 LEA R28, R105, R6, 0x3 ;  /* 0x00000006691c8211 */ /* 0x000fca00078e18ff */
[----:B------:R-:W3:Y:S01]  /*3730*/  MUFU.EX2 R117, R117 ;  /* 0x0000007500757308 */ /* 0x000ee20000000800 */
[C---:B0-----:R-:W-:Y:S01]  /*3740*/  FFMA.FTZ R30, R122.reuse, R30, R93 ;  /* 0x0000001e7a1e7223 */ /* 0x041fe2000001005d */
[----:B------:R-:W-:Y:S01]  /*3750*/  FMUL.FTZ R29, R122, R29 ;  /* 0x0000001d7a1d7220 */ /* 0x000fe20000410000 */
[----:B------:R-:W-:Y:S05]  /*3760*/  @!P0 LDS.64 R84, [R28+0x870] ;  /* 0x000870001c548984 */ /* 0x000fea0000000a00 */
        /* <DEDUP_REMOVED lines=34> */
[----:B------:R-:W-:-:S02]  /*3990*/  LEA R22, R5, R6, 0x6 ;  /* 0x0000000605167211 */ /* 0x000fc400078e30ff */
[----:B-1----:R-:W-:Y:S01]  /*39a0*/  LEA R6, R44, R31, 0x18 ;  /* 0x0000001f2c067211 */ /* 0x002fe200078ec0ff */
[----:B---3--:R-:W-:Y:S01]  /*39b0*/  @P1 FMUL.FTZ R62, R62, R29 ;  /* 0x0000001d3e3e1220 */ /* 0x008fe20000410000 */
[----:B------:R-:W0:Y:S01]  /*39c0*/  SHFL.UP PT, R30, R63, 0x10, RZ ;  /* 0x060000003f1e7989 */ /* 0x000e2200000e00ff */
[----:B------:R-:W-:-:S03]  /*39d0*/  ISETP.GE.AND P1, PT, R5, 0x10, PT ;  /* 0x000000100500780c */ /* 0x000fc60003f26270 */
[----:B------:R-:W1:Y:S04]  /*39e0*/  SHFL.UP PT, R29, R62, 0x10, RZ ;  /* 0x060000003e1d7989 */ /* 0x000e6800000e00ff */
[----:B------:R-:W-:Y:S04]  /*39f0*/  LDS.128 R44, [R22+0x10] ;  /* 0x00001000162c7984 */ /* 0x000fe80000000c00 */
[----:B------:R-:W-:Y:S04]  /*3a00*/  LDS.128 R48, [R22+0x20] ;  /* 0x0000200016307984 */ /* 0x000fe80000000c00 */
[----:B------:R-:W-:Y:S01]  /*3a10*/  LDS.128 R52, [R22+0x30] ;  /* 0x0000300016347984 */ /* 0x000fe20000000c00 */
        /* <DEDUP_REMOVED lines=55> */
.L_x_4396:
[----:B------:R-:W-:Y:S05]  /*3d90*/  BSYNC B0 ;  /* 0x0000000000007941 */ /* 0x000fea0003800000 */
.L_x_4395:
        /* <DEDUP_REMOVED lines=24> */
.L_x_4394:
[----:B------:R-:W0:Y:S08]  /*3f20*/  LDC.64 R64, c[0x0][0x2b0] ;  /* 0x0000ac00ff407b82 */ /* 0x000e300000000a00 */
[----:B------:R-:W-:Y:S01]  /*3f30*/  BAR.SYNC.DEFER_BLOCKING 0x0 ;  /* 0x0000000000007b1d */ /* 0x000fe20000010000 */
[----:B------:R-:W-:-:S04]  /*3f40*/  SHF.L.U32 R76, R19, 0x9, RZ ;  /* 0x00000009134c7819 */ /* 0x000fc800000006ff */
[----:B------:R-:W-:Y:S01]  /*3f50*/  SHF.R.S32.HI R77, RZ, 0x1f, R76 ;  /* 0x0000001fff4d7819 */ /* 0x000fe2000001144c */
[----:B------:R-:W-:Y:S02]  /*3f60*/  ULDC.64 UR4, c[0x0][0x2b8] ;  /* 0x0000ae0000047ab9 */ /* 0x000fe40000000a00 */
[----:B------:R-:W1:Y:S01]  /*3f70*/  LDC.64 R58, c[0x0][0x308] ;  /* 0x0000c200ff3a7b82 */ /* 0x000e620000000a00 */
[----:B------:R-:W-:-:S07]  /*3f80*/  ULDC.64 UR6, c[0x0][0x2a8] ;  /* 0x0000aa0000067ab9 */ /* 0x000fce0000000a00 */
[----:B------:R-:W2:Y:S01]  /*3f90*/  LDC.64 R66, c[0x0][0x2a0] ;  /* 0x0000a800ff427b82 */ /* 0x000ea20000000a00 */
[C---:B0-----:R-:W-:Y:S01]  /*3fa0*/  IMAD R28, R64.reuse, UR19, RZ ;  /* 0x00000013401c7c24 */ /* 0x041fe2000f8e02ff */
[----:B------:R-:W-:Y:S01]  /*3fb0*/  STS.128 [R22], R32 ;  /* 0x0000002016007388 */ /* 0x000fe20000000c00 */
[----:B------:R-:W-:-:S05]  /*3fc0*/  IMAD.WIDE.U32 R60, R64, UR18, R76 ;  /* 0x00000012403c7c25 */ /* 0x000fca000f8e004c */
[----:B------:R-:W0:Y:S01]  /*3fd0*/  LDC.64 R56, c[0x0][0x318] ;  /* 0x0000c600ff387b82 */ /* 0x000e220000000a00 */
[----:B------:R-:W-:Y:S01]  /*3fe0*/  STS.128 [R22+0x10], R40 ;  /* 0x0000102816007388 */ /* 0x000fe20000000c00 */
[----:B------:R-:W-:-:S03]  /*3ff0*/  IMAD R65, R65, UR18, R28 ;  /* 0x0000001241417c24 */ /* 0x000fc6000f8e021c */
[----:B------:R-:W-:Y:S02]  /*4000*/  STS.128 [R22+0x20], R36 ;  /* 0x0000202416007388 */ /* 0x000fe40000000c00 */
[----:B------:R-:W-:Y:S01]  /*4010*/  IADD3 R61, R61, R65, RZ ;  /* 0x000000413d3d7210 */ /* 0x000fe20007ffe0ff */
[----:B------:R-:W-:Y:S01]  /*4020*/  IMAD R65, R3, UR4, RZ ;  /* 0x0000000403417c24 */ /* 0x000fe2000f8e02ff */
[----:B------:R-:W-:Y:S01]  /*4030*/  STS.128 [R22+0x30], R24 ;  /* 0x0000301816007388 */ /* 0x000fe20000000c00 */
[----:B------:R-:W-:-:S03]  /*4040*/  NOP ;  /* 0x0000000000007918 */ /* 0x000fc60000000000 */
[----:B------:R-:W3:Y:S01]  /*4050*/  LDS.128 R28, [R10] ;  /* 0x000000000a1c7984 */ /* 0x000ee20000000c00 */
[C---:B------:R-:W-:Y:S02]  /*4060*/  IMAD R65, R0.reuse, UR5, R65 ;  /* 0x0000000500417c24 */ /* 0x040fe4000f8e0241 */
[----:B------:R-:W-:Y:S01]  /*4070*/  IMAD.WIDE.U32 R60, R0, UR4, R60 ;  /* 0x00000004003c7c25 */ /* 0x000fe2000f8e003c */
[----:B------:R-:W4:Y:S01]  /*4080*/  LDS.128 R44, [R10+0x200] ;  /* 0x000200000a2c7984 */ /* 0x000f220000000c00 */
[----:B------:R-:W-:Y:S02]  /*4090*/  ULDC.64 UR4, c[0x0][0x2c8] ;  /* 0x0000b20000047ab9 */ /* 0x000fe40000000a00 */
[----:B--2---:R-:W-:Y:S01]  /*40a0*/  IMAD R62, R66, UR19, RZ ;  /* 0x00000013423e7c24 */ /* 0x004fe2000f8e02ff */
[----:B------:R-:W2:Y:S01]  /*40b0*/  LDS.128 R48, [R10+0x400] ;  /* 0x000400000a307984 */ /* 0x000ea20000000c00 */
[----:B------:R-:W-:Y:S02]  /*40c0*/  IADD3 R61, R61, R65, RZ ;  /* 0x000000413d3d7210 */ /* 0x000fe40007ffe0ff */
[----:B-1----:R-:W-:Y:S01]  /*40d0*/  LEA R78, P0, R60, R58, 0x2 ;  /* 0x0000003a3c4e7211 */ /* 0x002fe200078010ff */
[----:B------:R-:W1:Y:S01]  /*40e0*/  LDS.128 R52, [R10+0x600] ;  /* 0x000600000a347984 */ /* 0x000e620000000c00 */
[----:B------:R-:W-:-:S02]  /*40f0*/  IMAD R67, R67, UR18, R62 ;  /* 0x0000001243437c24 */ /* 0x000fc4000f8e023e */
[----:B------:R-:W-:Y:S01]  /*4100*/  LEA.HI.X R59, R60, R59, R61, 0x2, P0 ;  /* 0x0000003b3c3b7211 */ /* 0x000fe200000f143d */
[----:B------:R-:W-:Y:S01]  /*4110*/  IMAD.WIDE.U32 R62, R66, UR18, R76 ;  /* 0x00000012423e7c25 */ /* 0x000fe2000f8e004c */
[----:B------:R-:W-:-:S04]  /*4120*/  IADD3 R78, P0, R78, R21, RZ ;  /* 0x000000154e4e7210 */ /* 0x000fc80007f1e0ff */
[----:B------:R-:W-:Y:S02]  /*4130*/  IADD3.X R79, R59, R20, RZ, P0, !PT ;  /* 0x000000143b4f7210 */ /* 0x000fe400007fe4ff */
[----:B------:R-:W-:Y:S01]  /*4140*/  IADD3 R63, R63, R67, RZ ;  /* 0x000000433f3f7210 */ /* 0x000fe20007ffe0ff */
[----:B------:R-:W-:-:S04]  /*4150*/  IMAD R67, R3, UR6, RZ ;  /* 0x0000000603437c24 */ /* 0x000fc8000f8e02ff */
[C---:B------:R-:W-:Y:S02]  /*4160*/  IMAD R67, R0.reuse, UR7, R67 ;  /* 0x0000000700437c24 */ /* 0x040fe4000f8e0243 */
[----:B------:R-:W-:-:S05]  /*4170*/  IMAD.WIDE.U32 R62, R0, UR6, R62 ;  /* 0x00000006003e7c25 */ /* 0x000fca000f8e003e */
[----:B------:R-:W-:Y:S02]  /*4180*/  IADD3 R58, R63, R67, RZ ;  /* 0x000000433f3a7210 */ /* 0x000fe40007ffe0ff */
[C---:B0-----:R-:W-:Y:S01]  /*4190*/  LEA R56, P1, R62.reuse, R56, 0x2 ;  /* 0x000000383e387211 */ /* 0x041fe200078210ff */
[----:B---3--:R-:W-:Y:S03]  /*41a0*/  STG.E.128 desc[UR16][R78.64], R28 ;  /* 0x0000001c4e007986 */ /* 0x008fe6000c101d10 */
[----:B------:R-:W-:Y:S02]  /*41b0*/  LEA.HI.X R57, R62, R57, R58, 0x2, P1 ;  /* 0x000000393e397211 */ /* 0x000fe400008f143a */
[----:B------:R-:W-:Y:S01]  /*41c0*/  IADD3 R80, P1, R56, R21, RZ ;  /* 0x0000001538507210 */ /* 0x000fe20007f3e0ff */
[----:B----4-:R-:W-:Y:S03]  /*41d0*/  STG.E.128 desc[UR16][R78.64+0x200], R44 ;  /* 0x0002002c4e007986 */ /* 0x010fe6000c101d10 */
[----:B------:R-:W-:Y:S01]  /*41e0*/  IADD3.X R81, R57, R20, RZ, P1, !PT ;  /* 0x0000001439517210 */ /* 0x000fe20000ffe4ff */
[----:B--2---:R-:W-:Y:S04]  /*41f0*/  STG.E.128 desc[UR16][R78.64+0x400], R48 ;  /* 0x000400304e007986 */ /* 0x004fe8000c101d10 */
[----:B-1----:R-:W-:Y:S01]  /*4200*/  STG.E.128 desc[UR16][R78.64+0x600], R52 ;  /* 0x000600344e007986 */ /* 0x002fe2000c101d10 */
        /* <DEDUP_REMOVED lines=69> */
[----:B------:R-:W-:Y:S01]  /*4660*/  MUFU.RCP R82, R59 ;  /* 0x0000003b00527308 */ /* 0x000fe20000001000 */
[----:B--2---:R-:W-:-:S07]  /*4670*/  FADD.FTZ R67, R67, 1 ;  /* 0x3f80000043437421 */ /* 0x004fce0000010000 */
[----:B------:R-:W1:Y:S01]  /*4680*/  MUFU.RCP R81, R56 ;  /* 0x0000003800517308 */ /* 0x000e620000001000 */
[----:B0-----:R-:W-:-:S07]  /*4690*/  FADD.FTZ R66, R66, 1 ;  /* 0x3f80000042427421 */ /* 0x001fce0000010000 */
[----:B------:R0:W2:Y:S08]  /*46a0*/  MUFU.RCP R80, R57 ;  /* 0x0000003900507308 */ /* 0x0000b00000001000 */
[----:B------:R-:W3:Y:S01]  /*46b0*/  MUFU.RCP R83, R58 ;  /* 0x0000003a00537308 */ /* 0x000ee20000001000 */
[----:B0-----:R-:W-:Y:S01]  /*46c0*/  FMUL.FTZ R57, R28, R71 ;  /* 0x000000471c397220 */ /* 0x001fe20000410000 */
[----:B------:R-:W-:Y:S01]  /*46d0*/  FMUL.FTZ R28, R29, R70 ;  /* 0x000000461d1c7220 */ /* 0x000fe20000410000 */
[----:B-1----:R-:W-:-:S02]  /*46e0*/  FMUL.FTZ R29, R30, R81 ;  /* 0x000000511e1d7220 */ /* 0x002fc40000410000 */
[----:B------:R-:W-:Y:S01]  /*46f0*/  FMUL.FTZ R32, R57, R32 ;  /* 0x0000002039207220 */ /* 0x000fe20000410000 */
[----:B------:R-:W-:Y:S01]  /*4700*/  FMUL.FTZ R33, R28, R33 ;  /* 0x000000211c217220 */ /* 0x000fe20000410000 */
[----:B------:R-:W-:Y:S01]  /*4710*/  FMUL.FTZ R28, R45, R82 ;  /* 0x000000522d1c7220 */ /* 0x000fe20000410000 */
[----:B------:R-:W0:Y:S01]  /*4720*/  MUFU.RCP R85, R60 ;  /* 0x0000003c00557308 */ /* 0x000e220000001000 */
[----:B--2---:R-:W-:Y:S01]  /*4730*/  FMUL.FTZ R30, R31, R80 ;  /* 0x000000501f1e7220 */ /* 0x004fe20000410000 */
[----:B------:R-:W-:Y:S01]  /*4740*/  FMUL.FTZ R34, R29, R34 ;  /* 0x000000221d227220 */ /* 0x000fe20000410000 */
[----:B------:R-:W1:Y:S01]  /*4750*/  LDC.64 R56, c[0x0][0x2c0] ;  /* 0x0000b000ff387b82 */ /* 0x000e620000000a00 */
[----:B------:R-:W-:Y:S01]  /*4760*/  FMUL.FTZ R41, R28, R41 ;  /* 0x000000291c297220 */ /* 0x000fe20000410000 */
[----:B------:R-:W-:-:S06]  /*4770*/  FMUL.FTZ R35, R30, R35 ;  /* 0x000000231e237220 */ /* 0x000fcc0000410000 */
[----:B------:R-:W-:Y:S01]  /*4780*/  BAR.SYNC.DEFER_BLOCKING 0x0 ;  /* 0x0000000000007b1d */ /* 0x000fe20000010000 */
[----:B---3--:R-:W-:-:S05]  /*4790*/  FMUL.FTZ R29, R44, R83 ;  /* 0x000000532c1d7220 */ /* 0x008fca0000410000 */
[----:B------:R-:W2:Y:S01]  /*47a0*/  MUFU.RCP R78, R61 ;  /* 0x0000003d004e7308 */ /* 0x000ea20000001000 */
[----:B------:R-:W-:Y:S01]  /*47b0*/  FMUL.FTZ R40, R29, R40 ;  /* 0x000000281d287220 */ /* 0x000fe20000410000 */
[----:B0-----:R-:W-:-:S06]  /*47c0*/  FMUL.FTZ R31, R46, R85 ;  /* 0x000000552e1f7220 */ /* 0x001fcc0000410000 */
[----:B------:R-:W0:Y:S01]  /*47d0*/  MUFU.RCP R84, R65 ;  /* 0x0000004100547308 */ /* 0x000e220000001000 */
[----:B------:R-:W-:-:S07]  /*47e0*/  FMUL.FTZ R42, R31, R42 ;  /* 0x0000002a1f2a7220 */ /* 0x000fce0000410000 */
[----:B------:R-:W3:Y:S01]  /*47f0*/  MUFU.RCP R79, R64 ;  /* 0x00000040004f7308 */ /* 0x000ee20000001000 */
[----:B--2---:R-:W-:Y:S01]  /*4800*/  FMUL.FTZ R30, R47, R78 ;  /* 0x0000004e2f1e7220 */ /* 0x004fe20000410000 */
[----:B------:R2:W-:Y:S03]  /*4810*/  STS.128 [R22], R32 ;  /* 0x0000002016007388 */ /* 0x0005e60000000c00 */
[----:B------:R-:W-:-:S03]  /*4820*/  FMUL.FTZ R43, R30, R43 ;  /* 0x0000002b1e2b7220 */ /* 0x000fc60000410000 */
[----:B------:R-:W4:Y:S01]  /*4830*/  MUFU.RCP R58, R63 ;  /* 0x0000003f003a7308 */ /* 0x000f220000001000 */
[----:B0-----:R-:W-:Y:S01]  /*4840*/  FMUL.FTZ R30, R51, R84 ;  /* 0x00000054331e7220 */ /* 0x001fe20000410000 */
[----:B------:R-:W-:Y:S03]  /*4850*/  STS.128 [R22+0x10], R40 ;  /* 0x0000102816007388 */ /* 0x000fe60000000c00 */
[----:B------:R-:W-:-:S03]  /*4860*/  FMUL.FTZ R39, R30, R39 ;  /* 0x000000271e277220 */ /* 0x000fc60000410000 */
[----:B------:R-:W0:Y:S01]  /*4870*/  MUFU.RCP R59, R62 ;  /* 0x0000003e003b7308 */ /* 0x000e220000001000 */
[----:B---3--:R-:W-:-:S04]  /*4880*/  FMUL.FTZ R31, R50, R79 ;  /* 0x0000004f321f7220 */ /* 0x008fc80000410000 */
[----:B------:R-:W-:-:S03]  /*4890*/  FMUL.FTZ R38, R31, R38 ;  /* 0x000000261f267220 */ /* 0x000fc60000410000 */
[----:B------:R-:W3:Y:S01]  /*48a0*/  MUFU.RCP R86, R69 ;  /* 0x0000004500567308 */ /* 0x000ee20000001000 */
[----:B----4-:R-:W-:Y:S01]  /*48b0*/  FMUL.FTZ R28, R49, R58 ;  /* 0x0000003a311c7220 */ /* 0x010fe20000410000 */
[----:B-1----:R-:W-:-:S03]  /*48c0*/  IMAD R58, R56, UR19, RZ ;  /* 0x00000013383a7c24 */ /* 0x002fc6000f8e02ff */
[----:B------:R-:W-:Y:S01]  /*48d0*/  FMUL.FTZ R37, R28, R37 ;  /* 0x000000251c257220 */ /* 0x000fe20000410000 */
[----:B--2---:R-:W-:Y:S02]  /*48e0*/  IMAD R33, R57, UR18, R58 ;  /* 0x0000001239217c24 */ /* 0x004fe4000f8e023a */
[----:B------:R-:W1:Y:S01]  /*48f0*/  MUFU.RCP R61, R68 ;  /* 0x00000044003d7308 */ /* 0x000e620000001000 */
[----:B0-----:R-:W-:Y:S01]  /*4900*/  FMUL.FTZ R29, R48, R59 ;  /* 0x0000003b301d7220 */ /* 0x001fe20000410000 */
[----:B------:R-:W-:-:S04]  /*4910*/  IMAD.WIDE.U32 R56, R56, UR18, R76 ;  /* 0x0000001238387c25 */ /* 0x000fc8000f8e004c */
[----:B------:R-:W-:Y:S01]  /*4920*/  FMUL.FTZ R36, R29, R36 ;  /* 0x000000241d247220 */ /* 0x000fe20000410000 */
[----:B------:R-:W-:Y:S01]  /*4930*/  IADD3 R57, R57, R33, RZ ;  /* 0x0000002139397210 */ /* 0x000fe20007ffe0ff */
[----:B------:R-:W0:Y:S01]  /*4940*/  MUFU.RCP R60, R67 ;  /* 0x00000043003c7308 */ /* 0x000e220000001000 */
[----:B---3--:R-:W-:Y:S02]  /*4950*/  FMUL.FTZ R30, R55, R86 ;  /* 0x00000056371e7220 */ /* 0x008fe40000410000 */
[----:B------:R-:W-:Y:S02]  /*4960*/  STS.128 [R22+0x20], R36 ;  /* 0x0000202416007388 */ /* 0x000fe40000000c00 */
[----:B------:R-:W-:-:S03]  /*4970*/  FMUL.FTZ R27, R30, R27 ;  /* 0x0000001b1e1b7220 */ /* 0x000fc60000410000 */
[----:B------:R-:W2:Y:S01]  /*4980*/  MUFU.RCP R45, R66 ;  /* 0x00000042002d7308 */ /* 0x000ea20000001000 */
[----:B-1----:R-:W-:-:S04]  /*4990*/  FMUL.FTZ R31, R54, R61 ;  /* 0x0000003d361f7220 */ /* 0x002fc80000410000 */
[----:B------:R-:W-:Y:S01]  /*49a0*/  FMUL.FTZ R26, R31, R26 ;  /* 0x0000001a1f1a7220 */ /* 0x000fe20000410000 */
[----:B0-----:R-:W-:Y:S02]  /*49b0*/  FMUL.FTZ R28, R53, R60 ;  /* 0x0000003c351c7220 */ /* 0x001fe40000410000 */
[----:B------:R-:W0:Y:S02]  /*49c0*/  LDC.64 R60, c[0x0][0x320] ;  /* 0x0000c800ff3c7b82 */ /* 0x000e240000000a00 */
[----:B------:R-:W-:Y:S01]  /*49d0*/  FMUL.FTZ R25, R28, R25 ;  /* 0x000000191c197220 */ /* 0x000fe20000410000 */
[----:B--2---:R-:W-:-:S04]  /*49e0*/  FMUL.FTZ R29, R52, R45 ;  /* 0x0000002d341d7220 */ /* 0x004fc80000410000 */
[----:B------:R-:W-:-:S05]  /*49f0*/  FMUL.FTZ R24, R29, R24 ;  /* 0x000000181d187220 */ /* 0x000fca0000410000 */
[----:B------:R1:W-:Y:S01]  /*4a00*/  STS.128 [R22+0x30], R24 ;  /* 0x0000301816007388 */ /* 0x0003e20000000c00 */
[----:B------:R-:W-:-:S03]  /*4a10*/  NOP ;  /* 0x0000000000007918 */ /* 0x000fc60000000000 */
[----:B------:R-:W2:Y:S04]  /*4a20*/  LDS.128 R52, [R10] ;  /* 0x000000000a347984 */ /* 0x000ea80000000c00 */
[----:B------:R-:W3:Y:S04]  /*4a30*/  LDS.128 R48, [R10+0x200] ;  /* 0x000200000a307984 */ /* 0x000ee80000000c00 */
[----:B------:R-:W4:Y:S01]  /*4a40*/  LDS.128 R44, [R10+0x400] ;  /* 0x000400000a2c7984 */ /* 0x000f220000000c00 */
[----:B-1----:R-:W-:-:S03]  /*4a50*/  IMAD R25, R3, UR4, RZ ;  /* 0x0000000403197c24 */ /* 0x002fc6000f8e02ff */
[----:B------:R-:W1:Y:S01]  /*4a60*/  LDS.128 R28, [R10+0x600] ;  /* 0x000600000a1c7984 */ /* 0x000e620000000c00 */
[C---:B------:R-:W-:Y:S02]  /*4a70*/  IMAD R27, R0.reuse, UR5, R25 ;  /* 0x00000005001b7c24 */ /* 0x040fe4000f8e0219 */
[----:B------:R-:W-:Y:S01]  /*4a80*/  IMAD.WIDE.U32 R24, R0, UR4, R56 ;  /* 0x0000000400187c25 */ /* 0x000fe2000f8e0038 */
[----:B------:R-:W-:-:S04]  /*4a90*/  ULDC UR4, c[0x0][0x224] ;  /* 0x0000890000047ab9 */ /* 0x000fc80000000800 */
[----:B------:R-:W-:Y:S02]  /*4aa0*/  IADD3 R25, R25, R27, RZ ;  /* 0x0000001b19197210 */ /* 0x000fe40007ffe0ff */
[----:B0-----:R-:W-:-:S04]  /*4ab0*/  LEA R22, P0, R24, R60, 0x2 ;  /* 0x0000003c18167211 */ /* 0x001fc800078010ff */
[----:B------:R-:W-:Y:S02]  /*4ac0*/  LEA.HI.X R25, R24, R61, R25, 0x2, P0 ;  /* 0x0000003d18197211 */ /* 0x000fe400000f1419 */
[----:B------:R-:W-:-:S04]  /*4ad0*/  IADD3 R24, P0, R22, R21, RZ ;  /* 0x0000001516187210 */ /* 0x000fc80007f1e0ff */
[----:B------:R-:W-:Y:S02]  /*4ae0*/  IADD3.X R25, R25, R20, RZ, P0, !PT ;  /* 0x0000001419197210 */ /* 0x000fe400007fe4ff */
[----:B------:R-:W-:-:S03]  /*4af0*/  ISETP.GE.AND P0, PT, R19, UR4, PT ;  /* 0x0000000413007c0c */ /* 0x000fc6000bf06270 */
[----:B--2---:R0:W-:Y:S04]  /*4b00*/  STG.E.128 desc[UR16][R24.64], R52 ;  /* 0x0000003418007986 */ /* 0x0041e8000c101d10 */
[----:B---3--:R0:W-:Y:S04]  /*4b10*/  STG.E.128 desc[UR16][R24.64+0x200], R48 ;  /* 0x0002003018007986 */ /* 0x0081e8000c101d10 */
[----:B----4-:R0:W-:Y:S04]  /*4b20*/  STG.E.128 desc[UR16][R24.64+0x400], R44 ;  /* 0x0004002c18007986 */ /* 0x0101e8000c101d10 */
[----:B-1----:R0:W-:Y:S01]  /*4b30*/  STG.E.128 desc[UR16][R24.64+0x600], R28 ;  /* 0x0006001c18007986 */ /* 0x0021e2000c101d10 */
[----:B------:R-:W-:Y:S05]  /*4b40*/  @!P0 BRA `(.L_x_4398) ;  /* 0xffffffbc00048947 */ /* 0x000fea000383ffff */
[----:B------:R-:W-:Y:S05]  /*4b50*/  EXIT ;  /* 0x000000000000794d */ /* 0x000fea0003800000 */
.L_x_4399:
        /* <DEDUP_REMOVED lines=10> */
.L_x_5283:


//--------------------- .text._Z25selective_scan_fwd_kernelI32Selective_Scan_fwd_kernel_traitsILi32ELi16ELi1ELb1ELb1ELb0ELb0EffEEv13SSMParamsBase --------------------------
	.section	.text._Z25selective_scan_fwd_kernelI32Selective_Scan_fwd_kernel_traitsILi32ELi16ELi1ELb1ELb1ELb0ELb0EffEEv13SSMParamsBase,"ax",@progbits
	.align	128
        .global         _Z25selective_scan_fwd_kernelI32Selective_Scan_fwd_kernel_traitsILi32ELi16ELi1ELb1ELb1ELb0ELb0EffEEv13SSMParamsBase
        .type           _Z25selective_scan_fwd_kernelI32Selective_Scan_fwd_kernel_traitsILi32ELi16ELi1ELb1ELb1ELb0ELb0EffEEv13SSMParamsBase,@function
        .size           _Z25selective_scan_fwd_kernelI32Selective_Scan_fwd_kernel_traitsILi32ELi16ELi1ELb1ELb1ELb0ELb0EffEEv13SSMParamsBase,(.L_x_5284 - _Z25selective_scan_fwd_kernelI32Selective_Scan_fwd_kernel_traitsILi32ELi16ELi1ELb1ELb1ELb0ELb0EffEEv13SSMParamsBase)
        .other          _Z25selective_scan_fwd_kernelI32Selective_Scan_fwd_kernel_traitsILi32ELi16ELi1ELb1ELb1ELb0ELb0EffEEv13SSMParamsBase,@"STO_CUDA_ENTRY STV_DEFAULT"
_Z25selective_scan_fwd_kernelI32Selective_Scan_fwd_kernel_traitsILi32ELi16ELi1ELb1ELb1ELb0ELb0EffEEv13SSMParamsBase:
.text._Z25selective_scan_fwd_kernelI32Selective_Scan_fwd_kernel_traitsILi32ELi16ELi1ELb1ELb1ELb0ELb0EffEEv13SSMParamsBase:
        /* <DEDUP_REMOVED lines=10> */
[----:B------:R-:W-:-:S03]  /*00a0*/  ISETP.NE.AND.EX P1, PT, RZ, UR7, PT, P1 ;  /* 0x00000007ff007c0c */ /* 0x000fc6000bf25310 */
[----:B------:R-:W2:Y:S01]  /*00b0*/  LDC R12, c[0x0][0x224] ;  /* 0x00008900ff0c7b82 */ /* 0x000ea20000000800 */
[----:B0-----:R-:W-:-:S04]  /*00c0*/  IABS R10, R13 ;  /* 0x0000000d000a7213 */ /* 0x001fc80000000000 */
[----:B------:R-:W0:Y:S01]  /*00d0*/  I2F.RP R8, R10 ;  /* 0x0000000a00087306 */ /* 0x000e220000209400 */
[----:B-1----:R-:W-:Y:S01]  /*00e0*/  MOV R0, UR8 ;  /* 0x0000000800007c02 */ /* 0x002fe20008000f00 */
[----:B------:R-:W-:-:S03]  /*00f0*/  ULDC.64 UR8, c[0x0][0x208] ;  /* 0x0000820000087ab9 */ /* 0x000fc60000000a00 */
[----:B------:R-:W-:Y:S02]  /*0100*/  SHF.R.S32.HI R37, RZ, 0x1f, R0 ;  /* 0x0000001fff257819 */ /* 0x000fe40000011400 */
[C---:B------:R-:W-:Y:S01]  /*0110*/  @P0 LEA R2, P2, R0.reuse, UR4, 0x2 ;  /* 0x0000000400020c11 */ /* 0x040fe2000f8410ff */
[----:B0-----:R-:W0:Y:S03]  /*0120*/  MUFU.RCP R8, R8 ;  /* 0x0000000800087308 */ /* 0x001e260000001000 */
[C-C-:B------:R-:W-:Y:S01]  /*0130*/  @P0 LEA.HI.X R3, R0.reuse, UR5, R37.reuse, 0x2, P2 ;  /* 0x0000000500030c11 */ /* 0x140fe200090f1425 */
[----:B------:R-:W1:Y:S01]  /*0140*/  S2UR UR4, SR_CTAID.X ;  /* 0x00000000000479c3 */ /* 0x000e620000002500 */
[----:B------:R-:W-:Y:S02]  /*0150*/  IABS R9, R0 ;  /* 0x0000000000097213 */ /* 0x000fe40000000000 */
[C---:B------:R-:W-:Y:S01]  /*0160*/  @P1 LEA R4, P3, R0.reuse, UR6, 0x2 ;  /* 0x0000000600041c11 */ /* 0x040fe2000f8610ff */
[----:B------:R3:W5:Y:S03]  /*0170*/  @P0 LDG.E R36, desc[UR8][R2.64] ;  /* 0x0000000802240981 */ /* 0x000766000c1e1900 */
[----:B------:R-:W-:Y:S01]  /*0180*/  @P1 LEA.HI.X R5, R0, UR7, R37, 0x2, P3 ;  /* 0x0000000700051c11 */ /* 0x000fe200098f1425 */
[----:B------:R-:W-:Y:S01]  /*0190*/  ULDC.64 UR6, c[0x0][0x240] ;  /* 0x0000900000067ab9 */ /* 0x000fe20000000a00 */
[----:B0-----:R-:W-:-:S03]  /*01a0*/  IADD3 R6, R8, 0xffffffe, RZ ;  /* 0x0ffffffe08067810 */ /* 0x001fc60007ffe0ff */
[----:B------:R0:W5:Y:S01]  /*01b0*/  @P1 LDG.E R38, desc[UR8][R4.64] ;  /* 0x0000000804261981 */ /* 0x000162000c1e1900 */
[----:B------:R4:W3:Y:S02]  /*01c0*/  F2I.FTZ.U32.TRUNC.NTZ R7, R6 ;  /* 0x0000000600077305 */ /* 0x0008e4000021f000 */
[----:B----4-:R-:W-:Y:S01]  /*01d0*/  HFMA2.MMA R6, -RZ, RZ, 0, 0 ;  /* 0x00000000ff067435 */ /* 0x010fe200000001ff */
[----:B---3--:R-:W-:-:S05]  /*01e0*/  IADD3 R3, RZ, -R7, RZ ;  /* 0x80000007ff037210 */ /* 0x008fca0007ffe0ff */
[----:B------:R-:W-:-:S04]  /*01f0*/  IMAD R3, R3, R10, RZ ;  /* 0x0000000a03037224 */ /* 0x000fc800078e02ff */
[----:B------:R-:W-:-:S06]  /*0200*/  IMAD.HI.U32 R7, R7, R3, R6 ;  /* 0x0000000307077227 */ /* 0x000fcc00078e0006 */
[----:B------:R-:W-:Y:S01]  /*0210*/  IMAD.HI.U32 R8, R7, R9, RZ ;  /* 0x0000000907087227 */ /* 0x000fe200078e00ff */
[----:B-1----:R-:W-:Y:S01]  /*0220*/  MOV R39, UR4 ;  /* 0x0000000400277c02 */ /* 0x002fe20008000f00 */
[----:B------:R-:W-:-:S03]  /*0230*/  ULDC.64 UR4, c[0x0][0x280] ;  /* 0x0000a00000047ab9 */ /* 0x000fc60000000a00 */
[----:B------:R-:W-:Y:S02]  /*0240*/  IADD3 R2, -R8, RZ, RZ ;  /* 0x000000ff08027210 */ /* 0x000fe40007ffe1ff */
[----:B------:R-:W-:-:S03]  /*0250*/  SHF.R.S32.HI R41, RZ, 0x1f, R39 ;  /* 0x0000001fff297819 */ /* 0x000fc60000011427 */
[----:B------:R-:W-:Y:S01]  /*0260*/  IMAD R9, R10, R2, R9 ;  /* 0x000000020a097224 */ /* 0x000fe200078e0209 */
[----:B--2---:R-:W-:Y:S01]  /*0270*/  ISETP.GE.AND P3, PT, R12, 0x1, PT ;  /* 0x000000010c00780c */ /* 0x004fe20003f66270 */
[----:B------:R-:W-:-:S03]  /*0280*/  IMAD R2, R41, UR6, RZ ;  /* 0x0000000629027c24 */ /* 0x000fc6000f8e02ff */
[----:B------:R-:W-:Y:S01]  /*0290*/  ISETP.GT.U32.AND P1, PT, R10, R9, PT ;  /* 0x000000090a00720c */ /* 0x000fe20003f24070 */
[----:B0-----:R-:W-:-:S04]  /*02a0*/  IMAD.WIDE.U32 R4, R39, UR6, RZ ;  /* 0x0000000627047c25 */ /* 0x001fc8000f8e00ff */
[----:B------:R-:W-:Y:S02]  /*02b0*/  IMAD R7, R39, UR7, R2 ;  /* 0x0000000727077c24 */ /* 0x000fe4000f8e0202 */
[----:B------:R-:W-:Y:S02]  /*02c0*/  IMAD R6, R41, UR4, RZ ;  /* 0x0000000429067c24 */ /* 0x000fe4000f8e02ff */
[----:B------:R-:W-:Y:S01]  /*02d0*/  IMAD.WIDE.U32 R2, R39, UR4, RZ ;  /* 0x0000000427027c25 */ /* 0x000fe2000f8e00ff */
[----:B------:R-:W-:Y:S02]  /*02e0*/  IADD3 R7, R5, R7, RZ ;  /* 0x0000000705077210 */ /* 0x000fe40007ffe0ff */
[----:B------:R-:W-:Y:S01]  /*02f0*/  LOP3.LUT R5, R0, R13, RZ, 0x3c, !PT ;  /* 0x0000000d00057212 */ /* 0x000fe200078e3cff */
[----:B------:R-:W-:Y:S01]  /*0300*/  IMAD R11, R39, UR5, R6 ;  /* 0x00000005270b7c24 */ /* 0x000fe2000f8e0206 */
[----:B------:R-:W-:Y:S02]  /*0310*/  @!P1 IADD3 R9, R9, -R10, RZ ;  /* 0x8000000a09099210 */ /* 0x000fe40007ffe0ff */
[----:B------:R-:W-:-:S02]  /*0320*/  MOV R6, R4 ;  /* 0x0000000400067202 */ /* 0x000fc40000000f00 */
[----:B------:R-:W-:Y:S02]  /*0330*/  IADD3 R3, R3, R11, RZ ;  /* 0x0000000b03037210 */ /* 0x000fe40007ffe0ff */
[----:B------:R-:W-:Y:S02]  /*0340*/  ISETP.GE.U32.AND P0, PT, R9, R10, PT ;  /* 0x0000000a0900720c */ /* 0x000fe40003f06070 */
[----:B------:R-:W-:Y:S01]  /*0350*/  ISETP.GE.AND P2, PT, R5, RZ, PT ;  /* 0x000000ff0500720c */ /* 0x000fe20003f46270 */
[----:B------:R-:W-:-:S12]  /*0360*/  @!P3 EXIT ;  /* 0x000000000000b94d */ /* 0x000fd80003800000 */
[----:B------:R-:W0:Y:S01]  /*0370*/  S2R R9, SR_TID.X ;  /* 0x0000000000097919 */ /* 0x000e220000002100 */
[----:B------:R-:W-:Y:S01]  /*0380*/  @!P1 IADD3 R8, R8, 0x1, RZ ;  /* 0x0000000108089810 */ /* 0x000fe20007ffe0ff */
[----:B------:R-:W-:Y:S01]  /*0390*/  ULDC.64 UR6, c[0x0][0x290] ;  /* 0x0000a40000067ab9 */ /* 0x000fe20000000a00 */
[----:B------:R-:W-:Y:S01]  /*03a0*/  ISETP.NE.AND P1, PT, R13, RZ, PT ;  /* 0x000000ff0d00720c */ /* 0x000fe20003f25270 */
[----:B------:R-:W1:Y:S01]  /*03b0*/  S2R R79, SR_LANEID ;  /* 0x00000000004f7919 */ /* 0x000e620000000000 */
[----:B------:R-:W-:Y:S01]  /*03c0*/  IMAD R10, R41, UR6, RZ ;  /* 0x00000006290a7c24 */ /* 0x000fe2000f8e02ff */
[----:B------:R-:W2:Y:S01]  /*03d0*/  S2UR UR5, SR_CgaCtaId ;  /* 0x00000000000579c3 */ /* 0x000ea20000008800 */
[----:B------:R-:W-:Y:S01]  /*03e0*/  @P0 IADD3 R8, R8, 0x1, RZ ;  /* 0x0000000108080810 */ /* 0x000fe20007ffe0ff */
[C---:B------:R-:W-:Y:S01]  /*03f0*/  IMAD.WIDE.U32 R4, R39.reuse, UR6, RZ ;  /* 0x0000000627047c25 */ /* 0x040fe2000f8e00ff */
[----:B------:R-:W-:Y:S01]  /*0400*/  ULDC.64 UR10, c[0x0][0x298] ;  /* 0x0000a600000a7ab9 */ /* 0x000fe20000000a00 */
[----:B------:R-:W-:Y:S01]  /*0410*/  UMOV UR4, 0x400 ;  /* 0x0000040000047882 */ /* 0x000fe20000000000 */
[----:B------:R-:W-:Y:S01]  /*0420*/  @!P2 IADD3 R8, -R8, RZ, RZ ;  /* 0x000000ff0808a210 */ /* 0x000fe20007ffe1ff */
[----:B------:R-:W-:Y:S01]  /*0430*/  IMAD R11, R39, UR7, R10 ;  /* 0x00000007270b7c24 */ /* 0x000fe2000f8e020a */
[----:B------:R-:W-:Y:S01]  /*0440*/  ULDC.64 UR6, c[0x0][0x288] ;  /* 0x0000a20000067ab9 */ /* 0x000fe20000000a00 */
[----:B------:R-:W3:Y:S01]  /*0450*/  LDC.64 R20, c[0x0][0x2d8] ;  /* 0x0000b600ff147b82 */ /* 0x000ee20000000a00 */
[----:B------:R-:W-:Y:S01]  /*0460*/  IMAD.WIDE.U32 R2, R0, UR6, R2 ;  /* 0x0000000600027c25 */ /* 0x000fe2000f8e0002 */
[----:B------:R-:W-:-:S02]  /*0470*/  @!P1 LOP3.LUT R8, RZ, R13, RZ, 0x33, !PT ;  /* 0x0000000dff089212 */ /* 0x000fc400078e33ff */
[----:B------:R-:W-:Y:S01]  /*0480*/  IADD3 R5, R5, R11, RZ ;  /* 0x0000000b05057210 */ /* 0x000fe20007ffe0ff */
[C---:B------:R-:W-:Y:S01]  /*0490*/  IMAD R11, R37.reuse, UR6, RZ ;  /* 0x00000006250b7c24 */ /* 0x040fe2000f8e02ff */
[----:B------:R-:W-:Y:S01]  /*04a0*/  SHF.R.S32.HI R10, RZ, 0x1f, R8 ;  /* 0x0000001fff0a7819 */ /* 0x000fe20000011408 */
[----:B------:R-:W-:Y:S01]  /*04b0*/  IMAD R13, R37, UR10, RZ ;  /* 0x0000000a250d7c24 */ /* 0x000fe2000f8e02ff */
[----:B------:R-:W4:Y:S01]  /*04c0*/  LDC.64 R16, c[0x0][0x2f0] ;  /* 0x0000bc00ff107b82 */ /* 0x000f220000000a00 */
[C---:B------:R-:W-:Y:S01]  /*04d0*/  IMAD R11, R0.reuse, UR7, R11 ;  /* 0x00000007000b7c24 */ /* 0x040fe2000f8e020b */
[----:B------:R-:W-:Y:S01]  /*04e0*/  ULDC.64 UR6, c[0x0][0x258] ;  /* 0x0000960000067ab9 */ /* 0x000fe20000000a00 */
[----:B------:R-:W-:Y:S02]  /*04f0*/  IMAD R13, R0, UR11, R13 ;  /* 0x0000000b000d7c24 */ /* 0x000fe4000f8e020d */
[----:B------:R-:W-:Y:S01]  /*0500*/  IMAD R15, R10, UR6, RZ ;  /* 0x000000060a0f7c24 */ /* 0x000fe2000f8e02ff */
[----:B------:R-:W-:Y:S01]  /*0510*/  IADD3 R45, R3, R11, RZ ;  /* 0x0000000b032d7210 */ /* 0x000fe20007ffe0ff */
[----:B------:R-:W-:Y:S01]  /*0520*/  IMAD.WIDE.U32 R4, R0, UR10, R4 ;  /* 0x0000000a00047c25 */ /* 0x000fe2000f8e0004 */
[----:B------:R-:W1:Y:S01]  /*0530*/  LDC.64 R18, c[0x0][0x2f8] ;  /* 0x0000be00ff127b82 */ /* 0x000e620000000a00 */
[----:B--2---:R-:W-:Y:S01]  /*0540*/  ULEA UR5, UR5, UR4, 0x18 ;  /* 0x0000000405057291 */ /* 0x004fe2000f8ec03f */
[----:B0-----:R-:W-:Y:S01]  /*0550*/  LOP3.LUT R42, R9, 0x1f, RZ, 0xc0, !PT ;  /* 0x0000001f092a7812 */ /* 0x001fe200078ec0ff */
[----:B------:R-:W-:Y:S01]  /*0560*/  IMAD.WIDE.U32 R6, R8, UR6, R6 ;  /* 0x0000000608067c25 */ /* 0x000fe2000f8e0006 */
[----:B------:R-:W-:Y:S01]  /*0570*/  IADD3 R47, R5, R13, RZ ;  /* 0x0000000d052f7210 */ /* 0x000fe20007ffe0ff */
[----:B------:R-:W-:-:S02]  /*0580*/  UMOV UR4, URZ ;  /* 0x0000003f00047c82 */ /* 0x000fc40008000000 */
[----:B------:R-:W-:Y:S01]  /*0590*/  IMAD R15, R8, UR7, R15 ;  /* 0x00000007080f7c24 */ /* 0x000fe2000f8e020f */
[----:B------:R-:W-:Y:S02]  /*05a0*/  SHF.L.U32 R8, R9, 0x2, RZ ;  /* 0x0000000209087819 */ /* 0x000fe400000006ff */
[----:B---3--:R-:W-:Y:S02]  /*05b0*/  LEA R48, P2, R6, R20, 0x2 ;  /* 0x0000001406307211 */ /* 0x008fe400078410ff */
[----:B------:R-:W-:Y:S02]  /*05c0*/  IADD3 R49, R7, R15, RZ ;  /* 0x0000000f07317210 */ /* 0x000fe40007ffe0ff */
[----:B------:R-:W-:Y:S02]  /*05d0*/  LOP3.LUT R8, R8, 0xffffff80, RZ, 0xc0, !PT ;  /* 0xffffff8008087812 */ /* 0x000fe400078ec0ff */
[----:B----4-:R-:W-:Y:S02]  /*05e0*/  LEA R44, P0, R2, R16, 0x2 ;  /* 0x00000010022c7211 */ /* 0x010fe400078010ff */
[----:B------:R-:W-:-:S02]  /*05f0*/  LEA.HI.X R49, R6, R21, R49, 0x2, P2 ;  /* 0x0000001506317211 */ /* 0x000fc400010f1431 */
[----:B------:R-:W-:Y:S02]  /*0600*/  LEA.HI.X R45, R2, R17, R45, 0x2, P0 ;  /* 0x00000011022d7211 */ /* 0x000fe400000f142d */
[----:B------:R-:W-:Y:S02]  /*0610*/  LOP3.LUT R40, R8, 0x1f, R9, 0xf8, !PT ;  /* 0x0000001f08287812 */ /* 0x000fe400078ef809 */
[C---:B-1----:R-:W-:Y:S02]  /*0620*/  LEA R46, P1, R4.reuse, R18, 0x2 ;  /* 0x00000012042e7211 */ /* 0x042fe400078210ff */
[----:B------:R-:W-:Y:S02]  /*0630*/  LEA R43, R79, UR5, 0x4 ;  /* 0x000000054f2b7c11 */ /* 0x000fe4000f8e20ff */
[----:B------:R-:W-:-:S09]  /*0640*/  LEA.HI.X R47, R4, R19, R47, 0x2, P1 ;  /* 0x00000013042f7211 */ /* 0x000fd200008f142f */
.L_x_4436:
        /* <DEDUP_REMOVED lines=24> */
[----:B------:R-:W-:Y:S03]  /*07d0*/  BSSY B0, `(.L_x_4400) ;  /* 0x000003a000007945 */ /* 0x000fe60003800000 */
        /* <DEDUP_REMOVED lines=57> */
.L_x_4401:
[----:B------:R-:W-:Y:S05]  /*0b70*/  BSYNC B0 ;  /* 0x0000000000007941 */ /* 0x000fea0003800000 */
.L_x_4400:
        /* <DEDUP_REMOVED lines=37> */
.L_x_4403:
[----:B------:R-:W-:Y:S05]  /*0dd0*/  BSYNC B0 ;  /* 0x0000000000007941 */ /* 0x000fea0003800000 */
.L_x_4402:
        /* <DEDUP_REMOVED lines=35> */
.L_x_4405:
[----:B------:R-:W-:Y:S05]  /*1010*/  BSYNC B0 ;  /* 0x0000000000007941 */ /* 0x000fea0003800000 */
.L_x_4404:
        /* <DEDUP_REMOVED lines=37> */
.L_x_4407:
[----:B------:R-:W-:Y:S05]  /*1270*/  BSYNC B0 ;  /* 0x0000000000007941 */ /* 0x000fea0003800000 */
.L_x_4406:
        /* <DEDUP_REMOVED lines=35> */
.L_x_4409:
[----:B------:R-:W-:Y:S05]  /*14b0*/  BSYNC B0 ;  /* 0x0000000000007941 */ /* 0x000fea0003800000 */
.L_x_4408:
        /* <DEDUP_REMOVED lines=37> */
.L_x_4411:
[----:B------:R-:W-:Y:S05]  /*1710*/  BSYNC B0 ;  /* 0x0000000000007941 */ /* 0x000fea0003800000 */
.L_x_4410:
        /* <DEDUP_REMOVED lines=35> */
.L_x_4413:
[----:B------:R-:W-:Y:S05]  /*1950*/  BSYNC B0 ;  /* 0x0000000000007941 */ /* 0x000fea0003800000 */
.L_x_4412:
        /* <DEDUP_REMOVED lines=37> */
.L_x_4415:
[----:B------:R-:W-:Y:S05]  /*1bb0*/  BSYNC B0 ;  /* 0x0000000000007941 */ /* 0x000fea0003800000 */
.L_x_4414:
        /* <DEDUP_REMOVED lines=35> */
.L_x_4417:
[----:B------:R-:W-:Y:S05]  /*1df0*/  BSYNC B0 ;  /* 0x0000000000007941 */ /* 0x000fea0003800000 */
.L_x_4416:
        /* <DEDUP_REMOVED lines=41> */
.L_x_4419:
[----:B------:R-:W-:Y:S05]  /*2090*/  BSYNC B0 ;  /* 0x0000000000007941 */ /* 0x000fea0003800000 */
.L_x_4418:
        /* <DEDUP_REMOVED lines=33> */
.L_x_4421:
[----:B------:R-:W-:Y:S05]  /*22b0*/  BSYNC B0 ;  /* 0x0000000000007941 */ /* 0x000fea0003800000 */
.L_x_4420:
        /* <DEDUP_REMOVED lines=33> */
.L_x_4423:
[----:B------:R-:W-:Y:S05]  /*24d0*/  BSYNC B0 ;  /* 0x0000000000007941 */ /* 0x000fea0003800000 */
.L_x_4422:
        /* <DEDUP_REMOVED lines=33> */
.L_x_4425:
[----:B------:R-:W-:Y:S05]  /*26f0*/  BSYNC B0 ;  /* 0x0000000000007941 */ /* 0x000fea0003800000 */
.L_x_4424:
        /* <DEDUP_REMOVED lines=33> */
.L_x_4427:
[----:B------:R-:W-:Y:S05]  /*2910*/  BSYNC B0 ;  /* 0x0000000000007941 */ /* 0x000fea0003800000 */
.L_x_4426:
        /* <DEDUP_REMOVED lines=33> */
.L_x_4429:
[----:B------:R-:W-:Y:S05]  /*2b30*/  BSYNC B0 ;  /* 0x0000000000007941 */ /* 0x000fea0003800000 */
.L_x_4428:
        /* <DEDUP_REMOVED lines=33> */
.L_x_4431:
[----:B------:R-:W-:Y:S05]  /*2d50*/  BSYNC B0 ;  /* 0x0000000000007941 */ /* 0x000fea0003800000 */
.L_x_4430:
        /* <DEDUP_REMOVED lines=48> */
.L_x_4435:
[----:B0-----:R-:W-:Y:S01]  /*3060*/  IMAD R23, R37, UR10, RZ ;  /* 0x0000000a25177c24 */ /* 0x001fe2000f8e02ff */
[----:B------:R-:W-:Y:S01]  /*3070*/  SHF.R.S32.HI R96, RZ, 0x1f, R88 ;  /* 0x0000001fff607819 */ /* 0x000fe20000011458 */
[----:B------:R-:W-:-:S04]  /*3080*/  IMAD.WIDE.U32 R20, R0, UR10, RZ ;  /* 0x0000000a00147c25 */ /* 0x000fc8000f8e00ff */
[----:B------:R-:W-:Y:S02]  /*3090*/  IMAD R23, R0, UR11, R23 ;  /* 0x0000000b00177c24 */ /* 0x000fe4000f8e0217 */
[----:B------:R-:W-:-:S03]  /*30a0*/  IMAD R25, R96, UR12, RZ ;  /* 0x0000000c60197c24 */ /* 0x000fc6000f8e02ff */
[----:B------:R-:W-:Y:S01]  /*30b0*/  IADD3 R21, R21, R23, RZ ;  /* 0x0000001715157210 */ /* 0x000fe20007ffe0ff */
[----:B------:R-:W-:Y:S02]  /*30c0*/  IMAD R25, R88, UR13, R25 ;  /* 0x0000000d58197c24 */ /* 0x000fe4000f8e0219 */
[----:B------:R-:W-:Y:S02]  /*30d0*/  IMAD R23, R96, UR16, RZ ;  /* 0x0000001060177c24 */ /* 0x000fe4000f8e02ff */
[----:B------:R-:W-:-:S04]  /*30e0*/  IMAD.WIDE.U32 R20, R88, UR12, R20 ;  /* 0x0000000c58147c25 */ /* 0x000fc8000f8e0014 */
[----:B------:R-:W-:Y:S01]  /*30f0*/  IMAD R23, R88, UR17, R23 ;  /* 0x0000001158177c24 */ /* 0x000fe2000f8e0217 */
[----:B------:R-:W-:Y:S02]  /*3100*/  IADD3 R21, R21, R25, RZ ;  /* 0x0000001915157210 */ /* 0x000fe40007ffe0ff */
[----:B------:R-:W-:-:S04]  /*3110*/  LEA R90, P0, R20, UR14, 0x2 ;  /* 0x0000000e145a7c11 */ /* 0x000fc8000f8010ff */
[----:B------:R-:W-:Y:S01]  /*3120*/  LEA.HI.X R91, R20, UR15, R21, 0x2, P0 ;  /* 0x0000000f145b7c11 */ /* 0x000fe200080f1415 */
[----:B------:R-:W-:-:S04]  /*3130*/  IMAD.WIDE.U32 R20, R88, UR16, RZ ;  /* 0x0000001058147c25 */ /* 0x000fc8000f8e00ff */
[----:B------:R-:W3:Y:S01]  /*3140*/  LDG.E R90, desc[UR8][R90.64] ;  /* 0x000000085a5a7981 */ /* 0x000ee2000c1e1900 */
[----:B------:R-:W-:Y:S02]  /*3150*/  LEA R62, P0, R20, R48, 0x2 ;  /* 0x00000030143e7211 */ /* 0x000fe400078010ff */
[----:B------:R-:W-:-:S04]  /*3160*/  IADD3 R21, R21, R23, RZ ;  /* 0x0000001715157210 */ /* 0x000fc80007ffe0ff */
[----:B------:R-:W-:-:S03]  /*3170*/  LEA.HI.X R63, R20, R49, R21, 0x2, P0 ;  /* 0x00000031143f7211 */ /* 0x000fc600000f1415 */
[----:B------:R-:W-:-:S05]  /*3180*/  IMAD.WIDE R62, R40, 0x10, R62 ;  /* 0x00000010283e7825 */ /* 0x000fca00078e023e */
[----:B------:R-:W4:Y:S04]  /*3190*/  LDG.E.128 R20, desc[UR8][R62.64] ;  /* 0x000000083e147981 */ /* 0x000f28000c1e1d00 */
[----:B------:R-:W2:Y:S04]  /*31a0*/  LDG.E.128 R24, desc[UR8][R62.64+0x200] ;  /* 0x000200083e187981 */ /* 0x000ea8000c1e1d00 */
[----:B------:R-:W2:Y:S04]  /*31b0*/  LDG.E.128 R28, desc[UR8][R62.64+0x400] ;  /* 0x000400083e1c7981 */ /* 0x000ea8000c1e1d00 */
[----:B------:R0:W2:Y:S01]  /*31c0*/  LDG.E.128 R32, desc[UR8][R62.64+0x600] ;  /* 0x000600083e207981 */ /* 0x0000a2000c1e1d00 */
[----:B------:R-:W-:Y:S01]  /*31d0*/  LEA R72, R79, UR5, 0x6 ;  /* 0x000000054f487c11 */ /* 0x000fe2000f8e30ff */
[----:B------:R-:W-:-:S04]  /*31e0*/  IMAD R97, R37, UR18, RZ ;  /* 0x0000001225617c24 */ /* 0x000fc8000f8e02ff */
[C---:B------:R-:W-:Y:S02]  /*31f0*/  IMAD R97, R0.reuse, UR19, R97 ;  /* 0x0000001300617c24 */ /* 0x040fe4000f8e0261 */
[----:B0-----:R-:W-:-:S05]  /*3200*/  IMAD.WIDE.U32 R62, R0, UR18, RZ ;  /* 0x00000012003e7c25 */ /* 0x001fca000f8e00ff */
[----:B------:R-:W-:Y:S02]  /*3210*/  IADD3 R63, R63, R97, RZ ;  /* 0x000000613f3f7210 */ /* 0x000fe40007ffe0ff */
[C---:B------:R-:W-:Y:S01]  /*3220*/  ISETP.GE.AND P1, PT, R79.reuse, 0x8, PT ;  /* 0x000000084f00780c */ /* 0x040fe20003f26270 */
[----:B------:R-:W0:Y:S01]  /*3230*/  S2UR UR6, SR_CgaCtaId ;  /* 0x00000000000679c3 */ /* 0x000e220000008800 */
[----:B------:R-:W-:Y:S01]  /*3240*/  ISETP.NE.AND P2, PT, R79, RZ, PT ;  /* 0x000000ff4f00720c */ /* 0x000fe20003f45270 */
        /* <DEDUP_REMOVED lines=10> */
[----:B------:R-:W-:Y:S01]  /*32f0*/  FMUL.FTZ R99, R92, R58 ;  /* 0x0000003a5c637220 */ /* 0x000fe20000410000 */
[----:B----4-:R-:W-:Y:S04]  /*3300*/  STS.128 [R43], R20 ;  /* 0x000000142b007388 */ /* 0x010fe80000000c00 */
[----:B------:R-:W3:Y:S01]  /*3310*/  MUFU.EX2 R89, R89 ;  /* 0x0000005900597308 */ /* 0x000ee20000000800 */
[----:B--2---:R-:W-:Y:S04]  /*3320*/  STS.128 [R43+0x200], R24 ;  /* 0x000200182b007388 */ /* 0x004fe80000000c00 */
[----:B------:R2:W-:Y:S03]  /*3330*/  STS.128 [R43+0x400], R28 ;  /* 0x0004001c2b007388 */ /* 0x0005e60000000c00 */
[----:B------:R-:W4:Y:S01]  /*3340*/  MUFU.EX2 R91, R91 ;  /* 0x0000005b005b7308 */ /* 0x000f220000000800 */
[----:B------:R1:W-:Y:S01]  /*3350*/  STS.128 [R43+0x600], R32 ;  /* 0x000600202b007388 */ /* 0x0003e20000000c00 */
[----:B------:R-:W-:-:S03]  /*3360*/  NOP ;  /* 0x0000000000007918 */ /* 0x000fc60000000000 */
[----:B------:R-:W0:Y:S03]  /*3370*/  LDS.128 R20, [R72] ;  /* 0x0000000048147984 */ /* 0x000e260000000c00 */
[----:B------:R-:W4:Y:S01]  /*3380*/  MUFU.EX2 R93, R93 ;  /* 0x0000005d005d7308 */ /* 0x000f220000000800 */
[----:B------:R-:W4:Y:S01]  /*3390*/  LDS.128 R24, [R72+0x10] ;  /* 0x0000100048187984 */ /* 0x000f220000000c00 */
[----:B--2---:R-:W-:-:S04]  /*33a0*/  IMAD R29, R96, UR20, RZ ;  /* 0x00000014601d7c24 */ /* 0x004fc8000f8e02ff */
[----:B------:R-:W-:Y:S02]  /*33b0*/  IMAD R29, R88, UR21, R29 ;  /* 0x00000015581d7c24 */ /* 0x000fe4000f8e021d */
[----:B-1----:R-:W-:Y:S01]  /*33c0*/  FMUL.FTZ R34, R92, R57 ;  /* 0x000000395c227220 */ /* 0x002fe20000410000 */
[----:B------:R-:W-:Y:S01]  /*33d0*/  IMAD.WIDE.U32 R32, R88, UR20, R62 ;  /* 0x0000001458207c25 */ /* 0x000fe2000f8e003e */
[----:B------:R-:W1:Y:S04]  /*33e0*/  MUFU.EX2 R95, R95 ;  /* 0x0000005f005f7308 */ /* 0x000e680000000800 */
[----:B------:R-:W-:Y:S02]  /*33f0*/  IADD3 R33, R33, R29, RZ ;  /* 0x0000001d21217210 */ /* 0x000fe40007ffe0ff */
[----:B------:R-:W2:Y:S01]  /*3400*/  LDS.128 R28, [R72+0x20] ;  /* 0x00002000481c7984 */ /* 0x000ea20000000c00 */
[C---:B------:R-:W-:Y:S01]  /*3410*/  LEA R62, P0, R32.reuse, UR22, 0x2 ;  /* 0x00000016203e7c11 */ /* 0x040fe2000f8010ff */
[----:B------:R-:W1:Y:S03]  /*3420*/  MUFU.EX2 R94, R94 ;  /* 0x0000005e005e7308 */ /* 0x000e660000000800 */
[----:B------:R-:W-:-:S05]  /*3430*/  LEA.HI.X R63, R32, UR23, R33, 0x2, P0 ;  /* 0x00000017203f7c11 */ /* 0x000fca00080f1421 */
[----:B------:R3:W1:Y:S01]  /*3440*/  MUFU.EX2 R96, R34 ;  /* 0x0000002200607308 */ /* 0x0006620000000800 */
[----:B------:R4:W5:Y:S01]  /*3450*/  LDG.E R63, desc[UR8][R62.64] ;  /* 0x000000083e3f7981 */ /* 0x000962000c1e1900 */
[----:B------:R-:W-:-:S06]  /*3460*/  FMUL.FTZ R100, R92, R61 ;  /* 0x0000003d5c647220 */ /* 0x000fcc0000410000 */
[----:B------:R-:W2:Y:S01]  /*3470*/  MUFU.EX2 R97, R97 ;  /* 0x0000006100617308 */ /* 0x000ea20000000800 */
[----:B---3--:R-:W3:Y:S01]  /*3480*/  LDS.128 R32, [R72+0x30] ;  /* 0x0000300048207984 */ /* 0x008ee20000000c00 */
[----:B0-----:R-:W-:Y:S01]  /*3490*/  FMUL.FTZ R106, R71, R20 ;  /* 0x00000014476a7220 */ /* 0x001fe20000410000 */
[----:B------:R-:W-:Y:S01]  /*34a0*/  FMUL.FTZ R101, R68, R21 ;  /* 0x0000001544657220 */ /* 0x000fe20000410000 */
[----:B------:R-:W-:Y:S01]  /*34b0*/  FMUL.FTZ R102, R69, R22 ;  /* 0x0000001645667220 */ /* 0x000fe20000410000 */
[----:B------:R-:W-:-:S03]  /*34c0*/  FMUL.FTZ R22, R89, R90 ;  /* 0x0000005a59167220 */ /* 0x000fc60000410000 */
[----:B------:R-:W0:Y:S01]  /*34d0*/  MUFU.EX2 R98, R98 ;  /* 0x0000006200627308 */ /* 0x000e220000000800 */
[----:B------:R-:W-:Y:S01]  /*34e0*/  FFMA.FTZ R20, R106, R90, R101 ;  /* 0x0000005a6a147223 */ /* 0x000fe20000010065 */
[----:B------:R-:W-:Y:S01]  /*34f0*/  FMUL.FTZ R104, R70, R23 ;  /* 0x0000001746687220 */ /* 0x000fe20000410000 */
[C---:B----4-:R-:W-:Y:S02]  /*3500*/  FMUL.FTZ R22, R91.reuse, R22 ;  /* 0x000000165b167220 */ /* 0x050fe40000410000 */
[----:B------:R-:W-:Y:S01]  /*3510*/  FFMA.FTZ R20, R91, R20, R102 ;  /* 0x000000145b147223 */ /* 0x000fe20000010066 */
[----:B------:R-:W-:Y:S01]  /*3520*/  FMUL.FTZ R62, R75, R24 ;  /* 0x000000184b3e7220 */ /* 0x000fe20000410000 */
[C---:B------:R-:W-:Y:S01]  /*3530*/  FMUL.FTZ R22, R93.reuse, R22 ;  /* 0x000000165d167220 */ /* 0x040fe20000410000 */
[----:B------:R-:W4:Y:S01]  /*3540*/  MUFU.EX2 R99, R99 ;  /* 0x0000006300637308 */ /* 0x000f220000000800 */
[----:B------:R-:W-:Y:S01]  /*3550*/  FFMA.FTZ R21, R93, R20, R104 ;  /* 0x000000145d157223 */ /* 0x000fe20000010068 */
[----:B------:R-:W-:-:S03]  /*3560*/  FMUL.FTZ R105, R74, R25 ;  /* 0x000000194a697220 */ /* 0x000fc60000410000 */
[C---:B-1----:R-:W-:Y:S01]  /*3570*/  FFMA.FTZ R23, R95.reuse, R21, R62 ;  /* 0x000000155f177223 */ /* 0x042fe2000001003e */
[----:B------:R-:W-:Y:S01]  /*3580*/  FMUL.FTZ R21, R95, R22 ;  /* 0x000000165f157220 */ /* 0x000fe20000410000 */
[----:B------:R-:W-:Y:S01]  /*3590*/  FMUL.FTZ R107, R73, R26 ;  /* 0x0000001a496b7220 */ /* 0x000fe20000410000 */
[----:B------:R-:W-:Y:S01]  /*35a0*/  FMUL.FTZ R103, R92, R60 ;  /* 0x0000003c5c677220 */ /* 0x000fe20000410000 */
[C---:B------:R-:W-:Y:S01]  /*35b0*/  FFMA.FTZ R22, R94.reuse, R23, R105 ;  /* 0x000000175e167223 */ /* 0x040fe20000010069 */
[----:B------:R-:W-:Y:S01]  /*35c0*/  FMUL.FTZ R23, R94, R21 ;  /* 0x000000155e177220 */ /* 0x000fe20000410000 */
[----:B------:R-:W1:Y:S01]  /*35d0*/  MUFU.EX2 R100, R100 ;  /* 0x0000006400647308 */ /* 0x000e620000000800 */
[----:B------:R-:W-:Y:S01]  /*35e0*/  FMUL.FTZ R108, R78, R27 ;  /* 0x0000001b4e6c7220 */ /* 0x000fe20000410000 */
[C---:B------:R-:W-:Y:S01]  /*35f0*/  FFMA.FTZ R24, R96.reuse, R22, R107 ;  /* 0x0000001660187223 */ /* 0x040fe2000001006b */
[----:B------:R-:W-:Y:S01]  /*3600*/  FMUL.FTZ R22, R96, R23 ;  /* 0x0000001760167220 */ /* 0x000fe20000410000 */
[----:B------:R-:W-:Y:S01]  /*3610*/  FMUL.FTZ R20, R92, R65 ;  /* 0x000000415c147220 */ /* 0x000fe20000410000 */
[----:B--2---:R-:W-:Y:S01]  /*3620*/  FMUL.FTZ R27, R83, R28 ;  /* 0x0000001c531b7220 */ /* 0x004fe20000410000 */
[----:B------:R-:W-:-:S02]  /*3630*/  FFMA.FTZ R24, R97, R24, R108 ;  /* 0x0000001861187223 */ /* 0x000fc4000001006c */
[----:B------:R-:W2:Y:S01]  /*3640*/  MUFU.EX2 R103, R103 ;  /* 0x0000006700677308 */ /* 0x000ea20000000800 */
[----:B------:R-:W-:Y:S01]  /*3650*/  FMUL.FTZ R23, R97, R22 ;  /* 0x0000001661177220 */ /* 0x000fe20000410000 */
[----:B------:R-:W-:Y:S01]  /*3660*/  FMUL.FTZ R21, R92, R64 ;  /* 0x000000405c157220 */ /* 0x000fe20000410000 */
[----:B------:R-:W-:Y:S01]  /*3670*/  FMUL.FTZ R110, R80, R29 ;  /* 0x0000001d506e7220 */ /* 0x000fe20000410000 */
[C---:B0-----:R-:W-:Y:S01]  /*3680*/  FFMA.FTZ R24, R98.reuse, R24, R27 ;  /* 0x0000001862187223 */ /* 0x041fe2000001001b */
[----:B------:R-:W-:-:S03]  /*3690*/  FMUL.FTZ R22, R98, R23 ;  /* 0x0000001762167220 */ /* 0x000fc60000410000 */
[----:B------:R0:W2:Y:S01]  /*36a0*/  MUFU.EX2 R26, R20 ;  /* 0x00000014001a7308 */ /* 0x0000a20000000800 */
[----:B------:R-:W-:Y:S01]  /*36b0*/  FMUL.FTZ R29, R81, R30 ;  /* 0x0000001e511d7220 */ /* 0x000fe20000410000 */
[C---:B----4-:R-:W-:Y:S01]  /*36c0*/  FFMA.FTZ R24, R99.reuse, R24, R110 ;  /* 0x0000001863187223 */ /* 0x050fe2000001006e */
[----:B------:R-:W-:Y:S01]  /*36d0*/  FMUL.FTZ R112, R82, R31 ;  /* 0x0000001f52707220 */ /* 0x000fe20000410000 */
[----:B------:R-:W-:Y:S01]  /*36e0*/  FMUL.FTZ R23, R99, R22 ;  /* 0x0000001663177220 */ /* 0x000fe20000410000 */
[----:B------:R-:W-:-:S03]  /*36f0*/  FMUL.FTZ R31, R92, R66 ;  /* 0x000000425c1f7220 */ /* 0x000fc60000410000 */
[----:B------:R4:W4:Y:S01]  /*3700*/  MUFU.EX2 R28, R21 ;  /* 0x00000015001c7308 */ /* 0x0009220000000800 */
[----:B0-----:R-:W-:Y:S01]  /*3710*/  FMUL.FTZ R20, R92, R67 ;  /* 0x000000435c147220 */ /* 0x001fe20000410000 */
[C---:B-1----:R-:W-:Y:S01]  /*3720*/  FFMA.FTZ R24, R100.reuse, R24, R29 ;  /* 0x0000001864187223 */ /* 0x042fe2000001001d */
[----:B------:R-:W-:-:S05]  /*3730*/  FMUL.FTZ R22, R100, R23 ;  /* 0x0000001764167220 */ /* 0x000fca0000410000 */
[----:B------:R-:W0:Y:S01]  /*3740*/  MUFU.EX2 R30, R20 ;  /* 0x00000014001e7308 */ /* 0x000e220000000800 */
[----:B---3--:R-:W-:Y:S01]  /*3750*/  FMUL.FTZ R109, R87, R32 ;  /* 0x00000020576d7220 */ /* 0x008fe20000410000 */
[C---:B--2---:R-:W-:Y:S01]  /*3760*/  FFMA.FTZ R24, R103.reuse, R24, R112 ;  /* 0x0000001867187223 */ /* 0x044fe20000010070 */
[----:B----4-:R-:W-:-:S05]  /*3770*/  FMUL.FTZ R21, R103, R22 ;  /* 0x0000001667157220 */ /* 0x010fca0000410000 */
[----:B------:R-:W1:Y:S01]  /*3780*/  MUFU.EX2 R31, R31 ;  /* 0x0000001f001f7308 */ /* 0x000e620000000800 */
[----:B------:R-:W-:Y:S01]  /*3790*/  FMUL.FTZ R33, R84, R33 ;  /* 0x0000002154217220 */ /* 0x000fe20000410000 */
[C---:B------:R-:W-:Y:S01]  /*37a0*/  FFMA.FTZ R24, R26.reuse, R24, R109 ;  /* 0x000000181a187223 */ /* 0x040fe2000001006d */
[----:B------:R-:W-:Y:S01]  /*37b0*/  FMUL.FTZ R21, R26, R21 ;  /* 0x000000151a157220 */ /* 0x000fe20000410000 */
[----:B------:R-:W-:Y:S02]  /*37c0*/  FMUL.FTZ R111, R85, R34 ;  /* 0x00000022556f7220 */ /* 0x000fe40000410000 */
[C---:B------:R-:W-:Y:S01]  /*37d0*/  FFMA.FTZ R24, R28.reuse, R24, R33 ;  /* 0x000000181c187223 */ /* 0x040fe20000010021 */
[----:B------:R-:W-:Y:S01]  /*37e0*/  FMUL.FTZ R21, R28, R21 ;  /* 0x000000151c157220 */ /* 0x000fe20000410000 */
[----:B------:R-:W-:Y:S02]  /*37f0*/  FMUL.FTZ R32, R86, R35 ;  /* 0x0000002356207220 */ /* 0x000fe40000410000 */
[C---:B0-----:R-:W-:Y:S01]  /*3800*/  FFMA.FTZ R24, R30.reuse, R24, R111 ;  /* 0x000000181e187223 */ /* 0x041fe2000001006f */
[----:B------:R-:W-:-:S03]  /*3810*/  FMUL.FTZ R20, R30, R21 ;  /* 0x000000151e147220 */ /* 0x000fc60000410000 */
[C---:B-1----:R-:W-:Y:S01]  /*3820*/  FFMA.FTZ R21, R31.reuse, R24, R32 ;  /* 0x000000181f157223 */ /* 0x042fe20000010020 */
        /* <DEDUP_REMOVED lines=22> */
[C---:B0-----:R-:W-:Y:S01]  /*3990*/  @P1 FFMA.FTZ R21, R20.reuse, R34, R21 ;  /* 0x0000002214151223 */ /* 0x041fe20000010015 */
[----:B-1----:R-:W-:-:S04]  /*39a0*/  @P1 FMUL.FTZ R20, R20, R25 ;  /* 0x0000001914141220 */ /* 0x002fc80000410000 */
[----:B------:R-:W0:Y:S04]  /*39b0*/  SHFL.UP PT, R34, R21, 0x10, RZ ;  /* 0x0600000015227989 */ /* 0x000e2800000e00ff */
[----:B------:R-:W1:Y:S01]  /*39c0*/  SHFL.UP PT, R25, R20, 0x10, RZ ;  /* 0x0600000014197989 */ /* 0x000e6200000e00ff */
[----:B------:R-:W-:-:S05]  /*39d0*/  @!P0 LEA R24, R88, UR5, 0x3 ;  /* 0x0000000558188c11 */ /* 0x000fca000f8e18ff */
[----:B------:R-:W2:Y:S01]  /*39e0*/  @!P0 LDS.64 R22, [R24+0x870] ;  /* 0x0008700018168984 */ /* 0x000ea20000000a00 */
[C---:B------:R-:W-:Y:S02]  /*39f0*/  ISETP.GE.AND P0, PT, R79.reuse, 0x10, PT ;  /* 0x000000104f00780c */ /* 0x040fe40003f06270 */
[----:B------:R-:W-:Y:S01]  /*3a00*/  ISETP.NE.AND P1, PT, R79, 0x1f, PT ;  /* 0x0000001f4f00780c */ /* 0x000fe20003f25270 */
[----:B------:R-:W-:Y:S02]  /*3a10*/  UMOV UR5, 0x400 ;  /* 0x0000040000057882 */ /* 0x000fe40000000000 */
[----:B------:R-:W-:-:S08]  /*3a20*/  ULEA UR5, UR6, UR5, 0x18 ;  /* 0x0000000506057291 */ /* 0x000fd0000f8ec03f */
[C---:B0-----:R-:W-:Y:S01]  /*3a30*/  @P0 FFMA.FTZ R21, R20.reuse, R34, R21 ;  /* 0x0000002214150223 */ /* 0x041fe20000010015 */
[----:B-1----:R-:W-:-:S05]  /*3a40*/  @P0 FMUL.FTZ R20, R20, R25 ;  /* 0x0000001914140220 */ /* 0x002fca0000410000 */
[----:B------:R-:W-:Y:S01]  /*3a50*/  @!P1 STS.64 [UR5+0x850], R20 ;  /* 0x00085014ff009988 */ /* 0x000fe20008000a05 */
[----:B------:R-:W-:Y:S06]  /*3a60*/  BAR.SYNC.DEFER_BLOCKING 0x0 ;  /* 0x0000000000007b1d */ /* 0x000fec0000010000 */
[----:B--2---:R-:W-:Y:S04]  /*3a70*/  @!P2 STS.64 [UR5+0x860], R22 ;  /* 0x00086016ff00a988 */ /* 0x004fe80008000a05 */
        /* <DEDUP_REMOVED lines=46> */
.L_x_4434:
[----:B------:R-:W-:Y:S05]  /*3d60*/  BSYNC B0 ;  /* 0x0000000000007941 */ /* 0x000fea0003800000 */
.L_x_4433:
[----:B------:R-:W-:Y:S01]  /*3d70*/  IADD3 R88, R88, 0x1, RZ ;  /* 0x0000000158587810 */ /* 0x000fe20007ffe0ff */
[----:B------:R-:W-:Y:S01]  /*3d80*/  FFMA.FTZ R32, R31, R111, R32 ;  /* 0x0000006f1f207223 */ /* 0x000fe20000010020 */
[C---:B-----5:R-:W-:Y:S01]  /*3d90*/  FFMA.FTZ R16, R63.reuse, R89, R16 ;  /* 0x000000593f107223 */ /* 0x060fe20000010010 */
        /* <DEDUP_REMOVED lines=17> */
.L_x_4432:
[----:B------:R-:W-:Y:S01]  /*3eb0*/  BAR.SYNC.DEFER_BLOCKING 0x0 ;  /* 0x0000000000007b1d */ /* 0x000fe20000010000 */
[----:B------:R-:W-:Y:S01]  /*3ec0*/  USHF.L.U32 UR6, UR4, 0x9, URZ ;  /* 0x0000000904067899 */ /* 0x000fe2000800063f */
[----:B------:R-:W-:Y:S01]  /*3ed0*/  IADD3 R48, P1, R48, 0x800, RZ ;  /* 0x0000080030307810 */ /* 0x000fe20007f3e0ff */
[----:B------:R-:W-:Y:S01]  /*3ee0*/  UIADD3 UR4, UR4, 0x1, URZ ;  /* 0x0000000104047890 */ /* 0x000fe2000fffe03f */
[----:B------:R-:W-:Y:S01]  /*3ef0*/  IADD3 R44, P2, R44, 0x800, RZ ;  /* 0x000008002c2c7810 */ /* 0x000fe20007f5e0ff */
[----:B------:R-:W-:-:S03]  /*3f00*/  USHF.R.S32.HI UR7, URZ, 0x1f, UR6 ;  /* 0x0000001f3f077899 */ /* 0x000fc60008011406 */
[----:B------:R-:W1:Y:S01]  /*3f10*/  LDC.64 R50, c[0x0][0x2b0] ;  /* 0x0000ac00ff327b82 */ /* 0x000e620000000a00 */
[----:B------:R-:W-:Y:S02]  /*3f20*/  IADD3 R46, P3, R46, 0x800, RZ ;  /* 0x000008002e2e7810 */ /* 0x000fe40007f7e0ff */
[----:B------:R-:W-:Y:S02]  /*3f30*/  IADD3.X R49, RZ, R49, RZ, P1, !PT ;  /* 0x00000031ff317210 */ /* 0x000fe40000ffe4ff */
        /* <DEDUP_REMOVED lines=8> */
[----:B0-----:R-:W0:Y:S01]  /*3fc0*/  LDS.128 R20, [R43] ;  /* 0x000000002b147984 */ /* 0x001e220000000c00 */
[C---:B--2---:R-:W-:Y:S01]  /*3fd0*/  IMAD R17, R39.reuse, R51, R2 ;  /* 0x0000003327117224 */ /* 0x044fe200078e0202 */
[----:B---3--:R-:W1:Y:S01]  /*3fe0*/  LDC R6, c[0x0][0x224] ;  /* 0x00008900ff067b82 */ /* 0x008e620000000800 */
        /* <DEDUP_REMOVED lines=21> */
.L_x_4437:
        /* <DEDUP_REMOVED lines=12> */
.L_x_5284:


//--------------------- .text._Z25selective_scan_fwd_kernelI32Selective_Scan_fwd_kernel_traitsILi32ELi16ELi1ELb1ELb1ELb0ELb1EffEEv13SSMParamsBase --------------------------
	.section	.text._Z25selective_scan_fwd_kernelI32Selective_Scan_fwd_kernel_traitsILi32ELi16ELi1ELb1ELb1ELb0ELb1EffEEv13SSMParamsBase,"ax",@progbits
	.align	128
        .global         _Z25selective_scan_fwd_kernelI32Selective_Scan_fwd_kernel_traitsILi32ELi16ELi1ELb1ELb1ELb0ELb1EffEEv13SSMParamsBase
        .type           _Z25selective_scan_fwd_kernelI32Selective_Scan_fwd_kernel_traitsILi32ELi16ELi1ELb1ELb1ELb0ELb1EffEEv13SSMParamsBase,@function
        .size           _Z25selective_scan_fwd_kernelI32Selective_Scan_fwd_kernel_traitsILi32ELi16ELi1ELb1ELb1ELb0ELb1EffEEv13SSMParamsBase,(.L_x_5285 - _Z25selective_scan_fwd_kernelI32Selective_Scan_fwd_kernel_traitsILi32ELi16ELi1ELb1ELb1ELb0ELb1EffEEv13SSMParamsBase)
        .other          _Z25selective_scan_fwd_kernelI32Selective_Scan_fwd_kernel_traitsILi32ELi16ELi1ELb1ELb1ELb0ELb1EffEEv13SSMParamsBase,@"STO_CUDA_ENTRY STV_DEFAULT"
_Z25selective_scan_fwd_kernelI32Selective_Scan_fwd_kernel_traitsILi32ELi16ELi1ELb1ELb1ELb0ELb1EffEEv13SSMParamsBase:
.text._Z25selective_scan_fwd_kernelI32Selective_Scan_fwd_kernel_traitsILi32ELi16ELi1ELb1ELb1ELb0ELb1EffEEv13SSMParamsBase:
        /* <DEDUP_REMOVED lines=101> */
.L_x_4474:
        /* <DEDUP_REMOVED lines=82> */
.L_x_4439:
[----:B------:R-:W-:Y:S05]  /*0b70*/  BSYNC B0 ;  /* 0x0000000000007941 */ /* 0x000fea0003800000 */
.L_x_4438:
        /* <DEDUP_REMOVED lines=37> */
.L_x_4441:
[----:B------:R-:W-:Y:S05]  /*0dd0*/  BSYNC B0 ;  /* 0x0000000000007941 */ /* 0x000fea0003800000 */
.L_x_4440:
        /* <DEDUP_REMOVED lines=35> */
.L_x_4443:
[----:B------:R-:W-:Y:S05]  /*1010*/  BSYNC B0 ;  /* 0x0000000000007941 */ /* 0x000fea0003800000 */
.L_x_4442:
        /* <DEDUP_REMOVED lines=37> */
.L_x_4445:
[----:B------:R-:W-:Y:S05]  /*1270*/  BSYNC B0 ;  /* 0x0000000000007941 */ /* 0x000fea0003800000 */
.L_x_4444:
        /* <DEDUP_REMOVED lines=35> */
.L_x_4447:
[----:B------:R-:W-:Y:S05]  /*14b0*/  BSYNC B0 ;  /* 0x0000000000007941 */ /* 0x000fea0003800000 */
.L_x_4446:
        /* <DEDUP_REMOVED lines=37> */
.L_x_4449:
[----:B------:R-:W-:Y:S05]  /*1710*/  BSYNC B0 ;  /* 0x0000000000007941 */ /* 0x000fea0003800000 */
.L_x_4448:
        /* <DEDUP_REMOVED lines=35> */
.L_x_4451:
[----:B------:R-:W-:Y:S05]  /*1950*/  BSYNC B0 ;  /* 0x0000000000007941 */ /* 0x000fea0003800000 */
.L_x_4450:
        /* <DEDUP_REMOVED lines=37> */
.L_x_4453:
[----:B------:R-:W-:Y:S05]  /*1bb0*/  BSYNC B0 ;  /* 0x0000000000007941 */ /* 0x000fea0003800000 */
.L_x_4452:
        /* <DEDUP_REMOVED lines=35> */
.L_x_4455:
[----:B------:R-:W-:Y:S05]  /*1df0*/  BSYNC B0 ;  /* 0x0000000000007941 */ /* 0x000fea0003800000 */
.L_x_4454:
        /* <DEDUP_REMOVED lines=41> */
.L_x_4457:
[----:B------:R-:W-:Y:S05]  /*2090*/  BSYNC B0 ;  /* 0x0000000000007941 */ /* 0x000fea0003800000 */
.L_x_4456:
        /* <DEDUP_REMOVED lines=33> */
.L_x_4459:
[----:B------:R-:W-:Y:S05]  /*22b0*/  BSYNC B0 ;  /* 0x0000000000007941 */ /* 0x000fea0003800000 */
.L_x_4458:
        /* <DEDUP_REMOVED lines=33> */
.L_x_4461:
[----:B------:R-:W-:Y:S05]  /*24d0*/  BSYNC B0 ;  /* 0x0000000000007941 */ /* 0x000fea0003800000 */
.L_x_4460:
        /* <DEDUP_REMOVED lines=33> */
.L_x_4463:
[----:B------:R-:W-:Y:S05]  /*26f0*/  BSYNC B0 ;  /* 0x0000000000007941 */ /* 0x000fea0003800000 */
.L_x_4462:
        /* <DEDUP_REMOVED lines=33> */
.L_x_4465:
[----:B------:R-:W-:Y:S05]  /*2910*/  BSYNC B0 ;  /* 0x0000000000007941 */ /* 0x000fea0003800000 */
.L_x_4464:
        /* <DEDUP_REMOVED lines=33> */
.L_x_4467:
[----:B------:R-:W-:Y:S05]  /*2b30*/  BSYNC B0 ;  /* 0x0000000000007941 */ /* 0x000fea0003800000 */
.L_x_4466:
        /* <DEDUP_REMOVED lines=33> */
.L_x_4469:
[----:B------:R-:W-:Y:S05]  /*2d50*/  BSYNC B0 ;  /* 0x0000000000007941 */ /* 0x000fea0003800000 */
.L_x_4468:
        /* <DEDUP_REMOVED lines=48> */
.L_x_4473:
        /* <DEDUP_REMOVED lines=208> */
.L_x_4472:
[----:B------:R-:W-:Y:S05]  /*3d60*/  BSYNC B0 ;  /* 0x0000000000007941 */ /* 0x000fea0003800000 */
.L_x_4471:
        /* <DEDUP_REMOVED lines=20> */
.L_x_4470:
[----:B------:R-:W-:Y:S01]  /*3eb0*/  BAR.SYNC.DEFER_BLOCKING 0x0 ;  /* 0x0000000000007b1d */ /* 0x000fe20000010000 */
[----:B------:R-:W-:-:S04]  /*3ec0*/  USHF.L.U32 UR6, UR4, 0x9, URZ ;  /* 0x0000000904067899 */ /* 0x000fc8000800063f */
[----:B------:R-:W-:-:S03]  /*3ed0*/  USHF.R.S32.HI UR7, URZ, 0x1f, UR6 ;  /* 0x0000001f3f077899 */ /* 0x000fc60008011406 */
[----:B------:R-:W1:Y:S01]  /*3ee0*/  LDC.64 R50, c[0x0][0x2b0] ;  /* 0x0000ac00ff327b82 */ /* 0x000e620000000a00 */
[----:B------:R-:W-:Y:S01]  /*3ef0*/  ULDC.64 UR10, c[0x0][0x2b8] ;  /* 0x0000ae00000a7ab9 */ /* 0x000fe20000000a00 */
[----:B------:R-:W-:Y:S01]  /*3f00*/  ULDC.64 UR12, c[0x0][0x2a8] ;  /* 0x0000aa00000c7ab9 */ /* 0x000fe20000000a00 */
[----:B------:R-:W-:-:S04]  /*3f10*/  IMAD R55, R37, UR10, RZ ;  /* 0x0000000a25377c24 */ /* 0x000fc8000f8e02ff */
[----:B------:R-:W-:Y:S01]  /*3f20*/  IMAD R55, R0, UR11, R55 ;  /* 0x0000000b00377c24 */ /* 0x000fe2000f8e0237 */
[----:B------:R-:W2:Y:S01]  /*3f30*/  LDC.64 R52, c[0x0][0x2a0] ;  /* 0x0000a800ff347b82 */ /* 0x000ea20000000a00 */
        /* <DEDUP_REMOVED lines=12> */
[----:B0-----:R-:W0:Y:S01]  /*4000*/  LDS.128 R24, [R43+0x400] ;  /* 0x000400002b187984 */ /* 0x001e220000000c00 */
[C---:B------:R-:W-:Y:S02]  /*4010*/  IMAD R53, R39.reuse, R53, R50 ;  /* 0x0000003527357224 */ /* 0x040fe400078e0232 */
[----:B------:R-:W-:Y:S01]  /*4020*/  IMAD.WIDE.U32 R50, R39, R52, UR6 ;  /* 0x0000000627327e25 */ /* 0x000fe2000f8e0034 */
[----:B------:R-:W2:Y:S03]  /*4030*/  LDS.128 R20, [R43+0x600] ;  /* 0x000600002b147984 */ /* 0x000ea60000000c00 */
        /* <DEDUP_REMOVED lines=15> */
[----:B-1----:R-:W-:Y:S02]  /*4130*/  STG.E.128 desc[UR8][R2.64], R32 ;  /* 0x0000002002007986 */ /* 0x002fe4000c101d08 */
[----:B------:R-:W-:Y:S02]  /*4140*/  IMAD.WIDE R50, R40, 0x10, R54 ;  /* 0x0000001028327825 */ /* 0x000fe400078e0236 */
[----:B---3--:R-:W-:Y:S04]  /*4150*/  STG.E.128 desc[UR8][R2.64+0x200], R28 ;  /* 0x0002001c02007986 */ /* 0x008fe8000c101d08 */
[----:B0-----:R-:W-:Y:S04]  /*4160*/  STG.E.128 desc[UR8][R2.64+0x400], R24 ;  /* 0x0004001802007986 */ /* 0x001fe8000c101d08 */
[----:B--2---:R-:W-:Y:S01]  /*4170*/  STG.E.128 desc[UR8][R2.64+0x600], R20 ;  /* 0x0006001402007986 */ /* 0x004fe2000c101d08 */
        /* <DEDUP_REMOVED lines=63> */
[----:B------:R-:W1:Y:S08]  /*4570*/  MUFU.EX2 R61, R61 ;  /* 0x0000003d003d7308 */ /* 0x000e700000000800 */
[----:B------:R-:W2:Y:S01]  /*4580*/  MUFU.EX2 R54, R54 ;  /* 0x0000003600367308 */ /* 0x000ea20000000800 */
[----:B0-----:R-:W-:-:S07]  /*4590*/  FADD.FTZ R62, R62, 1 ;  /* 0x3f8000003e3e7421 */ /* 0x001fce0000010000 */
[----:B------:R-:W0:Y:S01]  /*45a0*/  MUFU.EX2 R60, R60 ;  /* 0x0000003c003c7308 */ /* 0x000e220000000800 */
[----:B-1----:R-:W-:-:S07]  /*45b0*/  FADD.FTZ R61, R61, 1 ;  /* 0x3f8000003d3d7421 */ /* 0x002fce0000010000 */
[----:B------:R1:W3:Y:S01]  /*45c0*/  MUFU.RCP R64, R3 ;  /* 0x0000000300407308 */ /* 0x0002e20000001000 */
[----:B--2---:R-:W-:-:S07]  /*45d0*/  FADD.FTZ R54, R54, 1 ;  /* 0x3f80000036367421 */ /* 0x004fce0000010000 */
[----:B------:R-:W2:Y:S01]  /*45e0*/  MUFU.RCP R67, R50 ;  /* 0x0000003200437308 */ /* 0x000ea20000001000 */
[----:B-1----:R-:W-:Y:S01]  /*45f0*/  FMUL.FTZ R3, R32, R65 ;  /* 0x0000004120037220 */ /* 0x002fe20000410000 */
[----:B0-----:R-:W-:-:S03]  /*4600*/  FADD.FTZ R60, R60, 1 ;  /* 0x3f8000003c3c7421 */ /* 0x001fc60000010000 */
[----:B------:R-:W-:-:S03]  /*4610*/  FMUL.FTZ R16, R3, R16 ;  /* 0x0000001003107220 */ /* 0x000fc60000410000 */
[----:B------:R-:W0:Y:S01]  /*4620*/  MUFU.RCP R69, R52 ;  /* 0x0000003400457308 */ /* 0x000e220000001000 */
[----:B---3--:R-:W-:-:S04]  /*4630*/  FMUL.FTZ R2, R33, R64 ;  /* 0x0000004021027220 */ /* 0x008fc80000410000 */
        /* <DEDUP_REMOVED lines=12> */
[----:B------:R-:W-:Y:S02]  /*4700*/  FMUL.FTZ R5, R2, R5 ;  /* 0x0000000502057220 */ /* 0x000fe40000410000 */
[----:B------:R-:W2:Y:S01]  /*4710*/  LDC.64 R2, c[0x0][0x2c0] ;  /* 0x0000b000ff027b82 */ /* 0x000ea20000000a00 */
[----:B------:R-:W3:Y:S01]  /*4720*/  MUFU.RCP R66, R51 ;  /* 0x0000003300427308 */ /* 0x000ee20000001000 */
[----:B0-----:R-:W-:-:S04]  /*4730*/  FMUL.FTZ R28, R27, R74 ;  /* 0x0000004a1b1c7220 */ /* 0x001fc80000410000 */
[----:B------:R-:W-:-:S03]  /*4740*/  FMUL.FTZ R11, R28, R11 ;  /* 0x0000000b1c0b7220 */ /* 0x000fc60000410000 */
[----:B------:R-:W0:Y:S01]  /*4750*/  MUFU.RCP R50, R57 ;  /* 0x0000003900327308 */ /* 0x000e220000001000 */
[----:B-1----:R-:W-:-:S04]  /*4760*/  FMUL.FTZ R27, R26, R73 ;  /* 0x000000491a1b7220 */ /* 0x002fc80000410000 */
[----:B------:R-:W-:-:S03]  /*4770*/  FMUL.FTZ R10, R27, R10 ;  /* 0x0000000a1b0a7220 */ /* 0x000fc60000410000 */
[----:B------:R-:W1:Y:S01]  /*4780*/  MUFU.RCP R51, R56 ;  /* 0x0000003800337308 */ /* 0x000e620000001000 */
[----:B---3--:R-:W-:-:S04]  /*4790*/  FMUL.FTZ R32, R35, R66 ;  /* 0x0000004223207220 */ /* 0x008fc80000410000 */
[----:B------:R-:W-:Y:S01]  /*47a0*/  FMUL.FTZ R19, R32, R19 ;  /* 0x0000001320137220 */ /* 0x000fe20000410000 */
[----:B------:R-:W-:Y:S01]  /*47b0*/  BAR.SYNC.DEFER_BLOCKING 0x0 ;  /* 0x0000000000007b1d */ /* 0x000fe20000010000 */
[----:B0-----:R-:W-:Y:S01]  /*47c0*/  FMUL.FTZ R26, R25, R50 ;  /* 0x00000032191a7220 */ /* 0x001fe20000410000 */
[----:B--2---:R-:W-:-:S04]  /*47d0*/  IMAD R50, R41, R2, RZ ;  /* 0x0000000229327224 */ /* 0x004fc800078e02ff */
[----:B------:R-:W0:Y:S01]  /*47e0*/  MUFU.RCP R52, R63 ;  /* 0x0000003f00347308 */ /* 0x000e220000001000 */
[----:B------:R-:W-:Y:S01]  /*47f0*/  FMUL.FTZ R9, R26, R9 ;  /* 0x000000091a097220 */ /* 0x000fe20000410000 */
[----:B-1----:R-:W-:Y:S01]  /*4800*/  FMUL.FTZ R25, R24, R51 ;  /* 0x0000003318197220 */ /* 0x002fe20000410000 */
[----:B------:R-:W-:-:S05]  /*4810*/  IMAD R51, R39, R3, R50 ;  /* 0x0000000327337224 */ /* 0x000fca00078e0232 */
[----:B------:R-:W1:Y:S01]  /*4820*/  MUFU.RCP R53, R62 ;  /* 0x0000003e00357308 */ /* 0x000e620000001000 */
[----:B------:R-:W-:Y:S01]  /*4830*/  FMUL.FTZ R8, R25, R8 ;  /* 0x0000000819087220 */ /* 0x000fe20000410000 */
[----:B------:R-:W-:Y:S01]  /*4840*/  IMAD.WIDE.U32 R2, R39, R2, UR6 ;  /* 0x0000000627027e25 */ /* 0x000fe2000f8e0002 */
[----:B------:R-:W-:-:S04]  /*4850*/  ULDC.64 UR6, c[0x0][0x2c8] ;  /* 0x0000b20000067ab9 */ /* 0x000fc80000000a00 */
[----:B------:R-:W-:Y:S01]  /*4860*/  IADD3 R3, R3, R51, RZ ;  /* 0x0000003303037210 */ /* 0x000fe20007ffe0ff */
[----:B------:R-:W2:Y:S01]  /*4870*/  MUFU.RCP R34, R61 ;  /* 0x0000003d00227308 */ /* 0x000ea20000001000 */
[----:B0-----:R-:W-:Y:S01]  /*4880*/  FMUL.FTZ R24, R23, R52 ;  /* 0x0000003417187220 */ /* 0x001fe20000410000 */
[----:B------:R-:W-:Y:S01]  /*4890*/  STS.128 [R72], R16 ;  /* 0x0000001048007388 */ /* 0x000fe20000000c00 */
[----:B------:R-:W-:-:S04]  /*48a0*/  IMAD.WIDE.U32 R2, R0, UR6, R2 ;  /* 0x0000000600027c25 */ /* 0x000fc8000f8e0002 */
[----:B------:R-:W-:Y:S01]  /*48b0*/  FMUL.FTZ R35, R24, R15 ;  /* 0x0000000f18237220 */ /* 0x000fe20000410000 */
[----:B------:R-:W-:Y:S01]  /*48c0*/  STS.128 [R72+0x20], R8 ;  /* 0x0000200848007388 */ /* 0x000fe20000000c00 */
[----:B------:R-:W0:Y:S01]  /*48d0*/  MUFU.RCP R71, R54 ;  /* 0x0000003600477308 */ /* 0x000e220000001000 */
[----:B-1----:R-:W-:-:S07]  /*48e0*/  FMUL.FTZ R23, R22, R53 ;  /* 0x0000003516177220 */ /* 0x002fce0000410000 */
[----:B------:R-:W1:Y:S01]  /*48f0*/  MUFU.RCP R31, R60 ;  /* 0x0000003c001f7308 */ /* 0x000e620000001000 */
[----:B--2---:R-:W-:Y:S01]  /*4900*/  FMUL.FTZ R22, R21, R34 ;  /* 0x0000002215167220 */ /* 0x004fe20000410000 */
[----:B------:R-:W-:-:S03]  /*4910*/  FMUL.FTZ R34, R23, R14 ;  /* 0x0000000e17227220 */ /* 0x000fc60000410000 */
[----:B------:R-:W-:Y:S01]  /*4920*/  FMUL.FTZ R33, R22, R13 ;  /* 0x0000000d16217220 */ /* 0x000fe20000410000 */
[----:B0-----:R-:W-:-:S04]  /*4930*/  FMUL.FTZ R29, R30, R71 ;  /* 0x000000471e1d7220 */ /* 0x001fc80000410000 */
[----:B------:R-:W-:Y:S01]  /*4940*/  FMUL.FTZ R6, R29, R6 ;  /* 0x000000061d067220 */ /* 0x000fe20000410000 */
[----:B-1----:R-:W-:-:S04]  /*4950*/  FMUL.FTZ R21, R20, R31 ;  /* 0x0000001f14157220 */ /* 0x002fc80000410000 */
[----:B------:R0:W-:Y:S01]  /*4960*/  STS.128 [R72+0x10], R4 ;  /* 0x0000100448007388 */ /* 0x0001e20000000c00 */
[----:B------:R-:W-:-:S05]  /*4970*/  FMUL.FTZ R32, R21, R12 ;  /* 0x0000000c15207220 */ /* 0x000fca0000410000 */
[----:B------:R-:W-:Y:S01]  /*4980*/  STS.128 [R72+0x30], R32 ;  /* 0x0000302048007388 */ /* 0x000fe20000000c00 */
[----:B------:R-:W-:-:S03]  /*4990*/  NOP ;  /* 0x0000000000007918 */ /* 0x000fc60000000000 */
[----:B------:R-:W1:Y:S01]  /*49a0*/  LDS.128 R28, [R43] ;  /* 0x000000002b1c7984 */ /* 0x000e620000000c00 */
[----:B0-----:R-:W-:Y:S01]  /*49b0*/  IMAD R5, R37, UR6, RZ ;  /* 0x0000000625057c24 */ /* 0x001fe2000f8e02ff */
[----:B------:R-:W0:Y:S02]  /*49c0*/  LDC R6, c[0x0][0x224] ;  /* 0x00008900ff067b82 */ /* 0x000e240000000800 */
[----:B------:R-:W2:Y:S01]  /*49d0*/  LDS.128 R24, [R43+0x200] ;  /* 0x000200002b187984 */ /* 0x000ea20000000c00 */
[----:B------:R-:W-:Y:S01]  /*49e0*/  IMAD R5, R0, UR7, R5 ;  /* 0x0000000700057c24 */ /* 0x000fe2000f8e0205 */
[----:B------:R-:W-:Y:S02]  /*49f0*/  ULDC.64 UR6, c[0x0][0x320] ;  /* 0x0000c80000067ab9 */ /* 0x000fe40000000a00 */
[----:B------:R-:W3:Y:S01]  /*4a00*/  LDS.128 R20, [R43+0x400] ;  /* 0x000400002b147984 */ /* 0x000ee20000000c00 */
[C---:B------:R-:W-:Y:S02]  /*4a10*/  LEA R4, P0, R2.reuse, UR6, 0x2 ;  /* 0x0000000602047c11 */ /* 0x040fe4000f8010ff */
[----:B------:R-:W-:Y:S01]  /*4a20*/  IADD3 R3, R3, R5, RZ ;  /* 0x0000000503037210 */ /* 0x000fe20007ffe0ff */
[----:B------:R-:W4:Y:S03]  /*4a30*/  LDS.128 R12, [R43+0x600] ;  /* 0x000600002b0c7984 */ /* 0x000f260000000c00 */
        /* <DEDUP_REMOVED lines=9> */
.L_x_4475:
        /* <DEDUP_REMOVED lines=11> */
.L_x_5285:


//--------------------- .text._Z25selective_scan_fwd_kernelI32Selective_Scan_fwd_kernel_traitsILi32ELi16ELi1ELb1ELb1ELb1ELb0EffEEv13SSMParamsBase --------------------------
	.section	.text._Z25selective_scan_fwd_kernelI32Selective_Scan_fwd_kernel_traitsILi32ELi16ELi1ELb1ELb1ELb1ELb0EffEEv13SSMParamsBase,"ax",@progbits
	.align	128
        .global         _Z25selective_scan_fwd_kernelI32Selective_Scan_fwd_kernel_traitsILi32ELi16ELi1ELb1ELb1ELb1ELb0EffEEv13SSMParamsBase
        .type           _Z25selective_scan_fwd_kernelI32Selective_Scan_fwd_kernel_traitsILi32ELi16ELi1ELb1ELb1ELb1ELb0EffEEv13SSMParamsBase,@function
        .size           _Z25selective_scan_fwd_kernelI32Selective_Scan_fwd_kernel_traitsILi32ELi16ELi1ELb1ELb1ELb1ELb0EffEEv13SSMParamsBase,(.L_x_5286 - _Z25selective_scan_fwd_kernelI32Selective_Scan_fwd_kernel_traitsILi32ELi16ELi1ELb1ELb1ELb1ELb0EffEEv13SSMParamsBase)
        .other          _Z25selective_scan_fwd_kernelI32Selective_Scan_fwd_kernel_traitsILi32ELi16ELi1ELb1ELb1ELb1ELb0EffEEv13SSMParamsBase,@"STO_CUDA_ENTRY STV_DEFAULT"
_Z25selective_scan_fwd_kernelI32Selective_Scan_fwd_kernel_traitsILi32ELi16ELi1ELb1ELb1ELb1ELb0EffEEv13SSMParamsBase:
.text._Z25selective_scan_fwd_kernelI32Selective_Scan_fwd_kernel_traitsILi32ELi16ELi1ELb1ELb1ELb1ELb0EffEEv13SSMParamsBase:
        /* <DEDUP_REMOVED lines=60> */
[----:B--2---:R-:W-:Y:S02]  /*03c0*/  SHF.R.S32.HI R5, RZ, 0x1f, R7 ;  /* 0x0000001fff057819 */ /* 0x004fe40000011407 */
[----:B------:R-:W-:Y:S01]  /*03d0*/  ULDC.64 UR8, c[0x0][0x280] ;  /* 0x0000a00000087ab9 */ /* 0x000fe20000000a00 */
[----:B------:R-:W-:Y:S02]  /*03e0*/  UIADD3 UR5, UR5, UR6, URZ ;  /* 0x0000000605057290 */ /* 0x000fe4000fffe03f */
[----:B------:R-:W-:-:S04]  /*03f0*/  IMAD R4, R5, R72, RZ ;  /* 0x0000004805047224 */ /* 0x000fc800078e02ff */
[----:B------:R-:W-:-:S04]  /*0400*/  IMAD.WIDE.U32 R2, R7, R72, UR4 ;  /* 0x0000000407027e25 */ /* 0x000fc8000f8e0048 */
[----:B------:R-:W-:Y:S01]  /*0410*/  IMAD R73, R7, R73, R4 ;  /* 0x0000004907497224 */ /* 0x000fe200078e0204 */
[----:B----4-:R-:W-:-:S04]  /*0420*/  LEA R71, P0, R2, R8, 0x2 ;  /* 0x0000000802477211 */ /* 0x010fc800078010ff */
[----:B------:R-:W-:Y:S01]  /*0430*/  IADD3 R73, R3, R73, RZ ;  /* 0x0000004903497210 */ /* 0x000fe20007ffe0ff */
[----:B------:R-:W-:-:S03]  /*0440*/  UIMAD UR6, UR19, UR8, URZ ;  /* 0x00000008130672a4 */ /* 0x000fc6000f8e023f */
[----:B------:R-:W-:Y:S02]  /*0450*/  LEA.HI.X R73, R2, R9, R73, 0x2, P0 ;  /* 0x0000000902497211 */ /* 0x000fe400000f1449 */
[----:B-1----:R-:W-:Y:S01]  /*0460*/  ISETP.GE.AND P0, PT, R61, 0x1, PT ;  /* 0x000000013d00780c */ /* 0x002fe20003f06270 */
[----:B------:R-:W-:Y:S02]  /*0470*/  UIMAD UR10, UR18, UR9, UR6 ;  /* 0x00000009120a72a4 */ /* 0x000fe4000f8e0206 */
[----:B------:R-:W-:Y:S02]  /*0480*/  UIMAD UR6, UR19, UR12, URZ ;  /* 0x0000000c130672a4 */ /* 0x000fe4000f8e023f */
[----:B------:R-:W-:Y:S02]  /*0490*/  UIMAD.WIDE.U32 UR4, UR18, UR8, URZ ;  /* 0x00000008120472a5 */ /* 0x000fe4000f8e003f */
[----:B------:R-:W-:Y:S02]  /*04a0*/  UIMAD.WIDE.U32 UR8, UR18, UR12, URZ ;  /* 0x0000000c120872a5 */ /* 0x000fe4000f8e003f */
[----:B------:R-:W-:-:S02]  /*04b0*/  UIMAD UR12, UR18, UR13, UR6 ;  /* 0x0000000d120c72a4 */ /* 0x000fc4000f8e0206 */
[----:B------:R-:W-:Y:S02]  /*04c0*/  UIMAD.WIDE.U32 UR6, UR18, UR14, URZ ;  /* 0x0000000e120672a5 */ /* 0x000fe4000f8e003f */
[----:B------:R-:W-:Y:S01]  /*04d0*/  UIMAD UR11, UR19, UR14, URZ ;  /* 0x0000000e130b72a4 */ /* 0x000fe2000f8e023f */
[----:B0--3--:R-:W-:Y:S11]  /*04e0*/  @!P0 EXIT ;  /* 0x000000000000894d */ /* 0x009ff60003800000 */
[----:B------:R-:W0:Y:S01]  /*04f0*/  S2R R64, SR_TID.X ;  /* 0x0000000000407919 */ /* 0x000e220000002100 */
[----:B------:R-:W-:Y:S01]  /*0500*/  IMAD R4, R5, R12, RZ ;  /* 0x0000000c05047224 */ /* 0x000fe200078e02ff */
[----:B------:R-:W-:Y:S01]  /*0510*/  UIADD3 UR5, UR5, UR10, URZ ;  /* 0x0000000a05057290 */ /* 0x000fe2000fffe03f */
[----:B------:R-:W-:Y:S01]  /*0520*/  IMAD R2, R57, R10, RZ ;  /* 0x0000000a39027224 */ /* 0x000fe200078e02ff */
[----:B------:R-:W1:Y:S01]  /*0530*/  S2R R9, SR_CgaCtaId ;  /* 0x0000000000097919 */ /* 0x000e620000008800 */
[----:B------:R-:W-:Y:S01]  /*0540*/  UIMAD UR11, UR18, UR15, UR11 ;  /* 0x0000000f120b72a4 */ /* 0x000fe2000f8e020b */
[----:B------:R-:W-:Y:S01]  /*0550*/  IMAD R13, R7, R13, R4 ;  /* 0x0000000d070d7224 */ /* 0x000fe200078e0204 */
[----:B------:R-:W-:Y:S01]  /*0560*/  UIADD3 UR9, UR9, UR12, URZ ;  /* 0x0000000c09097290 */ /* 0x000fe2000fffe03f */
[----:B------:R-:W2:Y:S01]  /*0570*/  S2R R59, SR_LANEID ;  /* 0x00000000003b7919 */ /* 0x000ea20000000000 */
[----:B------:R-:W-:Y:S01]  /*0580*/  UIADD3 UR7, UR7, UR11, URZ ;  /* 0x0000000b07077290 */ /* 0x000fe2000fffe03f */
[C---:B------:R-:W-:Y:S01]  /*0590*/  IMAD R11, R0.reuse, R11, R2 ;  /* 0x0000000b000b7224 */ /* 0x040fe200078e0202 */
[----:B------:R-:W-:Y:S01]  /*05a0*/  MOV R60, 0x400 ;  /* 0x00000400003c7802 */ /* 0x000fe20000000f00 */
[----:B------:R-:W-:Y:S01]  /*05b0*/  IMAD R4, R57, R68, RZ ;  /* 0x0000004439047224 */ /* 0x000fe200078e02ff */
[----:B------:R-:W-:Y:S01]  /*05c0*/  MOV R62, RZ ;  /* 0x000000ff003e7202 */ /* 0x000fe20000000f00 */
[----:B------:R-:W-:Y:S01]  /*05d0*/  IMAD.WIDE.U32 R2, R0, R10, UR4 ;  /* 0x0000000400027e25 */ /* 0x000fe2000f8e000a */
[----:B------:R-:W-:-:S03]  /*05e0*/  ULDC.64 UR4, c[0x0][0x230] ;  /* 0x00008c0000047ab9 */ /* 0x000fc60000000a00 */
[----:B------:R-:W-:Y:S01]  /*05f0*/  IMAD R69, R0, R69, R4 ;  /* 0x0000004500457224 */ /* 0x000fe200078e0204 */
[----:B------:R-:W-:Y:S01]  /*0600*/  LEA R66, P0, R2, R14, 0x2 ;  /* 0x0000000e02427211 */ /* 0x000fe200078010ff */
[----:B------:R-:W-:Y:S01]  /*0610*/  IMAD.WIDE.U32 R4, R0, R68, UR6 ;  /* 0x0000000600047e25 */ /* 0x000fe2000f8e0044 */
[----:B------:R-:W-:Y:S01]  /*0620*/  IADD3 R68, R3, R11, RZ ;  /* 0x0000000b03447210 */ /* 0x000fe20007ffe0ff */
[----:B------:R-:W-:Y:S02]  /*0630*/  ULDC UR6, c[0x0][0x21c] ;  /* 0x0000870000067ab9 */ /* 0x000fe40000000800 */
[----:B------:R-:W-:Y:S01]  /*0640*/  IMAD R3, R57, UR4, RZ ;  /* 0x0000000439037c24 */ /* 0x000fe2000f8e02ff */
[----:B------:R-:W-:Y:S01]  /*0650*/  LEA.HI.X R68, R2, R15, R68, 0x2, P0 ;  /* 0x0000000f02447211 */ /* 0x000fe200000f1444 */
[----:B------:R-:W-:Y:S01]  /*0660*/  IMAD R2, R21, UR18, R0 ;  /* 0x0000001215027c24 */ /* 0x000fe2000f8e0200 */
[----:B------:R-:W-:Y:S01]  /*0670*/  IADD3 R69, R5, R69, RZ ;  /* 0x0000004505457210 */ /* 0x000fe20007ffe0ff */
[----:B------:R-:W-:Y:S01]  /*0680*/  IMAD.WIDE.U32 R6, R7, R12, UR8 ;  /* 0x0000000807067e25 */ /* 0x000fe2000f8e000c */
[----:B------:R-:W-:-:S03]  /*0690*/  LEA R67, P1, R4, R16, 0x2 ;  /* 0x0000001004437211 */ /* 0x000fc600078210ff */
[----:B------:R-:W-:Y:S01]  /*06a0*/  IMAD R61, R2, R61, RZ ;  /* 0x0000003d023d7224 */ /* 0x000fe200078e02ff */
[----:B0-----:R-:W-:Y:S01]  /*06b0*/  SHF.L.U32 R2, R64, 0x2, RZ ;  /* 0x0000000240027819 */ /* 0x001fe200000006ff */
[----:B------:R-:W-:Y:S01]  /*06c0*/  IMAD R65, R0, UR5, R3 ;  /* 0x0000000500417c24 */ /* 0x000fe2000f8e0203 */
[----:B------:R-:W-:Y:S01]  /*06d0*/  LEA R72, P2, R6, R18, 0x2 ;  /* 0x0000001206487211 */ /* 0x000fe200078410ff */
[----:B------:R-:W-:Y:S01]  /*06e0*/  IMAD R61, R61, UR6, RZ ;  /* 0x000000063d3d7c24 */ /* 0x000fe2000f8e02ff */
[----:B------:R-:W-:Y:S01]  /*06f0*/  LOP3.LUT R63, R2, 0xffffff80, RZ, 0xc0, !PT ;  /* 0xffffff80023f7812 */ /* 0x000fe200078ec0ff */
[----:B------:R-:W-:Y:S01]  /*0700*/  IMAD.WIDE.U32 R2, R0, UR4, RZ ;  /* 0x0000000400027c25 */ /* 0x000fe2000f8e00ff */
[----:B------:R-:W-:Y:S02]  /*0710*/  IADD3 R74, R7, R13, RZ ;  /* 0x0000000d074a7210 */ /* 0x000fe40007ffe0ff */
[----:B-1----:R-:W-:Y:S02]  /*0720*/  LEA R60, R9, R60, 0x18 ;  /* 0x0000003c093c7211 */ /* 0x002fe400078ec0ff */
[----:B------:R-:W-:-:S02]  /*0730*/  LOP3.LUT R63, R63, 0x1f, R64, 0xf8, !PT ;  /* 0x0000001f3f3f7812 */ /* 0x000fc400078ef840 */
[----:B------:R-:W-:Y:S02]  /*0740*/  LEA.HI.X R74, R6, R19, R74, 0x2, P2 ;  /* 0x00000013064a7211 */ /* 0x000fe400010f144a */
[----:B------:R-:W-:Y:S02]  /*0750*/  LEA.HI.X R69, R4, R17, R69, 0x2, P1 ;  /* 0x0000001104457211 */ /* 0x000fe400008f1445 */
[----:B------:R-:W-:Y:S02]  /*0760*/  LOP3.LUT R64, R64, 0x1f, RZ, 0xc0, !PT ;  /* 0x0000001f40407812 */ /* 0x000fe400078ec0ff */
[----:B------:R-:W-:Y:S02]  /*0770*/  IADD3 R65, R3, R65, RZ ;  /* 0x0000004103417210 */ /* 0x000fe40007ffe0ff */
[----:B--2---:R-:W-:Y:S02]  /*0780*/  LEA R102, R59, R60, 0x4 ;  /* 0x0000003c3b667211 */ /* 0x004fe400078e20ff */
[----:B------:R-:W-:-:S07]  /*0790*/  SHF.R.S32.HI R70, RZ, 0x1f, R63 ;  /* 0x0000001fff467819 */ /* 0x000fce000001143f */
.L_x_4512:
[----:B------:R-:W-:Y:S01]  /*07a0*/  BAR.SYNC.DEFER_BLOCKING 0x0 ;  /* 0x0000000000007b1d */ /* 0x000fe20000010000 */
[C---:B------:R-:W-:Y:S02]  /*07b0*/  SHF.L.U32 R75, R63.reuse, 0x4, RZ ;  /* 0x000000043f4b7819 */ /* 0x040fe400000006ff */
[----:B------:R-:W-:Y:S02]  /*07c0*/  SHF.L.U64.HI R76, R63, 0x4, R70 ;  /* 0x000000043f4c7819 */ /* 0x000fe40000010246 */
[----:B--2---:R-:W-:-:S04]  /*07d0*/  IADD3 R4, P0, R66, R75, RZ ;  /* 0x0000004b42047210 */ /* 0x004fc80007f1e0ff */
[----:B------:R-:W-:-:S05]  /*07e0*/  IADD3.X R5, R68, R76, RZ, P0, !PT ;  /* 0x0000004c44057210 */ /* 0x000fca00007fe4ff */
[----:B------:R-:W2:Y:S04]  /*07f0*/  LDG.E.128 R8, desc[UR16][R4.64] ;  /* 0x0000001004087981 */ /* 0x000ea8000c1e1d00 */
[----:B------:R-:W3:Y:S04]  /*0800*/  LDG.E.128 R12, desc[UR16][R4.64+0x200] ;  /* 0x00020010040c7981 */ /* 0x000ee8000c1e1d00 */
[----:B0-----:R-:W4:Y:S04]  /*0810*/  LDG.E.128 R36, desc[UR16][R4.64+0x400] ;  /* 0x0004001004247981 */ /* 0x001f28000c1e1d00 */
[----:B------:R-:W4:Y:S01]  /*0820*/  LDG.E.128 R40, desc[UR16][R4.64+0x600] ;  /* 0x0006001004287981 */ /* 0x000f22000c1e1d00 */
[----:B------:R-:W-:-:S02]  /*0830*/  LEA R106, R59, R60, 0x6 ;  /* 0x0000003c3b6a7211 */ /* 0x000fc400078e30ff */
[----:B------:R-:W-:-:S04]  /*0840*/  IADD3 R16, P0, R67, R75, RZ ;  /* 0x0000004b43107210 */ /* 0x000fc80007f1e0ff */
[----:B------:R-:W-:Y:S01]  /*0850*/  IADD3.X R17, R69, R76, RZ, P0, !PT ;  /* 0x0000004c45117210 */ /* 0x000fe200007fe4ff */
        /* <DEDUP_REMOVED lines=74> */
.L_x_4477:
[----:B------:R-:W-:Y:S05]  /*0d00*/  BSYNC B0 ;  /* 0x0000000000007941 */ /* 0x000fea0003800000 */
.L_x_4476:
        /* <DEDUP_REMOVED lines=37> */
.L_x_4479:
[----:B------:R-:W-:Y:S05]  /*0f60*/  BSYNC B0 ;  /* 0x0000000000007941 */ /* 0x000fea0003800000 */
.L_x_4478:
        /* <DEDUP_REMOVED lines=35> */
.L_x_4481:
[----:B------:R-:W-:Y:S05]  /*11a0*/  BSYNC B0 ;  /* 0x0000000000007941 */ /* 0x000fea0003800000 */
.L_x_4480:
        /* <DEDUP_REMOVED lines=37> */
.L_x_4483:
[----:B------:R-:W-:Y:S05]  /*1400*/  BSYNC B0 ;  /* 0x0000000000007941 */ /* 0x000fea0003800000 */
.L_x_4482:
        /* <DEDUP_REMOVED lines=35> */
.L_x_4485:
[----:B------:R-:W-:Y:S05]  /*1640*/  BSYNC B0 ;  /* 0x0000000000007941 */ /* 0x000fea0003800000 */
.L_x_4484:
        /* <DEDUP_REMOVED lines=37> */
.L_x_4487:
[----:B------:R-:W-:Y:S05]  /*18a0*/  BSYNC B0 ;  /* 0x0000000000007941 */ /* 0x000fea0003800000 */
.L_x_4486:
        /* <DEDUP_REMOVED lines=35> */
.L_x_4489:
[----:B------:R-:W-:Y:S05]  /*1ae0*/  BSYNC B0 ;  /* 0x0000000000007941 */ /* 0x000fea0003800000 */
.L_x_4488:
        /* <DEDUP_REMOVED lines=37> */
.L_x_4491:
[----:B------:R-:W-:Y:S05]  /*1d40*/  BSYNC B0 ;  /* 0x0000000000007941 */ /* 0x000fea0003800000 */
.L_x_4490:
        /* <DEDUP_REMOVED lines=35> */
.L_x_4493:
[----:B------:R-:W-:Y:S05]  /*1f80*/  BSYNC B0 ;  /* 0x0000000000007941 */ /* 0x000fea0003800000 */
.L_x_4492:
        /* <DEDUP_REMOVED lines=41> */
.L_x_4495:
[----:B------:R-:W-:Y:S05]  /*2220*/  BSYNC B0 ;  /* 0x0000000000007941 */ /* 0x000fea0003800000 */
.L_x_4494:
        /* <DEDUP_REMOVED lines=33> */
.L_x_4497:
[----:B------:R-:W-:Y:S05]  /*2440*/  BSYNC B0 ;  /* 0x0000000000007941 */ /* 0x000fea0003800000 */
.L_x_4496:
        /* <DEDUP_REMOVED lines=33> */
.L_x_4499:
[----:B------:R-:W-:Y:S05]  /*2660*/  BSYNC B0 ;  /* 0x0000000000007941 */ /* 0x000fea0003800000 */
.L_x_4498:
        /* <DEDUP_REMOVED lines=33> */
.L_x_4501:
[----:B------:R-:W-:Y:S05]  /*2880*/  BSYNC B0 ;  /* 0x0000000000007941 */ /* 0x000fea0003800000 */
.L_x_4500:
        /* <DEDUP_REMOVED lines=33> */
.L_x_4503:
[----:B------:R-:W-:Y:S05]  /*2aa0*/  BSYNC B0 ;  /* 0x0000000000007941 */ /* 0x000fea0003800000 */
.L_x_4502:
        /* <DEDUP_REMOVED lines=33> */
.L_x_4505:
[----:B------:R-:W-:Y:S05]  /*2cc0*/  BSYNC B0 ;  /* 0x0000000000007941 */ /* 0x000fea0003800000 */
.L_x_4504:
        /* <DEDUP_REMOVED lines=33> */
.L_x_4507:
[----:B------:R-:W-:Y:S05]  /*2ee0*/  BSYNC B0 ;  /* 0x0000000000007941 */ /* 0x000fea0003800000 */
.L_x_4506:
        /* <DEDUP_REMOVED lines=37> */
[----:B------:R-:W-:Y:S01]  /*3140*/  ISETP.EQ.OR P0, PT, R62, RZ, P0 ;  /* 0x000000ff3e00720c */ /* 0x000fe20000702670 */
[----:B------:R-:W-:Y:S01]  /*3150*/  FMUL.FTZ R111, R20, R89 ;  /* 0x00000059146f7220 */ /* 0x000fe20000410000 */
[----:B------:R-:W-:Y:S01]  /*3160*/  FMUL.FTZ R112, R21, R90 ;  /* 0x0000005a15707220 */ /* 0x000fe20000410000 */
[----:B------:R-:W-:Y:S01]  /*3170*/  FMUL.FTZ R114, R23, R92 ;  /* 0x0000005c17727220 */ /* 0x000fe20000410000 */
[----:B------:R-:W-:Y:S01]  /*3180*/  ULDC UR10, c[0x0][0x21c] ;  /* 0x00008700000a7ab9 */ /* 0x000fe20000000800 */
[----:B------:R-:W-:Y:S01]  /*3190*/  ULDC.64 UR6, c[0x0][0x250] ;  /* 0x0000940000067ab9 */ /* 0x000fe20000000a00 */
[----:B------:R-:W-:Y:S01]  /*31a0*/  ULDC.64 UR4, c[0x0][0x238] ;  /* 0x00008e0000047ab9 */ /* 0x000fe20000000a00 */
[----:B------:R-:W-:-:S06]  /*31b0*/  ULDC.64 UR8, c[0x0][0x270] ;  /* 0x00009c0000087ab9 */ /* 0x000fcc0000000a00 */
.L_x_4511:
[----:B------:R-:W-:Y:S01]  /*31c0*/  SHF.R.S32.HI R26, RZ, 0x1f, R113 ;  /* 0x0000001fff1a7819 */ /* 0x000fe20000011471 */
[----:B------:R-:W-:-:S04]  /*31d0*/  IMAD.WIDE.U32 R22, R113, UR6, RZ ;  /* 0x0000000671167c25 */ /* 0x000fc8000f8e00ff */
[----:B------:R-:W-:-:S04]  /*31e0*/  IMAD R20, R26, UR6, RZ ;  /* 0x000000061a147c24 */ /* 0x000fc8000f8e02ff */
[----:B------:R-:W-:Y:S01]  /*31f0*/  IMAD R21, R113, UR7, R20 ;  /* 0x0000000771157c24 */ /* 0x000fe2000f8e0214 */
[----:B------:R-:W-:-:S04]  /*3200*/  LEA R20, P1, R22, R71, 0x2 ;  /* 0x0000004716147211 */ /* 0x000fc800078210ff */
[----:B------:R-:W-:Y:S02]  /*3210*/  IADD3 R23, R23, R21, RZ ;  /* 0x0000001517177210 */ /* 0x000fe40007ffe0ff */
[----:B------:R-:W-:Y:S02]  /*3220*/  IADD3 R20, P2, R20, R75, RZ ;  /* 0x0000004b14147210 */ /* 0x000fe40007f5e0ff */
[----:B------:R-:W-:-:S04]  /*3230*/  LEA.HI.X R23, R22, R73, R23, 0x2, P1 ;  /* 0x0000004916177211 */ /* 0x000fc800008f1417 */
[----:B------:R-:W-:-:S05]  /*3240*/  IADD3.X R21, R23, R76, RZ, P2, !PT ;  /* 0x0000004c17157210 */ /* 0x000fca00017fe4ff */
[----:B0-----:R-:W3:Y:S04]  /*3250*/  LDG.E.128 R36, desc[UR16][R20.64] ;  /* 0x0000001014247981 */ /* 0x001ee8000c1e1d00 */
[----:B------:R-:W4:Y:S04]  /*3260*/  LDG.E.128 R40, desc[UR16][R20.64+0x200] ;  /* 0x0002001014287981 */ /* 0x000f28000c1e1d00 */
[----:B------:R-:W5:Y:S04]  /*3270*/  LDG.E.128 R44, desc[UR16][R20.64+0x400] ;  /* 0x00040010142c7981 */ /* 0x000f68000c1e1d00 */
[----:B------:R0:W2:Y:S01]  /*3280*/  LDG.E.128 R48, desc[UR16][R20.64+0x600] ;  /* 0x0006001014307981 */ /* 0x0000a2000c1e1d00 */
[----:B------:R-:W-:-:S04]  /*3290*/  IMAD R24, R26, UR4, RZ ;  /* 0x000000041a187c24 */ /* 0x000fc8000f8e02ff */
[----:B------:R-:W-:Y:S01]  /*32a0*/  IMAD R25, R113, UR5, R24 ;  /* 0x0000000571197c24 */ /* 0x000fe2000f8e0218 */
[----:B0-----:R-:W-:Y:S02]  /*32b0*/  MOV R20, R2 ;  /* 0x0000000200147202 */ /* 0x001fe40000000f00 */
[----:B------:R-:W-:-:S03]  /*32c0*/  MOV R21, R65 ;  /* 0x0000004100157202 */ /* 0x000fc60000000f00 */
[----:B------:R-:W-:-:S03]  /*32d0*/  IMAD.WIDE.U32 R22, R113, UR4, R20 ;  /* 0x0000000471167c25 */ /* 0x000fc6000f8e0014 */
[----:B-1----:R-:W-:Y:S02]  /*32e0*/  LEA R24, P1, R22, R52, 0x2 ;  /* 0x0000003416187211 */ /* 0x002fe400078210ff */
[----:B------:R-:W-:-:S04]  /*32f0*/  IADD3 R23, R23, R25, RZ ;  /* 0x0000001917177210 */ /* 0x000fc80007ffe0ff */
[----:B------:R-:W-:-:S05]  /*3300*/  LEA.HI.X R25, R22, R53, R23, 0x2, P1 ;  /* 0x0000003516197211 */ /* 0x000fca00008f1417 */
[----:B------:R-:W2:Y:S01]  /*3310*/  LDG.E R133, desc[UR16][R24.64] ;  /* 0x0000001018857981 */ /* 0x000ea2000c1e1900 */
        /* <DEDUP_REMOVED lines=8> */
[C---:B------:R-:W-:Y:S02]  /*33a0*/  LEA R106, R59.reuse, R60, 0x6 ;  /* 0x0000003c3b6a7211 */ /* 0x040fe400078e30ff */
[----:B------:R-:W-:Y:S01]  /*33b0*/  ISETP.GE.AND P1, PT, R59, 0x1, PT ;  /* 0x000000013b00780c */ /* 0x000fe20003f26270 */
[----:B---3--:R-:W-:Y:S04]  /*33c0*/  STS.128 [R102], R36 ;  /* 0x0000002466007388 */ /* 0x008fe80000000c00 */
[----:B----4-:R-:W-:Y:S04]  /*33d0*/  STS.128 [R102+0x200], R40 ;  /* 0x0002002866007388 */ /* 0x010fe80000000c00 */
[----:B-----5:R-:W-:Y:S04]  /*33e0*/  STS.128 [R102+0x400], R44 ;  /* 0x0004002c66007388 */ /* 0x020fe80000000c00 */
[----:B--2---:R0:W-:Y:S01]  /*33f0*/  STS.128 [R102+0x600], R48 ;  /* 0x0006003066007388 */ /* 0x0041e20000000c00 */
[----:B------:R-:W-:-:S03]  /*3400*/  NOP ;  /* 0x0000000000007918 */ /* 0x000fc60000000000 */
[----:B------:R-:W2:Y:S04]  /*3410*/  LDG.E.128 R20, desc[UR16][R96.64] ;  /* 0x0000001060147981 */ /* 0x000ea8000c1e1d00 */
[----:B------:R-:W3:Y:S04]  /*3420*/  LDG.E.128 R24, desc[UR16][R96.64+0x200] ;  /* 0x0002001060187981 */ /* 0x000ee8000c1e1d00 */
[----:B------:R-:W4:Y:S04]  /*3430*/  LDG.E.128 R28, desc[UR16][R96.64+0x400] ;  /* 0x00040010601c7981 */ /* 0x000f28000c1e1d00 */
[----:B------:R1:W5:Y:S01]  /*3440*/  LDG.E.128 R32, desc[UR16][R96.64+0x600] ;  /* 0x0006001060207981 */ /* 0x000362000c1e1d00 */
[C---:B0-----:R-:W-:Y:S01]  /*3450*/  LEA R102, R59.reuse, R60, 0x4 ;  /* 0x0000003c3b667211 */ /* 0x041fe200078e20ff */
[----:B------:R-:W-:Y:S01]  /*3460*/  BSSY B0, `(.L_x_4509) ;  /* 0x00000a4000007945 */ /* 0x000fe20003800000 */
[C---:B------:R-:W-:Y:S01]  /*3470*/  ISETP.NE.AND P2, PT, R59.reuse, 0x1f, PT ;  /* 0x0000001f3b00780c */ /* 0x040fe20003f45270 */
[----:B------:R-:W0:Y:S01]  /*3480*/  LDS.128 R36, [R106] ;  /* 0x000000006a247984 */ /* 0x000e220000000c00 */
[----:B------:R-:W-:-:S03]  /*3490*/  ISETP.NE.AND P3, PT, R59, RZ, PT ;  /* 0x000000ff3b00720c */ /* 0x000fc60003f65270 */
[----:B------:R-:W0:Y:S04]  /*34a0*/  LDS.128 R40, [R106+0x10] ;  /* 0x000010006a287984 */ /* 0x000e280000000c00 */
[----:B------:R-:W0:Y:S01]  /*34b0*/  LDS.128 R48, [R106+0x30] ;  /* 0x000030006a307984 */ /* 0x000e220000000c00 */
[----:B------:R-:W-:Y:S01]  /*34c0*/  FMUL.FTZ R133, R133, 1.4426950216293334961 ;  /* 0x3fb8aa3b85857820 */ /* 0x000fe20000410000 */
[----:B------:R-:W0:Y:S03]  /*34d0*/  S2R R137, SR_CgaCtaId ;  /* 0x0000000000897919 */ /* 0x000e260000008800 */
[C---:B------:R-:W-:Y:S01]  /*34e0*/  FMUL.FTZ R116, R133.reuse, R78 ;  /* 0x0000004e85747220 */ /* 0x040fe20000410000 */
[C---:B------:R-:W-:Y:S01]  /*34f0*/  FMUL.FTZ R115, R133.reuse, R77 ;  /* 0x0000004d85737220 */ /* 0x040fe20000410000 */
[C---:B------:R-:W-:Y:S01]  /*3500*/  FMUL.FTZ R44, R133.reuse, R80 ;  /* 0x00000050852c7220 */ /* 0x040fe20000410000 */
[C---:B------:R-:W-:Y:S01]  /*3510*/  FMUL.FTZ R117, R133.reuse, R79 ;  /* 0x0000004f85757220 */ /* 0x040fe20000410000 */
[C---:B-1----:R-:W-:Y:S01]  /*3520*/  FMUL.FTZ R97, R133.reuse, R81 ;  /* 0x0000005185617220 */ /* 0x042fe20000410000 */
        /* <DEDUP_REMOVED lines=8> */
[----:B------:R-:W-:Y:S01]  /*35b0*/  FMUL.FTZ R127, R133, R89 ;  /* 0x00000059857f7220 */ /* 0x000fe20000410000 */
[----:B------:R1:W-:Y:S01]  /*35c0*/  MUFU.EX2 R96, R44 ;  /* 0x0000002c00607308 */ /* 0x0003e20000000800 */
[----:B------:R-:W5:Y:S07]  /*35d0*/  S2R R138, SR_TID.X ;  /* 0x00000000008a7919 */ /* 0x000f6e0000002100 */
[----:B------:R-:W0:Y:S01]  /*35e0*/  MUFU.EX2 R115, R115 ;  /* 0x0000007300737308 */ /* 0x000e220000000800 */
[----:B-1----:R-:W1:Y:S01]  /*35f0*/  LDS.128 R44, [R106+0x20] ;  /* 0x000020006a2c7984 */ /* 0x002e620000000c00 */
[----:B0-----:R-:W-:Y:S01]  /*3600*/  FMUL.FTZ R124, R95, R36 ;  /* 0x000000245f7c7220 */ /* 0x001fe20000410000 */
[----:B------:R-:W-:Y:S01]  /*3610*/  FMUL.FTZ R123, R94, R37 ;  /* 0x000000255e7b7220 */ /* 0x000fe20000410000 */
[----:B------:R-:W-:Y:S01]  /*3620*/  FMUL.FTZ R126, R93, R38 ;  /* 0x000000265d7e7220 */ /* 0x000fe20000410000 */
[----:B------:R-:W-:-:S03]  /*3630*/  FMUL.FTZ R129, R98, R39 ;  /* 0x0000002762817220 */ /* 0x000fc60000410000 */
[----:B------:R-:W0:Y:S01]  /*3640*/  MUFU.EX2 R117, R117 ;  /* 0x0000007500757308 */ /* 0x000e220000000800 */
[----:B------:R-:W-:Y:S01]  /*3650*/  FFMA.FTZ R36, R124, R116, R123 ;  /* 0x000000747c247223 */ /* 0x000fe2000001007b */
        /* <DEDUP_REMOVED lines=9> */
[----:B------:R-:W-:Y:S01]  /*36f0*/  FMUL.FTZ R50, R109, R50 ;  /* 0x000000326d327220 */ /* 0x000fe20000410000 */
[----:B------:R-:W-:-:S04]  /*3700*/  FMUL.FTZ R134, R114, R51 ;  /* 0x0000003372867220 */ /* 0x000fc80000410000 */
[----:B------:R-:W1:Y:S01]  /*3710*/  MUFU.EX2 R118, R118 ;  /* 0x0000007600767308 */ /* 0x000e620000000800 */
[C---:B0-----:R-:W-:Y:S01]  /*3720*/  FFMA.FTZ R36, R117.reuse, R36, R126 ;  /* 0x0000002475247223 */ /* 0x041fe2000001007e */
[----:B------:R-:W-:-:S03]  /*3730*/  FMUL.FTZ R37, R117, R38 ;  /* 0x0000002675257220 */ /* 0x000fc60000410000 */
[C---:B------:R-:W-:Y:S01]  /*3740*/  FFMA.FTZ R38, R96.reuse, R36, R129 ;  /* 0x0000002460267223 */ /* 0x040fe20000010081 */
[----:B------:R-:W-:Y:S02]  /*3750*/  FMUL.FTZ R36, R96, R37 ;  /* 0x0000002560247220 */ /* 0x000fe40000410000 */
[----:B------:R-:W0:Y:S01]  /*3760*/  MUFU.EX2 R119, R119 ;  /* 0x0000007700777308 */ /* 0x000e220000000800 */
[C---:B-1----:R-:W-:Y:S01]  /*3770*/  FFMA.FTZ R38, R97.reuse, R38, R130 ;  /* 0x0000002661267223 */ /* 0x042fe20000010082 */
[----:B------:R-:W-:-:S06]  /*3780*/  FMUL.FTZ R37, R97, R36 ;  /* 0x0000002461257220 */ /* 0x000fcc0000410000 */
[----:B------:R-:W1:Y:S01]  /*3790*/  MUFU.EX2 R120, R120 ;  /* 0x0000007800787308 */ /* 0x000e620000000800 */
[C---:B------:R-:W-:Y:S01]  /*37a0*/  FFMA.FTZ R38, R118.reuse, R38, R131 ;  /* 0x0000002676267223 */ /* 0x040fe20000010083 */
[----:B------:R-:W-:Y:S01]  /*37b0*/  FMUL.FTZ R36, R118, R37 ;  /* 0x0000002576247220 */ /* 0x000fe20000410000 */
[----:B------:R-:W-:Y:S01]  /*37c0*/  FMUL.FTZ R44, R107, R44 ;  /* 0x0000002c6b2c7220 */ /* 0x000fe20000410000 */
[----:B------:R-:W-:Y:S01]  /*37d0*/  FMUL.FTZ R135, R108, R45 ;  /* 0x0000002d6c877220 */ /* 0x000fe20000410000 */
[----:B------:R-:W-:-:S03]  /*37e0*/  FMUL.FTZ R46, R105, R46 ;  /* 0x0000002e692e7220 */ /* 0x000fc60000410000 */
[----:B------:R-:W1:Y:S01]  /*37f0*/  MUFU.EX2 R121, R121 ;  /* 0x0000007900797308 */ /* 0x000e620000000800 */
[C---:B0-----:R-:W-:Y:S01]  /*3800*/  FFMA.FTZ R38, R119.reuse, R38, R132 ;  /* 0x0000002677267223 */ /* 0x041fe20000010084 */
[----:B------:R-:W-:Y:S01]  /*3810*/  FMUL.FTZ R37, R119, R36 ;  /* 0x0000002477257220 */ /* 0x000fe20000410000 */
[----:B------:R-:W-:-:S05]  /*3820*/  FMUL.FTZ R36, R133, R91 ;  /* 0x0000005b85247220 */ /* 0x000fca0000410000 */
        /* <DEDUP_REMOVED lines=10> */
[----:B------:R-:W-:-:S04]  /*38d0*/  FMUL.FTZ R133, R110, R47 ;  /* 0x0000002f6e857220 */ /* 0x000fc80000410000 */
[----:B------:R-:W0:Y:S01]  /*38e0*/  MUFU.EX2 R127, R127 ;  /* 0x0000007f007f7308 */ /* 0x000e220000000800 */
[C---:B-1----:R-:W-:Y:S01]  /*38f0*/  FFMA.FTZ R40, R125.reuse, R39, R46 ;  /* 0x000000277d287223 */ /* 0x042fe2000001002e */
[----:B------:R-:W-:-:S06]  /*3900*/  FMUL.FTZ R39, R125, R38 ;  /* 0x000000267d277220 */ /* 0x000fcc0000410000 */
[----:B------:R-:W1:Y:S01]  /*3910*/  MUFU.EX2 R42, R42 ;  /* 0x0000002a002a7308 */ /* 0x000e620000000800 */
[----:B------:R-:W-:-:S07]  /*3920*/  FFMA.FTZ R40, R128, R40, R133 ;  /* 0x0000002880287223 */ /* 0x000fce0000010085 */
[----:B------:R1:W1:Y:S01]  /*3930*/  MUFU.EX2 R45, R36 ;  /* 0x00000024002d7308 */ /* 0x0002620000000800 */
[----:B0-----:R-:W-:-:S07]  /*3940*/  FFMA.FTZ R40, R127, R40, R48 ;  /* 0x000000287f287223 */ /* 0x001fce0000010030 */
[----:B------:R-:W0:Y:S01]  /*3950*/  MUFU.EX2 R47, R37 ;  /* 0x00000025002f7308 */ /* 0x000e220000000800 */
[----:B-1----:R-:W-:Y:S01]  /*3960*/  FMUL.FTZ R36, R128, R39 ;  /* 0x0000002780247220 */ /* 0x002fe20000410000 */
[----:B------:R-:W-:-:S03]  /*3970*/  FFMA.FTZ R40, R42, R40, R49 ;  /* 0x000000282a287223 */ /* 0x000fc60000010031 */
[----:B------:R-:W-:-:S04]  /*3980*/  FMUL.FTZ R39, R127, R36 ;  /* 0x000000247f277220 */ /* 0x000fc80000410000 */
[----:B------:R-:W-:Y:S01]  /*3990*/  FMUL.FTZ R36, R42, R39 ;  /* 0x000000272a247220 */ /* 0x000fe20000410000 */
[----:B------:R-:W-:-:S03]  /*39a0*/  FFMA.FTZ R40, R45, R40, R50 ;  /* 0x000000282d287223 */ /* 0x000fc60000010032 */
[----:B------:R-:W-:Y:S01]  /*39b0*/  FMUL.FTZ R36, R45, R36 ;  /* 0x000000242d247220 */ /* 0x000fe20000410000 */
[----:B0-----:R-:W-:-:S03]  /*39c0*/  FFMA.FTZ R37, R47, R40, R134 ;  /* 0x000000282f257223 */ /* 0x001fc60000010086 */
[----:B------:R-:W-:Y:S01]  /*39d0*/  FMUL.FTZ R36, R47, R36 ;  /* 0x000000242f247220 */ /* 0x000fe20000410000 */
[----:B------:R-:W-:Y:S02]  /*39e0*/  @!P0 LEA R40, R113, R60, 0x3 ;  /* 0x0000003c71288211 */ /* 0x000fe400078e18ff */
[----:B------:R-:W-:Y:S01]  /*39f0*/  MOV R60, 0x400 ;  /* 0x00000400003c7802 */ /* 0x000fe20000000f00 */
[----:B------:R-:W0:Y:S03]  /*3a00*/  SHFL.UP PT, R38, R37, 0x1, RZ ;  /* 0x0420000025267989 */ /* 0x000e2600000e00ff */
[----:B------:R-:W-:Y:S01]  /*3a10*/  LEA R60, R137, R60, 0x18 ;  /* 0x0000003c893c7211 */ /* 0x000fe200078ec0ff */
        /* <DEDUP_REMOVED lines=12> */
[----:B------:R-:W-:Y:S01]  /*3ae0*/  MOV R38, 0x3f800000 ;  /* 0x3f80000000267802 */ /* 0x000fe20000000f00 */
[----:B-1----:R-:W-:-:S03]  /*3af0*/  @P1 FMUL.FTZ R36, R36, R39 ;  /* 0x0000002724241220 */ /* 0x002fc60000410000 */
[----:B------:R-:W0:Y:S01]  /*3b00*/  SHFL.UP PT, R51, R37, 0x8, RZ ;  /* 0x0500000025337989 */ /* 0x000e2200000e00ff */
[C---:B------:R-:W-:Y:S02]  /*3b10*/  ISETP.GE.AND P1, PT, R59.reuse, 0x8, PT ;  /* 0x000000083b00780c */ /* 0x040fe40003f26270 */
[----:B------:R-:W-:Y:S01]  /*3b20*/  MOV R39, RZ ;  /* 0x000000ff00277202 */ /* 0x000fe20000000f00 */
[----:B------:R-:W1:Y:S10]  /*3b30*/  SHFL.UP PT, R41, R36, 0x8, RZ ;  /* 0x0500000024297989 */ /* 0x000e7400000e00ff */
[C---:B0-----:R-:W-:Y:S01]  /*3b40*/  @P1 FFMA.FTZ R37, R36.reuse, R51, R37 ;  /* 0x0000003324251223 */ /* 0x041fe20000010025 */
[----:B-1----:R-:W-:Y:S01]  /*3b50*/  @P1 FMUL.FTZ R36, R36, R41 ;  /* 0x0000002924241220 */ /* 0x002fe20000410000 */
[----:B------:R-:W-:Y:S01]  /*3b60*/  ISETP.GE.AND P1, PT, R59, 0x10, PT ;  /* 0x000000103b00780c */ /* 0x000fe20003f26270 */
[----:B--2---:R-:W-:Y:S04]  /*3b70*/  STS.128 [R102+0x840], R20 ;  /* 0x0008401466007388 */ /* 0x004fe80000000c00 */
[----:B------:R-:W0:Y:S04]  /*3b80*/  SHFL.UP PT, R20, R37, 0x10, RZ ;  /* 0x0600000025147989 */ /* 0x000e2800000e00ff */
[----:B------:R-:W1:Y:S04]  /*3b90*/  SHFL.UP PT, R21, R36, 0x10, RZ ;  /* 0x0600000024157989 */ /* 0x000e6800000e00ff */
[----:B---3--:R-:W-:Y:S04]  /*3ba0*/  STS.128 [R102+0xa40], R24 ;  /* 0x000a401866007388 */ /* 0x008fe80000000c00 */
[----:B----4-:R-:W-:Y:S04]  /*3bb0*/  STS.128 [R102+0xc40], R28 ;  /* 0x000c401c66007388 */ /* 0x010fe80000000c00 */
[----:B-----5:R-:W-:Y:S01]  /*3bc0*/  STS.128 [R102+0xe40], R32 ;  /* 0x000e402066007388 */ /* 0x020fe20000000c00 */
[----:B------:R-:W-:-:S03]  /*3bd0*/  NOP ;  /* 0x0000000000007918 */ /* 0x000fc60000000000 */
[----:B------:R-:W2:Y:S01]  /*3be0*/  @!P0 LDS.64 R38, [R40+0x10a0] ;  /* 0x0010a00028268984 */ /* 0x000ea20000000a00 */
[----:B0-----:R-:W-:-:S03]  /*3bf0*/  @P1 FFMA.FTZ R37, R36, R20, R37 ;  /* 0x0000001424251223 */ /* 0x001fc60000010025 */
[----:B------:R-:W-:Y:S01]  /*3c00*/  LDS.128 R24, [R106+0x850] ;  /* 0x000850006a187984 */ /* 0x000fe20000000c00 */
[----:B-1----:R-:W-:Y:S01]  /*3c10*/  @P1 FMUL.FTZ R36, R36, R21 ;  /* 0x0000001524241220 */ /* 0x002fe20000410000 */
[----:B------:R-:W-:Y:S02]  /*3c20*/  ISETP.NE.AND P1, PT, R138, RZ, PT ;  /* 0x000000ff8a00720c */ /* 0x000fe40003f25270 */
[----:B------:R-:W-:Y:S04]  /*3c30*/  LDS.128 R20, [R106+0x840] ;  /* 0x000840006a147984 */ /* 0x000fe80000000c00 */
[----:B------:R-:W-:Y:S04]  /*3c40*/  LDS.128 R28, [R106+0x860] ;  /* 0x000860006a1c7984 */ /* 0x000fe80000000c00 */
[----:B------:R-:W-:Y:S04]  /*3c50*/  LDS.128 R32, [R106+0x870] ;  /* 0x000870006a207984 */ /* 0x000fe80000000c00 */
[----:B------:R-:W-:Y:S01]  /*3c60*/  @!P2 STS.64 [R60+0x1080], R36 ;  /* 0x001080243c00a388 */ /* 0x000fe20000000a00 */
[----:B------:R-:W-:Y:S06]  /*3c70*/  BAR.SYNC.DEFER_BLOCKING 0x0 ;  /* 0x0000000000007b1d */ /* 0x000fec0000010000 */
[----:B------:R-:W0:Y:S04]  /*3c80*/  SHFL.UP PT, R137, R37, 0x1, RZ ;  /* 0x0420000025897989 */ /* 0x000e2800000e00ff */
[----:B------:R-:W1:Y:S04]  /*3c90*/  SHFL.UP PT, R51, R36, 0x1, RZ ;  /* 0x0420000024337989 */ /* 0x000e6800000e00ff */
[----:B--2---:R-:W-:Y:S04]  /*3ca0*/  @!P3 STS.64 [R60+0x1090], R38 ;  /* 0x001090263c00b388 */ /* 0x004fe80000000a00 */
[----:B------:R-:W2:Y:S01]  /*3cb0*/  LDS.64 R40, [R60+0x1080] ;  /* 0x001080003c287984 */ /* 0x000ea20000000a00 */
[----:B------:R-:W-:Y:S01]  /*3cc0*/  BAR.SYNC.DEFER_BLOCKING 0x0 ;  /* 0x0000000000007b1d */ /* 0x000fe20000010000 */
[----:B0-----:R-:W-:-:S02]  /*3cd0*/  @!P3 MOV R137, R39 ;  /* 0x000000270089b202 */ /* 0x001fc40000000f00 */
[----:B-1----:R-:W-:-:S03]  /*3ce0*/  @!P3 MOV R51, R38 ;  /* 0x000000260033b202 */ /* 0x002fc60000000f00 */
[----:B------:R-:W0:Y:S01]  /*3cf0*/  LDS R136, [R60+0x1094] ;  /* 0x001094003c887984 */ /* 0x000e220000000800 */
[C---:B--2---:R-:W-:Y:S01]  /*3d00*/  FFMA.FTZ R41, R40.reuse, R39, R41 ;  /* 0x0000002728297223 */ /* 0x044fe20000010029 */
[----:B------:R-:W-:Y:S01]  /*3d10*/  FMUL.FTZ R40, R40, R38 ;  /* 0x0000002628287220 */ /* 0x000fe20000410000 */
[----:B0-----:R-:W-:Y:S01]  /*3d20*/  @P1 FFMA.FTZ R137, R136, R51, R137 ;  /* 0x0000003388891223 */ /* 0x001fe20000010089 */
        /* <DEDUP_REMOVED lines=23> */
.L_x_4510:
[----:B------:R-:W-:Y:S05]  /*3ea0*/  BSYNC B0 ;  /* 0x0000000000007941 */ /* 0x000fea0003800000 */
.L_x_4509:
        /* <DEDUP_REMOVED lines=23> */
.L_x_4508:
[----:B------:R-:W-:Y:S01]  /*4020*/  BAR.SYNC.DEFER_BLOCKING 0x0 ;  /* 0x0000000000007b1d */ /* 0x000fe20000010000 */
[C---:B------:R-:W-:Y:S02]  /*4030*/  SHF.L.U32 R28, R62.reuse, 0x9, RZ ;  /* 0x000000093e1c7819 */ /* 0x040fe400000006ff */
[----:B------:R-:W-:Y:S02]  /*4040*/  IADD3 R62, R62, 0x1, RZ ;  /* 0x000000013e3e7810 */ /* 0x000fe40007ffe0ff */
[----:B------:R-:W-:-:S03]  /*4050*/  SHF.R.S32.HI R29, RZ, 0x1f, R28 ;  /* 0x0000001fff1d7819 */ /* 0x000fc6000001141c */
[----:B------:R-:W1:Y:S01]  /*4060*/  LDC.64 R32, c[0x0][0x2b0] ;  /* 0x0000ac00ff207b82 */ /* 0x000e620000000a00 */
[----:B------:R-:W-:Y:S01]  /*4070*/  ULDC.64 UR4, c[0x0][0x2b8] ;  /* 0x0000ae0000047ab9 */ /* 0x000fe20000000a00 */
[----:B------:R-:W-:Y:S02]  /*4080*/  IADD3 R71, P1, R71, 0x800, RZ ;  /* 0x0000080047477810 */ /* 0x000fe40007f3e0ff */
[----:B------:R-:W-:Y:S02]  /*4090*/  IADD3 R72, P2, R72, 0x800, RZ ;  /* 0x0000080048487810 */ /* 0x000fe40007f5e0ff */
[----:B------:R-:W-:Y:S02]  /*40a0*/  IADD3 R66, P3, R66, 0x800, RZ ;  /* 0x0000080042427810 */ /* 0x000fe40007f7e0ff */
[----:B------:R-:W2:Y:S01]  /*40b0*/  LDC.64 R34, c[0x0][0x308] ;  /* 0x0000c200ff227b82 */ /* 0x000ea20000000a00 */
[----:B------:R-:W-:Y:S02]  /*40c0*/  IADD3 R67, P4, R67, 0x800, RZ ;  /* 0x0000080043437810 */ /* 0x000fe40007f9e0ff */
[----:B------:R-:W-:-:S02]  /*40d0*/  IADD3.X R73, RZ, R73, RZ, P1, !PT ;  /* 0x00000049ff497210 */ /* 0x000fc40000ffe4ff */
[----:B------:R-:W-:Y:S02]  /*40e0*/  IADD3.X R74, RZ, R74, RZ, P2, !PT ;  /* 0x0000004aff4a7210 */ /* 0x000fe400017fe4ff */
[----:B------:R-:W-:Y:S02]  /*40f0*/  IADD3.X R68, RZ, R68, RZ, P3, !PT ;  /* 0x00000044ff447210 */ /* 0x000fe40001ffe4ff */
[----:B------:R-:W-:Y:S01]  /*4100*/  IADD3.X R69, RZ, R69, RZ, P4, !PT ;  /* 0x00000045ff457210 */ /* 0x000fe200027fe4ff */
[----:B------:R-:W-:Y:S04]  /*4110*/  STS.128 [R106], R16 ;  /* 0x000000106a007388 */ /* 0x000fe80000000c00 */
[----:B------:R-:W-:Y:S01]  /*4120*/  STS.128 [R106+0x10], R4 ;  /* 0x000010046a007388 */ /* 0x000fe20000000c00 */
[----:B-1----:R-:W-:-:S03]  /*4130*/  IMAD R30, R32, UR19, RZ ;  /* 0x00000013201e7c24 */ /* 0x002fc6000f8e02ff */
[----:B------:R1:W-:Y:S01]  /*4140*/  STS.128 [R106+0x20], R8 ;  /* 0x000020086a007388 */ /* 0x0003e20000000c00 */
[----:B------:R-:W-:-:S03]  /*4150*/  IMAD R31, R33, UR18, R30 ;  /* 0x00000012211f7c24 */ /* 0x000fc6000f8e021e */
[----:B------:R-:W-:Y:S01]  /*4160*/  STS.128 [R106+0x30], R12 ;  /* 0x0000300c6a007388 */ /* 0x000fe20000000c00 */
[----:B------:R-:W-:-:S03]  /*4170*/  NOP ;  /* 0x0000000000007918 */ /* 0x000fc60000000000 */
[----:B------:R-:W3:Y:S04]  /*4180*/  LDS.128 R20, [R102] ;  /* 0x0000000066147984 */ /* 0x000ee80000000c00 */
[----:B------:R-:W4:Y:S01]  /*4190*/  LDS.128 R24, [R102+0x200] ;  /* 0x0002000066187984 */ /* 0x000f220000000c00 */
[----:B-1----:R-:W-:-:S03]  /*41a0*/  IMAD.WIDE.U32 R8, R32, UR18, R28 ;  /* 0x0000001220087c25 */ /* 0x002fc6000f8e001c */
[----:B------:R-:W1:Y:S01]  /*41b0*/  LDS.128 R16, [R102+0x400] ;  /* 0x0004000066107984 */ /* 0x000e620000000c00 */
[----:B------:R-:W-:Y:S01]  /*41c0*/  IMAD R11, R57, UR4, RZ ;  /* 0x00000004390b7c24 */ /* 0x000fe2000f8e02ff */
[----:B------:R-:W-:Y:S02]  /*41d0*/  IADD3 R9, R9, R31, RZ ;  /* 0x0000001f09097210 */ /* 0x000fe40007ffe0ff */
[----:B------:R-:W5:Y:S01]  /*41e0*/  LDS.128 R4, [R102+0x600] ;  /* 0x0006000066047984 */ /* 0x000f620000000c00 */
        /* <DEDUP_REMOVED lines=9> */
[----:B---3--:R2:W-:Y:S04]  /*4280*/  STG.E.128 desc[UR16][R8.64], R20 ;  /* 0x0000001408007986 */ /* 0x0085e8000c101d10 */
[----:B----4-:R2:W-:Y:S04]  /*4290*/  STG.E.128 desc[UR16][R8.64+0x200], R24 ;  /* 0x0002001808007986 */ /* 0x0105e8000c101d10 */
[----:B-1----:R2:W-:Y:S04]  /*42a0*/  STG.E.128 desc[UR16][R8.64+0x400], R16 ;  /* 0x0004001008007986 */ /* 0x0025e8000c101d10 */
[----:B-----5:R2:W-:Y:S01]  /*42b0*/  STG.E.128 desc[UR16][R8.64+0x600], R4 ;  /* 0x0006000408007986 */ /* 0x0205e2000c101d10 */
[----:B------:R-:W-:Y:S05]  /*42c0*/  @!P0 BRA `(.L_x_4512) ;  /* 0xffffffc400348947 */ /* 0x000fea000383ffff */
[----:B------:R-:W-:Y:S05]  /*42d0*/  EXIT ;  /* 0x000000000000794d */ /* 0x000fea0003800000 */
.L_x_4513:
        /* <DEDUP_REMOVED lines=10> */
.L_x_5286:


//--------------------- .text._Z25selective_scan_fwd_kernelI32Selective_Scan_fwd_kernel_traitsILi32ELi16ELi1ELb1ELb1ELb1ELb1EffEEv13SSMParamsBase --------------------------
	.section	.text._Z25selective_scan_fwd_kernelI32Selective_Scan_fwd_kernel_traitsILi32ELi16ELi1ELb1ELb1ELb1ELb1EffEEv13SSMParamsBase,"ax",@progbits
	.align	128
        .global         _Z25selective_scan_fwd_kernelI32Selective_Scan_fwd_kernel_traitsILi32ELi16ELi1ELb1ELb1ELb1ELb1EffEEv13SSMParamsBase
        .type           _Z25selective_scan_fwd_kernelI32Selective_Scan_fwd_kernel_traitsILi32ELi16ELi1ELb1ELb1ELb1ELb1EffEEv13SSMParamsBase,@function
        .size           _Z25selective_scan_fwd_kernelI32Selective_Scan_fwd_kernel_traitsILi32ELi16ELi1ELb1ELb1ELb1ELb1EffEEv13SSMParamsBase,(.L_x_5287 - _Z25selective_scan_fwd_kernelI32Selective_Scan_fwd_kernel_traitsILi32ELi16ELi1ELb1ELb1ELb1ELb1EffEEv13SSMParamsBase)
        .other          _Z25selective_scan_fwd_kernelI32Selective_Scan_fwd_kernel_traitsILi32ELi16ELi1ELb1ELb1ELb1ELb1EffEEv13SSMParamsBase,@"STO_CUDA_ENTRY STV_DEFAULT"
_Z25selective_scan_fwd_kernelI32Selective_Scan_fwd_kernel_traitsILi32ELi16ELi1ELb1ELb1ELb1ELb1EffEEv13SSMParamsBase:
.text._Z25selective_scan_fwd_kernelI32Selective_Scan_fwd_kernel_traitsILi32ELi16ELi1ELb1ELb1ELb1ELb1EffEEv13SSMParamsBase:
        /* <DEDUP_REMOVED lines=122> */
.L_x_4550:
        /* <DEDUP_REMOVED lines=86> */
.L_x_4515:
[----:B------:R-:W-:Y:S05]  /*0d00*/  BSYNC B0 ;  /* 0x0000000000007941 */ /* 0x000fea0003800000 */
.L_x_4514:
        /* <DEDUP_REMOVED lines=37> */
.L_x_4517:
[----:B------:R-:W-:Y:S05]  /*0f60*/  BSYNC B0 ;  /* 0x0000000000007941 */ /* 0x000fea0003800000 */
.L_x_4516:
        /* <DEDUP_REMOVED lines=35> */
.L_x_4519:
[----:B------:R-:W-:Y:S05]  /*11a0*/  BSYNC B0 ;  /* 0x0000000000007941 */ /* 0x000fea0003800000 */
.L_x_4518:
        /* <DEDUP_REMOVED lines=37> */
.L_x_4521:
[----:B------:R-:W-:Y:S05]  /*1400*/  BSYNC B0 ;  /* 0x0000000000007941 */ /* 0x000fea0003800000 */
.L_x_4520:
        /* <DEDUP_REMOVED lines=35> */
.L_x_4523:
[----:B------:R-:W-:Y:S05]  /*1640*/  BSYNC B0 ;  /* 0x0000000000007941 */ /* 0x000fea0003800000 */
.L_x_4522:
        /* <DEDUP_REMOVED lines=37> */
.L_x_4525:
[----:B------:R-:W-:Y:S05]  /*18a0*/  BSYNC B0 ;  /* 0x0000000000007941 */ /* 0x000fea0003800000 */
.L_x_4524:
        /* <DEDUP_REMOVED lines=35> */
.L_x_4527:
[----:B------:R-:W-:Y:S05]  /*1ae0*/  BSYNC B0 ;  /* 0x0000000000007941 */ /* 0x000fea0003800000 */
.L_x_4526:
        /* <DEDUP_REMOVED lines=37> */
.L_x_4529:
[----:B------:R-:W-:Y:S05]  /*1d40*/  BSYNC B0 ;  /* 0x0000000000007941 */ /* 0x000fea0003800000 */
.L_x_4528:
        /* <DEDUP_REMOVED lines=35> */
.L_x_4531:
[----:B------:R-:W-:Y:S05]  /*1f80*/  BSYNC B0 ;  /* 0x0000000000007941 */ /* 0x000fea0003800000 */
.L_x_4530:
        /* <DEDUP_REMOVED lines=41> */
.L_x_4533:
[----:B------:R-:W-:Y:S05]  /*2220*/  BSYNC B0 ;  /* 0x0000000000007941 */ /* 0x000fea0003800000 */
.L_x_4532:
        /* <DEDUP_REMOVED lines=33> */
.L_x_4535:
[----:B------:R-:W-:Y:S05]  /*2440*/  BSYNC B0 ;  /* 0x0000000000007941 */ /* 0x000fea0003800000 */
.L_x_4534:
        /* <DEDUP_REMOVED lines=33> */
.L_x_4537:
[----:B------:R-:W-:Y:S05]  /*2660*/  BSYNC B0 ;  /* 0x0000000000007941 */ /* 0x000fea0003800000 */
.L_x_4536:
        /* <DEDUP_REMOVED lines=33> */
.L_x_4539:
[----:B------:R-:W-:Y:S05]  /*2880*/  BSYNC B0 ;  /* 0x0000000000007941 */ /* 0x000fea0003800000 */
.L_x_4538:
        /* <DEDUP_REMOVED lines=33> */
.L_x_4541:
[----:B------:R-:W-:Y:S05]  /*2aa0*/  BSYNC B0 ;  /* 0x0000000000007941 */ /* 0x000fea0003800000 */
.L_x_4540:
        /* <DEDUP_REMOVED lines=33> */
.L_x_4543:
[----:B------:R-:W-:Y:S05]  /*2cc0*/  BSYNC B0 ;  /* 0x0000000000007941 */ /* 0x000fea0003800000 */
.L_x_4542:
        /* <DEDUP_REMOVED lines=33> */
.L_x_4545:
[----:B------:R-:W-:Y:S05]  /*2ee0*/  BSYNC B0 ;  /* 0x0000000000007941 */ /* 0x000fea0003800000 */
.L_x_4544:
        /* <DEDUP_REMOVED lines=45> */
.L_x_4549:
        /* <DEDUP_REMOVED lines=206> */
.L_x_4548:
[----:B------:R-:W-:Y:S05]  /*3ea0*/  BSYNC B0 ;  /* 0x0000000000007941 */ /* 0x000fea0003800000 */
.L_x_4547:
        /* <DEDUP_REMOVED lines=23> */
.L_x_4546:
[----:B------:R-:W1:Y:S08]  /*4020*/  LDC.64 R42, c[0x0][0x2b0] ;  /* 0x0000ac00ff2a7b82 */ /* 0x000e700000000a00 */
[----:B------:R-:W-:Y:S01]  /*4030*/  BAR.SYNC.DEFER_BLOCKING 0x0 ;  /* 0x0000000000007b1d */ /* 0x000fe20000010000 */
[----:B0-----:R-:W-:-:S04]  /*4040*/  SHF.L.U32 R36, R62, 0x9, RZ ;  /* 0x000000093e247819 */ /* 0x001fc800000006ff */
[----:B------:R-:W-:Y:S01]  /*4050*/  SHF.R.S32.HI R37, RZ, 0x1f, R36 ;  /* 0x0000001fff257819 */ /* 0x000fe20000011424 */
[----:B------:R-:W-:Y:S02]  /*4060*/  ULDC.64 UR4, c[0x0][0x2b8] ;  /* 0x0000ae0000047ab9 */ /* 0x000fe40000000a00 */
[----:B------:R-:W0:Y:S01]  /*4070*/  LDC.64 R44, c[0x0][0x2a0] ;  /* 0x0000a800ff2c7b82 */ /* 0x000e220000000a00 */
[----:B------:R-:W-:-:S07]  /*4080*/  ULDC.64 UR6, c[0x0][0x2a8] ;  /* 0x0000aa0000067ab9 */ /* 0x000fce0000000a00 */
[----:B------:R-:W2:Y:S01]  /*4090*/  LDC.64 R46, c[0x0][0x308] ;  /* 0x0000c200ff2e7b82 */ /* 0x000ea20000000a00 */
[C---:B-1----:R-:W-:Y:S01]  /*40a0*/  IMAD R20, R42.reuse, UR19, RZ ;  /* 0x000000132a147c24 */ /* 0x042fe2000f8e02ff */
[----:B------:R-:W-:Y:S01]  /*40b0*/  STS.128 [R106], R16 ;  /* 0x000000106a007388 */ /* 0x000fe20000000c00 */
[----:B------:R-:W-:-:S05]  /*40c0*/  IMAD.WIDE.U32 R38, R42, UR18, R36 ;  /* 0x000000122a267c25 */ /* 0x000fca000f8e0024 */
[----:B------:R-:W1:Y:S01]  /*40d0*/  LDC.64 R48, c[0x0][0x318] ;  /* 0x0000c600ff307b82 */ /* 0x000e620000000a00 */
[----:B------:R-:W-:Y:S01]  /*40e0*/  STS.128 [R106+0x10], R4 ;  /* 0x000010046a007388 */ /* 0x000fe20000000c00 */
[----:B------:R-:W-:Y:S02]  /*40f0*/  IMAD R43, R43, UR18, R20 ;  /* 0x000000122b2b7c24 */ /* 0x000fe4000f8e0214 */
[----:B0-----:R-:W-:Y:S01]  /*4100*/  IMAD R40, R44, UR19, RZ ;  /* 0x000000132c287c24 */ /* 0x001fe2000f8e02ff */
[----:B------:R-:W-:Y:S02]  /*4110*/  STS.128 [R106+0x20], R8 ;  /* 0x000020086a007388 */ /* 0x000fe40000000c00 */
[----:B------:R-:W-:Y:S01]  /*4120*/  IADD3 R39, R39, R43, RZ ;  /* 0x0000002b27277210 */ /* 0x000fe20007ffe0ff */
[----:B------:R-:W-:Y:S01]  /*4130*/  IMAD R43, R57, UR4, RZ ;  /* 0x00000004392b7c24 */ /* 0x000fe2000f8e02ff */
[----:B------:R-:W-:Y:S01]  /*4140*/  STS.128 [R106+0x30], R12 ;  /* 0x0000300c6a007388 */ /* 0x000fe20000000c00 */
[----:B------:R-:W-:-:S03]  /*4150*/  NOP ;  /* 0x0000000000007918 */ /* 0x000fc60000000000 */
[----:B------:R-:W0:Y:S01]  /*4160*/  LDS.128 R32, [R102] ;  /* 0x0000000066207984 */ /* 0x000e220000000c00 */
[C---:B------:R-:W-:Y:S02]  /*4170*/  IMAD R43, R0.reuse, UR5, R43 ;  /* 0x00000005002b7c24 */ /* 0x040fe4000f8e022b */
[----:B------:R-:W-:Y:S01]  /*4180*/  IMAD.WIDE.U32 R38, R0, UR4, R38 ;  /* 0x0000000400267c25 */ /* 0x000fe2000f8e0026 */
[----:B------:R-:W3:Y:S01]  /*4190*/  LDS.128 R28, [R102+0x200] ;  /* 0x00020000661c7984 */ /* 0x000ee20000000c00 */
[----:B------:R-:W-:Y:S02]  /*41a0*/  ULDC.64 UR4, c[0x0][0x2c8] ;  /* 0x0000b20000047ab9 */ /* 0x000fe40000000a00 */
[----:B------:R-:W-:Y:S01]  /*41b0*/  IMAD R45, R45, UR18, R40 ;  /* 0x000000122d2d7c24 */ /* 0x000fe2000f8e0228 */
[----:B------:R-:W4:Y:S01]  /*41c0*/  LDS.128 R24, [R102+0x400] ;  /* 0x0004000066187984 */ /* 0x000f220000000c00 */
[----:B------:R-:W-:Y:S01]  /*41d0*/  IMAD.WIDE.U32 R40, R44, UR18, R36 ;  /* 0x000000122c287c25 */ /* 0x000fe2000f8e0024 */
[----:B------:R-:W-:-:S02]  /*41e0*/  IADD3 R39, R39, R43, RZ ;  /* 0x0000002b27277210 */ /* 0x000fc40007ffe0ff */
[----:B------:R-:W5:Y:S01]  /*41f0*/  LDS.128 R20, [R102+0x600] ;  /* 0x0006000066147984 */ /* 0x000f620000000c00 */
[C---:B--2---:R-:W-:Y:S02]  /*4200*/  LEA R44, P0, R38.reuse, R46, 0x2 ;  /* 0x0000002e262c7211 */ /* 0x044fe400078010ff */
        /* <DEDUP_REMOVED lines=8> */
[----:B-1----:R-:W-:-:S04]  /*4290*/  LEA R42, P1, R40, R48, 0x2 ;  /* 0x00000030282a7211 */ /* 0x002fc800078210ff */
[----:B------:R-:W-:Y:S02]  /*42a0*/  LEA.HI.X R41, R40, R49, R41, 0x2, P1 ;  /* 0x0000003128297211 */ /* 0x000fe400008f1429 */
[----:B------:R-:W-:-:S04]  /*42b0*/  IADD3 R40, P1, R42, R75, RZ ;  /* 0x0000004b2a287210 */ /* 0x000fc80007f3e0ff */
[----:B------:R-:W-:Y:S01]  /*42c0*/  IADD3.X R41, R41, R76, RZ, P1, !PT ;  /* 0x0000004c29297210 */ /* 0x000fe20000ffe4ff */
[----:B0-----:R-:W-:Y:S04]  /*42d0*/  STG.E.128 desc[UR16][R38.64], R32 ;  /* 0x0000002026007986 */ /* 0x001fe8000c101d10 */
[----:B---3--:R-:W-:Y:S04]  /*42e0*/  STG.E.128 desc[UR16][R38.64+0x200], R28 ;  /* 0x0002001c26007986 */ /* 0x008fe8000c101d10 */
        /* <DEDUP_REMOVED lines=63> */
[----:B------:R1:W0:Y:S08]  /*46e0*/  MUFU.RCP R54, R39 ;  /* 0x0000002700367308 */ /* 0x0002300000001000 */
[----:B------:R-:W3:Y:S01]  /*46f0*/  MUFU.EX2 R46, R46 ;  /* 0x0000002e002e7308 */ /* 0x000ee20000000800 */
[----:B-1----:R-:W-:Y:S01]  /*4700*/  FMUL.FTZ R39, R32, R55 ;  /* 0x0000003720277220 */ /* 0x002fe20000410000 */
[----:B--2---:R-:W-:-:S03]  /*4710*/  FADD.FTZ R47, R47, 1 ;  /* 0x3f8000002f2f7421 */ /* 0x004fc60000010000 */
[----:B------:R-:W-:-:S03]  /*4720*/  FMUL.FTZ R16, R39, R16 ;  /* 0x0000001027107220 */ /* 0x000fc60000410000 */
[----:B------:R-:W1:Y:S01]  /*4730*/  MUFU.RCP R77, R40 ;  /* 0x00000028004d7308 */ /* 0x000e620000001000 */
[----:B0-----:R-:W-:-:S04]  /*4740*/  FMUL.FTZ R32, R33, R54 ;  /* 0x0000003621207220 */ /* 0x001fc80000410000 */
[----:B------:R-:W-:-:S03]  /*4750*/  FMUL.FTZ R17, R32, R17 ;  /* 0x0000001120117220 */ /* 0x000fc60000410000 */
[----:B------:R-:W0:Y:S01]  /*4760*/  MUFU.EX2 R53, R53 ;  /* 0x0000003500357308 */ /* 0x000e220000000800 */
[----:B---3--:R-:W-:-:S07]  /*4770*/  FADD.FTZ R46, R46, 1 ;  /* 0x3f8000002e2e7421 */ /* 0x008fce0000010000 */
[----:B------:R-:W2:Y:S01]  /*4780*/  MUFU.EX2 R52, R52 ;  /* 0x0000003400347308 */ /* 0x000ea20000000800 */
[----:B-1----:R-:W-:-:S04]  /*4790*/  FMUL.FTZ R33, R34, R77 ;  /* 0x0000004d22217220 */ /* 0x002fc80000410000 */
[----:B------:R-:W-:-:S03]  /*47a0*/  FMUL.FTZ R18, R33, R18 ;  /* 0x0000001221127220 */ /* 0x000fc60000410000 */
[----:B------:R-:W1:Y:S01]  /*47b0*/  MUFU.EX2 R51, R51 ;  /* 0x0000003300337308 */ /* 0x000e620000000800 */
[----:B0-----:R-:W-:-:S07]  /*47c0*/  FADD.FTZ R53, R53, 1 ;  /* 0x3f80000035357421 */ /* 0x001fce0000010000 */
[----:B------:R-:W0:Y:S01]  /*47d0*/  MUFU.EX2 R50, R50 ;  /* 0x0000003200327308 */ /* 0x000e220000000800 */
[----:B--2---:R-:W-:-:S07]  /*47e0*/  FADD.FTZ R52, R52, 1 ;  /* 0x3f80000034347421 */ /* 0x004fce0000010000 */
[----:B------:R-:W2:Y:S01]  /*47f0*/  MUFU.RCP R79, R42 ;  /* 0x0000002a004f7308 */ /* 0x000ea20000001000 */
[----:B-1----:R-:W-:-:S07]  /*4800*/  FADD.FTZ R51, R51, 1 ;  /* 0x3f80000033337421 */ /* 0x002fce0000010000 */
[----:B------:R-:W1:Y:S01]  /*4810*/  MUFU.RCP R80, R43 ;  /* 0x0000002b00507308 */ /* 0x000e620000001000 */
[----:B0-----:R-:W-:-:S07]  /*4820*/  FADD.FTZ R50, R50, 1 ;  /* 0x3f80000032327421 */ /* 0x001fce0000010000 */
[----:B------:R-:W0:Y:S01]  /*4830*/  MUFU.RCP R81, R44 ;  /* 0x0000002c00517308 */ /* 0x000e220000001000 */
[----:B--2---:R-:W-:-:S04]  /*4840*/  FMUL.FTZ R33, R24, R79 ;  /* 0x0000004f18217220 */ /* 0x004fc80000410000 */
[----:B------:R-:W-:-:S03]  /*4850*/  FMUL.FTZ R4, R33, R4 ;  /* 0x0000000421047220 */ /* 0x000fc60000410000 */
[----:B------:R2:W3:Y:S01]  /*4860*/  MUFU.RCP R38, R45 ;  /* 0x0000002d00267308 */ /* 0x0004e20000001000 */
[----:B-1----:R-:W-:-:S04]  /*4870*/  FMUL.FTZ R24, R25, R80 ;  /* 0x0000005019187220 */ /* 0x002fc80000410000 */
[----:B------:R-:W-:-:S03]  /*4880*/  FMUL.FTZ R5, R24, R5 ;  /* 0x0000000518057220 */ /* 0x000fc60000410000 */
[----:B------:R-:W1:Y:S01]  /*4890*/  MUFU.RCP R82, R49 ;  /* 0x0000003100527308 */ /* 0x000e620000001000 */
[----:B0-----:R-:W-:Y:S01]  /*48a0*/  FMUL.FTZ R25, R26, R81 ;  /* 0x000000511a197220 */ /* 0x001fe20000410000 */
[----:B--2---:R-:W0:Y:S03]  /*48b0*/  LDC.64 R44, c[0x0][0x2c0] ;  /* 0x0000b000ff2c7b82 */ /* 0x004e260000000a00 */
[----:B------:R-:W-:-:S03]  /*48c0*/  FMUL.FTZ R6, R25, R6 ;  /* 0x0000000619067220 */ /* 0x000fc60000410000 */
[----:B------:R-:W2:Y:S01]  /*48d0*/  MUFU.RCP R83, R48 ;  /* 0x0000003000537308 */ /* 0x000ea20000001000 */
[----:B---3--:R-:W-:-:S04]  /*48e0*/  FMUL.FTZ R26, R27, R38 ;  /* 0x000000261b1a7220 */ /* 0x008fc80000410000 */
[----:B------:R-:W-:Y:S01]  /*48f0*/  FMUL.FTZ R7, R26, R7 ;  /* 0x000000071a077220 */ /* 0x000fe20000410000 */
[----:B------:R-:W-:Y:S01]  /*4900*/  BAR.SYNC.DEFER_BLOCKING 0x0 ;  /* 0x0000000000007b1d */ /* 0x000fe20000010000 */
[----:B-1----:R-:W-:-:S05]  /*4910*/  FMUL.FTZ R24, R23, R82 ;  /* 0x0000005217187220 */ /* 0x002fca0000410000 */
[----:B------:R-:W1:Y:S01]  /*4920*/  MUFU.RCP R78, R41 ;  /* 0x00000029004e7308 */ /* 0x000e620000001000 */
[----:B------:R-:W-:Y:S01]  /*4930*/  FMUL.FTZ R11, R24, R11 ;  /* 0x0000000b180b7220 */ /* 0x000fe20000410000 */
[----:B--2---:R-:W-:Y:S01]  /*4940*/  FMUL.FTZ R23, R22, R83 ;  /* 0x0000005316177220 */ /* 0x004fe20000410000 */
[----:B0-----:R-:W-:-:S05]  /*4950*/  IMAD R38, R44, UR19, RZ ;  /* 0x000000132c267c24 */ /* 0x001fca000f8e02ff */
[----:B------:R-:W0:Y:S01]  /*4960*/  MUFU.RCP R40, R47 ;  /* 0x0000002f00287308 */ /* 0x000e220000001000 */
[----:B------:R-:W-:Y:S01]  /*4970*/  FMUL.FTZ R10, R23, R10 ;  /* 0x0000000a170a7220 */ /* 0x000fe20000410000 */
[----:B------:R-:W-:-:S06]  /*4980*/  IMAD.WIDE.U32 R36, R44, UR18, R36 ;  /* 0x000000122c247c25 */ /* 0x000fcc000f8e0024 */
[----:B------:R-:W2:Y:S01]  /*4990*/  MUFU.RCP R41, R46 ;  /* 0x0000002e00297308 */ /* 0x000ea20000001000 */
[----:B-1----:R-:W-:Y:S01]  /*49a0*/  FMUL.FTZ R34, R35, R78 ;  /* 0x0000004e23227220 */ /* 0x002fe20000410000 */
[----:B------:R1:W-:Y:S03]  /*49b0*/  STS.128 [R106+0x10], R4 ;  /* 0x000010046a007388 */ /* 0x0003e60000000c00 */
[----:B------:R-:W-:-:S03]  /*49c0*/  FMUL.FTZ R19, R34, R19 ;  /* 0x0000001322137220 */ /* 0x000fc60000410000 */
[----:B------:R-:W3:Y:S01]  /*49d0*/  MUFU.RCP R42, R53 ;  /* 0x00000035002a7308 */ /* 0x000ee20000001000 */
[----:B0-----:R-:W-:Y:S01]  /*49e0*/  FMUL.FTZ R22, R21, R40 ;  /* 0x0000002815167220 */ /* 0x001fe20000410000 */
[----:B------:R0:W-:Y:S03]  /*49f0*/  STS.128 [R106], R16 ;  /* 0x000000106a007388 */ /* 0x0001e60000000c00 */
[----:B------:R-:W-:-:S03]  /*4a00*/  FMUL.FTZ R9, R22, R9 ;  /* 0x0000000916097220 */ /* 0x000fc60000410000 */
[----:B------:R-:W4:Y:S01]  /*4a10*/  MUFU.RCP R43, R52 ;  /* 0x00000034002b7308 */ /* 0x000f220000001000 */
[----:B--2---:R-:W-:Y:S01]  /*4a20*/  FMUL.FTZ R21, R20, R41 ;  /* 0x0000002914157220 */ /* 0x004fe20000410000 */
[----:B-1----:R-:W-:Y:S01]  /*4a30*/  IMAD R5, R57, UR4, RZ ;  /* 0x0000000439057c24 */ /* 0x002fe2000f8e02ff */
[----:B------:R-:W1:Y:S02]  /*4a40*/  LDC.64 R40, c[0x0][0x320] ;  /* 0x0000c800ff287b82 */ /* 0x000e640000000a00 */
[----:B------:R-:W-:Y:S01]  /*4a50*/  FMUL.FTZ R8, R21, R8 ;  /* 0x0000000815087220 */ /* 0x000fe20000410000 */
[----:B------:R-:W-:Y:S02]  /*4a60*/  IMAD R7, R0, UR5, R5 ;  /* 0x0000000500077c24 */ /* 0x000fe4000f8e0205 */
[----:B------:R-:W2:Y:S01]  /*4a70*/  MUFU.RCP R32, R51 ;  /* 0x0000003300207308 */ /* 0x000ea20000001000 */
[----:B---3--:R-:W-:Y:S01]  /*4a80*/  FMUL.FTZ R22, R31, R42 ;  /* 0x0000002a1f167220 */ /* 0x008fe20000410000 */
[----:B------:R-:W-:Y:S01]  /*4a90*/  STS.128 [R106+0x20], R8 ;  /* 0x000020086a007388 */ /* 0x000fe20000000c00 */
[----:B0-----:R-:W-:-:S02]  /*4aa0*/  IMAD R17, R45, UR18, R38 ;  /* 0x000000122d117c24 */ /* 0x001fc4000f8e0226 */
[----:B------:R-:W-:-:S03]  /*4ab0*/  FMUL.FTZ R35, R22, R15 ;  /* 0x0000000f16237220 */ /* 0x000fc60000410000 */
[----:B------:R-:W0:Y:S01]  /*4ac0*/  MUFU.RCP R27, R50 ;  /* 0x00000032001b7308 */ /* 0x000e220000001000 */
[----:B----4-:R-:W-:Y:S01]  /*4ad0*/  FMUL.FTZ R23, R30, R43 ;  /* 0x0000002b1e177220 */ /* 0x010fe20000410000 */
[----:B------:R-:W-:-:S03]  /*4ae0*/  IADD3 R37, R37, R17, RZ ;  /* 0x0000001125257210 */ /* 0x000fc60007ffe0ff */
[----:B------:R-:W-:Y:S01]  /*4af0*/  FMUL.FTZ R34, R23, R14 ;  /* 0x0000000e17227220 */ /* 0x000fe20000410000 */
[----:B------:R-:W-:Y:S01]  /*4b00*/  IMAD.WIDE.U32 R4, R0, UR4, R36 ;  /* 0x0000000400047c25 */ /* 0x000fe2000f8e0024 */
[----:B------:R-:W-:-:S03]  /*4b10*/  ULDC UR4, c[0x0][0x224] ;  /* 0x0000890000047ab9 */ /* 0x000fc60000000800 */
[----:B--2---:R-:W-:Y:S01]  /*4b20*/  FMUL.FTZ R20, R29, R32 ;  /* 0x000000201d147220 */ /* 0x004fe20000410000 */
[----:B------:R-:W-:-:S03]  /*4b30*/  IADD3 R5, R5, R7, RZ ;  /* 0x0000000705057210 */ /* 0x000fc60007ffe0ff */
[----:B------:R-:W-:Y:S01]  /*4b40*/  FMUL.FTZ R33, R20, R13 ;  /* 0x0000000d14217220 */ /* 0x000fe20000410000 */
[----:B-1----:R-:W-:Y:S01]  /*4b50*/  LEA R6, P0, R4, R40, 0x2 ;  /* 0x0000002804067211 */ /* 0x002fe200078010ff */
[----:B0-----:R-:W-:-:S03]  /*4b60*/  FMUL.FTZ R21, R28, R27 ;  /* 0x0000001b1c157220 */ /* 0x001fc60000410000 */
[----:B------:R-:W-:Y:S02]  /*4b70*/  LEA.HI.X R5, R4, R41, R5, 0x2, P0 ;  /* 0x0000002904057211 */ /* 0x000fe400000f1405 */
[----:B------:R-:W-:Y:S01]  /*4b80*/  IADD3 R4, P0, R6, R75, RZ ;  /* 0x0000004b06047210 */ /* 0x000fe20007f1e0ff */
[----:B------:R-:W-:-:S03]  /*4b90*/  FMUL.FTZ R32, R21, R12 ;  /* 0x0000000c15207220 */ /* 0x000fc60000410000 */
[----:B------:R-:W-:Y:S02]  /*4ba0*/  IADD3.X R5, R5, R76, RZ, P0, !PT ;  /* 0x0000004c05057210 */ /* 0x000fe400007fe4ff */
[----:B------:R-:W-:Y:S01]  /*4bb0*/  STS.128 [R106+0x30], R32 ;  /* 0x000030206a007388 */ /* 0x000fe20000000c00 */
[----:B------:R-:W-:-:S03]  /*4bc0*/  NOP ;  /* 0x0000000000007918 */ /* 0x000fc60000000000 */
[----:B------:R-:W0:Y:S01]  /*4bd0*/  LDS.128 R12, [R102] ;  /* 0x00000000660c7984 */ /* 0x000e220000000c00 */
[----:B------:R-:W-:-:S03]  /*4be0*/  ISETP.GE.AND P0, PT, R62, UR4, PT ;  /* 0x000000043e007c0c */ /* 0x000fc6000bf06270 */
[----:B------:R-:W1:Y:S04]  /*4bf0*/  LDS.128 R20, [R102+0x200] ;  /* 0x0002000066147984 */ /* 0x000e680000000c00 */
[----:B------:R-:W2:Y:S04]  /*4c00*/  LDS.128 R24, [R102+0x400] ;  /* 0x0004000066187984 */ /* 0x000ea80000000c00 */
[----:B------:R-:W3:Y:S04]  /*4c10*/  LDS.128 R28, [R102+0x600] ;  /* 0x00060000661c7984 */ /* 0x000ee80000000c00 */
[----:B0-----:R0:W-:Y:S04]  /*4c20*/  STG.E.128 desc[UR16][R4.64], R12 ;  /* 0x0000000c04007986 */ /* 0x0011e8000c101d10 */
[----:B-1----:R0:W-:Y:S04]  /*4c30*/  STG.E.128 desc[UR16][R4.64+0x200], R20 ;  /* 0x0002001404007986 */ /* 0x0021e8000c101d10 */
[----:B--2---:R0:W-:Y:S04]  /*4c40*/  STG.E.128 desc[UR16][R4.64+0x400], R24 ;  /* 0x0004001804007986 */ /* 0x0041e8000c101d10 */
[----:B---3--:R0:W-:Y:S01]  /*4c50*/  STG.E.128 desc[UR16][R4.64+0x600], R28 ;  /* 0x0006001c04007986 */ /* 0x0081e2000c101d10 */
[----:B------:R-:W-:Y:S05]  /*4c60*/  @!P0 BRA `(.L_x_4550) ;  /* 0xffffffb800cc8947 */ /* 0x000fea000383ffff */
[----:B------:R-:W-:Y:S05]  /*4c70*/  EXIT ;  /* 0x000000000000794d */ /* 0x000fea0003800000 */
.L_x_4551:
        /* <DEDUP_REMOVED lines=16> */
.L_x_5287:


//--------------------- .text._Z25selective_scan_fwd_kernelI32Selective_Scan_fwd_kernel_traitsILi32ELi8ELi1ELb0ELb0ELb0ELb0EffEEv13SSMParamsBase --------------------------
	.section	.text._Z25selective_scan_fwd_kernelI32Selective_Scan_fwd_kernel_traitsILi32ELi8ELi1ELb0ELb0ELb0ELb0EffEEv13SSMParamsBase,"ax",@progbits
	.align	128
        .global         _Z25selective_scan_fwd_kernelI32Selective_Scan_fwd_kernel_traitsILi32ELi8ELi1ELb0ELb0ELb0ELb0EffEEv13SSMParamsBase
        .type           _Z25selective_scan_fwd_kernelI32Selective_Scan_fwd_kernel_traitsILi32ELi8ELi1ELb0ELb0ELb0ELb0EffEEv13SSMParamsBase,@function
        .size           _Z25selective_scan_fwd_kernelI32Selective_Scan_fwd_kernel_traitsILi32ELi8ELi1ELb0ELb0ELb0ELb0EffEEv13SSMParamsBase,(.L_x_5288 - _Z25selective_scan_fwd_kernelI32Selective_Scan_fwd_kernel_traitsILi32ELi8ELi1ELb0ELb0ELb0ELb0EffEEv13SSMParamsBase)
        .other          _Z25selective_scan_fwd_kernelI32Selective_Scan_fwd_kernel_traitsILi32ELi8ELi1ELb0ELb0ELb0ELb0EffEEv13SSMParamsBase,@"STO_CUDA_ENTRY STV_DEFAULT"
_Z25selective_scan_fwd_kernelI32Selective_Scan_fwd_kernel_traitsILi32ELi8ELi1ELb0ELb0ELb0ELb0EffEEv13SSMParamsBase:
.text._Z25selective_scan_fwd_kernelI32Selective_Scan_fwd_kernel_traitsILi32ELi8ELi1ELb0ELb0ELb0ELb0EffEEv13SSMParamsBase:
[----:B------:R-:W-:Y:S08]  /*0000*/  LDC R1, c[0x0][0x28] ;  /* 0x00000a00ff017b82 */ /* 0x000ff00000000800 */
[----:B------:R-:W0:Y:S01]  /*0010*/  LDC.64 R4, c[0x0][0x300] ;  /* 0x0000c000ff047b82 */ /* 0x000e220000000a00 */
[----:B------:R-:W-:Y:S01]  /*0020*/  IMAD.MOV.U32 R24, RZ, RZ, RZ ;  /* 0x000000ffff187224 */ /* 0x000fe200078e00ff */
        /* <DEDUP_REMOVED lines=30> */
[C---:B------:R-:W-:Y:S01]  /*0210*/  IMAD R9, R0.reuse, UR7, R5 ;  /* 0x0000000700097c24 */ /* 0x040fe2000f8e0205 */
[----:B------:R-:W-:Y:S01]  /*0220*/  IADD3 R3, R3, R7, RZ ;  /* 0x0000000703037210 */ /* 0x000fe20007ffe0ff */
[----:B------:R-:W-:Y:S01]  /*0230*/  IMAD.WIDE.U32 R4, R0, UR6, RZ ;  /* 0x0000000600047c25 */ /* 0x000fe2000f8e00ff */
[----:B------:R-:W4:Y:S01]  /*0240*/  LDC.64 R12, c[0x0][0x290] ;  /* 0x0000a400ff0c7b82 */ /* 0x000f220000000a00 */
[----:B------:R-:W-:Y:S02]  /*0250*/  ULDC.64 UR6, c[0x0][0x2f8] ;  /* 0x0000be0000067ab9 */ /* 0x000fe40000000a00 */
[----:B------:R-:W-:Y:S02]  /*0260*/  IMAD.IADD R5, R5, 0x1, R9 ;  /* 0x0000000105057824 */ /* 0x000fe400078e0209 */
[----:B------:R-:W-:Y:S01]  /*0270*/  IMAD.MOV.U32 R29, RZ, RZ, RZ ;  /* 0x000000ffff1d7224 */ /* 0x000fe200078e00ff */
[----:B-1----:R-:W-:Y:S01]  /*0280*/  USHF.R.S32.HI UR11, URZ, 0x1f, UR10 ;  /* 0x0000001f3f0b7899 */ /* 0x002fe2000801140a */
[C---:B0-----:R-:W-:Y:S01]  /*0290*/  LOP3.LUT R25, R81.reuse, 0x1f, RZ, 0xc0, !PT ;  /* 0x0000001f51197812 */ /* 0x041fe200078ec0ff */
[----:B---3--:R-:W-:Y:S01]  /*02a0*/  IMAD.WIDE.U32 R2, R10, UR10, R2 ;  /* 0x0000000a0a027c25 */ /* 0x008fe2000f8e0002 */
[----:B------:R-:W-:-:S03]  /*02b0*/  SHF.L.U32 R36, R81, 0x3, RZ ;  /* 0x0000000351247819 */ /* 0x000fc600000006ff */
[----:B------:R-:W-:Y:S01]  /*02c0*/  IMAD R6, R10, UR11, RZ ;  /* 0x0000000b0a067c24 */ /* 0x000fe2000f8e02ff */
[----:B------:R-:W-:Y:S01]  /*02d0*/  LOP3.LUT R26, R25, 0xffffff00, R36, 0xf8, !PT ;  /* 0xffffff00191a7812 */ /* 0x000fe200078ef824 */
[C---:B------:R-:W-:Y:S01]  /*02e0*/  VIADD R32, R36.reuse, 0x3 ;  /* 0x0000000324207836 */ /* 0x040fe20000000000 */
[----:B------:R-:W-:Y:S01]  /*02f0*/  IADD3 R30, R36, 0x1, RZ ;  /* 0x00000001241e7810 */ /* 0x000fe20007ffe0ff */
[C---:B----4-:R-:W-:Y:S01]  /*0300*/  IMAD R8, R12.reuse, UR11, RZ ;  /* 0x0000000b0c087c24 */ /* 0x050fe2000f8e02ff */
[----:B------:R-:W-:Y:S01]  /*0310*/  SHF.R.S32.HI R27, RZ, 0x1f, R26 ;  /* 0x0000001fff1b7819 */ /* 0x000fe2000001141a */
[----:B------:R-:W-:Y:S01]  /*0320*/  IMAD.WIDE.U32 R4, R12, UR10, R4 ;  /* 0x0000000a0c047c25 */ /* 0x000fe2000f8e0004 */
[C---:B------:R-:W-:Y:S02]  /*0330*/  IADD3 R31, R36.reuse, 0x2, RZ ;  /* 0x00000002241f7810 */ /* 0x040fe40007ffe0ff */
[----:B------:R-:W-:Y:S01]  /*0340*/  IADD3 R33, R36, 0x4, RZ ;  /* 0x0000000424217810 */ /* 0x000fe20007ffe0ff */
[----:B------:R-:W-:Y:S01]  /*0350*/  IMAD R7, R11, UR10, R6 ;  /* 0x0000000a0b077c24 */ /* 0x000fe2000f8e0206 */
[C---:B------:R-:W-:Y:S01]  /*0360*/  IADD3 R6, P0, R26.reuse, R2, RZ ;  /* 0x000000021a067210 */ /* 0x040fe20007f1e0ff */
[----:B------:R-:W-:Y:S01]  /*0370*/  IMAD R8, R13, UR10, R8 ;  /* 0x0000000a0d087c24 */ /* 0x000fe2000f8e0208 */
[----:B------:R-:W-:Y:S01]  /*0380*/  IADD3 R51, P1, R26, R4, RZ ;  /* 0x000000041a337210 */ /* 0x000fe20007f3e0ff */
[----:B------:R-:W-:Y:S01]  /*0390*/  VIADD R35, R36, 0x6 ;  /* 0x0000000624237836 */ /* 0x000fe20000000000 */
[----:B------:R-:W-:-:S02]  /*03a0*/  IADD3.X R3, R27, R3, R7, P0, !PT ;  /* 0x000000031b037210 */ /* 0x000fc400007fe407 */
[----:B------:R-:W-:Y:S02]  /*03b0*/  IADD3.X R2, R27, R5, R8, P1, !PT ;  /* 0x000000051b027210 */ /* 0x000fe40000ffe408 */
[----:B------:R-:W-:Y:S02]  /*03c0*/  LEA R4, P0, R6, UR4, 0x2 ;  /* 0x0000000406047c11 */ /* 0x000fe4000f8010ff */
[C---:B------:R-:W-:Y:S02]  /*03d0*/  LEA R14, P1, R51.reuse, UR6, 0x2 ;  /* 0x00000006330e7c11 */ /* 0x040fe4000f8210ff */
[----:B------:R-:W-:Y:S02]  /*03e0*/  IADD3 R34, R36, 0x5, RZ ;  /* 0x0000000524227810 */ /* 0x000fe40007ffe0ff */
[----:B------:R-:W-:Y:S02]  /*03f0*/  LEA.HI.X R5, R6, UR5, R3, 0x2, P0 ;  /* 0x0000000506057c11 */ /* 0x000fe400080f1403 */
[----:B------:R-:W-:-:S02]  /*0400*/  LEA.HI.X R51, R51, UR7, R2, 0x2, P1 ;  /* 0x0000000733337c11 */ /* 0x000fc400088f1402 */
[----:B------:R-:W-:Y:S02]  /*0410*/  IADD3 R36, R36, 0x7, RZ ;  /* 0x0000000724247810 */ /* 0x000fe40007ffe0ff */
[C---:B------:R-:W-:Y:S02]  /*0420*/  LOP3.LUT R37, R26.reuse, 0x20, RZ, 0xfc, !PT ;  /* 0x000000201a257812 */ /* 0x040fe400078efcff */
[C---:B------:R-:W-:Y:S02]  /*0430*/  LOP3.LUT R38, R26.reuse, 0x40, RZ, 0xfc, !PT ;  /* 0x000000401a267812 */ /* 0x040fe400078efcff */
[C---:B------:R-:W-:Y:S02]  /*0440*/  LOP3.LUT R39, R26.reuse, 0x60, RZ, 0xfc, !PT ;  /* 0x000000601a277812 */ /* 0x040fe400078efcff */
[C---:B------:R-:W-:Y:S02]  /*0450*/  LOP3.LUT R40, R26.reuse, 0x80, RZ, 0xfc, !PT ;  /* 0x000000801a287812 */ /* 0x040fe400078efcff */
[----:B------:R-:W-:-:S02]  /*0460*/  LOP3.LUT R41, R26, 0xa0, RZ, 0xfc, !PT ;  /* 0x000000a01a297812 */ /* 0x000fc400078efcff */
[C---:B------:R-:W-:Y:S02]  /*0470*/  LOP3.LUT R42, R26.reuse, 0xc0, RZ, 0xfc, !PT ;  /* 0x000000c01a2a7812 */ /* 0x040fe400078efcff */
[----:B--2---:R-:W-:-:S07]  /*0480*/  LOP3.LUT R43, R26, 0xe0, RZ, 0xfc, !PT ;  /* 0x000000e01a2b7812 */ /* 0x004fce00078efcff */
.L_x_4572:
[----:B0-----:R-:W0:Y:S01]  /*0490*/  LDC R2, c[0x0][0x218] ;  /* 0x00008600ff027b82 */ /* 0x001e220000000800 */
[----:B------:R-:W-:Y:S01]  /*04a0*/  CS2R R6, SRZ ;  /* 0x0000000000067805 */ /* 0x000fe2000001ff00 */
        /* <DEDUP_REMOVED lines=22> */
[C---:B------:R-:W-:Y:S01]  /*0610*/  VIADD R15, R28.reuse, 0x40 ;  /* 0x000000401c0f7836 */ /* 0x040fe20000000000 */
[----:B------:R-:W-:Y:S01]  /*0620*/  UMOV UR4, 0x400 ;  /* 0x0000040000047882 */ /* 0x000fe20000000000 */
[----:B------:R-:W-:-:S03]  /*0630*/  IADD3 R13, R28, 0x20, RZ ;  /* 0x000000201c0d7810 */ /* 0x000fc60007ffe0ff */
[-C--:B------:R-:W-:Y:S02]  /*0640*/  LEA.HI.SX32 R15, R15, R28.reuse, 0x1b ;  /* 0x0000001c0f0f7211 */ /* 0x080fe400078fdaff */
[CC--:B------:R-:W-:Y:S02]  /*0650*/  LEA.HI.SX32 R12, R28.reuse, R28.reuse, 0x1b ;  /* 0x0000001c1c0c7211 */ /* 0x0c0fe400078fdaff */
[----:B------:R-:W-:Y:S01]  /*0660*/  LEA.HI.SX32 R44, R13, R28, 0x1b ;  /* 0x0000001c0d2c7211 */ /* 0x000fe200078fdaff */
[----:B------:R-:W-:Y:S01]  /*0670*/  VIADD R19, R28, 0xa0 ;  /* 0x000000a01c137836 */ /* 0x000fe20000000000 */
[----:B0-----:R-:W-:-:S06]  /*0680*/  ULEA UR5, UR5, UR4, 0x18 ;  /* 0x0000000405057291 */ /* 0x001fcc000f8ec03f */
[----:B------:R-:W-:Y:S02]  /*0690*/  LEA R45, R15, UR5, 0x2 ;  /* 0x000000050f2d7c11 */ /* 0x000fe4000f8e10ff */
[----:B------:R-:W-:Y:S02]  /*06a0*/  IADD3 R15, R28, 0x60, RZ ;  /* 0x000000601c0f7810 */ /* 0x000fe40007ffe0ff */
[----:B------:R-:W-:Y:S02]  /*06b0*/  LEA R13, R12, UR5, 0x2 ;  /* 0x000000050c0d7c11 */ /* 0x000fe4000f8e10ff */
[----:B------:R-:W-:Y:S02]  /*06c0*/  LEA R44, R44, UR5, 0x2 ;  /* 0x000000052c2c7c11 */ /* 0x000fe4000f8e10ff */
[----:B------:R-:W-:Y:S02]  /*06d0*/  LEA.HI.SX32 R15, R15, R28, 0x1b ;  /* 0x0000001c0f0f7211 */ /* 0x000fe400078fdaff */
[----:B------:R-:W-:-:S02]  /*06e0*/  IADD3 R17, R28, 0x80, RZ ;  /* 0x000000801c117810 */ /* 0x000fc40007ffe0ff */
[C---:B------:R-:W-:Y:S02]  /*06f0*/  IADD3 R47, R28.reuse, 0xc0, RZ ;  /* 0x000000c01c2f7810 */ /* 0x040fe40007ffe0ff */
[----:B------:R-:W-:Y:S02]  /*0700*/  LEA R46, R15, UR5, 0x2 ;  /* 0x000000050f2e7c11 */ /* 0x000fe4000f8e10ff */
[----:B------:R-:W-:Y:S02]  /*0710*/  IADD3 R15, R28, 0xe0, RZ ;  /* 0x000000e01c0f7810 */ /* 0x000fe40007ffe0ff */
        /* <DEDUP_REMOVED lines=16> */
[----:B------:R-:W-:Y:S01]  /*0820*/  IMAD.MOV.U32 R12, RZ, RZ, RZ ;  /* 0x000000ffff0c7224 */ /* 0x000fe200078e00ff */
[----:B--2---:R-:W-:Y:S04]  /*0830*/  STS [R13], R2 ;  /* 0x000000020d007388 */ /* 0x004fe80000000800 */
[----:B---3--:R0:W-:Y:S04]  /*0840*/  STS [R44+0x80], R3 ;  /* 0x000080032c007388 */ /* 0x0081e80000000800 */
[----:B----4-:R1:W-:Y:S01]  /*0850*/  STS [R45+0x100], R6 ;  /* 0x000100062d007388 */ /* 0x0103e20000000800 */
[----:B0-----:R-:W-:Y:S01]  /*0860*/  MOV R3, R51 ;  /* 0x0000003300037202 */ /* 0x001fe20000000f00 */
[----:B-1----:R-:W-:-:S02]  /*0870*/  IMAD.SHL.U32 R6, R28, 0x8, RZ ;  /* 0x000000081c067824 */ /* 0x002fc400078e00ff */
[----:B------:R0:W-:Y:S03]  /*0880*/  STS [R46+0x180], R7 ;  /* 0x000180072e007388 */ /* 0x0001e60000000800 */
[----:B------:R-:W-:Y:S01]  /*0890*/  LEA.HI.SX32 R51, R6, R6, 0x1b ;  /* 0x0000000606337211 */ /* 0x000fe200078fdaff */
[----:B------:R-:W-:Y:S03]  /*08a0*/  STS [R47+0x200], R8 ;  /* 0x000200082f007388 */ /* 0x000fe60000000800 */
[----:B------:R-:W-:Y:S01]  /*08b0*/  LEA R51, R51, UR5, 0x2 ;  /* 0x0000000533337c11 */ /* 0x000fe2000f8e10ff */
        /* <DEDUP_REMOVED lines=16> */
[----:B--2---:R-:W-:-:S05]  /*09c0*/  CS2R R10, SRZ ;  /* 0x00000000000a7805 */ /* 0x004fca000001ff00 */
[----:B------:R-:W0:Y:S01]  /*09d0*/  LDC R14, c[0x0][0x21c] ;  /* 0x00008700ff0e7b82 */ /* 0x000e220000000800 */
        /* <DEDUP_REMOVED lines=12> */
[----:B0-----:R-:W-:Y:S01]  /*0aa0*/  ISETP.GE.AND P6, PT, R14, 0x1, PT ;  /* 0x000000010e00780c */ /* 0x001fe20003fc6270 */
[----:B--2---:R-:W-:Y:S04]  /*0ab0*/  STS [R13], R6 ;  /* 0x000000060d007388 */ /* 0x004fe80000000800 */
[----:B---3--:R-:W-:Y:S04]  /*0ac0*/  STS [R44+0x80], R7 ;  /* 0x000080072c007388 */ /* 0x008fe80000000800 */
[----:B----4-:R-:W-:Y:S04]  /*0ad0*/  STS [R45+0x100], R8 ;  /* 0x000100082d007388 */ /* 0x010fe80000000800 */
        /* <DEDUP_REMOVED lines=11> */
[----:B------:R-:W4:Y:S04]  /*0b90*/  LDS R57, [R51+0x14] ;  /* 0x0000140033397984 */ /* 0x000f280000000800 */
[----:B------:R-:W4:Y:S04]  /*0ba0*/  LDS R9, [R51+0x18] ;  /* 0x0000180033097984 */ /* 0x000f280000000800 */
[----:B------:R0:W4:Y:S02]  /*0bb0*/  LDS R59, [R51+0x1c] ;  /* 0x00001c00333b7984 */ /* 0x0001240000000800 */
[----:B0----5:R-:W-:-:S05]  /*0bc0*/  FADD.FTZ R52, R17, R24 ;  /* 0x0000001811347221 */ /* 0x021fca0000010000 */
[----:B------:R-:W-:-:S04]  /*0bd0*/  FSETP.GTU.FTZ.AND P0, PT, R52, 20, PT ;  /* 0x41a000003400780b */ /* 0x000fc80003f1c000 */
[----:B------:R-:W-:Y:S01]  /*0be0*/  ISETP.EQ.OR P0, PT, RZ, UR4, P0 ;  /* 0x00000004ff007c0c */ /* 0x000fe20008702670 */
[--C-:B-1----:R-:W-:Y:S01]  /*0bf0*/  FADD.FTZ R53, R53, R24.reuse ;  /* 0x0000001835357221 */ /* 0x102fe20000010000 */
[--C-:B--2---:R-:W-:Y:S01]  /*0c00*/  FADD.FTZ R54, R13, R24.reuse ;  /* 0x000000180d367221 */ /* 0x104fe20000010000 */
[----:B---3--:R-:W-:-:S03]  /*0c10*/  FADD.FTZ R55, R55, R24 ;  /* 0x0000001837377221 */ /* 0x008fc60000010000 */
[----:B------:R-:W-:Y:S01]  /*0c20*/  FSETP.GTU.FTZ.AND P3, PT, R53, 20, PT ;  /* 0x41a000003500780b */ /* 0x000fe20003f7c000 */
[--C-:B----4-:R-:W-:Y:S01]  /*0c30*/  FADD.FTZ R56, R7, R24.reuse ;  /* 0x0000001807387221 */ /* 0x110fe20000010000 */
[--C-:B------:R-:W-:Y:S01]  /*0c40*/  FADD.FTZ R57, R57, R24.reuse ;  /* 0x0000001839397221 */ /* 0x100fe20000010000 */
[----:B------:R-:W-:Y:S02]  /*0c50*/  FSETP.GTU.FTZ.AND P4, PT, R54, 20, PT ;  /* 0x41a000003600780b */ /* 0x000fe40003f9c000 */
[----:B------:R-:W-:Y:S01]  /*0c60*/  FSETP.GTU.FTZ.AND P5, PT, R55, 20, PT ;  /* 0x41a000003700780b */ /* 0x000fe20003fbc000 */
[----:B------:R-:W-:Y:S01]  /*0c70*/  FADD.FTZ R58, R9, R24 ;  /* 0x00000018093a7221 */ /* 0x000fe20000010000 */
[----:B------:R-:W-:Y:S02]  /*0c80*/  FSETP.GTU.FTZ.AND P2, PT, R56, 20, PT ;  /* 0x41a000003800780b */ /* 0x000fe40003f5c000 */
[----:B------:R-:W-:Y:S02]  /*0c90*/  FSETP.GTU.FTZ.AND P1, PT, R57, 20, PT ;  /* 0x41a000003900780b */ /* 0x000fe40003f3c000 */
        /* <DEDUP_REMOVED lines=33> */
.L_x_4553:
[----:B------:R-:W-:Y:S05]  /*0eb0*/  BSYNC B0 ;  /* 0x0000000000007941 */ /* 0x000fea0003800000 */
.L_x_4552:
[----:B------:R-:W-:Y:S01]  /*0ec0*/  BSSY B0, `(.L_x_4554) ;  /* 0x0000024000007945 */ /* 0x000fe20003800000 */
[----:B------:R-:W-:Y:S01]  /*0ed0*/  FSETP.GTU.FTZ.AND P0, PT, R58, 20, PT ;  /* 0x41a000003a00780b */ /* 0x000fe20003f1c000 */
[----:B------:R-:W-:Y:S01]  /*0ee0*/  FADD.FTZ R59, R59, R24 ;  /* 0x000000183b3b7221 */ /* 0x000fe20000010000 */
[----:B------:R-:W-:Y:S01]  /*0ef0*/  FMUL.FTZ R74, R20, R23 ;  /* 0x00000017144a7220 */ /* 0x000fe20000410000 */
        /* <DEDUP_REMOVED lines=32> */
.L_x_4555:
[----:B------:R-:W-:Y:S05]  /*1100*/  BSYNC B0 ;  /* 0x0000000000007941 */ /* 0x000fea0003800000 */
.L_x_4554:
        /* <DEDUP_REMOVED lines=47> */
.L_x_4557:
[----:B------:R-:W-:Y:S05]  /*1400*/  BSYNC B0 ;  /* 0x0000000000007941 */ /* 0x000fea0003800000 */
.L_x_4556:
        /* <DEDUP_REMOVED lines=33> */
.L_x_4559:
[----:B------:R-:W-:Y:S05]  /*1620*/  BSYNC B0 ;  /* 0x0000000000007941 */ /* 0x000fea0003800000 */
.L_x_4558:
        /* <DEDUP_REMOVED lines=33> */
.L_x_4561:
[----:B------:R-:W-:Y:S05]  /*1840*/  BSYNC B0 ;  /* 0x0000000000007941 */ /* 0x000fea0003800000 */
.L_x_4560:
        /* <DEDUP_REMOVED lines=33> */
.L_x_4563:
[----:B------:R-:W-:Y:S05]  /*1a60*/  BSYNC B0 ;  /* 0x0000000000007941 */ /* 0x000fea0003800000 */
.L_x_4562:
        /* <DEDUP_REMOVED lines=33> */
.L_x_4565:
[----:B------:R-:W-:Y:S05]  /*1c80*/  BSYNC B0 ;  /* 0x0000000000007941 */ /* 0x000fea0003800000 */
.L_x_4564:
        /* <DEDUP_REMOVED lines=33> */
.L_x_4567:
[----:B------:R-:W-:Y:S05]  /*1ea0*/  BSYNC B0 ;  /* 0x0000000000007941 */ /* 0x000fea0003800000 */
.L_x_4566:
[----:B------:R-:W-:Y:S06]  /*1eb0*/  BAR.SYNC.DEFER_BLOCKING 0x0 ;  /* 0x0000000000007b1d */ /* 0x000fec0000010000 */
[----:B------:R-:W-:Y:S05]  /*1ec0*/  @!P6 BRA `(.L_x_4568) ;  /* 0x0000000c0040e947 */ /* 0x000fea0003800000 */
[----:B------:R-:W0:Y:S01]  /*1ed0*/  S2R R0, SR_CTAID.Y ;  /* 0x0000000000007919 */ /* 0x000e220000002600 */
[----:B------:R-:W1:Y:S01]  /*1ee0*/  S2UR UR10, SR_CTAID.X ;  /* 0x00000000000a79c3 */ /* 0x000e620000002500 */
[----:B------:R-:W-:Y:S01]  /*1ef0*/  ULDC.64 UR4, c[0x0][0x230] ;  /* 0x00008c0000047ab9 */ /* 0x000fe20000000a00 */
[----:B------:R-:W-:Y:S01]  /*1f00*/  ULDC.64 UR12, c[0x0][0x248] ;  /* 0x00009200000c7ab9 */ /* 0x000fe20000000a00 */
[C---:B------:R-:W-:Y:S01]  /*1f10*/  IMAD R17, R22.reuse, UR4, RZ ;  /* 0x0000000416117c24 */ /* 0x040fe2000f8e02ff */
[----:B------:R-:W2:Y:S01]  /*1f20*/  S2R R81, SR_TID.X ;  /* 0x0000000000517919 */ /* 0x000ea20000002100 */
[----:B------:R-:W-:Y:S01]  /*1f30*/  IMAD R69, R22, UR12, RZ ;  /* 0x0000000c16457c24 */ /* 0x000fe2000f8e02ff */
[----:B------:R-:W-:Y:S01]  /*1f40*/  ISETP.NE.AND P5, PT, R25, RZ, PT ;  /* 0x000000ff1900720c */ /* 0x000fe20003fa5270 */
[----:B------:R-:W-:Y:S01]  /*1f50*/  FMUL.FTZ R88, R20, R52 ;  /* 0x0000003414587220 */ /* 0x000fe20000410000 */
[----:B------:R-:W1:Y:S01]  /*1f60*/  LDC R7, c[0x0][0x214] ;  /* 0x00008500ff077b82 */ /* 0x000e620000000800 */
[----:B------:R-:W-:-:S02]  /*1f70*/  ISETP.GE.U32.AND P6, PT, R30, R21, PT ;  /* 0x000000151e00720c */ /* 0x000fc40003fc6070 */
[----:B------:R-:W-:Y:S02]  /*1f80*/  ISETP.EQ.OR P5, PT, R29, RZ, P5 ;  /* 0x000000ff1d00720c */ /* 0x000fe40002fa2670 */
[----:B------:R-:W-:Y:S02]  /*1f90*/  P2R R85, PR, RZ, 0x40 ;  /* 0x00000040ff557803 */ /* 0x000fe40000000000 */
[----:B------:R-:W-:Y:S01]  /*1fa0*/  P2R R87, PR, RZ, 0x20 ;  /* 0x00000020ff577803 */ /* 0x000fe20000000000 */
[----:B------:R-:W3:Y:S01]  /*1fb0*/  LDC R15, c[0x0][0x224] ;  /* 0x00008900ff0f7b82 */ /* 0x000ee20000000800 */
[-C--:B------:R-:W-:Y:S02]  /*1fc0*/  ISETP.GE.U32.AND P3, PT, R34, R21.reuse, PT ;  /* 0x000000152200720c */ /* 0x080fe40003f66070 */
[-C--:B------:R-:W-:Y:S02]  /*1fd0*/  ISETP.GE.U32.AND P4, PT, R35, R21.reuse, PT ;  /* 0x000000152300720c */ /* 0x080fe40003f86070 */
[----:B------:R-:W-:-:S03]  /*1fe0*/  ISETP.GE.U32.AND P5, PT, R36, R21, PT ;  /* 0x000000152400720c */ /* 0x000fc60003fa6070 */
[----:B------:R-:W4:Y:S01]  /*1ff0*/  LDC.64 R12, c[0x0][0x310] ;  /* 0x0000c400ff0c7b82 */ /* 0x000f220000000a00 */
[----:B0-----:R-:W-:-:S07]  /*2000*/  IMAD R73, R0, UR5, R17 ;  /* 0x0000000500497c24 */ /* 0x001fce000f8e0211 */
[----:B------:R-:W0:Y:S01]  /*2010*/  LDC.64 R8, c[0x0][0x2e0] ;  /* 0x0000b800ff087b82 */ /* 0x000e220000000a00 */
[----:B-1----:R-:W-:Y:S02]  /*2020*/  IMAD R6, R7, UR10, R0 ;  /* 0x0000000a07067c24 */ /* 0x002fe4000f8e0200 */
[----:B------:R-:W-:-:S04]  /*2030*/  IMAD.WIDE.U32 R18, R0, UR12, RZ ;  /* 0x0000000c00127c25 */ /* 0x000fc8000f8e00ff */
[----:B------:R-:W-:Y:S01]  /*2040*/  IMAD R77, R0, UR13, R69 ;  /* 0x0000000d004d7c24 */ /* 0x000fe2000f8e0245 */
[----:B------:R-:W1:Y:S01]  /*2050*/  LDC.64 R10, c[0x0][0x2d8] ;  /* 0x0000b600ff0a7b82 */ /* 0x000e620000000a00 */
[----:B---3--:R-:W-:-:S03]  /*2060*/  IMAD R15, R6, R15, RZ ;  /* 0x0000000f060f7224 */ /* 0x008fc600078e02ff */
[----:B------:R-:W-:Y:S01]  /*2070*/  IADD3 R19, R19, R77, RZ ;  /* 0x0000004d13137210 */ /* 0x000fe20007ffe0ff */
[----:B------:R-:W-:Y:S02]  /*2080*/  IMAD R15, R15, R14, RZ ;  /* 0x0000000e0f0f7224 */ /* 0x000fe400078e02ff */
[----:B------:R-:W-:Y:S01]  /*2090*/  FMUL.FTZ R77, R65, R58 ;  /* 0x0000003a414d7220 */ /* 0x000fe20000410000 */
[----:B------:R-:W-:Y:S01]  /*20a0*/  FMUL.FTZ R65, R78, R55 ;  /* 0x000000374e417220 */ /* 0x000fe20000410000 */
[----:B------:R-:W3:Y:S01]  /*20b0*/  LDC.64 R6, c[0x0][0x2d0] ;  /* 0x0000b400ff067b82 */ /* 0x000ee20000000a00 */
[----:B----4-:R-:W-:-:S04]  /*20c0*/  IMAD.WIDE R12, R15, 0x8, R12 ;  /* 0x000000080f0c7825 */ /* 0x010fc800078e020c */
[----:B------:R-:W-:Y:S01]  /*20d0*/  FMUL.FTZ R78, R82, R59 ;  /* 0x0000003b524e7220 */ /* 0x000fe20000410000 */
[----:B------:R-:W-:Y:S01]  /*20e0*/  FSEL R77, R77, RZ, !P4 ;  /* 0x000000ff4d4d7208 */ /* 0x000fe20006000000 */
[----:B------:R-:W-:-:S03]  /*20f0*/  IMAD R15, R29, R14, RZ ;  /* 0x0000000e1d0f7224 */ /* 0x000fc600078e02ff */
[----:B------:R-:W-:Y:S01]  /*2100*/  FSEL R78, R78, RZ, !P5 ;  /* 0x000000ff4e4e7208 */ /* 0x000fe20006800000 */
[----:B------:R-:W4:Y:S01]  /*2110*/  LDC R83, c[0x0][0x21c] ;  /* 0x00008700ff537b82 */ /* 0x000f220000000800 */
[----:B------:R-:W-:-:S04]  /*2120*/  IMAD.WIDE R12, R15, 0x8, R12 ;  /* 0x000000080f0c7825 */ /* 0x000fc800078e020c */
[----:B------:R-:W-:Y:S01]  /*2130*/  IMAD.WIDE.U32 R14, R0, UR4, RZ ;  /* 0x00000004000e7c25 */ /* 0x000fe2000f8e00ff */
[----:B------:R-:W-:Y:S01]  /*2140*/  ULDC.64 UR4, c[0x0][0x268] ;  /* 0x00009a0000047ab9 */ /* 0x000fe20000000a00 */
[----:B------:R-:W-:Y:S02]  /*2150*/  MOV R86, R13 ;  /* 0x0000000d00567202 */ /* 0x000fe40000000f00 */
[----:B------:R-:W-:Y:S01]  /*2160*/  IMAD R67, R22, UR4, RZ ;  /* 0x0000000416437c24 */ /* 0x000fe2000f8e02ff */
[----:B-1----:R-:W-:Y:S01]  /*2170*/  LEA R71, P2, R18, R10, 0x2 ;  /* 0x0000000a12477211 */ /* 0x002fe200078410ff */
[----:B------:R-:W-:Y:S01]  /*2180*/  IMAD.WIDE.U32 R16, R0, UR4, RZ ;  /* 0x0000000400107c25 */ /* 0x000fe2000f8e00ff */
[----:B------:R-:W-:Y:S02]  /*2190*/  UMOV UR4, URZ ;  /* 0x0000003f00047c82 */ /* 0x000fe40008000000 */
[----:B------:R-:W-:Y:S01]  /*21a0*/  LEA.HI.X R19, R18, R11, R19, 0x2, P2 ;  /* 0x0000000b12137211 */ /* 0x000fe200010f1413 */
[----:B------:R-:W-:Y:S01]  /*21b0*/  IMAD R75, R0, UR5, R67 ;  /* 0x00000005004b7c24 */ /* 0x000fe2000f8e0243 */
[----:B---3--:R-:W-:Y:S01]  /*21c0*/  LEA R67, P0, R14, R6, 0x2 ;  /* 0x000000060e437211 */ /* 0x008fe200078010ff */
[----:B------:R-:W-:Y:S01]  /*21d0*/  IMAD.IADD R84, R15, 0x1, R73 ;  /* 0x000000010f547824 */ /* 0x000fe200078e0249 */
[----:B0-----:R-:W-:Y:S01]  /*21e0*/  LEA R69, P1, R16, R8, 0x2 ;  /* 0x0000000810457211 */ /* 0x001fe200078210ff */
[----:B------:R-:W0:Y:S01]  /*21f0*/  LDC.64 R10, c[0x0][0x238] ;  /* 0x00008e00ff0a7b82 */ /* 0x000e220000000a00 */
[----:B------:R-:W-:Y:S01]  /*2200*/  IADD3 R17, R17, R75, RZ ;  /* 0x0000004b11117210 */ /* 0x000fe20007ffe0ff */
[----:B------:R-:W-:Y:S01]  /*2210*/  FMUL.FTZ R75, R63, R56 ;  /* 0x000000383f4b7220 */ /* 0x000fe20000410000 */
[----:B------:R-:W-:Y:S01]  /*2220*/  LEA.HI.X R84, R14, R7, R84, 0x2, P0 ;  /* 0x000000070e547211 */ /* 0x000fe200000f1454 */
[----:B------:R-:W-:Y:S01]  /*2230*/  FMUL.FTZ R63, R61, R54 ;  /* 0x000000363d3f7220 */ /* 0x000fe20000410000 */
[----:B------:R-:W-:Y:S01]  /*2240*/  LEA.HI.X R17, R16, R9, R17, 0x2, P1 ;  /* 0x0000000910117211 */ /* 0x000fe200008f1411 */
[----:B------:R-:W-:Y:S01]  /*2250*/  FMUL.FTZ R61, R76, R53 ;  /* 0x000000354c3d7220 */ /* 0x000fe20000410000 */
[----:B------:R-:W-:Y:S01]  /*2260*/  IMAD.MOV.U32 R73, RZ, RZ, R12 ;  /* 0x000000ffff497224 */ /* 0x000fe200078e000c */
[----:B------:R-:W1:Y:S01]  /*2270*/  LDC.64 R6, c[0x0][0x270] ;  /* 0x00009c00ff067b82 */ /* 0x000e620000000a00 */
[----:B--2---:R-:W-:Y:S01]  /*2280*/  SHF.L.U32 R12, R81, 0x3, RZ ;  /* 0x00000003510c7819 */ /* 0x004fe200000006ff */
[----:B------:R-:W-:Y:S01]  /*2290*/  FMUL.FTZ R76, R80, R57 ;  /* 0x00000039504c7220 */ /* 0x000fe20000410000 */
[----:B------:R-:W-:-:S02]  /*22a0*/  FSEL R61, R61, RZ, !P6 ;  /* 0x000000ff3d3d7208 */ /* 0x000fc40007000000 */
[-C--:B------:R-:W-:Y:S02]  /*22b0*/  ISETP.GE.U32.AND P0, PT, R31, R21.reuse, PT ;  /* 0x000000151f00720c */ /* 0x080fe40003f06070 */
[-C--:B------:R-:W-:Y:S01]  /*22c0*/  ISETP.GE.U32.AND P1, PT, R32, R21.reuse, PT ;  /* 0x000000152000720c */ /* 0x080fe20003f26070 */
[----:B------:R-:W2:Y:S01]  /*22d0*/  LDC.64 R8, c[0x0][0x250] ;  /* 0x00009400ff087b82 */ /* 0x000ea20000000a00 */
[-C--:B------:R-:W-:Y:S02]  /*22e0*/  ISETP.GE.U32.AND P2, PT, R33, R21.reuse, PT ;  /* 0x000000152100720c */ /* 0x080fe40003f46070 */
[----:B------:R-:W-:Y:S02]  /*22f0*/  ISETP.GE.U32.AND P6, PT, R12, R21, PT ;  /* 0x000000150c00720c */ /* 0x000fe40003fc6070 */
[----:B------:R-:W-:Y:S02]  /*2300*/  FSEL R63, R63, RZ, !P0 ;  /* 0x000000ff3f3f7208 */ /* 0x000fe40004000000 */
[----:B------:R-:W-:-:S02]  /*2310*/  FSEL R65, R65, RZ, !P1 ;  /* 0x000000ff41417208 */ /* 0x000fc40004800000 */
[----:B------:R-:W-:Y:S02]  /*2320*/  FSEL R75, R75, RZ, !P2 ;  /* 0x000000ff4b4b7208 */ /* 0x000fe40005000000 */
[----:B------:R-:W-:Y:S02]  /*2330*/  FSEL R76, R76, RZ, !P3 ;  /* 0x000000ff4c4c7208 */ /* 0x000fe40005800000 */
[----:B0-----:R-:W-:Y:S02]  /*2340*/  SHF.L.U64.HI R11, R10, 0x2, R11 ;  /* 0x000000020a0b7819 */ /* 0x001fe4000001020b */
[----:B------:R-:W-:Y:S02]  /*2350*/  P2R R91, PR, RZ, 0x40 ;  /* 0x00000040ff5b7803 */ /* 0x000fe40000000000 */
[----:B-1----:R-:W-:Y:S02]  /*2360*/  SHF.L.U64.HI R80, R6, 0x2, R7 ;  /* 0x0000000206507819 */ /* 0x002fe40000010207 */
[----:B------:R-:W-:-:S02]  /*2370*/  FSEL R88, R88, RZ, !P6 ;  /* 0x000000ff58587208 */ /* 0x000fc40007000000 */
[----:B--2-4-:R-:W-:-:S07]  /*2380*/  SHF.L.U64.HI R82, R8, 0x2, R9 ;  /* 0x0000000208527819 */ /* 0x014fce0000010209 */
.L_x_4569:
[----:B------:R-:W-:Y:S01]  /*2390*/  IMAD.MOV.U32 R12, RZ, RZ, R67 ;  /* 0x000000ffff0c7224 */ /* 0x000fe200078e0043 */
[----:B------:R-:W-:Y:S02]  /*23a0*/  MOV R13, R84 ;  /* 0x00000054000d7202 */ /* 0x000fe40000000f00 */
[----:B------:R-:W-:Y:S02]  /*23b0*/  P2R R20, PR, RZ, 0x20 ;  /* 0x00000020ff147803 */ /* 0x000fe40000000000 */
[----:B------:R-:W-:Y:S01]  /*23c0*/  ISETP.NE.AND P5, PT, R85, RZ, PT ;  /* 0x000000ff5500720c */ /* 0x000fe20003fa5270 */
[----:B------:R-:W2:Y:S01]  /*23d0*/  LDG.E R7, desc[UR8][R12.64] ;  /* 0x000000080c077981 */ /* 0x000ea2000c1e1900 */
[----:B------:R-:W-:Y:S01]  /*23e0*/  ISETP.NE.AND P6, PT, R91, RZ, PT ;  /* 0x000000ff5b00720c */ /* 0x000fe20003fc5270 */
[----:B------:R-:W0:Y:S01]  /*23f0*/  S2UR UR7, SR_CgaCtaId ;  /* 0x00000000000779c3 */ /* 0x000e220000008800 */
[----:B------:R-:W-:Y:S02]  /*2400*/  UMOV UR5, 0x400 ;  /* 0x0000040000057882 */ /* 0x000fe40000000000 */
[----:B0-----:R-:W-:Y:S01]  /*2410*/  ULEA UR5, UR7, UR5, 0x18 ;  /* 0x0000000507057291 */ /* 0x001fe2000f8ec03f */
[----:B--2---:R-:W-:-:S04]  /*2420*/  FMUL.FTZ R9, R7, 1.4426950216293334961 ;  /* 0x3fb8aa3b07097820 */ /* 0x004fc80000410000 */
[C---:B------:R-:W-:Y:S01]  /*2430*/  FMUL.FTZ R14, R9.reuse, R53 ;  /* 0x00000035090e7220 */ /* 0x040fe20000410000 */
[C---:B------:R-:W-:Y:S01]  /*2440*/  FMUL.FTZ R7, R9.reuse, R52 ;  /* 0x0000003409077220 */ /* 0x040fe20000410000 */
[C---:B------:R-:W-:Y:S01]  /*2450*/  FMUL.FTZ R15, R9.reuse, R54 ;  /* 0x00000036090f7220 */ /* 0x040fe20000410000 */
[----:B------:R-:W-:-:S03]  /*2460*/  FMUL.FTZ R16, R9, R55 ;  /* 0x0000003709107220 */ /* 0x000fc60000410000 */
[----:B------:R-:W0:Y:S01]  /*2470*/  MUFU.EX2 R14, R14 ;  /* 0x0000000e000e7308 */ /* 0x000e220000000800 */
[----:B------:R-:W-:-:S07]  /*2480*/  FMUL.FTZ R18, R9, R56 ;  /* 0x0000003809127220 */ /* 0x000fce0000410000 */
[----:B------:R-:W1:Y:S01]  /*2490*/  MUFU.EX2 R7, R7 ;  /* 0x0000000700077308 */ /* 0x000e620000000800 */
[----:B------:R-:W-:-:S07]  /*24a0*/  FMUL.FTZ R12, R9, R57 ;  /* 0x00000039090c7220 */ /* 0x000fce0000410000 */
[----:B------:R-:W2:Y:S01]  /*24b0*/  MUFU.EX2 R15, R15 ;  /* 0x0000000f000f7308 */ /* 0x000ea20000000800 */
[----:B------:R-:W-:-:S07]  /*24c0*/  FMUL.FTZ R13, R9, R58 ;  /* 0x0000003a090d7220 */ /* 0x000fce0000410000 */
[----:B------:R-:W3:Y:S01]  /*24d0*/  MUFU.EX2 R16, R16 ;  /* 0x0000001000107308 */ /* 0x000ee20000000800 */
[----:B0-----:R-:W-:Y:S01]  /*24e0*/  FSEL R90, R14, 1, !P5 ;  /* 0x3f8000000e5a7808 */ /* 0x001fe20006800000 */
[----:B------:R-:W-:-:S06]  /*24f0*/  FMUL.FTZ R14, R9, R59 ;  /* 0x0000003b090e7220 */ /* 0x000fcc0000410000 */
[----:B------:R-:W0:Y:S01]  /*2500*/  MUFU.EX2 R18, R18 ;  /* 0x0000001200127308 */ /* 0x000e220000000800 */
[----:B-1----:R-:W-:Y:S01]  /*2510*/  FSEL R7, R7, 1, !P6 ;  /* 0x3f80000007077808 */ /* 0x002fe20007000000 */
[----:B------:R-:W-:Y:S01]  /*2520*/  FFMA.FTZ R9, R88, R90, R61 ;  /* 0x0000005a58097223 */ /* 0x000fe2000001003d */
[----:B--2---:R-:W-:-:S05]  /*2530*/  FSEL R92, R15, 1, !P0 ;  /* 0x3f8000000f5c7808 */ /* 0x004fca0004000000 */
[----:B------:R-:W1:Y:S01]  /*2540*/  MUFU.EX2 R12, R12 ;  /* 0x0000000c000c7308 */ /* 0x000e620000000800 */
[----:B------:R-:W-:Y:S01]  /*2550*/  FMUL.FTZ R15, R7, R90 ;  /* 0x0000005a070f7220 */ /* 0x000fe20000410000 */
[----:B---3--:R-:W-:-:S06]  /*2560*/  FSEL R94, R16, 1, !P1 ;  /* 0x3f800000105e7808 */ /* 0x008fcc0004800000 */
[----:B------:R-:W2:Y:S01]  /*2570*/  MUFU.EX2 R13, R13 ;  /* 0x0000000d000d7308 */ /* 0x000ea20000000800 */
[C---:B------:R-:W-:Y:S01]  /*2580*/  FFMA.FTZ R9, R92.reuse, R9, R63 ;  /* 0x000000095c097223 */ /* 0x040fe2000001003f */
[----:B------:R-:W-:Y:S01]  /*2590*/  FMUL.FTZ R15, R92, R15 ;  /* 0x0000000f5c0f7220 */ /* 0x000fe20000410000 */
[----:B0-----:R-:W-:-:S05]  /*25a0*/  FSEL R96, R18, 1, !P2 ;  /* 0x3f80000012607808 */ /* 0x001fca0005000000 */
[----:B------:R-:W0:Y:S01]  /*25b0*/  MUFU.EX2 R14, R14 ;  /* 0x0000000e000e7308 */ /* 0x000e220000000800 */
[C---:B------:R-:W-:Y:S01]  /*25c0*/  FFMA.FTZ R16, R94.reuse, R9, R65 ;  /* 0x000000095e107223 */ /* 0x040fe20000010041 */
[----:B------:R-:W-:Y:S01]  /*25d0*/  FMUL.FTZ R15, R94, R15 ;  /* 0x0000000f5e0f7220 */ /* 0x000fe20000410000 */
[----:B-1----:R-:W-:Y:S02]  /*25e0*/  FSEL R9, R12, 1, !P3 ;  /* 0x3f8000000c097808 */ /* 0x002fe40005800000 */
[C---:B------:R-:W-:Y:S01]  /*25f0*/  FFMA.FTZ R16, R96.reuse, R16, R75 ;  /* 0x0000001060107223 */ /* 0x040fe2000001004b */
[----:B------:R-:W-:Y:S01]  /*2600*/  FMUL.FTZ R12, R96, R15 ;  /* 0x0000000f600c7220 */ /* 0x000fe20000410000 */
[----:B------:R-:W-:Y:S02]  /*2610*/  ISETP.NE.AND P5, PT, R20, RZ, PT ;  /* 0x000000ff1400720c */ /* 0x000fe40003fa5270 */
[----:B--2---:R-:W-:Y:S01]  /*2620*/  FSEL R98, R13, 1, !P4 ;  /* 0x3f8000000d627808 */ /* 0x004fe20006000000 */
[C---:B------:R-:W-:Y:S01]  /*2630*/  FFMA.FTZ R16, R9.reuse, R16, R76 ;  /* 0x0000001009107223 */ /* 0x040fe2000001004c */
[----:B------:R-:W-:-:S03]  /*2640*/  FMUL.FTZ R13, R9, R12 ;  /* 0x0000000c090d7220 */ /* 0x000fc60000410000 */
[----:B------:R-:W-:Y:S01]  /*2650*/  FFMA.FTZ R16, R98, R16, R77 ;  /* 0x0000001062107223 */ /* 0x000fe2000001004d */
[----:B0-----:R-:W-:Y:S01]  /*2660*/  FSEL R79, R14, 1, !P5 ;  /* 0x3f8000000e4f7808 */ /* 0x001fe20006800000 */
[----:B------:R-:W-:-:S04]  /*2670*/  FMUL.FTZ R14, R98, R13 ;  /* 0x0000000d620e7220 */ /* 0x000fc80000410000 */
[C---:B------:R-:W-:Y:S01]  /*2680*/  FFMA.FTZ R15, R79.reuse, R16, R78 ;  /* 0x000000104f0f7223 */ /* 0x040fe2000001004e */
[----:B------:R-:W-:-:S04]  /*2690*/  FMUL.FTZ R14, R79, R14 ;  /* 0x0000000e4f0e7220 */ /* 0x000fc80000410000 */
[----:B------:R-:W0:Y:S04]  /*26a0*/  SHFL.UP PT, R12, R15, 0x1, RZ ;  /* 0x042000000f0c7989 */ /* 0x000e2800000e00ff */
[----:B------:R-:W1:Y:S01]  /*26b0*/  SHFL.UP PT, R13, R14, 0x1, RZ ;  /* 0x042000000e0d7989 */ /* 0x000e6200000e00ff */
[----:B------:R-:W-:Y:S02]  /*26c0*/  MOV R16, R69 ;  /* 0x0000004500107202 */ /* 0x000fe40000000f00 */
[----:B------:R-:W-:Y:S02]  /*26d0*/  MOV R18, R71 ;  /* 0x0000004700127202 */ /* 0x000fe40000000f00 */
[----:B------:R-:W-:Y:S02]  /*26e0*/  ISETP.GE.AND P6, PT, R28, 0x1, PT ;  /* 0x000000011c00780c */ /* 0x000fe40003fc6270 */
[----:B------:R-:W2:Y:S04]  /*26f0*/  LDG.E R16, desc[UR8][R16.64] ;  /* 0x0000000810107981 */ /* 0x000ea8000c1e1900 */
[----:B------:R3:W2:Y:S07]  /*2700*/  LDG.E R89, desc[UR8][R18.64] ;  /* 0x0000000812597981 */ /* 0x0006ae000c1e1900 */
        /* <DEDUP_REMOVED lines=21> */
[----:B-1----:R-:W-:Y:S01]  /*2860*/  @P6 FMUL.FTZ R14, R14, R13 ;  /* 0x0000000d0e0e6220 */ /* 0x002fe20000410000 */
[----:B------:R-:W-:Y:S01]  /*2870*/  ISETP.NE.AND P6, PT, R87, RZ, PT ;  /* 0x000000ff5700720c */ /* 0x000fe20003fc5270 */
[----:B------:R-:W-:Y:S01]  /*2880*/  HFMA2.MMA R13, -RZ, RZ, 0, 0 ;  /* 0x00000000ff0d7435 */ /* 0x000fe200000001ff */
[----:B------:R-:W-:-:S11]  /*2890*/  IMAD.MOV.U32 R12, RZ, RZ, 0x3f800000 ;  /* 0x3f800000ff0c7424 */ /* 0x000fd600078e00ff */
[----:B------:R-:W0:Y:S01]  /*28a0*/  @!P6 LDS.64 R12, [UR6+0x450] ;  /* 0x00045006ff0ce984 */ /* 0x000e220008000a00 */
[----:B------:R-:W-:-:S13]  /*28b0*/  ISETP.NE.AND P6, PT, R28, 0x1f, PT ;  /* 0x0000001f1c00780c */ /* 0x000fda0003fc5270 */
[----:B------:R-:W-:Y:S01]  /*28c0*/  @!P6 STS.64 [UR5+0x430], R14 ;  /* 0x0004300eff00e988 */ /* 0x000fe20008000a05 */
[----:B------:R-:W-:Y:S01]  /*28d0*/  BAR.SYNC.DEFER_BLOCKING 0x0 ;  /* 0x0000000000007b1d */ /* 0x000fe20000010000 */
[----:B------:R-:W-:-:S13]  /*28e0*/  ISETP.NE.AND P6, PT, R28, RZ, PT ;  /* 0x000000ff1c00720c */ /* 0x000fda0003fc5270 */
[----:B0-----:R-:W-:Y:S04]  /*28f0*/  @!P6 STS.64 [UR5+0x440], R12 ;  /* 0x0004400cff00e988 */ /* 0x001fe80008000a05 */
[----:B------:R-:W-:Y:S01]  /*2900*/  LDS.64 R20, [UR5+0x430] ;  /* 0x00043005ff147984 */ /* 0x000fe20008000a00 */
[----:B------:R-:W-:Y:S06]  /*2910*/  BAR.SYNC.DEFER_BLOCKING 0x0 ;  /* 0x0000000000007b1d */ /* 0x000fec0000010000 */
[----:B------:R-:W0:Y:S04]  /*2920*/  SHFL.UP PT, R95, R15, 0x1, RZ ;  /* 0x042000000f5f7989 */ /* 0x000e2800000e00ff */
[----:B------:R-:W1:Y:S04]  /*2930*/  SHFL.UP PT, R93, R14, 0x1, RZ ;  /* 0x042000000e5d7989 */ /* 0x000e6800000e00ff */
[----:B------:R-:W4:Y:S01]  /*2940*/  LDS R100, [UR5+0x444] ;  /* 0x00044405ff647984 */ /* 0x000f220008000800 */
[----:B0-----:R-:W-:Y:S01]  /*2950*/  @!P6 IMAD.MOV.U32 R95, RZ, RZ, R13 ;  /* 0x000000ffff5fe224 */ /* 0x001fe200078e000d */
[----:B-1----:R-:W-:-:S02]  /*2960*/  @!P6 MOV R93, R12 ;  /* 0x0000000c005de202 */ /* 0x002fc40000000f00 */
[----:B------:R-:W-:Y:S01]  /*2970*/  ISETP.NE.AND P6, PT, R81, RZ, PT ;  /* 0x000000ff5100720c */ /* 0x000fe20003fc5270 */
[C---:B------:R-:W-:Y:S01]  /*2980*/  FFMA.FTZ R21, R20.reuse, R13, R21 ;  /* 0x0000000d14157223 */ /* 0x040fe20000010015 */
[----:B------:R-:W-:-:S11]  /*2990*/  FMUL.FTZ R20, R20, R12 ;  /* 0x0000000c14147220 */ /* 0x000fd60000410000 */
[----:B----4-:R-:W-:Y:S01]  /*29a0*/  @P6 FFMA.FTZ R95, R100, R93, R95 ;  /* 0x0000005d645f6223 */ /* 0x010fe2000001005f */
[----:B------:R-:W-:-:S03]  /*29b0*/  ISETP.NE.AND P6, PT, R81, RZ, PT ;  /* 0x000000ff5100720c */ /* 0x000fc60003fc5270 */
[----:B------:R-:W-:-:S10]  /*29c0*/  FFMA.FTZ R7, R7, R95, R88 ;  /* 0x0000005f07077223 */ /* 0x000fd40000010058 */
[----:B------:R-:W-:Y:S01]  /*29d0*/  @!P6 MOV R12, R73 ;  /* 0x00000049000ce202 */ /* 0x000fe20000000f00 */
[----:B------:R-:W-:Y:S01]  /*29e0*/  @!P6 IMAD.MOV.U32 R13, RZ, RZ, R86 ;  /* 0x000000ffff0de224 */ /* 0x000fe200078e0056 */
[----:B------:R-:W-:Y:S04]  /*29f0*/  @!P6 STS.64 [UR6+0x450], R20 ;  /* 0x00045014ff00e988 */ /* 0x000fe80008000a06 */
[----:B------:R0:W-:Y:S01]  /*2a00*/  @!P6 STG.E.64 desc[UR8][R12.64], R20 ;  /* 0x000000140c00e986 */ /* 0x0001e2000c101b08 */
[----:B------:R-:W-:-:S04]  /*2a10*/  LEA R71, P6, R8, R71, 0x2 ;  /* 0x0000004708477211 */ /* 0x000fc800078c10ff */
[----:B---3--:R-:W-:Y:S02]  /*2a20*/  IADD3.X R19, R19, R82, RZ, P6, !PT ;  /* 0x0000005213137210 */ /* 0x008fe400037fe4ff */
[----:B------:R-:W-:-:S04]  /*2a30*/  LEA R69, P6, R6, R69, 0x2 ;  /* 0x0000004506457211 */ /* 0x000fc800078c10ff */
[----:B------:R-:W-:Y:S01]  /*2a40*/  IADD3.X R17, R17, R80, RZ, P6, !PT ;  /* 0x0000005011117210 */ /* 0x000fe200037fe4ff */
[----:B0-----:R-:W-:Y:S01]  /*2a50*/  FFMA.FTZ R13, R90, R7, R61 ;  /* 0x000000075a0d7223 */ /* 0x001fe2000001003d */
[----:B------:R-:W-:-:S03]  /*2a60*/  LEA R67, P6, R10, R67, 0x2 ;  /* 0x000000430a437211 */ /* 0x000fc600078c10ff */
[----:B------:R-:W-:Y:S01]  /*2a70*/  FFMA.FTZ R15, R92, R13, R63 ;  /* 0x0000000d5c0f7223 */ /* 0x000fe2000001003f */
[----:B------:R-:W-:Y:S01]  /*2a80*/  UIADD3 UR4, UR4, 0x1, URZ ;  /* 0x0000000104047890 */ /* 0x000fe2000fffe03f */
[----:B------:R-:W-:Y:S01]  /*2a90*/  IMAD.X R84, R84, 0x1, R11, P6 ;  /* 0x0000000154547824 */ /* 0x000fe200030e060b */
[----:B------:R-:W-:Y:S01]  /*2aa0*/  IADD3 R73, P6, R73, 0x8, RZ ;  /* 0x0000000849497810 */ /* 0x000fe20007fde0ff */
[----:B------:R-:W-:-:S03]  /*2ab0*/  FFMA.FTZ R21, R94, R15, R65 ;  /* 0x0000000f5e157223 */ /* 0x000fc60000010041 */
[----:B------:R-:W-:Y:S01]  /*2ac0*/  IADD3.X R86, RZ, R86, RZ, P6, !PT ;  /* 0x00000056ff567210 */ /* 0x000fe200037fe4ff */
[----:B------:R-:W-:Y:S01]  /*2ad0*/  FFMA.FTZ R93, R96, R21, R75 ;  /* 0x00000015605d7223 */ /* 0x000fe2000001004b */
[----:B------:R-:W-:-:S03]  /*2ae0*/  ISETP.LE.AND P6, PT, R83, UR4, PT ;  /* 0x0000000453007c0c */ /* 0x000fc6000bfc3270 */
[----:B------:R-:W-:-:S04]  /*2af0*/  FFMA.FTZ R9, R9, R93, R76 ;  /* 0x0000005d09097223 */ /* 0x000fc8000001004c */
[----:B------:R-:W-:Y:S01]  /*2b00*/  FFMA.FTZ R98, R98, R9, R77 ;  /* 0x0000000962627223 */ /* 0x000fe2000001004d */
[----:B--2---:R-:W-:Y:S01]  /*2b10*/  FMUL.FTZ R89, R16, R89 ;  /* 0x0000005910597220 */ /* 0x004fe20000410000 */
[----:B------:R-:W-:Y:S02]  /*2b20*/  UIADD3 UR6, UR6, 0x8, URZ ;  /* 0x0000000806067890 */ /* 0x000fe4000fffe03f */
[-C--:B------:R-:W-:Y:S01]  /*2b30*/  FFMA.FTZ R79, R79, R98.reuse, R78 ;  /* 0x000000624f4f7223 */ /* 0x080fe2000001004e */
        /* <DEDUP_REMOVED lines=9> */
.L_x_4568:
        /* <DEDUP_REMOVED lines=8> */
[----:B------:R-:W-:Y:S01]  /*2c50*/  STS [R51+0x4], R60 ;  /* 0x0000043c33007388 */ /* 0x000fe20000000800 */
[----:B0-----:R-:W-:-:S03]  /*2c60*/  IMAD R6, R10, UR11, RZ ;  /* 0x0000000b0a067c24 */ /* 0x001fc6000f8e02ff */
[----:B------:R-:W-:Y:S01]  /*2c70*/  STS [R51+0x8], R72 ;  /* 0x0000084833007388 */ /* 0x000fe20000000800 */
[----:B------:R-:W-:-:S03]  /*2c80*/  IMAD R11, R11, UR10, R6 ;  /* 0x0000000a0b0b7c24 */ /* 0x000fc6000f8e0206 */
[----:B------:R-:W-:Y:S01]  /*2c90*/  STS [R51+0xc], R62 ;  /* 0x00000c3e33007388 */ /* 0x000fe20000000800 */
[----:B------:R-:W-:-:S03]  /*2ca0*/  IMAD.WIDE.U32 R6, R10, UR10, RZ ;  /* 0x0000000a0a067c25 */ /* 0x000fc6000f8e00ff */
[----:B------:R-:W-:Y:S01]  /*2cb0*/  STS [R51+0x10], R70 ;  /* 0x0000104633007388 */ /* 0x000fe20000000800 */
[----:B-1----:R-:W-:-:S03]  /*2cc0*/  @!P0 IMAD R8, R29, -0x100, R8 ;  /* 0xffffff001d088824 */ /* 0x002fc600078e0208 */
[----:B------:R-:W-:Y:S04]  /*2cd0*/  STS [R51+0x14], R64 ;  /* 0x0000144033007388 */ /* 0x000fe80000000800 */
[----:B------:R-:W-:Y:S04]  /*2ce0*/  STS [R51+0x18], R66 ;  /* 0x0000184233007388 */ /* 0x000fe80000000800 */
[----:B------:R0:W-:Y:S01]  /*2cf0*/  STS [R51+0x1c], R68 ;  /* 0x00001c4433007388 */ /* 0x0001e20000000800 */
[----:B------:R-:W-:-:S03]  /*2d00*/  NOP ;  /* 0x0000000000007918 */ /* 0x000fc60000000000 */
[----:B------:R-:W-:Y:S01]  /*2d10*/  LDS R15, [R44+0x80] ;  /* 0x000080002c0f7984 */ /* 0x000fe20000000800 */
[----:B0-----:R-:W-:-:S03]  /*2d20*/  IADD3 R51, R7, R11, RZ ;  /* 0x0000000b07337210 */ /* 0x001fc60007ffe0ff */
        /* <DEDUP_REMOVED lines=26> */
.L_x_4571:
[----:B------:R-:W-:Y:S05]  /*2ed0*/  BSYNC B0 ;  /* 0x0000000000007941 */ /* 0x000fea0003800000 */
.L_x_4570:
        /* <DEDUP_REMOVED lines=12> */
[-C--:B------:R-:W-:Y:S01]  /*2fa0*/  ISETP.GE.AND P5, PT, R42, R12.reuse, PT ;  /* 0x0000000c2a00720c */ /* 0x080fe20003fa6270 */
[----:B------:R-:W-:Y:S01]  /*2fb0*/  VIADD R29, R29, 0x1 ;  /* 0x000000011d1d7836 */ /* 0x000fe20000000000 */
[----:B------:R-:W-:-:S02]  /*2fc0*/  ISETP.GE.AND P6, PT, R43, R12, PT ;  /* 0x0000000c2b00720c */ /* 0x000fc40003fc6270 */
[----:B------:R-:W-:Y:S01]  /*2fd0*/  ISETP.GE.AND P1, PT, R38, R12, PT ;  /* 0x0000000c2600720c */ /* 0x000fe20003f26270 */
[----:B0-----:R-:W-:Y:S01]  /*2fe0*/  IMAD.WIDE R6, R26, 0x4, R10 ;  /* 0x000000041a067825 */ /* 0x001fe200078e020a */
[----:B------:R-:W-:-:S04]  /*2ff0*/  IADD3 R11, P0, R13, R8, RZ ;  /* 0x000000080d0b7210 */ /* 0x000fc80007f1e0ff */
[----:B------:R-:W-:Y:S02]  /*3000*/  IADD3.X R8, R51, R14, R9, P0, !PT ;  /* 0x0000000e33087210 */ /* 0x000fe400007fe409 */
[----:B------:R-:W-:Y:S02]  /*3010*/  LEA R6, P2, R11, R6, 0x2 ;  /* 0x000000060b067211 */ /* 0x000fe400078410ff */
[-C--:B------:R-:W-:Y:S02]  /*3020*/  ISETP.GE.AND P0, PT, R37, R12.reuse, PT ;  /* 0x0000000c2500720c */ /* 0x080fe40003f06270 */
[----:B------:R-:W-:Y:S02]  /*3030*/  LEA.HI.X R7, R11, R7, R8, 0x2, P2 ;  /* 0x000000070b077211 */ /* 0x000fe400010f1408 */
[----:B------:R-:W-:-:S03]  /*3040*/  ISETP.GE.AND P2, PT, R39, R12, PT ;  /* 0x0000000c2700720c */ /* 0x000fc60003f46270 */
[----:B------:R0:W-:Y:S04]  /*3050*/  @!P3 STG.E desc[UR8][R6.64+0x200], R47 ;  /* 0x0002002f0600b986 */ /* 0x0001e8000c101908 */
        /* <DEDUP_REMOVED lines=13> */
.L_x_4573:
        /* <DEDUP_REMOVED lines=13> */
.L_x_5288:


//--------------------- .text._Z25selective_scan_fwd_kernelI32Selective_Scan_fwd_kernel_traitsILi32ELi8ELi1ELb0ELb0ELb0ELb1EffEEv13SSMParamsBase --------------------------
	.section	.text._Z25selective_scan_fwd_kernelI32Selective_Scan_fwd_kernel_traitsILi32ELi8ELi1ELb0ELb0ELb0ELb1EffEEv13SSMParamsBase,"ax",@progbits
	.align	128
        .global         _Z25selective_scan_fwd_kernelI32Selective_Scan_fwd_kernel_traitsILi32ELi8ELi1ELb0ELb0ELb0ELb1EffEEv13SSMParamsBase
        .type           _Z25selective_scan_fwd_kernelI32Selective_Scan_fwd_kernel_traitsILi32ELi8ELi1ELb0ELb0ELb0ELb1EffEEv13SSMParamsBase,@function
        .size           _Z25selective_scan_fwd_kernelI32Selective_Scan_fwd_kernel_traitsILi32ELi8ELi1ELb0ELb0ELb0ELb1EffEEv13SSMParamsBase,(.L_x_5289 - _Z25selective_scan_fwd_kernelI32Selective_Scan_fwd_kernel_traitsILi32ELi8ELi1ELb0ELb0ELb0ELb1EffEEv13SSMParamsBase)
        .other          _Z25selective_scan_fwd_kernelI32Selective_Scan_fwd_kernel_traitsILi32ELi8ELi1ELb0ELb0ELb0ELb1EffEEv13SSMParamsBase,@"STO_CUDA_ENTRY STV_DEFAULT"
_Z25selective_scan_fwd_kernelI32Selective_Scan_fwd_kernel_traitsILi32ELi8ELi1ELb0ELb0ELb0ELb1EffEEv13SSMParamsBase:
.text._Z25selective_scan_fwd_kernelI32Selective_Scan_fwd_kernel_traitsILi32ELi8ELi1ELb0ELb0ELb0ELb1EffEEv13SSMParamsBase:
        /* <DEDUP_REMOVED lines=41> */
[C---:B0-----:R-:W-:Y:S01]  /*0290*/  IMAD.SHL.U32 R36, R87.reuse, 0x8, RZ ;  /* 0x0000000857247824 */ /* 0x041fe200078e00ff */
[----:B------:R-:W-:Y:S01]  /*02a0*/  LOP3.LUT R25, R87, 0x1f, RZ, 0xc0, !PT ;  /* 0x0000001f57197812 */ /* 0x000fe200078ec0ff */
[----:B---3--:R-:W-:-:S03]  /*02b0*/  IMAD.WIDE.U32 R2, R10, UR10, R2 ;  /* 0x0000000a0a027c25 */ /* 0x008fc6000f8e0002 */
[----:B------:R-:W-:Y:S01]  /*02c0*/  LOP3.LUT R26, R25, 0xffffff00, R36, 0xf8, !PT ;  /* 0xffffff00191a7812 */ /* 0x000fe200078ef824 */
[----:B------:R-:W-:Y:S01]  /*02d0*/  IMAD R6, R10, UR11, RZ ;  /* 0x0000000b0a067c24 */ /* 0x000fe2000f8e02ff */
[C---:B------:R-:W-:Y:S01]  /*02e0*/  IADD3 R30, R36.reuse, 0x1, RZ ;  /* 0x00000001241e7810 */ /* 0x040fe20007ffe0ff */
[----:B------:R-:W-:Y:S01]  /*02f0*/  VIADD R31, R36, 0x2 ;  /* 0x00000002241f7836 */ /* 0x000fe20000000000 */
[----:B------:R-:W-:Y:S01]  /*0300*/  SHF.R.S32.HI R27, RZ, 0x1f, R26 ;  /* 0x0000001fff1b7819 */ /* 0x000fe2000001141a */
[----:B----4-:R-:W-:Y:S01]  /*0310*/  IMAD R8, R12, UR11, RZ ;  /* 0x0000000b0c087c24 */ /* 0x010fe2000f8e02ff */
[----:B------:R-:W-:Y:S01]  /*0320*/  IADD3 R32, R36, 0x3, RZ ;  /* 0x0000000324207810 */ /* 0x000fe20007ffe0ff */
        /* <DEDUP_REMOVED lines=10> */
[C---:B------:R-:W-:Y:S02]  /*03d0*/  LEA R4, P0, R6.reuse, UR4, 0x2 ;  /* 0x0000000406047c11 */ /* 0x040fe4000f8010ff */
[C---:B------:R-:W-:Y:S02]  /*03e0*/  LEA R12, P1, R57.reuse, UR6, 0x2 ;  /* 0x00000006390c7c11 */ /* 0x040fe4000f8210ff */
[----:B------:R-:W-:Y:S02]  /*03f0*/  LEA.HI.X R5, R6, UR5, R3, 0x2, P0 ;  /* 0x0000000506057c11 */ /* 0x000fe400080f1403 */
[----:B------:R-:W-:Y:S02]  /*0400*/  LEA.HI.X R57, R57, UR7, R2, 0x2, P1 ;  /* 0x0000000739397c11 */ /* 0x000fe400088f1402 */
[----:B------:R-:W-:-:S02]  /*0410*/  IADD3 R36, R36, 0x7, RZ ;  /* 0x0000000724247810 */ /* 0x000fc40007ffe0ff */
[C---:B------:R-:W-:Y:S02]  /*0420*/  LOP3.LUT R14, R26.reuse, 0x20, RZ, 0xfc, !PT ;  /* 0x000000201a0e7812 */ /* 0x040fe400078efcff */
[C---:B------:R-:W-:Y:S02]  /*0430*/  LOP3.LUT R37, R26.reuse, 0x40, RZ, 0xfc, !PT ;  /* 0x000000401a257812 */ /* 0x040fe400078efcff */
[C---:B------:R-:W-:Y:S02]  /*0440*/  LOP3.LUT R38, R26.reuse, 0x60, RZ, 0xfc, !PT ;  /* 0x000000601a267812 */ /* 0x040fe400078efcff */
[C---:B------:R-:W-:Y:S02]  /*0450*/  LOP3.LUT R39, R26.reuse, 0x80, RZ, 0xfc, !PT ;  /* 0x000000801a277812 */ /* 0x040fe400078efcff */
[C---:B------:R-:W-:Y:S02]  /*0460*/  LOP3.LUT R40, R26.reuse, 0xa0, RZ, 0xfc, !PT ;  /* 0x000000a01a287812 */ /* 0x040fe400078efcff */
[----:B------:R-:W-:-:S02]  /*0470*/  LOP3.LUT R41, R26, 0xc0, RZ, 0xfc, !PT ;  /* 0x000000c01a297812 */ /* 0x000fc400078efcff */
[----:B--2---:R-:W-:-:S07]  /*0480*/  LOP3.LUT R42, R26, 0xe0, RZ, 0xfc, !PT ;  /* 0x000000e01a2a7812 */ /* 0x004fce00078efcff */
.L_x_4596:
[----:B------:R-:W0:Y:S01]  /*0490*/  LDC R2, c[0x0][0x218] ;  /* 0x00008600ff027b82 */ /* 0x000e220000000800 */
[----:B-1----:R-:W-:Y:S01]  /*04a0*/  CS2R R6, SRZ ;  /* 0x0000000000067805 */ /* 0x002fe2000001ff00 */
[----:B0-----:R-:W-:Y:S01]  /*04b0*/  IMAD R21, R29, -0x100, R2 ;  /* 0xffffff001d157824 */ /* 0x001fe200078e0202 */
[----:B------:R-:W-:-:S04]  /*04c0*/  CS2R R2, SRZ ;  /* 0x0000000000027805 */ /* 0x000fc8000001ff00 */
[-C--:B------:R-:W-:Y:S01]  /*04d0*/  ISETP.GE.AND P0, PT, R26, R21.reuse, PT ;  /* 0x000000151a00720c */ /* 0x080fe20003f06270 */
[----:B------:R-:W-:Y:S01]  /*04e0*/  BAR.SYNC.DEFER_BLOCKING 0x0 ;  /* 0x0000000000007b1d */ /* 0x000fe20000010000 */
[-C--:B------:R-:W-:Y:S02]  /*04f0*/  ISETP.GE.AND P1, PT, R14, R21.reuse, PT ;  /* 0x000000150e00720c */ /* 0x080fe40003f26270 */
[-C--:B------:R-:W-:Y:S02]  /*0500*/  ISETP.GE.AND P2, PT, R37, R21.reuse, PT ;  /* 0x000000152500720c */ /* 0x080fe40003f46270 */
[----:B------:R-:W-:Y:S02]  /*0510*/  ISETP.GE.AND P3, PT, R38, R21, PT ;  /* 0x000000152600720c */ /* 0x000fe40003f66270 */
[----:B------:R-:W-:Y:S02]  /*0520*/  CS2R R8, SRZ ;  /* 0x0000000000087805 */ /* 0x000fe4000001ff00 */
        /* <DEDUP_REMOVED lines=14> */
[C---:B------:R-:W-:Y:S01]  /*0610*/  VIADD R13, R28.reuse, 0x20 ;  /* 0x000000201c0d7836 */ /* 0x040fe20000000000 */
[----:B------:R-:W-:Y:S01]  /*0620*/  UMOV UR4, 0x400 ;  /* 0x0000040000047882 */ /* 0x000fe20000000000 */
        /* <DEDUP_REMOVED lines=8> */
[----:B------:R-:W-:-:S02]  /*06b0*/  ISETP.GE.AND P6, PT, R14, R21, PT ;  /* 0x000000150e00720c */ /* 0x000fc40003fc6270 */
[-C--:B------:R-:W-:Y:S01]  /*06c0*/  ISETP.GE.AND P5, PT, R26, R21.reuse, PT ;  /* 0x000000151a00720c */ /* 0x080fe20003fa6270 */
[----:B------:R-:W1:Y:S01]  /*06d0*/  LDC R14, c[0x0][0x21c] ;  /* 0x00008700ff0e7b82 */ /* 0x000e620000000800 */
[-C--:B------:R-:W-:Y:S02]  /*06e0*/  ISETP.GE.AND P4, PT, R37, R21.reuse, PT ;  /* 0x000000152500720c */ /* 0x080fe40003f86270 */
[-C--:B------:R-:W-:Y:S01]  /*06f0*/  ISETP.GE.AND P3, PT, R38, R21.reuse, PT ;  /* 0x000000152600720c */ /* 0x080fe20003f66270 */
[----:B0-----:R-:W-:Y:S01]  /*0700*/  ULEA UR5, UR5, UR4, 0x18 ;  /* 0x0000000405057291 */ /* 0x001fe2000f8ec03f */
[-C--:B------:R-:W-:Y:S02]  /*0710*/  ISETP.GE.AND P2, PT, R39, R21.reuse, PT ;  /* 0x000000152700720c */ /* 0x080fe40003f46270 */
[-C--:B------:R-:W-:Y:S02]  /*0720*/  ISETP.GE.AND P1, PT, R40, R21.reuse, PT ;  /* 0x000000152800720c */ /* 0x080fe40003f26270 */
[----:B------:R-:W-:-:S02]  /*0730*/  ISETP.GE.AND P0, PT, R41, R21, PT ;  /* 0x000000152900720c */ /* 0x000fc40003f06270 */
[----:B------:R-:W-:Y:S01]  /*0740*/  LEA R44, R13, UR5, 0x2 ;  /* 0x000000050d2c7c11 */ /* 0x000fe2000f8e10ff */
[C---:B------:R-:W-:Y:S01]  /*0750*/  VIADD R13, R28.reuse, 0x80 ;  /* 0x000000801c0d7836 */ /* 0x040fe20000000000 */
[----:B------:R-:W-:Y:S02]  /*0760*/  LEA R43, R43, UR5, 0x2 ;  /* 0x000000052b2b7c11 */ /* 0x000fe4000f8e10ff */
[----:B------:R-:W-:Y:S02]  /*0770*/  LEA R45, R15, UR5, 0x2 ;  /* 0x000000050f2d7c11 */ /* 0x000fe4000f8e10ff */
        /* <DEDUP_REMOVED lines=9> */
[----:B------:R-:W-:Y:S01]  /*0810*/  LEA R50, R19, UR5, 0x2 ;  /* 0x0000000513327c11 */ /* 0x000fe2000f8e10ff */
[----:B--2---:R0:W-:Y:S04]  /*0820*/  STS [R43], R2 ;  /* 0x000000022b007388 */ /* 0x0041e80000000800 */
[----:B---3--:R2:W-:Y:S04]  /*0830*/  STS [R44+0x80], R3 ;  /* 0x000080032c007388 */ /* 0x0085e80000000800 */
[----:B----4-:R-:W-:Y:S01]  /*0840*/  STS [R45+0x100], R6 ;  /* 0x000100062d007388 */ /* 0x010fe20000000800 */
[----:B0-----:R-:W-:-:S03]  /*0850*/  SHF.L.U32 R2, R28, 0x3, RZ ;  /* 0x000000031c027819 */ /* 0x001fc600000006ff */
[----:B------:R0:W-:Y:S01]  /*0860*/  STS [R46+0x180], R7 ;  /* 0x000180072e007388 */ /* 0x0001e20000000800 */
[----:B------:R-:W-:Y:S01]  /*0870*/  LEA.HI.SX32 R51, R2, R2, 0x1b ;  /* 0x0000000202337211 */ /* 0x000fe200078fdaff */
[----:B--2---:R-:W-:Y:S02]  /*0880*/  IMAD.MOV.U32 R3, RZ, RZ, R57 ;  /* 0x000000ffff037224 */ /* 0x004fe400078e0039 */
[----:B------:R-:W-:Y:S01]  /*0890*/  STS [R47+0x200], R8 ;  /* 0x000200082f007388 */ /* 0x000fe20000000800 */
[----:B------:R-:W-:Y:S02]  /*08a0*/  MOV R2, R12 ;  /* 0x0000000c00027202 */ /* 0x000fe40000000f00 */
[----:B------:R-:W-:Y:S01]  /*08b0*/  LEA R51, R51, UR5, 0x2 ;  /* 0x0000000533337c11 */ /* 0x000fe2000f8e10ff */
[----:B------:R2:W-:Y:S01]  /*08c0*/  STS [R48+0x280], R9 ;  /* 0x0002800930007388 */ /* 0x0005e20000000800 */
[----:B0-----:R-:W-:-:S03]  /*08d0*/  CS2R R6, SRZ ;  /* 0x0000000000067805 */ /* 0x001fc6000001ff00 */
        /* <DEDUP_REMOVED lines=12> */
[----:B--2---:R-:W-:-:S02]  /*09a0*/  CS2R R8, SRZ ;  /* 0x0000000000087805 */ /* 0x004fc4000001ff00 */
[----:B0-----:R-:W-:Y:S02]  /*09b0*/  CS2R R10, SRZ ;  /* 0x00000000000a7805 */ /* 0x001fe4000001ff00 */
        /* <DEDUP_REMOVED lines=13> */
[----:B-1----:R-:W-:Y:S01]  /*0a90*/  ISETP.GE.AND P6, PT, R14, 0x1, PT ;  /* 0x000000010e00780c */ /* 0x002fe20003fc6270 */
[----:B---3--:R-:W-:Y:S04]  /*0aa0*/  STS [R43], R6 ;  /* 0x000000062b007388 */ /* 0x008fe80000000800 */
[----:B--2---:R-:W-:Y:S04]  /*0ab0*/  STS [R44+0x80], R7 ;  /* 0x000080072c007388 */ /* 0x004fe80000000800 */
        /* <DEDUP_REMOVED lines=15> */
[--C-:B0----5:R-:W-:Y:S01]  /*0bb0*/  FADD.FTZ R53, R53, R24.reuse ;  /* 0x0000001835357221 */ /* 0x121fe20000010000 */
[----:B-1----:R-:W-:-:S04]  /*0bc0*/  FADD.FTZ R55, R55, R24 ;  /* 0x0000001837377221 */ /* 0x002fc80000010000 */
        /* <DEDUP_REMOVED lines=45> */
.L_x_4575:
[----:B------:R-:W-:Y:S05]  /*0ea0*/  BSYNC B0 ;  /* 0x0000000000007941 */ /* 0x000fea0003800000 */
.L_x_4574:
[----:B------:R-:W-:Y:S01]  /*0eb0*/  BSSY B0, `(.L_x_4576) ;  /* 0x0000024000007945 */ /* 0x000fe20003800000 */
[----:B------:R-:W-:Y:S01]  /*0ec0*/  FSETP.GTU.FTZ.AND P0, PT, R65, 20, PT ;  /* 0x41a000004100780b */ /* 0x000fe20003f1c000 */
[----:B------:R-:W-:Y:S01]  /*0ed0*/  FADD.FTZ R67, R67, R24 ;  /* 0x0000001843437221 */ /* 0x000fe20000010000 */
        /* <DEDUP_REMOVED lines=33> */
.L_x_4577:
[----:B------:R-:W-:Y:S05]  /*10f0*/  BSYNC B0 ;  /* 0x0000000000007941 */ /* 0x000fea0003800000 */
.L_x_4576:
        /* <DEDUP_REMOVED lines=47> */
.L_x_4579:
[----:B------:R-:W-:Y:S05]  /*13f0*/  BSYNC B0 ;  /* 0x0000000000007941 */ /* 0x000fea0003800000 */
.L_x_4578:
        /* <DEDUP_REMOVED lines=33> */
.L_x_4581:
[----:B------:R-:W-:Y:S05]  /*1610*/  BSYNC B0 ;  /* 0x0000000000007941 */ /* 0x000fea0003800000 */
.L_x_4580:
        /* <DEDUP_REMOVED lines=33> */
.L_x_4583:
[----:B------:R-:W-:Y:S05]  /*1830*/  BSYNC B0 ;  /* 0x0000000000007941 */ /* 0x000fea0003800000 */
.L_x_4582:
        /* <DEDUP_REMOVED lines=33> */
.L_x_4585:
[----:B------:R-:W-:Y:S05]  /*1a50*/  BSYNC B0 ;  /* 0x0000000000007941 */ /* 0x000fea0003800000 */
.L_x_4584:
        /* <DEDUP_REMOVED lines=33> */
.L_x_4587:
[----:B------:R-:W-:Y:S05]  /*1c70*/  BSYNC B0 ;  /* 0x0000000000007941 */ /* 0x000fea0003800000 */
.L_x_4586:
        /* <DEDUP_REMOVED lines=33> */
.L_x_4589:
[----:B------:R-:W-:Y:S05]  /*1e90*/  BSYNC B0 ;  /* 0x0000000000007941 */ /* 0x000fea0003800000 */
.L_x_4588:
        /* <DEDUP_REMOVED lines=12> */
[----:B------:R-:W-:Y:S01]  /*1f60*/  ISETP.GE.U32.AND P6, PT, R30, R21, PT ;  /* 0x000000151e00720c */ /* 0x000fe20003fc6070 */
[----:B------:R-:W-:Y:S01]  /*1f70*/  FMUL.FTZ R74, R74, R61 ;  /* 0x0000003d4a4a7220 */ /* 0x000fe20000410000 */
[----:B------:R-:W-:Y:S01]  /*1f80*/  ISETP.EQ.OR P5, PT, R29, RZ, P5 ;  /* 0x000000ff1d00720c */ /* 0x000fe20002fa2670 */
[----:B------:R-:W-:Y:S01]  /*1f90*/  FMUL.FTZ R70, R70, R57 ;  /* 0x0000003946467220 */ /* 0x000fe20000410000 */
[----:B------:R-:W-:Y:S01]  /*1fa0*/  FMUL.FTZ R20, R20, R53 ;  /* 0x0000003514147220 */ /* 0x000fe20000410000 */
[----:B------:R-:W-:Y:S01]  /*1fb0*/  FMUL.FTZ R72, R72, R59 ;  /* 0x0000003b48487220 */ /* 0x000fe20000410000 */
[----:B------:R-:W-:Y:S01]  /*1fc0*/  FMUL.FTZ R76, R76, R63 ;  /* 0x0000003f4c4c7220 */ /* 0x000fe20000410000 */
[----:B------:R-:W3:Y:S01]  /*1fd0*/  LDC R15, c[0x0][0x224] ;  /* 0x00008900ff0f7b82 */ /* 0x000ee20000000800 */
[----:B------:R-:W-:-:S02]  /*1fe0*/  P2R R92, PR, RZ, 0x40 ;  /* 0x00000040ff5c7803 */ /* 0x000fc40000000000 */
[----:B------:R-:W-:Y:S02]  /*1ff0*/  FSEL R68, R68, RZ, !P6 ;  /* 0x000000ff44447208 */ /* 0x000fe40007000000 */
[----:B------:R-:W-:Y:S02]  /*2000*/  P2R R93, PR, RZ, 0x20 ;  /* 0x00000020ff5d7803 */ /* 0x000fe40000000000 */
[-C--:B------:R-:W-:Y:S01]  /*2010*/  ISETP.GE.U32.AND P3, PT, R34, R21.reuse, PT ;  /* 0x000000152200720c */ /* 0x080fe20003f66070 */
[----:B------:R-:W4:Y:S01]  /*2020*/  LDC.64 R12, c[0x0][0x310] ;  /* 0x0000c400ff0c7b82 */ /* 0x000f220000000a00 */
[-C--:B------:R-:W-:Y:S02]  /*2030*/  ISETP.GE.U32.AND P4, PT, R35, R21.reuse, PT ;  /* 0x000000152300720c */ /* 0x080fe40003f86070 */
[----:B------:R-:W-:Y:S02]  /*2040*/  ISETP.GE.U32.AND P5, PT, R36, R21, PT ;  /* 0x000000152400720c */ /* 0x000fe40003fa6070 */
[----:B------:R-:W-:Y:S01]  /*2050*/  FSEL R76, R76, RZ, !P3 ;  /* 0x000000ff4c4c7208 */ /* 0x000fe20005800000 */
[----:B0-----:R-:W-:-:S02]  /*2060*/  IMAD R75, R0, UR5, R17 ;  /* 0x00000005004b7c24 */ /* 0x001fc4000f8e0211 */
[----:B------:R-:W0:Y:S01]  /*2070*/  LDC.64 R8, c[0x0][0x2e0] ;  /* 0x0000b800ff087b82 */ /* 0x000e220000000a00 */
[----:B-1----:R-:W-:Y:S02]  /*2080*/  IMAD R6, R7, UR10, R0 ;  /* 0x0000000a07067c24 */ /* 0x002fe4000f8e0200 */
[----:B------:R-:W-:-:S04]  /*2090*/  IMAD.WIDE.U32 R18, R0, UR12, RZ ;  /* 0x0000000c00127c25 */ /* 0x000fc8000f8e00ff */
[----:B------:R-:W-:Y:S01]  /*20a0*/  IMAD R79, R0, UR13, R71 ;  /* 0x0000000d004f7c24 */ /* 0x000fe2000f8e0247 */
[----:B------:R-:W1:Y:S01]  /*20b0*/  LDC.64 R10, c[0x0][0x2d8] ;  /* 0x0000b600ff0a7b82 */ /* 0x000e620000000a00 */
[----:B---3--:R-:W-:-:S03]  /*20c0*/  IMAD R15, R6, R15, RZ ;  /* 0x0000000f060f7224 */ /* 0x008fc600078e02ff */
[----:B------:R-:W-:Y:S01]  /*20d0*/  IADD3 R19, R19, R79, RZ ;  /* 0x0000004f13137210 */ /* 0x000fe20007ffe0ff */
[----:B------:R-:W-:-:S03]  /*20e0*/  IMAD R15, R15, R14, RZ ;  /* 0x0000000e0f0f7224 */ /* 0x000fc600078e02ff */
[----:B------:R-:W3:Y:S01]  /*20f0*/  LDC.64 R6, c[0x0][0x2d0] ;  /* 0x0000b400ff067b82 */ /* 0x000ee20000000a00 */
[----:B----4-:R-:W-:-:S04]  /*2100*/  IMAD.WIDE R12, R15, 0x8, R12 ;  /* 0x000000080f0c7825 */ /* 0x010fc800078e020c */
[----:B------:R-:W-:-:S03]  /*2110*/  IMAD R15, R29, R14, RZ ;  /* 0x0000000e1d0f7224 */ /* 0x000fc600078e02ff */
[----:B------:R-:W4:Y:S01]  /*2120*/  LDC R91, c[0x0][0x21c] ;  /* 0x00008700ff5b7b82 */ /* 0x000f220000000800 */
[----:B------:R-:W-:-:S04]  /*2130*/  IMAD.WIDE R12, R15, 0x8, R12 ;  /* 0x000000080f0c7825 */ /* 0x000fc800078e020c */
[----:B------:R-:W-:Y:S01]  /*2140*/  IMAD.WIDE.U32 R14, R0, UR4, RZ ;  /* 0x00000004000e7c25 */ /* 0x000fe2000f8e00ff */
[----:B------:R-:W-:Y:S01]  /*2150*/  ULDC.64 UR4, c[0x0][0x268] ;  /* 0x00009a0000047ab9 */ /* 0x000fe20000000a00 */
[----:B------:R-:W-:Y:S02]  /*2160*/  MOV R84, R13 ;  /* 0x0000000d00547202 */ /* 0x000fe40000000f00 */
[----:B------:R-:W-:Y:S01]  /*2170*/  IMAD R69, R22, UR4, RZ ;  /* 0x0000000416457c24 */ /* 0x000fe2000f8e02ff */
[----:B------:R-:W-:Y:S01]  /*2180*/  IADD3 R82, R15, R75, RZ ;  /* 0x0000004b0f527210 */ /* 0x000fe20007ffe0ff */
[----:B------:R-:W-:Y:S01]  /*2190*/  IMAD.WIDE.U32 R16, R0, UR4, RZ ;  /* 0x0000000400107c25 */ /* 0x000fe2000f8e00ff */
[----:B-1----:R-:W-:Y:S01]  /*21a0*/  LEA R73, P2, R18, R10, 0x2 ;  /* 0x0000000a12497211 */ /* 0x002fe200078410ff */
[----:B------:R-:W-:Y:S01]  /*21b0*/  UMOV UR4, URZ ;  /* 0x0000003f00047c82 */ /* 0x000fe20008000000 */
[----:B------:R-:W-:Y:S01]  /*21c0*/  MOV R75, R12 ;  /* 0x0000000c004b7202 */ /* 0x000fe20000000f00 */
[----:B------:R-:W-:Y:S01]  /*21d0*/  IMAD R77, R0, UR5, R69 ;  /* 0x00000005004d7c24 */ /* 0x000fe2000f8e0245 */
[----:B---3--:R-:W-:Y:S01]  /*21e0*/  LEA R69, P0, R14, R6, 0x2 ;  /* 0x000000060e457211 */ /* 0x008fe200078010ff */
[----:B--2---:R-:W-:Y:S01]  /*21f0*/  IMAD.SHL.U32 R12, R87, 0x8, RZ ;  /* 0x00000008570c7824 */ /* 0x004fe200078e00ff */
[----:B0-----:R-:W-:Y:S01]  /*2200*/  LEA R71, P1, R16, R8, 0x2 ;  /* 0x0000000810477211 */ /* 0x001fe200078210ff */
[----:B------:R-:W-:Y:S01]  /*2210*/  IMAD.IADD R17, R17, 0x1, R77 ;  /* 0x0000000111117824 */ /* 0x000fe200078e024d */
[----:B------:R-:W-:Y:S01]  /*2220*/  LEA.HI.X R82, R14, R7, R82, 0x2, P0 ;  /* 0x000000070e527211 */ /* 0x000fe200000f1452 */
[----:B------:R-:W-:Y:S01]  /*2230*/  FMUL.FTZ R77, R78, R65 ;  /* 0x000000414e4d7220 */ /* 0x000fe20000410000 */
[----:B------:R-:W-:Y:S01]  /*2240*/  LEA.HI.X R19, R18, R11, R19, 0x2, P2 ;  /* 0x0000000b12137211 */ /* 0x000fe200010f1413 */
[----:B------:R-:W0:Y:S01]  /*2250*/  LDC.64 R6, c[0x0][0x250] ;  /* 0x00009400ff067b82 */ /* 0x000e220000000a00 */
[----:B------:R-:W-:Y:S01]  /*2260*/  LEA.HI.X R17, R16, R9, R17, 0x2, P1 ;  /* 0x0000000910117211 */ /* 0x000fe200008f1411 */
[----:B------:R-:W-:Y:S01]  /*2270*/  FMUL.FTZ R78, R80, R67 ;  /* 0x00000043504e7220 */ /* 0x000fe20000410000 */
[----:B------:R-:W-:-:S02]  /*2280*/  ISETP.GE.U32.AND P0, PT, R31, R21, PT ;  /* 0x000000151f00720c */ /* 0x000fc40003f06070 */
[-C--:B------:R-:W-:Y:S02]  /*2290*/  ISETP.GE.U32.AND P1, PT, R32, R21.reuse, PT ;  /* 0x000000152000720c */ /* 0x080fe40003f26070 */
[-C--:B------:R-:W-:Y:S01]  /*22a0*/  ISETP.GE.U32.AND P2, PT, R33, R21.reuse, PT ;  /* 0x000000152100720c */ /* 0x080fe20003f46070 */
[----:B------:R-:W1:Y:S01]  /*22b0*/  LDC.64 R8, c[0x0][0x270] ;  /* 0x00009c00ff087b82 */ /* 0x000e620000000a00 */
[----:B------:R-:W-:Y:S02]  /*22c0*/  ISETP.GE.U32.AND P6, PT, R12, R21, PT ;  /* 0x000000150c00720c */ /* 0x000fe40003fc6070 */
[----:B------:R-:W-:Y:S02]  /*22d0*/  FSEL R70, R70, RZ, !P0 ;  /* 0x000000ff46467208 */ /* 0x000fe40004000000 */
[----:B------:R-:W-:Y:S02]  /*22e0*/  FSEL R72, R72, RZ, !P1 ;  /* 0x000000ff48487208 */ /* 0x000fe40004800000 */
[----:B------:R-:W-:Y:S01]  /*22f0*/  FSEL R74, R74, RZ, !P2 ;  /* 0x000000ff4a4a7208 */ /* 0x000fe20005000000 */
[----:B------:R-:W2:Y:S01]  /*2300*/  LDC.64 R10, c[0x0][0x238] ;  /* 0x00008e00ff0a7b82 */ /* 0x000ea20000000a00 */
[----:B------:R-:W-:-:S02]  /*2310*/  FSEL R77, R77, RZ, !P4 ;  /* 0x000000ff4d4d7208 */ /* 0x000fc40006000000 */
[----:B------:R-:W-:Y:S02]  /*2320*/  FSEL R78, R78, RZ, !P5 ;  /* 0x000000ff4e4e7208 */ /* 0x000fe40006800000 */
[----:B------:R-:W-:Y:S02]  /*2330*/  P2R R94, PR, RZ, 0x40 ;  /* 0x00000040ff5e7803 */ /* 0x000fe40000000000 */
[----:B0-----:R-:W-:Y:S02]  /*2340*/  SHF.L.U64.HI R80, R6, 0x2, R7 ;  /* 0x0000000206507819 */ /* 0x001fe40000010207 */
[----:B------:R-:W-:Y:S02]  /*2350*/  FSEL R7, R20, RZ, !P6 ;  /* 0x000000ff14077208 */ /* 0x000fe40007000000 */
[----:B-1----:R-:W-:Y:S02]  /*2360*/  SHF.L.U64.HI R86, R8, 0x2, R9 ;  /* 0x0000000208567819 */ /* 0x002fe40000010209 */
[----:B--2-4-:R-:W-:-:S07]  /*2370*/  SHF.L.U64.HI R11, R10, 0x2, R11 ;  /* 0x000000020a0b7819 */ /* 0x014fce000001020b */
.L_x_4591:
[----:B------:R-:W-:Y:S02]  /*2380*/  MOV R12, R69 ;  /* 0x00000045000c7202 */ /* 0x000fe40000000f00 */
[----:B------:R-:W-:Y:S02]  /*2390*/  MOV R13, R82 ;  /* 0x00000052000d7202 */ /* 0x000fe40000000f00 */
[----:B------:R-:W-:Y:S02]  /*23a0*/  P2R R21, PR, RZ, 0x20 ;  /* 0x00000020ff157803 */ /* 0x000fe40000000000 */
[----:B------:R-:W-:Y:S01]  /*23b0*/  ISETP.NE.AND P5, PT, R92, RZ, PT ;  /* 0x000000ff5c00720c */ /* 0x000fe20003fa5270 */
[----:B------:R-:W2:Y:S01]  /*23c0*/  LDG.E R9, desc[UR8][R12.64] ;  /* 0x000000080c097981 */ /* 0x000ea2000c1e1900 */
[----:B------:R-:W-:Y:S01]  /*23d0*/  ISETP.NE.AND P6, PT, R94, RZ, PT ;  /* 0x000000ff5e00720c */ /* 0x000fe20003fc5270 */
[----:B------:R-:W0:Y:S01]  /*23e0*/  S2UR UR7, SR_CgaCtaId ;  /* 0x00000000000779c3 */ /* 0x000e220000008800 */
[----:B------:R-:W-:-:S02]  /*23f0*/  UMOV UR5, 0x400 ;  /* 0x0000040000057882 */ /* 0x000fc40000000000 */
[----:B0-----:R-:W-:Y:S01]  /*2400*/  ULEA UR5, UR7, UR5, 0x18 ;  /* 0x0000000507057291 */ /* 0x001fe2000f8ec03f */
[----:B--2---:R-:W-:-:S04]  /*2410*/  FMUL.FTZ R14, R9, 1.4426950216293334961 ;  /* 0x3fb8aa3b090e7820 */ /* 0x004fc80000410000 */
[C---:B------:R-:W-:Y:S01]  /*2420*/  FMUL.FTZ R15, R14.reuse, R55 ;  /* 0x000000370e0f7220 */ /* 0x040fe20000410000 */
[C---:B------:R-:W-:Y:S01]  /*2430*/  FMUL.FTZ R9, R14.reuse, R53 ;  /* 0x000000350e097220 */ /* 0x040fe20000410000 */
[C---:B------:R-:W-:Y:S01]  /*2440*/  FMUL.FTZ R16, R14.reuse, R57 ;  /* 0x000000390e107220 */ /* 0x040fe20000410000 */
[C---:B------:R-:W-:Y:S02]  /*2450*/  FMUL.FTZ R18, R14.reuse, R59 ;  /* 0x0000003b0e127220 */ /* 0x040fe40000410000 */
[----:B------:R-:W-:Y:S01]  /*2460*/  MUFU.EX2 R88, R9 ;  /* 0x0000000900587308 */ /* 0x000fe20000000800 */
[----:B------:R-:W-:-:S07]  /*2470*/  FMUL.FTZ R20, R14, R61 ;  /* 0x0000003d0e147220 */ /* 0x000fce0000410000 */
[----:B------:R-:W0:Y:S01]  /*2480*/  MUFU.EX2 R15, R15 ;  /* 0x0000000f000f7308 */ /* 0x000e220000000800 */
[----:B------:R-:W-:-:S07]  /*2490*/  FMUL.FTZ R12, R14, R63 ;  /* 0x0000003f0e0c7220 */ /* 0x000fce0000410000 */
[----:B------:R-:W1:Y:S01]  /*24a0*/  MUFU.EX2 R16, R16 ;  /* 0x0000001000107308 */ /* 0x000e620000000800 */
[----:B------:R-:W-:-:S07]  /*24b0*/  FMUL.FTZ R13, R14, R65 ;  /* 0x000000410e0d7220 */ /* 0x000fce0000410000 */
[----:B------:R-:W2:Y:S01]  /*24c0*/  MUFU.EX2 R18, R18 ;  /* 0x0000001200127308 */ /* 0x000ea20000000800 */
[----:B0-----:R-:W-:Y:S01]  /*24d0*/  FSEL R9, R15, 1, !P5 ;  /* 0x3f8000000f097808 */ /* 0x001fe20006800000 */
[----:B------:R-:W-:-:S06]  /*24e0*/  FMUL.FTZ R14, R14, R67 ;  /* 0x000000430e0e7220 */ /* 0x000fcc0000410000 */
[----:B------:R-:W0:Y:S01]  /*24f0*/  MUFU.EX2 R20, R20 ;  /* 0x0000001400147308 */ /* 0x000e220000000800 */
[----:B------:R-:W-:Y:S01]  /*2500*/  FSEL R88, R88, 1, !P6 ;  /* 0x3f80000058587808 */ /* 0x000fe20007000000 */
[----:B------:R-:W-:Y:S01]  /*2510*/  FFMA.FTZ R15, R7, R9, R68 ;  /* 0x00000009070f7223 */ /* 0x000fe20000010044 */
[----:B-1----:R-:W-:-:S05]  /*2520*/  FSEL R79, R16, 1, !P0 ;  /* 0x3f800000104f7808 */ /* 0x002fca0004000000 */
[----:B------:R-:W1:Y:S01]  /*2530*/  MUFU.EX2 R12, R12 ;  /* 0x0000000c000c7308 */ /* 0x000e620000000800 */
[----:B------:R-:W-:Y:S01]  /*2540*/  FMUL.FTZ R16, R88, R9 ;  /* 0x0000000958107220 */ /* 0x000fe20000410000 */
[----:B--2---:R-:W-:-:S06]  /*2550*/  FSEL R81, R18, 1, !P1 ;  /* 0x3f80000012517808 */ /* 0x004fcc0004800000 */
        /* <DEDUP_REMOVED lines=62> */
[-C--:B0-----:R-:W-:Y:S01]  /*2940*/  @!P6 MOV R98, R13.reuse ;  /* 0x0000000d0062e202 */ /* 0x081fe20000000f00 */
[----:B-1----:R-:W-:Y:S01]  /*2950*/  @!P6 IMAD.MOV.U32 R96, RZ, RZ, R12 ;  /* 0x000000ffff60e224 */ /* 0x002fe200078e000c */
[----:B------:R-:W-:Y:S01]  /*2960*/  ISETP.NE.AND P6, PT, R87, RZ, PT ;  /* 0x000000ff5700720c */ /* 0x000fe20003fc5270 */
[C---:B------:R-:W-:Y:S01]  /*2970*/  FFMA.FTZ R21, R20.reuse, R13, R21 ;  /* 0x0000000d14157223 */ /* 0x040fe20000010015 */
[----:B------:R-:W-:-:S11]  /*2980*/  FMUL.FTZ R20, R20, R12 ;  /* 0x0000000c14147220 */ /* 0x000fd60000410000 */
[----:B----4-:R-:W-:Y:S01]  /*2990*/  @P6 FFMA.FTZ R98, R97, R96, R98 ;  /* 0x0000006061626223 */ /* 0x010fe20000010062 */
[----:B------:R-:W-:-:S03]  /*29a0*/  ISETP.NE.AND P6, PT, R87, RZ, PT ;  /* 0x000000ff5700720c */ /* 0x000fc60003fc5270 */
[----:B------:R-:W-:-:S10]  /*29b0*/  FFMA.FTZ R88, R88, R98, R7 ;  /* 0x0000006258587223 */ /* 0x000fd40000010007 */
[----:B------:R-:W-:Y:S02]  /*29c0*/  @!P6 MOV R12, R75 ;  /* 0x0000004b000ce202 */ /* 0x000fe40000000f00 */
[----:B------:R-:W-:Y:S01]  /*29d0*/  @!P6 MOV R13, R84 ;  /* 0x00000054000de202 */ /* 0x000fe20000000f00 */
[----:B------:R0:W-:Y:S04]  /*29e0*/  @!P6 STS.64 [UR6+0x450], R20 ;  /* 0x00045014ff00e988 */ /* 0x0001e80008000a06 */
[----:B------:R0:W-:Y:S01]  /*29f0*/  @!P6 STG.E.64 desc[UR8][R12.64], R20 ;  /* 0x000000140c00e986 */ /* 0x0001e2000c101b08 */
[----:B------:R-:W-:-:S04]  /*2a00*/  LEA R73, P6, R6, R73, 0x2 ;  /* 0x0000004906497211 */ /* 0x000fc800078c10ff */
[----:B---3--:R-:W-:Y:S02]  /*2a10*/  IADD3.X R19, R19, R80, RZ, P6, !PT ;  /* 0x0000005013137210 */ /* 0x008fe400037fe4ff */
[----:B------:R-:W-:Y:S01]  /*2a20*/  LEA R71, P6, R8, R71, 0x2 ;  /* 0x0000004708477211 */ /* 0x000fe200078c10ff */
[----:B------:R-:W-:-:S04]  /*2a30*/  FFMA.FTZ R9, R9, R88, R68 ;  /* 0x0000005809097223 */ /* 0x000fc80000010044 */
[----:B------:R-:W-:Y:S01]  /*2a40*/  IMAD.X R17, R17, 0x1, R86, P6 ;  /* 0x0000000111117824 */ /* 0x000fe200030e0656 */
[----:B------:R-:W-:Y:S01]  /*2a50*/  LEA R69, P6, R10, R69, 0x2 ;  /* 0x000000450a457211 */ /* 0x000fe200078c10ff */
[----:B------:R-:W-:Y:S01]  /*2a60*/  FFMA.FTZ R79, R79, R9, R70 ;  /* 0x000000094f4f7223 */ /* 0x000fe20000010046 */
[----:B------:R-:W-:Y:S02]  /*2a70*/  UIADD3 UR4, UR4, 0x1, URZ ;  /* 0x0000000104047890 */ /* 0x000fe4000fffe03f */
[----:B------:R-:W-:Y:S01]  /*2a80*/  IADD3.X R82, R82, R11, RZ, P6, !PT ;  /* 0x0000000b52527210 */ /* 0x000fe200037fe4ff */
[----:B------:R-:W-:Y:S01]  /*2a90*/  FFMA.FTZ R81, R81, R79, R72 ;  /* 0x0000004f51517223 */ /* 0x000fe20000010048 */
[----:B------:R-:W-:-:S03]  /*2aa0*/  IADD3 R75, P6, R75, 0x8, RZ ;  /* 0x000000084b4b7810 */ /* 0x000fc60007fde0ff */
[----:B------:R-:W-:Y:S01]  /*2ab0*/  FFMA.FTZ R83, R83, R81, R74 ;  /* 0x0000005153537223 */ /* 0x000fe2000001004a */
[----:B------:R-:W-:Y:S02]  /*2ac0*/  IADD3.X R84, RZ, R84, RZ, P6, !PT ;  /* 0x00000054ff547210 */ /* 0x000fe400037fe4ff */
[----:B------:R-:W-:Y:S01]  /*2ad0*/  ISETP.LE.AND P6, PT, R91, UR4, PT ;  /* 0x000000045b007c0c */ /* 0x000fe2000bfc3270 */
[----:B------:R-:W-:-:S04]  /*2ae0*/  FFMA.FTZ R85, R85, R83, R76 ;  /* 0x0000005355557223 */ /* 0x000fc8000001004c */
[----:B------:R-:W-:Y:S01]  /*2af0*/  FFMA.FTZ R90, R90, R85, R77 ;  /* 0x000000555a5a7223 */ /* 0x000fe2000001004d */
[----:B--2---:R-:W-:Y:S01]  /*2b00*/  FMUL.FTZ R95, R16, R95 ;  /* 0x0000005f105f7220 */ /* 0x004fe20000410000 */
[----:B------:R-:W-:Y:S02]  /*2b10*/  UIADD3 UR6, UR6, 0x8, URZ ;  /* 0x0000000806067890 */ /* 0x000fe4000fffe03f */
[----:B------:R-:W-:Y:S01]  /*2b20*/  FFMA.FTZ R89, R89, R90, R78 ;  /* 0x0000005a59597223 */ /* 0x000fe2000001004e */
        /* <DEDUP_REMOVED lines=8> */
[----:B0-----:R-:W-:Y:S06]  /*2bb0*/  @!P6 BRA `(.L_x_4591) ;  /* 0xfffffff400f0e947 */ /* 0x001fec000383ffff */
.L_x_4590:
        /* <DEDUP_REMOVED lines=13> */
[----:B------:R-:W-:Y:S02]  /*2c90*/  IMAD R17, R17, UR10, R8 ;  /* 0x0000000a11117c24 */ /* 0x000fe4000f8e0208 */
[C---:B-1----:R-:W-:Y:S01]  /*2ca0*/  @!P0 IMAD R9, R29.reuse, -0x100, R6 ;  /* 0xffffff001d098824 */ /* 0x042fe200078e0206 */
[----:B------:R-:W-:Y:S01]  /*2cb0*/  STS [R51+0x10], R62 ;  /* 0x0000103e33007388 */ /* 0x000fe20000000800 */
[----:B------:R-:W-:Y:S01]  /*2cc0*/  SHF.L.U32 R6, R29, 0x8, RZ ;  /* 0x000000081d067819 */ /* 0x000fe200000006ff */
[----:B------:R-:W-:Y:S02]  /*2cd0*/  IMAD.IADD R67, R13, 0x1, R17 ;  /* 0x000000010d437824 */ /* 0x000fe400078e0211 */
        /* <DEDUP_REMOVED lines=16> */
[----:B0-----:R-:W-:-:S05]  /*2de0*/  IADD3.X R9, R27, R7, RZ, P2, !PT ;  /* 0x000000071b097210 */ /* 0x001fca00017fe4ff */
[----:B------:R-:W0:Y:S02]  /*2df0*/  LDS R65, [UR5+0x420] ;  /* 0x00042005ff417984 */ /* 0x000e240008000800 */
[----:B0-----:R-:W-:-:S13]  /*2e00*/  ISETP.GE.AND P1, PT, R26, R65, PT ;  /* 0x000000411a00720c */ /* 0x001fda0003f26270 */
[----:B--23--:R-:W-:Y:S05]  /*2e10*/  @P1 BRA `(.L_x_4593) ;  /* 0x00000000002c1947 */ /* 0x00cfea0003800000 */
        /* <DEDUP_REMOVED lines=11> */
.L_x_4593:
[----:B------:R-:W-:Y:S05]  /*2ed0*/  BSYNC B0 ;  /* 0x0000000000007941 */ /* 0x000fea0003800000 */
.L_x_4592:
[----:B------:R-:W-:Y:S01]  /*2ee0*/  ULDC.64 UR6, c[0x0][0x2b8] ;  /* 0x0000ae0000067ab9 */ /* 0x000fe20000000a00 */
[----:B------:R-:W-:Y:S01]  /*2ef0*/  IMAD.MOV.U32 R13, RZ, RZ, R67 ;  /* 0x000000ffff0d7224 */ /* 0x000fe200078e0043 */
[----:B------:R-:W-:Y:S01]  /*2f00*/  LOP3.LUT R14, R26, 0x20, RZ, 0xfc, !PT ;  /* 0x000000201a0e7812 */ /* 0x000fe200078efcff */
[----:B------:R-:W-:Y:S01]  /*2f10*/  IMAD R15, R22, UR6, RZ ;  /* 0x00000006160f7c24 */ /* 0x000fe2000f8e02ff */
[-C--:B------:R-:W-:Y:S01]  /*2f20*/  ISETP.GE.AND P6, PT, R40, R65.reuse, PT ;  /* 0x000000412800720c */ /* 0x080fe20003fc6270 */
[----:B------:R-:W-:Y:S01]  /*2f30*/  IMAD.WIDE.U32 R12, R0, UR6, R12 ;  /* 0x00000006000c7c25 */ /* 0x000fe2000f8e000c */
[----:B0-----:R-:W-:Y:S02]  /*2f40*/  SHF.L.U64.HI R16, R14, 0x2, R27 ;  /* 0x000000020e107819 */ /* 0x001fe4000001021b */
[----:B------:R-:W-:Y:S01]  /*2f50*/  ISETP.GE.AND P5, PT, R41, R65, PT ;  /* 0x000000412900720c */ /* 0x000fe20003fa6270 */
[----:B------:R-:W-:Y:S01]  /*2f60*/  IMAD R19, R0, UR7, R15 ;  /* 0x0000000700137c24 */ /* 0x000fe2000f8e020f */
[----:B------:R-:W-:Y:S01]  /*2f70*/  SHF.L.U32 R15, R14, 0x2, RZ ;  /* 0x000000020e0f7819 */ /* 0x000fe200000006ff */
[----:B------:R-:W-:Y:S01]  /*2f80*/  IMAD R17, R29, -0x100, R18 ;  /* 0xffffff001d117824 */ /* 0x000fe200078e0212 */
[----:B------:R-:W-:Y:S01]  /*2f90*/  ULDC.64 UR6, c[0x0][0x308] ;  /* 0x0000c20000067ab9 */ /* 0x000fe20000000a00 */
[----:B------:R-:W-:Y:S01]  /*2fa0*/  IADD3 R18, P1, R6, R12, RZ ;  /* 0x0000000c06127210 */ /* 0x000fe20007f3e0ff */
[----:B------:R-:W-:Y:S01]  /*2fb0*/  IMAD R20, R10, UR11, RZ ;  /* 0x0000000b0a147c24 */ /* 0x000fe2000f8e02ff */
[----:B------:R-:W-:-:S02]  /*2fc0*/  IADD3 R12, P3, R15, UR6, RZ ;  /* 0x000000060f0c7c10 */ /* 0x000fc4000ff7e0ff */
[----:B------:R-:W-:Y:S01]  /*2fd0*/  IADD3.X R19, R7, R19, R13, P1, !PT ;  /* 0x0000001307137210 */ /* 0x000fe20000ffe40d */
[----:B------:R-:W-:Y:S01]  /*2fe0*/  IMAD R67, R11, UR10, R20 ;  /* 0x0000000a0b437c24 */ /* 0x000fe2000f8e0214 */
[----:B------:R-:W-:Y:S01]  /*2ff0*/  IADD3.X R13, R16, UR7, RZ, P3, !PT ;  /* 0x00000007100d7c10 */ /* 0x000fe20009ffe4ff */
[----:B------:R-:W-:Y:S01]  /*3000*/  ULDC.64 UR6, c[0x0][0x2a8] ;  /* 0x0000aa0000067ab9 */ /* 0x000fe20000000a00 */
[-C--:B------:R-:W-:Y:S02]  /*3010*/  ISETP.GE.AND P1, PT, R37, R65.reuse, PT ;  /* 0x000000412500720c */ /* 0x080fe40003f26270 */
[----:B------:R-:W-:Y:S02]  /*3020*/  ISETP.GE.AND P3, PT, R14, R65, PT ;  /* 0x000000410e00720c */ /* 0x000fe40003f66270 */
[----:B------:R-:W-:Y:S02]  /*3030*/  ISETP.GE.AND P2, PT, R26, R17, PT ;  /* 0x000000111a00720c */ /* 0x000fe40003f46270 */
[----:B------:R-:W-:-:S04]  /*3040*/  LEA R12, P4, R18, R12, 0x2 ;  /* 0x0000000c120c7211 */ /* 0x000fc800078810ff */
[----:B------:R-:W-:Y:S02]  /*3050*/  LEA.HI.X R13, R18, R13, R19, 0x2, P4 ;  /* 0x0000000d120d7211 */ /* 0x000fe400020f1413 */
[----:B------:R-:W-:-:S03]  /*3060*/  ISETP.GE.AND P4, PT, R39, R65, PT ;  /* 0x000000412700720c */ /* 0x000fc60003f86270 */
[----:B------:R0:W-:Y:S01]  /*3070*/  @!P1 STG.E desc[UR8][R12.64+0x80], R53 ;  /* 0x000080350c009986 */ /* 0x0001e2000c101908 */
[-C--:B------:R-:W-:Y:S01]  /*3080*/  ISETP.GE.AND P1, PT, R38, R65.reuse, PT ;  /* 0x000000412600720c */ /* 0x080fe20003f26270 */
[----:B------:R-:W-:Y:S02]  /*3090*/  @!P2 IMAD.WIDE.U32 R18, R10, UR10, R6 ;  /* 0x0000000a0a12ac25 */ /* 0x000fe4000f8e0006 */
[----:B------:R1:W-:Y:S01]  /*30a0*/  @!P3 STG.E desc[UR8][R12.64], R21 ;  /* 0x000000150c00b986 */ /* 0x0003e2000c101908 */
[----:B------:R-:W-:Y:S01]  /*30b0*/  ISETP.GE.AND P3, PT, R42, R65, PT ;  /* 0x000000412a00720c */ /* 0x000fe20003f66270 */
[----:B------:R-:W-:Y:S01]  /*30c0*/  IMAD.WIDE.U32 R10, R10, UR10, RZ ;  /* 0x0000000a0a0a7c25 */ /* 0x000fe2000f8e00ff */
[----:B------:R-:W-:Y:S01]  /*30d0*/  @!P2 IADD3 R19, R67, R19, RZ ;  /* 0x000000134313a210 */ /* 0x000fe20007ffe0ff */
[----:B------:R-:W-:Y:S03]  /*30e0*/  @!P6 STG.E desc[UR8][R12.64+0x200], R59 ;  /* 0x0002003b0c00e986 */ /* 0x000fe6000c101908 */
[----:B------:R-:W-:Y:S01]  /*30f0*/  IADD3 R11, R11, R67, RZ ;  /* 0x000000430b0b7210 */ /* 0x000fe20007ffe0ff */
[----:B0-----:R-:W-:Y:S01]  /*3100*/  IMAD R53, R22, UR6, RZ ;  /* 0x0000000616357c24 */ /* 0x001fe2000f8e02ff */
[----:B------:R-:W-:Y:S01]  /*3110*/  @!P4 STG.E desc[UR8][R12.64+0x180], R57 ;  /* 0x000180390c00c986 */ /* 0x000fe2000c101908 */
[----:B------:R-:W-:-:S03]  /*3120*/  @!P2 IMAD.WIDE.U32 R18, R0, UR6, R18 ;  /* 0x000000060012ac25 */ /* 0x000fc6000f8e0012 */
[----:B------:R-:W-:Y:S01]  /*3130*/  @!P1 STG.E desc[UR8][R12.64+0x100], R55 ;  /* 0x000100370c009986 */ /* 0x000fe2000c101908 */
[----:B------:R-:W-:Y:S01]  /*3140*/  IMAD.WIDE.U32 R10, R0, UR6, R10 ;  /* 0x00000006000a7c25 */ /* 0x000fe2000f8e000a */
[----:B------:R-:W-:Y:S02]  /*3150*/  @!P2 IADD3 R20, P1, R26, R18, RZ ;  /* 0x000000121a14a210 */ /* 0x000fe40007f3e0ff */
[----:B------:R-:W-:Y:S01]  /*3160*/  @!P5 STG.E desc[UR8][R12.64+0x280], R61 ;  /* 0x0002803d0c00d986 */ /* 0x000fe2000c101908 */
[----:B------:R-:W-:Y:S01]  /*3170*/  IMAD R53, R0, UR7, R53 ;  /* 0x0000000700357c24 */ /* 0x000fe2000f8e0235 */
[----:B------:R-:W-:Y:S01]  /*3180*/  ULDC.64 UR6, c[0x0][0x318] ;  /* 0x0000c60000067ab9 */ /* 0x000fe20000000a00 */
[----:B-1----:R-:W-:Y:S01]  /*3190*/  IADD3 R21, P4, R6, R10, RZ ;  /* 0x0000000a06157210 */ /* 0x002fe20007f9e0ff */
[----:B------:R0:W-:Y:S01]  /*31a0*/  @!P3 STG.E desc[UR8][R12.64+0x300], R63 ;  /* 0x0003003f0c00b986 */ /* 0x0001e2000c101908 */
[----:B------:R-:W-:Y:S01]  /*31b0*/  BAR.SYNC.DEFER_BLOCKING 0x0 ;  /* 0x0000000000007b1d */ /* 0x000fe20000010000 */
[----:B------:R-:W-:-:S02]  /*31c0*/  @!P2 IADD3.X R19, R27, R19, R53, P1, !PT ;  /* 0x000000131b13a210 */ /* 0x000fc40000ffe435 */
[----:B------:R-:W-:Y:S02]  /*31d0*/  IADD3 R10, P5, R15, UR6, RZ ;  /* 0x000000060f0a7c10 */ /* 0x000fe4000ffbe0ff */
[----:B------:R-:W-:Y:S02]  /*31e0*/  @!P2 LEA R18, P1, R20, UR6, 0x2 ;  /* 0x000000061412ac11 */ /* 0x000fe4000f8210ff */
[----:B------:R-:W-:Y:S02]  /*31f0*/  IADD3.X R68, R7, R53, R11, P4, !PT ;  /* 0x0000003507447210 */ /* 0x000fe400027fe40b */
[----:B------:R-:W-:Y:S02]  /*3200*/  IADD3.X R11, R16, UR7, RZ, P5, !PT ;  /* 0x00000007100b7c10 */ /* 0x000fe4000affe4ff */
[----:B------:R-:W-:Y:S02]  /*3210*/  LEA R10, P4, R21, R10, 0x2 ;  /* 0x0000000a150a7211 */ /* 0x000fe400078810ff */
[----:B------:R-:W-:Y:S01]  /*3220*/  @!P2 LEA.HI.X R19, R20, UR7, R19, 0x2, P1 ;  /* 0x000000071413ac11 */ /* 0x000fe200088f1413 */
[----:B------:R-:W-:Y:S01]  /*3230*/  IMAD.MOV.U32 R20, RZ, RZ, RZ ;  /* 0x000000ffff147224 */ /* 0x000fe200078e00ff */
[----:B------:R-:W-:-:S02]  /*3240*/  ISETP.GE.AND P1, PT, R14, R17, PT ;  /* 0x000000110e00720c */ /* 0x000fc40003f26270 */
[----:B------:R-:W-:Y:S01]  /*3250*/  LEA.HI.X R11, R21, R11, R68, 0x2, P4 ;  /* 0x0000000b150b7211 */ /* 0x000fe200020f1444 */
[----:B------:R-:W-:Y:S01]  /*3260*/  HFMA2.MMA R21, -RZ, RZ, 0, 0 ;  /* 0x00000000ff157435 */ /* 0x000fe200000001ff */
[-C--:B------:R-:W-:Y:S02]  /*3270*/  ISETP.GE.AND P6, PT, R37, R17.reuse, PT ;  /* 0x000000112500720c */ /* 0x080fe40003fc6270 */
[-C--:B------:R-:W-:Y:S02]  /*3280*/  ISETP.GE.AND P5, PT, R38, R17.reuse, PT ;  /* 0x000000112600720c */ /* 0x080fe40003fa6270 */
[-C--:B------:R-:W-:Y:S01]  /*3290*/  ISETP.GE.AND P4, PT, R39, R17.reuse, PT ;  /* 0x000000112700720c */ /* 0x080fe20003f86270 */
[----:B------:R1:W2:Y:S01]  /*32a0*/  @!P2 LDG.E R20, desc[UR8][R18.64] ;  /* 0x000000081214a981 */ /* 0x0002a2000c1e1900 */
[-C--:B------:R-:W-:Y:S02]  /*32b0*/  ISETP.GE.AND P3, PT, R40, R17.reuse, PT ;  /* 0x000000112800720c */ /* 0x080fe40003f66270 */
[-C--:B------:R-:W-:Y:S01]  /*32c0*/  ISETP.GE.AND P2, PT, R41, R17.reuse, PT ;  /* 0x000000112900720c */ /* 0x080fe20003f46270 */
[----:B------:R-:W3:Y:S01]  /*32d0*/  @!P1 LDG.E R21, desc[UR8][R10.64] ;  /* 0x000000080a159981 */ /* 0x000ee2000c1e1900 */
[----:B------:R-:W-:-:S02]  /*32e0*/  ISETP.GE.AND P1, PT, R42, R17, PT ;  /* 0x000000112a00720c */ /* 0x000fc40003f26270 */
        /* <DEDUP_REMOVED lines=63> */
[----:B------:R-:W-:Y:S02]  /*36e0*/  FMUL.FTZ R64, R13, R64 ;  /* 0x000000400d407220 */ /* 0x000fe40000410000 */
[----:B------:R-:W2:Y:S05]  /*36f0*/  LDC.64 R12, c[0x0][0x2c0] ;  /* 0x0000b000ff0c7b82 */ /* 0x000eaa0000000a00 */
[----:B------:R-:W3:Y:S01]  /*3700*/  MUFU.RCP R70, R53 ;  /* 0x0000003500467308 */ /* 0x000ee20000001000 */
        /* <DEDUP_REMOVED lines=10> */
[----:B---3--:R-:W-:Y:S01]  /*37b0*/  FMUL.FTZ R59, R59, R70 ;  /* 0x000000463b3b7220 */ /* 0x008fe20000410000 */
[----:B------:R-:W-:Y:S01]  /*37c0*/  STS [R51+0x10], R62 ;  /* 0x0000103e33007388 */ /* 0x000fe20000000800 */
[----:B--2---:R-:W-:-:S02]  /*37d0*/  IMAD R10, R12, UR11, RZ ;  /* 0x0000000b0c0a7c24 */ /* 0x004fc4000f8e02ff */
[----:B------:R-:W-:Y:S02]  /*37e0*/  FMUL.FTZ R56, R59, R56 ;  /* 0x000000383b387220 */ /* 0x000fe40000410000 */
[----:B------:R-:W-:Y:S02]  /*37f0*/  IMAD R13, R13, UR10, R10 ;  /* 0x0000000a0d0d7c24 */ /* 0x000fe4000f8e020a */
[----:B0-----:R-:W-:Y:S01]  /*3800*/  FMUL.FTZ R61, R61, R72 ;  /* 0x000000483d3d7220 */ /* 0x001fe20000410000 */
[----:B------:R-:W-:Y:S01]  /*3810*/  STS [R51+0x14], R56 ;  /* 0x0000143833007388 */ /* 0x000fe20000000800 */
[----:B------:R-:W-:-:S04]  /*3820*/  IMAD.WIDE.U32 R10, R12, UR10, RZ ;  /* 0x0000000a0c0a7c25 */ /* 0x000fc8000f8e00ff */
[----:B------:R-:W-:Y:S01]  /*3830*/  FMUL.FTZ R58, R61, R58 ;  /* 0x0000003a3d3a7220 */ /* 0x000fe20000410000 */
[----:B------:R-:W-:Y:S02]  /*3840*/  IMAD.IADD R57, R11, 0x1, R13 ;  /* 0x000000010b397824 */ /* 0x000fe400078e020d */
[----:B-1----:R-:W-:Y:S02]  /*3850*/  FMUL.FTZ R65, R65, R74 ;  /* 0x0000004a41417220 */ /* 0x002fe40000410000 */
        /* <DEDUP_REMOVED lines=28> */
.L_x_4595:
[----:B------:R-:W-:Y:S05]  /*3a20*/  BSYNC B0 ;  /* 0x0000000000007941 */ /* 0x000fea0003800000 */
.L_x_4594:
[----:B------:R-:W-:Y:S01]  /*3a30*/  MOV R8, R10 ;  /* 0x0000000a00087202 */ /* 0x000fe20000000f00 */
[----:B------:R-:W-:Y:S01]  /*3a40*/  IMAD.MOV.U32 R9, RZ, RZ, R57 ;  /* 0x000000ffff097224 */ /* 0x000fe200078e0039 */
[----:B------:R-:W-:Y:S01]  /*3a50*/  ULDC.64 UR4, c[0x0][0x2c8] ;  /* 0x0000b20000047ab9 */ /* 0x000fe20000000a00 */
[----:B------:R-:W-:Y:S01]  /*3a60*/  ULDC.64 UR6, c[0x0][0x320] ;  /* 0x0000c80000067ab9 */ /* 0x000fe20000000a00 */
[----:B------:R-:W-:Y:S01]  /*3a70*/  IMAD R11, R22, UR4, RZ ;  /* 0x00000004160b7c24 */ /* 0x000fe2000f8e02ff */
[----:B------:R-:W-:Y:S01]  /*3a80*/  IADD3 R15, P1, R15, UR6, RZ ;  /* 0x000000060f0f7c10 */ /* 0x000fe2000ff3e0ff */
[----:B------:R-:W-:Y:S01]  /*3a90*/  IMAD.WIDE.U32 R8, R0, UR4, R8 ;  /* 0x0000000400087c25 */ /* 0x000fe2000f8e0008 */
[-C--:B------:R-:W-:Y:S01]  /*3aa0*/  ISETP.GE.AND P3, PT, R39, R51.reuse, PT ;  /* 0x000000332700720c */ /* 0x080fe20003f66270 */
[----:B------:R-:W-:Y:S01]  /*3ab0*/  ULDC UR4, c[0x0][0x224] ;  /* 0x0000890000047ab9 */ /* 0x000fe20000000800 */
[----:B------:R-:W-:Y:S01]  /*3ac0*/  ISETP.GE.AND P4, PT, R40, R51, PT ;  /* 0x000000332800720c */ /* 0x000fe20003f86270 */
[----:B------:R-:W-:Y:S01]  /*3ad0*/  IMAD R11, R0, UR5, R11 ;  /* 0x00000005000b7c24 */ /* 0x000fe2000f8e020b */
[----:B------:R-:W-:-:S02]  /*3ae0*/  IADD3 R8, P0, R6, R8, RZ ;  /* 0x0000000806087210 */ /* 0x000fc40007f1e0ff */
[-C--:B------:R-:W-:Y:S02]  /*3af0*/  ISETP.GE.AND P5, PT, R41, R51.reuse, PT ;  /* 0x000000332900720c */ /* 0x080fe40003fa6270 */
[----:B------:R-:W-:Y:S02]  /*3b00*/  ISETP.GE.AND P6, PT, R42, R51, PT ;  /* 0x000000332a00720c */ /* 0x000fe40003fc6270 */
        /* <DEDUP_REMOVED lines=15> */
[----:B0-----:R-:W-:-:S03]  /*3c00*/  IADD3 R12, P1, R2, 0x400, RZ ;  /* 0x00000400020c7810 */ /* 0x001fc60007f3e0ff */
[----:B------:R1:W-:Y:S01]  /*3c10*/  @!P2 STG.E desc[UR8][R6.64+0x100], R21 ;  /* 0x000100150600a986 */ /* 0x0003e2000c101908 */
[----:B------:R-:W-:Y:S02]  /*3c20*/  IADD3 R4, P2, R4, 0x400, RZ ;  /* 0x0000040004047810 */ /* 0x000fe40007f5e0ff */
[----:B------:R-:W-:Y:S02]  /*3c30*/  IADD3.X R57, RZ, R3, RZ, P1, !PT ;  /* 0x00000003ff397210 */ /* 0x000fe40000ffe4ff */
[----:B------:R-:W-:Y:S01]  /*3c40*/  IADD3.X R5, RZ, R5, RZ, P2, !PT ;  /* 0x00000005ff057210 */ /* 0x000fe200017fe4ff */
[----:B------:R-:W-:Y:S08]  /*3c50*/  @!P0 BRA `(.L_x_4596) ;  /* 0xffffffc8000c8947 */ /* 0x000ff0000383ffff */
[----:B------:R-:W-:Y:S05]  /*3c60*/  EXIT ;  /* 0x000000000000794d */ /* 0x000fea0003800000 */
.L_x_4597:
        /* <DEDUP_REMOVED lines=9> */
.L_x_5289:


//--------------------- .text._Z25selective_scan_fwd_kernelI32Selective_Scan_fwd_kernel_traitsILi32ELi8ELi1ELb0ELb0ELb1ELb0EffEEv13SSMParamsBase --------------------------
	.section	.text._Z25selective_scan_fwd_kernelI32Selective_Scan_fwd_kernel_traitsILi32ELi8ELi1ELb0ELb0ELb1ELb0EffEEv13SSMParamsBase,"ax",@progbits
	.align	128
        .global         _Z25selective_scan_fwd_kernelI32Selective_Scan_fwd_kernel_traitsILi32ELi8ELi1ELb0ELb0ELb1ELb0EffEEv13SSMParamsBase
        .type           _Z25selective_scan_fwd_kernelI32Selective_Scan_fwd_kernel_traitsILi32ELi8ELi1ELb0ELb0ELb1ELb0EffEEv13SSMParamsBase,@function
        .size           _Z25selective_scan_fwd_kernelI32Selective_Scan_fwd_kernel_traitsILi32ELi8ELi1ELb0ELb0ELb1ELb0EffEEv13SSMParamsBase,(.L_x_5290 - _Z25selective_scan_fwd_kernelI32Selective_Scan_fwd_kernel_traitsILi32ELi8ELi1ELb0ELb0ELb1ELb0EffEEv13SSMParamsBase)
        .other          _Z25selective_scan_fwd_kernelI32Selective_Scan_fwd_kernel_traitsILi32ELi8ELi1ELb0ELb0ELb1ELb0EffEEv13SSMParamsBase,@"STO_CUDA_ENTRY STV_DEFAULT"
_Z25selective_scan_fwd_kernelI32Selective_Scan_fwd_kernel_traitsILi32ELi8ELi1ELb0ELb0ELb1ELb0EffEEv13SSMParamsBase:
.text._Z25selective_scan_fwd_kernelI32Selective_Scan_fwd_kernel_traitsILi32ELi8ELi1ELb0ELb0ELb1ELb0EffEEv13SSMParamsBase:
        /* <DEDUP_REMOVED lines=24> */
[----:B---3--:R-:W-:Y:S01]  /*0180*/  VIADD R6, R0, 0xffffffe ;  /* 0x0ffffffe00067836 */ /* 0x008fe20000000000 */
[----:B------:R-:W-:-:S03]  /*0190*/  @P1 LEA.HI.X R5, R73, R5, R74, 0x2, P3 ;  /* 0x0000000549051211 */ /* 0x000fc600018f144a */
[----:B------:R3:W2:Y:S02]  /*01a0*/  F2I.FTZ.U32.TRUNC.NTZ R7, R6 ;  /* 0x0000000600077305 */ /* 0x0006a4000021f000 */
[----:B------:R0:W5:Y:S01]  /*01b0*/  @P1 LDG.E R71, desc[UR10][R4.64] ;  /* 0x0000000a04471981 */ /* 0x000162000c1e1900 */
[----:B---3--:R-:W-:Y:S01]  /*01c0*/  HFMA2.MMA R6, -RZ, RZ, 0, 0 ;  /* 0x00000000ff067435 */ /* 0x008fe200000001ff */
[----:B--2---:R-:W-:-:S05]  /*01d0*/  IADD3 R10, RZ, -R7, RZ ;  /* 0x80000007ff0a7210 */ /* 0x004fca0007ffe0ff */
[----:B----4-:R-:W-:Y:S01]  /*01e0*/  IMAD R3, R10, R9, RZ ;  /* 0x000000090a037224 */ /* 0x010fe200078e02ff */
[----:B------:R-:W-:Y:S01]  /*01f0*/  IABS R2, R73 ;  /* 0x0000004900027213 */ /* 0x000fe20000000000 */
[----:B------:R-:W2:Y:S02]  /*0200*/  LDC.64 R10, c[0x0][0x2e0] ;  /* 0x0000b800ff0a7b82 */ /* 0x000ea40000000a00 */
[----:B------:R-:W-:-:S06]  /*0210*/  IMAD.HI.U32 R7, R7, R3, R6 ;  /* 0x0000000307077227 */ /* 0x000fcc00078e0006 */
[----:B------:R-:W-:-:S04]  /*0220*/  IMAD.HI.U32 R7, R7, R2, RZ ;  /* 0x0000000207077227 */ /* 0x000fc800078e00ff */
[----:B------:R-:W-:-:S04]  /*0230*/  IMAD.MOV R0, RZ, RZ, -R7 ;  /* 0x000000ffff007224 */ /* 0x000fc800078e0a07 */
        /* <DEDUP_REMOVED lines=9> */
[----:B------:R-:W-:Y:S01]  /*02d0*/  @P0 VIADD R7, R7, 0x1 ;  /* 0x0000000107070836 */ /* 0x000fe20000000000 */
[----:B------:R-:W-:-:S05]  /*02e0*/  ISETP.NE.AND P0, PT, R8, RZ, PT ;  /* 0x000000ff0800720c */ /* 0x000fca0003f05270 */
[----:B------:R-:W-:Y:S01]  /*02f0*/  @!P2 IADD3 R7, -R7, RZ, RZ ;  /* 0x000000ff0707a210 */ /* 0x000fe20007ffe1ff */
[----:B-12---:R-:W-:Y:S07]  /*0300*/  @!P1 EXIT ;  /* 0x000000000000994d */ /* 0x006fee0003800000 */
[----:B------:R-:W0:Y:S01]  /*0310*/  S2R R76, SR_TID.X ;  /* 0x00000000004c7919 */ /* 0x000e220000002100 */
[----:B------:R-:W-:Y:S01]  /*0320*/  @!P0 LOP3.LUT R7, RZ, R8, RZ, 0x33, !PT ;  /* 0x00000008ff078212 */ /* 0x000fe200078e33ff */
[----:B------:R-:W-:Y:S01]  /*0330*/  UIMAD UR6, UR12, UR8, URZ ;  /* 0x000000080c0672a4 */ /* 0x000fe2000f8e023f */
[----:B------:R-:W1:Y:S01]  /*0340*/  LDC.64 R8, c[0x0][0x280] ;  /* 0x0000a000ff087b82 */ /* 0x000e620000000a00 */
[----:B------:R-:W-:Y:S01]  /*0350*/  UIMAD.WIDE.U32 UR4, UR7, UR8, URZ ;  /* 0x00000008070472a5 */ /* 0x000fe2000f8e003f */
[----:B------:R-:W-:Y:S01]  /*0360*/  SHF.R.S32.HI R3, RZ, 0x1f, R7 ;  /* 0x0000001fff037819 */ /* 0x000fe20000011407 */
[----:B------:R-:W-:Y:S01]  /*0370*/  UIMAD UR6, UR7, UR9, UR6 ;  /* 0x00000009070672a4 */ /* 0x000fe2000f8e0206 */
[----:B------:R-:W2:Y:S01]  /*0380*/  S2R R69, SR_LANEID ;  /* 0x0000000000457919 */ /* 0x000ea20000000000 */
[----:B------:R-:W-:Y:S01]  /*0390*/  ULDC.64 UR14, c[0x0][0x2f8] ;  /* 0x0000be00000e7ab9 */ /* 0x000fe20000000a00 */
[----:B------:R-:W-:Y:S01]  /*03a0*/  ULDC.64 UR8, c[0x0][0x288] ;  /* 0x0000a20000087ab9 */ /* 0x000fe20000000a00 */
[----:B------:R-:W-:Y:S01]  /*03b0*/  UIADD3 UR5, UR5, UR6, URZ ;  /* 0x0000000605057290 */ /* 0x000fe2000fffe03f */
[----:B------:R-:W3:Y:S01]  /*03c0*/  LDC R6, c[0x0][0x214] ;  /* 0x00008500ff067b82 */ /* 0x000ee20000000800 */
[----:B------:R-:W-:-:S02]  /*03d0*/  IMAD R2, R3, R50, RZ ;  /* 0x0000003203027224 */ /* 0x000fc400078e02ff */
[----:B------:R-:W-:Y:S02]  /*03e0*/  IMAD R0, R74, UR8, RZ ;  /* 0x000000084a007c24 */ /* 0x000fe4000f8e02ff */
        /* <DEDUP_REMOVED lines=10> */
[----:B------:R-:W-:Y:S01]  /*0490*/  LEA.HI.X R51, R4, R11, R51, 0x2, P0 ;  /* 0x0000000b04337211 */ /* 0x000fe200000f1433 */
[----:B------:R-:W-:Y:S01]  /*04a0*/  IMAD.IADD R3, R3, 0x1, R7 ;  /* 0x0000000103037824 */ /* 0x000fe200078e0207 */
[C---:B0-----:R-:W-:Y:S01]  /*04b0*/  LOP3.LUT R70, R76.reuse, 0x1f, RZ, 0xc0, !PT ;  /* 0x0000001f4c467812 */ /* 0x041fe200078ec0ff */
[C---:B------:R-:W-:Y:S01]  /*04c0*/  IMAD R7, R73.reuse, UR5, R0 ;  /* 0x0000000549077c24 */ /* 0x040fe2000f8e0200 */
[----:B------:R-:W-:Y:S01]  /*04d0*/  SHF.L.U32 R59, R76, 0x3, RZ ;  /* 0x000000034c3b7819 */ /* 0x000fe200000006ff */
[----:B------:R-:W-:Y:S01]  /*04e0*/  IMAD.WIDE.U32 R4, R73, UR4, RZ ;  /* 0x0000000449047c25 */ /* 0x000fe2000f8e00ff */
[----:B------:R-:W-:Y:S02]  /*04f0*/  ULDC.64 UR4, c[0x0][0x230] ;  /* 0x00008c0000047ab9 */ /* 0x000fe40000000a00 */
[----:B------:R-:W-:Y:S01]  /*0500*/  IADD3 R63, R59, 0x2, RZ ;  /* 0x000000023b3f7810 */ /* 0x000fe20007ffe0ff */
[----:B-1----:R-:W-:Y:S01]  /*0510*/  IMAD.WIDE.U32 R2, R8, UR7, R2 ;  /* 0x0000000708027c25 */ /* 0x002fe2000f8e0002 */
[----:B------:R-:W-:-:S02]  /*0520*/  IADD3 R5, R5, R7, RZ ;  /* 0x0000000705057210 */ /* 0x000fc40007ffe0ff */
[C---:B------:R-:W-:Y:S01]  /*0530*/  IADD3 R62, R59.reuse, 0x3, RZ ;  /* 0x000000033b3e7810 */ /* 0x040fe20007ffe0ff */
[----:B---3--:R-:W-:Y:S01]  /*0540*/  IMAD R0, R6, UR7, R73 ;  /* 0x0000000706007c24 */ /* 0x008fe2000f8e0249 */
[----:B------:R-:W-:Y:S01]  /*0550*/  LOP3.LUT R6, R70, 0xffffff00, R59, 0xf8, !PT ;  /* 0xffffff0046067812 */ /* 0x000fe200078ef83b */
[----:B------:R-:W-:Y:S01]  /*0560*/  IMAD R8, R8, UR12, RZ ;  /* 0x0000000c08087c24 */ /* 0x000fe2000f8e02ff */
[----:B------:R-:W-:Y:S01]  /*0570*/  IADD3 R60, R59, 0x6, RZ ;  /* 0x000000063b3c7810 */ /* 0x000fe20007ffe0ff */
[----:B----4-:R-:W-:Y:S01]  /*0580*/  IMAD.WIDE.U32 R4, R14, UR7, R4 ;  /* 0x000000070e047c25 */ /* 0x010fe2000f8e0004 */
[----:B------:R-:W-:Y:S02]  /*0590*/  SHF.R.S32.HI R7, RZ, 0x1f, R6 ;  /* 0x0000001fff077819 */ /* 0x000fe40000011406 */
[C---:B------:R-:W-:Y:S01]  /*05a0*/  LOP3.LUT R58, R6.reuse, 0x20, RZ, 0xfc, !PT ;  /* 0x00000020063a7812 */ /* 0x040fe200078efcff */
[----:B------:R-:W-:Y:S01]  /*05b0*/  IMAD R11, R9, UR7, R8 ;  /* 0x00000007090b7c24 */ /* 0x000fe2000f8e0208 */
[----:B------:R-:W-:Y:S01]  /*05c0*/  IADD3 R9, P0, R6, R2, RZ ;  /* 0x0000000206097210 */ /* 0x000fe20007f1e0ff */
[----:B------:R-:W-:Y:S01]  /*05d0*/  IMAD R10, R14, UR12, RZ ;  /* 0x0000000c0e0a7c24 */ /* 0x000fe2000f8e02ff */
[----:B------:R-:W-:Y:S01]  /*05e0*/  IADD3 R21, P1, R6, R4, RZ ;  /* 0x0000000406157210 */ /* 0x000fe20007f3e0ff */
[----:B------:R-:W-:Y:S01]  /*05f0*/  IMAD R0, R0, R13, RZ ;  /* 0x0000000d00007224 */ /* 0x000fe200078e02ff */
[----:B------:R-:W-:Y:S01]  /*0600*/  IADD3.X R2, R7, R3, R11, P0, !PT ;  /* 0x0000000307027210 */ /* 0x000fe200007fe40b */
[----:B------:R-:W-:Y:S01]  /*0610*/  IMAD R3, R15, UR7, R10 ;  /* 0x000000070f037c24 */ /* 0x000fe2000f8e020a */
[----:B------:R-:W-:Y:S01]  /*0620*/  LEA R8, P0, R9, UR8, 0x2 ;  /* 0x0000000809087c11 */ /* 0x000fe2000f8010ff */
[C---:B------:R-:W-:Y:S01]  /*0630*/  VIADD R64, R59.reuse, 0x1 ;  /* 0x000000013b407836 */ /* 0x040fe20000000000 */
[----:B------:R-:W-:Y:S01]  /*0640*/  LOP3.LUT R57, R6, 0x40, RZ, 0xfc, !PT ;  /* 0x0000004006397812 */ /* 0x000fe200078efcff */
[----:B------:R-:W-:Y:S01]  /*0650*/  VIADD R61, R59, 0x4 ;  /* 0x000000043b3d7836 */ /* 0x000fe20000000000 */
[----:B------:R-:W-:Y:S01]  /*0660*/  LEA.HI.X R9, R9, UR9, R2, 0x2, P0 ;  /* 0x0000000909097c11 */ /* 0x000fe200080f1402 */
[----:B------:R-:W-:Y:S01]  /*0670*/  ULDC.64 UR8, c[0x0][0x248] ;  /* 0x0000920000087ab9 */ /* 0x000fe20000000a00 */
[C---:B------:R-:W-:Y:S01]  /*0680*/  IMAD R2, R74.reuse, UR4, RZ ;  /* 0x000000044a027c24 */ /* 0x040fe2000f8e02ff */
[----:B------:R-:W-:Y:S01]  /*0690*/  IADD3.X R10, R7, R5, R3, P1, !PT ;  /* 0x00000005070a7210 */ /* 0x000fe20000ffe403 */
[----:B------:R-:W-:Y:S01]  /*06a0*/  IMAD R12, R74, UR8, RZ ;  /* 0x000000084a0c7c24 */ /* 0x000fe2000f8e02ff */
[----:B------:R-:W-:Y:S01]  /*06b0*/  LEA R22, P0, R21, UR14, 0x2 ;  /* 0x0000000e15167c11 */ /* 0x000fe2000f8010ff */
[----:B------:R-:W-:Y:S01]  /*06c0*/  IMAD R67, R73, UR5, R2 ;  /* 0x0000000549437c24 */ /* 0x000fe2000f8e0202 */
[----:B------:R-:W-:Y:S01]  /*06d0*/  IADD3 R59, R59, 0x7, RZ ;  /* 0x000000073b3b7810 */ /* 0x000fe20007ffe0ff */
[----:B------:R-:W-:Y:S01]  /*06e0*/  IMAD.WIDE.U32 R4, R73, UR4, RZ ;  /* 0x0000000449047c25 */ /* 0x000fe2000f8e00ff */
[----:B------:R-:W-:Y:S01]  /*06f0*/  ULDC UR4, c[0x0][0x21c] ;  /* 0x0000870000047ab9 */ /* 0x000fe20000000800 */
[----:B------:R-:W-:-:S02]  /*0700*/  LEA.HI.X R21, R21, UR15, R10, 0x2, P0 ;  /* 0x0000000f15157c11 */ /* 0x000fc400080f140a */
[----:B------:R-:W-:Y:S01]  /*0710*/  IMAD R65, R73, UR9, R12 ;  /* 0x0000000949417c24 */ /* 0x000fe2000f8e020c */
[----:B------:R-:W-:Y:S01]  /*0720*/  IADD3 R67, R5, R67, RZ ;  /* 0x0000004305437210 */ /* 0x000fe20007ffe0ff */
[----:B------:R-:W-:Y:S01]  /*0730*/  IMAD.WIDE.U32 R2, R73, UR8, RZ ;  /* 0x0000000849027c25 */ /* 0x000fe2000f8e00ff */
[C---:B------:R-:W-:Y:S02]  /*0740*/  LOP3.LUT R56, R6.reuse, 0x60, RZ, 0xfc, !PT ;  /* 0x0000006006387812 */ /* 0x040fe400078efcff */
[----:B------:R-:W-:Y:S01]  /*0750*/  LOP3.LUT R55, R6, 0x80, RZ, 0xfc, !PT ;  /* 0x0000008006377812 */ /* 0x000fe200078efcff */
[----:B------:R-:W-:Y:S01]  /*0760*/  IMAD R68, R0, UR4, RZ ;  /* 0x0000000400447c24 */ /* 0x000fe2000f8e02ff */
[----:B------:R-:W-:Y:S01]  /*0770*/  IADD3 R65, R3, R65, RZ ;  /* 0x0000004103417210 */ /* 0x000fe20007ffe0ff */
[----:B------:R-:W-:Y:S01]  /*0780*/  IMAD.MOV.U32 R66, RZ, RZ, RZ ;  /* 0x000000ffff427224 */ /* 0x000fe200078e00ff */
[C---:B------:R-:W-:Y:S02]  /*0790*/  LOP3.LUT R54, R6.reuse, 0xa0, RZ, 0xfc, !PT ;  /* 0x000000a006367812 */ /* 0x040fe400078efcff */
[----:B------:R-:W-:-:S02]  /*07a0*/  LOP3.LUT R52, R6, 0xc0, RZ, 0xfc, !PT ;  /* 0x000000c006347812 */ /* 0x000fc400078efcff */
[----:B--2---:R-:W-:-:S07]  /*07b0*/  LOP3.LUT R50, R6, 0xe0, RZ, 0xfc, !PT ;  /* 0x000000e006327812 */ /* 0x004fce00078efcff */
.L_x_4620:
[----:B------:R-:W0:Y:S01]  /*07c0*/  LDC R99, c[0x0][0x218] ;  /* 0x00008600ff637b82 */ /* 0x000e220000000800 */
[----:B------:R-:W-:Y:S01]  /*07d0*/  IMAD.MOV.U32 R0, RZ, RZ, RZ ;  /* 0x000000ffff007224 */ /* 0x000fe200078e00ff */
[----:B------:R-:W-:Y:S01]  /*07e0*/  CS2R R10, SRZ ;  /* 0x00000000000a7805 */ /* 0x000fe2000001ff00 */
[----:B0-----:R-:W-:-:S05]  /*07f0*/  IMAD R99, R66, -0x100, R99 ;  /* 0xffffff0042637824 */ /* 0x001fca00078e0263 */
[-C--:B------:R-:W-:Y:S01]  /*0800*/  ISETP.GE.AND P0, PT, R6, R99.reuse, PT ;  /* 0x000000630600720c */ /* 0x080fe20003f06270 */
[----:B------:R-:W-:Y:S01]  /*0810*/  BAR.SYNC.DEFER_BLOCKING 0x0 ;  /* 0x0000000000007b1d */ /* 0x000fe20000010000 */
[-C--:B------:R-:W-:Y:S02]  /*0820*/  ISETP.GE.AND P1, PT, R58, R99.reuse, PT ;  /* 0x000000633a00720c */ /* 0x080fe40003f26270 */
[-C--:B------:R-:W-:Y:S02]  /*0830*/  ISETP.GE.AND P2, PT, R57, R99.reuse, PT ;  /* 0x000000633900720c */ /* 0x080fe40003f46270 */
[-C--:B------:R-:W-:Y:S02]  /*0840*/  ISETP.GE.AND P3, PT, R52, R99.reuse, PT ;  /* 0x000000633400720c */ /* 0x080fe40003f66270 */
[----:B------:R-:W-:Y:S02]  /*0850*/  ISETP.GE.AND P4, PT, R50, R99, PT ;  /* 0x000000633200720c */ /* 0x000fe40003f86270 */
[----:B-1----:R-:W-:-:S02]  /*0860*/  CS2R R12, SRZ ;  /* 0x00000000000c7805 */ /* 0x002fc4000001ff00 */
[----:B------:R-:W-:Y:S02]  /*0870*/  CS2R R14, SRZ ;  /* 0x00000000000e7805 */ /* 0x000fe4000001ff00 */
[----:B------:R-:W-:Y:S01]  /*0880*/  MOV R17, RZ ;  /* 0x000000ff00117202 */ /* 0x000fe20000000f00 */
        /* <DEDUP_REMOVED lines=15> */
[----:B------:R-:W-:-:S04]  /*0980*/  LEA.HI.SX32 R49, R69, R69, 0x1b ;  /* 0x0000004545317211 */ /* 0x000fc800078fdaff */
[-C--:B------:R-:W-:Y:S02]  /*0990*/  LEA.HI.SX32 R47, R18, R69.reuse, 0x1b ;  /* 0x00000045122f7211 */ /* 0x080fe400078fdaff */
[C---:B------:R-:W-:Y:S02]  /*09a0*/  IADD3 R18, R69.reuse, 0x80, RZ ;  /* 0x0000008045127810 */ /* 0x040fe40007ffe0ff */
[C---:B------:R-:W-:Y:S02]  /*09b0*/  IADD3 R20, R69.reuse, 0xc0, RZ ;  /* 0x000000c045147810 */ /* 0x040fe40007ffe0ff */
[-C--:B------:R-:W-:Y:S01]  /*09c0*/  LEA.HI.SX32 R45, R18, R69.reuse, 0x1b ;  /* 0x00000045122d7211 */ /* 0x080fe200078fdaff */
[----:B------:R-:W-:Y:S01]  /*09d0*/  VIADD R18, R69, 0xe0 ;  /* 0x000000e045127836 */ /* 0x000fe20000000000 */
[----:B------:R-:W-:Y:S02]  /*09e0*/  LEA.HI.SX32 R43, R20, R69, 0x1b ;  /* 0x00000045142b7211 */ /* 0x000fe400078fdaff */
[----:B0-----:R-:W-:-:S02]  /*09f0*/  LEA R24, R19, R24, 0x18 ;  /* 0x0000001813187211 */ /* 0x001fc400078ec0ff */
[-C--:B------:R-:W-:Y:S02]  /*0a00*/  LEA.HI.SX32 R19, R16, R69.reuse, 0x1b ;  /* 0x0000004510137211 */ /* 0x080fe400078fdaff */
[----:B------:R-:W-:Y:S02]  /*0a10*/  IADD3 R16, R69, 0x60, RZ ;  /* 0x0000006045107810 */ /* 0x000fe40007ffe0ff */
[-C--:B------:R-:W-:Y:S02]  /*0a20*/  LEA R48, R19, R24.reuse, 0x2 ;  /* 0x0000001813307211 */ /* 0x080fe400078e10ff */
[----:B------:R-:W-:Y:S01]  /*0a30*/  LEA.HI.SX32 R19, R16, R69, 0x1b ;  /* 0x0000004510137211 */ /* 0x000fe200078fdaff */
[----:B------:R-:W-:Y:S01]  /*0a40*/  VIADD R16, R69, 0xa0 ;  /* 0x000000a045107836 */ /* 0x000fe20000000000 */
[-C--:B------:R-:W-:Y:S02]  /*0a50*/  LEA R49, R49, R24.reuse, 0x2 ;  /* 0x0000001831317211 */ /* 0x080fe400078e10ff */
[----:B------:R-:W-:-:S02]  /*0a60*/  LEA R46, R19, R24, 0x2 ;  /* 0x00000018132e7211 */ /* 0x000fc400078e10ff */
[----:B------:R-:W-:Y:S01]  /*0a70*/  LEA.HI.SX32 R19, R16, R69, 0x1b ;  /* 0x0000004510137211 */ /* 0x000fe200078fdaff */
[--C-:B------:R-:W-:Y:S01]  /*0a80*/  IMAD R47, R47, 0x4, R24.reuse ;  /* 0x000000042f2f7824 */ /* 0x100fe200078e0218 */
[-C--:B------:R-:W-:Y:S02]  /*0a90*/  LEA R45, R45, R24.reuse, 0x2 ;  /* 0x000000182d2d7211 */ /* 0x080fe400078e10ff */
[----:B------:R-:W-:Y:S01]  /*0aa0*/  LEA R44, R19, R24, 0x2 ;  /* 0x00000018132c7211 */ /* 0x000fe200078e10ff */
[----:B------:R-:W-:Y:S01]  /*0ab0*/  IMAD R43, R43, 0x4, R24 ;  /* 0x000000042b2b7824 */ /* 0x000fe200078e0218 */
[-C--:B------:R-:W-:Y:S02]  /*0ac0*/  ISETP.GE.AND P6, PT, R6, R99.reuse, PT ;  /* 0x000000630600720c */ /* 0x080fe40003fc6270 */
[-C--:B------:R-:W-:Y:S02]  /*0ad0*/  ISETP.GE.AND P5, PT, R58, R99.reuse, PT ;  /* 0x000000633a00720c */ /* 0x080fe40003fa6270 */
[----:B------:R-:W-:-:S02]  /*0ae0*/  ISETP.GE.AND P4, PT, R57, R99, PT ;  /* 0x000000633900720c */ /* 0x000fc40003f86270 */
[-C--:B------:R-:W-:Y:S02]  /*0af0*/  ISETP.GE.AND P3, PT, R56, R99.reuse, PT ;  /* 0x000000633800720c */ /* 0x080fe40003f66270 */
[-C--:B------:R-:W-:Y:S02]  /*0b00*/  ISETP.GE.AND P2, PT, R55, R99.reuse, PT ;  /* 0x000000633700720c */ /* 0x080fe40003f46270 */
[-C--:B------:R-:W-:Y:S02]  /*0b10*/  ISETP.GE.AND P1, PT, R54, R99.reuse, PT ;  /* 0x000000633600720c */ /* 0x080fe40003f26270 */
[----:B------:R-:W-:Y:S01]  /*0b20*/  ISETP.GE.AND P0, PT, R52, R99, PT ;  /* 0x000000633400720c */ /* 0x000fe20003f06270 */
[----:B--2---:R0:W-:Y:S04]  /*0b30*/  STS [R49], R0 ;  /* 0x0000000031007388 */ /* 0x0041e80000000800 */
[----:B---3--:R1:W-:Y:S01]  /*0b40*/  STS [R48+0x80], R11 ;  /* 0x0000800b30007388 */ /* 0x0083e20000000800 */
[----:B0-----:R-:W-:-:S02]  /*0b50*/  SHF.L.U32 R0, R69, 0x3, RZ ;  /* 0x0000000345007819 */ /* 0x001fc400000006ff */
[----:B-1----:R-:W-:Y:S02]  /*0b60*/  LEA.HI.SX32 R11, R18, R69, 0x1b ;  /* 0x00000045120b7211 */ /* 0x002fe400078fdaff */
[----:B------:R-:W-:Y:S01]  /*0b70*/  LEA.HI.SX32 R19, R0, R0, 0x1b ;  /* 0x0000000000137211 */ /* 0x000fe200078fdaff */
[----:B----4-:R0:W-:Y:S01]  /*0b80*/  STS [R47+0x100], R10 ;  /* 0x0001000a2f007388 */ /* 0x0101e20000000800 */
[----:B------:R-:W-:-:S03]  /*0b90*/  LEA R42, R11, R24, 0x2 ;  /* 0x000000180b2a7211 */ /* 0x000fc600078e10ff */
[----:B------:R-:W-:Y:S01]  /*0ba0*/  STS [R46+0x180], R13 ;  /* 0x0001800d2e007388 */ /* 0x000fe20000000800 */
[----:B------:R-:W-:-:S03]  /*0bb0*/  IMAD R40, R19, 0x4, R24 ;  /* 0x0000000413287824 */ /* 0x000fc600078e0218 */
        /* <DEDUP_REMOVED lines=14> */
[----:B0-----:R-:W-:Y:S01]  /*0ca0*/  IMAD.MOV.U32 R10, RZ, RZ, R22 ;  /* 0x000000ffff0a7224 */ /* 0x001fe200078e0016 */
[----:B------:R-:W-:Y:S01]  /*0cb0*/  MOV R11, R21 ;  /* 0x00000015000b7202 */ /* 0x000fe20000000f00 */
[----:B------:R-:W-:Y:S01]  /*0cc0*/  BAR.SYNC.DEFER_BLOCKING 0x0 ;  /* 0x0000000000007b1d */ /* 0x000fe20000010000 */
[----:B-1----:R-:W-:-:S02]  /*0cd0*/  CS2R R12, SRZ ;  /* 0x00000000000c7805 */ /* 0x002fc4000001ff00 */
[----:B--2---:R-:W-:Y:S02]  /*0ce0*/  CS2R R14, SRZ ;  /* 0x00000000000e7805 */ /* 0x004fe4000001ff00 */
[----:B---3--:R-:W-:Y:S02]  /*0cf0*/  CS2R R16, SRZ ;  /* 0x0000000000107805 */ /* 0x008fe4000001ff00 */
        /* <DEDUP_REMOVED lines=78> */
.L_x_4599:
[----:B------:R-:W-:Y:S05]  /*11e0*/  BSYNC B0 ;  /* 0x0000000000007941 */ /* 0x000fea0003800000 */
.L_x_4598:
        /* <DEDUP_REMOVED lines=41> */
.L_x_4601:
[----:B------:R-:W-:Y:S05]  /*1480*/  BSYNC B0 ;  /* 0x0000000000007941 */ /* 0x000fea0003800000 */
.L_x_4600:
        /* <DEDUP_REMOVED lines=33> */
.L_x_4603:
[----:B------:R-:W-:Y:S05]  /*16a0*/  BSYNC B0 ;  /* 0x0000000000007941 */ /* 0x000fea0003800000 */
.L_x_4602:
        /* <DEDUP_REMOVED lines=33> */
.L_x_4605:
[----:B------:R-:W-:Y:S05]  /*18c0*/  BSYNC B0 ;  /* 0x0000000000007941 */ /* 0x000fea0003800000 */
.L_x_4604:
        /* <DEDUP_REMOVED lines=33> */
.L_x_4607:
[----:B------:R-:W-:Y:S05]  /*1ae0*/  BSYNC B0 ;  /* 0x0000000000007941 */ /* 0x000fea0003800000 */
.L_x_4606:
        /* <DEDUP_REMOVED lines=33> */
.L_x_4609:
[----:B------:R-:W-:Y:S05]  /*1d00*/  BSYNC B0 ;  /* 0x0000000000007941 */ /* 0x000fea0003800000 */
.L_x_4608:
        /* <DEDUP_REMOVED lines=33> */
.L_x_4611:
[----:B------:R-:W-:Y:S05]  /*1f20*/  BSYNC B0 ;  /* 0x0000000000007941 */ /* 0x000fea0003800000 */
.L_x_4610:
        /* <DEDUP_REMOVED lines=33> */
.L_x_4613:
[----:B------:R-:W-:Y:S05]  /*2140*/  BSYNC B0 ;  /* 0x0000000000007941 */ /* 0x000fea0003800000 */
.L_x_4612:
        /* <DEDUP_REMOVED lines=14> */
[----:B------:R-:W-:Y:S01]  /*2230*/  ISETP.GE.AND P1, PT, R6, R99, PT ;  /* 0x000000630600720c */ /* 0x000fe20003f26270 */
[----:B------:R-:W-:Y:S01]  /*2240*/  IMAD.MOV.U32 R95, RZ, RZ, R99 ;  /* 0x000000ffff5f7224 */ /* 0x000fe200078e0063 */
[----:B------:R-:W-:Y:S01]  /*2250*/  ISETP.EQ.OR P0, PT, R66, RZ, P0 ;  /* 0x000000ff4200720c */ /* 0x000fe20000702670 */
[----:B------:R-:W-:Y:S01]  /*2260*/  ULDC UR6, c[0x0][0x21c] ;  /* 0x0000870000067ab9 */ /* 0x000fe20000000800 */
[----:B------:R-:W-:Y:S01]  /*2270*/  ULDC.64 UR4, c[0x0][0x238] ;  /* 0x00008e0000047ab9 */ /* 0x000fe20000000a00 */
[----:B------:R-:W1:Y:S01]  /*2280*/  LDC R93, c[0x0][0x218] ;  /* 0x00008600ff5d7b82 */ /* 0x000e620000000800 */
[----:B------:R-:W-:Y:S01]  /*2290*/  ULDC.64 UR8, c[0x0][0x270] ;  /* 0x00009c0000087ab9 */ /* 0x000fe20000000a00 */
[----:B------:R-:W-:-:S06]  /*22a0*/  ULDC.64 UR14, c[0x0][0x250] ;  /* 0x00009400000e7ab9 */ /* 0x000fcc0000000a00 */
[----:B------:R-:W2:Y:S08]  /*22b0*/  LDC.64 R12, c[0x0][0x2d0] ;  /* 0x0000b400ff0c7b82 */ /* 0x000eb00000000a00 */
[----:B------:R-:W3:Y:S08]  /*22c0*/  LDC.64 R14, c[0x0][0x2d8] ;  /* 0x0000b600ff0e7b82 */ /* 0x000ef00000000a00 */
[----:B------:R-:W4:Y:S02]  /*22d0*/  LDC.64 R16, c[0x0][0x310] ;  /* 0x0000c400ff107b82 */ /* 0x000f240000000a00 */
.L_x_4617:
[----:B------:R-:W-:Y:S01]  /*22e0*/  SHF.R.S32.HI R24, RZ, 0x1f, R97 ;  /* 0x0000001fff187819 */ /* 0x000fe20000011461 */
[----:B------:R-:W-:Y:S01]  /*22f0*/  IMAD.WIDE.U32 R20, R97, UR8, R6 ;  /* 0x0000000861147c25 */ /* 0x000fe2000f8e0006 */
[-C--:B------:R-:W-:Y:S02]  /*2300*/  ISETP.GE.AND P2, PT, R57, R95.reuse, PT ;  /* 0x0000005f3900720c */ /* 0x080fe40003f46270 */
[----:B------:R-:W-:Y:S01]  /*2310*/  MOV R80, RZ ;  /* 0x000000ff00507202 */ /* 0x000fe20000000f00 */
[----:B0-----:R-:W-:Y:S01]  /*2320*/  IMAD R18, R24, UR8, RZ ;  /* 0x0000000818127c24 */ /* 0x001fe2000f8e02ff */
[-C--:B------:R-:W-:Y:S01]  /*2330*/  ISETP.GE.AND P6, PT, R58, R95.reuse, PT ;  /* 0x0000005f3a00720c */ /* 0x080fe20003fc6270 */
[----:B------:R-:W-:Y:S01]  /*2340*/  IMAD.MOV.U32 R99, RZ, RZ, RZ ;  /* 0x000000ffff637224 */ /* 0x000fe200078e00ff */
[----:B------:R-:W-:Y:S01]  /*2350*/  ISETP.GE.AND P4, PT, R55, R95, PT ;  /* 0x0000005f3700720c */ /* 0x000fe20003f86270 */
[----:B------:R-:W-:Y:S01]  /*2360*/  IMAD R19, R97, UR9, R18 ;  /* 0x0000000961137c24 */ /* 0x000fe2000f8e0212 */
[----:B------:R-:W-:-:S02]  /*2370*/  LEA R18, P3, R20, R53, 0x2 ;  /* 0x0000003514127211 */ /* 0x000fc400078610ff */
[----:B------:R-:W-:Y:S02]  /*2380*/  ISETP.GE.AND P5, PT, R54, R95, PT ;  /* 0x0000005f3600720c */ /* 0x000fe40003fa6270 */
[----:B------:R-:W-:-:S04]  /*2390*/  IADD3 R19, R21, R19, RZ ;  /* 0x0000001315137210 */ /* 0x000fc80007ffe0ff */
[----:B------:R-:W-:Y:S01]  /*23a0*/  LEA.HI.X R19, R20, R51, R19, 0x2, P3 ;  /* 0x0000003314137211 */ /* 0x000fe200018f1413 */
[----:B------:R-:W-:Y:S01]  /*23b0*/  IMAD R22, R24, UR4, RZ ;  /* 0x0000000418167c24 */ /* 0x000fe2000f8e02ff */
[----:B------:R-:W-:Y:S01]  /*23c0*/  MOV R20, R4 ;  /* 0x0000000400147202 */ /* 0x000fe20000000f00 */
[----:B------:R-:W-:Y:S01]  /*23d0*/  IMAD.MOV.U32 R21, RZ, RZ, R67 ;  /* 0x000000ffff157224 */ /* 0x000fe200078e0043 */
[----:B------:R-:W-:Y:S01]  /*23e0*/  MOV R105, RZ ;  /* 0x000000ff00697202 */ /* 0x000fe20000000f00 */
[----:B------:R-:W5:Y:S01]  /*23f0*/  @!P2 LDG.E R80, desc[UR10][R18.64+0x100] ;  /* 0x0001000a1250a981 */ /* 0x000f62000c1e1900 */
[-C--:B------:R-:W-:Y:S01]  /*2400*/  ISETP.GE.AND P2, PT, R50, R95.reuse, PT ;  /* 0x0000005f3200720c */ /* 0x080fe20003f46270 */
[C---:B------:R-:W-:Y:S01]  /*2410*/  IMAD.WIDE.U32 R20, R97.reuse, UR4, R20 ;  /* 0x0000000461147c25 */ /* 0x040fe2000f8e0014 */
[-C--:B------:R-:W-:Y:S01]  /*2420*/  ISETP.GE.AND P3, PT, R56, R95.reuse, PT ;  /* 0x0000005f3800720c */ /* 0x080fe20003f66270 */
[----:B------:R-:W4:Y:S01]  /*2430*/  @!P6 LDG.E R99, desc[UR10][R18.64+0x80] ;  /* 0x0000800a1263e981 */ /* 0x000f22000c1e1900 */
[----:B------:R-:W-:Y:S01]  /*2440*/  ISETP.GE.AND P6, PT, R52, R95, PT ;  /* 0x0000005f3400720c */ /* 0x000fe20003fc6270 */
[----:B------:R-:W-:-:S05]  /*2450*/  IMAD R23, R97, UR5, R22 ;  /* 0x0000000561177c24 */ /* 0x000fca000f8e0216 */
[----:B------:R-:W-:-:S03]  /*2460*/  IADD3 R21, R21, R23, RZ ;  /* 0x0000001715157210 */ /* 0x000fc60007ffe0ff */
[----:B------:R-:W5:Y:S01]  /*2470*/  @!P2 LDG.E R105, desc[UR10][R18.64+0x380] ;  /* 0x0003800a1269a981 */ /* 0x000f62000c1e1900 */
[----:B--2---:R-:W-:-:S04]  /*2480*/  LEA R22, P2, R20, R12, 0x2 ;  /* 0x0000000c14167211 */ /* 0x004fc800078410ff */
[----:B------:R-:W-:Y:S02]  /*2490*/  LEA.HI.X R23, R20, R13, R21, 0x2, P2 ;  /* 0x0000000d14177211 */ /* 0x000fe400010f1415 */
[----:B------:R-:W-:-:S03]  /*24a0*/  MOV R78, RZ ;  /* 0x000000ff004e7202 */ /* 0x000fc60000000f00 */
[----:B------:R-:W2:Y:S01]  /*24b0*/  LDG.E R22, desc[UR10][R22.64] ;  /* 0x0000000a16167981 */ /* 0x000ea2000c1e1900 */
[----:B------:R-:W-:Y:S01]  /*24c0*/  MOV R101, RZ ;  /* 0x000000ff00657202 */ /* 0x000fe20000000f00 */
[----:B------:R-:W-:Y:S01]  /*24d0*/  IMAD.MOV.U32 R82, RZ, RZ, RZ ;  /* 0x000000ffff527224 */ /* 0x000fe200078e00ff */
[----:B------:R-:W-:Y:S01]  /*24e0*/  MOV R103, RZ ;  /* 0x000000ff00677202 */ /* 0x000fe20000000f00 */
[----:B------:R-:W-:Y:S01]  /*24f0*/  IMAD.MOV.U32 R84, RZ, RZ, RZ ;  /* 0x000000ffff547224 */ /* 0x000fe200078e00ff */
[----:B------:R-:W4:Y:S04]  /*2500*/  @!P1 LDG.E R78, desc[UR10][R18.64] ;  /* 0x0000000a124e9981 */ /* 0x000f28000c1e1900 */
[----:B------:R-:W5:Y:S04]  /*2510*/  @!P3 LDG.E R101, desc[UR10][R18.64+0x180] ;  /* 0x0001800a1265b981 */ /* 0x000f68000c1e1900 */
[----:B------:R-:W5:Y:S04]  /*2520*/  @!P4 LDG.E R82, desc[UR10][R18.64+0x200] ;  /* 0x0002000a1252c981 */ /* 0x000f68000c1e1900 */
[----:B------:R-:W5:Y:S04]  /*2530*/  @!P5 LDG.E R103, desc[UR10][R18.64+0x280] ;  /* 0x0002800a1267d981 */ /* 0x000f68000c1e1900 */
[----:B------:R0:W5:Y:S01]  /*2540*/  @!P6 LDG.E R84, desc[UR10][R18.64+0x300] ;  /* 0x0003000a1254e981 */ /* 0x000162000c1e1900 */
[----:B------:R-:W1:Y:S01]  /*2550*/  S2R R76, SR_TID.X ;  /* 0x00000000004c7919 */ /* 0x000e620000002100 */
[----:B------:R-:W-:Y:S01]  /*2560*/  IMAD R24, R24, UR14, RZ ;  /* 0x0000000e18187c24 */ /* 0x000fe2000f8e02ff */
[----:B0-----:R-:W-:-:S02]  /*2570*/  MOV R18, R2 ;  /* 0x0000000200127202 */ /* 0x001fc40000000f00 */
[----:B------:R-:W-:Y:S01]  /*2580*/  MOV R19, R65 ;  /* 0x0000004100137202 */ /* 0x000fe20000000f00 */
[C---:B------:R-:W-:Y:S02]  /*2590*/  IMAD R25, R97.reuse, UR15, R24 ;  /* 0x0000000f61197c24 */ /* 0x040fe4000f8e0218 */
[----:B------:R-:W-:-:S04]  /*25a0*/  IMAD.WIDE.U32 R20, R97, UR14, R18 ;  /* 0x0000000e61147c25 */ /* 0x000fc8000f8e0012 */
[----:B------:R-:W-:Y:S01]  /*25b0*/  IMAD.IADD R21, R21, 0x1, R25 ;  /* 0x0000000115157824 */ /* 0x000fe200078e0219 */
[----:B---3--:R-:W-:-:S04]  /*25c0*/  LEA R24, P2, R20, R14, 0x2 ;  /* 0x0000000e14187211 */ /* 0x008fc800078410ff */
[----:B------:R-:W-:Y:S01]  /*25d0*/  LEA.HI.X R25, R20, R15, R21, 0x2, P2 ;  /* 0x0000000f14197211 */ /* 0x000fe200010f1415 */
[----:B------:R-:W-:Y:S01]  /*25e0*/  FMUL.FTZ R88, R37, R28 ;  /* 0x0000001c25587220 */ /* 0x000fe20000410000 */
[----:B------:R-:W-:Y:S01]  /*25f0*/  FMUL.FTZ R86, R34, R27 ;  /* 0x0000001b22567220 */ /* 0x000fe20000410000 */
[----:B------:R-:W-:Y:S01]  /*2600*/  FMUL.FTZ R90, R35, R26 ;  /* 0x0000001a235a7220 */ /* 0x000fe20000410000 */
[----:B------:R-:W-:Y:S01]  /*2610*/  FMUL.FTZ R92, R33, R0 ;  /* 0x00000000215c7220 */ /* 0x000fe20000410000 */
[----:B------:R-:W0:Y:S01]  /*2620*/  S2R R117, SR_CgaCtaId ;  /* 0x0000000000757919 */ /* 0x000e220000008800 */
[----:B--2---:R-:W-:-:S04]  /*2630*/  FMUL.FTZ R19, R22, 1.4426950216293334961 ;  /* 0x3fb8aa3b16137820 */ /* 0x004fc80000410000 */
[C---:B------:R-:W-:Y:S01]  /*2640*/  FMUL.FTZ R20, R19.reuse, R31 ;  /* 0x0000001f13147220 */ /* 0x040fe20000410000 */
[----:B----4-:R1:W-:Y:S01]  /*2650*/  STS [R49], R78 ;  /* 0x0000004e31007388 */ /* 0x0103e20000000800 */
[C---:B------:R-:W-:Y:S01]  /*2660*/  FMUL.FTZ R18, R19.reuse, R32 ;  /* 0x0000002013127220 */ /* 0x040fe20000410000 */
[----:B------:R-:W-:Y:S02]  /*2670*/  FMUL.FTZ R21, R19, R30 ;  /* 0x0000001e13157220 */ /* 0x000fe40000410000 */
[----:B------:R2:W-:Y:S01]  /*2680*/  STS [R48+0x80], R99 ;  /* 0x0000806330007388 */ /* 0x0005e20000000800 */
[----:B------:R-:W3:Y:S03]  /*2690*/  MUFU.EX2 R20, R20 ;  /* 0x0000001400147308 */ /* 0x000ee60000000800 */
[----:B-----5:R-:W-:Y:S04]  /*26a0*/  STS [R47+0x100], R80 ;  /* 0x000100502f007388 */ /* 0x020fe80000000800 */
[----:B------:R-:W-:Y:S01]  /*26b0*/  STS [R46+0x180], R101 ;  /* 0x000180652e007388 */ /* 0x000fe20000000800 */
[----:B------:R-:W4:Y:S01]  /*26c0*/  MUFU.EX2 R18, R18 ;  /* 0x0000001200127308 */ /* 0x000f220000000800 */
[----:B-1----:R-:W-:-:S02]  /*26d0*/  SHF.L.U32 R78, R76, 0x3, RZ ;  /* 0x000000034c4e7819 */ /* 0x002fc400000006ff */
[----:B------:R-:W-:Y:S01]  /*26e0*/  STS [R45+0x200], R82 ;  /* 0x000200522d007388 */ /* 0x000fe20000000800 */
[----:B------:R-:W-:-:S03]  /*26f0*/  FMUL.FTZ R22, R19, R29 ;  /* 0x0000001d13167220 */ /* 0x000fc60000410000 */
[----:B------:R1:W-:Y:S01]  /*2700*/  STS [R44+0x280], R103 ;  /* 0x000280672c007388 */ /* 0x0003e20000000800 */
[----:B------:R-:W5:Y:S03]  /*2710*/  MUFU.EX2 R21, R21 ;  /* 0x0000001500157308 */ /* 0x000f660000000800 */
[----:B------:R0:W-:Y:S01]  /*2720*/  STS [R43+0x300], R84 ;  /* 0x000300542b007388 */ /* 0x0001e20000000800 */
[----:B--2---:R-:W-:-:S03]  /*2730*/  IMAD R99, R66, -0x100, R93 ;  /* 0xffffff0042637824 */ /* 0x004fc600078e025d */
[----:B------:R5:W-:Y:S01]  /*2740*/  STS [R42+0x380], R105 ;  /* 0x000380692a007388 */ /* 0x000be20000000800 */
[----:B------:R-:W-:-:S03]  /*2750*/  NOP ;  /* 0x0000000000007918 */ /* 0x000fc60000000000 */
[----:B------:R2:W5:Y:S01]  /*2760*/  LDG.E R25, desc[UR10][R24.64] ;  /* 0x0000000a18197981 */ /* 0x000562000c1e1900 */
[C---:B------:R-:W-:Y:S01]  /*2770*/  FMUL.FTZ R23, R19.reuse, R28 ;  /* 0x0000001c13177220 */ /* 0x040fe20000410000 */
[----:B------:R-:W5:Y:S01]  /*2780*/  MUFU.EX2 R22, R22 ;  /* 0x0000001600167308 */ /* 0x000f620000000800 */
[----:B------:R-:W-:Y:S01]  /*2790*/  ISETP.GE.U32.AND P4, PT, R78, R99, PT ;  /* 0x000000634e00720c */ /* 0x000fe20003f86070 */
[----:B-1----:R-:W-:Y:S01]  /*27a0*/  FMUL.FTZ R103, R38, R31 ;  /* 0x0000001f26677220 */ /* 0x002fe20000410000 */
[-C--:B------:R-:W-:Y:S01]  /*27b0*/  ISETP.GE.U32.AND P6, PT, R64, R99.reuse, PT ;  /* 0x000000634000720c */ /* 0x080fe20003fc6070 */
[----:B------:R-:W-:Y:S01]  /*27c0*/  FMUL.FTZ R94, R19, R26 ;  /* 0x0000001a135e7220 */ /* 0x000fe20000410000 */
[----:B------:R-:W-:Y:S01]  /*27d0*/  FMUL.FTZ R82, R39, R30 ;  /* 0x0000001e27527220 */ /* 0x000fe20000410000 */
[----:B------:R-:W-:Y:S01]  /*27e0*/  ISETP.GE.U32.AND P5, PT, R63, R99, PT ;  /* 0x000000633f00720c */ /* 0x000fe20003fa6070 */
[----:B0-----:R-:W-:Y:S01]  /*27f0*/  FMUL.FTZ R84, R36, R29 ;  /* 0x0000001d24547220 */ /* 0x001fe20000410000 */
[----:B--2---:R-:W-:Y:S01]  /*2800*/  IADD3 R24, R78, 0x5, RZ ;  /* 0x000000054e187810 */ /* 0x004fe20007ffe0ff */
[----:B------:R-:W-:Y:S01]  /*2810*/  FMUL.FTZ R78, R41, R32 ;  /* 0x00000020294e7220 */ /* 0x000fe20000410000 */
[-C--:B------:R-:W-:Y:S01]  /*2820*/  ISETP.GE.U32.AND P2, PT, R62, R99.reuse, PT ;  /* 0x000000633e00720c */ /* 0x080fe20003f46070 */
[----:B------:R-:W-:Y:S01]  /*2830*/  LDS R100, [R40] ;  /* 0x0000000028647984 */ /* 0x000fe20000000800 */
[----:B------:R-:W-:Y:S01]  /*2840*/  ISETP.GE.U32.AND P3, PT, R24, R99, PT ;  /* 0x000000631800720c */ /* 0x000fe20003f66070 */
[C---:B------:R-:W-:Y:S01]  /*2850*/  FMUL.FTZ R24, R19.reuse, R27 ;  /* 0x0000001b13187220 */ /* 0x040fe20000410000 */
[----:B------:R-:W0:Y:S01]  /*2860*/  MUFU.EX2 R23, R23 ;  /* 0x0000001700177308 */ /* 0x000e220000000800 */
[----:B------:R-:W-:Y:S01]  /*2870*/  FSEL R78, R78, RZ, !P4 ;  /* 0x000000ff4e4e7208 */ /* 0x000fe20006000000 */
[----:B------:R-:W-:Y:S01]  /*2880*/  FMUL.FTZ R19, R19, R0 ;  /* 0x0000000013137220 */ /* 0x000fe20000410000 */
[----:B------:R-:W-:Y:S01]  /*2890*/  FSEL R103, R103, RZ, !P6 ;  /* 0x000000ff67677208 */ /* 0x000fe20007000000 */
[----:B------:R-:W-:Y:S01]  /*28a0*/  LDS R102, [R40+0x4] ;  /* 0x0000040028667984 */ /* 0x000fe20000000800 */
[----:B---3--:R-:W-:-:S03]  /*28b0*/  FSEL R80, R20, 1, !P6 ;  /* 0x3f80000014507808 */ /* 0x008fc60007000000 */
[----:B------:R-:W1:Y:S01]  /*28c0*/  MUFU.EX2 R24, R24 ;  /* 0x0000001800187308 */ /* 0x000e620000000800 */
[----:B----4-:R-:W-:Y:S01]  /*28d0*/  FSEL R101, R18, 1, !P4 ;  /* 0x3f80000012657808 */ /* 0x010fe20006000000 */
[----:B------:R-:W-:Y:S01]  /*28e0*/  FFMA.FTZ R18, R78, R80, R103 ;  /* 0x000000504e127223 */ /* 0x000fe20000010067 */
[----:B------:R-:W-:Y:S01]  /*28f0*/  FSEL R82, R82, RZ, !P5 ;  /* 0x000000ff52527208 */ /* 0x000fe20006800000 */
[----:B------:R-:W-:Y:S01]  /*2900*/  LDS R104, [R40+0x8] ;  /* 0x0000080028687984 */ /* 0x000fe20000000800 */
[----:B-----5:R-:W-:-:S03]  /*2910*/  FSEL R105, R21, 1, !P5 ;  /* 0x3f80000015697808 */ /* 0x020fc60006800000 */
[----:B------:R-:W2:Y:S01]  /*2920*/  MUFU.EX2 R94, R94 ;  /* 0x0000005e005e7308 */ /* 0x000ea20000000800 */
[----:B------:R-:W-:Y:S01]  /*2930*/  FMUL.FTZ R20, R101, R80 ;  /* 0x0000005065147220 */ /* 0x000fe20000410000 */
[-C--:B------:R-:W-:Y:S01]  /*2940*/  ISETP.GE.U32.AND P4, PT, R61, R99.reuse, PT ;  /* 0x000000633d00720c */ /* 0x080fe20003f86070 */
[C---:B------:R-:W-:Y:S01]  /*2950*/  FFMA.FTZ R18, R105.reuse, R18, R82 ;  /* 0x0000001269127223 */ /* 0x040fe20000010052 */
[----:B------:R-:W-:Y:S01]  /*2960*/  FSEL R84, R84, RZ, !P2 ;  /* 0x000000ff54547208 */ /* 0x000fe20005000000 */
[----:B------:R-:W-:Y:S01]  /*2970*/  LDS R106, [R40+0xc] ;  /* 0x00000c00286a7984 */ /* 0x000fe20000000800 */
[----:B------:R-:W-:Y:S02]  /*2980*/  FSEL R107, R22, 1, !P2 ;  /* 0x3f800000166b7808 */ /* 0x000fe40005000000 */
[----:B------:R-:W3:Y:S01]  /*2990*/  MUFU.EX2 R19, R19 ;  /* 0x0000001300137308 */ /* 0x000ee20000000800 */
[----:B------:R-:W-:Y:S01]  /*29a0*/  FMUL.FTZ R20, R105, R20 ;  /* 0x0000001469147220 */ /* 0x000fe20000410000 */
[----:B------:R-:W-:Y:S01]  /*29b0*/  FSEL R88, R88, RZ, !P4 ;  /* 0x000000ff58587208 */ /* 0x000fe20006000000 */
[----:B------:R-:W-:Y:S01]  /*29c0*/  FFMA.FTZ R18, R107, R18, R84 ;  /* 0x000000126b127223 */ /* 0x000fe20000010054 */
[----:B0-----:R-:W-:Y:S01]  /*29d0*/  FSEL R111, R23, 1, !P4 ;  /* 0x3f800000176f7808 */ /* 0x001fe20006000000 */
[----:B------:R-:W-:Y:S01]  /*29e0*/  FMUL.FTZ R20, R107, R20 ;  /* 0x000000146b147220 */ /* 0x000fe20000410000 */
[-C--:B------:R-:W-:Y:S01]  /*29f0*/  ISETP.GE.U32.AND P6, PT, R60, R99.reuse, PT ;  /* 0x000000633c00720c */ /* 0x080fe20003fc6070 */
[----:B------:R-:W-:Y:S01]  /*2a00*/  LDS R108, [R40+0x10] ;  /* 0x00001000286c7984 */ /* 0x000fe20000000800 */
[----:B------:R-:W-:Y:S01]  /*2a10*/  FSEL R86, R86, RZ, !P3 ;  /* 0x000000ff56567208 */ /* 0x000fe20005800000 */
[C---:B------:R-:W-:Y:S01]  /*2a20*/  FFMA.FTZ R18, R111.reuse, R18, R88 ;  /* 0x000000126f127223 */ /* 0x040fe20000010058 */
[----:B-1----:R-:W-:Y:S01]  /*2a30*/  FSEL R109, R24, 1, !P3 ;  /* 0x3f800000186d7808 */ /* 0x002fe20005800000 */
[----:B------:R-:W-:Y:S01]  /*2a40*/  FMUL.FTZ R20, R111, R20 ;  /* 0x000000146f147220 */ /* 0x000fe20000410000 */
[----:B------:R-:W-:Y:S01]  /*2a50*/  ISETP.GE.U32.AND P5, PT, R59, R99, PT ;  /* 0x000000633b00720c */ /* 0x000fe20003fa6070 */
[----:B------:R-:W-:Y:S01]  /*2a60*/  LDS R110, [R40+0x14] ;  /* 0x00001400286e7984 */ /* 0x000fe20000000800 */
[----:B------:R-:W-:Y:S01]  /*2a70*/  FSEL R90, R90, RZ, !P6 ;  /* 0x000000ff5a5a7208 */ /* 0x000fe20007000000 */
[C---:B------:R-:W-:Y:S01]  /*2a80*/  FFMA.FTZ R18, R109.reuse, R18, R86 ;  /* 0x000000126d127223 */ /* 0x040fe20000010056 */
[----:B--2---:R-:W-:Y:S01]  /*2a90*/  FSEL R113, R94, 1, !P6 ;  /* 0x3f8000005e717808 */ /* 0x004fe20007000000 */
[----:B------:R-:W-:Y:S01]  /*2aa0*/  FMUL.FTZ R20, R109, R20 ;  /* 0x000000146d147220 */ /* 0x000fe20000410000 */
[----:B------:R-:W-:Y:S01]  /*2ab0*/  FSEL R92, R92, RZ, !P5 ;  /* 0x000000ff5c5c7208 */ /* 0x000fe20006800000 */
[----:B------:R-:W-:Y:S01]  /*2ac0*/  LDS R98, [R40+0x18] ;  /* 0x0000180028627984 */ /* 0x000fe20000000800 */
[----:B---3--:R-:W-:Y:S01]  /*2ad0*/  FSEL R115, R19, 1, !P5 ;  /* 0x3f80000013737808 */ /* 0x008fe20006800000 */
[C---:B------:R-:W-:Y:S01]  /*2ae0*/  FFMA.FTZ R18, R113.reuse, R18, R90 ;  /* 0x0000001271127223 */ /* 0x040fe2000001005a */
[----:B------:R-:W-:Y:S01]  /*2af0*/  FMUL.FTZ R20, R113, R20 ;  /* 0x0000001471147220 */ /* 0x000fe20000410000 */
[----:B------:R-:W-:Y:S02]  /*2b00*/  LDS R96, [R40+0x1c] ;  /* 0x00001c0028607984 */ /* 0x000fe40000000800 */
        /* <DEDUP_REMOVED lines=21> */
[----:B------:R-:W-:-:S03]  /*2c60*/  IMAD.MOV.U32 R20, RZ, RZ, 0x3f800000 ;  /* 0x3f800000ff147424 */ /* 0x000fc600078e00ff */
[----:B------:R-:W-:-:S07]  /*2c70*/  LEA R24, R117, R24, 0x18 ;  /* 0x0000001875187211 */ /* 0x000fce00078ec0ff */
[C---:B0-----:R-:W-:Y:S01]  /*2c80*/  @P2 FFMA.FTZ R19, R18.reuse, R22, R19 ;  /* 0x0000001612132223 */ /* 0x041fe20000010013 */
[----:B-1----:R-:W-:-:S04]  /*2c90*/  @P2 FMUL.FTZ R18, R18, R23 ;  /* 0x0000001712122220 */ /* 0x002fc80000410000 */
[----:B------:R-:W0:Y:S04]  /*2ca0*/  SHFL.UP PT, R22, R19, 0x10, RZ ;  /* 0x0600000013167989 */ /* 0x000e2800000e00ff */
[----:B------:R-:W1:Y:S01]  /*2cb0*/  SHFL.UP PT, R23, R18, 0x10, RZ ;  /* 0x0600000012177989 */ /* 0x000e6200000e00ff */
[----:B------:R-:W-:Y:S02]  /*2cc0*/  MOV R21, RZ ;  /* 0x000000ff00157202 */ /* 0x000fe40000000f00 */
        /* <DEDUP_REMOVED lines=16> */
[-C--:B0-----:R-:W-:Y:S02]  /*2dd0*/  @!P4 MOV R114, R21.reuse ;  /* 0x000000150072c202 */ /* 0x081fe40000000f00 */
[-C--:B-1----:R-:W-:Y:S01]  /*2de0*/  @!P4 MOV R112, R20.reuse ;  /* 0x000000140070c202 */ /* 0x082fe20000000f00 */
[----:B------:R-:W-:Y:S01]  /*2df0*/  BSSY B0, `(.L_x_4615) ;  /* 0x000001b000007945 */ /* 0x000fe20003800000 */
[C---:B------:R-:W-:Y:S01]  /*2e00*/  FFMA.FTZ R23, R22.reuse, R21, R23 ;  /* 0x0000001516177223 */ /* 0x040fe20000010017 */
[----:B------:R-:W-:-:S06]  /*2e10*/  FMUL.FTZ R22, R22, R20 ;  /* 0x0000001416167220 */ /* 0x000fcc0000410000 */
[----:B--2---:R-:W-:Y:S01]  /*2e20*/  @P2 FFMA.FTZ R114, R117, R112, R114 ;  /* 0x0000007075722223 */ /* 0x004fe20000010072 */
[----:B------:R-:W-:-:S03]  /*2e30*/  ISETP.NE.AND P2, PT, R76, RZ, PT ;  /* 0x000000ff4c00720c */ /* 0x000fc60003f45270 */
[----:B------:R-:W-:-:S04]  /*2e40*/  FFMA.FTZ R78, R101, R114, R78 ;  /* 0x00000072654e7223 */ /* 0x000fc8000001004e */
[----:B------:R-:W-:-:S04]  /*2e50*/  FFMA.FTZ R80, R80, R78, R103 ;  /* 0x0000004e50507223 */ /* 0x000fc80000010067 */
[----:B------:R-:W-:-:S04]  /*2e60*/  FFMA.FTZ R82, R105, R80, R82 ;  /* 0x0000005069527223 */ /* 0x000fc80000010052 */
[----:B------:R-:W-:Y:S01]  /*2e70*/  FFMA.FTZ R84, R107, R82, R84 ;  /* 0x000000526b547223 */ /* 0x000fe20000010054 */
        /* <DEDUP_REMOVED lines=18> */
.L_x_4616:
[----:B------:R-:W-:Y:S05]  /*2fa0*/  BSYNC B0 ;  /* 0x0000000000007941 */ /* 0x000fea0003800000 */
.L_x_4615:
        /* <DEDUP_REMOVED lines=11> */
[----:B------:R-:W-:-:S03]  /*3060*/  FFMA.FTZ R87, R90, R98, R87 ;  /* 0x000000625a577223 */ /* 0x000fc60000010057 */
[----:B------:R-:W-:-:S04]  /*3070*/  FFMA.FTZ R89, R92, R96, R89 ;  /* 0x000000605c597223 */ /* 0x000fc80000010059 */
[----:B------:R-:W-:Y:S05]  /*3080*/  @!P2 BRA `(.L_x_4617) ;  /* 0xfffffff00094a947 */ /* 0x000fea000383ffff */
.L_x_4614:
        /* <DEDUP_REMOVED lines=39> */
[----:B------:R-:W-:-:S03]  /*3300*/  ULDC.64 UR4, c[0x0][0x308] ;  /* 0x0000c20000047ab9 */ /* 0x000fc60000000a00 */
[----:B------:R-:W-:Y:S01]  /*3310*/  IMAD.IADD R15, R15, 0x1, R17 ;  /* 0x000000010f0f7824 */ /* 0x000fe200078e0211 */
[----:B------:R-:W-:-:S04]  /*3320*/  LEA R16, P0, R14, UR4, 0x2 ;  /* 0x000000040e107c11 */ /* 0x000fc8000f8010ff */
[----:B------:R-:W-:-:S05]  /*3330*/  LEA.HI.X R17, R14, UR5, R15, 0x2, P0 ;  /* 0x000000050e117c11 */ /* 0x000fca00080f140f */
[----:B------:R0:W-:Y:S04]  /*3340*/  STG.E desc[UR10][R16.64], R49 ;  /* 0x0000003110007986 */ /* 0x0001e8000c10190a */
.L_x_4619:
[----:B------:R-:W-:Y:S05]  /*3350*/  BSYNC B0 ;  /* 0x0000000000007941 */ /* 0x000fea0003800000 */
.L_x_4618:
[----:B0-----:R-:W0:Y:S01]  /*3360*/  LDC.64 R16, c[0x0][0x308] ;  /* 0x0000c200ff107b82 */ /* 0x001e220000000a00 */
[----:B------:R-:W-:Y:S01]  /*3370*/  MOV R14, R12 ;  /* 0x0000000c000e7202 */ /* 0x000fe20000000f00 */
[----:B------:R-:W-:Y:S01]  /*3380*/  ULDC.64 UR4, c[0x0][0x2b8] ;  /* 0x0000ae0000047ab9 */ /* 0x000fe20000000a00 */
[----:B------:R-:W-:Y:S01]  /*3390*/  MOV R15, R29 ;  /* 0x0000001d000f7202 */ /* 0x000fe20000000f00 */
[----:B------:R-:W-:Y:S01]  /*33a0*/  IMAD R0, R74, UR4, RZ ;  /* 0x000000044a007c24 */ /* 0x000fe2000f8e02ff */
[C---:B------:R-:W-:Y:S01]  /*33b0*/  SHF.L.U32 R29, R66.reuse, 0x8, RZ ;  /* 0x00000008421d7819 */ /* 0x040fe200000006ff */
[----:B------:R-:W-:Y:S01]  /*33c0*/  VIADD R66, R66, 0x1 ;  /* 0x0000000142427836 */ /* 0x000fe20000000000 */
        /* <DEDUP_REMOVED lines=8> */
[----:B------:R-:W-:Y:S01]  /*3450*/  ISETP.GE.AND P3, PT, R55, R27, PT ;  /* 0x0000001b3700720c */ /* 0x000fe20003f66270 */
[----:B0-----:R-:W-:Y:S01]  /*3460*/  IMAD.WIDE R12, R6, 0x4, R16 ;  /* 0x00000004060c7825 */ /* 0x001fe200078e0210 */
[----:B------:R-:W-:-:S04]  /*3470*/  IADD3 R17, P0, R29, R14, RZ ;  /* 0x0000000e1d117210 */ /* 0x000fc80007f1e0ff */
[----:B------:R-:W-:Y:S02]  /*3480*/  IADD3.X R14, R31, R0, R15, P0, !PT ;  /* 0x000000001f0e7210 */ /* 0x000fe400007fe40f */
[C---:B------:R-:W-:Y:S02]  /*3490*/  LEA R12, P2, R17.reuse, R12, 0x2 ;  /* 0x0000000c110c7211 */ /* 0x040fe400078410ff */
[----:B------:R-:W-:Y:S02]  /*34a0*/  ISETP.GE.AND P0, PT, R58, R27, PT ;  /* 0x0000001b3a00720c */ /* 0x000fe40003f06270 */
[----:B------:R-:W-:Y:S02]  /*34b0*/  LEA.HI.X R13, R17, R13, R14, 0x2, P2 ;  /* 0x0000000d110d7211 */ /* 0x000fe400010f140e */
[----:B------:R-:W-:-:S03]  /*34c0*/  ISETP.GE.AND P2, PT, R56, R27, PT ;  /* 0x0000001b3800720c */ /* 0x000fc60003f46270 */
[----:B------:R-:W-:Y:S04]  /*34d0*/  @!P4 STG.E desc[UR10][R12.64+0x280], R23 ;  /* 0x000280170c00c986 */ /* 0x000fe8000c10190a */
[----:B------:R-:W-:Y:S04]  /*34e0*/  @!P5 STG.E desc[UR10][R12.64+0x300], R43 ;  /* 0x0003002b0c00d986 */ /* 0x000fe8000c10190a */
[----:B------:R-:W-:Y:S04]  /*34f0*/  @!P6 STG.E desc[UR10][R12.64+0x380], R25 ;  /* 0x000380190c00e986 */ /* 0x000fe8000c10190a */
        /* <DEDUP_REMOVED lines=13> */
.L_x_4621:
        /* <DEDUP_REMOVED lines=11> */
.L_x_5290:


//--------------------- .text._Z25selective_scan_fwd_kernelI32Selective_Scan_fwd_kernel_traitsILi32ELi8ELi1ELb0ELb0ELb1ELb1EffEEv13SSMParamsBase --------------------------
	.section	.text._Z25selective_scan_fwd_kernelI32Selective_Scan_fwd_kernel_traitsILi32ELi8ELi1ELb0ELb0ELb1ELb1EffEEv13SSMParamsBase,"ax",@progbits
	.align	128
        .global         _Z25selective_scan_fwd_kernelI32Selective_Scan_fwd_kernel_traitsILi32ELi8ELi1ELb0ELb0ELb1ELb1EffEEv13SSMParamsBase
        .type           _Z25selective_scan_fwd_kernelI32Selective_Scan_fwd_kernel_traitsILi32ELi8ELi1ELb0ELb0ELb1ELb1EffEEv13SSMParamsBase,@function
        .size           _Z25selective_scan_fwd_kernelI32Selective_Scan_fwd_kernel_traitsILi32ELi8ELi1ELb0ELb0ELb1ELb1EffEEv13SSMParamsBase,(.L_x_5291 - _Z25selective_scan_fwd_kernelI32Selective_Scan_fwd_kernel_traitsILi32ELi8ELi1ELb0ELb0ELb1ELb1EffEEv13SSMParamsBase)
        .other          _Z25selective_scan_fwd_kernelI32Selective_Scan_fwd_kernel_traitsILi32ELi8ELi1ELb0ELb0ELb1ELb1EffEEv13SSMParamsBase,@"STO_CUDA_ENTRY STV_DEFAULT"
_Z25selective_scan_fwd_kernelI32Selective_Scan_fwd_kernel_traitsILi32ELi8ELi1ELb0ELb0ELb1ELb1EffEEv13SSMParamsBase:
.text._Z25selective_scan_fwd_kernelI32Selective_Scan_fwd_kernel_traitsILi32ELi8ELi1ELb0ELb0ELb1ELb1EffEEv13SSMParamsBase:
        /* <DEDUP_REMOVED lines=50> */
[----:B------:R-:W-:Y:S01]  /*0320*/  UIMAD UR6, UR12, UR8, URZ ;  /* 0x000000080c0672a4 */ /* 0x000fe2000f8e023f */
[----:B------:R-:W-:Y:S01]  /*0330*/  @!P0 LOP3.LUT R7, RZ, R8, RZ, 0x33, !PT ;  /* 0x00000008ff078212 */ /* 0x000fe200078e33ff */
[----:B------:R-:W1:Y:S01]  /*0340*/  LDC R6, c[0x0][0x214] ;  /* 0x00008500ff067b82 */ /* 0x000e620000000800 */
[----:B------:R-:W-:Y:S01]  /*0350*/  UIMAD.WIDE.U32 UR4, UR7, UR8, URZ ;  /* 0x00000008070472a5 */ /* 0x000fe2000f8e003f */
[----:B------:R-:W2:Y:S01]  /*0360*/  S2R R53, SR_LANEID ;  /* 0x0000000000357919 */ /* 0x000ea20000000000 */
[----:B------:R-:W-:Y:S01]  /*0370*/  UIMAD UR6, UR7, UR9, UR6 ;  /* 0x00000009070672a4 */ /* 0x000fe2000f8e0206 */
[----:B------:R-:W-:Y:S01]  /*0380*/  SHF.R.S32.HI R3, RZ, 0x1f, R7 ;  /* 0x0000001fff037819 */ /* 0x000fe20000011407 */
[----:B------:R-:W-:Y:S01]  /*0390*/  ULDC.64 UR14, c[0x0][0x2f8] ;  /* 0x0000be00000e7ab9 */ /* 0x000fe20000000a00 */
[----:B------:R-:W-:Y:S01]  /*03a0*/  ULDC.64 UR8, c[0x0][0x288] ;  /* 0x0000a20000087ab9 */ /* 0x000fe20000000a00 */
[----:B------:R-:W-:Y:S01]  /*03b0*/  UIADD3 UR5, UR5, UR6, URZ ;  /* 0x0000000605057290 */ /* 0x000fe2000fffe03f */
[----:B------:R-:W3:Y:S01]  /*03c0*/  LDC.64 R8, c[0x0][0x280] ;  /* 0x0000a000ff087b82 */ /* 0x000ee20000000a00 */
        /* <DEDUP_REMOVED lines=19> */
[----:B------:R-:W-:Y:S01]  /*0500*/  LOP3.LUT R10, R54, 0xffffff00, R13, 0xf8, !PT ;  /* 0xffffff00360a7812 */ /* 0x000fe200078ef80d */
[----:B-1----:R-:W-:Y:S01]  /*0510*/  IMAD R0, R6, UR7, R57 ;  /* 0x0000000706007c24 */ /* 0x002fe2000f8e0239 */
[----:B------:R-:W-:Y:S01]  /*0520*/  IADD3 R5, R5, R7, RZ ;  /* 0x0000000705057210 */ /* 0x000fe20007ffe0ff */
[----:B---3--:R-:W-:Y:S01]  /*0530*/  IMAD.WIDE.U32 R2, R8, UR7, R2 ;  /* 0x0000000708027c25 */ /* 0x008fe2000f8e0002 */
[----:B------:R-:W-:-:S02]  /*0540*/  SHF.R.S32.HI R11, RZ, 0x1f, R10 ;  /* 0x0000001fff0b7819 */ /* 0x000fc4000001140a */
[C---:B------:R-:W-:Y:S01]  /*0550*/  IADD3 R47, R13.reuse, 0x2, RZ ;  /* 0x000000020d2f7810 */ /* 0x040fe20007ffe0ff */
[----:B------:R-:W-:Y:S01]  /*0560*/  IMAD R6, R8, UR12, RZ ;  /* 0x0000000c08067c24 */ /* 0x000fe2000f8e02ff */
[C---:B------:R-:W-:Y:S01]  /*0570*/  IADD3 R46, R13.reuse, 0x3, RZ ;  /* 0x000000030d2e7810 */ /* 0x040fe20007ffe0ff */
[----:B----4-:R-:W-:Y:S01]  /*0580*/  IMAD.WIDE.U32 R4, R16, UR7, R4 ;  /* 0x0000000710047c25 */ /* 0x010fe2000f8e0004 */
[C---:B------:R-:W-:Y:S02]  /*0590*/  IADD3 R44, R13.reuse, 0x6, RZ ;  /* 0x000000060d2c7810 */ /* 0x040fe40007ffe0ff */
[----:B------:R-:W-:Y:S01]  /*05a0*/  IADD3 R42, R13, 0x7, RZ ;  /* 0x000000070d2a7810 */ /* 0x000fe20007ffe0ff */
[----:B------:R-:W-:Y:S01]  /*05b0*/  IMAD R7, R9, UR7, R6 ;  /* 0x0000000709077c24 */ /* 0x000fe2000f8e0206 */
[----:B------:R-:W-:Y:S01]  /*05c0*/  IADD3 R6, P0, R10, R2, RZ ;  /* 0x000000020a067210 */ /* 0x000fe20007f1e0ff */
[----:B------:R-:W-:Y:S01]  /*05d0*/  IMAD R8, R16, UR12, RZ ;  /* 0x0000000c10087c24 */ /* 0x000fe2000f8e02ff */
[----:B------:R-:W-:Y:S01]  /*05e0*/  IADD3 R22, P1, R10, R4, RZ ;  /* 0x000000040a167210 */ /* 0x000fe20007f3e0ff */
[----:B------:R-:W-:Y:S01]  /*05f0*/  IMAD R4, R58, UR4, RZ ;  /* 0x000000043a047c24 */ /* 0x000fe2000f8e02ff */
[----:B------:R-:W-:Y:S01]  /*0600*/  IADD3.X R3, R11, R3, R7, P0, !PT ;  /* 0x000000030b037210 */ /* 0x000fe200007fe407 */
[----:B------:R-:W-:Y:S01]  /*0610*/  IMAD R7, R17, UR7, R8 ;  /* 0x0000000711077c24 */ /* 0x000fe2000f8e0208 */
[----:B------:R-:W-:Y:S01]  /*0620*/  LEA R2, P0, R6, UR8, 0x2 ;  /* 0x0000000806027c11 */ /* 0x000fe2000f8010ff */
[C---:B------:R-:W-:Y:S01]  /*0630*/  IMAD R51, R57.reuse, UR5, R4 ;  /* 0x0000000539337c24 */ /* 0x040fe2000f8e0204 */
[----:B------:R-:W-:Y:S01]  /*0640*/  LOP3.LUT R43, R10, 0x20, RZ, 0xfc, !PT ;  /* 0x000000200a2b7812 */ /* 0x000fe200078efcff */
[----:B------:R-:W-:Y:S01]  /*0650*/  IMAD.WIDE.U32 R8, R57, UR4, RZ ;  /* 0x0000000439087c25 */ /* 0x000fe2000f8e00ff */
[----:B------:R-:W-:Y:S01]  /*0660*/  LEA.HI.X R3, R6, UR9, R3, 0x2, P0 ;  /* 0x0000000906037c11 */ /* 0x000fe200080f1403 */
[----:B------:R-:W-:Y:S01]  /*0670*/  ULDC.64 UR8, c[0x0][0x248] ;  /* 0x0000920000087ab9 */ /* 0x000fe20000000a00 */
[----:B------:R-:W-:Y:S01]  /*0680*/  IADD3.X R5, R11, R5, R7, P1, !PT ;  /* 0x000000050b057210 */ /* 0x000fe20000ffe407 */
[----:B------:R-:W-:Y:S01]  /*0690*/  IMAD R6, R58, UR8, RZ ;  /* 0x000000083a067c24 */ /* 0x000fe2000f8e02ff */
[----:B------:R-:W-:Y:S01]  /*06a0*/  LEA R21, P0, R22, UR14, 0x2 ;  /* 0x0000000e16157c11 */ /* 0x000fe2000f8010ff */
[----:B------:R-:W-:Y:S01]  /*06b0*/  IMAD R0, R0, R15, RZ ;  /* 0x0000000f00007224 */ /* 0x000fe200078e02ff */
[----:B------:R-:W-:Y:S01]  /*06c0*/  ULDC UR4, c[0x0][0x21c] ;  /* 0x0000870000047ab9 */ /* 0x000fe20000000800 */
[C---:B------:R-:W-:Y:S01]  /*06d0*/  IMAD R49, R57.reuse, UR9, R6 ;  /* 0x0000000939317c24 */ /* 0x040fe2000f8e0206 */
[----:B------:R-:W-:Y:S01]  /*06e0*/  LEA.HI.X R22, R22, UR15, R5, 0x2, P0 ;  /* 0x0000000f16167c11 */ /* 0x000fe200080f1405 */
[----:B------:R-:W-:Y:S01]  /*06f0*/  IMAD.WIDE.U32 R6, R57, UR8, RZ ;  /* 0x0000000839067c25 */ /* 0x000fe2000f8e00ff */
[----:B------:R-:W-:-:S02]  /*0700*/  IADD3 R51, R9, R51, RZ ;  /* 0x0000003309337210 */ /* 0x000fc40007ffe0ff */
[----:B------:R-:W-:Y:S01]  /*0710*/  LOP3.LUT R41, R10, 0x40, RZ, 0xfc, !PT ;  /* 0x000000400a297812 */ /* 0x000fe200078efcff */
[----:B------:R-:W-:Y:S01]  /*0720*/  IMAD R52, R0, UR4, RZ ;  /* 0x0000000400347c24 */ /* 0x000fe2000f8e02ff */
[----:B------:R-:W-:Y:S01]  /*0730*/  IADD3 R49, R7, R49, RZ ;  /* 0x0000003107317210 */ /* 0x000fe20007ffe0ff */
[----:B------:R-:W-:Y:S01]  /*0740*/  IMAD.MOV.U32 R50, RZ, RZ, RZ ;  /* 0x000000ffff327224 */ /* 0x000fe200078e00ff */
[C---:B------:R-:W-:Y:S01]  /*0750*/  LOP3.LUT R40, R10.reuse, 0x60, RZ, 0xfc, !PT ;  /* 0x000000600a287812 */ /* 0x040fe200078efcff */
[C---:B------:R-:W-:Y:S01]  /*0760*/  VIADD R48, R13.reuse, 0x1 ;  /* 0x000000010d307836 */ /* 0x040fe20000000000 */
[C---:B------:R-:W-:Y:S01]  /*0770*/  LOP3.LUT R39, R10.reuse, 0x80, RZ, 0xfc, !PT ;  /* 0x000000800a277812 */ /* 0x040fe200078efcff */
[----:B------:R-:W-:Y:S01]  /*0780*/  VIADD R45, R13, 0x4 ;  /* 0x000000040d2d7836 */ /* 0x000fe20000000000 */
[C---:B------:R-:W-:Y:S02]  /*0790*/  LOP3.LUT R38, R10.reuse, 0xa0, RZ, 0xfc, !PT ;  /* 0x000000a00a267812 */ /* 0x040fe400078efcff */
[----:B------:R-:W-:-:S02]  /*07a0*/  LOP3.LUT R36, R10, 0xc0, RZ, 0xfc, !PT ;  /* 0x000000c00a247812 */ /* 0x000fc400078efcff */
[----:B--2---:R-:W-:-:S07]  /*07b0*/  LOP3.LUT R34, R10, 0xe0, RZ, 0xfc, !PT ;  /* 0x000000e00a227812 */ /* 0x004fce00078efcff */
.L_x_4646:
[----:B0-----:R-:W0:Y:S01]  /*07c0*/  LDC R91, c[0x0][0x218] ;  /* 0x00008600ff5b7b82 */ /* 0x001e220000000800 */
[----:B------:R-:W-:Y:S01]  /*07d0*/  IMAD.MOV.U32 R0, RZ, RZ, RZ ;  /* 0x000000ffff007224 */ /* 0x000fe200078e00ff */
[----:B------:R-:W-:Y:S02]  /*07e0*/  MOV R4, R2 ;  /* 0x0000000200047202 */ /* 0x000fe40000000f00 */
[----:B------:R-:W-:Y:S02]  /*07f0*/  MOV R5, R3 ;  /* 0x0000000300057202 */ /* 0x000fe40000000f00 */
        /* <DEDUP_REMOVED lines=10> */
[----:B------:R-:W-:Y:S01]  /*08a0*/  IMAD.MOV.U32 R17, RZ, RZ, RZ ;  /* 0x000000ffff117224 */ /* 0x000fe200078e00ff */
        /* <DEDUP_REMOVED lines=17> */
[C---:B------:R-:W-:Y:S01]  /*09c0*/  IADD3 R18, R53.reuse, 0x80, RZ ;  /* 0x0000008035127810 */ /* 0x040fe20007ffe0ff */
[----:B------:R-:W-:-:S03]  /*09d0*/  VIADD R20, R53, 0xc0 ;  /* 0x000000c035147836 */ /* 0x000fc60000000000 */
[-C--:B------:R-:W-:Y:S02]  /*09e0*/  LEA.HI.SX32 R29, R18, R53.reuse, 0x1b ;  /* 0x00000035121d7211 */ /* 0x080fe400078fdaff */
[----:B------:R-:W-:Y:S02]  /*09f0*/  IADD3 R18, R53, 0xe0, RZ ;  /* 0x000000e035127810 */ /* 0x000fe40007ffe0ff */
[----:B0-----:R-:W-:Y:S02]  /*0a00*/  LEA R24, R19, R24, 0x18 ;  /* 0x0000001813187211 */ /* 0x001fe400078ec0ff */
[----:B------:R-:W-:Y:S01]  /*0a10*/  LEA.HI.SX32 R19, R16, R53, 0x1b ;  /* 0x0000003510137211 */ /* 0x000fe200078fdaff */
[----:B------:R-:W-:Y:S02]  /*0a20*/  VIADD R16, R53, 0x60 ;  /* 0x0000006035107836 */ /* 0x000fe40000000000 */
[----:B------:R-:W-:Y:S01]  /*0a30*/  IMAD R33, R33, 0x4, R24 ;  /* 0x0000000421217824 */ /* 0x000fe200078e0218 */
[----:B------:R-:W-:-:S02]  /*0a40*/  LEA R32, R19, R24, 0x2 ;  /* 0x0000001813207211 */ /* 0x000fc400078e10ff */
[-C--:B------:R-:W-:Y:S02]  /*0a50*/  LEA.HI.SX32 R19, R16, R53.reuse, 0x1b ;  /* 0x0000003510137211 */ /* 0x080fe400078fdaff */
[----:B------:R-:W-:Y:S02]  /*0a60*/  IADD3 R16, R53, 0xa0, RZ ;  /* 0x000000a035107810 */ /* 0x000fe40007ffe0ff */
[-C--:B------:R-:W-:Y:S02]  /*0a70*/  LEA R30, R19, R24.reuse, 0x2 ;  /* 0x00000018131e7211 */ /* 0x080fe400078e10ff */
[-C--:B------:R-:W-:Y:S02]  /*0a80*/  LEA.HI.SX32 R19, R16, R53.reuse, 0x1b ;  /* 0x0000003510137211 */ /* 0x080fe400078fdaff */
[-C--:B------:R-:W-:Y:S02]  /*0a90*/  LEA R31, R31, R24.reuse, 0x2 ;  /* 0x000000181f1f7211 */ /* 0x080fe400078e10ff */
[----:B------:R-:W-:Y:S01]  /*0aa0*/  LEA.HI.SX32 R27, R20, R53, 0x1b ;  /* 0x00000035141b7211 */ /* 0x000fe200078fdaff */
[----:B------:R-:W-:Y:S01]  /*0ab0*/  IMAD R29, R29, 0x4, R24 ;  /* 0x000000041d1d7824 */ /* 0x000fe200078e0218 */
[----:B------:R-:W-:-:S02]  /*0ac0*/  LEA R28, R19, R24, 0x2 ;  /* 0x00000018131c7211 */ /* 0x000fc400078e10ff */
[----:B------:R-:W-:Y:S02]  /*0ad0*/  LEA R27, R27, R24, 0x2 ;  /* 0x000000181b1b7211 */ /* 0x000fe400078e10ff */
[-C--:B------:R-:W-:Y:S01]  /*0ae0*/  ISETP.GE.AND P6, PT, R10, R91.reuse, PT ;  /* 0x0000005b0a00720c */ /* 0x080fe20003fc6270 */
[----:B------:R-:W-:Y:S01]  /*0af0*/  HFMA2.MMA R16, -RZ, RZ, 0, 0 ;  /* 0x00000000ff107435 */ /* 0x000fe200000001ff */
[-C--:B------:R-:W-:Y:S02]  /*0b00*/  ISETP.GE.AND P5, PT, R43, R91.reuse, PT ;  /* 0x0000005b2b00720c */ /* 0x080fe40003fa6270 */
[-C--:B------:R-:W-:Y:S02]  /*0b10*/  ISETP.GE.AND P4, PT, R41, R91.reuse, PT ;  /* 0x0000005b2900720c */ /* 0x080fe40003f86270 */
[-C--:B------:R-:W-:Y:S02]  /*0b20*/  ISETP.GE.AND P3, PT, R40, R91.reuse, PT ;  /* 0x0000005b2800720c */ /* 0x080fe40003f66270 */
[----:B------:R-:W-:-:S02]  /*0b30*/  ISETP.GE.AND P2, PT, R39, R91, PT ;  /* 0x0000005b2700720c */ /* 0x000fc40003f46270 */
[-C--:B------:R-:W-:Y:S02]  /*0b40*/  ISETP.GE.AND P1, PT, R38, R91.reuse, PT ;  /* 0x0000005b2600720c */ /* 0x080fe40003f26270 */
[----:B------:R-:W-:Y:S01]  /*0b50*/  ISETP.GE.AND P0, PT, R36, R91, PT ;  /* 0x0000005b2400720c */ /* 0x000fe20003f06270 */
[----:B--2---:R0:W-:Y:S04]  /*0b60*/  STS [R33], R0 ;  /* 0x0000000021007388 */ /* 0x0041e80000000800 */
[----:B---3--:R1:W-:Y:S01]  /*0b70*/  STS [R32+0x80], R3 ;  /* 0x0000800320007388 */ /* 0x0083e20000000800 */
[----:B0-----:R-:W-:Y:S01]  /*0b80*/  IMAD.SHL.U32 R0, R53, 0x8, RZ ;  /* 0x0000000835007824 */ /* 0x001fe200078e00ff */
[----:B-1----:R-:W-:-:S04]  /*0b90*/  LEA.HI.SX32 R3, R18, R53, 0x1b ;  /* 0x0000003512037211 */ /* 0x002fc800078fdaff */
        /* <DEDUP_REMOVED lines=19> */
[----:B------:R-:W-:Y:S01]  /*0cd0*/  IMAD.MOV.U32 R3, RZ, RZ, R22 ;  /* 0x000000ffff037224 */ /* 0x000fe200078e0016 */
[----:B------:R-:W-:Y:S01]  /*0ce0*/  BAR.SYNC.DEFER_BLOCKING 0x0 ;  /* 0x0000000000007b1d */ /* 0x000fe20000010000 */
[----:B-1----:R-:W-:-:S02]  /*0cf0*/  CS2R R12, SRZ ;  /* 0x00000000000c7805 */ /* 0x002fc4000001ff00 */
[----:B--2---:R-:W-:Y:S01]  /*0d00*/  CS2R R14, SRZ ;  /* 0x00000000000e7805 */ /* 0x004fe2000001ff00 */
[----:B---3--:R-:W-:Y:S01]  /*0d10*/  IMAD.MOV.U32 R17, RZ, RZ, RZ ;  /* 0x000000ffff117224 */ /* 0x008fe200078e00ff */
        /* <DEDUP_REMOVED lines=78> */
.L_x_4623:
[----:B------:R-:W-:Y:S05]  /*1200*/  BSYNC B0 ;  /* 0x0000000000007941 */ /* 0x000fea0003800000 */
.L_x_4622:
        /* <DEDUP_REMOVED lines=41> */
.L_x_4625:
[----:B------:R-:W-:Y:S05]  /*14a0*/  BSYNC B0 ;  /* 0x0000000000007941 */ /* 0x000fea0003800000 */
.L_x_4624:
        /* <DEDUP_REMOVED lines=33> */
.L_x_4627:
[----:B------:R-:W-:Y:S05]  /*16c0*/  BSYNC B0 ;  /* 0x0000000000007941 */ /* 0x000fea0003800000 */
.L_x_4626:
        /* <DEDUP_REMOVED lines=33> */
.L_x_4629:
[----:B------:R-:W-:Y:S05]  /*18e0*/  BSYNC B0 ;  /* 0x0000000000007941 */ /* 0x000fea0003800000 */
.L_x_4628:
        /* <DEDUP_REMOVED lines=33> */
.L_x_4631:
[----:B------:R-:W-:Y:S05]  /*1b00*/  BSYNC B0 ;  /* 0x0000000000007941 */ /* 0x000fea0003800000 */
.L_x_4630:
        /* <DEDUP_REMOVED lines=33> */
.L_x_4633:
[----:B------:R-:W-:Y:S05]  /*1d20*/  BSYNC B0 ;  /* 0x0000000000007941 */ /* 0x000fea0003800000 */
.L_x_4632:
        /* <DEDUP_REMOVED lines=33> */
.L_x_4635:
[----:B------:R-:W-:Y:S05]  /*1f40*/  BSYNC B0 ;  /* 0x0000000000007941 */ /* 0x000fea0003800000 */
.L_x_4634:
        /* <DEDUP_REMOVED lines=33> */
.L_x_4637:
[----:B------:R-:W-:Y:S05]  /*2160*/  BSYNC B0 ;  /* 0x0000000000007941 */ /* 0x000fea0003800000 */
.L_x_4636:
        /* <DEDUP_REMOVED lines=25> */
.L_x_4641:
        /* <DEDUP_REMOVED lines=33> */
[----:B------:R-:W4:Y:S01]  /*2510*/  @!P1 LDG.E R78, desc[UR10][R18.64] ;  /* 0x0000000a124e9981 */ /* 0x000f22000c1e1900 */
[----:B------:R-:W-:-:S03]  /*2520*/  MOV R84, RZ ;  /* 0x000000ff00547202 */ /* 0x000fc60000000f00 */
[----:B------:R-:W5:Y:S04]  /*2530*/  @!P3 LDG.E R101, desc[UR10][R18.64+0x180] ;  /* 0x0001800a1265b981 */ /* 0x000f68000c1e1900 */
[----:B------:R-:W5:Y:S04]  /*2540*/  @!P4 LDG.E R82, desc[UR10][R18.64+0x200] ;  /* 0x0002000a1252c981 */ /* 0x000f68000c1e1900 */
[----:B------:R-:W5:Y:S04]  /*2550*/  @!P5 LDG.E R103, desc[UR10][R18.64+0x280] ;  /* 0x0002800a1267d981 */ /* 0x000f68000c1e1900 */
[----:B------:R0:W5:Y:S01]  /*2560*/  @!P6 LDG.E R84, desc[UR10][R18.64+0x300] ;  /* 0x0003000a1254e981 */ /* 0x000162000c1e1900 */
[----:B------:R-:W1:Y:S01]  /*2570*/  S2R R76, SR_TID.X ;  /* 0x00000000004c7919 */ /* 0x000e620000002100 */
[----:B------:R-:W-:Y:S01]  /*2580*/  IMAD R24, R24, UR14, RZ ;  /* 0x0000000e18187c24 */ /* 0x000fe2000f8e02ff */
[----:B0-----:R-:W-:Y:S01]  /*2590*/  MOV R18, R6 ;  /* 0x0000000600127202 */ /* 0x001fe20000000f00 */
[----:B------:R-:W-:-:S02]  /*25a0*/  IMAD.MOV.U32 R19, RZ, RZ, R49 ;  /* 0x000000ffff137224 */ /* 0x000fc400078e0031 */
[C---:B------:R-:W-:Y:S02]  /*25b0*/  IMAD R25, R99.reuse, UR15, R24 ;  /* 0x0000000f63197c24 */ /* 0x040fe4000f8e0218 */
[----:B------:R-:W-:-:S03]  /*25c0*/  IMAD.WIDE.U32 R20, R99, UR14, R18 ;  /* 0x0000000e63147c25 */ /* 0x000fc6000f8e0012 */
[----:B---3--:R-:W-:Y:S02]  /*25d0*/  LEA R24, P2, R20, R14, 0x2 ;  /* 0x0000000e14187211 */ /* 0x008fe400078410ff */
[----:B------:R-:W-:-:S04]  /*25e0*/  IADD3 R21, R21, R25, RZ ;  /* 0x0000001915157210 */ /* 0x000fc80007ffe0ff */
        /* <DEDUP_REMOVED lines=26> */
[----:B------:R-:W-:Y:S01]  /*2790*/  FMUL.FTZ R23, R19, R66 ;  /* 0x0000004213177220 */ /* 0x000fe20000410000 */
[----:B------:R-:W5:Y:S01]  /*27a0*/  MUFU.EX2 R22, R22 ;  /* 0x0000001600167308 */ /* 0x000f620000000800 */
[-C--:B------:R-:W-:Y:S01]  /*27b0*/  ISETP.GE.U32.AND P4, PT, R78, R91.reuse, PT ;  /* 0x0000005b4e00720c */ /* 0x080fe20003f86070 */
[----:B-1----:R-:W-:Y:S01]  /*27c0*/  FMUL.FTZ R103, R87, R72 ;  /* 0x0000004857677220 */ /* 0x002fe20000410000 */
[-C--:B------:R-:W-:Y:S01]  /*27d0*/  ISETP.GE.U32.AND P6, PT, R48, R91.reuse, PT ;  /* 0x0000005b3000720c */ /* 0x080fe20003fc6070 */
[----:B------:R-:W-:Y:S01]  /*27e0*/  FMUL.FTZ R94, R19, R62 ;  /* 0x0000003e135e7220 */ /* 0x000fe20000410000 */
[----:B------:R-:W-:Y:S01]  /*27f0*/  FMUL.FTZ R82, R85, R70 ;  /* 0x0000004655527220 */ /* 0x000fe20000410000 */
[-C--:B------:R-:W-:Y:S01]  /*2800*/  ISETP.GE.U32.AND P5, PT, R47, R91.reuse, PT ;  /* 0x0000005b2f00720c */ /* 0x080fe20003fa6070 */
        /* <DEDUP_REMOVED lines=71> */
[----:B------:R-:W-:-:S03]  /*2c80*/  IMAD.MOV.U32 R21, RZ, RZ, RZ ;  /* 0x000000ffff157224 */ /* 0x000fc600078e00ff */
[----:B------:R-:W-:-:S07]  /*2c90*/  LEA R24, R117, R24, 0x18 ;  /* 0x0000001875187211 */ /* 0x000fce00078ec0ff */
[C---:B0-----:R-:W-:Y:S01]  /*2ca0*/  @P2 FFMA.FTZ R19, R18.reuse, R22, R19 ;  /* 0x0000001612132223 */ /* 0x041fe20000010013 */
[----:B-1----:R-:W-:-:S04]  /*2cb0*/  @P2 FMUL.FTZ R18, R18, R23 ;  /* 0x0000001712122220 */ /* 0x002fc80000410000 */
[----:B------:R-:W0:Y:S04]  /*2cc0*/  SHFL.UP PT, R22, R19, 0x10, RZ ;  /* 0x0600000013167989 */ /* 0x000e2800000e00ff */
[----:B------:R-:W1:Y:S01]  /*2cd0*/  SHFL.UP PT, R23, R18, 0x10, RZ ;  /* 0x0600000012177989 */ /* 0x000e6200000e00ff */
        /* <DEDUP_REMOVED lines=17> */
[-C--:B0-----:R-:W-:Y:S01]  /*2df0*/  @!P4 MOV R114, R21.reuse ;  /* 0x000000150072c202 */ /* 0x081fe20000000f00 */
[----:B-1----:R-:W-:Y:S01]  /*2e00*/  @!P4 IMAD.MOV.U32 R112, RZ, RZ, R20 ;  /* 0x000000ffff70c224 */ /* 0x002fe200078e0014 */
[----:B------:R-:W-:Y:S01]  /*2e10*/  BSSY B0, `(.L_x_4639) ;  /* 0x000001b000007945 */ /* 0x000fe20003800000 */
[C---:B------:R-:W-:Y:S01]  /*2e20*/  FFMA.FTZ R23, R22.reuse, R21, R23 ;  /* 0x0000001516177223 */ /* 0x040fe20000010017 */
[----:B------:R-:W-:-:S07]  /*2e30*/  FMUL.FTZ R22, R22, R20 ;  /* 0x0000001416167220 */ /* 0x000fce0000410000 */
        /* <DEDUP_REMOVED lines=24> */
.L_x_4640:
[----:B------:R-:W-:Y:S05]  /*2fc0*/  BSYNC B0 ;  /* 0x0000000000007941 */ /* 0x000fea0003800000 */
.L_x_4639:
        /* <DEDUP_REMOVED lines=11> */
[----:B------:R-:W-:-:S02]  /*3080*/  FFMA.FTZ R71, R90, R98, R71 ;  /* 0x000000625a477223 */ /* 0x000fc40000010047 */
[----:B------:R-:W-:-:S04]  /*3090*/  FFMA.FTZ R73, R92, R96, R73 ;  /* 0x000000605c497223 */ /* 0x000fc80000010049 */
[----:B------:R-:W-:Y:S05]  /*30a0*/  @!P2 BRA `(.L_x_4641) ;  /* 0xfffffff00094a947 */ /* 0x000fea000383ffff */
.L_x_4638:
[----:B------:R-:W-:Y:S01]  /*30b0*/  BAR.SYNC.DEFER_BLOCKING 0x0 ;  /* 0x0000000000007b1d */ /* 0x000fe20000010000 */
[----:B------:R-:W-:Y:S02]  /*30c0*/  ISETP.NE.AND P0, PT, R76, RZ, PT ;  /* 0x000000ff4c00720c */ /* 0x000fe40003f05270 */
[----:B------:R-:W-:-:S05]  /*30d0*/  SHF.L.U32 R12, R50, 0x8, RZ ;  /* 0x00000008320c7819 */ /* 0x000fca00000006ff */
[----:B0-----:R-:W0:Y:S01]  /*30e0*/  LDC.64 R22, c[0x0][0x2b0] ;  /* 0x0000ac00ff167b82 */ /* 0x001e220000000a00 */
[----:B------:R-:W-:Y:S01]  /*30f0*/  SHF.R.S32.HI R13, RZ, 0x1f, R12 ;  /* 0x0000001fff0d7819 */ /* 0x000fe2000001140c */
[----:B------:R-:W-:Y:S06]  /*3100*/  BSSY B0, `(.L_x_4642) ;  /* 0x000002a000007945 */ /* 0x000fec0003800000 */
[----:B------:R-:W1:Y:S08]  /*3110*/  LDC.64 R18, c[0x0][0x308] ;  /* 0x0000c200ff127b82 */ /* 0x000e700000000a00 */
[----:B------:R-:W2:Y:S01]  /*3120*/  LDC.64 R16, c[0x0][0x2a0] ;  /* 0x0000a800ff107b82 */ /* 0x000ea20000000a00 */
        /* <DEDUP_REMOVED lines=9> */
[----:B------:R-:W-:Y:S01]  /*31c0*/  IADD3 R95, R21, R75, RZ ;  /* 0x0000004b155f7210 */ /* 0x000fe20007ffe0ff */
[----:B------:R-:W-:Y:S01]  /*31d0*/  IMAD.X R15, R11, 0x1, R13, P2 ;  /* 0x000000010b0f7824 */ /* 0x000fe200010e060d */
        /* <DEDUP_REMOVED lines=16> */
[----:B-12---:R-:W-:Y:S05]  /*32e0*/  @P1 BRA `(.L_x_4643) ;  /* 0x00000000002c1947 */ /* 0x006fea0003800000 */
        /* <DEDUP_REMOVED lines=11> */
.L_x_4643:
[----:B------:R-:W-:Y:S05]  /*33a0*/  BSYNC B0 ;  /* 0x0000000000007941 */ /* 0x000fea0003800000 */
.L_x_4642:
[----:B------:R-:W-:Y:S01]  /*33b0*/  MOV R21, R95 ;  /* 0x0000005f00157202 */ /* 0x000fe20000000f00 */
[----:B------:R-:W-:Y:S01]  /*33c0*/  ULDC.64 UR4, c[0x0][0x2b8] ;  /* 0x0000ae0000047ab9 */ /* 0x000fe20000000a00 */
[C---:B------:R-:W-:Y:S01]  /*33d0*/  IMAD.WIDE R18, R10.reuse, 0x4, R18 ;  /* 0x000000040a127825 */ /* 0x040fe200078e0212 */
[----:B------:R-:W-:Y:S02]  /*33e0*/  ISETP.GE.AND P6, PT, R43, R93, PT ;  /* 0x0000005d2b00720c */ /* 0x000fe40003fc6270 */
[----:B------:R-:W-:Y:S01]  /*33f0*/  ISETP.GE.AND P1, PT, R10, R91, PT ;  /* 0x0000005b0a00720c */ /* 0x000fe20003f26270 */
[----:B------:R-:W-:Y:S01]  /*3400*/  IMAD R22, R58, UR4, RZ ;  /* 0x000000043a167c24 */ /* 0x000fe2000f8e02ff */
[-C--:B------:R-:W-:Y:S01]  /*3410*/  ISETP.GE.AND P3, PT, R40, R93.reuse, PT ;  /* 0x0000005d2800720c */ /* 0x080fe20003f66270 */
[----:B------:R-:W-:Y:S01]  /*3420*/  IMAD.WIDE.U32 R20, R57, UR4, R20 ;  /* 0x0000000439147c25 */ /* 0x000fe2000f8e0014 */
[----:B------:R-:W-:Y:S02]  /*3430*/  ISETP.GE.AND P4, PT, R39, R93, PT ;  /* 0x0000005d2700720c */ /* 0x000fe40003f86270 */
[----:B------:R-:W-:Y:S01]  /*3440*/  LOP3.LUT R43, R10, 0x20, RZ, 0xfc, !PT ;  /* 0x000000200a2b7812 */ /* 0x000fe200078efcff */
[----:B0-----:R-:W-:Y:S01]  /*3450*/  IMAD R75, R57, UR5, R22 ;  /* 0x00000005394b7c24 */ /* 0x001fe2000f8e0216 */
[----:B------:R-:W-:Y:S01]  /*3460*/  IADD3 R23, P2, R12, R20, RZ ;  /* 0x000000140c177210 */ /* 0x000fe20007f5e0ff */
[----:B------:R-:W-:Y:S01]  /*3470*/  IMAD R22, R16, UR12, RZ ;  /* 0x0000000c10167c24 */ /* 0x000fe2000f8e02ff */
[----:B------:R-:W-:-:S02]  /*3480*/  ULDC.64 UR4, c[0x0][0x2a8] ;  /* 0x0000aa0000047ab9 */ /* 0x000fc40000000a00 */
[----:B------:R-:W-:Y:S02]  /*3490*/  IADD3.X R20, R13, R75, R21, P2, !PT ;  /* 0x0000004b0d147210 */ /* 0x000fe400017fe415 */
[----:B------:R-:W-:Y:S02]  /*34a0*/  ISETP.GE.AND P2, PT, R41, R93, PT ;  /* 0x0000005d2900720c */ /* 0x000fe40003f46270 */
[----:B------:R-:W-:-:S04]  /*34b0*/  LEA R18, P5, R23, R18, 0x2 ;  /* 0x0000001217127211 */ /* 0x000fc800078a10ff */
[----:B------:R-:W-:Y:S01]  /*34c0*/  LEA.HI.X R19, R23, R19, R20, 0x2, P5 ;  /* 0x0000001317137211 */ /* 0x000fe200028f1414 */
[----:B------:R-:W-:Y:S01]  /*34d0*/  IMAD R23, R17, UR7, R22 ;  /* 0x0000000711177c24 */ /* 0x000fe2000f8e0216 */
[-C--:B------:R-:W-:Y:S01]  /*34e0*/  ISETP.GE.AND P5, PT, R38, R93.reuse, PT ;  /* 0x0000005d2600720c */ /* 0x080fe20003fa6270 */
[----:B------:R-:W-:Y:S02]  /*34f0*/  @!P1 IMAD.WIDE.U32 R20, R16, UR7, R12 ;  /* 0x0000000710149c25 */ /* 0x000fe4000f8e000c */
[----:B------:R-:W-:Y:S01]  /*3500*/  @!P6 STG.E desc[UR10][R18.64+0x80], R79 ;  /* 0x0000804f1200e986 */ /* 0x000fe2000c10190a */
[-C--:B------:R-:W-:Y:S01]  /*3510*/  ISETP.GE.AND P6, PT, R36, R93.reuse, PT ;  /* 0x0000005d2400720c */ /* 0x080fe20003fc6270 */
[----:B------:R-:W-:Y:S02]  /*3520*/  @!P1 IMAD.IADD R21, R23, 0x1, R21 ;  /* 0x0000000117159824 */ /* 0x000fe400078e0215 */
[----:B------:R-:W-:Y:S01]  /*3530*/  @!P2 STG.E desc[UR10][R18.64+0x100], R81 ;  /* 0x000100511200a986 */ /* 0x000fe2000c10190a */
[----:B------:R-:W-:Y:S01]  /*3540*/  ISETP.GE.AND P2, PT, R34, R93, PT ;  /* 0x0000005d2200720c */ /* 0x000fe20003f46270 */
[----:B------:R-:W-:-:S02]  /*3550*/  IMAD.WIDE.U32 R16, R16, UR7, RZ ;  /* 0x0000000710107c25 */ /* 0x000fc4000f8e00ff */
[----:B------:R-:W-:Y:S02]  /*3560*/  @!P3 STG.E desc[UR10][R18.64+0x180], R83 ;  /* 0x000180531200b986 */ /* 0x000fe4000c10190a */
[----:B------:R-:W-:Y:S01]  /*3570*/  IMAD R22, R58, UR4, RZ ;  /* 0x000000043a167c24 */ /* 0x000fe2000f8e02ff */
[----:B------:R-:W-:Y:S01]  /*3580*/  IADD3 R17, R17, R23, RZ ;  /* 0x0000001711117210 */ /* 0x000fe20007ffe0ff */
[C---:B------:R-:W-:Y:S01]  /*3590*/  @!P1 IMAD.WIDE.U32 R20, R57.reuse, UR4, R20 ;  /* 0x0000000439149c25 */ /* 0x040fe2000f8e0014 */
[----:B------:R-:W-:Y:S03]  /*35a0*/  @!P4 STG.E desc[UR10][R18.64+0x200], R85 ;  /* 0x000200551200c986 */ /* 0x000fe6000c10190a */
[C---:B------:R-:W-:Y:S01]  /*35b0*/  IMAD R75, R57.reuse, UR5, R22 ;  /* 0x00000005394b7c24 */ /* 0x040fe2000f8e0216 */
[----:B------:R-:W-:Y:S01]  /*35c0*/  @!P5 STG.E desc[UR10][R18.64+0x280], R87 ;  /* 0x000280571200d986 */ /* 0x000fe2000c10190a */
[----:B------:R-:W-:Y:S01]  /*35d0*/  @!P1 IADD3 R23, P3, R10, R20, RZ ;  /* 0x000000140a179210 */ /* 0x000fe20007f7e0ff */
[----:B------:R-:W-:Y:S01]  /*35e0*/  IMAD.WIDE.U32 R16, R57, UR4, R16 ;  /* 0x0000000439107c25 */ /* 0x000fe2000f8e0010 */
[----:B------:R-:W-:Y:S01]  /*35f0*/  ULDC.64 UR4, c[0x0][0x318] ;  /* 0x0000c60000047ab9 */ /* 0x000fe20000000a00 */
[----:B------:R-:W-:Y:S01]  /*3600*/  @!P6 STG.E desc[UR10][R18.64+0x300], R89 ;  /* 0x000300591200e986 */ /* 0x000fe2000c10190a */
[----:B------:R-:W-:-:S02]  /*3610*/  @!P1 IADD3.X R60, R11, R21, R75, P3, !PT ;  /* 0x000000150b3c9210 */ /* 0x000fc40001ffe44b */
[----:B------:R-:W-:Y:S01]  /*3620*/  @!P1 LEA R22, P3, R23, UR4, 0x2 ;  /* 0x0000000417169c11 */ /* 0x000fe2000f8610ff */
[----:B------:R0:W-:Y:S01]  /*3630*/  @!P2 STG.E desc[UR10][R18.64+0x380], R25 ;  /* 0x000380191200a986 */ /* 0x0001e2000c10190a */
[----:B------:R-:W-:Y:S02]  /*3640*/  SHF.L.U32 R21, R43, 0x2, RZ ;  /* 0x000000022b157819 */ /* 0x000fe400000006ff */
[----:B------:R-:W-:Y:S02]  /*3650*/  IADD3 R62, P4, R12, R16, RZ ;  /* 0x000000100c3e7210 */ /* 0x000fe40007f9e0ff */
[----:B------:R-:W-:Y:S01]  /*3660*/  @!P1 LEA.HI.X R23, R23, UR5, R60, 0x2, P3 ;  /* 0x0000000517179c11 */ /* 0x000fe200098f143c */
[----:B------:R-:W-:Y:S01]  /*3670*/  HFMA2.MMA R60, -RZ, RZ, 0, 0 ;  /* 0x00000000ff3c7435 */ /* 0x000fe200000001ff */
[----:B------:R-:W-:Y:S01]  /*3680*/  BAR.SYNC.DEFER_BLOCKING 0x0 ;  /* 0x0000000000007b1d */ /* 0x000fe20000010000 */
[----:B------:R-:W-:Y:S02]  /*3690*/  SHF.L.U64.HI R20, R43, 0x2, R11 ;  /* 0x000000022b147819 */ /* 0x000fe4000001020b */
[----:B------:R-:W-:-:S02]  /*36a0*/  IADD3 R16, P5, R21, UR4, RZ ;  /* 0x0000000415107c10 */ /* 0x000fc4000ffbe0ff */
[----:B------:R-:W-:Y:S02]  /*36b0*/  ISETP.GE.AND P3, PT, R43, R91, PT ;  /* 0x0000005b2b00720c */ /* 0x000fe40003f66270 */
[----:B------:R-:W-:Y:S02]  /*36c0*/  IADD3.X R64, R13, R75, R17, P4, !PT ;  /* 0x0000004b0d407210 */ /* 0x000fe400027fe411 */
[----:B------:R-:W-:Y:S02]  /*36d0*/  IADD3.X R17, R20, UR5, RZ, P5, !PT ;  /* 0x0000000514117c10 */ /* 0x000fe4000affe4ff */
[C---:B------:R-:W-:Y:S01]  /*36e0*/  LEA R16, P4, R62.reuse, R16, 0x2 ;  /* 0x000000103e107211 */ /* 0x040fe200078810ff */
[----:B------:R-:W-:Y:S01]  /*36f0*/  IMAD.MOV.U32 R75, RZ, RZ, RZ ;  /* 0x000000ffff4b7224 */ /* 0x000fe200078e00ff */
[----:B------:R-:W-:Y:S02]  /*3700*/  ISETP.GE.AND P6, PT, R41, R91, PT ;  /* 0x0000005b2900720c */ /* 0x000fe40003fc6270 */
[----:B------:R-:W-:-:S02]  /*3710*/  LEA.HI.X R17, R62, R17, R64, 0x2, P4 ;  /* 0x000000113e117211 */ /* 0x000fc400020f1440 */
[-C--:B------:R-:W-:Y:S02]  /*3720*/  ISETP.GE.AND P5, PT, R40, R91.reuse, PT ;  /* 0x0000005b2800720c */ /* 0x080fe40003fa6270 */
[-C--:B------:R-:W-:Y:S02]  /*3730*/  ISETP.GE.AND P4, PT, R39, R91.reuse, PT ;  /* 0x0000005b2700720c */ /* 0x080fe40003f86270 */
        /* <DEDUP_REMOVED lines=30> */
[----:B------:R-:W5:Y:S04]  /*3920*/  LDS R64, [R0] ;  /* 0x0000000000407984 */ /* 0x000f680000000800 */
        /* <DEDUP_REMOVED lines=46> */
[----:B------:R-:W-:Y:S03]  /*3c10*/  STS [R0+0x8], R63 ;  /* 0x0000083f00007388 */ /* 0x000fe60000000800 */
[----:B------:R-:W-:Y:S01]  /*3c20*/  FMUL.FTZ R67, R68, R67 ;  /* 0x0000004344437220 */ /* 0x000fe20000410000 */
[----:B------:R-:W-:Y:S01]  /*3c30*/  STS [R0+0xc], R65 ;  /* 0x00000c4100007388 */ /* 0x000fe20000000800 */
[----:B-1----:R-:W-:Y:S01]  /*3c40*/  IMAD.WIDE.U32 R16, R18, UR7, RZ ;  /* 0x0000000712107c25 */ /* 0x002fe2000f8e00ff */
[----:B------:R-:W1:Y:S03]  /*3c50*/  MUFU.RCP R75, R75 ;  /* 0x0000004b004b7308 */ /* 0x000e660000001000 */
[----:B---3--:R-:W-:Y:S01]  /*3c60*/  FMUL.FTZ R70, R70, R25 ;  /* 0x0000001946467220 */ /* 0x008fe20000410000 */
[----:B------:R-:W-:Y:S03]  /*3c70*/  STS [R0+0x10], R67 ;  /* 0x0000104300007388 */ /* 0x000fe60000000800 */
[----:B------:R-:W-:Y:S01]  /*3c80*/  FMUL.FTZ R69, R70, R69 ;  /* 0x0000004546457220 */ /* 0x000fe20000410000 */
[----:B0-----:R-:W-:-:S04]  /*3c90*/  FMUL.FTZ R72, R72, R81 ;  /* 0x0000005148487220 */ /* 0x001fc80000410000 */
[----:B------:R-:W-:Y:S01]  /*3ca0*/  STS [R0+0x14], R69 ;  /* 0x0000144500007388 */ /* 0x000fe20000000800 */
[----:B------:R-:W-:Y:S01]  /*3cb0*/  FMUL.FTZ R71, R72, R71 ;  /* 0x0000004748477220 */ /* 0x000fe20000410000 */
[----:B-1----:R-:W-:-:S04]  /*3cc0*/  FMUL.FTZ R74, R74, R75 ;  /* 0x0000004b4a4a7220 */ /* 0x002fc80000410000 */
[----:B------:R-:W-:Y:S01]  /*3cd0*/  STS [R0+0x18], R71 ;  /* 0x0000184700007388 */ /* 0x000fe20000000800 */
[----:B------:R-:W-:-:S05]  /*3ce0*/  FMUL.FTZ R73, R74, R73 ;  /* 0x000000494a497220 */ /* 0x000fca0000410000 */
[----:B------:R0:W-:Y:S01]  /*3cf0*/  STS [R0+0x1c], R73 ;  /* 0x00001c4900007388 */ /* 0x0001e20000000800 */
[----:B------:R-:W-:-:S03]  /*3d00*/  NOP ;  /* 0x0000000000007918 */ /* 0x000fc60000000000 */
[----:B------:R-:W-:Y:S01]  /*3d10*/  LDS R33, [R33] ;  /* 0x0000000021217984 */ /* 0x000fe20000000800 */
[----:B0-----:R-:W-:-:S03]  /*3d20*/  IMAD R0, R18, UR12, RZ ;  /* 0x0000000c12007c24 */ /* 0x001fc6000f8e02ff */
[----:B------:R-:W-:Y:S01]  /*3d30*/  LDS R23, [R32+0x80] ;  /* 0x0000800020177984 */ /* 0x000fe20000000800 */
[----:B------:R-:W-:-:S03]  /*3d40*/  IMAD R19, R19, UR7, R0 ;  /* 0x0000000713137c24 */ /* 0x000fc6000f8e0200 */
        /* <DEDUP_REMOVED lines=23> */
.L_x_4645:
[----:B------:R-:W-:Y:S05]  /*3ec0*/  BSYNC B0 ;  /* 0x0000000000007941 */ /* 0x000fea0003800000 */
.L_x_4644:
[----:B------:R-:W-:Y:S01]  /*3ed0*/  MOV R14, R16 ;  /* 0x00000010000e7202 */ /* 0x000fe20000000f00 */
[----:B------:R-:W-:Y:S01]  /*3ee0*/  ULDC.64 UR4, c[0x0][0x2c8] ;  /* 0x0000b20000047ab9 */ /* 0x000fe20000000a00 */
[----:B------:R-:W-:Y:S01]  /*3ef0*/  MOV R15, R65 ;  /* 0x00000041000f7202 */ /* 0x000fe20000000f00 */
[----:B------:R-:W-:Y:S01]  /*3f00*/  IMAD R0, R58, UR4, RZ ;  /* 0x000000043a007c24 */ /* 0x000fe2000f8e02ff */
[----:B------:R-:W-:Y:S01]  /*3f10*/  ULDC.64 UR8, c[0x0][0x320] ;  /* 0x0000c80000087ab9 */ /* 0x000fe20000000a00 */
[-C--:B------:R-:W-:Y:S01]  /*3f20*/  ISETP.GE.AND P4, PT, R38, R63.reuse, PT ;  /* 0x0000003f2600720c */ /* 0x080fe20003f86270 */
[----:B------:R-:W-:Y:S01]  /*3f30*/  VIADD R50, R50, 0x1 ;  /* 0x0000000132327836 */ /* 0x000fe20000000000 */
[----:B------:R-:W-:Y:S01]  /*3f40*/  IADD3 R21, P1, R21, UR8, RZ ;  /* 0x0000000815157c10 */ /* 0x000fe2000ff3e0ff */
[C---:B------:R-:W-:Y:S01]  /*3f50*/  IMAD.WIDE.U32 R14, R57.reuse, UR4, R14 ;  /* 0x00000004390e7c25 */ /* 0x040fe2000f8e000e */
[-C--:B------:R-:W-:Y:S01]  /*3f60*/  ISETP.GE.AND P5, PT, R36, R63.reuse, PT ;  /* 0x0000003f2400720c */ /* 0x080fe20003fa6270 */
[----:B------:R-:W-:Y:S01]  /*3f70*/  ULDC UR4, c[0x0][0x224] ;  /* 0x0000890000047ab9 */ /* 0x000fe20000000800 */
[----:B------:R-:W-:Y:S01]  /*3f80*/  ISETP.GE.AND P6, PT, R34, R63, PT ;  /* 0x0000003f2200720c */ /* 0x000fe20003fc6270 */
[----:B------:R-:W-:Y:S01]  /*3f90*/  IMAD R17, R57, UR5, R0 ;  /* 0x0000000539117c24 */ /* 0x000fe2000f8e0200 */
[----:B------:R-:W-:-:S02]  /*3fa0*/  IADD3 R0, P0, R12, R14, RZ ;  /* 0x0000000e0c007210 */ /* 0x000fc40007f1e0ff */
[----:B------:R-:W-:Y:S02]  /*3fb0*/  IADD3.X R20, R20, UR9, RZ, P1, !PT ;  /* 0x0000000914147c10 */ /* 0x000fe40008ffe4ff */
[----:B------:R-:W-:Y:S02]  /*3fc0*/  IADD3.X R13, R13, R17, R15, P0, !PT ;  /* 0x000000110d0d7210 */ /* 0x000fe400007fe40f */
[C---:B------:R-:W-:Y:S02]  /*3fd0*/  LEA R12, P2, R0.reuse, R21, 0x2 ;  /* 0x00000015000c7211 */ /* 0x040fe400078410ff */
[-C--:B------:R-:W-:Y:S02]  /*3fe0*/  ISETP.GE.AND P0, PT, R43, R63.reuse, PT ;  /* 0x0000003f2b00720c */ /* 0x080fe40003f06270 */
[----:B------:R-:W-:Y:S02]  /*3ff0*/  LEA.HI.X R13, R0, R20, R13, 0x2, P2 ;  /* 0x00000014000d7211 */ /* 0x000fe400010f140d */
[----:B------:R-:W-:-:S02]  /*4000*/  ISETP.GE.AND P1, PT, R41, R63, PT ;  /* 0x0000003f2900720c */ /* 0x000fc40003f26270 */
[-C--:B------:R-:W-:Y:S01]  /*4010*/  ISETP.GE.AND P2, PT, R40, R63.reuse, PT ;  /* 0x0000003f2800720c */ /* 0x080fe20003f46270 */
[----:B------:R1:W-:Y:S01]  /*4020*/  @!P4 STG.E desc[UR10][R12.64+0x200], R59 ;  /* 0x0002003b0c00c986 */ /* 0x0003e2000c10190a */
[----:B------:R-:W-:-:S03]  /*4030*/  ISETP.GE.AND P3, PT, R39, R63, PT ;  /* 0x0000003f2700720c */ /* 0x000fc60003f66270 */
        /* <DEDUP_REMOVED lines=15> */
.L_x_4647:
        /* <DEDUP_REMOVED lines=13> */
.L_x_5291:


//--------------------- .text._Z25selective_scan_fwd_kernelI32Selective_Scan_fwd_kernel_traitsILi32ELi8ELi1ELb0ELb1ELb0ELb0EffEEv13SSMParamsBase --------------------------
	.section	.text._Z25selective_scan_fwd_kernelI32Selective_Scan_fwd_kernel_traitsILi32ELi8ELi1ELb0ELb1ELb0ELb0EffEEv13SSMParamsBase,"ax",@progbits
	.align	128
        .global         _Z25selective_scan_fwd_kernelI32Selective_Scan_fwd_kernel_traitsILi32ELi8ELi1ELb0ELb1ELb0ELb0EffEEv13SSMParamsBase
        .type           _Z25selective_scan_fwd_kernelI32Selective_Scan_fwd_kernel_traitsILi32ELi8ELi1ELb0ELb1ELb0ELb0EffEEv13SSMParamsBase,@function
        .size           _Z25selective_scan_fwd_kernelI32Selective_Scan_fwd_kernel_traitsILi32ELi8ELi1ELb0ELb1ELb0ELb0EffEEv13SSMParamsBase,(.L_x_5292 - _Z25selective_scan_fwd_kernelI32Selective_Scan_fwd_kernel_traitsILi32ELi8ELi1ELb0ELb1ELb0ELb0EffEEv13SSMParamsBase)
        .other          _Z25selective_scan_fwd_kernelI32Selective_Scan_fwd_kernel_traitsILi32ELi8ELi1ELb0ELb1ELb0ELb0EffEEv13SSMParamsBase,@"STO_CUDA_ENTRY STV_DEFAULT"
_Z25selective_scan_fwd_kernelI32Selective_Scan_fwd_kernel_traitsILi32ELi8ELi1ELb0ELb1ELb0ELb0EffEEv13SSMParamsBase:
.text._Z25selective_scan_fwd_kernelI32Selective_Scan_fwd_kernel_traitsILi32ELi8ELi1ELb0ELb1ELb0ELb0EffEEv13SSMParamsBase:
        /* <DEDUP_REMOVED lines=22> */
[----:B------:R-:W-:Y:S02]  /*0160*/  @P1 LEA R4, P3, R0, R4, 0x2 ;  /* 0x0000000400041211 */ /* 0x000fe400078610ff */
        /* <DEDUP_REMOVED lines=16> */
[----:B------:R-:W2:Y:S01]  /*0270*/  LDC.64 R8, c[0x0][0x2d8] ;  /* 0x0000b600ff087b82 */ /* 0x000ea20000000a00 */
[----:B------:R-:W-:Y:S02]  /*0280*/  LOP3.LUT R2, R0, R11, RZ, 0x3c, !PT ;  /* 0x0000000b00027212 */ /* 0x000fe400078e3cff */
[----:B------:R-:W-:Y:S02]  /*0290*/  @!P1 IADD3 R7, R7, 0x1, RZ ;  /* 0x0000000107079810 */ /* 0x000fe40007ffe0ff */
[----:B0-----:R-:W-:Y:S02]  /*02a0*/  ISETP.GE.AND P1, PT, R29, 0x1, PT ;  /* 0x000000011d00780c */ /* 0x001fe40003f26270 */
[----:B------:R-:W-:Y:S01]  /*02b0*/  ISETP.GE.AND P2, PT, R2, RZ, PT ;  /* 0x000000ff0200720c */ /* 0x000fe20003f46270 */
[----:B------:R-:W-:-:S03]  /*02c0*/  USHF.R.S32.HI UR12, URZ, 0x1f, UR7 ;  /* 0x0000001f3f0c7899 */ /* 0x000fc60008011407 */
[----:B------:R-:W-:Y:S01]  /*02d0*/  @P0 VIADD R7, R7, 0x1 ;  /* 0x0000000107070836 */ /* 0x000fe20000000000 */
[----:B------:R-:W-:-:S08]  /*02e0*/  ISETP.NE.AND P0, PT, R11, RZ, PT ;  /* 0x000000ff0b00720c */ /* 0x000fd00003f05270 */
[----:B------:R-:W-:Y:S01]  /*02f0*/  @!P2 IADD3 R7, -R7, RZ, RZ ;  /* 0x000000ff0707a210 */ /* 0x000fe20007ffe1ff */
[----:B-1----:R-:W-:Y:S06]  /*0300*/  @!P1 EXIT ;  /* 0x000000000000994d */ /* 0x002fec0003800000 */
[----:B------:R-:W0:Y:S01]  /*0310*/  S2R R81, SR_TID.X ;  /* 0x0000000000517919 */ /* 0x000e220000002100 */
[----:B------:R-:W-:Y:S01]  /*0320*/  UIMAD UR6, UR12, UR8, URZ ;  /* 0x000000080c0672a4 */ /* 0x000fe2000f8e023f */
[----:B------:R-:W-:Y:S01]  /*0330*/  @!P0 LOP3.LUT R7, RZ, R11, RZ, 0x33, !PT ;  /* 0x0000000bff078212 */ /* 0x000fe200078e33ff */
[----:B------:R-:W-:Y:S01]  /*0340*/  UIMAD.WIDE.U32 UR4, UR7, UR8, URZ ;  /* 0x00000008070472a5 */ /* 0x000fe2000f8e003f */
[----:B------:R-:W1:Y:S01]  /*0350*/  LDC R11, c[0x0][0x214] ;  /* 0x00008500ff0b7b82 */ /* 0x000e620000000800 */
[----:B------:R-:W-:Y:S01]  /*0360*/  UIMAD UR6, UR7, UR9, UR6 ;  /* 0x00000009070672a4 */ /* 0x000fe2000f8e0206 */
[----:B------:R-:W-:Y:S01]  /*0370*/  SHF.R.S32.HI R3, RZ, 0x1f, R7 ;  /* 0x0000001fff037819 */ /* 0x000fe20000011407 */
[----:B------:R-:W3:Y:S01]  /*0380*/  S2R R28, SR_LANEID ;  /* 0x00000000001c7919 */ /* 0x000ee20000000000 */
[----:B------:R-:W-:Y:S01]  /*0390*/  ULDC.64 UR8, c[0x0][0x288] ;  /* 0x0000a20000087ab9 */ /* 0x000fe20000000a00 */
[----:B------:R-:W-:Y:S01]  /*03a0*/  UIADD3 UR5, UR5, UR6, URZ ;  /* 0x0000000605057290 */ /* 0x000fe2000fffe03f */
[----:B------:R-:W-:Y:S01]  /*03b0*/  IMAD.MOV.U32 R30, RZ, RZ, RZ ;  /* 0x000000ffff1e7224 */ /* 0x000fe200078e00ff */
[----:B------:R-:W-:Y:S01]  /*03c0*/  ULDC.64 UR14, c[0x0][0x2f8] ;  /* 0x0000be00000e7ab9 */ /* 0x000fe20000000a00 */
[----:B------:R-:W4:Y:S01]  /*03d0*/  LDC.64 R14, c[0x0][0x280] ;  /* 0x0000a000ff0e7b82 */ /* 0x000f220000000a00 */
[----:B------:R-:W-:-:S02]  /*03e0*/  IMAD R2, R3, R46, RZ ;  /* 0x0000002e03027224 */ /* 0x000fc400078e02ff */
[----:B------:R-:W-:Y:S02]  /*03f0*/  IMAD R3, R24, UR8, RZ ;  /* 0x0000000818037c24 */ /* 0x000fe4000f8e02ff */
[C---:B------:R-:W-:Y:S02]  /*0400*/  IMAD R47, R7.reuse, R47, R2 ;  /* 0x0000002f072f7224 */ /* 0x040fe400078e0202 */
[----:B------:R-:W-:Y:S01]  /*0410*/  IMAD.WIDE.U32 R4, R7, R46, UR4 ;  /* 0x0000000407047e25 */ /* 0x000fe2000f8e002e */
[----:B------:R-:W3:Y:S01]  /*0420*/  LDC.64 R16, c[0x0][0x290] ;  /* 0x0000a400ff107b82 */ /* 0x000ee20000000a00 */
[----:B------:R-:W-:Y:S02]  /*0430*/  ULDC.64 UR4, c[0x0][0x298] ;  /* 0x0000a60000047ab9 */ /* 0x000fe40000000a00 */
[C---:B------:R-:W-:Y:S01]  /*0440*/  IMAD R7, R0.reuse, UR9, R3 ;  /* 0x0000000900077c24 */ /* 0x040fe2000f8e0203 */
[----:B------:R-:W-:Y:S01]  /*0450*/  IADD3 R47, R5, R47, RZ ;  /* 0x0000002f052f7210 */ /* 0x000fe20007ffe0ff */
[----:B------:R-:W-:Y:S01]  /*0460*/  IMAD.WIDE.U32 R2, R0, UR8, RZ ;  /* 0x0000000800027c25 */ /* 0x000fe2000f8e00ff */
[----:B--2---:R-:W-:Y:S01]  /*0470*/  LEA R45, P0, R4, R8, 0x2 ;  /* 0x00000008042d7211 */ /* 0x004fe200078010ff */
        /* <DEDUP_REMOVED lines=12> */
[----:B----4-:R-:W-:Y:S01]  /*0540*/  IMAD.WIDE.U32 R2, R14, UR7, R2 ;  /* 0x000000070e027c25 */ /* 0x010fe2000f8e0002 */
[----:B------:R-:W-:-:S02]  /*0550*/  SHF.R.S32.HI R11, RZ, 0x1f, R10 ;  /* 0x0000001fff0b7819 */ /* 0x000fc4000001140a */
[----:B------:R-:W-:Y:S01]  /*0560*/  IADD3 R34, R12, 0x2, RZ ;  /* 0x000000020c227810 */ /* 0x000fe20007ffe0ff */
[----:B------:R-:W-:Y:S01]  /*0570*/  IMAD R8, R14, UR12, RZ ;  /* 0x0000000c0e087c24 */ /* 0x000fe2000f8e02ff */
[----:B------:R-:W-:Y:S01]  /*0580*/  IADD3 R35, R12, 0x3, RZ ;  /* 0x000000030c237810 */ /* 0x000fe20007ffe0ff */
[----:B------:R-:W-:Y:S01]  /*0590*/  IMAD R29, R6, R29, RZ ;  /* 0x0000001d061d7224 */ /* 0x000fe200078e02ff */
[----:B------:R-:W-:Y:S01]  /*05a0*/  IADD3 R6, P0, R10, R2, RZ ;  /* 0x000000020a067210 */ /* 0x000fe20007f1e0ff */
[----:B------:R-:W-:Y:S01]  /*05b0*/  IMAD R7, R15, UR7, R8 ;  /* 0x000000070f077c24 */ /* 0x000fe2000f8e0208 */
[----:B------:R-:W-:Y:S01]  /*05c0*/  IADD3 R37, R12, 0x7, RZ ;  /* 0x000000070c257810 */ /* 0x000fe20007ffe0ff */
[----:B---3--:R-:W-:Y:S01]  /*05d0*/  IMAD.WIDE.U32 R4, R16, UR7, R4 ;  /* 0x0000000710047c25 */ /* 0x008fe2000f8e0004 */
[----:B------:R-:W-:Y:S02]  /*05e0*/  LOP3.LUT R38, R10, 0x20, RZ, 0xfc, !PT ;  /* 0x000000200a267812 */ /* 0x000fe400078efcff */
[----:B------:R-:W-:Y:S01]  /*05f0*/  IADD3.X R3, R11, R3, R7, P0, !PT ;  /* 0x000000030b037210 */ /* 0x000fe200007fe407 */
[----:B------:R-:W-:Y:S01]  /*0600*/  IMAD R8, R16, UR12, RZ ;  /* 0x0000000c10087c24 */ /* 0x000fe2000f8e02ff */
[----:B------:R-:W-:Y:S01]  /*0610*/  LEA R2, P0, R6, UR8, 0x2 ;  /* 0x0000000806027c11 */ /* 0x000fe2000f8010ff */
[----:B------:R-:W-:Y:S01]  /*0620*/  IMAD R7, R24, UR4, RZ ;  /* 0x0000000418077c24 */ /* 0x000fe2000f8e02ff */
[----:B------:R-:W-:Y:S01]  /*0630*/  IADD3 R55, P1, R10, R4, RZ ;  /* 0x000000040a377210 */ /* 0x000fe20007f3e0ff */
[----:B------:R-:W-:Y:S01]  /*0640*/  IMAD R9, R17, UR7, R8 ;  /* 0x0000000711097c24 */ /* 0x000fe2000f8e0208 */
[----:B------:R-:W-:Y:S01]  /*0650*/  LEA.HI.X R3, R6, UR9, R3, 0x2, P0 ;  /* 0x0000000906037c11 */ /* 0x000fe200080f1403 */
[----:B------:R-:W-:Y:S01]  /*0660*/  ULDC.64 UR8, c[0x0][0x268] ;  /* 0x00009a0000087ab9 */ /* 0x000fe20000000a00 */
[C---:B------:R-:W-:Y:S01]  /*0670*/  IMAD R31, R0.reuse, UR5, R7 ;  /* 0x00000005001f7c24 */ /* 0x040fe2000f8e0207 */
[----:B------:R-:W-:Y:S01]  /*0680*/  LEA R16, P0, R55, UR14, 0x2 ;  /* 0x0000000e37107c11 */ /* 0x000fe2000f8010ff */
[----:B------:R-:W-:Y:S01]  /*0690*/  IMAD.WIDE.U32 R6, R0, UR8, RZ ;  /* 0x0000000800067c25 */ /* 0x000fe2000f8e00ff */
[----:B------:R-:W-:-:S02]  /*06a0*/  IADD3.X R4, R11, R5, R9, P1, !PT ;  /* 0x000000050b047210 */ /* 0x000fc40000ffe409 */
[----:B------:R-:W-:Y:S01]  /*06b0*/  LOP3.LUT R39, R10, 0x40, RZ, 0xfc, !PT ;  /* 0x000000400a277812 */ /* 0x000fe200078efcff */
[----:B------:R-:W-:Y:S01]  /*06c0*/  IMAD R5, R24, UR8, RZ ;  /* 0x0000000818057c24 */ /* 0x000fe2000f8e02ff */
[----:B------:R-:W-:Y:S01]  /*06d0*/  LEA.HI.X R55, R55, UR15, R4, 0x2, P0 ;  /* 0x0000000f37377c11 */ /* 0x000fe200080f1404 */
[----:B------:R-:W-:Y:S01]  /*06e0*/  IMAD.WIDE.U32 R8, R0, UR4, RZ ;  /* 0x0000000400087c25 */ /* 0x000fe2000f8e00ff */
[----:B------:R-:W-:Y:S01]  /*06f0*/  ULDC UR4, c[0x0][0x21c] ;  /* 0x0000870000047ab9 */ /* 0x000fe20000000800 */
[----:B------:R-:W-:Y:S02]  /*0700*/  LOP3.LUT R40, R10, 0x60, RZ, 0xfc, !PT ;  /* 0x000000600a287812 */ /* 0x000fe400078efcff */
[----:B------:R-:W-:Y:S01]  /*0710*/  IMAD R5, R0, UR9, R5 ;  /* 0x0000000900057c24 */ /* 0x000fe2000f8e0205 */
[----:B------:R-:W-:Y:S01]  /*0720*/  IADD3 R31, R9, R31, RZ ;  /* 0x0000001f091f7210 */ /* 0x000fe20007ffe0ff */
[----:B------:R-:W-:Y:S01]  /*0730*/  IMAD R29, R29, UR4, RZ ;  /* 0x000000041d1d7c24 */ /* 0x000fe2000f8e02ff */
[----:B------:R-:W-:Y:S01]  /*0740*/  LOP3.LUT R41, R10, 0x80, RZ, 0xfc, !PT ;  /* 0x000000800a297812 */ /* 0x000fe200078efcff */
[C---:B------:R-:W-:Y:S01]  /*0750*/  VIADD R32, R12.reuse, 0x1 ;  /* 0x000000010c207836 */ /* 0x040fe20000000000 */
[----:B------:R-:W-:Y:S01]  /*0760*/  IADD3 R33, R7, R5, RZ ;  /* 0x0000000507217210 */ /* 0x000fe20007ffe0ff */
[----:B------:R-:W-:Y:S01]  /*0770*/  VIADD R36, R12, 0x4 ;  /* 0x000000040c247836 */ /* 0x000fe20000000000 */
[----:B------:R-:W-:-:S02]  /*0780*/  LOP3.LUT R42, R10, 0xa0, RZ, 0xfc, !PT ;  /* 0x000000a00a2a7812 */ /* 0x000fc400078efcff */
[C---:B------:R-:W-:Y:S02]  /*0790*/  LOP3.LUT R43, R10.reuse, 0xc0, RZ, 0xfc, !PT ;  /* 0x000000c00a2b7812 */ /* 0x040fe400078efcff */
[----:B------:R-:W-:-:S07]  /*07a0*/  LOP3.LUT R44, R10, 0xe0, RZ, 0xfc, !PT ;  /* 0x000000e00a2c7812 */ /* 0x000fce00078efcff */
.L_x_4670:
[----:B0-----:R-:W0:Y:S01]  /*07b0*/  LDC R83, c[0x0][0x218] ;  /* 0x00008600ff537b82 */ /* 0x001e220000000800 */
[----:B------:R-:W-:Y:S02]  /*07c0*/  CS2R R12, SRZ ;  /* 0x00000000000c7805 */ /* 0x000fe4000001ff00 */
[----:B------:R-:W-:Y:S01]  /*07d0*/  MOV R4, R2 ;  /* 0x0000000200047202 */ /* 0x000fe20000000f00 */
[----:B------:R-:W-:Y:S01]  /*07e0*/  IMAD.MOV.U32 R5, RZ, RZ, R3 ;  /* 0x000000ffff057224 */ /* 0x000fe200078e0003 */
[----:B------:R-:W-:Y:S01]  /*07f0*/  CS2R R2, SRZ ;  /* 0x0000000000027805 */ /* 0x000fe2000001ff00 */
[----:B0-----:R-:W-:-:S05]  /*0800*/  IMAD R83, R30, -0x100, R83 ;  /* 0xffffff001e537824 */ /* 0x001fca00078e0253 */
[-C--:B------:R-:W-:Y:S01]  /*0810*/  ISETP.GE.AND P0, PT, R10, R83.reuse, PT ;  /* 0x000000530a00720c */ /* 0x080fe20003f06270 */
[----:B------:R-:W-:Y:S01]  /*0820*/  BAR.SYNC.DEFER_BLOCKING 0x0 ;  /* 0x0000000000007b1d */ /* 0x000fe20000010000 */
[-C--:B------:R-:W-:Y:S02]  /*0830*/  ISETP.GE.AND P1, PT, R38, R83.reuse, PT ;  /* 0x000000532600720c */ /* 0x080fe40003f26270 */
[-C--:B------:R-:W-:Y:S02]  /*0840*/  ISETP.GE.AND P2, PT, R39, R83.reuse, PT ;  /* 0x000000532700720c */ /* 0x080fe40003f46270 */
[-C--:B------:R-:W-:Y:S01]  /*0850*/  ISETP.GE.AND P3, PT, R43, R83.reuse, PT ;  /* 0x000000532b00720c */ /* 0x080fe20003f66270 */
[----:B------:R-:W-:Y:S01]  /*0860*/  HFMA2.MMA R17, -RZ, RZ, 0, 0 ;  /* 0x00000000ff117435 */ /* 0x000fe200000001ff */
[----:B------:R-:W-:Y:S02]  /*0870*/  ISETP.GE.AND P4, PT, R44, R83, PT ;  /* 0x000000532c00720c */ /* 0x000fe40003f86270 */
[----:B------:R-:W-:-:S02]  /*0880*/  CS2R R14, SRZ ;  /* 0x00000000000e7805 */ /* 0x000fc4000001ff00 */
        /* <DEDUP_REMOVED lines=15> */
[----:B------:R-:W-:-:S04]  /*0980*/  IADD3 R51, R28, 0xa0, RZ ;  /* 0x000000a01c337810 */ /* 0x000fc80007ffe0ff */
[-C--:B------:R-:W-:Y:S02]  /*0990*/  LEA.HI.SX32 R23, R23, R28.reuse, 0x1b ;  /* 0x0000001c17177211 */ /* 0x080fe400078fdaff */
[C---:B------:R-:W-:Y:S02]  /*09a0*/  IADD3 R49, R28.reuse, 0x40, RZ ;  /* 0x000000401c317810 */ /* 0x040fe40007ffe0ff */
[C---:B------:R-:W-:Y:S02]  /*09b0*/  IADD3 R53, R28.reuse, 0xc0, RZ ;  /* 0x000000c01c357810 */ /* 0x040fe40007ffe0ff */
[----:B------:R-:W-:Y:S02]  /*09c0*/  LEA.HI.SX32 R49, R49, R28, 0x1b ;  /* 0x0000001c31317211 */ /* 0x000fe400078fdaff */
[----:B0-----:R-:W-:Y:S02]  /*09d0*/  LEA R82, R21, R82, 0x18 ;  /* 0x0000005215527211 */ /* 0x001fe400078ec0ff */
[----:B------:R-:W-:-:S04]  /*09e0*/  LEA.HI.SX32 R21, R28, R28, 0x1b ;  /* 0x0000001c1c157211 */ /* 0x000fc800078fdaff */
[----:B------:R-:W-:Y:S02]  /*09f0*/  LEA R46, R21, R82, 0x2 ;  /* 0x00000052152e7211 */ /* 0x000fe400078e10ff */
[----:B------:R-:W-:Y:S01]  /*0a00*/  IADD3 R21, R28, 0x60, RZ ;  /* 0x000000601c157810 */ /* 0x000fe20007ffe0ff */
[----:B------:R-:W-:-:S03]  /*0a10*/  IMAD R48, R23, 0x4, R82 ;  /* 0x0000000417307824 */ /* 0x000fc600078e0252 */
[----:B------:R-:W-:Y:S01]  /*0a20*/  LEA.HI.SX32 R21, R21, R28, 0x1b ;  /* 0x0000001c15157211 */ /* 0x000fe200078fdaff */
[----:B------:R-:W-:-:S04]  /*0a30*/  VIADD R23, R28, 0x80 ;  /* 0x000000801c177836 */ /* 0x000fc80000000000 */
[----:B------:R-:W-:Y:S01]  /*0a40*/  IMAD R50, R21, 0x4, R82 ;  /* 0x0000000415327824 */ /* 0x000fe200078e0252 */
[----:B------:R-:W-:Y:S02]  /*0a50*/  IADD3 R21, R28, 0xe0, RZ ;  /* 0x000000e01c157810 */ /* 0x000fe40007ffe0ff */
[----:B------:R-:W-:Y:S02]  /*0a60*/  LEA.HI.SX32 R23, R23, R28, 0x1b ;  /* 0x0000001c17177211 */ /* 0x000fe400078fdaff */
[----:B------:R-:W-:Y:S02]  /*0a70*/  LEA R49, R49, R82, 0x2 ;  /* 0x0000005231317211 */ /* 0x000fe400078e10ff */
[-C--:B------:R-:W-:Y:S02]  /*0a80*/  LEA.HI.SX32 R53, R53, R28.reuse, 0x1b ;  /* 0x0000001c35357211 */ /* 0x080fe400078fdaff */
[----:B------:R-:W-:Y:S02]  /*0a90*/  LEA.HI.SX32 R21, R21, R28, 0x1b ;  /* 0x0000001c15157211 */ /* 0x000fe400078fdaff */
[----:B------:R-:W-:-:S03]  /*0aa0*/  LEA R53, R53, R82, 0x2 ;  /* 0x0000005235357211 */ /* 0x000fc600078e10ff */
        /* <DEDUP_REMOVED lines=8> */
[----:B------:R-:W-:Y:S01]  /*0b30*/  MOV R21, RZ ;  /* 0x000000ff00157202 */ /* 0x000fe20000000f00 */
[----:B--2---:R0:W-:Y:S02]  /*0b40*/  STS [R46], R13 ;  /* 0x0000000d2e007388 */ /* 0x0041e40000000800 */
[----:B0-----:R-:W-:Y:S02]  /*0b50*/  LEA.HI.SX32 R13, R51, R28, 0x1b ;  /* 0x0000001c330d7211 */ /* 0x001fe400078fdaff */
[----:B---3--:R0:W-:Y:S03]  /*0b60*/  STS [R48+0x80], R3 ;  /* 0x0000800330007388 */ /* 0x0081e60000000800 */
[----:B------:R-:W-:Y:S01]  /*0b70*/  IMAD R52, R13, 0x4, R82 ;  /* 0x000000040d347824 */ /* 0x000fe200078e0252 */
[----:B------:R-:W-:-:S02]  /*0b80*/  SHF.L.U32 R13, R28, 0x3, RZ ;  /* 0x000000031c0d7819 */ /* 0x000fc400000006ff */
[----:B------:R-:W-:Y:S02]  /*0b90*/  LEA R51, R23, R82, 0x2 ;  /* 0x0000005217337211 */ /* 0x000fe400078e10ff */
[----:B0-----:R-:W-:Y:S02]  /*0ba0*/  MOV R3, R55 ;  /* 0x0000003700037202 */ /* 0x001fe40000000f00 */
[----:B------:R-:W-:Y:S01]  /*0bb0*/  LEA.HI.SX32 R55, R13, R13, 0x1b ;  /* 0x0000000d0d377211 */ /* 0x000fe200078fdaff */
[----:B----4-:R-:W-:Y:S04]  /*0bc0*/  STS [R49+0x100], R2 ;  /* 0x0001000231007388 */ /* 0x010fe80000000800 */
[----:B------:R-:W-:Y:S01]  /*0bd0*/  STS [R50+0x180], R15 ;  /* 0x0001800f32007388 */ /* 0x000fe20000000800 */
[----:B------:R-:W-:-:S03]  /*0be0*/  IMAD R55, R55, 0x4, R82 ;  /* 0x0000000437377824 */ /* 0x000fc600078e0252 */
        /* <DEDUP_REMOVED lines=16> */
[----:B------:R-:W-:Y:S01]  /*0cf0*/  CS2R R12, SRZ ;  /* 0x00000000000c7805 */ /* 0x000fe2000001ff00 */
[----:B-1----:R-:W-:Y:S01]  /*0d00*/  HFMA2.MMA R19, -RZ, RZ, 0, 0 ;  /* 0x00000000ff137435 */ /* 0x002fe200000001ff */
        /* <DEDUP_REMOVED lines=78> */
.L_x_4649:
[----:B------:R-:W-:Y:S05]  /*11f0*/  BSYNC B0 ;  /* 0x0000000000007941 */ /* 0x000fea0003800000 */
.L_x_4648:
        /* <DEDUP_REMOVED lines=41> */
.L_x_4651:
[----:B------:R-:W-:Y:S05]  /*1490*/  BSYNC B0 ;  /* 0x0000000000007941 */ /* 0x000fea0003800000 */
.L_x_4650:
        /* <DEDUP_REMOVED lines=33> */
.L_x_4653:
[----:B------:R-:W-:Y:S05]  /*16b0*/  BSYNC B0 ;  /* 0x0000000000007941 */ /* 0x000fea0003800000 */
.L_x_4652:
        /* <DEDUP_REMOVED lines=33> */
.L_x_4655:
[----:B------:R-:W-:Y:S05]  /*18d0*/  BSYNC B0 ;  /* 0x0000000000007941 */ /* 0x000fea0003800000 */
.L_x_4654:
        /* <DEDUP_REMOVED lines=33> */
.L_x_4657:
[----:B------:R-:W-:Y:S05]  /*1af0*/  BSYNC B0 ;  /* 0x0000000000007941 */ /* 0x000fea0003800000 */
.L_x_4656:
        /* <DEDUP_REMOVED lines=33> */
.L_x_4659:
[----:B------:R-:W-:Y:S05]  /*1d10*/  BSYNC B0 ;  /* 0x0000000000007941 */ /* 0x000fea0003800000 */
.L_x_4658:
        /* <DEDUP_REMOVED lines=33> */
.L_x_4661:
[----:B------:R-:W-:Y:S05]  /*1f30*/  BSYNC B0 ;  /* 0x0000000000007941 */ /* 0x000fea0003800000 */
.L_x_4660:
        /* <DEDUP_REMOVED lines=33> */
.L_x_4663:
[----:B------:R-:W-:Y:S05]  /*2150*/  BSYNC B0 ;  /* 0x0000000000007941 */ /* 0x000fea0003800000 */
.L_x_4662:
        /* <DEDUP_REMOVED lines=21> */
[----:B------:R-:W-:Y:S01]  /*22b0*/  ISETP.GE.AND P1, PT, R10, R83, PT ;  /* 0x000000530a00720c */ /* 0x000fe20003f26270 */
[----:B------:R-:W-:Y:S01]  /*22c0*/  FMUL.FTZ R80, R80, R61 ;  /* 0x0000003d50507220 */ /* 0x000fe20000410000 */
[----:B------:R-:W-:Y:S01]  /*22d0*/  ISETP.EQ.OR P0, PT, R30, RZ, P0 ;  /* 0x000000ff1e00720c */ /* 0x000fe20000702670 */
[----:B------:R-:W-:Y:S01]  /*22e0*/  FMUL.FTZ R84, R18, R63 ;  /* 0x0000003f12547220 */ /* 0x000fe20000410000 */
[----:B------:R-:W-:Y:S01]  /*22f0*/  MOV R87, R83 ;  /* 0x0000005300577202 */ /* 0x000fe20000000f00 */
[----:B------:R-:W-:Y:S01]  /*2300*/  ULDC UR6, c[0x0][0x21c] ;  /* 0x0000870000067ab9 */ /* 0x000fe20000000800 */
[----:B------:R-:W2:Y:S01]  /*2310*/  LDC.64 R12, c[0x0][0x2d0] ;  /* 0x0000b400ff0c7b82 */ /* 0x000ea20000000a00 */
[----:B------:R-:W-:Y:S01]  /*2320*/  ULDC.64 UR4, c[0x0][0x238] ;  /* 0x00008e0000047ab9 */ /* 0x000fe20000000a00 */
[----:B------:R-:W-:Y:S01]  /*2330*/  ULDC.64 UR8, c[0x0][0x250] ;  /* 0x0000940000087ab9 */ /* 0x000fe20000000a00 */
[----:B------:R-:W-:-:S05]  /*2340*/  ULDC.64 UR14, c[0x0][0x270] ;  /* 0x00009c00000e7ab9 */ /* 0x000fca0000000a00 */
[----:B------:R-:W3:Y:S08]  /*2350*/  LDC.64 R14, c[0x0][0x2e0] ;  /* 0x0000b800ff0e7b82 */ /* 0x000ef00000000a00 */
[----:B------:R-:W4:Y:S02]  /*2360*/  LDC.64 R16, c[0x0][0x310] ;  /* 0x0000c400ff107b82 */ /* 0x000f240000000a00 */
.L_x_4667:
[----:B------:R-:W-:Y:S01]  /*2370*/  SHF.R.S32.HI R90, RZ, 0x1f, R85 ;  /* 0x0000001fff5a7819 */ /* 0x000fe20000011455 */
[----:B------:R-:W-:Y:S01]  /*2380*/  IMAD.WIDE.U32 R20, R85, UR8, R10 ;  /* 0x0000000855147c25 */ /* 0x000fe2000f8e000a */
[-C--:B------:R-:W-:Y:S02]  /*2390*/  ISETP.GE.AND P2, PT, R38, R87.reuse, PT ;  /* 0x000000572600720c */ /* 0x080fe40003f46270 */
[----:B------:R-:W-:Y:S02]  /*23a0*/  CS2R R82, SRZ ;  /* 0x0000000000527805 */ /* 0x000fe4000001ff00 */
[-C--:B------:R-:W-:Y:S01]  /*23b0*/  ISETP.GE.AND P6, PT, R39, R87.reuse, PT ;  /* 0x000000572700720c */ /* 0x080fe20003fc6270 */
[----:B0-----:R-:W-:Y:S01]  /*23c0*/  IMAD R18, R90, UR8, RZ ;  /* 0x000000085a127c24 */ /* 0x001fe2000f8e02ff */
[----:B------:R-:W-:Y:S02]  /*23d0*/  MOV R81, RZ ;  /* 0x000000ff00517202 */ /* 0x000fe40000000f00 */
[----:B------:R-:W-:Y:S01]  /*23e0*/  ISETP.GE.AND P5, PT, R40, R87, PT ;  /* 0x000000572800720c */ /* 0x000fe20003fa6270 */
[----:B------:R-:W-:Y:S01]  /*23f0*/  IMAD R19, R85, UR9, R18 ;  /* 0x0000000955137c24 */ /* 0x000fe2000f8e0212 */
[----:B------:R-:W-:-:S02]  /*2400*/  LEA R18, P3, R20, R45, 0x2 ;  /* 0x0000002d14127211 */ /* 0x000fc400078610ff */
[----:B------:R-:W-:Y:S01]  /*2410*/  ISETP.GE.AND P4, PT, R41, R87, PT ;  /* 0x000000572900720c */ /* 0x000fe20003f86270 */
[----:B------:R-:W-:-:S05]  /*2420*/  IMAD.IADD R19, R21, 0x1, R19 ;  /* 0x0000000115137824 */ /* 0x000fca00078e0213 */
[----:B------:R-:W-:Y:S02]  /*2430*/  LEA.HI.X R19, R20, R47, R19, 0x2, P3 ;  /* 0x0000002f14137211 */ /* 0x000fe400018f1413 */
[----:B------:R-:W-:-:S03]  /*2440*/  ISETP.GE.AND P3, PT, R42, R87, PT ;  /* 0x000000572a00720c */ /* 0x000fc60003f66270 */
[----:B------:R-:W4:Y:S01]  /*2450*/  @!P2 LDG.E R81, desc[UR10][R18.64+0x80] ;  /* 0x0000800a1251a981 */ /* 0x000f22000c1e1900 */
[----:B------:R-:W-:-:S03]  /*2460*/  ISETP.GE.AND P2, PT, R43, R87, PT ;  /* 0x000000572b00720c */ /* 0x000fc60003f46270 */
[----:B------:R-:W4:Y:S01]  /*2470*/  @!P6 LDG.E R82, desc[UR10][R18.64+0x100] ;  /* 0x0001000a1252e981 */ /* 0x000f22000c1e1900 */
[----:B------:R-:W-:Y:S02]  /*2480*/  ISETP.GE.AND P6, PT, R44, R87, PT ;  /* 0x000000572c00720c */ /* 0x000fe40003fc6270 */
[----:B------:R-:W-:Y:S02]  /*2490*/  CS2R R88, SRZ ;  /* 0x0000000000587805 */ /* 0x000fe4000001ff00 */
[----:B------:R-:W-:Y:S01]  /*24a0*/  MOV R86, RZ ;  /* 0x000000ff00567202 */ /* 0x000fe20000000f00 */
[----:B------:R-:W-:Y:S01]  /*24b0*/  IMAD.MOV.U32 R91, RZ, RZ, RZ ;  /* 0x000000ffff5b7224 */ /* 0x000fe200078e00ff */
[----:B------:R-:W4:Y:S01]  /*24c0*/  @!P1 LDG.E R83, desc[UR10][R18.64] ;  /* 0x0000000a12539981 */ /* 0x000f22000c1e1900 */
[----:B------:R-:W-:Y:S01]  /*24d0*/  MOV R93, RZ ;  /* 0x000000ff005d7202 */ /* 0x000fe20000000f00 */
[----:B------:R-:W-:Y:S01]  /*24e0*/  IMAD R22, R90, UR4, RZ ;  /* 0x000000045a167c24 */ /* 0x000fe2000f8e02ff */
[----:B------:R-:W-:Y:S01]  /*24f0*/  MOV R20, R8 ;  /* 0x0000000800147202 */ /* 0x000fe20000000f00 */
[----:B------:R-:W-:Y:S01]  /*2500*/  IMAD.MOV.U32 R21, RZ, RZ, R31 ;  /* 0x000000ffff157224 */ /* 0x000fe200078e001f */
[----:B------:R-:W4:Y:S01]  /*2510*/  @!P5 LDG.E R89, desc[UR10][R18.64+0x180] ;  /* 0x0001800a1259d981 */ /* 0x000f22000c1e1900 */
[----:B------:R-:W-:-:S02]  /*2520*/  IMAD R23, R85, UR5, R22 ;  /* 0x0000000555177c24 */ /* 0x000fc4000f8e0216 */
[----:B------:R-:W-:Y:S01]  /*2530*/  IMAD.WIDE.U32 R20, R85, UR4, R20 ;  /* 0x0000000455147c25 */ /* 0x000fe2000f8e0014 */
[----:B------:R-:W4:Y:S04]  /*2540*/  @!P4 LDG.E R86, desc[UR10][R18.64+0x200] ;  /* 0x0002000a1256c981 */ /* 0x000f28000c1e1900 */
[----:B------:R-:W4:Y:S04]  /*2550*/  @!P3 LDG.E R91, desc[UR10][R18.64+0x280] ;  /* 0x0002800a125bb981 */ /* 0x000f28000c1e1900 */
[----:B------:R-:W4:Y:S04]  /*2560*/  @!P2 LDG.E R88, desc[UR10][R18.64+0x300] ;  /* 0x0003000a1258a981 */ /* 0x000f28000c1e1900 */
[----:B------:R0:W4:Y:S01]  /*2570*/  @!P6 LDG.E R93, desc[UR10][R18.64+0x380] ;  /* 0x0003800a125de981 */ /* 0x000122000c1e1900 */
[----:B--2---:R-:W-:-:S02]  /*2580*/  LEA R22, P5, R20, R12, 0x2 ;  /* 0x0000000c14167211 */ /* 0x004fc400078a10ff */
[----:B------:R-:W-:-:S04]  /*2590*/  IADD3 R21, R21, R23, RZ ;  /* 0x0000001715157210 */ /* 0x000fc80007ffe0ff */
[----:B------:R-:W-:-:S05]  /*25a0*/  LEA.HI.X R23, R20, R13, R21, 0x2, P5 ;  /* 0x0000000d14177211 */ /* 0x000fca00028f1415 */
[----:B------:R-:W2:Y:S01]  /*25b0*/  LDG.E R22, desc[UR10][R22.64] ;  /* 0x0000000a16167981 */ /* 0x000ea2000c1e1900 */
[----:B------:R-:W-:Y:S01]  /*25c0*/  IMAD R90, R90, UR14, RZ ;  /* 0x0000000e5a5a7c24 */ /* 0x000fe2000f8e02ff */
[----:B0-----:R-:W-:Y:S01]  /*25d0*/  MOV R18, R6 ;  /* 0x0000000600127202 */ /* 0x001fe20000000f00 */
[----:B------:R-:W-:Y:S02]  /*25e0*/  IMAD.MOV.U32 R19, RZ, RZ, R33 ;  /* 0x000000ffff137224 */ /* 0x000fe400078e0021 */
[C---:B------:R-:W-:Y:S02]  /*25f0*/  IMAD R21, R85.reuse, UR15, R90 ;  /* 0x0000000f55157c24 */ /* 0x040fe4000f8e025a */
[----:B------:R-:W-:-:S03]  /*2600*/  IMAD.WIDE.U32 R18, R85, UR14, R18 ;  /* 0x0000000e55127c25 */ /* 0x000fc6000f8e0012 */
[----:B---3--:R-:W-:Y:S02]  /*2610*/  LEA R20, P2, R18, R14, 0x2 ;  /* 0x0000000e12147211 */ /* 0x008fe400078410ff */
[----:B------:R-:W-:-:S04]  /*2620*/  IADD3 R19, R19, R21, RZ ;  /* 0x0000001513137210 */ /* 0x000fc80007ffe0ff */
[----:B------:R-:W-:Y:S01]  /*2630*/  LEA.HI.X R21, R18, R15, R19, 0x2, P2 ;  /* 0x0000000f12157211 */ /* 0x000fe200010f1413 */
[----:B------:R-:W0:Y:S01]  /*2640*/  S2R R107, SR_CgaCtaId ;  /* 0x00000000006b7919 */ /* 0x000e220000008800 */
[----:B----4-:R-:W-:Y:S04]  /*2650*/  STS [R46], R83 ;  /* 0x000000532e007388 */ /* 0x010fe80000000800 */
[----:B------:R3:W-:Y:S04]  /*2660*/  STS [R48+0x80], R81 ;  /* 0x0000805130007388 */ /* 0x0007e80000000800 */
[----:B------:R-:W-:Y:S04]  /*2670*/  STS [R49+0x100], R82 ;  /* 0x0001005231007388 */ /* 0x000fe80000000800 */
[----:B------:R-:W-:Y:S04]  /*2680*/  STS [R50+0x180], R89 ;  /* 0x0001805932007388 */ /* 0x000fe80000000800 */
[----:B------:R-:W-:Y:S04]  /*2690*/  STS [R51+0x200], R86 ;  /* 0x0002005633007388 */ /* 0x000fe80000000800 */
[----:B------:R-:W-:Y:S04]  /*26a0*/  STS [R52+0x280], R91 ;  /* 0x0002805b34007388 */ /* 0x000fe80000000800 */
[----:B------:R4:W-:Y:S04]  /*26b0*/  STS [R53+0x300], R88 ;  /* 0x0003005835007388 */ /* 0x0009e80000000800 */
[----:B------:R0:W-:Y:S01]  /*26c0*/  STS [R54+0x380], R93 ;  /* 0x0003805d36007388 */ /* 0x0001e20000000800 */
[----:B------:R-:W-:-:S03]  /*26d0*/  NOP ;  /* 0x0000000000007918 */ /* 0x000fc60000000000 */
[----:B------:R-:W0:Y:S04]  /*26e0*/  LDS R82, [R55] ;  /* 0x0000000037527984 */ /* 0x000e280000000800 */
[----:B------:R-:W-:Y:S01]  /*26f0*/  LDS R86, [R55+0x4] ;  /* 0x0000040037567984 */ /* 0x000fe20000000800 */
[----:B---3--:R-:W3:Y:S03]  /*2700*/  S2R R81, SR_TID.X ;  /* 0x0000000000517919 */ /* 0x008ee60000002100 */
[----:B------:R-:W0:Y:S04]  /*2710*/  LDS R92, [R55+0xc] ;  /* 0x00000c00375c7984 */ /* 0x000e280000000800 */
[----:B------:R-:W0:Y:S01]  /*2720*/  LDS R90, [R55+0x8] ;  /* 0x00000800375a7984 */ /* 0x000e220000000800 */
[----:B--2---:R-:W-:-:S03]  /*2730*/  FMUL.FTZ R22, R22, 1.4426950216293334961 ;  /* 0x3fb8aa3b16167820 */ /* 0x004fc60000410000 */
[----:B------:R-:W2:Y:S01]  /*2740*/  LDS R96, [R55+0x10] ;  /* 0x0000100037607984 */ /* 0x000ea20000000800 */
[C---:B------:R-:W-:Y:S01]  /*2750*/  FMUL.FTZ R18, R22.reuse, R57 ;  /* 0x0000003916127220 */ /* 0x040fe20000410000 */
[C---:B------:R-:W-:Y:S02]  /*2760*/  FMUL.FTZ R19, R22.reuse, R58 ;  /* 0x0000003a16137220 */ /* 0x040fe40000410000 */
[----:B------:R-:W2:Y:S01]  /*2770*/  LDS R101, [R55+0x14] ;  /* 0x0000140037657984 */ /* 0x000ea20000000800 */
[----:B----4-:R4:W-:Y:S01]  /*2780*/  MUFU.EX2 R88, R18 ;  /* 0x0000001200587308 */ /* 0x0109e20000000800 */
[C---:B------:R-:W-:Y:S02]  /*2790*/  FMUL.FTZ R23, R22.reuse, R56 ;  /* 0x0000003816177220 */ /* 0x040fe40000410000 */
[----:B------:R1:W5:Y:S04]  /*27a0*/  LDG.E R89, desc[UR10][R20.64] ;  /* 0x0000000a14597981 */ /* 0x000368000c1e1900 */
[----:B----4-:R-:W4:Y:S01]  /*27b0*/  LDS R18, [R55+0x18] ;  /* 0x0000180037127984 */ /* 0x010f220000000800 */
[----:B------:R3:W-:Y:S01]  /*27c0*/  MUFU.EX2 R95, R19 ;  /* 0x00000013005f7308 */ /* 0x0007e20000000800 */
[----:B-1----:R-:W-:-:S02]  /*27d0*/  FMUL.FTZ R20, R22, R61 ;  /* 0x0000003d16147220 */ /* 0x002fc40000410000 */
[----:B---3--:R-:W1:Y:S05]  /*27e0*/  LDS R19, [R55+0x1c] ;  /* 0x00001c0037137984 */ /* 0x008e6a0000000800 */
[----:B------:R-:W3:Y:S01]  /*27f0*/  MUFU.EX2 R23, R23 ;  /* 0x0000001700177308 */ /* 0x000ee20000000800 */
[----:B------:R-:W-:Y:S01]  /*2800*/  FMUL.FTZ R91, R22, R59 ;  /* 0x0000003b165b7220 */ /* 0x000fe20000410000 */
[----:B------:R-:W-:Y:S01]  /*2810*/  IMAD R83, R30, -0x100, R65 ;  /* 0xffffff001e537824 */ /* 0x000fe200078e0241 */
[----:B------:R-:W-:Y:S01]  /*2820*/  SHF.L.U32 R98, R81, 0x3, RZ ;  /* 0x0000000351627819 */ /* 0x000fe200000006ff */
[----:B0-----:R-:W-:-:S04]  /*2830*/  FMUL.FTZ R93, R22, R60 ;  /* 0x0000003c165d7220 */ /* 0x001fc80000410000 */
[----:B------:R-:W0:Y:S01]  /*2840*/  MUFU.EX2 R20, R20 ;  /* 0x0000001400147308 */ /* 0x000e220000000800 */
[----:B------:R-:W-:Y:S01]  /*2850*/  FMUL.FTZ R82, R75, R82 ;  /* 0x000000524b527220 */ /* 0x000fe20000410000 */
[----:B------:R-:W-:Y:S01]  /*2860*/  ISETP.GE.U32.AND P2, PT, R98, R83, PT ;  /* 0x000000536200720c */ /* 0x000fe20003f46070 */
[----:B------:R-:W-:Y:S01]  /*2870*/  FMUL.FTZ R21, R22, R62 ;  /* 0x0000003e16157220 */ /* 0x000fe20000410000 */
[----:B------:R-:W-:-:S04]  /*2880*/  VIADD R94, R98, 0x5 ;  /* 0x00000005625e7836 */ /* 0x000fc80000000000 */
[----:B------:R3:W4:Y:S01]  /*2890*/  MUFU.EX2 R99, R91 ;  /* 0x0000005b00637308 */ /* 0x0007220000000800 */
[----:B------:R-:W-:Y:S01]  /*28a0*/  ISETP.GE.U32.AND P6, PT, R32, R83, PT ;  /* 0x000000532000720c */ /* 0x000fe20003fc6070 */
[----:B------:R-:W-:Y:S01]  /*28b0*/  FMUL.FTZ R92, R79, R92 ;  /* 0x0000005c4f5c7220 */ /* 0x000fe20000410000 */
[----:B------:R-:W-:-:S05]  /*28c0*/  FMUL.FTZ R90, R73, R90 ;  /* 0x0000005a495a7220 */ /* 0x000fca0000410000 */
[----:B------:R2:W1:Y:S01]  /*28d0*/  MUFU.EX2 R97, R93 ;  /* 0x0000005d00617308 */ /* 0x0004620000000800 */
[----:B---3--:R-:W-:Y:S01]  /*28e0*/  FSEL R91, R23, 1, !P2 ;  /* 0x3f800000175b7808 */ /* 0x008fe20005000000 */
[----:B------:R-:W-:Y:S01]  /*28f0*/  FMUL.FTZ R22, R22, R63 ;  /* 0x0000003f16167220 */ /* 0x000fe20000410000 */
[----:B------:R-:W-:Y:S01]  /*2900*/  ISETP.GE.U32.AND P4, PT, R94, R83, PT ;  /* 0x000000535e00720c */ /* 0x000fe20003f86070 */
[----:B--2---:R-:W-:Y:S01]  /*2910*/  FMUL.FTZ R93, R77, R86 ;  /* 0x000000564d5d7220 */ /* 0x004fe20000410000 */
[----:B------:R-:W-:-:S03]  /*2920*/  FSEL R86, R82, RZ, !P2 ;  /* 0x000000ff52567208 */ /* 0x000fc60005000000 */
[----:B------:R-:W2:Y:S01]  /*2930*/  MUFU.EX2 R21, R21 ;  /* 0x0000001500157308 */ /* 0x000ea20000000800 */
[-C--:B------:R-:W-:Y:S02]  /*2940*/  ISETP.GE.U32.AND P2, PT, R35, R83.reuse, PT ;  /* 0x000000532300720c */ /* 0x080fe40003f46070 */
[----:B------:R-:W-:Y:S02]  /*2950*/  ISETP.GE.U32.AND P5, PT, R34, R83, PT ;  /* 0x000000532200720c */ /* 0x000fe40003fa6070 */
[----:B------:R-:W-:Y:S02]  /*2960*/  FSEL R93, R93, RZ, !P6 ;  /* 0x000000ff5d5d7208 */ /* 0x000fe40007000000 */
[----:B------:R-:W-:Y:S02]  /*2970*/  FSEL R88, R88, 1, !P6 ;  /* 0x3f80000058587808 */ /* 0x000fe40007000000 */
[----:B------:R-:W-:Y:S02]  /*2980*/  IADD3 R98, R98, 0x6, RZ ;  /* 0x0000000662627810 */ /* 0x000fe40007ffe0ff */
[----:B------:R-:W-:-:S02]  /*2990*/  FSEL R94, R92, RZ, !P2 ;  /* 0x000000ff5c5e7208 */ /* 0x000fc40005000000 */
[----:B------:R-:W-:Y:S02]  /*29a0*/  FSEL R90, R90, RZ, !P5 ;  /* 0x000000ff5a5a7208 */ /* 0x000fe40006800000 */
[----:B------:R-:W-:Y:S02]  /*29b0*/  FSEL R95, R95, 1, !P5 ;  /* 0x3f8000005f5f7808 */ /* 0x000fe40006800000 */
[----:B0-----:R-:W-:Y:S01]  /*29c0*/  FSEL R92, R20, 1, !P4 ;  /* 0x3f800000145c7808 */ /* 0x001fe20006000000 */
[-C--:B------:R-:W-:Y:S01]  /*29d0*/  FFMA.FTZ R20, R86, R88.reuse, R93 ;  /* 0x0000005856147223 */ /* 0x080fe2000001005d */
[-C--:B------:R-:W-:Y:S01]  /*29e0*/  ISETP.GE.U32.AND P3, PT, R98, R83.reuse, PT ;  /* 0x000000536200720c */ /* 0x080fe20003f66070 */
[----:B------:R-:W-:Y:S01]  /*29f0*/  FMUL.FTZ R82, R91, R88 ;  /* 0x000000585b527220 */ /* 0x000fe20000410000 */
[----:B------:R-:W0:Y:S01]  /*2a00*/  MUFU.EX2 R22, R22 ;  /* 0x0000001600167308 */ /* 0x000e220000000800 */
[----:B------:R-:W-:Y:S01]  /*2a10*/  FMUL.FTZ R98, R71, R96 ;  /* 0x0000006047627220 */ /* 0x000fe20000410000 */
[----:B------:R-:W-:Y:S01]  /*2a20*/  ISETP.GE.U32.AND P6, PT, R36, R83, PT ;  /* 0x000000532400720c */ /* 0x000fe20003fc6070 */
[----:B------:R-:W-:Y:S01]  /*2a30*/  FFMA.FTZ R20, R95, R20, R90 ;  /* 0x000000145f147223 */ /* 0x000fe2000001005a */
[----:B----4-:R-:W-:Y:S01]  /*2a40*/  FSEL R99, R99, 1, !P2 ;  /* 0x3f80000063637808 */ /* 0x010fe20005000000 */
[----:B------:R-:W-:Y:S01]  /*2a50*/  FMUL.FTZ R82, R95, R82 ;  /* 0x000000525f527220 */ /* 0x000fe20000410000 */
[----:B------:R-:W-:Y:S01]  /*2a60*/  FMUL.FTZ R101, R80, R101 ;  /* 0x0000006550657220 */ /* 0x000fe20000410000 */
[----:B-1----:R-:W-:-:S02]  /*2a70*/  FSEL R97, R97, 1, !P6 ;  /* 0x3f80000061617808 */ /* 0x002fc40007000000 */
[----:B------:R-:W-:Y:S01]  /*2a80*/  FSEL R98, R98, RZ, !P6 ;  /* 0x000000ff62627208 */ /* 0x000fe20007000000 */
[C---:B------:R-:W-:Y:S01]  /*2a90*/  FFMA.FTZ R20, R99.reuse, R20, R94 ;  /* 0x0000001463147223 */ /* 0x040fe2000001005e */
[----:B------:R-:W-:Y:S01]  /*2aa0*/  FMUL.FTZ R82, R99, R82 ;  /* 0x0000005263527220 */ /* 0x000fe20000410000 */
[----:B------:R-:W-:Y:S01]  /*2ab0*/  FMUL.FTZ R18, R69, R18 ;  /* 0x0000001245127220 */ /* 0x000fe20000410000 */
[----:B------:R-:W-:Y:S01]  /*2ac0*/  FSEL R101, R101, RZ, !P4 ;  /* 0x000000ff65657208 */ /* 0x000fe20006000000 */
[----:B------:R-:W-:Y:S01]  /*2ad0*/  FFMA.FTZ R20, R97, R20, R98 ;  /* 0x0000001461147223 */ /* 0x000fe20000010062 */
[----:B--2---:R-:W-:Y:S01]  /*2ae0*/  FSEL R96, R21, 1, !P3 ;  /* 0x3f80000015607808 */ /* 0x004fe20005800000 */
[----:B------:R-:W-:Y:S01]  /*2af0*/  FMUL.FTZ R21, R97, R82 ;  /* 0x0000005261157220 */ /* 0x000fe20000410000 */
[----:B------:R-:W-:Y:S01]  /*2b00*/  FMUL.FTZ R19, R84, R19 ;  /* 0x0000001354137220 */ /* 0x000fe20000410000 */
[----:B------:R-:W-:Y:S01]  /*2b10*/  ISETP.GE.U32.AND P5, PT, R37, R83, PT ;  /* 0x000000532500720c */ /* 0x000fe20003fa6070 */
        /* <DEDUP_REMOVED lines=61> */
[----:B------:R-:W-:-:S04]  /*2ef0*/  FFMA.FTZ R99, R99, R95, R94 ;  /* 0x0000005f63637223 */ /* 0x000fc8000001005e */
        /* <DEDUP_REMOVED lines=10> */
.L_x_4666:
[----:B------:R-:W-:Y:S05]  /*2fa0*/  BSYNC B0 ;  /* 0x0000000000007941 */ /* 0x000fea0003800000 */
.L_x_4665:
[----:B------:R-:W-:Y:S02]  /*2fb0*/  VIADD R85, R85, 0x1 ;  /* 0x0000000155557836 */ /* 0x000fe40000000000 */
[----:B------:R-:W-:Y:S01]  /*2fc0*/  FFMA.FTZ R101, R92, R97, R101 ;  /* 0x000000615c657223 */ /* 0x000fe20000010065 */
[C---:B-----5:R-:W-:Y:S01]  /*2fd0*/  FFMA.FTZ R78, R89.reuse, R86, R78 ;  /* 0x00000056594e7223 */ /* 0x060fe2000001004e */
[C---:B------:R-:W-:Y:S01]  /*2fe0*/  FFMA.FTZ R76, R89.reuse, R93, R76 ;  /* 0x0000005d594c7223 */ /* 0x040fe2000001004c */
[----:B------:R-:W-:Y:S01]  /*2ff0*/  FFMA.FTZ R74, R89, R95, R74 ;  /* 0x0000005f594a7223 */ /* 0x000fe2000001004a */
[----:B------:R-:W-:Y:S01]  /*3000*/  ISETP.GE.AND P2, PT, R85, UR6, PT ;  /* 0x0000000655007c0c */ /* 0x000fe2000bf46270 */
[----:B------:R-:W-:Y:S01]  /*3010*/  FFMA.FTZ R96, R96, R101, R103 ;  /* 0x0000006560607223 */ /* 0x000fe20000010067 */
[C---:B------:R-:W-:Y:S01]  /*3020*/  FFMA.FTZ R72, R89.reuse, R99, R72 ;  /* 0x0000006359487223 */ /* 0x040fe20000010048 */
[C---:B------:R-:W-:Y:S01]  /*3030*/  FFMA.FTZ R70, R89.reuse, R97, R70 ;  /* 0x0000006159467223 */ /* 0x040fe20000010046 */
[C---:B------:R-:W-:Y:S01]  /*3040*/  FFMA.FTZ R68, R89.reuse, R101, R68 ;  /* 0x0000006559447223 */ /* 0x040fe20000010044 */
[-C--:B------:R-:W-:Y:S01]  /*3050*/  FFMA.FTZ R105, R100, R96.reuse, R105 ;  /* 0x0000006064697223 */ /* 0x080fe20000010069 */
[----:B------:R-:W-:-:S03]  /*3060*/  FFMA.FTZ R66, R89, R96, R66 ;  /* 0x0000006059427223 */ /* 0x000fc60000010042 */
[----:B------:R-:W-:-:S04]  /*3070*/  FFMA.FTZ R64, R89, R105, R64 ;  /* 0x0000006959407223 */ /* 0x000fc80000010040 */
[----:B------:R-:W-:Y:S05]  /*3080*/  @!P2 BRA `(.L_x_4667) ;  /* 0xfffffff000b8a947 */ /* 0x000fea000383ffff */
.L_x_4664:
        /* <DEDUP_REMOVED lines=17> */
[----:B0-----:R-:W-:Y:S04]  /*31a0*/  LDS R19, [R46] ;  /* 0x000000002e137984 */ /* 0x001fe80000000800 */
        /* <DEDUP_REMOVED lines=26> */
.L_x_4669:
[----:B------:R-:W-:Y:S05]  /*3350*/  BSYNC B0 ;  /* 0x0000000000007941 */ /* 0x000fea0003800000 */
.L_x_4668:
        /* <DEDUP_REMOVED lines=39> */
.L_x_4671:
        /* <DEDUP_REMOVED lines=11> */
.L_x_5292:


//--------------------- .text._Z25selective_scan_fwd_kernelI32Selective_Scan_fwd_kernel_traitsILi32ELi8ELi1ELb0ELb1ELb0ELb1EffEEv13SSMParamsBase --------------------------
	.section	.text._Z25selective_scan_fwd_kernelI32Selective_Scan_fwd_kernel_traitsILi32ELi8ELi1ELb0ELb1ELb0ELb1EffEEv13SSMParamsBase,"ax",@progbits
	.align	128
        .global         _Z25selective_scan_fwd_kernelI32Selective_Scan_fwd_kernel_traitsILi32ELi8ELi1ELb0ELb1ELb0ELb1EffEEv13SSMParamsBase
        .type           _Z25selective_scan_fwd_kernelI32Selective_Scan_fwd_kernel_traitsILi32ELi8ELi1ELb0ELb1ELb0ELb1EffEEv13SSMParamsBase,@function
        .size           _Z25selective_scan_fwd_kernelI32Selective_Scan_fwd_kernel_traitsILi32ELi8ELi1ELb0ELb1ELb0ELb1EffEEv13SSMParamsBase,(.L_x_5293 - _Z25selective_scan_fwd_kernelI32Selective_Scan_fwd_kernel_traitsILi32ELi8ELi1ELb0ELb1ELb0ELb1EffEEv13SSMParamsBase)
        .other          _Z25selective_scan_fwd_kernelI32Selective_Scan_fwd_kernel_traitsILi32ELi8ELi1ELb0ELb1ELb0ELb1EffEEv13SSMParamsBase,@"STO_CUDA_ENTRY STV_DEFAULT"
_Z25selective_scan_fwd_kernelI32Selective_Scan_fwd_kernel_traitsILi32ELi8ELi1ELb0ELb1ELb0ELb1EffEEv13SSMParamsBase:
.text._Z25selective_scan_fwd_kernelI32Selective_Scan_fwd_kernel_traitsILi32ELi8ELi1ELb0ELb1ELb0ELb1EffEEv13SSMParamsBase:
        /* <DEDUP_REMOVED lines=76> */
[----:B0-----:R-:W-:Y:S01]  /*04c0*/  LOP3.LUT R27, R76, 0x1f, RZ, 0xc0, !PT ;  /* 0x0000001f4c1b7812 */ /* 0x001fe200078ec0ff */
[----:B------:R-:W-:Y:S01]  /*04d0*/  IMAD R7, R0, UR5, R5 ;  /* 0x0000000500077c24 */ /* 0x000fe2000f8e0205 */
        /* <DEDUP_REMOVED lines=45> */
.L_x_4696:
[----:B0-----:R-:W0:Y:S01]  /*07b0*/  LDC R81, c[0x0][0x218] ;  /* 0x00008600ff517b82 */ /* 0x001e220000000800 */
[----:B-1----:R-:W-:Y:S02]  /*07c0*/  CS2R R12, SRZ ;  /* 0x00000000000c7805 */ /* 0x002fe4000001ff00 */
        /* <DEDUP_REMOVED lines=162> */
.L_x_4673:
[----:B------:R-:W-:Y:S05]  /*11f0*/  BSYNC B0 ;  /* 0x0000000000007941 */ /* 0x000fea0003800000 */
.L_x_4672:
        /* <DEDUP_REMOVED lines=41> */
.L_x_4675:
[----:B------:R-:W-:Y:S05]  /*1490*/  BSYNC B0 ;  /* 0x0000000000007941 */ /* 0x000fea0003800000 */
.L_x_4674:
        /* <DEDUP_REMOVED lines=33> */
.L_x_4677:
[----:B------:R-:W-:Y:S05]  /*16b0*/  BSYNC B0 ;  /* 0x0000000000007941 */ /* 0x000fea0003800000 */
.L_x_4676:
        /* <DEDUP_REMOVED lines=33> */
.L_x_4679:
[----:B------:R-:W-:Y:S05]  /*18d0*/  BSYNC B0 ;  /* 0x0000000000007941 */ /* 0x000fea0003800000 */
.L_x_4678:
        /* <DEDUP_REMOVED lines=33> */
.L_x_4681:
[----:B------:R-:W-:Y:S05]  /*1af0*/  BSYNC B0 ;  /* 0x0000000000007941 */ /* 0x000fea0003800000 */
.L_x_4680:
        /* <DEDUP_REMOVED lines=33> */
.L_x_4683:
[----:B------:R-:W-:Y:S05]  /*1d10*/  BSYNC B0 ;  /* 0x0000000000007941 */ /* 0x000fea0003800000 */
.L_x_4682:
        /* <DEDUP_REMOVED lines=33> */
.L_x_4685:
[----:B------:R-:W-:Y:S05]  /*1f30*/  BSYNC B0 ;  /* 0x0000000000007941 */ /* 0x000fea0003800000 */
.L_x_4684:
        /* <DEDUP_REMOVED lines=33> */
.L_x_4687:
[----:B------:R-:W-:Y:S05]  /*2150*/  BSYNC B0 ;  /* 0x0000000000007941 */ /* 0x000fea0003800000 */
.L_x_4686:
        /* <DEDUP_REMOVED lines=25> */
[----:B------:R-:W-:Y:S01]  /*22f0*/  IMAD.MOV.U32 R87, RZ, RZ, R81 ;  /* 0x000000ffff577224 */ /* 0x000fe200078e0051 */
[----:B------:R-:W-:Y:S01]  /*2300*/  ULDC UR6, c[0x0][0x21c] ;  /* 0x0000870000067ab9 */ /* 0x000fe20000000800 */
[----:B------:R-:W2:Y:S01]  /*2310*/  LDC.64 R12, c[0x0][0x2d0] ;  /* 0x0000b400ff0c7b82 */ /* 0x000ea20000000a00 */
[----:B------:R-:W-:Y:S01]  /*2320*/  ULDC.64 UR4, c[0x0][0x238] ;  /* 0x00008e0000047ab9 */ /* 0x000fe20000000a00 */
[----:B------:R-:W-:Y:S01]  /*2330*/  ULDC.64 UR8, c[0x0][0x250] ;  /* 0x0000940000087ab9 */ /* 0x000fe20000000a00 */
[----:B------:R-:W-:-:S05]  /*2340*/  ULDC.64 UR14, c[0x0][0x270] ;  /* 0x00009c00000e7ab9 */ /* 0x000fca0000000a00 */
[----:B------:R-:W3:Y:S08]  /*2350*/  LDC.64 R14, c[0x0][0x2e0] ;  /* 0x0000b800ff0e7b82 */ /* 0x000ef00000000a00 */
[----:B------:R-:W4:Y:S02]  /*2360*/  LDC.64 R16, c[0x0][0x310] ;  /* 0x0000c400ff107b82 */ /* 0x000f240000000a00 */
.L_x_4691:
[----:B------:R-:W-:Y:S01]  /*2370*/  SHF.R.S32.HI R76, RZ, 0x1f, R85 ;  /* 0x0000001fff4c7819 */ /* 0x000fe20000011455 */
[----:B------:R-:W-:Y:S01]  /*2380*/  IMAD.WIDE.U32 R20, R85, UR8, R10 ;  /* 0x0000000855147c25 */ /* 0x000fe2000f8e000a */
[-C--:B------:R-:W-:Y:S02]  /*2390*/  ISETP.GE.AND P2, PT, R39, R87.reuse, PT ;  /* 0x000000572700720c */ /* 0x080fe40003f46270 */
[----:B------:R-:W-:Y:S02]  /*23a0*/  CS2R R80, SRZ ;  /* 0x0000000000507805 */ /* 0x000fe4000001ff00 */
[-C--:B------:R-:W-:Y:S01]  /*23b0*/  ISETP.GE.AND P6, PT, R38, R87.reuse, PT ;  /* 0x000000572600720c */ /* 0x080fe20003fc6270 */
[----:B0-----:R-:W-:Y:S01]  /*23c0*/  IMAD R18, R76, UR8, RZ ;  /* 0x000000084c127c24 */ /* 0x001fe2000f8e02ff */
[-C--:B------:R-:W-:Y:S02]  /*23d0*/  ISETP.GE.AND P5, PT, R40, R87.reuse, PT ;  /* 0x000000572800720c */ /* 0x080fe40003fa6270 */
[----:B------:R-:W-:Y:S01]  /*23e0*/  ISETP.GE.AND P4, PT, R41, R87, PT ;  /* 0x000000572900720c */ /* 0x000fe20003f86270 */
[----:B------:R-:W-:Y:S01]  /*23f0*/  IMAD R19, R85, UR9, R18 ;  /* 0x0000000955137c24 */ /* 0x000fe2000f8e0212 */
[----:B------:R-:W-:-:S04]  /*2400*/  LEA R18, P3, R20, R45, 0x2 ;  /* 0x0000002d14127211 */ /* 0x000fc800078610ff */
[----:B------:R-:W-:-:S04]  /*2410*/  IADD3 R19, R21, R19, RZ ;  /* 0x0000001315137210 */ /* 0x000fc80007ffe0ff */
[----:B------:R-:W-:Y:S02]  /*2420*/  LEA.HI.X R19, R20, R47, R19, 0x2, P3 ;  /* 0x0000002f14137211 */ /* 0x000fe400018f1413 */
[-C--:B------:R-:W-:Y:S02]  /*2430*/  ISETP.GE.AND P3, PT, R42, R87.reuse, PT ;  /* 0x000000572a00720c */ /* 0x080fe40003f66270 */
[----:B------:R-:W-:Y:S01]  /*2440*/  CS2R R88, SRZ ;  /* 0x0000000000587805 */ /* 0x000fe2000001ff00 */
[----:B------:R-:W4:Y:S01]  /*2450*/  @!P2 LDG.E R81, desc[UR10][R18.64+0x80] ;  /* 0x0000800a1251a981 */ /* 0x000f22000c1e1900 */
[----:B------:R-:W-:-:S03]  /*2460*/  ISETP.GE.AND P2, PT, R43, R87, PT ;  /* 0x000000572b00720c */ /* 0x000fc60003f46270 */
[----:B------:R-:W4:Y:S01]  /*2470*/  @!P6 LDG.E R80, desc[UR10][R18.64+0x100] ;  /* 0x0001000a1250e981 */ /* 0x000f22000c1e1900 */
[----:B------:R-:W-:Y:S02]  /*2480*/  ISETP.GE.AND P6, PT, R44, R87, PT ;  /* 0x000000572c00720c */ /* 0x000fe40003fc6270 */
[----:B------:R-:W-:Y:S01]  /*2490*/  MOV R91, RZ ;  /* 0x000000ff005b7202 */ /* 0x000fe20000000f00 */
[----:B------:R-:W-:Y:S01]  /*24a0*/  IMAD.MOV.U32 R93, RZ, RZ, RZ ;  /* 0x000000ffff5d7224 */ /* 0x000fe200078e00ff */
[----:B------:R-:W-:Y:S01]  /*24b0*/  MOV R86, RZ ;  /* 0x000000ff00567202 */ /* 0x000fe20000000f00 */
[----:B------:R-:W4:Y:S01]  /*24c0*/  @!P1 LDG.E R89, desc[UR10][R18.64] ;  /* 0x0000000a12599981 */ /* 0x000f22000c1e1900 */
[----:B------:R-:W-:Y:S01]  /*24d0*/  MOV R95, RZ ;  /* 0x000000ff005f7202 */ /* 0x000fe20000000f00 */
[----:B------:R-:W-:Y:S01]  /*24e0*/  IMAD R22, R76, UR4, RZ ;  /* 0x000000044c167c24 */ /* 0x000fe2000f8e02ff */
[----:B------:R-:W-:Y:S01]  /*24f0*/  MOV R21, R31 ;  /* 0x0000001f00157202 */ /* 0x000fe20000000f00 */
[----:B------:R-:W4:Y:S01]  /*2500*/  @!P5 LDG.E R91, desc[UR10][R18.64+0x180] ;  /* 0x0001800a125bd981 */ /* 0x000f22000c1e1900 */
[----:B------:R-:W-:-:S02]  /*2510*/  IMAD.MOV.U32 R20, RZ, RZ, R8 ;  /* 0x000000ffff147224 */ /* 0x000fc400078e0008 */
[C---:B------:R-:W-:Y:S01]  /*2520*/  IMAD R23, R85.reuse, UR5, R22 ;  /* 0x0000000555177c24 */ /* 0x040fe2000f8e0216 */
[----:B------:R-:W4:Y:S01]  /*2530*/  @!P4 LDG.E R86, desc[UR10][R18.64+0x200] ;  /* 0x0002000a1256c981 */ /* 0x000f22000c1e1900 */
[----:B------:R-:W-:-:S03]  /*2540*/  IMAD.WIDE.U32 R20, R85, UR4, R20 ;  /* 0x0000000455147c25 */ /* 0x000fc6000f8e0014 */
[----:B------:R-:W4:Y:S04]  /*2550*/  @!P3 LDG.E R93, desc[UR10][R18.64+0x280] ;  /* 0x0002800a125db981 */ /* 0x000f28000c1e1900 */
[----:B------:R-:W4:Y:S04]  /*2560*/  @!P2 LDG.E R88, desc[UR10][R18.64+0x300] ;  /* 0x0003000a1258a981 */ /* 0x000f28000c1e1900 */
[----:B------:R0:W4:Y:S01]  /*2570*/  @!P6 LDG.E R95, desc[UR10][R18.64+0x380] ;  /* 0x0003800a125fe981 */ /* 0x000122000c1e1900 */
[----:B--2---:R-:W-:Y:S02]  /*2580*/  LEA R22, P5, R20, R12, 0x2 ;  /* 0x0000000c14167211 */ /* 0x004fe400078a10ff */
[----:B------:R-:W-:-:S04]  /*2590*/  IADD3 R21, R21, R23, RZ ;  /* 0x0000001715157210 */ /* 0x000fc80007ffe0ff */
[----:B------:R-:W-:-:S05]  /*25a0*/  LEA.HI.X R23, R20, R13, R21, 0x2, P5 ;  /* 0x0000000d14177211 */ /* 0x000fca00028f1415 */
[----:B------:R-:W2:Y:S01]  /*25b0*/  LDG.E R22, desc[UR10][R22.64] ;  /* 0x0000000a16167981 */ /* 0x000ea2000c1e1900 */
[----:B------:R-:W-:Y:S01]  /*25c0*/  IMAD R20, R76, UR14, RZ ;  /* 0x0000000e4c147c24 */ /* 0x000fe2000f8e02ff */
[----:B0-----:R-:W-:Y:S02]  /*25d0*/  MOV R18, R6 ;  /* 0x0000000600127202 */ /* 0x001fe40000000f00 */
[----:B------:R-:W-:Y:S01]  /*25e0*/  MOV R19, R33 ;  /* 0x0000002100137202 */ /* 0x000fe20000000f00 */
[----:B------:R-:W0:Y:S01]  /*25f0*/  S2R R76, SR_TID.X ;  /* 0x00000000004c7919 */ /* 0x000e220000002100 */
[C---:B------:R-:W-:Y:S02]  /*2600*/  IMAD R21, R85.reuse, UR15, R20 ;  /* 0x0000000f55157c24 */ /* 0x040fe4000f8e0214 */
[----:B------:R-:W-:-:S04]  /*2610*/  IMAD.WIDE.U32 R18, R85, UR14, R18 ;  /* 0x0000000e55127c25 */ /* 0x000fc8000f8e0012 */
[----:B------:R-:W-:Y:S01]  /*2620*/  IMAD.IADD R19, R19, 0x1, R21 ;  /* 0x0000000113137824 */ /* 0x000fe200078e0215 */
[----:B---3--:R-:W-:-:S04]  /*2630*/  LEA R20, P2, R18, R14, 0x2 ;  /* 0x0000000e12147211 */ /* 0x008fc800078410ff */
[----:B------:R-:W-:Y:S02]  /*2640*/  LEA.HI.X R21, R18, R15, R19, 0x2, P2 ;  /* 0x0000000f12157211 */ /* 0x000fe400010f1413 */
[----:B0-----:R-:W-:-:S04]  /*2650*/  SHF.L.U32 R96, R76, 0x3, RZ ;  /* 0x000000034c607819 */ /* 0x001fc800000006ff */
[----:B------:R-:W-:Y:S01]  /*2660*/  IADD3 R94, R96, 0x5, RZ ;  /* 0x00000005605e7810 */ /* 0x000fe20007ffe0ff */
[----:B------:R-:W0:Y:S01]  /*2670*/  S2R R107, SR_CgaCtaId ;  /* 0x00000000006b7919 */ /* 0x000e220000008800 */
[----:B----4-:R3:W-:Y:S04]  /*2680*/  STS [R46], R89 ;  /* 0x000000592e007388 */ /* 0x0107e80000000800 */
        /* <DEDUP_REMOVED lines=9> */
[----:B------:R-:W0:Y:S04]  /*2720*/  LDS R80, [R55+0x4] ;  /* 0x0000040037507984 */ /* 0x000e280000000800 */
[----:B------:R-:W0:Y:S04]  /*2730*/  LDS R88, [R55+0x8] ;  /* 0x0000080037587984 */ /* 0x000e280000000800 */
[----:B------:R-:W0:Y:S01]  /*2740*/  LDS R97, [R55+0xc] ;  /* 0x00000c0037617984 */ /* 0x000e220000000800 */
[----:B--2---:R-:W-:-:S03]  /*2750*/  FMUL.FTZ R22, R22, 1.4426950216293334961 ;  /* 0x3fb8aa3b16167820 */ /* 0x004fc60000410000 */
[----:B------:R-:W2:Y:S01]  /*2760*/  LDS R101, [R55+0x10] ;  /* 0x0000100037657984 */ /* 0x000ea20000000800 */
[----:B------:R-:W-:-:S03]  /*2770*/  FMUL.FTZ R19, R22, R61 ;  /* 0x0000003d16137220 */ /* 0x000fc60000410000 */
[----:B------:R-:W2:Y:S01]  /*2780*/  LDS R100, [R55+0x14] ;  /* 0x0000140037647984 */ /* 0x000ea20000000800 */
[----:B------:R-:W-:-:S03]  /*2790*/  FMUL.FTZ R18, R22, R59 ;  /* 0x0000003b16127220 */ /* 0x000fc60000410000 */
[----:B---3--:R3:W5:Y:S01]  /*27a0*/  LDG.E R89, desc[UR10][R20.64] ;  /* 0x0000000a14597981 */ /* 0x008762000c1e1900 */
[C---:B------:R-:W-:Y:S01]  /*27b0*/  FMUL.FTZ R23, R22.reuse, R57 ;  /* 0x0000003916177220 */ /* 0x040fe20000410000 */
[----:B----4-:R4:W-:Y:S02]  /*27c0*/  MUFU.EX2 R95, R19 ;  /* 0x00000013005f7308 */ /* 0x0109e40000000800 */
[----:B---3--:R-:W3:Y:S04]  /*27d0*/  LDS R21, [R55+0x18] ;  /* 0x0000180037157984 */ /* 0x008ee80000000800 */
[----:B----4-:R-:W4:Y:S02]  /*27e0*/  LDS R19, [R55+0x1c] ;  /* 0x00001c0037137984 */ /* 0x010f240000000800 */
[----:B------:R-:W2:Y:S01]  /*27f0*/  MUFU.EX2 R18, R18 ;  /* 0x0000001200127308 */ /* 0x000ea20000000800 */
[----:B------:R-:W-:Y:S01]  /*2800*/  FMUL.FTZ R90, R22, R65 ;  /* 0x00000041165a7220 */ /* 0x000fe20000410000 */
[----:B-1----:R-:W-:-:S02]  /*2810*/  IMAD R81, R30, -0x100, R73 ;  /* 0xffffff001e517824 */ /* 0x002fc400078e0249 */
[----:B------:R-:W-:-:S04]  /*2820*/  FMUL.FTZ R86, R22, R63 ;  /* 0x0000003f16567220 */ /* 0x000fc80000410000 */
[----:B------:R-:W1:Y:S01]  /*2830*/  MUFU.EX2 R23, R23 ;  /* 0x0000001700177308 */ /* 0x000e620000000800 */
[----:B------:R-:W-:Y:S01]  /*2840*/  ISETP.GE.U32.AND P2, PT, R96, R81, PT ;  /* 0x000000516000720c */ /* 0x000fe20003f46070 */
[----:B------:R-:W-:Y:S01]  /*2850*/  FMUL.FTZ R92, R22, R67 ;  /* 0x00000043165c7220 */ /* 0x000fe20000410000 */
[----:B------:R-:W-:-:S05]  /*2860*/  IADD3 R96, R96, 0x6, RZ ;  /* 0x0000000660607810 */ /* 0x000fca0007ffe0ff */
[----:B------:R2:W3:Y:S01]  /*2870*/  MUFU.EX2 R20, R90 ;  /* 0x0000005a00147308 */ /* 0x0004e20000000800 */
[----:B0-----:R-:W-:Y:S01]  /*2880*/  FMUL.FTZ R80, R79, R80 ;  /* 0x000000504f507220 */ /* 0x001fe20000410000 */
[----:B------:R-:W-:-:S06]  /*2890*/  ISETP.GE.U32.AND P3, PT, R96, R81, PT ;  /* 0x000000516000720c */ /* 0x000fcc0003f66070 */
[----:B------:R0:W4:Y:S01]  /*28a0*/  MUFU.EX2 R99, R86 ;  /* 0x0000005600637308 */ /* 0x0001220000000800 */
[----:B------:R-:W-:Y:S01]  /*28b0*/  ISETP.GE.U32.AND P6, PT, R32, R81, PT ;  /* 0x000000512000720c */ /* 0x000fe20003fc6070 */
[----:B------:R-:W-:Y:S01]  /*28c0*/  FMUL.FTZ R96, R22, R69 ;  /* 0x0000004516607220 */ /* 0x000fe20000410000 */
[----:B--2---:R-:W-:Y:S01]  /*28d0*/  FMUL.FTZ R90, R77, R88 ;  /* 0x000000584d5a7220 */ /* 0x004fe20000410000 */
[----:B------:R-:W-:Y:S01]  /*28e0*/  ISETP.GE.U32.AND P5, PT, R34, R81, PT ;  /* 0x000000512200720c */ /* 0x000fe20003fa6070 */
[----:B0-----:R-:W-:-:S03]  /*28f0*/  FMUL.FTZ R86, R78, R91 ;  /* 0x0000005b4e567220 */ /* 0x001fc60000410000 */
[----:B------:R-:W0:Y:S01]  /*2900*/  MUFU.EX2 R92, R92 ;  /* 0x0000005c005c7308 */ /* 0x000e220000000800 */
[----:B------:R-:W-:Y:S01]  /*2910*/  FSEL R93, R80, RZ, !P6 ;  /* 0x000000ff505d7208 */ /* 0x000fe20007000000 */
[----:B------:R-:W-:Y:S01]  /*2920*/  FMUL.FTZ R22, R22, R71 ;  /* 0x0000004716167220 */ /* 0x000fe20000410000 */
[----:B------:R-:W-:Y:S02]  /*2930*/  FSEL R88, R18, 1, !P6 ;  /* 0x3f80000012587808 */ /* 0x000fe40007000000 */
[----:B------:R-:W-:Y:S02]  /*2940*/  FSEL R86, R86, RZ, !P2 ;  /* 0x000000ff56567208 */ /* 0x000fe40005000000 */
[----:B-1----:R-:W-:Y:S02]  /*2950*/  FSEL R91, R23, 1, !P2 ;  /* 0x3f800000175b7808 */ /* 0x002fe40005000000 */
[-C--:B------:R-:W-:Y:S01]  /*2960*/  ISETP.GE.U32.AND P6, PT, R36, R81.reuse, PT ;  /* 0x000000512400720c */ /* 0x080fe20003fc6070 */
[----:B------:R-:W1:Y:S01]  /*2970*/  MUFU.EX2 R96, R96 ;  /* 0x0000006000607308 */ /* 0x000e620000000800 */
[----:B------:R-:W-:Y:S01]  /*2980*/  ISETP.GE.U32.AND P4, PT, R94, R81, PT ;  /* 0x000000515e00720c */ /* 0x000fe20003f86070 */
[----:B------:R-:W-:Y:S01]  /*2990*/  FMUL.FTZ R94, R82, R97 ;  /* 0x00000061525e7220 */ /* 0x000fe20000410000 */
[----:B------:R-:W-:Y:S01]  /*29a0*/  ISETP.GE.U32.AND P2, PT, R35, R81, PT ;  /* 0x000000512300720c */ /* 0x000fe20003f46070 */
[----:B------:R-:W-:Y:S01]  /*29b0*/  FFMA.FTZ R18, R86, R88, R93 ;  /* 0x0000005856127223 */ /* 0x000fe2000001005d */
[----:B------:R-:W-:-:S02]  /*29c0*/  FSEL R90, R90, RZ, !P5 ;  /* 0x000000ff5a5a7208 */ /* 0x000fc40006800000 */
[----:B------:R-:W-:Y:S02]  /*29d0*/  FSEL R95, R95, 1, !P5 ;  /* 0x3f8000005f5f7808 */ /* 0x000fe40006800000 */
[----:B---3--:R-:W-:Y:S01]  /*29e0*/  FSEL R97, R20, 1, !P6 ;  /* 0x3f80000014617808 */ /* 0x008fe20007000000 */
[----:B------:R-:W-:Y:S01]  /*29f0*/  FMUL.FTZ R20, R91, R88 ;  /* 0x000000585b147220 */ /* 0x000fe20000410000 */
[----:B------:R-:W2:Y:S01]  /*2a00*/  MUFU.EX2 R22, R22 ;  /* 0x0000001600167308 */ /* 0x000ea20000000800 */
[----:B------:R-:W-:Y:S01]  /*2a10*/  FMUL.FTZ R98, R74, R101 ;  /* 0x000000654a627220 */ /* 0x000fe20000410000 */
[----:B------:R-:W-:Y:S01]  /*2a20*/  FSEL R94, R94, RZ, !P2 ;  /* 0x000000ff5e5e7208 */ /* 0x000fe20005000000 */
[----:B------:R-:W-:Y:S01]  /*2a30*/  FFMA.FTZ R18, R95, R18, R90 ;  /* 0x000000125f127223 */ /* 0x000fe2000001005a */
[----:B----4-:R-:W-:Y:S01]  /*2a40*/  FSEL R99, R99, 1, !P2 ;  /* 0x3f80000063637808 */ /* 0x010fe20005000000 */
[----:B------:R-:W-:Y:S01]  /*2a50*/  FMUL.FTZ R20, R95, R20 ;  /* 0x000000145f147220 */ /* 0x000fe20000410000 */
[----:B------:R-:W-:Y:S01]  /*2a60*/  FMUL.FTZ R100, R83, R100 ;  /* 0x0000006453647220 */ /* 0x000fe20000410000 */
[----:B------:R-:W-:-:S02]  /*2a70*/  FSEL R98, R98, RZ, !P6 ;  /* 0x000000ff62627208 */ /* 0x000fc40007000000 */
[C---:B------:R-:W-:Y:S01]  /*2a80*/  FFMA.FTZ R18, R99.reuse, R18, R94 ;  /* 0x0000001263127223 */ /* 0x040fe2000001005e */
[----:B------:R-:W-:Y:S01]  /*2a90*/  FMUL.FTZ R20, R99, R20 ;  /* 0x0000001463147220 */ /* 0x000fe20000410000 */
[----:B------:R-:W-:Y:S01]  /*2aa0*/  FMUL.FTZ R21, R72, R21 ;  /* 0x0000001548157220 */ /* 0x000fe20000410000 */
[----:B0-----:R-:W-:Y:S01]  /*2ab0*/  FSEL R92, R92, 1, !P4 ;  /* 0x3f8000005c5c7808 */ /* 0x001fe20006000000 */
[C---:B------:R-:W-:Y:S01]  /*2ac0*/  FFMA.FTZ R18, R97.reuse, R18, R98 ;  /* 0x0000001261127223 */ /* 0x040fe20000010062 */
[----:B------:R-:W-:Y:S01]  /*2ad0*/  FSEL R101, R100, RZ, !P4 ;  /* 0x000000ff64657208 */ /* 0x000fe20006000000 */
[----:B------:R-:W-:Y:S01]  /*2ae0*/  FMUL.FTZ R23, R97, R20 ;  /* 0x0000001461177220 */ /* 0x000fe20000410000 */
[----:B------:R-:W-:Y:S01]  /*2af0*/  FMUL.FTZ R19, R84, R19 ;  /* 0x0000001354137220 */ /* 0x000fe20000410000 */
[----:B------:R-:W-:Y:S02]  /*2b00*/  ISETP.GE.U32.AND P5, PT, R37, R81, PT ;  /* 0x000000512500720c */ /* 0x000fe40003fa6070 */
[----:B-1----:R-:W-:Y:S01]  /*2b10*/  FSEL R96, R96, 1, !P3 ;  /* 0x3f80000060607808 */ /* 0x002fe20005800000 */
[C---:B------:R-:W-:Y:S01]  /*2b20*/  FFMA.FTZ R18, R92.reuse, R18, R101 ;  /* 0x000000125c127223 */ /* 0x040fe20000010065 */
        /* <DEDUP_REMOVED lines=71> */
.L_x_4690:
[----:B------:R-:W-:Y:S05]  /*2fa0*/  BSYNC B0 ;  /* 0x0000000000007941 */ /* 0x000fea0003800000 */
.L_x_4689:
[----:B------:R-:W-:Y:S01]  /*2fb0*/  IADD3 R85, R85, 0x1, RZ ;  /* 0x0000000155557810 */ /* 0x000fe20007ffe0ff */
[----:B------:R-:W-:Y:S01]  /*2fc0*/  FFMA.FTZ R101, R92, R97, R101 ;  /* 0x000000615c657223 */ /* 0x000fe20000010065 */
[C---:B-----5:R-:W-:Y:S01]  /*2fd0*/  FFMA.FTZ R56, R89.reuse, R86, R56 ;  /* 0x0000005659387223 */ /* 0x060fe20000010038 */
[----:B------:R-:W-:Y:S01]  /*2fe0*/  FFMA.FTZ R58, R89, R93, R58 ;  /* 0x0000005d593a7223 */ /* 0x000fe2000001003a */
[----:B------:R-:W-:Y:S01]  /*2ff0*/  ISETP.GE.AND P2, PT, R85, UR6, PT ;  /* 0x0000000655007c0c */ /* 0x000fe2000bf46270 */
[----:B------:R-:W-:Y:S01]  /*3000*/  FFMA.FTZ R96, R96, R101, R103 ;  /* 0x0000006560607223 */ /* 0x000fe20000010067 */
[C---:B------:R-:W-:Y:S01]  /*3010*/  FFMA.FTZ R60, R89.reuse, R95, R60 ;  /* 0x0000005f593c7223 */ /* 0x040fe2000001003c */
[C---:B------:R-:W-:Y:S01]  /*3020*/  FFMA.FTZ R62, R89.reuse, R99, R62 ;  /* 0x00000063593e7223 */ /* 0x040fe2000001003e */
[C---:B------:R-:W-:Y:S01]  /*3030*/  FFMA.FTZ R64, R89.reuse, R97, R64 ;  /* 0x0000006159407223 */ /* 0x040fe20000010040 */
[-C--:B------:R-:W-:Y:S01]  /*3040*/  FFMA.FTZ R105, R100, R96.reuse, R105 ;  /* 0x0000006064697223 */ /* 0x080fe20000010069 */
[C---:B------:R-:W-:Y:S01]  /*3050*/  FFMA.FTZ R66, R89.reuse, R101, R66 ;  /* 0x0000006559427223 */ /* 0x040fe20000010042 */
[----:B------:R-:W-:-:S02]  /*3060*/  FFMA.FTZ R68, R89, R96, R68 ;  /* 0x0000006059447223 */ /* 0x000fc40000010044 */
[----:B------:R-:W-:-:S04]  /*3070*/  FFMA.FTZ R70, R89, R105, R70 ;  /* 0x0000006959467223 */ /* 0x000fc80000010046 */
[----:B------:R-:W-:Y:S05]  /*3080*/  @!P2 BRA `(.L_x_4691) ;  /* 0xfffffff000b8a947 */ /* 0x000fea000383ffff */
.L_x_4688:
        /* <DEDUP_REMOVED lines=47> */
.L_x_4693:
[----:B------:R-:W-:Y:S05]  /*3380*/  BSYNC B0 ;  /* 0x0000000000007941 */ /* 0x000fea0003800000 */
.L_x_4692:
        /* <DEDUP_REMOVED lines=8> */
[----:B------:R-:W-:-:S03]  /*3410*/  ISETP.GE.AND P4, PT, R41, R75, PT ;  /* 0x0000004b2900720c */ /* 0x000fc60003f86270 */
[----:B0-----:R-:W-:Y:S01]  /*3420*/  IMAD R59, R0, UR5, R23 ;  /* 0x00000005003b7c24 */ /* 0x001fe2000f8e0217 */
[----:B------:R-:W-:Y:S01]  /*3430*/  IADD3 R23, P2, R14, R20, RZ ;  /* 0x000000140e177210 */ /* 0x000fe20007f5e0ff */
[----:B------:R-:W-:Y:S01]  /*3440*/  IMAD R22, R16, UR12, RZ ;  /* 0x0000000c10167c24 */ /* 0x000fe2000f8e02ff */
[----:B------:R-:W-:Y:S02]  /*3450*/  ULDC.64 UR4, c[0x0][0x2a8] ;  /* 0x0000aa0000047ab9 */ /* 0x000fe40000000a00 */
[----:B------:R-:W-:Y:S01]  /*3460*/  IADD3.X R20, R15, R59, R21, P2, !PT ;  /* 0x0000003b0f147210 */ /* 0x000fe200017fe415 */
[----:B------:R-:W-:Y:S01]  /*3470*/  IMAD R39, R17, UR7, R22 ;  /* 0x0000000711277c24 */ /* 0x000fe2000f8e0216 */
[----:B------:R-:W-:Y:S01]  /*3480*/  ISETP.GE.AND P2, PT, R38, R75, PT ;  /* 0x0000004b2600720c */ /* 0x000fe20003f46270 */
[----:B------:R-:W-:Y:S01]  /*3490*/  IMAD R59, R24, UR4, RZ ;  /* 0x00000004183b7c24 */ /* 0x000fe2000f8e02ff */
[----:B------:R-:W-:-:S04]  /*34a0*/  LEA R18, P5, R23, R18, 0x2 ;  /* 0x0000001217127211 */ /* 0x000fc800078a10ff */
[----:B------:R-:W-:Y:S01]  /*34b0*/  LEA.HI.X R19, R23, R19, R20, 0x2, P5 ;  /* 0x0000001317137211 */ /* 0x000fe200028f1414 */
[----:B------:R-:W-:Y:S01]  /*34c0*/  @!P1 IMAD.WIDE.U32 R20, R16, UR7, R14 ;  /* 0x0000000710149c25 */ /* 0x000fe2000f8e000e */
[----:B------:R-:W-:-:S03]  /*34d0*/  ISETP.GE.AND P5, PT, R42, R75, PT ;  /* 0x0000004b2a00720c */ /* 0x000fc60003fa6270 */
[----:B------:R0:W-:Y:S01]  /*34e0*/  @!P6 STG.E desc[UR10][R18.64+0x80], R61 ;  /* 0x0000803d1200e986 */ /* 0x0001e2000c10190a */
[-C--:B------:R-:W-:Y:S01]  /*34f0*/  ISETP.GE.AND P6, PT, R43, R75.reuse, PT ;  /* 0x0000004b2b00720c */ /* 0x080fe20003fc6270 */
[----:B------:R-:W-:Y:S02]  /*3500*/  IMAD.WIDE.U32 R22, R16, UR7, RZ ;  /* 0x0000000710167c25 */ /* 0x000fe4000f8e00ff */
[----:B------:R1:W-:Y:S01]  /*3510*/  @!P2 STG.E desc[UR10][R18.64+0x100], R63 ;  /* 0x0001003f1200a986 */ /* 0x0003e2000c10190a */
[----:B------:R-:W-:Y:S01]  /*3520*/  ISETP.GE.AND P2, PT, R44, R75, PT ;  /* 0x0000004b2c00720c */ /* 0x000fe20003f46270 */
[----:B------:R-:W-:Y:S01]  /*3530*/  @!P1 IMAD.IADD R21, R39, 0x1, R21 ;  /* 0x0000000127159824 */ /* 0x000fe200078e0215 */
[----:B------:R-:W-:Y:S01]  /*3540*/  IADD3 R23, R23, R39, RZ ;  /* 0x0000002717177210 */ /* 0x000fe20007ffe0ff */
[----:B------:R-:W-:Y:S01]  /*3550*/  @!P3 STG.E desc[UR10][R18.64+0x180], R65 ;  /* 0x000180411200b986 */ /* 0x000fe2000c10190a */
[----:B------:R-:W-:Y:S01]  /*3560*/  LOP3.LUT R39, R10, 0x20, RZ, 0xfc, !PT ;  /* 0x000000200a277812 */ /* 0x000fe200078efcff */
[----:B------:R-:W-:-:S02]  /*3570*/  @!P1 IMAD.WIDE.U32 R16, R0, UR4, R20 ;  /* 0x0000000400109c25 */ /* 0x000fc4000f8e0014 */
[----:B------:R-:W-:Y:S01]  /*3580*/  @!P4 STG.E desc[UR10][R18.64+0x200], R67 ;  /* 0x000200431200c986 */ /* 0x000fe2000c10190a */
[C---:B------:R-:W-:Y:S01]  /*3590*/  SHF.L.U32 R21, R39.reuse, 0x2, RZ ;  /* 0x0000000227157819 */ /* 0x040fe200000006ff */
[----:B------:R-:W-:Y:S01]  /*35a0*/  IMAD.WIDE.U32 R22, R0, UR4, R22 ;  /* 0x0000000400167c25 */ /* 0x000fe2000f8e0016 */
[----:B0-----:R-:W-:Y:S01]  /*35b0*/  @!P1 IADD3 R61, P3, R10, R16, RZ ;  /* 0x000000100a3d9210 */ /* 0x001fe20007f7e0ff */
[----:B------:R-:W-:Y:S01]  /*35c0*/  @!P5 STG.E desc[UR10][R18.64+0x280], R69 ;  /* 0x000280451200d986 */ /* 0x000fe2000c10190a */
[----:B------:R-:W-:Y:S01]  /*35d0*/  SHF.L.U64.HI R20, R39, 0x2, R11 ;  /* 0x0000000227147819 */ /* 0x000fe2000001020b */
[----:B-1----:R-:W-:Y:S01]  /*35e0*/  IMAD R63, R0, UR5, R59 ;  /* 0x00000005003f7c24 */ /* 0x002fe2000f8e023b */
[----:B------:R-:W-:Y:S01]  /*35f0*/  ULDC.64 UR4, c[0x0][0x318] ;  /* 0x0000c60000047ab9 */ /* 0x000fe20000000a00 */
[----:B------:R-:W-:Y:S01]  /*3600*/  @!P6 STG.E desc[UR10][R18.64+0x300], R71 ;  /* 0x000300471200e986 */ /* 0x000fe2000c10190a */
[----:B------:R-:W-:Y:S02]  /*3610*/  IADD3 R59, P4, R14, R22, RZ ;  /* 0x000000160e3b7210 */ /* 0x000fe40007f9e0ff */
[----:B------:R-:W-:Y:S01]  /*3620*/  @!P1 IADD3.X R74, R11, R17, R63, P3, !PT ;  /* 0x000000110b4a9210 */ /* 0x000fe20001ffe43f */
[----:B------:R0:W-:Y:S01]  /*3630*/  @!P2 STG.E desc[UR10][R18.64+0x380], R57 ;  /* 0x000380391200a986 */ /* 0x0001e2000c10190a */
[----:B------:R-:W-:Y:S01]  /*3640*/  @!P1 LEA R22, P3, R61, UR4, 0x2 ;  /* 0x000000043d169c11 */ /* 0x000fe2000f8610ff */
[----:B------:R-:W-:Y:S01]  /*3650*/  BAR.SYNC.DEFER_BLOCKING 0x0 ;  /* 0x0000000000007b1d */ /* 0x000fe20000010000 */
[----:B------:R-:W-:-:S02]  /*3660*/  IADD3 R16, P5, R21, UR4, RZ ;  /* 0x0000000415107c10 */ /* 0x000fc4000ffbe0ff */
[----:B------:R-:W-:Y:S02]  /*3670*/  IADD3.X R72, R15, R63, R23, P4, !PT ;  /* 0x0000003f0f487210 */ /* 0x000fe400027fe417 */
[----:B------:R-:W-:Y:S01]  /*3680*/  @!P1 LEA.HI.X R23, R61, UR5, R74, 0x2, P3 ;  /* 0x000000053d179c11 */ /* 0x000fe200098f144a */
[----:B------:R-:W-:Y:S01]  /*3690*/  HFMA2.MMA R61, -RZ, RZ, 0, 0 ;  /* 0x00000000ff3d7435 */ /* 0x000fe200000001ff */
[----:B------:R-:W-:Y:S02]  /*36a0*/  ISETP.GE.AND P3, PT, R39, R81, PT ;  /* 0x000000512700720c */ /* 0x000fe40003f66270 */
[----:B------:R-:W-:Y:S02]  /*36b0*/  IADD3.X R17, R20, UR5, RZ, P5, !PT ;  /* 0x0000000514117c10 */ /* 0x000fe4000affe4ff */
[----:B------:R-:W-:-:S04]  /*36c0*/  LEA R16, P4, R59, R16, 0x2 ;  /* 0x000000103b107211 */ /* 0x000fc800078810ff */
[----:B------:R-:W-:Y:S01]  /*36d0*/  LEA.HI.X R17, R59, R17, R72, 0x2, P4 ;  /* 0x000000113b117211 */ /* 0x000fe200020f1448 */
[----:B------:R-:W-:Y:S01]  /*36e0*/  IMAD.MOV.U32 R59, RZ, RZ, RZ ;  /* 0x000000ffff3b7224 */ /* 0x000fe200078e00ff */
[-C--:B------:R-:W-:Y:S02]  /*36f0*/  ISETP.GE.AND P6, PT, R38, R81.reuse, PT ;  /* 0x000000512600720c */ /* 0x080fe40003fc6270 */
        /* <DEDUP_REMOVED lines=83> */
[----:B------:R2:W-:Y:S03]  /*3c30*/  STS [R55+0x10], R64 ;  /* 0x0000104037007388 */ /* 0x0005e60000000800 */
[----:B------:R-:W-:Y:S01]  /*3c40*/  FMUL.FTZ R66, R67, R66 ;  /* 0x0000004243427220 */ /* 0x000fe20000410000 */
[----:B0-----:R-:W-:-:S04]  /*3c50*/  FMUL.FTZ R69, R69, R84 ;  /* 0x0000005445457220 */ /* 0x001fc80000410000 */
[----:B------:R-:W-:Y:S01]  /*3c60*/  STS [R55+0x14], R66 ;  /* 0x0000144237007388 */ /* 0x000fe20000000800 */
[----:B--2---:R-:W0:Y:S01]  /*3c70*/  LDC.64 R64, c[0x0][0x2c0] ;  /* 0x0000b000ff407b82 */ /* 0x004e220000000a00 */
[----:B------:R-:W-:Y:S01]  /*3c80*/  FMUL.FTZ R68, R69, R68 ;  /* 0x0000004445447220 */ /* 0x000fe20000410000 */
[----:B-1----:R-:W-:-:S04]  /*3c90*/  FMUL.FTZ R73, R73, R72 ;  /* 0x0000004849497220 */ /* 0x002fc80000410000 */
[----:B------:R-:W-:Y:S01]  /*3ca0*/  STS [R55+0x18], R68 ;  /* 0x0000184437007388 */ /* 0x000fe20000000800 */
[----:B------:R-:W-:-:S05]  /*3cb0*/  FMUL.FTZ R70, R73, R70 ;  /* 0x0000004649467220 */ /* 0x000fca0000410000 */
[----:B------:R-:W-:Y:S01]  /*3cc0*/  STS [R55+0x1c], R70 ;  /* 0x00001c4637007388 */ /* 0x000fe20000000800 */
[----:B------:R-:W-:-:S03]  /*3cd0*/  NOP ;  /* 0x0000000000007918 */ /* 0x000fc60000000000 */
[----:B------:R-:W-:Y:S01]  /*3ce0*/  LDS R23, [R46] ;  /* 0x000000002e177984 */ /* 0x000fe20000000800 */
[----:B0-----:R-:W-:-:S03]  /*3cf0*/  IMAD R18, R64, UR12, RZ ;  /* 0x0000000c40127c24 */ /* 0x001fc6000f8e02ff */
[----:B------:R-:W-:Y:S01]  /*3d00*/  LDS R57, [R48+0x80] ;  /* 0x0000800030397984 */ /* 0x000fe20000000800 */
[----:B------:R-:W-:-:S03]  /*3d10*/  IMAD.WIDE.U32 R16, R64, UR7, RZ ;  /* 0x0000000740107c25 */ /* 0x000fc6000f8e00ff */
[----:B------:R-:W-:Y:S01]  /*3d20*/  LDS R49, [R49+0x100] ;  /* 0x0001000031317984 */ /* 0x000fe20000000800 */
[----:B------:R-:W-:-:S03]  /*3d30*/  IMAD R19, R65, UR7, R18 ;  /* 0x0000000741137c24 */ /* 0x000fc6000f8e0212 */
[----:B------:R-:W-:Y:S02]  /*3d40*/  LDS R59, [R50+0x180] ;  /* 0x00018000323b7984 */ /* 0x000fe40000000800 */
[----:B------:R-:W-:Y:S02]  /*3d50*/  IADD3 R65, R17, R19, RZ ;  /* 0x0000001311417210 */ /* 0x000fe40007ffe0ff */
        /* <DEDUP_REMOVED lines=20> */
.L_x_4695:
[----:B------:R-:W-:Y:S05]  /*3ea0*/  BSYNC B0 ;  /* 0x0000000000007941 */ /* 0x000fea0003800000 */
.L_x_4694:
        /* <DEDUP_REMOVED lines=8> */
[----:B------:R-:W-:Y:S01]  /*3f30*/  IMAD.WIDE.U32 R12, R0, UR4, R12 ;  /* 0x00000004000c7c25 */ /* 0x000fe2000f8e000c */
        /* <DEDUP_REMOVED lines=29> */
.L_x_4697:
        /* <DEDUP_REMOVED lines=15> */
.L_x_5293:


//--------------------- .text._Z25selective_scan_fwd_kernelI32Selective_Scan_fwd_kernel_traitsILi32ELi8ELi1ELb0ELb1ELb1ELb0EffEEv13SSMParamsBase --------------------------
	.section	.text._Z25selective_scan_fwd_kernelI32Selective_Scan_fwd_kernel_traitsILi32ELi8ELi1ELb0ELb1ELb1ELb0EffEEv13SSMParamsBase,"ax",@progbits
	.align	128
        .global         _Z25selective_scan_fwd_kernelI32Selective_Scan_fwd_kernel_traitsILi32ELi8ELi1ELb0ELb1ELb1ELb0EffEEv13SSMParamsBase
        .type           _Z25selective_scan_fwd_kernelI32Selective_Scan_fwd_kernel_traitsILi32ELi8ELi1ELb0ELb1ELb1ELb0EffEEv13SSMParamsBase,@function
        .size           _Z25selective_scan_fwd_kernelI32Selective_Scan_fwd_kernel_traitsILi32ELi8ELi1ELb0ELb1ELb1ELb0EffEEv13SSMParamsBase,(.L_x_5294 - _Z25selective_scan_fwd_kernelI32Selective_Scan_fwd_kernel_traitsILi32ELi8ELi1ELb0ELb1ELb1ELb0EffEEv13SSMParamsBase)
        .other          _Z25selective_scan_fwd_kernelI32Selective_Scan_fwd_kernel_traitsILi32ELi8ELi1ELb0ELb1ELb1ELb0EffEEv13SSMParamsBase,@"STO_CUDA_ENTRY STV_DEFAULT"
_Z25selective_scan_fwd_kernelI32Selective_Scan_fwd_kernel_traitsILi32ELi8ELi1ELb0ELb1ELb1ELb0EffEEv13SSMParamsBase:
.text._Z25selective_scan_fwd_kernelI32Selective_Scan_fwd_kernel_traitsILi32ELi8ELi1ELb0ELb1ELb1ELb0EffEEv13SSMParamsBase:
        /* <DEDUP_REMOVED lines=22> */
[----:B---3--:R-:W-:Y:S02]  /*0160*/  IADD3 R6, R0, 0xffffffe, RZ ;  /* 0x0ffffffe00067810 */ /* 0x008fe40007ffe0ff */
[----:B------:R-:W-:Y:S02]  /*0170*/  @P1 LEA.HI.X R5, R22, R5, R23, 0x2, P3 ;  /* 0x0000000516051211 */ /* 0x000fe400018f1417 */
[----:B------:R3:W4:Y:S03]  /*0180*/  F2I.FTZ.U32.TRUNC.NTZ R7, R6 ;  /* 0x0000000600077305 */ /* 0x000726000021f000 */
[----:B------:R0:W5:Y:S01]  /*0190*/  @P1 LDG.E R25, desc[UR14][R4.64] ;  /* 0x0000000e04191981 */ /* 0x000162000c1e1900 */
[----:B---3--:R-:W-:Y:S01]  /*01a0*/  HFMA2.MMA R6, -RZ, RZ, 0, 0 ;  /* 0x00000000ff067435 */ /* 0x008fe200000001ff */
[----:B----4-:R-:W-:-:S04]  /*01b0*/  IMAD.MOV R8, RZ, RZ, -R7 ;  /* 0x000000ffff087224 */ /* 0x010fc800078e0a07 */
[----:B------:R-:W-:Y:S01]  /*01c0*/  IMAD R3, R8, R9, RZ ;  /* 0x0000000908037224 */ /* 0x000fe200078e02ff */
[----:B------:R-:W-:-:S04]  /*01d0*/  IABS R2, R22 ;  /* 0x0000001600027213 */ /* 0x000fc80000000000 */
[----:B------:R-:W-:-:S06]  /*01e0*/  IMAD.HI.U32 R7, R7, R3, R6 ;  /* 0x0000000307077227 */ /* 0x000fcc00078e0006 */
[----:B------:R-:W-:-:S04]  /*01f0*/  IMAD.HI.U32 R7, R7, R2, RZ ;  /* 0x0000000207077227 */ /* 0x000fc800078e00ff */
[----:B------:R-:W-:-:S04]  /*0200*/  IMAD.MOV R0, RZ, RZ, -R7 ;  /* 0x000000ffff007224 */ /* 0x000fc800078e0a07 */
        /* <DEDUP_REMOVED lines=10> */
[----:B------:R-:W0:Y:S03]  /*02b0*/  S2UR UR12, SR_CTAID.X ;  /* 0x00000000000c79c3 */ /* 0x000e260000002500 */
[----:B------:R-:W-:Y:S01]  /*02c0*/  @!P2 IMAD.MOV R7, RZ, RZ, -R7 ;  /* 0x000000ffff07a224 */ /* 0x000fe200078e0a07 */
[----:B------:R-:W-:-:S08]  /*02d0*/  @!P1 LOP3.LUT R7, RZ, R11, RZ, 0x33, !PT ;  /* 0x0000000bff079212 */ /* 0x000fd000078e33ff */
[----:B012---:R-:W-:Y:S05]  /*02e0*/  @!P0 EXIT ;  /* 0x000000000000894d */ /* 0x007fea0003800000 */
[----:B------:R-:W0:Y:S01]  /*02f0*/  S2R R84, SR_TID.X ;  /* 0x0000000000547919 */ /* 0x000e220000002100 */
[----:B------:R-:W-:Y:S01]  /*0300*/  ULDC.64 UR10, c[0x0][0x288] ;  /* 0x0000a200000a7ab9 */ /* 0x000fe20000000a00 */
[----:B------:R-:W-:Y:S01]  /*0310*/  USHF.R.S32.HI UR13, URZ, 0x1f, UR12 ;  /* 0x0000001f3f0d7899 */ /* 0x000fe2000801140c */
[----:B------:R-:W-:Y:S01]  /*0320*/  IMAD R3, R23, UR10, RZ ;  /* 0x0000000a17037c24 */ /* 0x000fe2000f8e02ff */
[----:B------:R-:W-:Y:S01]  /*0330*/  ULDC.64 UR8, c[0x0][0x240] ;  /* 0x0000900000087ab9 */ /* 0x000fe20000000a00 */
[----:B------:R-:W1:Y:S01]  /*0340*/  LDC.64 R12, c[0x0][0x280] ;  /* 0x0000a000ff0c7b82 */ /* 0x000e620000000a00 */
[----:B------:R-:W-:Y:S01]  /*0350*/  UIMAD UR6, UR13, UR8, URZ ;  /* 0x000000080d0672a4 */ /* 0x000fe2000f8e023f */
[C---:B------:R-:W-:Y:S01]  /*0360*/  IMAD R11, R22.reuse, UR11, R3 ;  /* 0x0000000b160b7c24 */ /* 0x040fe2000f8e0203 */
[----:B------:R-:W-:Y:S01]  /*0370*/  UIMAD.WIDE.U32 UR4, UR12, UR8, URZ ;  /* 0x000000080c0472a5 */ /* 0x000fe2000f8e003f */
[----:B------:R-:W-:Y:S01]  /*0380*/  IMAD.WIDE.U32 R2, R22, UR10, RZ ;  /* 0x0000000a16027c25 */ /* 0x000fe2000f8e00ff */
[----:B------:R-:W-:Y:S01]  /*0390*/  ULDC.64 UR10, c[0x0][0x260] ;  /* 0x00009800000a7ab9 */ /* 0x000fe20000000a00 */
[----:B------:R-:W-:Y:S01]  /*03a0*/  SHF.R.S32.HI R5, RZ, 0x1f, R7 ;  /* 0x0000001fff057819 */ /* 0x000fe20000011407 */
[----:B------:R-:W-:Y:S01]  /*03b0*/  UIMAD UR8, UR12, UR9, UR6 ;  /* 0x000000090c0872a4 */ /* 0x000fe2000f8e0206 */
[----:B------:R-:W2:Y:S01]  /*03c0*/  LDC.64 R16, c[0x0][0x2e0] ;  /* 0x0000b800ff107b82 */ /* 0x000ea20000000a00 */
[----:B------:R-:W-:Y:S01]  /*03d0*/  UIMAD UR9, UR13, UR10, URZ ;  /* 0x0000000a0d0972a4 */ /* 0x000fe2000f8e023f */
[----:B------:R-:W-:Y:S01]  /*03e0*/  IADD3 R11, R3, R11, RZ ;  /* 0x0000000b030b7210 */ /* 0x000fe20007ffe0ff */
[----:B------:R-:W-:Y:S01]  /*03f0*/  IMAD R0, R5, R48, RZ ;  /* 0x0000003005007224 */ /* 0x000fe200078e02ff */
[----:B------:R-:W-:Y:S01]  /*0400*/  UIMAD.WIDE.U32 UR6, UR12, UR10, URZ ;  /* 0x0000000a0c0672a5 */ /* 0x000fe2000f8e003f */
[----:B------:R-:W-:Y:S01]  /*0410*/  IMAD.MOV.U32 R10, RZ, RZ, R2 ;  /* 0x000000ffff0a7224 */ /* 0x000fe200078e0002 */
[----:B------:R-:W-:Y:S01]  /*0420*/  UIMAD UR9, UR12, UR11, UR9 ;  /* 0x0000000b0c0972a4 */ /* 0x000fe2000f8e0209 */
[----:B------:R-:W-:Y:S01]  /*0430*/  IMAD R49, R7, R49, R0 ;  /* 0x0000003107317224 */ /* 0x000fe200078e0200 */
[----:B------:R-:W3:Y:S01]  /*0440*/  LDC.64 R14, c[0x0][0x2d8] ;  /* 0x0000b600ff0e7b82 */ /* 0x000ee20000000a00 */
[----:B------:R-:W-:Y:S01]  /*0450*/  UIADD3 UR5, UR5, UR8, URZ ;  /* 0x0000000805057290 */ /* 0x000fe2000fffe03f */
[----:B------:R-:W-:Y:S01]  /*0460*/  IMAD R0, R5, R50, RZ ;  /* 0x0000003205007224 */ /* 0x000fe200078e02ff */
[----:B------:R-:W-:Y:S01]  /*0470*/  UIADD3 UR7, UR7, UR9, URZ ;  /* 0x0000000907077290 */ /* 0x000fe2000fffe03f */
[----:B------:R-:W4:Y:S01]  /*0480*/  S2R R27, SR_LANEID ;  /* 0x00000000001b7919 */ /* 0x000f220000000000 */
[----:B------:R-:W-:Y:S01]  /*0490*/  ULDC.64 UR10, c[0x0][0x298] ;  /* 0x0000a600000a7ab9 */ /* 0x000fe20000000a00 */
[----:B------:R-:W-:-:S02]  /*04a0*/  IMAD R51, R7, R51, R0 ;  /* 0x0000003307337224 */ /* 0x000fc400078e0200 */
[----:B------:R-:W4:Y:S01]  /*04b0*/  LDC.64 R28, c[0x0][0x290] ;  /* 0x0000a400ff1c7b82 */ /* 0x000f220000000a00 */
[----:B------:R-:W-:Y:S02]  /*04c0*/  IMAD R3, R23, UR10, RZ ;  /* 0x0000000a17037c24 */ /* 0x000fe4000f8e02ff */
[C---:B------:R-:W-:Y:S01]  /*04d0*/  IMAD.WIDE.U32 R4, R7.reuse, R48, UR4 ;  /* 0x0000000407047e25 */ /* 0x040fe2000f8e0030 */
[C---:B0-----:R-:W-:Y:S01]  /*04e0*/  LOP3.LUT R26, R84.reuse, 0x1f, RZ, 0xc0, !PT ;  /* 0x0000001f541a7812 */ /* 0x041fe200078ec0ff */
[----:B------:R-:W-:Y:S01]  /*04f0*/  ULDC.64 UR4, c[0x0][0x2f0] ;  /* 0x0000bc0000047ab9 */ /* 0x000fe20000000a00 */
[----:B------:R-:W-:Y:S01]  /*0500*/  SHF.L.U32 R37, R84, 0x3, RZ ;  /* 0x0000000354257819 */ /* 0x000fe200000006ff */
[----:B------:R-:W-:Y:S01]  /*0510*/  IMAD.WIDE.U32 R6, R7, R50, UR6 ;  /* 0x0000000607067e25 */ /* 0x000fe2000f8e0032 */
[----:B------:R-:W0:Y:S01]  /*0520*/  LDC R19, c[0x0][0x214] ;  /* 0x00008500ff137b82 */ /* 0x000e220000000800 */
[----:B------:R-:W-:Y:S01]  /*0530*/  IADD3 R49, R5, R49, RZ ;  /* 0x0000003105317210 */ /* 0x000fe20007ffe0ff */
[----:B------:R-:W-:Y:S01]  /*0540*/  ULDC.64 UR6, c[0x0][0x2f8] ;  /* 0x0000be0000067ab9 */ /* 0x000fe20000000a00 */
[----:B------:R-:W-:Y:S01]  /*0550*/  IMAD R9, R22, UR11, R3 ;  /* 0x0000000b16097c24 */ /* 0x000fe2000f8e0203 */
[----:B------:R-:W-:Y:S01]  /*0560*/  LOP3.LUT R8, R26, 0xffffff00, R37, 0xf8, !PT ;  /* 0xffffff001a087812 */ /* 0x000fe200078ef825 */
[----:B------:R-:W-:Y:S01]  /*0570*/  IMAD.WIDE.U32 R2, R22, UR10, RZ ;  /* 0x0000000a16027c25 */ /* 0x000fe2000f8e00ff */
[----:B--2---:R-:W-:-:S02]  /*0580*/  LEA R47, P1, R6, R16, 0x2 ;  /* 0x00000010062f7211 */ /* 0x004fc400078210ff */
[----:B---3--:R-:W-:Y:S01]  /*0590*/  LEA R45, P0, R4, R14, 0x2 ;  /* 0x0000000e042d7211 */ /* 0x008fe200078010ff */
[C---:B-1----:R-:W-:Y:S01]  /*05a0*/  IMAD R0, R12.reuse, UR13, RZ ;  /* 0x0000000d0c007c24 */ /* 0x042fe2000f8e02ff */
[C---:B------:R-:W-:Y:S01]  /*05b0*/  IADD3 R30, R37.reuse, 0x1, RZ ;  /* 0x00000001251e7810 */ /* 0x040fe20007ffe0ff */
[----:B------:R-:W-:Y:S01]  /*05c0*/  IMAD.WIDE.U32 R10, R12, UR12, R10 ;  /* 0x0000000c0c0a7c25 */ /* 0x000fe2000f8e000a */
[----:B------:R-:W-:Y:S02]  /*05d0*/  LEA.HI.X R49, R4, R15, R49, 0x2, P0 ;  /* 0x0000000f04317211 */ /* 0x000fe400000f1431 */
[----:B------:R-:W-:Y:S01]  /*05e0*/  IADD3 R33, R37, 0x3, RZ ;  /* 0x0000000325217810 */ /* 0x000fe20007ffe0ff */
[----:B------:R-:W-:Y:S01]  /*05f0*/  IMAD.IADD R51, R7, 0x1, R51 ;  /* 0x0000000107337824 */ /* 0x000fe200078e0233 */
[----:B------:R-:W-:Y:S01]  /*0600*/  IADD3 R5, P2, R8, R10, RZ ;  /* 0x0000000a08057210 */ /* 0x000fe20007f5e0ff */
[----:B------:R-:W-:Y:S01]  /*0610*/  IMAD.IADD R3, R3, 0x1, R9 ;  /* 0x0000000103037824 */ /* 0x000fe200078e0209 */
[----:B------:R-:W-:Y:S01]  /*0620*/  SHF.R.S32.HI R9, RZ, 0x1f, R8 ;  /* 0x0000001fff097819 */ /* 0x000fe20000011408 */
[----:B------:R-:W-:Y:S01]  /*0630*/  IMAD R13, R13, UR12, R0 ;  /* 0x0000000c0d0d7c24 */ /* 0x000fe2000f8e0200 */
[----:B------:R-:W-:Y:S01]  /*0640*/  LEA.HI.X R51, R6, R17, R51, 0x2, P1 ;  /* 0x0000001106337211 */ /* 0x000fe200008f1433 */
[----:B----4-:R-:W-:Y:S01]  /*0650*/  IMAD.WIDE.U32 R2, R28, UR12, R2 ;  /* 0x0000000c1c027c25 */ /* 0x010fe2000f8e0002 */
[----:B------:R-:W-:-:S02]  /*0660*/  LEA R4, P0, R5, UR4, 0x2 ;  /* 0x0000000405047c11 */ /* 0x000fc4000f8010ff */
[----:B------:R-:W-:Y:S01]  /*0670*/  IADD3.X R10, R9, R11, R13, P2, !PT ;  /* 0x0000000b090a7210 */ /* 0x000fe200017fe40d */
[----:B------:R-:W-:Y:S01]  /*0680*/  IMAD R6, R28, UR13, RZ ;  /* 0x0000000d1c067c24 */ /* 0x000fe2000f8e02ff */
[----:B------:R-:W-:Y:S01]  /*0690*/  IADD3 R63, P1, R8, R2, RZ ;  /* 0x00000002083f7210 */ /* 0x000fe20007f3e0ff */
[----:B0-----:R-:W-:Y:S01]  /*06a0*/  IMAD R0, R19, UR12, R22 ;  /* 0x0000000c13007c24 */ /* 0x001fe2000f8e0216 */
[----:B------:R-:W-:Y:S01]  /*06b0*/  LEA.HI.X R5, R5, UR5, R10, 0x2, P0 ;  /* 0x0000000505057c11 */ /* 0x000fe200080f140a */
[----:B------:R-:W-:Y:S01]  /*06c0*/  IMAD R7, R29, UR12, R6 ;  /* 0x0000000c1d077c24 */ /* 0x000fe2000f8e0206 */
[----:B------:R-:W-:Y:S01]  /*06d0*/  ULDC.64 UR4, c[0x0][0x230] ;  /* 0x00008c0000047ab9 */ /* 0x000fe20000000a00 */
[----:B------:R-:W-:Y:S01]  /*06e0*/  IMAD R0, R0, R21, RZ ;  /* 0x0000001500007224 */ /* 0x000fe200078e02ff */
[----:B------:R-:W-:Y:S01]  /*06f0*/  LEA R16, P0, R63, UR6, 0x2 ;  /* 0x000000063f107c11 */ /* 0x000fe2000f8010ff */
[----:B------:R-:W-:Y:S01]  /*0700*/  VIADD R32, R37, 0x2 ;  /* 0x0000000225207836 */ /* 0x000fe20000000000 */
[----:B------:R-:W-:Y:S01]  /*0710*/  IADD3.X R2, R9, R3, R7, P1, !PT ;  /* 0x0000000309027210 */ /* 0x000fe20000ffe407 */
[----:B------:R-:W-:Y:S01]  /*0720*/  IMAD R3, R23, UR4, RZ ;  /* 0x0000000417037c24 */ /* 0x000fe2000f8e02ff */
[----:B------:R-:W-:Y:S01]  /*0730*/  IADD3 R35, R37, 0x5, RZ ;  /* 0x0000000525237810 */ /* 0x000fe20007ffe0ff */
[----:B------:R-:W-:Y:S01]  /*0740*/  IMAD.WIDE.U32 R6, R22, UR4, RZ ;  /* 0x0000000416067c25 */ /* 0x000fe2000f8e00ff */
[----:B------:R-:W-:Y:S01]  /*0750*/  ULDC UR4, c[0x0][0x21c] ;  /* 0x0000870000047ab9 */ /* 0x000fe20000000800 */
[----:B------:R-:W-:-:S02]  /*0760*/  LEA.HI.X R63, R63, UR7, R2, 0x2, P0 ;  /* 0x000000073f3f7c11 */ /* 0x000fc400080f1402 */
[----:B------:R-:W-:Y:S01]  /*0770*/  IMAD R3, R22, UR5, R3 ;  /* 0x0000000516037c24 */ /* 0x000fe2000f8e0203 */
[----:B------:R-:W-:Y:S01]  /*0780*/  MOV R29, RZ ;  /* 0x000000ff001d7202 */ /* 0x000fe20000000f00 */
[C---:B------:R-:W-:Y:S01]  /*0790*/  VIADD R34, R37.reuse, 0x4 ;  /* 0x0000000425227836 */ /* 0x040fe20000000000 */
[----:B------:R-:W-:Y:S01]  /*07a0*/  LOP3.LUT R38, R8, 0x20, RZ, 0xfc, !PT ;  /* 0x0000002008267812 */ /* 0x000fe200078efcff */
[C---:B------:R-:W-:Y:S01]  /*07b0*/  VIADD R36, R37.reuse, 0x6 ;  /* 0x0000000625247836 */ /* 0x040fe20000000000 */
[----:B------:R-:W-:Y:S01]  /*07c0*/  IADD3 R37, R37, 0x7, RZ ;  /* 0x0000000725257810 */ /* 0x000fe20007ffe0ff */
[----:B------:R-:W-:Y:S01]  /*07d0*/  IMAD R28, R0, UR4, RZ ;  /* 0x00000004001c7c24 */ /* 0x000fe2000f8e02ff */
[C---:B------:R-:W-:Y:S01]  /*07e0*/  LOP3.LUT R39, R8.reuse, 0x40, RZ, 0xfc, !PT ;  /* 0x0000004008277812 */ /* 0x040fe200078efcff */
[----:B------:R-:W-:Y:S01]  /*07f0*/  IMAD.IADD R31, R7, 0x1, R3 ;  /* 0x00000001071f7824 */ /* 0x000fe200078e0203 */
[C---:B------:R-:W-:Y:S02]  /*0800*/  LOP3.LUT R40, R8.reuse, 0x60, RZ, 0xfc, !PT ;  /* 0x0000006008287812 */ /* 0x040fe400078efcff */
[----:B------:R-:W-:-:S02]  /*0810*/  LOP3.LUT R41, R8, 0x80, RZ, 0xfc, !PT ;  /* 0x0000008008297812 */ /* 0x000fc400078efcff */
[C---:B------:R-:W-:Y:S02]  /*0820*/  LOP3.LUT R42, R8.reuse, 0xa0, RZ, 0xfc, !PT ;  /* 0x000000a0082a7812 */ /* 0x040fe400078efcff */
[C---:B------:R-:W-:Y:S02]  /*0830*/  LOP3.LUT R43, R8.reuse, 0xc0, RZ, 0xfc, !PT ;  /* 0x000000c0082b7812 */ /* 0x040fe400078efcff */
[----:B------:R-:W-:-:S07]  /*0840*/  LOP3.LUT R44, R8, 0xe0, RZ, 0xfc, !PT ;  /* 0x000000e0082c7812 */ /* 0x000fce00078efcff */
.L_x_4720:
[----:B0-----:R-:W0:Y:S01]  /*0850*/  LDC R0, c[0x0][0x218] ;  /* 0x00008600ff007b82 */ /* 0x001e220000000800 */
[----:B------:R-:W-:Y:S01]  /*0860*/  CS2R R2, SRZ ;  /* 0x0000000000027805 */ /* 0x000fe2000001ff00 */
[----:B------:R-:W-:Y:S02]  /*0870*/  IMAD.MOV.U32 R13, RZ, RZ, RZ ;  /* 0x000000ffff0d7224 */ /* 0x000fe400078e00ff */
[----:B0-----:R-:W-:-:S05]  /*0880*/  IMAD R85, R29, -0x100, R0 ;  /* 0xffffff001d557824 */ /* 0x001fca00078e0200 */
[-C--:B------:R-:W-:Y:S01]  /*0890*/  ISETP.GE.AND P0, PT, R8, R85.reuse, PT ;  /* 0x000000550800720c */ /* 0x080fe20003f06270 */
[----:B------:R-:W-:Y:S01]  /*08a0*/  BAR.SYNC.DEFER_BLOCKING 0x0 ;  /* 0x0000000000007b1d */ /* 0x000fe20000010000 */
[-C--:B------:R-:W-:Y:S02]  /*08b0*/  ISETP.GE.AND P1, PT, R38, R85.reuse, PT ;  /* 0x000000552600720c */ /* 0x080fe40003f26270 */
[-C--:B------:R-:W-:Y:S02]  /*08c0*/  ISETP.GE.AND P2, PT, R39, R85.reuse, PT ;  /* 0x000000552700720c */ /* 0x080fe40003f46270 */
[-C--:B------:R-:W-:Y:S01]  /*08d0*/  ISETP.GE.AND P3, PT, R43, R85.reuse, PT ;  /* 0x000000552b00720c */ /* 0x080fe20003f66270 */
[----:B------:R-:W-:Y:S01]  /*08e0*/  HFMA2.MMA R15, -RZ, RZ, 0, 0 ;  /* 0x00000000ff0f7435 */ /* 0x000fe200000001ff */
[-C--:B------:R-:W-:Y:S01]  /*08f0*/  ISETP.GE.AND P4, PT, R44, R85.reuse, PT ;  /* 0x000000552c00720c */ /* 0x080fe20003f86270 */
[----:B------:R-:W-:Y:S01]  /*0900*/  IMAD.MOV.U32 R17, RZ, RZ, RZ ;  /* 0x000000ffff117224 */ /* 0x000fe200078e00ff */
[----:B------:R-:W-:Y:S01]  /*0910*/  MOV R11, RZ ;  /* 0x000000ff000b7202 */ /* 0x000fe20000000f00 */
[----:B------:R-:W-:Y:S01]  /*0920*/  IMAD.MOV.U32 R53, RZ, RZ, RZ ;  /* 0x000000ffff357224 */ /* 0x000fe200078e00ff */
        /* <DEDUP_REMOVED lines=13> */
[----:B------:R-:W-:Y:S01]  /*0a00*/  VIADD R0, R27, 0x20 ;  /* 0x000000201b007836 */ /* 0x000fe20000000000 */
[----:B------:R-:W-:-:S02]  /*0a10*/  MOV R82, 0x400 ;  /* 0x0000040000527802 */ /* 0x000fc40000000f00 */
[C---:B------:R-:W-:Y:S02]  /*0a20*/  IADD3 R10, R27.reuse, 0x40, RZ ;  /* 0x000000401b0a7810 */ /* 0x040fe40007ffe0ff */
[-C--:B------:R-:W-:Y:S02]  /*0a30*/  LEA.HI.SX32 R55, R0, R27.reuse, 0x1b ;  /* 0x0000001b00377211 */ /* 0x080fe400078fdaff */
[----:B------:R-:W-:Y:S02]  /*0a40*/  LEA.HI.SX32 R57, R10, R27, 0x1b ;  /* 0x0000001b0a397211 */ /* 0x000fe400078fdaff */
[C---:B------:R-:W-:Y:S01]  /*0a50*/  IADD3 R10, R27.reuse, 0x60, RZ ;  /* 0x000000601b0a7810 */ /* 0x040fe20007ffe0ff */
[C---:B------:R-:W-:Y:S02]  /*0a60*/  VIADD R12, R27.reuse, 0x80 ;  /* 0x000000801b0c7836 */ /* 0x040fe40000000000 */
[----:B------:R-:W-:-:S05]  /*0a70*/  VIADD R14, R27, 0xc0 ;  /* 0x000000c01b0e7836 */ /* 0x000fca0000000000 */
[-C--:B------:R-:W-:Y:S02]  /*0a80*/  LEA.HI.SX32 R59, R14, R27.reuse, 0x1b ;  /* 0x0000001b0e3b7211 */ /* 0x080fe400078fdaff */
[----:B0-----:R-:W-:Y:S02]  /*0a90*/  LEA R82, R21, R82, 0x18 ;  /* 0x0000005215527211 */ /* 0x001fe400078ec0ff */
[-C--:B------:R-:W-:Y:S02]  /*0aa0*/  LEA.HI.SX32 R21, R27, R27.reuse, 0x1b ;  /* 0x0000001b1b157211 */ /* 0x080fe400078fdaff */
[-C--:B------:R-:W-:Y:S02]  /*0ab0*/  LEA R20, R55, R82.reuse, 0x2 ;  /* 0x0000005237147211 */ /* 0x080fe400078e10ff */
[-C--:B------:R-:W-:Y:S02]  /*0ac0*/  LEA.HI.SX32 R55, R10, R27.reuse, 0x1b ;  /* 0x0000001b0a377211 */ /* 0x080fe400078fdaff */
[----:B------:R-:W-:Y:S01]  /*0ad0*/  IADD3 R10, R27, 0xa0, RZ ;  /* 0x000000a01b0a7810 */ /* 0x000fe20007ffe0ff */
[--C-:B------:R-:W-:Y:S01]  /*0ae0*/  IMAD R21, R21, 0x4, R82.reuse ;  /* 0x0000000415157824 */ /* 0x100fe200078e0252 */
[-C--:B------:R-:W-:Y:S01]  /*0af0*/  LEA R68, R55, R82.reuse, 0x2 ;  /* 0x0000005237447211 */ /* 0x080fe200078e10ff */
[----:B------:R-:W-:Y:S01]  /*0b00*/  IMAD R0, R57, 0x4, R82 ;  /* 0x0000000439007824 */ /* 0x000fe200078e0252 */
[-C--:B------:R-:W-:Y:S01]  /*0b10*/  LEA.HI.SX32 R57, R12, R27.reuse, 0x1b ;  /* 0x0000001b0c397211 */ /* 0x080fe200078fdaff */
[C---:B------:R-:W-:Y:S01]  /*0b20*/  VIADD R12, R27.reuse, 0xe0 ;  /* 0x000000e01b0c7836 */ /* 0x040fe20000000000 */
[----:B------:R-:W-:Y:S01]  /*0b30*/  LEA.HI.SX32 R55, R10, R27, 0x1b ;  /* 0x0000001b0a377211 */ /* 0x000fe200078fdaff */
[----:B------:R-:W-:Y:S01]  /*0b40*/  IMAD.SHL.U32 R10, R27, 0x8, RZ ;  /* 0x000000081b0a7824 */ /* 0x000fe200078e00ff */
[----:B------:R-:W-:-:S02]  /*0b50*/  LEA R66, R57, R82, 0x2 ;  /* 0x0000005239427211 */ /* 0x000fc400078e10ff */
[----:B------:R-:W-:Y:S01]  /*0b60*/  LEA R74, R59, R82, 0x2 ;  /* 0x000000523b4a7211 */ /* 0x000fe200078e10ff */
[----:B------:R-:W-:Y:S01]  /*0b70*/  IMAD R64, R55, 0x4, R82 ;  /* 0x0000000437407824 */ /* 0x000fe200078e0252 */
[-C--:B------:R-:W-:Y:S02]  /*0b80*/  ISETP.GE.AND P6, PT, R8, R85.reuse, PT ;  /* 0x000000550800720c */ /* 0x080fe40003fc6270 */
[-C--:B------:R-:W-:Y:S02]  /*0b90*/  ISETP.GE.AND P5, PT, R38, R85.reuse, PT ;  /* 0x000000552600720c */ /* 0x080fe40003fa6270 */
[-C--:B------:R-:W-:Y:S02]  /*0ba0*/  ISETP.GE.AND P4, PT, R39, R85.reuse, PT ;  /* 0x000000552700720c */ /* 0x080fe40003f86270 */
[-C--:B------:R-:W-:Y:S02]  /*0bb0*/  ISETP.GE.AND P3, PT, R40, R85.reuse, PT ;  /* 0x000000552800720c */ /* 0x080fe40003f66270 */
[----:B------:R-:W-:-:S02]  /*0bc0*/  ISETP.GE.AND P2, PT, R41, R85, PT ;  /* 0x000000552900720c */ /* 0x000fc40003f46270 */
[-C--:B------:R-:W-:Y:S01]  /*0bd0*/  ISETP.GE.AND P1, PT, R42, R85.reuse, PT ;  /* 0x000000552a00720c */ /* 0x080fe20003f26270 */
[----:B------:R-:W-:Y:S01]  /*0be0*/  HFMA2.MMA R57, -RZ, RZ, 0, 0 ;  /* 0x00000000ff397435 */ /* 0x000fe200000001ff */
[----:B------:R-:W-:Y:S01]  /*0bf0*/  ISETP.GE.AND P0, PT, R43, R85, PT ;  /* 0x000000552b00720c */ /* 0x000fe20003f06270 */
[----:B------:R-:W-:Y:S01]  /*0c00*/  IMAD.MOV.U32 R55, RZ, RZ, RZ ;  /* 0x000000ffff377224 */ /* 0x000fe200078e00ff */
[----:B------:R-:W-:Y:S01]  /*0c10*/  MOV R61, RZ ;  /* 0x000000ff003d7202 */ /* 0x000fe20000000f00 */
[----:B------:R-:W-:Y:S01]  /*0c20*/  IMAD.MOV.U32 R59, RZ, RZ, RZ ;  /* 0x000000ffff3b7224 */ /* 0x000fe200078e00ff */
[----:B--2---:R-:W-:Y:S04]  /*0c30*/  STS [R21], R2 ;  /* 0x0000000215007388 */ /* 0x004fe80000000800 */
[----:B---3--:R0:W-:Y:S04]  /*0c40*/  STS [R20+0x80], R3 ;  /* 0x0000800314007388 */ /* 0x0081e80000000800 */
[----:B----4-:R1:W-:Y:S01]  /*0c50*/  STS [R0+0x100], R13 ;  /* 0x0001000d00007388 */ /* 0x0103e20000000800 */
[----:B0-----:R-:W-:-:S02]  /*0c60*/  LEA.HI.SX32 R3, R12, R27, 0x1b ;  /* 0x0000001b0c037211 */ /* 0x001fc400078fdaff */
[----:B-1----:R-:W-:Y:S01]  /*0c70*/  LEA.HI.SX32 R13, R10, R10, 0x1b ;  /* 0x0000000a0a0d7211 */ /* 0x002fe200078fdaff */
[----:B------:R0:W-:Y:S01]  /*0c80*/  STS [R68+0x180], R11 ;  /* 0x0001800b44007388 */ /* 0x0001e20000000800 */
[----:B------:R-:W-:-:S03]  /*0c90*/  LEA R72, R3, R82, 0x2 ;  /* 0x0000005203487211 */ /* 0x000fc600078e10ff */
[----:B------:R-:W-:Y:S01]  /*0ca0*/  STS [R66+0x200], R17 ;  /* 0x0002001142007388 */ /* 0x000fe20000000800 */
[----:B------:R-:W-:-:S03]  /*0cb0*/  IMAD R46, R13, 0x4, R82 ;  /* 0x000000040d2e7824 */ /* 0x000fc600078e0252 */
        /* <DEDUP_REMOVED lines=13> */
[----:B------:R-:W-:Y:S01]  /*0d90*/  MOV R3, R63 ;  /* 0x0000003f00037202 */ /* 0x000fe20000000f00 */
[----:B------:R-:W-:Y:S01]  /*0da0*/  IMAD.MOV.U32 R2, RZ, RZ, R16 ;  /* 0x000000ffff027224 */ /* 0x000fe200078e0010 */
[----:B------:R-:W-:Y:S01]  /*0db0*/  BAR.SYNC.DEFER_BLOCKING 0x0 ;  /* 0x0000000000007b1d */ /* 0x000fe20000010000 */
[----:B0-----:R-:W-:Y:S01]  /*0dc0*/  HFMA2.MMA R11, -RZ, RZ, 0, 0 ;  /* 0x00000000ff0b7435 */ /* 0x001fe200000001ff */
[----:B-1----:R-:W-:Y:S01]  /*0dd0*/  MOV R53, RZ ;  /* 0x000000ff00357202 */ /* 0x002fe20000000f00 */
[----:B------:R-:W-:-:S03]  /*0de0*/  IMAD.MOV.U32 R13, RZ, RZ, RZ ;  /* 0x000000ffff0d7224 */ /* 0x000fc600078e00ff */
[----:B------:R-:W2:Y:S01]  /*0df0*/  @!P6 LDG.E R10, desc[UR14][R2.64] ;  /* 0x0000000e020ae981 */ /* 0x000ea2000c1e1900 */
[----:B------:R-:W-:-:S04]  /*0e00*/  ISETP.GE.AND P6, PT, R44, R85, PT ;  /* 0x000000552c00720c */ /* 0x000fc80003fc6270 */
        /* <DEDUP_REMOVED lines=75> */
.L_x_4699:
[----:B------:R-:W-:Y:S05]  /*12c0*/  BSYNC B0 ;  /* 0x0000000000007941 */ /* 0x000fea0003800000 */
.L_x_4698:
        /* <DEDUP_REMOVED lines=41> */
.L_x_4701:
[----:B------:R-:W-:Y:S05]  /*1560*/  BSYNC B0 ;  /* 0x0000000000007941 */ /* 0x000fea0003800000 */
.L_x_4700:
        /* <DEDUP_REMOVED lines=33> */
.L_x_4703:
[----:B------:R-:W-:Y:S05]  /*1780*/  BSYNC B0 ;  /* 0x0000000000007941 */ /* 0x000fea0003800000 */
.L_x_4702:
        /* <DEDUP_REMOVED lines=33> */
.L_x_4705:
[----:B------:R-:W-:Y:S05]  /*19a0*/  BSYNC B0 ;  /* 0x0000000000007941 */ /* 0x000fea0003800000 */
.L_x_4704:
        /* <DEDUP_REMOVED lines=33> */
.L_x_4707:
[----:B------:R-:W-:Y:S05]  /*1bc0*/  BSYNC B0 ;  /* 0x0000000000007941 */ /* 0x000fea0003800000 */
.L_x_4706:
        /* <DEDUP_REMOVED lines=33> */
.L_x_4709:
[----:B------:R-:W-:Y:S05]  /*1de0*/  BSYNC B0 ;  /* 0x0000000000007941 */ /* 0x000fea0003800000 */
.L_x_4708:
        /* <DEDUP_REMOVED lines=33> */
.L_x_4711:
[----:B------:R-:W-:Y:S05]  /*2000*/  BSYNC B0 ;  /* 0x0000000000007941 */ /* 0x000fea0003800000 */
.L_x_4710:
        /* <DEDUP_REMOVED lines=33> */
.L_x_4713:
[----:B------:R-:W-:Y:S05]  /*2220*/  BSYNC B0 ;  /* 0x0000000000007941 */ /* 0x000fea0003800000 */
.L_x_4712:
        /* <DEDUP_REMOVED lines=20> */
[----:B------:R-:W-:Y:S01]  /*2370*/  ISETP.GE.AND P1, PT, R8, R85, PT ;  /* 0x000000550800720c */ /* 0x000fe20003f26270 */
[----:B------:R-:W-:Y:S01]  /*2380*/  FMUL.FTZ R79, R79, R55 ;  /* 0x000000374f4f7220 */ /* 0x000fe20000410000 */
[----:B------:R-:W-:Y:S01]  /*2390*/  ISETP.EQ.OR P0, PT, R29, RZ, P0 ;  /* 0x000000ff1d00720c */ /* 0x000fe20000702670 */
[----:B------:R-:W-:Y:S01]  /*23a0*/  FMUL.FTZ R80, R80, R57 ;  /* 0x0000003950507220 */ /* 0x000fe20000410000 */
[----:B------:R-:W-:Y:S01]  /*23b0*/  IMAD.MOV.U32 R83, RZ, RZ, R85 ;  /* 0x000000ffff537224 */ /* 0x000fe200078e0055 */
[----:B------:R-:W-:Y:S01]  /*23c0*/  MOV R81, RZ ;  /* 0x000000ff00517202 */ /* 0x000fe20000000f00 */
[----:B------:R-:W-:Y:S01]  /*23d0*/  ULDC UR10, c[0x0][0x21c] ;  /* 0x00008700000a7ab9 */ /* 0x000fe20000000800 */
[----:B------:R-:W2:Y:S01]  /*23e0*/  LDC.64 R10, c[0x0][0x2d0] ;  /* 0x0000b400ff0a7b82 */ /* 0x000ea20000000a00 */
[----:B------:R-:W-:Y:S01]  /*23f0*/  ULDC.64 UR4, c[0x0][0x238] ;  /* 0x00008e0000047ab9 */ /* 0x000fe20000000a00 */
[----:B------:R-:W-:Y:S01]  /*2400*/  ULDC.64 UR6, c[0x0][0x250] ;  /* 0x0000940000067ab9 */ /* 0x000fe20000000a00 */
[----:B------:R-:W-:-:S05]  /*2410*/  ULDC.64 UR8, c[0x0][0x270] ;  /* 0x00009c0000087ab9 */ /* 0x000fca0000000a00 */
[----:B------:R-:W3:Y:S02]  /*2420*/  LDC.64 R12, c[0x0][0x310] ;  /* 0x0000c400ff0c7b82 */ /* 0x000ee40000000a00 */
.L_x_4717:
[----:B------:R-:W-:Y:S01]  /*2430*/  SHF.R.S32.HI R84, RZ, 0x1f, R81 ;  /* 0x0000001fff547819 */ /* 0x000fe20000011451 */
[----:B0-----:R-:W-:Y:S01]  /*2440*/  IMAD.WIDE.U32 R14, R81, UR6, R8 ;  /* 0x00000006510e7c25 */ /* 0x001fe2000f8e0008 */
[-C--:B------:R-:W-:Y:S01]  /*2450*/  ISETP.GE.AND P6, PT, R38, R83.reuse, PT ;  /* 0x000000532600720c */ /* 0x080fe20003fc6270 */
[----:B------:R-:W-:Y:S01]  /*2460*/  HFMA2.MMA R91, -RZ, RZ, 0, 0 ;  /* 0x00000000ff5b7435 */ /* 0x000fe200000001ff */
[-C--:B------:R-:W-:Y:S01]  /*2470*/  ISETP.GE.AND P2, PT, R39, R83.reuse, PT ;  /* 0x000000532700720c */ /* 0x080fe20003f46270 */
[----:B------:R-:W-:Y:S01]  /*2480*/  IMAD R16, R84, UR6, RZ ;  /* 0x0000000654107c24 */ /* 0x000fe2000f8e02ff */
[-C--:B------:R-:W-:Y:S01]  /*2490*/  ISETP.GE.AND P4, PT, R41, R83.reuse, PT ;  /* 0x000000532900720c */ /* 0x080fe20003f86270 */
[----:B------:R-:W-:Y:S01]  /*24a0*/  IMAD.MOV.U32 R87, RZ, RZ, RZ ;  /* 0x000000ffff577224 */ /* 0x000fe200078e00ff */
[----:B------:R-:W-:Y:S01]  /*24b0*/  ISETP.GE.AND P5, PT, R42, R83, PT ;  /* 0x000000532a00720c */ /* 0x000fe20003fa6270 */
[----:B------:R-:W-:Y:S01]  /*24c0*/  IMAD R17, R81, UR7, R16 ;  /* 0x0000000751117c24 */ /* 0x000fe2000f8e0210 */
[----:B------:R-:W-:-:S04]  /*24d0*/  LEA R16, P3, R14, R45, 0x2 ;  /* 0x0000002d0e107211 */ /* 0x000fc800078610ff */
[----:B------:R-:W-:-:S04]  /*24e0*/  IADD3 R15, R15, R17, RZ ;  /* 0x000000110f0f7210 */ /* 0x000fc80007ffe0ff */
[----:B------:R-:W-:Y:S02]  /*24f0*/  LEA.HI.X R17, R14, R49, R15, 0x2, P3 ;  /* 0x000000310e117211 */ /* 0x000fe400018f140f */
[-C--:B------:R-:W-:Y:S01]  /*2500*/  ISETP.GE.AND P3, PT, R40, R83.reuse, PT ;  /* 0x000000532800720c */ /* 0x080fe20003f66270 */
[----:B------:R-:W-:Y:S02]  /*2510*/  HFMA2.MMA R95, -RZ, RZ, 0, 0 ;  /* 0x00000000ff5f7435 */ /* 0x000fe400000001ff */
[----:B------:R-:W4:Y:S01]  /*2520*/  @!P6 LDG.E R87, desc[UR14][R16.64+0x80] ;  /* 0x0000800e1057e981 */ /* 0x000f22000c1e1900 */
[-C--:B------:R-:W-:Y:S02]  /*2530*/  ISETP.GE.AND P6, PT, R43, R83.reuse, PT ;  /* 0x000000532b00720c */ /* 0x080fe40003fc6270 */
[----:B------:R-:W-:Y:S01]  /*2540*/  MOV R82, RZ ;  /* 0x000000ff00527202 */ /* 0x000fe20000000f00 */
[----:B------:R-:W5:Y:S01]  /*2550*/  @!P2 LDG.E R91, desc[UR14][R16.64+0x100] ;  /* 0x0001000e105ba981 */ /* 0x000f62000c1e1900 */
[----:B------:R-:W-:Y:S01]  /*2560*/  ISETP.GE.AND P2, PT, R44, R83, PT ;  /* 0x000000532c00720c */ /* 0x000fe20003f46270 */
[----:B------:R-:W-:Y:S01]  /*2570*/  IMAD.MOV.U32 R89, RZ, RZ, RZ ;  /* 0x000000ffff597224 */ /* 0x000fe200078e00ff */
[----:B------:R-:W-:Y:S01]  /*2580*/  HFMA2.MMA R97, -RZ, RZ, 0, 0 ;  /* 0x00000000ff617435 */ /* 0x000fe200000001ff */
[----:B------:R-:W-:Y:S01]  /*2590*/  MOV R93, RZ ;  /* 0x000000ff005d7202 */ /* 0x000fe20000000f00 */
[----:B------:R-:W3:Y:S01]  /*25a0*/  @!P1 LDG.E R82, desc[UR14][R16.64] ;  /* 0x0000000e10529981 */ /* 0x000ee2000c1e1900 */
[----:B------:R-:W-:-:S03]  /*25b0*/  IMAD.MOV.U32 R103, RZ, RZ, RZ ;  /* 0x000000ffff677224 */ /* 0x000fc600078e00ff */
[----:B------:R-:W5:Y:S04]  /*25c0*/  @!P3 LDG.E R89, desc[UR14][R16.64+0x180] ;  /* 0x0001800e1059b981 */ /* 0x000f68000c1e1900 */
[----:B------:R-:W5:Y:S04]  /*25d0*/  @!P4 LDG.E R95, desc[UR14][R16.64+0x200] ;  /* 0x0002000e105fc981 */ /* 0x000f68000c1e1900 */
[----:B------:R-:W5:Y:S04]  /*25e0*/  @!P5 LDG.E R93, desc[UR14][R16.64+0x280] ;  /* 0x0002800e105dd981 */ /* 0x000f68000c1e1900 */
[----:B------:R-:W5:Y:S04]  /*25f0*/  @!P6 LDG.E R103, desc[UR14][R16.64+0x300] ;  /* 0x0003000e1067e981 */ /* 0x000f68000c1e1900 */
[----:B------:R0:W5:Y:S01]  /*2600*/  @!P2 LDG.E R97, desc[UR14][R16.64+0x380] ;  /* 0x0003800e1061a981 */ /* 0x000162000c1e1900 */
[----:B------:R-:W-:Y:S01]  /*2610*/  MOV R14, R6 ;  /* 0x00000006000e7202 */ /* 0x000fe20000000f00 */
[----:B------:R-:W-:-:S02]  /*2620*/  IMAD R18, R84, UR4, RZ ;  /* 0x0000000454127c24 */ /* 0x000fc4000f8e02ff */
[----:B------:R-:W-:Y:S02]  /*2630*/  IMAD.MOV.U32 R15, RZ, RZ, R31 ;  /* 0x000000ffff0f7224 */ /* 0x000fe400078e001f */
[C---:B------:R-:W-:Y:S02]  /*2640*/  IMAD R19, R81.reuse, UR5, R18 ;  /* 0x0000000551137c24 */ /* 0x040fe4000f8e0212 */
[----:B------:R-:W-:-:S03]  /*2650*/  IMAD.WIDE.U32 R14, R81, UR4, R14 ;  /* 0x00000004510e7c25 */ /* 0x000fc6000f8e000e */
[----:B--2---:R-:W-:Y:S02]  /*2660*/  LEA R18, P2, R14, R10, 0x2 ;  /* 0x0000000a0e127211 */ /* 0x004fe400078410ff */
[----:B------:R-:W-:-:S04]  /*2670*/  IADD3 R15, R15, R19, RZ ;  /* 0x000000130f0f7210 */ /* 0x000fc80007ffe0ff */
[----:B------:R-:W-:-:S05]  /*2680*/  LEA.HI.X R19, R14, R11, R15, 0x2, P2 ;  /* 0x0000000b0e137211 */ /* 0x000fca00010f140f */
[----:B------:R2:W5:Y:S01]  /*2690*/  LDG.E R86, desc[UR14][R18.64] ;  /* 0x0000000e12567981 */ /* 0x000562000c1e1900 */
[----:B------:R-:W-:Y:S01]  /*26a0*/  IMAD R84, R84, UR8, RZ ;  /* 0x0000000854547c24 */ /* 0x000fe2000f8e02ff */
[----:B------:R-:W-:Y:S01]  /*26b0*/  HFMA2.MMA R101, -RZ, RZ, 0, 0 ;  /* 0x00000000ff657435 */ /* 0x000fe200000001ff */
[----:B------:R-:W-:-:S04]  /*26c0*/  IMAD.WIDE.U32 R14, R81, UR8, R8 ;  /* 0x00000008510e7c25 */ /* 0x000fc8000f8e0008 */
[----:B0-----:R-:W-:Y:S01]  /*26d0*/  IMAD R17, R81, UR9, R84 ;  /* 0x0000000951117c24 */ /* 0x001fe2000f8e0254 */
[----:B------:R-:W-:Y:S01]  /*26e0*/  LEA R16, P2, R14, R47, 0x2 ;  /* 0x0000002f0e107211 */ /* 0x000fe200078410ff */
[----:B-1----:R-:W-:Y:S01]  /*26f0*/  IMAD R85, R29, -0x100, R60 ;  /* 0xffffff001d557824 */ /* 0x002fe200078e023c */
[----:B--2---:R-:W-:Y:S01]  /*2700*/  CS2R R18, SRZ ;  /* 0x0000000000127805 */ /* 0x004fe2000001ff00 */
[----:B------:R-:W-:Y:S01]  /*2710*/  IMAD.MOV.U32 R99, RZ, RZ, RZ ;  /* 0x000000ffff637224 */ /* 0x000fe200078e00ff */
[----:B------:R-:W-:Y:S02]  /*2720*/  IADD3 R15, R15, R17, RZ ;  /* 0x000000110f0f7210 */ /* 0x000fe40007ffe0ff */
[----:B------:R-:W-:Y:S02]  /*2730*/  ISETP.GE.AND P3, PT, R38, R85, PT ;  /* 0x000000552600720c */ /* 0x000fe40003f66270 */
[----:B------:R-:W-:Y:S02]  /*2740*/  LEA.HI.X R17, R14, R51, R15, 0x2, P2 ;  /* 0x000000330e117211 */ /* 0x000fe400010f140f */
[----:B------:R-:W-:-:S02]  /*2750*/  ISETP.GE.AND P2, PT, R8, R85, PT ;  /* 0x000000550800720c */ /* 0x000fc40003f46270 */
[-C--:B------:R-:W-:Y:S02]  /*2760*/  ISETP.GE.AND P4, PT, R39, R85.reuse, PT ;  /* 0x000000552700720c */ /* 0x080fe40003f86270 */
[-C--:B------:R-:W-:Y:S02]  /*2770*/  ISETP.GE.AND P5, PT, R43, R85.reuse, PT ;  /* 0x000000552b00720c */ /* 0x080fe40003fa6270 */
[----:B------:R-:W-:Y:S01]  /*2780*/  ISETP.GE.AND P6, PT, R44, R85, PT ;  /* 0x000000552c00720c */ /* 0x000fe20003fc6270 */
[----:B------:R-:W0:Y:S01]  /*2790*/  S2R R84, SR_TID.X ;  /* 0x0000000000547919 */ /* 0x000e220000002100 */
[----:B---3--:R-:W-:Y:S04]  /*27a0*/  STS [R21], R82 ;  /* 0x0000005215007388 */ /* 0x008fe80000000800 */
[----:B----4-:R-:W-:Y:S04]  /*27b0*/  STS [R20+0x80], R87 ;  /* 0x0000805714007388 */ /* 0x010fe80000000800 */
[----:B-----5:R-:W-:Y:S04]  /*27c0*/  STS [R0+0x100], R91 ;  /* 0x0001005b00007388 */ /* 0x020fe80000000800 */
[----:B------:R-:W-:Y:S04]  /*27d0*/  STS [R68+0x180], R89 ;  /* 0x0001805944007388 */ /* 0x000fe80000000800 */
[----:B------:R1:W-:Y:S04]  /*27e0*/  STS [R66+0x200], R95 ;  /* 0x0002005f42007388 */ /* 0x0003e80000000800 */
[----:B------:R-:W-:Y:S04]  /*27f0*/  STS [R64+0x280], R93 ;  /* 0x0002805d40007388 */ /* 0x000fe80000000800 */
[----:B------:R-:W-:Y:S04]  /*2800*/  STS [R74+0x300], R103 ;  /* 0x000300674a007388 */ /* 0x000fe80000000800 */
[----:B------:R2:W-:Y:S01]  /*2810*/  STS [R72+0x380], R97 ;  /* 0x0003806148007388 */ /* 0x0005e20000000800 */
[----:B------:R-:W-:-:S03]  /*2820*/  NOP ;  /* 0x0000000000007918 */ /* 0x000fc60000000000 */
[----:B------:R-:W3:Y:S04]  /*2830*/  @!P2 LDG.E R18, desc[UR14][R16.64] ;  /* 0x0000000e1012a981 */ /* 0x000ee8000c1e1900 */
[----:B------:R-:W4:Y:S04]  /*2840*/  @!P3 LDG.E R99, desc[UR14][R16.64+0x80] ;  /* 0x0000800e1063b981 */ /* 0x000f28000c1e1900 */
[----:B------:R-:W5:Y:S01]  /*2850*/  @!P4 LDG.E R101, desc[UR14][R16.64+0x100] ;  /* 0x0001000e1065c981 */ /* 0x000f62000c1e1900 */
[-C--:B------:R-:W-:Y:S01]  /*2860*/  ISETP.GE.AND P2, PT, R40, R85.reuse, PT ;  /* 0x000000552800720c */ /* 0x080fe20003f46270 */
[----:B-1----:R-:W-:Y:S01]  /*2870*/  IMAD.MOV.U32 R95, RZ, RZ, RZ ;  /* 0x000000ffff5f7224 */ /* 0x002fe200078e00ff */
[-C--:B------:R-:W-:Y:S01]  /*2880*/  ISETP.GE.AND P3, PT, R41, R85.reuse, PT ;  /* 0x000000552900720c */ /* 0x080fe20003f66270 */
[----:B------:R-:W-:Y:S01]  /*2890*/  HFMA2.MMA R91, -RZ, RZ, 0, 0 ;  /* 0x00000000ff5b7435 */ /* 0x000fe200000001ff */
[----:B------:R-:W-:Y:S01]  /*28a0*/  ISETP.GE.AND P4, PT, R42, R85, PT ;  /* 0x000000552a00720c */ /* 0x000fe20003f86270 */
[----:B------:R-:W1:Y:S01]  /*28b0*/  LDS R15, [R46] ;  /* 0x000000002e0f7984 */ /* 0x000e620000000800 */
[----:B--2---:R-:W-:-:S02]  /*28c0*/  MOV R97, RZ ;  /* 0x000000ff00617202 */ /* 0x004fc40000000f00 */
[----:B------:R-:W-:Y:S01]  /*28d0*/  MOV R93, RZ ;  /* 0x000000ff005d7202 */ /* 0x000fe20000000f00 */
[----:B------:R-:W2:Y:S04]  /*28e0*/  LDS R0, [R46+0x4] ;  /* 0x000004002e007984 */ /* 0x000ea80000000800 */
[----:B------:R-:W5:Y:S04]  /*28f0*/  @!P2 LDG.E R97, desc[UR14][R16.64+0x180] ;  /* 0x0001800e1061a981 */ /* 0x000f68000c1e1900 */
[----:B------:R-:W5:Y:S04]  /*2900*/  @!P3 LDG.E R95, desc[UR14][R16.64+0x200] ;  /* 0x0002000e105fb981 */ /* 0x000f68000c1e1900 */
[----:B------:R-:W5:Y:S04]  /*2910*/  @!P4 LDG.E R19, desc[UR14][R16.64+0x280] ;  /* 0x0002800e1013c981 */ /* 0x000f68000c1e1900 */
[----:B------:R-:W5:Y:S04]  /*2920*/  @!P5 LDG.E R91, desc[UR14][R16.64+0x300] ;  /* 0x0003000e105bd981 */ /* 0x000f68000c1e1900 */
[----:B------:R1:W5:Y:S01]  /*2930*/  @!P6 LDG.E R93, desc[UR14][R16.64+0x380] ;  /* 0x0003800e105de981 */ /* 0x000362000c1e1900 */
[----:B------:R-:W-:Y:S01]  /*2940*/  FMUL.FTZ R103, R86, 1.4426950216293334961 ;  /* 0x3fb8aa3b56677820 */ /* 0x000fe20000410000 */
[----:B0-----:R-:W-:Y:S01]  /*2950*/  IMAD.SHL.U32 R74, R84, 0x8, RZ ;  /* 0x00000008544a7824 */ /* 0x001fe200078e00ff */
[----:B------:R-:W-:Y:S01]  /*2960*/  ISETP.GE.U32.AND P6, PT, R30, R85, PT ;  /* 0x000000551e00720c */ /* 0x000fe20003fc6070 */
[----:B------:R-:W0:Y:S01]  /*2970*/  LDS R14, [R46+0x8] ;  /* 0x000008002e0e7984 */ /* 0x000e220000000800 */
[C---:B------:R-:W-:Y:S01]  /*2980*/  FMUL.FTZ R64, R103.reuse, R50 ;  /* 0x0000003267407220 */ /* 0x040fe20000410000 */
[C---:B------:R-:W-:Y:S01]  /*2990*/  FMUL.FTZ R20, R103.reuse, R48 ;  /* 0x0000003067147220 */ /* 0x040fe20000410000 */
[C---:B------:R-:W-:Y:S01]  /*29a0*/  FMUL.FTZ R66, R103.reuse, R52 ;  /* 0x0000003467427220 */ /* 0x040fe20000410000 */
[----:B------:R-:W0:Y:S01]  /*29b0*/  LDS R21, [R46+0xc] ;  /* 0x00000c002e157984 */ /* 0x000e220000000800 */
[C---:B------:R-:W-:Y:S01]  /*29c0*/  FMUL.FTZ R68, R103.reuse, R53 ;  /* 0x0000003567447220 */ /* 0x040fe20000410000 */
[C---:B------:R-:W-:Y:S01]  /*29d0*/  FMUL.FTZ R72, R103.reuse, R54 ;  /* 0x0000003667487220 */ /* 0x040fe20000410000 */
[----:B------:R-:W2:Y:S01]  /*29e0*/  MUFU.EX2 R64, R64 ;  /* 0x0000004000407308 */ /* 0x000ea20000000800 */
[----:B-1----:R-:W1:Y:S01]  /*29f0*/  LDS R17, [R46+0x10] ;  /* 0x000010002e117984 */ /* 0x002e620000000800 */
[----:B------:R-:W-:Y:S01]  /*2a00*/  ISETP.GE.U32.AND P3, PT, R74, R85, PT ;  /* 0x000000554a00720c */ /* 0x000fe20003f66070 */
[C---:B------:R-:W-:Y:S01]  /*2a10*/  FMUL.FTZ R74, R103.reuse, R55 ;  /* 0x00000037674a7220 */ /* 0x040fe20000410000 */
[----:B------:R-:W-:Y:S01]  /*2a20*/  FMUL.FTZ R82, R103, R56 ;  /* 0x0000003867527220 */ /* 0x000fe20000410000 */
[----:B------:R-:W1:Y:S01]  /*2a30*/  LDS R16, [R46+0x14] ;  /* 0x000014002e107984 */ /* 0x000e620000000800 */
[----:B------:R-:W-:Y:S01]  /*2a40*/  FMUL.FTZ R15, R76, R15 ;  /* 0x0000000f4c0f7220 */ /* 0x000fe20000410000 */
[-C--:B------:R-:W-:Y:S01]  /*2a50*/  ISETP.GE.U32.AND P5, PT, R32, R85.reuse, PT ;  /* 0x000000552000720c */ /* 0x080fe20003fa6070 */
[----:B------:R-:W0:Y:S01]  /*2a60*/  MUFU.EX2 R20, R20 ;  /* 0x0000001400147308 */ /* 0x000e220000000800 */
[----:B------:R-:W-:Y:S01]  /*2a70*/  LDS R107, [R46+0x18] ;  /* 0x000018002e6b7984 */ /* 0x000fe20000000800 */
[----:B--2---:R-:W-:Y:S01]  /*2a80*/  FMUL.FTZ R0, R77, R0 ;  /* 0x000000004d007220 */ /* 0x004fe20000410000 */
[----:B------:R-:W-:Y:S01]  /*2a90*/  FSEL R87, R15, RZ, !P3 ;  /* 0x000000ff0f577208 */ /* 0x000fe20005800000 */
[----:B------:R-:W-:Y:S01]  /*2aa0*/  BSSY B0, `(.L_x_4715) ;  /* 0x000009b000007945 */ /* 0x000fe20003800000 */
[----:B------:R2:W1:Y:S01]  /*2ab0*/  LDS R111, [R46+0x1c] ;  /* 0x00001c002e6f7984 */ /* 0x0004620000000800 */
[----:B------:R-:W-:-:S02]  /*2ac0*/  ISETP.GE.U32.AND P2, PT, R33, R85, PT ;  /* 0x000000552100720c */ /* 0x000fc40003f46070 */
[----:B------:R-:W1:Y:S01]  /*2ad0*/  MUFU.EX2 R66, R66 ;  /* 0x0000004200427308 */ /* 0x000e620000000800 */
[----:B------:R-:W-:Y:S01]  /*2ae0*/  FSEL R90, R0, RZ, !P6 ;  /* 0x000000ff005a7208 */ /* 0x000fe20007000000 */
[----:B------:R-:W-:Y:S01]  /*2af0*/  FMUL.FTZ R0, R103, R57 ;  /* 0x0000003967007220 */ /* 0x000fe20000410000 */
[----:B------:R-:W-:Y:S02]  /*2b00*/  FSEL R89, R64, 1, !P6 ;  /* 0x3f80000040597808 */ /* 0x000fe40007000000 */
[-C--:B------:R-:W-:Y:S01]  /*2b10*/  ISETP.GE.U32.AND P4, PT, R34, R85.reuse, PT ;  /* 0x000000552200720c */ /* 0x080fe20003f86070 */
[----:B--2---:R-:W-:Y:S01]  /*2b20*/  VIADD R46, R27, 0xc0 ;  /* 0x000000c01b2e7836 */ /* 0x004fe20000000000 */
[-C--:B------:R-:W-:Y:S01]  /*2b30*/  ISETP.GE.U32.AND P6, PT, R36, R85.reuse, PT ;  /* 0x000000552400720c */ /* 0x080fe20003fc6070 */
[----:B------:R-:W2:Y:S01]  /*2b40*/  MUFU.EX2 R68, R68 ;  /* 0x0000004400447308 */ /* 0x000ea20000000800 */
[----:B0-----:R-:W-:Y:S02]  /*2b50*/  FSEL R88, R20, 1, !P3 ;  /* 0x3f80000014587808 */ /* 0x001fe40005800000 */
[----:B------:R-:W-:-:S02]  /*2b60*/  ISETP.GE.U32.AND P3, PT, R35, R85, PT ;  /* 0x000000552300720c */ /* 0x000fc40003f66070 */
[----:B------:R-:W-:Y:S01]  /*2b70*/  IADD3 R64, R27, 0xa0, RZ ;  /* 0x000000a01b407810 */ /* 0x000fe20007ffe0ff */
[----:B------:R-:W-:Y:S02]  /*2b80*/  FMUL.FTZ R20, R88, R89 ;  /* 0x0000005958147220 */ /* 0x000fe40000410000 */
[----:B------:R-:W0:Y:S01]  /*2b90*/  MUFU.EX2 R72, R72 ;  /* 0x0000004800487308 */ /* 0x000e220000000800 */
[----:B------:R-:W-:Y:S01]  /*2ba0*/  FMUL.FTZ R14, R75, R14 ;  /* 0x0000000e4b0e7220 */ /* 0x000fe20000410000 */
[----:B-1----:R-:W-:Y:S02]  /*2bb0*/  FSEL R103, R66, 1, !P5 ;  /* 0x3f80000042677808 */ /* 0x002fe40006800000 */
[----:B------:R-:W-:Y:S01]  /*2bc0*/  IADD3 R66, R27, 0x80, RZ ;  /* 0x000000801b427810 */ /* 0x000fe20007ffe0ff */
[----:B------:R-:W-:Y:S01]  /*2bd0*/  FMUL.FTZ R21, R78, R21 ;  /* 0x000000154e157220 */ /* 0x000fe20000410000 */
[----:B------:R-:W-:Y:S01]  /*2be0*/  FSEL R92, R14, RZ, !P5 ;  /* 0x000000ff0e5c7208 */ /* 0x000fe20006800000 */
[----:B------:R-:W-:Y:S01]  /*2bf0*/  FFMA.FTZ R14, R87, R89, R90 ;  /* 0x00000059570e7223 */ /* 0x000fe2000001005a */
[----:B------:R-:W1:Y:S01]  /*2c00*/  MUFU.EX2 R74, R74 ;  /* 0x0000004a004a7308 */ /* 0x000e620000000800 */
[----:B------:R-:W-:Y:S01]  /*2c10*/  FMUL.FTZ R17, R70, R17 ;  /* 0x0000001146117220 */ /* 0x000fe20000410000 */
[----:B------:R-:W-:Y:S01]  /*2c20*/  FSEL R96, R21, RZ, !P2 ;  /* 0x000000ff15607208 */ /* 0x000fe20005000000 */
[C---:B------:R-:W-:Y:S01]  /*2c30*/  FFMA.FTZ R14, R103.reuse, R14, R92 ;  /* 0x0000000e670e7223 */ /* 0x040fe2000001005c */
[----:B--2---:R-:W-:Y:S01]  /*2c40*/  FSEL R105, R68, 1, !P2 ;  /* 0x3f80000044697808 */ /* 0x004fe20005000000 */
[----:B------:R-:W-:Y:S01]  /*2c50*/  FMUL.FTZ R20, R103, R20 ;  /* 0x0000001467147220 */ /* 0x000fe20000410000 */
[----:B------:R-:W-:Y:S01]  /*2c60*/  FMUL.FTZ R16, R79, R16 ;  /* 0x000000104f107220 */ /* 0x000fe20000410000 */
[----:B------:R-:W-:Y:S01]  /*2c70*/  FSEL R109, R17, RZ, !P4 ;  /* 0x000000ff116d7208 */ /* 0x000fe20006000000 */
[----:B------:R-:W2:Y:S01]  /*2c80*/  MUFU.EX2 R82, R82 ;  /* 0x0000005200527308 */ /* 0x000ea20000000800 */
[----:B0-----:R-:W-:Y:S01]  /*2c90*/  FSEL R98, R72, 1, !P4 ;  /* 0x3f80000048627808 */ /* 0x001fe20006000000 */
[C---:B------:R-:W-:Y:S01]  /*2ca0*/  FFMA.FTZ R14, R105.reuse, R14, R96 ;  /* 0x0000000e690e7223 */ /* 0x040fe20000010060 */
[----:B------:R-:W-:Y:S01]  /*2cb0*/  FMUL.FTZ R15, R105, R20 ;  /* 0x00000014690f7220 */ /* 0x000fe20000410000 */
[----:B------:R-:W-:Y:S01]  /*2cc0*/  ISETP.GE.U32.AND P5, PT, R37, R85, PT ;  /* 0x000000552500720c */ /* 0x000fe20003fa6070 */
[----:B------:R-:W-:Y:S01]  /*2cd0*/  FMUL.FTZ R113, R80, R111 ;  /* 0x0000006f50717220 */ /* 0x000fe20000410000 */
[C---:B------:R-:W-:Y:S01]  /*2ce0*/  FFMA.FTZ R14, R98.reuse, R14, R109 ;  /* 0x0000000e620e7223 */ /* 0x040fe2000001006d */
[----:B------:R-:W-:Y:S01]  /*2cf0*/  FMUL.FTZ R15, R98, R15 ;  /* 0x0000000f620f7220 */ /* 0x000fe20000410000 */
[----:B------:R0:W2:Y:S01]  /*2d00*/  MUFU.EX2 R100, R0 ;  /* 0x0000000000647308 */ /* 0x0000a20000000800 */
[----:B-1----:R-:W-:Y:S01]  /*2d10*/  FSEL R86, R74, 1, !P3 ;  /* 0x3f8000004a567808 */ /* 0x002fe20005800000 */
[----:B------:R-:W1:Y:S01]  /*2d20*/  S2R R21, SR_CgaCtaId ;  /* 0x0000000000157919 */ /* 0x000e620000008800 */
[----:B------:R-:W-:-:S02]  /*2d30*/  FSEL R113, R113, RZ, !P5 ;  /* 0x000000ff71717208 */ /* 0x000fc40006800000 */
[C---:B------:R-:W-:Y:S01]  /*2d40*/  ISETP.GE.AND P2, PT, R27.reuse, 0x1, PT ;  /* 0x000000011b00780c */ /* 0x040fe20003f46270 */
[----:B------:R-:W-:Y:S01]  /*2d50*/  FMUL.FTZ R15, R86, R15 ;  /* 0x0000000f560f7220 */ /* 0x000fe20000410000 */
[----:B------:R-:W-:Y:S01]  /*2d60*/  IADD3 R20, R27, 0x20, RZ ;  /* 0x000000201b147810 */ /* 0x000fe20007ffe0ff */
[----:B0-----:R-:W-:Y:S01]  /*2d70*/  FMUL.FTZ R0, R62, R107 ;  /* 0x0000006b3e007220 */ /* 0x001fe20000410000 */
[----:B------:R-:W-:Y:S02]  /*2d80*/  FSEL R107, R16, RZ, !P3 ;  /* 0x000000ff106b7208 */ /* 0x000fe40005800000 */
[----:B--2---:R-:W-:Y:S02]  /*2d90*/  FSEL R94, R82, 1, !P6 ;  /* 0x3f800000525e7808 */ /* 0x004fe40007000000 */
[----:B------:R-:W-:Y:S01]  /*2da0*/  FSEL R111, R0, RZ, !P6 ;  /* 0x000000ff006f7208 */ /* 0x000fe20007000000 */
[----:B------:R-:W-:Y:S01]  /*2db0*/  FFMA.FTZ R14, R86, R14, R107 ;  /* 0x0000000e560e7223 */ /* 0x000fe2000001006b */
[----:B------:R-:W-:Y:S01]  /*2dc0*/  MOV R82, 0x400 ;  /* 0x0000040000527802 */ /* 0x000fe20000000f00 */
[----:B------:R-:W-:Y:S01]  /*2dd0*/  FMUL.FTZ R17, R94, R15 ;  /* 0x0000000f5e117220 */ /* 0x000fe20000410000 */
[----:B------:R-:W-:Y:S01]  /*2de0*/  FSEL R100, R100, 1, !P5 ;  /* 0x3f80000064647808 */ /* 0x000fe20006800000 */
[----:B------:R-:W-:Y:S01]  /*2df0*/  FFMA.FTZ R14, R94, R14, R111 ;  /* 0x0000000e5e0e7223 */ /* 0x000fe2000001006f */
[----:B------:R-:W-:-:S02]  /*2e00*/  LEA.HI.SX32 R117, R20, R27, 0x1b ;  /* 0x0000001b14757211 */ /* 0x000fc400078fdaff */
[C---:B------:R-:W-:Y:S01]  /*2e10*/  ISETP.NE.AND P3, PT, R27.reuse, 0x1f, PT ;  /* 0x0000001f1b00780c */ /* 0x040fe20003f65270 */
[C---:B------:R-:W-:Y:S01]  /*2e20*/  FFMA.FTZ R15, R100.reuse, R14, R113 ;  /* 0x0000000e640f7223 */ /* 0x040fe20000010071 */
[----:B------:R-:W-:Y:S01]  /*2e30*/  FMUL.FTZ R14, R100, R17 ;  /* 0x00000011640e7220 */ /* 0x000fe20000410000 */
[----:B------:R-:W-:-:S03]  /*2e40*/  ISETP.NE.AND P4, PT, R27, RZ, PT ;  /* 0x000000ff1b00720c */ /* 0x000fc60003f85270 */
[----:B------:R-:W0:Y:S04]  /*2e50*/  SHFL.UP PT, R0, R15, 0x1, RZ ;  /* 0x042000000f007989 */ /* 0x000e2800000e00ff */
[----:B------:R-:W2:Y:S01]  /*2e60*/  SHFL.UP PT, R17, R14, 0x1, RZ ;  /* 0x042000000e117989 */ /* 0x000ea200000e00ff */
[----:B-1----:R-:W-:Y:S02]  /*2e70*/  LEA R82, R21, R82, 0x18 ;  /* 0x0000005215527211 */ /* 0x002fe400078ec0ff */
[-C--:B------:R-:W-:Y:S02]  /*2e80*/  LEA.HI.SX32 R21, R27, R27.reuse, 0x1b ;  /* 0x0000001b1b157211 */ /* 0x080fe400078fdaff */
[----:B------:R-:W-:Y:S02]  /*2e90*/  LEA R20, R117, R82, 0x2 ;  /* 0x0000005275147211 */ /* 0x000fe400078e10ff */
[----:B------:R-:W-:Y:S01]  /*2ea0*/  LEA.HI.SX32 R117, R66, R27, 0x1b ;  /* 0x0000001b42757211 */ /* 0x000fe200078fdaff */
[----:B------:R-:W-:-:S04]  /*2eb0*/  IMAD R21, R21, 0x4, R82 ;  /* 0x0000000415157824 */ /* 0x000fc800078e0252 */
[----:B------:R-:W-:Y:S02]  /*2ec0*/  IMAD R66, R117, 0x4, R82 ;  /* 0x0000000475427824 */ /* 0x000fe400078e0252 */
[C---:B0-----:R-:W-:Y:S01]  /*2ed0*/  @P2 FFMA.FTZ R15, R14.reuse, R0, R15 ;  /* 0x000000000e0f2223 */ /* 0x041fe2000001000f */
[----:B--2---:R-:W-:-:S04]  /*2ee0*/  @P2 FMUL.FTZ R14, R14, R17 ;  /* 0x000000110e0e2220 */ /* 0x004fc80000410000 */
[----:B------:R-:W0:Y:S01]  /*2ef0*/  SHFL.UP PT, R0, R15, 0x2, RZ ;  /* 0x044000000f007989 */ /* 0x000e2200000e00ff */
[----:B------:R-:W-:-:S03]  /*2f00*/  ISETP.GE.AND P2, PT, R27, 0x2, PT ;  /* 0x000000021b00780c */ /* 0x000fc60003f46270 */
[----:B------:R-:W1:Y:S10]  /*2f10*/  SHFL.UP PT, R17, R14, 0x2, RZ ;  /* 0x044000000e117989 */ /* 0x000e7400000e00ff */
[C---:B0-----:R-:W-:Y:S01]  /*2f20*/  @P2 FFMA.FTZ R15, R14.reuse, R0, R15 ;  /* 0x000000000e0f2223 */ /* 0x041fe2000001000f */
[----:B------:R-:W-:Y:S01]  /*2f30*/  IADD3 R0, R27, 0x40, RZ ;  /* 0x000000401b007810 */ /* 0x000fe20007ffe0ff */
[----:B-1----:R-:W-:-:S03]  /*2f40*/  @P2 FMUL.FTZ R14, R14, R17 ;  /* 0x000000110e0e2220 */ /* 0x002fc60000410000 */
[----:B------:R-:W0:Y:S01]  /*2f50*/  SHFL.UP PT, R16, R15, 0x4, RZ ;  /* 0x048000000f107989 */ /* 0x000e2200000e00ff */
[----:B------:R-:W-:Y:S02]  /*2f60*/  ISETP.GE.AND P2, PT, R27, 0x4, PT ;  /* 0x000000041b00780c */ /* 0x000fe40003f46270 */
[-C--:B------:R-:W-:Y:S01]  /*2f70*/  LEA.HI.SX32 R115, R0, R27.reuse, 0x1b ;  /* 0x0000001b00737211 */ /* 0x080fe200078fdaff */
[----:B------:R-:W1:Y:S03]  /*2f80*/  SHFL.UP PT, R17, R14, 0x4, RZ ;  /* 0x048000000e117989 */ /* 0x000e6600000e00ff */
[----:B------:R-:W-:Y:S02]  /*2f90*/  LEA R0, R115, R82, 0x2 ;  /* 0x0000005273007211 */ /* 0x000fe400078e10ff */
[----:B------:R-:W-:-:S04]  /*2fa0*/  LEA.HI.SX32 R115, R64, R27, 0x1b ;  /* 0x0000001b40737211 */ /* 0x000fc800078fdaff */
[----:B------:R-:W-:Y:S01]  /*2fb0*/  LEA R64, R115, R82, 0x2 ;  /* 0x0000005273407211 */ /* 0x000fe200078e10ff */
[C---:B0-----:R-:W-:Y:S01]  /*2fc0*/  @P2 FFMA.FTZ R15, R14.reuse, R16, R15 ;  /* 0x000000100e0f2223 */ /* 0x041fe2000001000f */
[C---:B------:R-:W-:Y:S02]  /*2fd0*/  VIADD R16, R27.reuse, 0x60 ;  /* 0x000000601b107836 */ /* 0x040fe40000000000 */
[----:B-1----:R-:W-:Y:S01]  /*2fe0*/  @P2 FMUL.FTZ R14, R14, R17 ;  /* 0x000000110e0e2220 */ /* 0x002fe20000410000 */
[C---:B------:R-:W-:Y:S02]  /*2ff0*/  ISETP.GE.AND P2, PT, R27.reuse, 0x8, PT ;  /* 0x000000081b00780c */ /* 0x040fe40003f46270 */
[----:B------:R-:W-:Y:S02]  /*3000*/  LEA.HI.SX32 R17, R16, R27, 0x1b ;  /* 0x0000001b10117211 */ /* 0x000fe400078fdaff */
[----:B------:R-:W-:Y:S02]  /*3010*/  IADD3 R16, R27, 0xe0, RZ ;  /* 0x000000e01b107810 */ /* 0x000fe40007ffe0ff */
[----:B------:R-:W-:-:S02]  /*3020*/  LEA R68, R17, R82, 0x2 ;  /* 0x0000005211447211 */ /* 0x000fc400078e10ff */
[----:B------:R-:W-:Y:S02]  /*3030*/  LEA.HI.SX32 R17, R16, R27, 0x1b ;  /* 0x0000001b10117211 */ /* 0x000fe400078fdaff */
[----:B------:R-:W-:-:S03]  /*3040*/  MOV R16, 0x3f800000 ;  /* 0x3f80000000107802 */ /* 0x000fc60000000f00 */
[----:B------:R-:W-:Y:S01]  /*3050*/  IMAD R72, R17, 0x4, R82 ;  /* 0x0000000411487824 */ /* 0x000fe200078e0252 */
[----:B------:R-:W-:Y:S01]  /*3060*/  HFMA2.MMA R17, -RZ, RZ, 0, 0 ;  /* 0x00000000ff117435 */ /* 0x000fe200000001ff */
[----:B---3--:R-:W-:Y:S04]  /*3070*/  STS [R21+0x420], R18 ;  /* 0x0004201215007388 */ /* 0x008fe80000000800 */
[----:B----4-:R0:W-:Y:S04]  /*3080*/  STS [R20+0x4a0], R99 ;  /* 0x0004a06314007388 */ /* 0x0101e80000000800 */
[----:B-----5:R-:W-:Y:S04]  /*3090*/  STS [R0+0x520], R101 ;  /* 0x0005206500007388 */ /* 0x020fe80000000800 */
[----:B------:R-:W1:Y:S01]  /*30a0*/  SHFL.UP PT, R18, R15, 0x8, RZ ;  /* 0x050000000f127989 */ /* 0x000e6200000e00ff */
[----:B0-----:R-:W-:-:S03]  /*30b0*/  LEA.HI.SX32 R99, R46, R27, 0x1b ;  /* 0x0000001b2e637211 */ /* 0x001fc600078fdaff */
[----:B------:R-:W0:Y:S01]  /*30c0*/  SHFL.UP PT, R101, R14, 0x8, RZ ;  /* 0x050000000e657989 */ /* 0x000e2200000e00ff */
[----:B------:R-:W-:Y:S02]  /*30d0*/  SHF.L.U32 R46, R27, 0x3, RZ ;  /* 0x000000031b2e7819 */ /* 0x000fe400000006ff */
[----:B------:R-:W-:Y:S01]  /*30e0*/  LEA R74, R99, R82, 0x2 ;  /* 0x00000052634a7211 */ /* 0x000fe200078e10ff */
[----:B------:R-:W-:Y:S01]  /*30f0*/  IMAD R99, R81, 0x8, R82 ;  /* 0x0000000851637824 */ /* 0x000fe200078e0252 */
[----:B------:R-:W-:Y:S04]  /*3100*/  STS [R68+0x5a0], R97 ;  /* 0x0005a06144007388 */ /* 0x000fe80000000800 */
[----:B------:R-:W-:Y:S04]  /*3110*/  STS [R66+0x620], R95 ;  /* 0x0006205f42007388 */ /* 0x000fe80000000800 */
[----:B------:R-:W-:Y:S04]  /*3120*/  STS [R64+0x6a0], R19 ;  /* 0x0006a01340007388 */ /* 0x000fe80000000800 */
[----:B------:R2:W-:Y:S01]  /*3130*/  STS [R74+0x720], R91 ;  /* 0x0007205b4a007388 */ /* 0x0005e20000000800 */
[----:B-1----:R-:W-:-:S03]  /*3140*/  @P2 FFMA.FTZ R15, R14, R18, R15 ;  /* 0x000000120e0f2223 */ /* 0x002fc6000001000f */
[----:B------:R-:W-:Y:S01]  /*3150*/  STS [R72+0x7a0], R93 ;  /* 0x0007a05d48007388 */ /* 0x000fe20000000800 */
[----:B------:R-:W-:Y:S01]  /*3160*/  NOP ;  /* 0x0000000000007918 */ /* 0x000fe20000000000 */
[----:B0-----:R-:W-:Y:S02]  /*3170*/  @P2 FMUL.FTZ R14, R14, R101 ;  /* 0x000000650e0e2220 */ /* 0x001fe40000410000 */
[----:B------:R-:W0:Y:S01]  /*3180*/  SHFL.UP PT, R18, R15, 0x10, RZ ;  /* 0x060000000f127989 */ /* 0x000e2200000e00ff */
[----:B------:R-:W-:Y:S02]  /*3190*/  ISETP.GE.AND P2, PT, R27, 0x10, PT ;  /* 0x000000101b00780c */ /* 0x000fe40003f46270 */
[----:B--2---:R-:W-:Y:S01]  /*31a0*/  LEA.HI.SX32 R91, R46, R46, 0x1b ;  /* 0x0000002e2e5b7211 */ /* 0x004fe200078fdaff */
[----:B------:R-:W1:Y:S03]  /*31b0*/  SHFL.UP PT, R19, R14, 0x10, RZ ;  /* 0x060000000e137989 */ /* 0x000e6600000e00ff */
[----:B------:R-:W-:Y:S01]  /*31c0*/  LEA R46, R91, R82, 0x2 ;  /* 0x000000525b2e7211 */ /* 0x000fe200078e10ff */
[----:B------:R-:W2:Y:S04]  /*31d0*/  @!P0 LDS.64 R16, [R99+0x860] ;  /* 0x0008600063108984 */ /* 0x000ea80000000a00 */
[----:B------:R-:W-:Y:S04]  /*31e0*/  LDS R116, [R46+0x420] ;  /* 0x000420002e747984 */ /* 0x000fe80000000800 */
[----:B------:R-:W-:Y:S04]  /*31f0*/  LDS R114, [R46+0x424] ;  /* 0x000424002e727984 */ /* 0x000fe80000000800 */
[----:B------:R-:W-:Y:S01]  /*3200*/  LDS R112, [R46+0x428] ;  /* 0x000428002e707984 */ /* 0x000fe20000000800 */
[----:B0-----:R-:W-:-:S03]  /*3210*/  @P2 FFMA.FTZ R15, R14, R18, R15 ;  /* 0x000000120e0f2223 */ /* 0x001fc6000001000f */
[----:B------:R-:W-:Y:S01]  /*3220*/  LDS R110, [R46+0x42c] ;  /* 0x00042c002e6e7984 */ /* 0x000fe20000000800 */
[----:B-1----:R-:W-:-:S03]  /*3230*/  @P2 FMUL.FTZ R14, R14, R19 ;  /* 0x000000130e0e2220 */ /* 0x002fc60000410000 */
[----:B------:R-:W-:Y:S01]  /*3240*/  LDS R108, [R46+0x430] ;  /* 0x000430002e6c7984 */ /* 0x000fe20000000800 */
[----:B------:R-:W-:-:S03]  /*3250*/  ISETP.NE.AND P2, PT, R84, RZ, PT ;  /* 0x000000ff5400720c */ /* 0x000fc60003f45270 */
[----:B------:R-:W-:Y:S04]  /*3260*/  LDS R106, [R46+0x434] ;  /* 0x000434002e6a7984 */ /* 0x000fe80000000800 */
[----:B------:R-:W-:Y:S04]  /*3270*/  LDS R104, [R46+0x438] ;  /* 0x000438002e687984 */ /* 0x000fe80000000800 */
[----:B------:R-:W-:Y:S04]  /*3280*/  LDS R102, [R46+0x43c] ;  /* 0x00043c002e667984 */ /* 0x000fe80000000800 */
[----:B------:R-:W-:Y:S01]  /*3290*/  @!P3 STS.64 [R82+0x840], R14 ;  /* 0x0008400e5200b388 */ /* 0x000fe20000000a00 */
[----:B------:R-:W-:Y:S06]  /*32a0*/  BAR.SYNC.DEFER_BLOCKING 0x0 ;  /* 0x0000000000007b1d */ /* 0x000fec0000010000 */
[----:B------:R-:W0:Y:S04]  /*32b0*/  SHFL.UP PT, R91, R14, 0x1, RZ ;  /* 0x042000000e5b7989 */ /* 0x000e2800000e00ff */
[----:B------:R-:W1:Y:S04]  /*32c0*/  SHFL.UP PT, R93, R15, 0x1, RZ ;  /* 0x042000000f5d7989 */ /* 0x000e6800000e00ff */
[----:B--2---:R-:W-:Y:S04]  /*32d0*/  @!P4 STS.64 [R82+0x850], R16 ;  /* 0x000850105200c388 */ /* 0x004fe80000000a00 */
[----:B------:R-:W2:Y:S01]  /*32e0*/  LDS.64 R18, [R82+0x840] ;  /* 0x0008400052127984 */ /* 0x000ea20000000a00 */
[----:B------:R-:W-:Y:S01]  /*32f0*/  BAR.SYNC.DEFER_BLOCKING 0x0 ;  /* 0x0000000000007b1d */ /* 0x000fe20000010000 */
[----:B0-----:R-:W-:Y:S01]  /*3300*/  @!P4 MOV R91, R16 ;  /* 0x00000010005bc202 */ /* 0x001fe20000000f00 */
[----:B-1----:R-:W-:-:S04]  /*3310*/  @!P4 IMAD.MOV.U32 R93, RZ, RZ, R17 ;  /* 0x000000ffff5dc224 */ /* 0x002fc800078e0011 */
        /* <DEDUP_REMOVED lines=19> */
.L_x_4716:
[----:B------:R-:W-:Y:S05]  /*3450*/  BSYNC B0 ;  /* 0x0000000000007941 */ /* 0x000fea0003800000 */
.L_x_4715:
        /* <DEDUP_REMOVED lines=14> */
.L_x_4714:
        /* <DEDUP_REMOVED lines=9> */
[----:B------:R0:W-:Y:S01]  /*35d0*/  STS [R46+0xc], R65 ;  /* 0x00000c412e007388 */ /* 0x0001e20000000800 */
[----:B------:R-:W-:-:S03]  /*35e0*/  IMAD R15, R15, UR12, R12 ;  /* 0x0000000c0f0f7c24 */ /* 0x000fc6000f8e020c */
[----:B------:R-:W-:Y:S04]  /*35f0*/  STS [R46+0x10], R67 ;  /* 0x000010432e007388 */ /* 0x000fe80000000800 */
[----:B------:R-:W-:Y:S01]  /*3600*/  STS [R46+0x14], R69 ;  /* 0x000014452e007388 */ /* 0x000fe20000000800 */
[----:B0-----:R-:W-:-:S03]  /*3610*/  IMAD.IADD R65, R11, 0x1, R15 ;  /* 0x000000010b417824 */ /* 0x001fc600078e020f */
        /* <DEDUP_REMOVED lines=30> */
.L_x_4719:
[----:B------:R-:W-:Y:S05]  /*3800*/  BSYNC B0 ;  /* 0x0000000000007941 */ /* 0x000fea0003800000 */
.L_x_4718:
[----:B0-----:R-:W0:Y:S01]  /*3810*/  LDC.64 R14, c[0x0][0x308] ;  /* 0x0000c200ff0e7b82 */ /* 0x001e220000000a00 */
[----:B------:R-:W-:Y:S01]  /*3820*/  MOV R12, R10 ;  /* 0x0000000a000c7202 */ /* 0x000fe20000000f00 */
[----:B------:R-:W-:Y:S01]  /*3830*/  ULDC.64 UR4, c[0x0][0x2b8] ;  /* 0x0000ae0000047ab9 */ /* 0x000fe20000000a00 */
[----:B------:R-:W-:Y:S01]  /*3840*/  MOV R13, R65 ;  /* 0x00000041000d7202 */ /* 0x000fe20000000f00 */
[----:B------:R-:W-:Y:S01]  /*3850*/  IMAD R11, R23, UR4, RZ ;  /* 0x00000004170b7c24 */ /* 0x000fe2000f8e02ff */
[-C--:B------:R-:W-:Y:S01]  /*3860*/  ISETP.GE.AND P5, PT, R43, R63.reuse, PT ;  /* 0x0000003f2b00720c */ /* 0x080fe20003fa6270 */
[C---:B------:R-:W-:Y:S01]  /*3870*/  IMAD.SHL.U32 R21, R29.reuse, 0x100, RZ ;  /* 0x000001001d157824 */ /* 0x040fe200078e00ff */
[-C--:B------:R-:W-:Y:S01]  /*3880*/  ISETP.GE.AND P6, PT, R44, R63.reuse, PT ;  /* 0x0000003f2c00720c */ /* 0x080fe20003fc6270 */
[C---:B------:R-:W-:Y:S01]  /*3890*/  IMAD.WIDE.U32 R12, R22.reuse, UR4, R12 ;  /* 0x00000004160c7c25 */ /* 0x040fe2000f8e000c */
[----:B------:R-:W-:Y:S01]  /*38a0*/  IADD3 R29, R29, 0x1, RZ ;  /* 0x000000011d1d7810 */ /* 0x000fe20007ffe0ff */
[----:B------:R-:W-:Y:S01]  /*38b0*/  ULDC UR4, c[0x0][0x224] ;  /* 0x0000890000047ab9 */ /* 0x000fe20000000800 */
[----:B------:R-:W-:Y:S01]  /*38c0*/  SHF.R.S32.HI R65, RZ, 0x1f, R21 ;  /* 0x0000001fff417819 */ /* 0x000fe20000011415 */
        /* <DEDUP_REMOVED lines=18> */
[----:B------:R-:W-:Y:S01]  /*39f0*/  IADD3 R16, P1, R2, 0x400, RZ ;  /* 0x0000040002107810 */ /* 0x000fe20007f3e0ff */
        /* <DEDUP_REMOVED lines=10> */
.L_x_4721:
        /* <DEDUP_REMOVED lines=14> */
.L_x_5294:


//--------------------- .text._Z25selective_scan_fwd_kernelI32Selective_Scan_fwd_kernel_traitsILi32ELi8ELi1ELb0ELb1ELb1ELb1EffEEv13SSMParamsBase --------------------------
	.section	.text._Z25selective_scan_fwd_kernelI32Selective_Scan_fwd_kernel_traitsILi32ELi8ELi1ELb0ELb1ELb1ELb1EffEEv13SSMParamsBase,"ax",@progbits
	.align	128
        .global         _Z25selective_scan_fwd_kernelI32Selective_Scan_fwd_kernel_traitsILi32ELi8ELi1ELb0ELb1ELb1ELb1EffEEv13SSMParamsBase
        .type           _Z25selective_scan_fwd_kernelI32Selective_Scan_fwd_kernel_traitsILi32ELi8ELi1ELb0ELb1ELb1ELb1EffEEv13SSMParamsBase,@function
        .size           _Z25selective_scan_fwd_kernelI32Selective_Scan_fwd_kernel_traitsILi32ELi8ELi1ELb0ELb1ELb1ELb1EffEEv13SSMParamsBase,(.L_x_5295 - _Z25selective_scan_fwd_kernelI32Selective_Scan_fwd_kernel_traitsILi32ELi8ELi1ELb0ELb1ELb1ELb1EffEEv13SSMParamsBase)
        .other          _Z25selective_scan_fwd_kernelI32Selective_Scan_fwd_kernel_traitsILi32ELi8ELi1ELb0ELb1ELb1ELb1EffEEv13SSMParamsBase,@"STO_CUDA_ENTRY STV_DEFAULT"
_Z25selective_scan_fwd_kernelI32Selective_Scan_fwd_kernel_traitsILi32ELi8ELi1ELb0ELb1ELb1ELb1EffEEv13SSMParamsBase:
.text._Z25selective_scan_fwd_kernelI32Selective_Scan_fwd_kernel_traitsILi32ELi8ELi1ELb0ELb1ELb1ELb1EffEEv13SSMParamsBase:
        /* <DEDUP_REMOVED lines=74> */
[----:B------:R-:W-:Y:S01]  /*04a0*/  IMAD R59, R7, R59, R0 ;  /* 0x0000003b073b7224 */ /* 0x000fe200078e0200 */
[----:B------:R-:W-:Y:S01]  /*04b0*/  MOV R37, RZ ;  /* 0x000000ff00257202 */ /* 0x000fe20000000f00 */
[----:B------:R-:W4:Y:S01]  /*04c0*/  LDC.64 R22, c[0x0][0x290] ;  /* 0x0000a400ff167b82 */ /* 0x000f220000000a00 */
[----:B------:R-:W-:-:S02]  /*04d0*/  IMAD R3, R31, UR10, RZ ;  /* 0x0000000a1f037c24 */ /* 0x000fc4000f8e02ff */
[----:B------:R-:W-:Y:S01]  /*04e0*/  IMAD.WIDE.U32 R4, R7, R56, UR4 ;  /* 0x0000000407047e25 */ /* 0x000fe2000f8e0038 */
        /* <DEDUP_REMOVED lines=33> */
[C---:B------:R-:W-:Y:S01]  /*0700*/  LEA R19, P0, R54.reuse, UR6, 0x2 ;  /* 0x0000000636137c11 */ /* 0x040fe2000f8010ff */
[----:B------:R-:W-:Y:S01]  /*0710*/  VIADD R40, R45, 0x2 ;  /* 0x000000022d287836 */ /* 0x000fe20000000000 */
[----:B------:R-:W-:Y:S01]  /*0720*/  IADD3.X R3, R9, R3, R7, P1, !PT ;  /* 0x0000000309037210 */ /* 0x000fe20000ffe407 */
[----:B------:R-:W-:Y:S01]  /*0730*/  IMAD R7, R31, UR4, RZ ;  /* 0x000000041f077c24 */ /* 0x000fe2000f8e02ff */
[C---:B------:R-:W-:Y:S01]  /*0740*/  IADD3 R43, R45.reuse, 0x5, RZ ;  /* 0x000000052d2b7810 */ /* 0x040fe20007ffe0ff */
[----:B------:R-:W-:Y:S01]  /*0750*/  VIADD R42, R45, 0x4 ;  /* 0x000000042d2a7836 */ /* 0x000fe20000000000 */
[----:B------:R-:W-:Y:S01]  /*0760*/  LEA.HI.X R54, R54, UR7, R3, 0x2, P0 ;  /* 0x0000000736367c11 */ /* 0x000fe200080f1403 */
[----:B------:R-:W-:Y:S01]  /*0770*/  IMAD R39, R30, UR5, R7 ;  /* 0x000000051e277c24 */ /* 0x000fe2000f8e0207 */
[----:B------:R-:W-:Y:S01]  /*0780*/  LOP3.LUT R47, R8, 0x20, RZ, 0xfc, !PT ;  /* 0x00000020082f7812 */ /* 0x000fe200078efcff */
[----:B------:R-:W-:Y:S01]  /*0790*/  IMAD.WIDE.U32 R6, R30, UR4, RZ ;  /* 0x000000041e067c25 */ /* 0x000fe2000f8e00ff */
[----:B------:R-:W-:Y:S01]  /*07a0*/  ULDC UR4, c[0x0][0x21c] ;  /* 0x0000870000047ab9 */ /* 0x000fe20000000800 */
[----:B------:R-:W-:-:S02]  /*07b0*/  LOP3.LUT R46, R8, 0x40, RZ, 0xfc, !PT ;  /* 0x00000040082e7812 */ /* 0x000fc400078efcff */
[C---:B------:R-:W-:Y:S01]  /*07c0*/  VIADD R44, R45.reuse, 0x6 ;  /* 0x000000062d2c7836 */ /* 0x040fe20000000000 */
[----:B------:R-:W-:Y:S01]  /*07d0*/  IADD3 R45, R45, 0x7, RZ ;  /* 0x000000072d2d7810 */ /* 0x000fe20007ffe0ff */
[----:B------:R-:W-:Y:S01]  /*07e0*/  IMAD R36, R0, UR4, RZ ;  /* 0x0000000400247c24 */ /* 0x000fe2000f8e02ff */
[C---:B------:R-:W-:Y:S01]  /*07f0*/  LOP3.LUT R48, R8.reuse, 0x60, RZ, 0xfc, !PT ;  /* 0x0000006008307812 */ /* 0x040fe200078efcff */
[----:B------:R-:W-:Y:S01]  /*0800*/  IMAD.IADD R39, R7, 0x1, R39 ;  /* 0x0000000107277824 */ /* 0x000fe200078e0227 */
[C---:B------:R-:W-:Y:S02]  /*0810*/  LOP3.LUT R49, R8.reuse, 0x80, RZ, 0xfc, !PT ;  /* 0x0000008008317812 */ /* 0x040fe400078efcff */
[C---:B------:R-:W-:Y:S02]  /*0820*/  LOP3.LUT R50, R8.reuse, 0xa0, RZ, 0xfc, !PT ;  /* 0x000000a008327812 */ /* 0x040fe400078efcff */
[C---:B------:R-:W-:Y:S02]  /*0830*/  LOP3.LUT R51, R8.reuse, 0xc0, RZ, 0xfc, !PT ;  /* 0x000000c008337812 */ /* 0x040fe400078efcff */
[----:B------:R-:W-:-:S07]  /*0840*/  LOP3.LUT R52, R8, 0xe0, RZ, 0xfc, !PT ;  /* 0x000000e008347812 */ /* 0x000fce00078efcff */
.L_x_4746:
[----:B0-----:R-:W0:Y:S01]  /*0850*/  LDC R0, c[0x0][0x218] ;  /* 0x00008600ff007b82 */ /* 0x001e220000000800 */
[----:B------:R-:W-:Y:S01]  /*0860*/  CS2R R2, SRZ ;  /* 0x0000000000027805 */ /* 0x000fe2000001ff00 */
[----:B0-----:R-:W-:Y:S02]  /*0870*/  IMAD R21, R37, -0x100, R0 ;  /* 0xffffff0025157824 */ /* 0x001fe400078e0200 */
[----:B------:R-:W-:-:S03]  /*0880*/  IMAD.MOV.U32 R0, RZ, RZ, RZ ;  /* 0x000000ffff007224 */ /* 0x000fc600078e00ff */
        /* <DEDUP_REMOVED lines=24> */
[CC--:B------:R-:W-:Y:S02]  /*0a10*/  LEA.HI.SX32 R29, R35.reuse, R35.reuse, 0x1b ;  /* 0x00000023231d7211 */ /* 0x0c0fe400078fdaff */
[----:B------:R-:W-:Y:S01]  /*0a20*/  LEA.HI.SX32 R27, R16, R35, 0x1b ;  /* 0x00000023101b7211 */ /* 0x000fe200078fdaff */
[C---:B------:R-:W-:Y:S02]  /*0a30*/  VIADD R16, R35.reuse, 0x80 ;  /* 0x0000008023107836 */ /* 0x040fe40000000000 */
[----:B------:R-:W-:-:S03]  /*0a40*/  VIADD R18, R35, 0xc0 ;  /* 0x000000c023127836 */ /* 0x000fc60000000000 */
[-C--:B------:R-:W-:Y:S01]  /*0a50*/  LEA.HI.SX32 R25, R16, R35.reuse, 0x1b ;  /* 0x0000002310197211 */ /* 0x080fe200078fdaff */
[----:B------:R-:W-:Y:S01]  /*0a60*/  VIADD R16, R35, 0xe0 ;  /* 0x000000e023107836 */ /* 0x000fe20000000000 */
[-C--:B------:R-:W-:Y:S02]  /*0a70*/  LEA.HI.SX32 R23, R18, R35.reuse, 0x1b ;  /* 0x0000002312177211 */ /* 0x080fe400078fdaff */
[----:B0-----:R-:W-:Y:S02]  /*0a80*/  LEA R20, R17, R20, 0x18 ;  /* 0x0000001411147211 */ /* 0x001fe400078ec0ff */
[----:B------:R-:W-:Y:S02]  /*0a90*/  LEA.HI.SX32 R17, R14, R35, 0x1b ;  /* 0x000000230e117211 */ /* 0x000fe400078fdaff */
[----:B------:R-:W-:Y:S01]  /*0aa0*/  IADD3 R14, R35, 0x60, RZ ;  /* 0x00000060230e7810 */ /* 0x000fe20007ffe0ff */
[----:B------:R-:W-:Y:S01]  /*0ab0*/  IMAD R29, R29, 0x4, R20 ;  /* 0x000000041d1d7824 */ /* 0x000fe200078e0214 */
[----:B------:R-:W-:-:S02]  /*0ac0*/  LEA R28, R17, R20, 0x2 ;  /* 0x00000014111c7211 */ /* 0x000fc400078e10ff */
[-C--:B------:R-:W-:Y:S02]  /*0ad0*/  LEA.HI.SX32 R17, R14, R35.reuse, 0x1b ;  /* 0x000000230e117211 */ /* 0x080fe400078fdaff */
[----:B------:R-:W-:Y:S02]  /*0ae0*/  IADD3 R14, R35, 0xa0, RZ ;  /* 0x000000a0230e7810 */ /* 0x000fe40007ffe0ff */
[-C--:B------:R-:W-:Y:S02]  /*0af0*/  LEA R26, R17, R20.reuse, 0x2 ;  /* 0x00000014111a7211 */ /* 0x080fe400078e10ff */
[----:B------:R-:W-:Y:S01]  /*0b00*/  LEA.HI.SX32 R17, R14, R35, 0x1b ;  /* 0x000000230e117211 */ /* 0x000fe200078fdaff */
[----:B------:R-:W-:Y:S01]  /*0b10*/  IMAD R27, R27, 0x4, R20 ;  /* 0x000000041b1b7824 */ /* 0x000fe200078e0214 */
[----:B------:R-:W-:-:S03]  /*0b20*/  LEA R25, R25, R20, 0x2 ;  /* 0x0000001419197211 */ /* 0x000fc600078e10ff */
[----:B------:R-:W-:Y:S01]  /*0b30*/  IMAD R24, R17, 0x4, R20 ;  /* 0x0000000411187824 */ /* 0x000fe200078e0214 */
[----:B------:R-:W-:Y:S02]  /*0b40*/  LEA R23, R23, R20, 0x2 ;  /* 0x0000001417177211 */ /* 0x000fe400078e10ff */
[-C--:B------:R-:W-:Y:S01]  /*0b50*/  ISETP.GE.AND P6, PT, R8, R21.reuse, PT ;  /* 0x000000150800720c */ /* 0x080fe20003fc6270 */
[----:B------:R-:W-:Y:S01]  /*0b60*/  IMAD.MOV.U32 R14, RZ, RZ, RZ ;  /* 0x000000ffff0e7224 */ /* 0x000fe200078e00ff */
[-C--:B------:R-:W-:Y:S02]  /*0b70*/  ISETP.GE.AND P5, PT, R47, R21.reuse, PT ;  /* 0x000000152f00720c */ /* 0x080fe40003fa6270 */
[-C--:B------:R-:W-:Y:S02]  /*0b80*/  ISETP.GE.AND P4, PT, R46, R21.reuse, PT ;  /* 0x000000152e00720c */ /* 0x080fe40003f86270 */
[-C--:B------:R-:W-:Y:S02]  /*0b90*/  ISETP.GE.AND P3, PT, R48, R21.reuse, PT ;  /* 0x000000153000720c */ /* 0x080fe40003f66270 */
[----:B------:R-:W-:-:S02]  /*0ba0*/  ISETP.GE.AND P2, PT, R49, R21, PT ;  /* 0x000000153100720c */ /* 0x000fc40003f46270 */
[-C--:B------:R-:W-:Y:S02]  /*0bb0*/  ISETP.GE.AND P1, PT, R50, R21.reuse, PT ;  /* 0x000000153200720c */ /* 0x080fe40003f26270 */
[----:B------:R-:W-:Y:S01]  /*0bc0*/  ISETP.GE.AND P0, PT, R51, R21, PT ;  /* 0x000000153300720c */ /* 0x000fe20003f06270 */
[----:B------:R-:W-:Y:S02]  /*0bd0*/  IMAD.MOV.U32 R61, RZ, RZ, RZ ;  /* 0x000000ffff3d7224 */ /* 0x000fe400078e00ff */
[----:B------:R-:W-:Y:S01]  /*0be0*/  IMAD.MOV.U32 R63, RZ, RZ, RZ ;  /* 0x000000ffff3f7224 */ /* 0x000fe200078e00ff */
        /* <DEDUP_REMOVED lines=10> */
[----:B------:R-:W-:Y:S01]  /*0c90*/  STS [R24+0x280], R13 ;  /* 0x0002800d18007388 */ /* 0x000fe20000000800 */
[----:B0-----:R-:W-:-:S03]  /*0ca0*/  IMAD.MOV.U32 R2, RZ, RZ, R19 ;  /* 0x000000ffff027224 */ /* 0x001fc600078e0013 */
        /* <DEDUP_REMOVED lines=11> */
[----:B------:R-:W-:Y:S01]  /*0d60*/  MOV R3, R54 ;  /* 0x0000003600037202 */ /* 0x000fe20000000f00 */
[----:B------:R-:W-:Y:S01]  /*0d70*/  BAR.SYNC.DEFER_BLOCKING 0x0 ;  /* 0x0000000000007b1d */ /* 0x000fe20000010000 */
[----:B-1----:R-:W-:Y:S01]  /*0d80*/  CS2R R10, SRZ ;  /* 0x00000000000a7805 */ /* 0x002fe2000001ff00 */
[----:B------:R-:W-:Y:S01]  /*0d90*/  HFMA2.MMA R16, -RZ, RZ, 0, 0 ;  /* 0x00000000ff107435 */ /* 0x000fe200000001ff */
[----:B0-----:R-:W-:-:S03]  /*0da0*/  CS2R R12, SRZ ;  /* 0x00000000000c7805 */ /* 0x001fc6000001ff00 */
        /* <DEDUP_REMOVED lines=77> */
.L_x_4723:
[----:B------:R-:W-:Y:S05]  /*1280*/  BSYNC B0 ;  /* 0x0000000000007941 */ /* 0x000fea0003800000 */
.L_x_4722:
        /* <DEDUP_REMOVED lines=41> */
.L_x_4725:
[----:B------:R-:W-:Y:S05]  /*1520*/  BSYNC B0 ;  /* 0x0000000000007941 */ /* 0x000fea0003800000 */
.L_x_4724:
        /* <DEDUP_REMOVED lines=33> */
.L_x_4727:
[----:B------:R-:W-:Y:S05]  /*1740*/  BSYNC B0 ;  /* 0x0000000000007941 */ /* 0x000fea0003800000 */
.L_x_4726:
        /* <DEDUP_REMOVED lines=33> */
.L_x_4729:
[----:B------:R-:W-:Y:S05]  /*1960*/  BSYNC B0 ;  /* 0x0000000000007941 */ /* 0x000fea0003800000 */
.L_x_4728:
        /* <DEDUP_REMOVED lines=33> */
.L_x_4731:
[----:B------:R-:W-:Y:S05]  /*1b80*/  BSYNC B0 ;  /* 0x0000000000007941 */ /* 0x000fea0003800000 */
.L_x_4730:
        /* <DEDUP_REMOVED lines=33> */
.L_x_4733:
[----:B------:R-:W-:Y:S05]  /*1da0*/  BSYNC B0 ;  /* 0x0000000000007941 */ /* 0x000fea0003800000 */
.L_x_4732:
        /* <DEDUP_REMOVED lines=33> */
.L_x_4735:
[----:B------:R-:W-:Y:S05]  /*1fc0*/  BSYNC B0 ;  /* 0x0000000000007941 */ /* 0x000fea0003800000 */
.L_x_4734:
        /* <DEDUP_REMOVED lines=33> */
.L_x_4737:
[----:B------:R-:W-:Y:S05]  /*21e0*/  BSYNC B0 ;  /* 0x0000000000007941 */ /* 0x000fea0003800000 */
.L_x_4736:
        /* <DEDUP_REMOVED lines=14> */
[----:B------:R-:W-:Y:S01]  /*22d0*/  HFMA2.MMA R83, -RZ, RZ, 0, 0 ;  /* 0x00000000ff537435 */ /* 0x000fe200000001ff */
        /* <DEDUP_REMOVED lines=16> */
[----:B------:R-:W3:Y:S02]  /*23e0*/  LDC.64 R12, c[0x0][0x310] ;  /* 0x0000c400ff0c7b82 */ /* 0x000ee40000000a00 */
.L_x_4741:
[----:B------:R-:W-:Y:S01]  /*23f0*/  SHF.R.S32.HI R20, RZ, 0x1f, R83 ;  /* 0x0000001fff147819 */ /* 0x000fe20000011453 */
[----:B0-----:R-:W-:Y:S01]  /*2400*/  IMAD.WIDE.U32 R14, R83, UR6, R8 ;  /* 0x00000006530e7c25 */ /* 0x001fe2000f8e0008 */
[-C--:B------:R-:W-:Y:S02]  /*2410*/  ISETP.GE.AND P6, PT, R47, R85.reuse, PT ;  /* 0x000000552f00720c */ /* 0x080fe40003fc6270 */
[----:B------:R-:W-:Y:S02]  /*2420*/  CS2R R88, SRZ ;  /* 0x0000000000587805 */ /* 0x000fe4000001ff00 */
        /* <DEDUP_REMOVED lines=13> */
[----:B------:R-:W5:Y:S01]  /*2500*/  @!P2 LDG.E R88, desc[UR12][R16.64+0x100] ;  /* 0x0001000c1058a981 */ /* 0x000f62000c1e1900 */
[----:B------:R-:W-:Y:S02]  /*2510*/  ISETP.GE.AND P2, PT, R52, R85, PT ;  /* 0x000000553400720c */ /* 0x000fe40003f46270 */
[----:B------:R-:W-:Y:S02]  /*2520*/  CS2R R90, SRZ ;  /* 0x00000000005a7805 */ /* 0x000fe4000001ff00 */
[----:B------:R-:W-:Y:S01]  /*2530*/  CS2R R92, SRZ ;  /* 0x00000000005c7805 */ /* 0x000fe2000001ff00 */
[----:B------:R-:W3:Y:S04]  /*2540*/  @!P1 LDG.E R86, desc[UR12][R16.64] ;  /* 0x0000000c10569981 */ /* 0x000ee8000c1e1900 */
[----:B------:R-:W5:Y:S04]  /*2550*/  @!P3 LDG.E R87, desc[UR12][R16.64+0x180] ;  /* 0x0001800c1057b981 */ /* 0x000f68000c1e1900 */
[----:B------:R-:W5:Y:S04]  /*2560*/  @!P4 LDG.E R90, desc[UR12][R16.64+0x200] ;  /* 0x0002000c105ac981 */ /* 0x000f68000c1e1900 */
[----:B------:R-:W5:Y:S04]  /*2570*/  @!P5 LDG.E R89, desc[UR12][R16.64+0x280] ;  /* 0x0002800c1059d981 */ /* 0x000f68000c1e1900 */
[----:B------:R-:W5:Y:S04]  /*2580*/  @!P6 LDG.E R92, desc[UR12][R16.64+0x300] ;  /* 0x0003000c105ce981 */ /* 0x000f68000c1e1900 */
[----:B------:R0:W5:Y:S01]  /*2590*/  @!P2 LDG.E R91, desc[UR12][R16.64+0x380] ;  /* 0x0003800c105ba981 */ /* 0x000162000c1e1900 */
[----:B------:R-:W-:Y:S01]  /*25a0*/  MOV R14, R6 ;  /* 0x00000006000e7202 */ /* 0x000fe20000000f00 */
[----:B------:R-:W-:Y:S01]  /*25b0*/  IMAD R18, R20, UR4, RZ ;  /* 0x0000000414127c24 */ /* 0x000fe2000f8e02ff */
[----:B------:R-:W-:-:S03]  /*25c0*/  MOV R15, R39 ;  /* 0x00000027000f7202 */ /* 0x000fc60000000f00 */
[C---:B------:R-:W-:Y:S02]  /*25d0*/  IMAD R19, R83.reuse, UR5, R18 ;  /* 0x0000000553137c24 */ /* 0x040fe4000f8e0212 */
[----:B------:R-:W-:-:S04]  /*25e0*/  IMAD.WIDE.U32 R14, R83, UR4, R14 ;  /* 0x00000004530e7c25 */ /* 0x000fc8000f8e000e */
[----:B------:R-:W-:Y:S01]  /*25f0*/  IMAD.IADD R15, R15, 0x1, R19 ;  /* 0x000000010f0f7824 */ /* 0x000fe200078e0213 */
[----:B--2---:R-:W-:-:S04]  /*2600*/  LEA R18, P2, R14, R10, 0x2 ;  /* 0x0000000a0e127211 */ /* 0x004fc800078410ff */
[----:B------:R-:W-:-:S05]  /*2610*/  LEA.HI.X R19, R14, R11, R15, 0x2, P2 ;  /* 0x0000000b0e137211 */ /* 0x000fca00010f140f */
[----:B------:R2:W5:Y:S01]  /*2620*/  LDG.E R95, desc[UR12][R18.64] ;  /* 0x0000000c125f7981 */ /* 0x000562000c1e1900 */
[----:B------:R-:W-:Y:S01]  /*2630*/  IMAD R14, R20, UR8, RZ ;  /* 0x00000008140e7c24 */ /* 0x000fe2000f8e02ff */
[----:B------:R-:W-:Y:S01]  /*2640*/  MOV R96, RZ ;  /* 0x000000ff00607202 */ /* 0x000fe20000000f00 */
[----:B------:R-:W-:Y:S01]  /*2650*/  IMAD.WIDE.U32 R20, R83, UR8, R8 ;  /* 0x0000000853147c25 */ /* 0x000fe2000f8e0008 */
[----:B0-----:R-:W-:-:S03]  /*2660*/  CS2R R16, SRZ ;  /* 0x0000000000107805 */ /* 0x001fc6000001ff00 */
[----:B------:R-:W-:Y:S01]  /*2670*/  IMAD R15, R83, UR9, R14 ;  /* 0x00000009530f7c24 */ /* 0x000fe2000f8e020e */
[----:B------:R-:W-:-:S04]  /*2680*/  LEA R14, P2, R20, R55, 0x2 ;  /* 0x00000037140e7211 */ /* 0x000fc800078410ff */
[----:B------:R-:W-:Y:S01]  /*2690*/  IADD3 R15, R21, R15, RZ ;  /* 0x0000000f150f7210 */ /* 0x000fe20007ffe0ff */
[----:B-1----:R-:W-:-:S03]  /*26a0*/  IMAD R21, R37, -0x100, R72 ;  /* 0xffffff0025157824 */ /* 0x002fc600078e0248 */
[----:B------:R-:W-:Y:S02]  /*26b0*/  LEA.HI.X R15, R20, R59, R15, 0x2, P2 ;  /* 0x0000003b140f7211 */ /* 0x000fe400010f140f */
[-C--:B------:R-:W-:Y:S02]  /*26c0*/  ISETP.GE.AND P2, PT, R8, R21.reuse, PT ;  /* 0x000000150800720c */ /* 0x080fe40003f46270 */
[-C--:B------:R-:W-:Y:S02]  /*26d0*/  ISETP.GE.AND P3, PT, R47, R21.reuse, PT ;  /* 0x000000152f00720c */ /* 0x080fe40003f66270 */
[-C--:B------:R-:W-:Y:S02]  /*26e0*/  ISETP.GE.AND P4, PT, R46, R21.reuse, PT ;  /* 0x000000152e00720c */ /* 0x080fe40003f86270 */
[----:B--2---:R-:W-:Y:S02]  /*26f0*/  CS2R R18, SRZ ;  /* 0x0000000000127805 */ /* 0x004fe4000001ff00 */
[----:B------:R-:W-:-:S02]  /*2700*/  ISETP.GE.AND P5, PT, R51, R21, PT ;  /* 0x000000153300720c */ /* 0x000fc40003fa6270 */
[----:B------:R-:W-:Y:S01]  /*2710*/  ISETP.GE.AND P6, PT, R52, R21, PT ;  /* 0x000000153400720c */ /* 0x000fe20003fc6270 */
[----:B---3--:R-:W-:Y:S04]  /*2720*/  STS [R29], R86 ;  /* 0x000000561d007388 */ /* 0x008fe80000000800 */
[----:B----4-:R-:W-:Y:S04]  /*2730*/  STS [R28+0x80], R77 ;  /* 0x0000804d1c007388 */ /* 0x010fe80000000800 */
[----:B-----5:R-:W-:Y:S04]  /*2740*/  STS [R27+0x100], R88 ;  /* 0x000100581b007388 */ /* 0x020fe80000000800 */
[----:B------:R-:W-:Y:S04]  /*2750*/  STS [R26+0x180], R87 ;  /* 0x000180571a007388 */ /* 0x000fe80000000800 */
[----:B------:R-:W-:Y:S04]  /*2760*/  STS [R25+0x200], R90 ;  /* 0x0002005a19007388 */ /* 0x000fe80000000800 */
[----:B------:R-:W-:Y:S04]  /*2770*/  STS [R24+0x280], R89 ;  /* 0x0002805918007388 */ /* 0x000fe80000000800 */
[----:B------:R0:W-:Y:S04]  /*2780*/  STS [R23+0x300], R92 ;  /* 0x0003005c17007388 */ /* 0x0001e80000000800 */
[----:B------:R1:W-:Y:S01]  /*2790*/  STS [R22+0x380], R91 ;  /* 0x0003805b16007388 */ /* 0x0003e20000000800 */
[----:B------:R-:W-:-:S03]  /*27a0*/  NOP ;  /* 0x0000000000007918 */ /* 0x000fc60000000000 */
[----:B------:R-:W2:Y:S01]  /*27b0*/  @!P2 LDG.E R96, desc[UR12][R14.64] ;  /* 0x0000000c0e60a981 */ /* 0x000ea2000c1e1900 */
[----:B------:R-:W-:-:S03]  /*27c0*/  ISETP.GE.AND P2, PT, R48, R21, PT ;  /* 0x000000153000720c */ /* 0x000fc60003f46270 */
[----:B------:R-:W3:Y:S01]  /*27d0*/  @!P3 LDG.E R17, desc[UR12][R14.64+0x80] ;  /* 0x0000800c0e11b981 */ /* 0x000ee2000c1e1900 */
[----:B------:R-:W-:-:S03]  /*27e0*/  ISETP.GE.AND P3, PT, R49, R21, PT ;  /* 0x000000153100720c */ /* 0x000fc60003f66270 */
[----:B------:R-:W4:Y:S01]  /*27f0*/  @!P4 LDG.E R16, desc[UR12][R14.64+0x100] ;  /* 0x0001000c0e10c981 */ /* 0x000f22000c1e1900 */
[----:B------:R-:W-:Y:S01]  /*2800*/  ISETP.GE.AND P4, PT, R50, R21, PT ;  /* 0x000000153200720c */ /* 0x000fe20003f86270 */
[----:B0-----:R-:W-:Y:S01]  /*2810*/  IMAD.MOV.U32 R92, RZ, RZ, RZ ;  /* 0x000000ffff5c7224 */ /* 0x001fe200078e00ff */
[----:B-1----:R-:W-:Y:S01]  /*2820*/  MOV R91, RZ ;  /* 0x000000ff005b7202 */ /* 0x002fe20000000f00 */
[----:B------:R-:W5:Y:S04]  /*2830*/  @!P5 LDG.E R18, desc[UR12][R14.64+0x300] ;  /* 0x0003000c0e12d981 */ /* 0x000f68000c1e1900 */
[----:B------:R-:W5:Y:S04]  /*2840*/  @!P2 LDG.E R93, desc[UR12][R14.64+0x180] ;  /* 0x0001800c0e5da981 */ /* 0x000f68000c1e1900 */
[----:B------:R-:W5:Y:S04]  /*2850*/  @!P3 LDG.E R92, desc[UR12][R14.64+0x200] ;  /* 0x0002000c0e5cb981 */ /* 0x000f68000c1e1900 */
[----:B------:R-:W5:Y:S04]  /*2860*/  @!P4 LDG.E R19, desc[UR12][R14.64+0x280] ;  /* 0x0002800c0e13c981 */ /* 0x000f68000c1e1900 */
[----:B------:R0:W5:Y:S04]  /*2870*/  @!P6 LDG.E R91, desc[UR12][R14.64+0x380] ;  /* 0x0003800c0e5be981 */ /* 0x000168000c1e1900 */
[----:B------:R-:W1:Y:S04]  /*2880*/  LDS R20, [R0] ;  /* 0x0000000000147984 */ /* 0x000e680000000800 */
[----:B------:R-:W1:Y:S04]  /*2890*/  LDS R23, [R0+0x4] ;  /* 0x0000040000177984 */ /* 0x000e680000000800 */
[----:B------:R-:W1:Y:S01]  /*28a0*/  LDS R25, [R0+0x8] ;  /* 0x0000080000197984 */ /* 0x000e620000000800 */
[----:B------:R-:W1:Y:S03]  /*28b0*/  S2R R77, SR_TID.X ;  /* 0x00000000004d7919 */ /* 0x000e660000002100 */
[----:B------:R-:W1:Y:S04]  /*28c0*/  LDS R22, [R0+0xc] ;  /* 0x00000c0000167984 */ /* 0x000e680000000800 */
[----:B0-----:R-:W0:Y:S01]  /*28d0*/  LDS R15, [R0+0x10] ;  /* 0x00001000000f7984 */ /* 0x001e220000000800 */
[----:B------:R-:W-:-:S03]  /*28e0*/  FMUL.FTZ R95, R95, 1.4426950216293334961 ;  /* 0x3fb8aa3b5f5f7820 */ /* 0x000fc60000410000 */
[----:B------:R-:W0:Y:S01]  /*28f0*/  LDS R27, [R0+0x14] ;  /* 0x00001400001b7984 */ /* 0x000e220000000800 */
[----:B------:R-:W-:-:S03]  /*2900*/  FMUL.FTZ R26, R95, R56 ;  /* 0x000000385f1a7220 */ /* 0x000fc60000410000 */
[----:B------:R-:W0:Y:S01]  /*2910*/  LDS R29, [R0+0x18] ;  /* 0x00001800001d7984 */ /* 0x000e220000000800 */
[C---:B------:R-:W-:Y:S01]  /*2920*/  FMUL.FTZ R24, R95.reuse, R54 ;  /* 0x000000365f187220 */ /* 0x040fe20000410000 */
[C---:B------:R-:W-:Y:S02]  /*2930*/  FMUL.FTZ R14, R95.reuse, R58 ;  /* 0x0000003a5f0e7220 */ /* 0x040fe40000410000 */
[----:B------:R0:W0:Y:S01]  /*2940*/  LDS R105, [R0+0x1c] ;  /* 0x00001c0000697984 */ /* 0x0000220000000800 */
[----:B------:R-:W0:Y:S01]  /*2950*/  MUFU.EX2 R26, R26 ;  /* 0x0000001a001a7308 */ /* 0x000e220000000800 */
[C---:B------:R-:W-:Y:S01]  /*2960*/  FMUL.FTZ R28, R95.reuse, R60 ;  /* 0x0000003c5f1c7220 */ /* 0x040fe20000410000 */
[C---:B------:R-:W-:Y:S01]  /*2970*/  FMUL.FTZ R86, R95.reuse, R62 ;  /* 0x0000003e5f567220 */ /* 0x040fe20000410000 */
[----:B------:R-:W-:-:S05]  /*2980*/  FMUL.FTZ R89, R95, R64 ;  /* 0x000000405f597220 */ /* 0x000fca0000410000 */
[----:B------:R-:W0:Y:S01]  /*2990*/  MUFU.EX2 R24, R24 ;  /* 0x0000001800187308 */ /* 0x000e220000000800 */
[----:B-1----:R-:W-:-:S07]  /*29a0*/  SHF.L.U32 R88, R77, 0x3, RZ ;  /* 0x000000034d587819 */ /* 0x002fce00000006ff */
[----:B------:R-:W1:Y:S01]  /*29b0*/  MUFU.EX2 R14, R14 ;  /* 0x0000000e000e7308 */ /* 0x000e620000000800 */
[----:B------:R-:W-:Y:S01]  /*29c0*/  FMUL.FTZ R20, R79, R20 ;  /* 0x000000144f147220 */ /* 0x000fe20000410000 */
[----:B------:R-:W-:Y:S01]  /*29d0*/  FMUL.FTZ R23, R80, R23 ;  /* 0x0000001750177220 */ /* 0x000fe20000410000 */
[----:B------:R-:W-:-:S05]  /*29e0*/  ISETP.GE.U32.AND P3, PT, R88, R21, PT ;  /* 0x000000155800720c */ /* 0x000fca0003f66070 */
[----:B------:R-:W1:Y:S01]  /*29f0*/  MUFU.EX2 R28, R28 ;  /* 0x0000001c001c7308 */ /* 0x000e620000000800 */
[----:B------:R-:W-:Y:S01]  /*2a00*/  ISETP.GE.U32.AND P6, PT, R38, R21, PT ;  /* 0x000000152600720c */ /* 0x000fe20003fc6070 */
[----:B------:R-:W-:-:S06]  /*2a10*/  FMUL.FTZ R98, R95, R66 ;  /* 0x000000425f627220 */ /* 0x000fcc0000410000 */
[----:B------:R-:W1:Y:S01]  /*2a20*/  MUFU.EX2 R86, R86 ;  /* 0x0000005600567308 */ /* 0x000e620000000800 */
[----:B------:R-:W-:Y:S01]  /*2a30*/  FMUL.FTZ R25, R78, R25 ;  /* 0x000000194e197220 */ /* 0x000fe20000410000 */
[----:B------:R-:W-:-:S06]  /*2a40*/  ISETP.GE.U32.AND P5, PT, R40, R21, PT ;  /* 0x000000152800720c */ /* 0x000fcc0003fa6070 */
[----:B------:R0:W1:Y:S01]  /*2a50*/  MUFU.EX2 R100, R89 ;  /* 0x0000005900647308 */ /* 0x0000620000000800 */
[----:B------:R-:W-:Y:S01]  /*2a60*/  FSEL R87, R20, RZ, !P3 ;  /* 0x000000ff14577208 */ /* 0x000fe20005800000 */
[----:B------:R-:W-:Y:S01]  /*2a70*/  FMUL.FTZ R20, R95, R68 ;  /* 0x000000445f147220 */ /* 0x000fe20000410000 */
[----:B------:R-:W-:Y:S01]  /*2a80*/  FSEL R90, R23, RZ, !P6 ;  /* 0x000000ff175a7208 */ /* 0x000fe20007000000 */
[----:B------:R-:W-:Y:S01]  /*2a90*/  FMUL.FTZ R22, R81, R22 ;  /* 0x0000001651167220 */ /* 0x000fe20000410000 */
[----:B------:R-:W-:Y:S02]  /*2aa0*/  ISETP.GE.U32.AND P2, PT, R41, R21, PT ;  /* 0x000000152900720c */ /* 0x000fe40003f46070 */
[----:B0-----:R-:W-:Y:S01]  /*2ab0*/  FSEL R89, R26, 1, !P6 ;  /* 0x3f8000001a597808 */ /* 0x001fe20007000000 */
[----:B------:R0:W0:Y:S01]  /*2ac0*/  MUFU.EX2 R0, R98 ;  /* 0x0000006200007308 */ /* 0x0000220000000800 */
[----:B------:R-:W-:Y:S02]  /*2ad0*/  FSEL R88, R24, 1, !P3 ;  /* 0x3f80000018587808 */ /* 0x000fe40005800000 */
[----:B------:R-:W-:-:S02]  /*2ae0*/  FSEL R94, R25, RZ, !P5 ;  /* 0x000000ff195e7208 */ /* 0x000fc40006800000 */
[----:B-1----:R-:W-:Y:S01]  /*2af0*/  FSEL R97, R14, 1, !P5 ;  /* 0x3f8000000e617808 */ /* 0x002fe20006800000 */
[----:B------:R-:W-:Y:S01]  /*2b00*/  FFMA.FTZ R14, R87, R89, R90 ;  /* 0x00000059570e7223 */ /* 0x000fe2000001005a */
[-C--:B------:R-:W-:Y:S01]  /*2b10*/  ISETP.GE.U32.AND P4, PT, R42, R21.reuse, PT ;  /* 0x000000152a00720c */ /* 0x080fe20003f86070 */
[----:B------:R-:W1:Y:S01]  /*2b20*/  MUFU.EX2 R20, R20 ;  /* 0x0000001400147308 */ /* 0x000e620000000800 */
[----:B------:R-:W-:Y:S01]  /*2b30*/  ISETP.GE.U32.AND P3, PT, R43, R21, PT ;  /* 0x000000152b00720c */ /* 0x000fe20003f66070 */
[----:B------:R-:W-:Y:S01]  /*2b40*/  FMUL.FTZ R15, R76, R15 ;  /* 0x0000000f4c0f7220 */ /* 0x000fe20000410000 */
[----:B0-----:R-:W-:Y:S01]  /*2b50*/  FSEL R98, R22, RZ, !P2 ;  /* 0x000000ff16627208 */ /* 0x001fe20005000000 */
[----:B------:R-:W-:Y:S01]  /*2b60*/  FMUL.FTZ R22, R88, R89 ;  /* 0x0000005958167220 */ /* 0x000fe20000410000 */
[----:B------:R-:W-:Y:S01]  /*2b70*/  FSEL R101, R28, 1, !P2 ;  /* 0x3f8000001c657808 */ /* 0x000fe20005000000 */
[C---:B------:R-:W-:Y:S01]  /*2b80*/  FFMA.FTZ R14, R97.reuse, R14, R94 ;  /* 0x0000000e610e7223 */ /* 0x040fe2000001005e */
[----:B------:R-:W-:Y:S01]  /*2b90*/  FSEL R99, R86, 1, !P4 ;  /* 0x3f80000056637808 */ /* 0x000fe20006000000 */
[----:B------:R-:W-:Y:S01]  /*2ba0*/  FMUL.FTZ R27, R82, R27 ;  /* 0x0000001b521b7220 */ /* 0x000fe20000410000 */
[----:B------:R-:W-:Y:S01]  /*2bb0*/  FSEL R86, R100, 1, !P3 ;  /* 0x3f80000064567808 */ /* 0x000fe20005800000 */
[----:B------:R-:W-:Y:S01]  /*2bc0*/  FMUL.FTZ R22, R97, R22 ;  /* 0x0000001661167220 */ /* 0x000fe20000410000 */
[----:B------:R-:W-:Y:S01]  /*2bd0*/  FSEL R100, R15, RZ, !P4 ;  /* 0x000000ff0f647208 */ /* 0x000fe20006000000 */
[C---:B------:R-:W-:Y:S01]  /*2be0*/  FFMA.FTZ R14, R101.reuse, R14, R98 ;  /* 0x0000000e650e7223 */ /* 0x040fe20000010062 */
[----:B------:R-:W-:Y:S01]  /*2bf0*/  FMUL.FTZ R29, R74, R29 ;  /* 0x0000001d4a1d7220 */ /* 0x000fe20000410000 */
[----:B------:R-:W-:Y:S01]  /*2c00*/  ISETP.GE.U32.AND P6, PT, R44, R21, PT ;  /* 0x000000152c00720c */ /* 0x000fe20003fc6070 */
[----:B------:R-:W-:Y:S01]  /*2c10*/  FMUL.FTZ R22, R101, R22 ;  /* 0x0000001665167220 */ /* 0x000fe20000410000 */
[----:B------:R-:W-:Y:S01]  /*2c20*/  FSEL R103, R27, RZ, !P3 ;  /* 0x000000ff1b677208 */ /* 0x000fe20005800000 */
[----:B------:R-:W-:Y:S01]  /*2c30*/  FFMA.FTZ R14, R99, R14, R100 ;  /* 0x0000000e630e7223 */ /* 0x000fe20000010064 */
[----:B------:R-:W-:Y:S01]  /*2c40*/  FMUL.FTZ R105, R84, R105 ;  /* 0x0000006954697220 */ /* 0x000fe20000410000 */
[----:B------:R-:W-:Y:S01]  /*2c50*/  ISETP.GE.U32.AND P5, PT, R45, R21, PT ;  /* 0x000000152d00720c */ /* 0x000fe20003fa6070 */
[----:B------:R-:W-:Y:S01]  /*2c60*/  FMUL.FTZ R15, R99, R22 ;  /* 0x00000016630f7220 */ /* 0x000fe20000410000 */
[----:B------:R-:W-:Y:S01]  /*2c70*/  FSEL R95, R0, 1, !P6 ;  /* 0x3f800000005f7808 */ /* 0x000fe20007000000 */
[C---:B------:R-:W-:Y:S01]  /*2c80*/  FFMA.FTZ R14, R86.reuse, R14, R103 ;  /* 0x0000000e560e7223 */ /* 0x040fe20000010067 */
[----:B------:R-:W-:Y:S01]  /*2c90*/  FSEL R102, R29, RZ, !P6 ;  /* 0x000000ff1d667208 */ /* 0x000fe20007000000 */
[----:B------:R-:W-:Y:S01]  /*2ca0*/  FMUL.FTZ R0, R86, R15 ;  /* 0x0000000f56007220 */ /* 0x000fe20000410000 */
[----:B-1----:R-:W-:-:S02]  /*2cb0*/  FSEL R104, R20, 1, !P5 ;  /* 0x3f80000014687808 */ /* 0x002fc40006800000 */
        /* <DEDUP_REMOVED lines=13> */
[----:B------:R-:W1:-:S12]  /*2d90*/  S2R R25, SR_CgaCtaId ;  /* 0x0000000000197919 */ /* 0x000e580000008800 */
[C---:B0-----:R-:W-:Y:S01]  /*2da0*/  @P2 FFMA.FTZ R15, R14.reuse, R0, R15 ;  /* 0x000000000e0f2223 */ /* 0x041fe2000001000f */
[----:B-1----:R-:W-:-:S04]  /*2db0*/  @P2 FMUL.FTZ R14, R14, R23 ;  /* 0x000000170e0e2220 */ /* 0x002fc80000410000 */
[----:B------:R-:W0:Y:S04]  /*2dc0*/  SHFL.UP PT, R0, R15, 0x4, RZ ;  /* 0x048000000f007989 */ /* 0x000e2800000e00ff */
[----:B------:R-:W1:Y:S01]  /*2dd0*/  SHFL.UP PT, R23, R14, 0x4, RZ ;  /* 0x048000000e177989 */ /* 0x000e6200000e00ff */
[C---:B------:R-:W-:Y:S01]  /*2de0*/  ISETP.GE.AND P2, PT, R35.reuse, 0x4, PT ;  /* 0x000000042300780c */ /* 0x040fe20003f46270 */
[----:B------:R-:W-:Y:S01]  /*2df0*/  VIADD R24, R35, 0x20 ;  /* 0x0000002023187836 */ /* 0x000fe20000000000 */
[----:B------:R-:W-:-:S11]  /*2e00*/  MOV R20, 0x400 ;  /* 0x0000040000147802 */ /* 0x000fd60000000f00 */
[C---:B0-----:R-:W-:Y:S01]  /*2e10*/  @P2 FFMA.FTZ R15, R14.reuse, R0, R15 ;  /* 0x000000000e0f2223 */ /* 0x041fe2000001000f */
[----:B------:R-:W-:Y:S01]  /*2e20*/  IADD3 R0, R35, 0xa0, RZ ;  /* 0x000000a023007810 */ /* 0x000fe20007ffe0ff */
[----:B-1----:R-:W-:-:S03]  /*2e30*/  @P2 FMUL.FTZ R14, R14, R23 ;  /* 0x000000170e0e2220 */ /* 0x002fc60000410000 */
[-C--:B------:R-:W-:Y:S02]  /*2e40*/  LEA.HI.SX32 R109, R0, R35.reuse, 0x1b ;  /* 0x00000023006d7211 */ /* 0x080fe400078fdaff */
[----:B------:R-:W0:Y:S04]  /*2e50*/  SHFL.UP PT, R0, R15, 0x8, RZ ;  /* 0x050000000f007989 */ /* 0x000e2800000e00ff */
[----:B------:R-:W1:Y:S01]  /*2e60*/  SHFL.UP PT, R107, R14, 0x8, RZ ;  /* 0x050000000e6b7989 */ /* 0x000e6200000e00ff */
[C---:B------:R-:W-:Y:S02]  /*2e70*/  IADD3 R22, R35.reuse, 0x40, RZ ;  /* 0x0000004023167810 */ /* 0x040fe40007ffe0ff */
[----:B------:R-:W-:Y:S02]  /*2e80*/  ISETP.GE.AND P2, PT, R35, 0x8, PT ;  /* 0x000000082300780c */ /* 0x000fe40003f46270 */
[----:B------:R-:W-:Y:S01]  /*2e90*/  LEA R20, R25, R20, 0x18 ;  /* 0x0000001419147211 */ /* 0x000fe200078ec0ff */
[----:B------:R-:W-:Y:S01]  /*2ea0*/  VIADD R26, R35, 0x80 ;  /* 0x00000080231a7836 */ /* 0x000fe20000000000 */
[----:B------:R-:W-:-:S02]  /*2eb0*/  LEA.HI.SX32 R25, R24, R35, 0x1b ;  /* 0x0000002318197211 */ /* 0x000fc400078fdaff */
[-C--:B------:R-:W-:Y:S02]  /*2ec0*/  LEA.HI.SX32 R27, R22, R35.reuse, 0x1b ;  /* 0x00000023161b7211 */ /* 0x080fe400078fdaff */
[C---:B------:R-:W-:Y:S02]  /*2ed0*/  IADD3 R22, R35.reuse, 0x60, RZ ;  /* 0x0000006023167810 */ /* 0x040fe40007ffe0ff */
[-C--:B------:R-:W-:Y:S01]  /*2ee0*/  LEA.HI.SX32 R29, R35, R35.reuse, 0x1b ;  /* 0x00000023231d7211 */ /* 0x080fe200078fdaff */
[----:B------:R-:W-:Y:S01]  /*2ef0*/  IMAD R28, R25, 0x4, R20 ;  /* 0x00000004191c7824 */ /* 0x000fe200078e0214 */
[----:B------:R-:W-:Y:S02]  /*2f00*/  LEA.HI.SX32 R23, R22, R35, 0x1b ;  /* 0x0000002316177211 */ /* 0x000fe400078fdaff */
[----:B------:R-:W-:Y:S02]  /*2f10*/  LEA R29, R29, R20, 0x2 ;  /* 0x000000141d1d7211 */ /* 0x000fe400078e10ff */
[----:B------:R-:W-:-:S02]  /*2f20*/  IADD3 R24, R35, 0xc0, RZ ;  /* 0x000000c023187810 */ /* 0x000fc40007ffe0ff */
[-C--:B------:R-:W-:Y:S02]  /*2f30*/  LEA.HI.SX32 R25, R26, R35.reuse, 0x1b ;  /* 0x000000231a197211 */ /* 0x080fe400078fdaff */
[-C--:B------:R-:W-:Y:S02]  /*2f40*/  LEA R27, R27, R20.reuse, 0x2 ;  /* 0x000000141b1b7211 */ /* 0x080fe400078e10ff */
[----:B------:R-:W-:Y:S01]  /*2f50*/  LEA R26, R23, R20, 0x2 ;  /* 0x00000014171a7211 */ /* 0x000fe200078e10ff */
[----:B0-----:R-:W-:Y:S01]  /*2f60*/  @P2 FFMA.FTZ R15, R14, R0, R15 ;  /* 0x000000000e0f2223 */ /* 0x001fe2000001000f */
[----:B------:R-:W-:Y:S01]  /*2f70*/  LEA.HI.SX32 R23, R24, R35, 0x1b ;  /* 0x0000002318177211 */ /* 0x000fe200078fdaff */
[----:B------:R-:W-:Y:S01]  /*2f80*/  IMAD R24, R109, 0x4, R20 ;  /* 0x000000046d187824 */ /* 0x000fe200078e0214 */
[-C--:B------:R-:W-:Y:S01]  /*2f90*/  LEA R25, R25, R20.reuse, 0x2 ;  /* 0x0000001419197211 */ /* 0x080fe200078e10ff */
[----:B-1----:R-:W-:Y:S01]  /*2fa0*/  @P2 FMUL.FTZ R14, R14, R107 ;  /* 0x0000006b0e0e2220 */ /* 0x002fe20000410000 */
[----:B------:R-:W-:Y:S01]  /*2fb0*/  VIADD R22, R35, 0xe0 ;  /* 0x000000e023167836 */ /* 0x000fe20000000000 */
[----:B------:R-:W-:Y:S01]  /*2fc0*/  LEA R23, R23, R20, 0x2 ;  /* 0x0000001417177211 */ /* 0x000fe200078e10ff */
[----:B--2---:R-:W-:Y:S04]  /*2fd0*/  STS [R29+0x420], R96 ;  /* 0x000420601d007388 */ /* 0x004fe80000000800 */
[----:B---3--:R0:W-:Y:S04]  /*2fe0*/  STS [R28+0x4a0], R17 ;  /* 0x0004a0111c007388 */ /* 0x0081e80000000800 */
[----:B----4-:R1:W-:Y:S04]  /*2ff0*/  STS [R27+0x520], R16 ;  /* 0x000520101b007388 */ /* 0x0103e80000000800 */
[----:B-----5:R-:W-:Y:S04]  /*3000*/  STS [R26+0x5a0], R93 ;  /* 0x0005a05d1a007388 */ /* 0x020fe80000000800 */
[----:B------:R-:W-:Y:S04]  /*3010*/  STS [R25+0x620], R92 ;  /* 0x0006205c19007388 */ /* 0x000fe80000000800 */
[----:B------:R-:W-:Y:S04]  /*3020*/  STS [R24+0x6a0], R19 ;  /* 0x0006a01318007388 */ /* 0x000fe80000000800 */
[----:B------:R-:W2:Y:S01]  /*3030*/  SHFL.UP PT, R92, R15, 0x10, RZ ;  /* 0x060000000f5c7989 */ /* 0x000ea200000e00ff */
[----:B0-----:R-:W-:-:S03]  /*3040*/  LEA.HI.SX32 R17, R22, R35, 0x1b ;  /* 0x0000002316117211 */ /* 0x001fc600078fdaff */
[----:B------:R-:W0:Y:S01]  /*3050*/  SHFL.UP PT, R19, R14, 0x10, RZ ;  /* 0x060000000e137989 */ /* 0x000e2200000e00ff */
[-C--:B------:R-:W-:Y:S01]  /*3060*/  LEA R22, R17, R20.reuse, 0x2 ;  /* 0x0000001411167211 */ /* 0x080fe200078e10ff */
[----:B------:R-:W-:Y:S01]  /*3070*/  IMAD.MOV.U32 R17, RZ, RZ, RZ ;  /* 0x000000ffff117224 */ /* 0x000fe200078e00ff */
[----:B-1----:R-:W-:Y:S02]  /*3080*/  MOV R16, 0x3f800000 ;  /* 0x3f80000000107802 */ /* 0x002fe40000000f00 */
[----:B------:R-:W-:Y:S01]  /*3090*/  LEA R96, R83, R20, 0x3 ;  /* 0x0000001453607211 */ /* 0x000fe200078e18ff */
[----:B------:R-:W-:Y:S01]  /*30a0*/  STS [R23+0x720], R18 ;  /* 0x0007201217007388 */ /* 0x000fe20000000800 */
[C---:B------:R-:W-:Y:S01]  /*30b0*/  ISETP.GE.AND P2, PT, R35.reuse, 0x10, PT ;  /* 0x000000102300780c */ /* 0x040fe20003f46270 */
[----:B------:R-:W-:Y:S02]  /*30c0*/  IMAD.SHL.U32 R0, R35, 0x8, RZ ;  /* 0x0000000823007824 */ /* 0x000fe400078e00ff */
[----:B------:R1:W-:Y:S01]  /*30d0*/  STS [R22+0x7a0], R91 ;  /* 0x0007a05b16007388 */ /* 0x0003e20000000800 */
[----:B------:R-:W-:-:S03]  /*30e0*/  NOP ;  /* 0x0000000000007918 */ /* 0x000fc60000000000 */
[----:B------:R-:W3:Y:S01]  /*30f0*/  @!P0 LDS.64 R16, [R96+0x860] ;  /* 0x0008600060108984 */ /* 0x000ee20000000a00 */
[----:B------:R-:W-:Y:S02]  /*3100*/  ISETP.NE.AND P3, PT, R35, 0x1f, PT ;  /* 0x0000001f2300780c */ /* 0x000fe40003f65270 */
[----:B-1----:R-:W-:-:S03]  /*3110*/  LEA.HI.SX32 R91, R0, R0, 0x1b ;  /* 0x00000000005b7211 */ /* 0x002fc600078fdaff */
[C---:B--2---:R-:W-:Y:S01]  /*3120*/  @P2 FFMA.FTZ R15, R14.reuse, R92, R15 ;  /* 0x0000005c0e0f2223 */ /* 0x044fe2000001000f */
[----:B------:R-:W-:Y:S01]  /*3130*/  LEA R0, R91, R20, 0x2 ;  /* 0x000000145b007211 */ /* 0x000fe200078e10ff */
[----:B0-----:R-:W-:-:S04]  /*3140*/  @P2 FMUL.FTZ R14, R14, R19 ;  /* 0x000000130e0e2220 */ /* 0x001fc80000410000 */
        /* <DEDUP_REMOVED lines=39> */
.L_x_4740:
[----:B------:R-:W-:Y:S05]  /*33c0*/  BSYNC B0 ;  /* 0x0000000000007941 */ /* 0x000fea0003800000 */
.L_x_4739:
        /* <DEDUP_REMOVED lines=9> */
[-C--:B------:R-:W-:Y:S01]  /*3460*/  FFMA.FTZ R104, R104, R95.reuse, R105 ;  /* 0x0000005f68687223 */ /* 0x080fe20000010069 */
[----:B------:R-:W-:Y:S01]  /*3470*/  FFMA.FTZ R71, R108, R86, R71 ;  /* 0x000000566c477223 */ /* 0x000fe20000010047 */
[----:B------:R-:W-:-:S02]  /*3480*/  FFMA.FTZ R73, R106, R95, R73 ;  /* 0x0000005f6a497223 */ /* 0x000fc40000010049 */
[----:B------:R-:W-:-:S04]  /*3490*/  FFMA.FTZ R75, R92, R104, R75 ;  /* 0x000000685c4b7223 */ /* 0x000fc8000001004b */
[----:B------:R-:W-:Y:S05]  /*34a0*/  @!P2 BRA `(.L_x_4741) ;  /* 0xffffffec00d0a947 */ /* 0x000fea000383ffff */
.L_x_4738:
[----:B------:R-:W-:Y:S01]  /*34b0*/  BAR.SYNC.DEFER_BLOCKING 0x0 ;  /* 0x0000000000007b1d */ /* 0x000fe20000010000 */
[----:B------:R-:W-:Y:S02]  /*34c0*/  ISETP.NE.AND P0, PT, R77, RZ, PT ;  /* 0x000000ff4d00720c */ /* 0x000fe40003f05270 */
[----:B------:R-:W-:-:S05]  /*34d0*/  SHF.L.U32 R10, R37, 0x8, RZ ;  /* 0x00000008250a7819 */ /* 0x000fca00000006ff */
[----:B------:R-:W1:Y:S01]  /*34e0*/  LDC.64 R78, c[0x0][0x2b0] ;  /* 0x0000ac00ff4e7b82 */ /* 0x000e620000000a00 */
[----:B------:R-:W-:Y:S01]  /*34f0*/  SHF.R.S32.HI R11, RZ, 0x1f, R10 ;  /* 0x0000001fff0b7819 */ /* 0x000fe2000001140a */
[----:B------:R-:W-:Y:S06]  /*3500*/  BSSY B0, `(.L_x_4742) ;  /* 0x000002a000007945 */ /* 0x000fec0003800000 */
[----:B------:R-:W2:Y:S08]  /*3510*/  LDC.64 R16, c[0x0][0x308] ;  /* 0x0000c200ff107b82 */ /* 0x000eb00000000a00 */
        /* <DEDUP_REMOVED lines=9> */
[----:B------:R-:W-:Y:S01]  /*35b0*/  STS [R0+0x10], R69 ;  /* 0x0000104500007388 */ /* 0x000fe20000000800 */
[----:B------:R-:W-:Y:S01]  /*35c0*/  IMAD.IADD R101, R19, 0x1, R81 ;  /* 0x0000000113657824 */ /* 0x000fe200078e0251 */
[----:B------:R-:W-:Y:S02]  /*35d0*/  IADD3.X R13, R9, R11, RZ, P2, !PT ;  /* 0x0000000b090d7210 */ /* 0x000fe400017fe4ff */
        /* <DEDUP_REMOVED lines=16> */
[----:B0-2---:R-:W-:Y:S05]  /*36e0*/  @P1 BRA `(.L_x_4743) ;  /* 0x00000000002c1947 */ /* 0x005fea0003800000 */
        /* <DEDUP_REMOVED lines=11> */
.L_x_4743:
[----:B------:R-:W-:Y:S05]  /*37a0*/  BSYNC B0 ;  /* 0x0000000000007941 */ /* 0x000fea0003800000 */
.L_x_4742:
        /* <DEDUP_REMOVED lines=15> */
[----:B------:R-:W-:Y:S02]  /*38a0*/  ISETP.GE.AND P2, PT, R46, R99, PT ;  /* 0x000000632e00720c */ /* 0x000fe40003f46270 */
[----:B------:R-:W-:-:S04]  /*38b0*/  LEA R16, P5, R79, R16, 0x2 ;  /* 0x000000104f107211 */ /* 0x000fc800078a10ff */
[----:B------:R-:W-:Y:S01]  /*38c0*/  LEA.HI.X R17, R79, R17, R18, 0x2, P5 ;  /* 0x000000114f117211 */ /* 0x000fe200028f1412 */
[----:B------:R-:W-:Y:S01]  /*38d0*/  @!P1 IMAD.WIDE.U32 R18, R14, UR14, R10 ;  /* 0x0000000e0e129c25 */ /* 0x000fe2000f8e000a */
[----:B------:R-:W-:-:S03]  /*38e0*/  ISETP.GE.AND P5, PT, R50, R99, PT ;  /* 0x000000633200720c */ /* 0x000fc60003fa6270 */
[----:B------:R-:W-:Y:S01]  /*38f0*/  @!P6 STG.E desc[UR12][R16.64+0x80], R87 ;  /* 0x000080571000e986 */ /* 0x000fe2000c10190c */
[----:B------:R-:W-:Y:S01]  /*3900*/  ISETP.GE.AND P6, PT, R51, R99, PT ;  /* 0x000000633300720c */ /* 0x000fe20003fc6270 */
[----:B------:R-:W-:Y:S01]  /*3910*/  IMAD.WIDE.U32 R14, R14, UR14, RZ ;  /* 0x0000000e0e0e7c25 */ /* 0x000fe2000f8e00ff */
[----:B------:R-:W-:Y:S01]  /*3920*/  @!P1 IADD3 R19, R47, R19, RZ ;  /* 0x000000132f139210 */ /* 0x000fe20007ffe0ff */
[----:B------:R-:W-:Y:S01]  /*3930*/  @!P2 STG.E desc[UR12][R16.64+0x100], R89 ;  /* 0x000100591000a986 */ /* 0x000fe2000c10190c */
[----:B------:R-:W-:Y:S01]  /*3940*/  ISETP.GE.AND P2, PT, R52, R99, PT ;  /* 0x000000633400720c */ /* 0x000fe20003f46270 */
[----:B------:R-:W-:Y:S02]  /*3950*/  IMAD R79, R31, UR4, RZ ;  /* 0x000000041f4f7c24 */ /* 0x000fe4000f8e02ff */
[C---:B------:R-:W-:Y:S01]  /*3960*/  @!P1 IMAD.WIDE.U32 R18, R30.reuse, UR4, R18 ;  /* 0x000000041e129c25 */ /* 0x040fe2000f8e0012 */
[----:B------:R-:W-:Y:S03]  /*3970*/  @!P3 STG.E desc[UR12][R16.64+0x180], R91 ;  /* 0x0001805b1000b986 */ /* 0x000fe6000c10190c */
[----:B------:R-:W-:Y:S01]  /*3980*/  IMAD.IADD R15, R15, 0x1, R47 ;  /* 0x000000010f0f7824 */ /* 0x000fe200078e022f */
[----:B------:R-:W-:Y:S01]  /*3990*/  @!P4 STG.E desc[UR12][R16.64+0x200], R93 ;  /* 0x0002005d1000c986 */ /* 0x000fe2000c10190c */
[----:B------:R-:W-:Y:S01]  /*39a0*/  IMAD R81, R30, UR5, R79 ;  /* 0x000000051e517c24 */ /* 0x000fe2000f8e024f */
[----:B------:R-:W-:Y:S01]  /*39b0*/  @!P1 IADD3 R54, P3, R8, R18, RZ ;  /* 0x0000001208369210 */ /* 0x000fe20007f7e0ff */
[----:B------:R-:W-:Y:S01]  /*39c0*/  IMAD.WIDE.U32 R14, R30, UR4, R14 ;  /* 0x000000041e0e7c25 */ /* 0x000fe2000f8e000e */
[----:B------:R-:W-:Y:S01]  /*39d0*/  @!P5 STG.E desc[UR12][R16.64+0x280], R95 ;  /* 0x0002805f1000d986 */ /* 0x000fe2000c10190c */
[----:B------:R-:W-:Y:S01]  /*39e0*/  LOP3.LUT R47, R8, 0x20, RZ, 0xfc, !PT ;  /* 0x00000020082f7812 */ /* 0x000fe200078efcff */
[----:B------:R-:W-:Y:S01]  /*39f0*/  ULDC.64 UR4, c[0x0][0x318] ;  /* 0x0000c60000047ab9 */ /* 0x000fe20000000a00 */
[----:B------:R-:W-:Y:S01]  /*3a00*/  @!P1 IADD3.X R79, R9, R19, R81, P3, !PT ;  /* 0x00000013094f9210 */ /* 0x000fe20001ffe451 */
[----:B------:R-:W-:Y:S01]  /*3a10*/  @!P6 STG.E desc[UR12][R16.64+0x300], R97 ;  /* 0x000300611000e986 */ /* 0x000fe2000c10190c */
[----:B------:R-:W-:-:S02]  /*3a20*/  @!P1 LEA R78, P3, R54, UR4, 0x2 ;  /* 0x00000004364e9c11 */ /* 0x000fc4000f8610ff */
[C---:B------:R-:W-:Y:S01]  /*3a30*/  SHF.L.U32 R19, R47.reuse, 0x2, RZ ;  /* 0x000000022f137819 */ /* 0x040fe200000006ff */
[----:B------:R0:W-:Y:S01]  /*3a40*/  @!P2 STG.E desc[UR12][R16.64+0x380], R83 ;  /* 0x000380531000a986 */ /* 0x0001e2000c10190c */
[----:B------:R-:W-:Y:S02]  /*3a50*/  IADD3 R56, P4, R10, R14, RZ ;  /* 0x0000000e0a387210 */ /* 0x000fe40007f9e0ff */
[----:B------:R-:W-:Y:S01]  /*3a60*/  @!P1 LEA.HI.X R79, R54, UR5, R79, 0x2, P3 ;  /* 0x00000005364f9c11 */ /* 0x000fe200098f144f */
[----:B------:R-:W-:Y:S01]  /*3a70*/  HFMA2.MMA R54, -RZ, RZ, 0, 0 ;  /* 0x00000000ff367435 */ /* 0x000fe200000001ff */
[----:B------:R-:W-:Y:S01]  /*3a80*/  BAR.SYNC.DEFER_BLOCKING 0x0 ;  /* 0x0000000000007b1d */ /* 0x000fe20000010000 */
[----:B------:R-:W-:Y:S02]  /*3a90*/  SHF.L.U64.HI R18, R47, 0x2, R9 ;  /* 0x000000022f127819 */ /* 0x000fe40000010209 */
[----:B------:R-:W-:Y:S02]  /*3aa0*/  IADD3 R14, P5, R19, UR4, RZ ;  /* 0x00000004130e7c10 */ /* 0x000fe4000ffbe0ff */
[----:B------:R-:W-:-:S02]  /*3ab0*/  ISETP.GE.AND P3, PT, R47, R21, PT ;  /* 0x000000152f00720c */ /* 0x000fc40003f66270 */
[----:B------:R-:W-:Y:S02]  /*3ac0*/  IADD3.X R58, R11, R81, R15, P4, !PT ;  /* 0x000000510b3a7210 */ /* 0x000fe400027fe40f */
[----:B------:R-:W-:Y:S02]  /*3ad0*/  IADD3.X R15, R18, UR5, RZ, P5, !PT ;  /* 0x00000005120f7c10 */ /* 0x000fe4000affe4ff */
[----:B------:R-:W-:Y:S01]  /*3ae0*/  LEA R14, P4, R56, R14, 0x2 ;  /* 0x0000000e380e7211 */ /* 0x000fe200078810ff */
[----:B------:R-:W-:Y:S01]  /*3af0*/  IMAD.MOV.U32 R81, RZ, RZ, RZ ;  /* 0x000000ffff517224 */ /* 0x000fe200078e00ff */
[----:B------:R-:W-:Y:S02]  /*3b00*/  ISETP.GE.AND P6, PT, R46, R21, PT ;  /* 0x000000152e00720c */ /* 0x000fe40003fc6270 */
[----:B------:R-:W-:Y:S02]  /*3b10*/  LEA.HI.X R15, R56, R15, R58, 0x2, P4 ;  /* 0x0000000f380f7211 */ /* 0x000fe400020f143a */
[----:B------:R-:W-:-:S02]  /*3b20*/  ISETP.GE.AND P5, PT, R48, R21, PT ;  /* 0x000000153000720c */ /* 0x000fc40003fa6270 */
[-C--:B------:R-:W-:Y:S02]  /*3b30*/  ISETP.GE.AND P4, PT, R49, R21.reuse, PT ;  /* 0x000000153100720c */ /* 0x080fe40003f86270 */
[-C--:B------:R-:W-:Y:S01]  /*3b40*/  ISETP.GE.AND P2, PT, R50, R21.reuse, PT ;  /* 0x000000153200720c */ /* 0x080fe20003f46270 */
[----:B------:R1:W2:Y:S01]  /*3b50*/  @!P1 LDG.E R54, desc[UR12][R78.64] ;  /* 0x0000000c4e369981 */ /* 0x0002a2000c1e1900 */
[----:B------:R-:W-:-:S03]  /*3b60*/  ISETP.GE.AND P1, PT, R51, R21, PT ;  /* 0x000000153300720c */ /* 0x000fc60003f26270 */
[----:B------:R-:W3:Y:S01]  /*3b70*/  @!P3 LDG.E R81, desc[UR12][R14.64] ;  /* 0x0000000c0e51b981 */ /* 0x000ee2000c1e1900 */
[----:B------:R-:W-:Y:S02]  /*3b80*/  ISETP.GE.AND P3, PT, R52, R21, PT ;  /* 0x000000153400720c */ /* 0x000fe40003f66270 */
[----:B0-----:R-:W-:Y:S02]  /*3b90*/  CS2R R16, SRZ ;  /* 0x0000000000107805 */ /* 0x001fe4000001ff00 */
[----:B------:R-:W-:Y:S01]  /*3ba0*/  MOV R56, RZ ;  /* 0x000000ff00387202 */ /* 0x000fe20000000f00 */
[----:B------:R-:W-:Y:S01]  /*3bb0*/  IMAD.MOV.U32 R58, RZ, RZ, RZ ;  /* 0x000000ffff3a7224 */ /* 0x000fe200078e00ff */
[----:B------:R-:W-:Y:S01]  /*3bc0*/  MOV R83, RZ ;  /* 0x000000ff00537202 */ /* 0x000fe20000000f00 */
[----:B-1----:R-:W-:Y:S01]  /*3bd0*/  HFMA2.MMA R79, -RZ, RZ, 0, 0 ;  /* 0x00000000ff4f7435 */ /* 0x002fe200000001ff */
        /* <DEDUP_REMOVED lines=18> */
[----:B------:R-:W2:Y:S04]  /*3d00*/  LDS R60, [R0] ;  /* 0x00000000003c7984 */ /* 0x000ea80000000800 */
        /* <DEDUP_REMOVED lines=53> */
[----:B---3--:R-:W-:Y:S01]  /*4060*/  FMUL.FTZ R66, R66, R85 ;  /* 0x0000005542427220 */ /* 0x008fe20000410000 */
[----:B------:R-:W-:Y:S01]  /*4070*/  STS [R0+0x10], R69 ;  /* 0x0000104500007388 */ /* 0x000fe20000000800 */
[----:B-1----:R-:W-:-:S04]  /*4080*/  IMAD.WIDE.U32 R14, R16, UR14, RZ ;  /* 0x0000000e100e7c25 */ /* 0x002fc8000f8e00ff */
        /* <DEDUP_REMOVED lines=36> */
.L_x_4745:
[----:B------:R-:W-:Y:S05]  /*42d0*/  BSYNC B0 ;  /* 0x0000000000007941 */ /* 0x000fea0003800000 */
.L_x_4744:
        /* <DEDUP_REMOVED lines=18> */
[----:B------:R-:W-:Y:S01]  /*4400*/  IADD3 R37, R37, 0x1, RZ ;  /* 0x0000000125257810 */ /* 0x000fe20007ffe0ff */
[----:B------:R1:W-:Y:S01]  /*4410*/  @!P5 STG.E desc[UR12][R10.64+0x280], R23 ;  /* 0x000280170a00d986 */ /* 0x0003e2000c10190c */
        /* <DEDUP_REMOVED lines=20> */
.L_x_4747:
        /* <DEDUP_REMOVED lines=10> */
.L_x_5295:


//--------------------- .text._Z25selective_scan_fwd_kernelI32Selective_Scan_fwd_kernel_traitsILi32ELi8ELi1ELb1ELb0ELb0ELb0EffEEv13SSMParamsBase --------------------------
	.section	.text._Z25selective_scan_fwd_kernelI32Selective_Scan_fwd_kernel_traitsILi32ELi8ELi1ELb1ELb0ELb0ELb0EffEEv13SSMParamsBase,"ax",@progbits
	.align	128
        .global         _Z25selective_scan_fwd_kernelI32Selective_Scan_fwd_kernel_traitsILi32ELi8ELi1ELb1ELb0ELb0ELb0EffEEv13SSMParamsBase
        .type           _Z25selective_scan_fwd_kernelI32Selective_Scan_fwd_kernel_traitsILi32ELi8ELi1ELb1ELb0ELb0ELb0EffEEv13SSMParamsBase,@function
        .size           _Z25selective_scan_fwd_kernelI32Selective_Scan_fwd_kernel_traitsILi32ELi8ELi1ELb1ELb0ELb0ELb0EffEEv13SSMParamsBase,(.L_x_5296 - _Z25selective_scan_fwd_kernelI32Selective_Scan_fwd_kernel_traitsILi32ELi8ELi1ELb1ELb0ELb0ELb0EffEEv13SSMParamsBase)
        .other          _Z25selective_scan_fwd_kernelI32Selective_Scan_fwd_kernel_traitsILi32ELi8ELi1ELb1ELb0ELb0ELb0EffEEv13SSMParamsBase,@"STO_CUDA_ENTRY STV_DEFAULT"
_Z25selective_scan_fwd_kernelI32Selective_Scan_fwd_kernel_traitsILi32ELi8ELi1ELb1ELb0ELb0ELb0EffEEv13SSMParamsBase:
.text._Z25selective_scan_fwd_kernelI32Selective_Scan_fwd_kernel_traitsILi32ELi8ELi1ELb1ELb0ELb0ELb0EffEEv13SSMParamsBase:
        /* <DEDUP_REMOVED lines=13> */
[----:B--2---:R-:W-:-:S03]  /*00d0*/  ISETP.NE.U32.AND P0, PT, R2, RZ, PT ;  /* 0x000000ff0200720c */ /* 0x004fc60003f05070 */
[C---:B------:R-:W-:Y:S02]  /*00e0*/  @P1 LEA R4, P3, R0.reuse, R4, 0x2 ;  /* 0x0000000400041211 */ /* 0x040fe400078610ff */
[----:B------:R-:W-:Y:S02]  /*00f0*/  ISETP.NE.AND.EX P0, PT, R3, RZ, PT, P0 ;  /* 0x000000ff0300720c */ /* 0x000fe40003f05300 */
[----:B------:R-:W-:-:S05]  /*0100*/  @P1 LEA.HI.X R5, R0, R5, R31, 0x2, P3 ;  /* 0x0000000500051211 */ /* 0x000fca00018f141f */
[----:B------:R2:W5:Y:S06]  /*0110*/  @P1 LDG.E R32, desc[UR14][R4.64] ;  /* 0x0000000e04201981 */ /* 0x00056c000c1e1900 */
[----:B------:R-:W-:-:S04]  /*0120*/  @P0 LEA R2, P2, R0, R2, 0x2 ;  /* 0x0000000200020211 */ /* 0x000fc800078410ff */
[----:B------:R-:W-:-:S05]  /*0130*/  @P0 LEA.HI.X R3, R0, R3, R31, 0x2, P2 ;  /* 0x0000000300030211 */ /* 0x000fca00010f141f */
[----:B------:R2:W5:Y:S01]  /*0140*/  @P0 LDG.E R30, desc[UR14][R2.64] ;  /* 0x0000000e021e0981 */ /* 0x000562000c1e1900 */
[----:B0-----:R-:W-:Y:S02]  /*0150*/  ISETP.GE.AND P0, PT, R6, 0x1, PT ;  /* 0x000000010600780c */ /* 0x001fe40003f06270 */
[----:B------:R-:W0:Y:S08]  /*0160*/  LDC.64 R6, c[0x0][0x298] ;  /* 0x0000a600ff067b82 */ /* 0x000e300000000a00 */
[----:B------:R-:W3:Y:S03]  /*0170*/  S2UR UR16, SR_CTAID.X ;  /* 0x00000000001079c3 */ /* 0x000ee60000002500 */
[----:B-123--:R-:W-:Y:S05]  /*0180*/  @!P0 EXIT ;  /* 0x000000000000894d */ /* 0x00efea0003800000 */
[----:B------:R-:W1:Y:S01]  /*0190*/  S2R R33, SR_TID.X ;  /* 0x0000000000217919 */ /* 0x000e620000002100 */
[----:B------:R-:W-:Y:S01]  /*01a0*/  USHF.R.S32.HI UR17, URZ, 0x1f, UR16 ;  /* 0x0000001f3f117899 */ /* 0x000fe20008011410 */
[----:B------:R-:W2:Y:S01]  /*01b0*/  S2UR UR8, SR_CgaCtaId ;  /* 0x00000000000879c3 */ /* 0x000ea20000008800 */
[----:B------:R-:W-:Y:S01]  /*01c0*/  ULDC.64 UR6, c[0x0][0x280] ;  /* 0x0000a00000067ab9 */ /* 0x000fe20000000a00 */
[----:B------:R-:W-:Y:S01]  /*01d0*/  ULDC.64 UR12, c[0x0][0x290] ;  /* 0x0000a400000c7ab9 */ /* 0x000fe20000000a00 */
[----:B------:R-:W-:Y:S01]  /*01e0*/  UIMAD.WIDE.U32 UR4, UR16, UR6, URZ ;  /* 0x00000006100472a5 */ /* 0x000fe2000f8e003f */
[----:B------:R-:W3:Y:S01]  /*01f0*/  S2R R53, SR_LANEID ;  /* 0x0000000000357919 */ /* 0x000ee20000000000 */
[----:B------:R-:W-:Y:S01]  /*0200*/  UIMAD UR6, UR17, UR6, URZ ;  /* 0x00000006110672a4 */ /* 0x000fe2000f8e023f */
[C---:B0-----:R-:W-:Y:S01]  /*0210*/  IMAD R3, R31.reuse, R6, RZ ;  /* 0x000000061f037224 */ /* 0x041fe200078e02ff */
[----:B------:R-:W-:Y:S01]  /*0220*/  UIMAD UR10, UR17, UR12, URZ ;  /* 0x0000000c110a72a4 */ /* 0x000fe2000f8e023f */
[----:B------:R-:W0:Y:S01]  /*0230*/  LDC.64 R8, c[0x0][0x2f0] ;  /* 0x0000bc00ff087b82 */ /* 0x000e220000000a00 */
[----:B------:R-:W-:Y:S01]  /*0240*/  UIMAD UR9, UR16, UR7, UR6 ;  /* 0x00000007100972a4 */ /* 0x000fe2000f8e0206 */
[----:B------:R-:W-:Y:S01]  /*0250*/  IMAD R2, R31, R36, RZ ;  /* 0x000000241f027224 */ /* 0x000fe200078e02ff */
[----:B------:R-:W-:Y:S01]  /*0260*/  UIMAD.WIDE.U32 UR6, UR16, UR12, URZ ;  /* 0x0000000c100672a5 */ /* 0x000fe2000f8e003f */
[C---:B------:R-:W-:Y:S01]  /*0270*/  IMAD R7, R0.reuse, R7, R3 ;  /* 0x0000000700077224 */ /* 0x040fe200078e0203 */
[----:B------:R-:W-:Y:S01]  /*0280*/  UIMAD UR10, UR16, UR13, UR10 ;  /* 0x0000000d100a72a4 */ /* 0x000fe2000f8e020a */
[----:B------:R-:W-:Y:S01]  /*0290*/  IMAD R37, R0, R37, R2 ;  /* 0x0000002500257224 */ /* 0x000fe200078e0202 */
[----:B------:R-:W-:Y:S01]  /*02a0*/  UIADD3 UR5, UR5, UR9, URZ ;  /* 0x0000000905057290 */ /* 0x000fe2000fffe03f */
[----:B------:R-:W4:Y:S01]  /*02b0*/  LDC.64 R10, c[0x0][0x2f8] ;  /* 0x0000be00ff0a7b82 */ /* 0x000f220000000a00 */
[----:B------:R-:W-:-:S04]  /*02c0*/  UIADD3 UR7, UR7, UR10, URZ ;  /* 0x0000000a07077290 */ /* 0x000fc8000fffe03f */
[C---:B------:R-:W-:Y:S01]  /*02d0*/  IMAD.WIDE.U32 R2, R0.reuse, R36, UR4 ;  /* 0x0000000400027e25 */ /* 0x040fe2000f8e0024 */
[----:B------:R-:W-:Y:S02]  /*02e0*/  UMOV UR4, 0x400 ;  /* 0x0000040000047882 */ /* 0x000fe40000000000 */
[----:B--2---:R-:W-:Y:S01]  /*02f0*/  ULEA UR8, UR8, UR4, 0x18 ;  /* 0x0000000408087291 */ /* 0x004fe2000f8ec03f */
[----:B------:R-:W-:Y:S01]  /*0300*/  IMAD.WIDE.U32 R4, R0, R6, UR6 ;  /* 0x0000000600047e25 */ /* 0x000fe2000f8e0006 */
[----:B------:R-:W-:Y:S01]  /*0310*/  IADD3 R37, R3, R37, RZ ;  /* 0x0000002503257210 */ /* 0x000fe20007ffe0ff */
[----:B------:R-:W-:Y:S01]  /*0320*/  UMOV UR4, URZ ;  /* 0x0000003f00047c82 */ /* 0x000fe20008000000 */
[----:B-1----:R-:W-:Y:S02]  /*0330*/  SHF.L.U32 R6, R33, 0x1, RZ ;  /* 0x0000000121067819 */ /* 0x002fe400000006ff */
[----:B0-----:R-:W-:Y:S02]  /*0340*/  LEA R35, P0, R2, R8, 0x2 ;  /* 0x0000000802237211 */ /* 0x001fe400078010ff */
[----:B------:R-:W-:-:S02]  /*0350*/  LOP3.LUT R6, R6, 0xffffffc0, RZ, 0xc0, !PT ;  /* 0xffffffc006067812 */ /* 0x000fc400078ec0ff */
[----:B------:R-:W-:Y:S02]  /*0360*/  IADD3 R38, R5, R7, RZ ;  /* 0x0000000705267210 */ /* 0x000fe40007ffe0ff */
[----:B------:R-:W-:Y:S02]  /*0370*/  LOP3.LUT R6, R6, 0x1f, R33, 0xf8, !PT ;  /* 0x0000001f06067812 */ /* 0x000fe400078ef821 */
[----:B----4-:R-:W-:Y:S02]  /*0380*/  LEA R36, P1, R4, R10, 0x2 ;  /* 0x0000000a04247211 */ /* 0x010fe400078210ff */
[----:B------:R-:W-:Y:S02]  /*0390*/  SHF.R.S32.HI R39, RZ, 0x1f, R6 ;  /* 0x0000001fff277819 */ /* 0x000fe40000011406 */
[----:B------:R-:W-:Y:S02]  /*03a0*/  LEA.HI.X R37, R2, R9, R37, 0x2, P0 ;  /* 0x0000000902257211 */ /* 0x000fe400000f1425 */
[----:B------:R-:W-:-:S02]  /*03b0*/  LEA.HI.X R38, R4, R11, R38, 0x2, P1 ;  /* 0x0000000b04267211 */ /* 0x000fc400008f1426 */
[----:B------:R-:W-:Y:S02]  /*03c0*/  LOP3.LUT R33, R33, 0x1f, RZ, 0xc0, !PT ;  /* 0x0000001f21217812 */ /* 0x000fe400078ec0ff */
[----:B---3--:R-:W-:Y:S02]  /*03d0*/  LEA R34, R53, UR8, 0x4 ;  /* 0x0000000835227c11 */ /* 0x008fe4000f8e20ff */
[C---:B------:R-:W-:Y:S02]  /*03e0*/  SHF.L.U64.HI R39, R6.reuse, 0x4, R39 ;  /* 0x0000000406277819 */ /* 0x040fe40000010227 */
[----:B------:R-:W-:-:S07]  /*03f0*/  SHF.L.U32 R40, R6, 0x4, RZ ;  /* 0x0000000406287819 */ /* 0x000fce00000006ff */
.L_x_4766:
[----:B------:R-:W-:Y:S01]  /*0400*/  BAR.SYNC.DEFER_BLOCKING 0x0 ;  /* 0x0000000000007b1d */ /* 0x000fe20000010000 */
[----:B------:R-:W-:-:S04]  /*0410*/  IADD3 R2, P0, R35, R40, RZ ;  /* 0x0000002823027210 */ /* 0x000fc80007f1e0ff */
[----:B------:R-:W-:-:S05]  /*0420*/  IADD3.X R3, R37, R39, RZ, P0, !PT ;  /* 0x0000002725037210 */ /* 0x000fca00007fe4ff */
[----:B------:R-:W2:Y:S04]  /*0430*/  LDG.E.128 R4, desc[UR14][R2.64] ;  /* 0x0000000e02047981 */ /* 0x000ea8000c1e1d00 */
[----:B------:R-:W3:Y:S01]  /*0440*/  LDG.E.128 R16, desc[UR14][R2.64+0x200] ;  /* 0x0002000e02107981 */ /* 0x000ee2000c1e1d00 */
[----:B------:R-:W-:Y:S02]  /*0450*/  LEA R26, R53, UR8, 0x5 ;  /* 0x00000008351a7c11 */ /* 0x000fe4000f8e28ff */
[----:B------:R-:W-:-:S04]  /*0460*/  IADD3 R24, P0, R36, R40, RZ ;  /* 0x0000002824187210 */ /* 0x000fc80007f1e0ff */
[----:B------:R-:W-:Y:S01]  /*0470*/  IADD3.X R25, R38, R39, RZ, P0, !PT ;  /* 0x0000002726197210 */ /* 0x000fe200007fe4ff */
[----:B--2---:R-:W-:Y:S04]  /*0480*/  STS.128 [R34], R4 ;  /* 0x0000000422007388 */ /* 0x004fe80000000c00 */
[----:B---3--:R-:W-:Y:S01]  /*0490*/  STS.128 [R34+0x200], R16 ;  /* 0x0002001022007388 */ /* 0x008fe20000000c00 */
[----:B------:R-:W-:-:S03]  /*04a0*/  NOP ;  /* 0x0000000000007918 */ /* 0x000fc60000000000 */
[----:B------:R-:W-:Y:S04]  /*04b0*/  LDS.128 R12, [R26+0x10] ;  /* 0x000010001a0c7984 */ /* 0x000fe80000000c00 */
[----:B------:R-:W-:Y:S01]  /*04c0*/  LDS.128 R8, [R26] ;  /* 0x000000001a087984 */ /* 0x000fe20000000c00 */
[----:B------:R-:W-:Y:S06]  /*04d0*/  BAR.SYNC.DEFER_BLOCKING 0x0 ;  /* 0x0000000000007b1d */ /* 0x000fec0000010000 */
[----:B------:R-:W2:Y:S04]  /*04e0*/  LDG.E.128 R20, desc[UR14][R24.64] ;  /* 0x0000000e18147981 */ /* 0x000ea8000c1e1d00 */
[----:B------:R0:W3:Y:S01]  /*04f0*/  LDG.E.128 R48, desc[UR14][R24.64+0x200] ;  /* 0x0002000e18307981 */ /* 0x0000e2000c1e1d00 */
[----:B------:R-:W-:Y:S01]  /*0500*/  ULDC.U8 UR5, c[0x0][0x22e] ;  /* 0x00008b8000057ab9 */ /* 0x000fe20000000000 */
[----:B------:R-:W-:Y:S01]  /*0510*/  BSSY B0, `(.L_x_4748) ;  /* 0x0000037000007945 */ /* 0x000fe20003800000 */
[----:B0-----:R-:W0:Y:S01]  /*0520*/  LDC R24, c[0x0][0x21c] ;  /* 0x00008700ff187b82 */ /* 0x001e220000000800 */
        /* <DEDUP_REMOVED lines=53> */
.L_x_4749:
[----:B------:R-:W-:Y:S05]  /*0880*/  BSYNC B0 ;  /* 0x0000000000007941 */ /* 0x000fea0003800000 */
.L_x_4748:
        /* <DEDUP_REMOVED lines=41> */
.L_x_4751:
[----:B------:R-:W-:Y:S05]  /*0b20*/  BSYNC B0 ;  /* 0x0000000000007941 */ /* 0x000fea0003800000 */
.L_x_4750:
        /* <DEDUP_REMOVED lines=33> */
.L_x_4753:
[----:B------:R-:W-:Y:S05]  /*0d40*/  BSYNC B0 ;  /* 0x0000000000007941 */ /* 0x000fea0003800000 */
.L_x_4752:
        /* <DEDUP_REMOVED lines=33> */
.L_x_4755:
[----:B------:R-:W-:Y:S05]  /*0f60*/  BSYNC B0 ;  /* 0x0000000000007941 */ /* 0x000fea0003800000 */
.L_x_4754:
        /* <DEDUP_REMOVED lines=33> */
.L_x_4757:
[----:B------:R-:W-:Y:S05]  /*1180*/  BSYNC B0 ;  /* 0x0000000000007941 */ /* 0x000fea0003800000 */
.L_x_4756:
        /* <DEDUP_REMOVED lines=33> */
.L_x_4759:
[----:B------:R-:W-:Y:S05]  /*13a0*/  BSYNC B0 ;  /* 0x0000000000007941 */ /* 0x000fea0003800000 */
.L_x_4758:
        /* <DEDUP_REMOVED lines=33> */
.L_x_4761:
[----:B------:R-:W-:Y:S05]  /*15c0*/  BSYNC B0 ;  /* 0x0000000000007941 */ /* 0x000fea0003800000 */
.L_x_4760:
        /* <DEDUP_REMOVED lines=33> */
.L_x_4763:
[----:B------:R-:W-:Y:S05]  /*17e0*/  BSYNC B0 ;  /* 0x0000000000007941 */ /* 0x000fea0003800000 */
.L_x_4762:
        /* <DEDUP_REMOVED lines=25> */
[----:B------:R-:W-:Y:S01]  /*1980*/  IMAD R27, R31, UR6, RZ ;  /* 0x000000061f1b7c24 */ /* 0x000fe2000f8e02ff */
[----:B------:R-:W-:Y:S01]  /*1990*/  ISETP.NE.AND P0, PT, R33, RZ, PT ;  /* 0x000000ff2100720c */ /* 0x000fe20003f05270 */
[----:B------:R-:W1:Y:S01]  /*19a0*/  LDC R3, c[0x0][0x214] ;  /* 0x00008500ff037b82 */ /* 0x000e620000000800 */
[C---:B------:R-:W-:Y:S01]  /*19b0*/  IMAD R29, R31.reuse, UR10, RZ ;  /* 0x0000000a1f1d7c24 */ /* 0x040fe2000f8e02ff */
[----:B------:R-:W-:Y:S01]  /*19c0*/  UMOV UR5, URZ ;  /* 0x0000003f00057c82 */ /* 0x000fe20008000000 */
[----:B------:R-:W-:Y:S01]  /*19d0*/  IMAD R59, R31, UR12, RZ ;  /* 0x0000000c1f3b7c24 */ /* 0x000fe2000f8e02ff */
[----:B------:R-:W-:-:S04]  /*19e0*/  ISETP.EQ.OR P0, PT, RZ, UR4, P0 ;  /* 0x00000004ff007c0c */ /* 0x000fc80008702670 */
[----:B------:R-:W2:Y:S08]  /*19f0*/  LDC R13, c[0x0][0x224] ;  /* 0x00008900ff0d7b82 */ /* 0x000eb00000000800 */
[----:B------:R-:W3:Y:S01]  /*1a00*/  LDC.64 R22, c[0x0][0x310] ;  /* 0x0000c400ff167b82 */ /* 0x000ee20000000a00 */
[----:B0-----:R-:W-:-:S07]  /*1a10*/  IMAD R63, R0, UR7, R27 ;  /* 0x00000007003f7c24 */ /* 0x001fce000f8e021b */
[----:B------:R-:W0:Y:S01]  /*1a20*/  LDC.64 R16, c[0x0][0x2d8] ;  /* 0x0000b600ff107b82 */ /* 0x000e220000000a00 */
[----:B-1----:R-:W-:Y:S02]  /*1a30*/  IMAD R2, R3, UR16, R0 ;  /* 0x0000001003027c24 */ /* 0x002fe4000f8e0200 */
[----:B------:R-:W-:-:S04]  /*1a40*/  IMAD.WIDE.U32 R26, R0, UR10, RZ ;  /* 0x0000000a001a7c25 */ /* 0x000fc8000f8e00ff */
[----:B------:R-:W-:Y:S01]  /*1a50*/  IMAD R65, R0, UR11, R29 ;  /* 0x0000000b00417c24 */ /* 0x000fe2000f8e021d */
[----:B------:R-:W1:Y:S01]  /*1a60*/  LDC.64 R20, c[0x0][0x238] ;  /* 0x00008e00ff147b82 */ /* 0x000e620000000a00 */
[----:B--2---:R-:W-:Y:S02]  /*1a70*/  IMAD R3, R2, R13, RZ ;  /* 0x0000000d02037224 */ /* 0x004fe400078e02ff */
[----:B------:R-:W-:-:S04]  /*1a80*/  IMAD.WIDE.U32 R28, R0, UR12, RZ ;  /* 0x0000000c001c7c25 */ /* 0x000fc8000f8e00ff */
[----:B------:R-:W-:Y:S01]  /*1a90*/  IMAD R13, R3, R24, RZ ;  /* 0x00000018030d7224 */ /* 0x000fe200078e02ff */
[----:B------:R-:W2:Y:S01]  /*1aa0*/  LDC.64 R14, c[0x0][0x270] ;  /* 0x00009c00ff0e7b82 */ /* 0x000ea20000000a00 */
[----:B------:R-:W-:Y:S01]  /*1ab0*/  IMAD.WIDE.U32 R24, R0, UR6, RZ ;  /* 0x0000000600187c25 */ /* 0x000fe2000f8e00ff */
[----:B------:R-:W-:-:S03]  /*1ac0*/  UMOV UR6, UR8 ;  /* 0x0000000800067c82 */ /* 0x000fc60008000000 */
[----:B---3--:R-:W-:Y:S01]  /*1ad0*/  IMAD.WIDE R22, R13, 0x8, R22 ;  /* 0x000000080d167825 */ /* 0x008fe200078e0216 */
[----:B------:R-:W-:Y:S02]  /*1ae0*/  IADD3 R60, R25, R63, RZ ;  /* 0x0000003f193c7210 */ /* 0x000fe40007ffe0ff */
[----:B------:R-:W3:Y:S01]  /*1af0*/  LDC.64 R2, c[0x0][0x2d0] ;  /* 0x0000b400ff027b82 */ /* 0x000ee20000000a00 */
[----:B------:R-:W-:Y:S01]  /*1b00*/  IMAD R67, R0, UR13, R59 ;  /* 0x0000000d00437c24 */ /* 0x000fe2000f8e023b */
[----:B0-----:R-:W-:Y:S01]  /*1b10*/  LEA R25, P3, R28, R16, 0x2 ;  /* 0x000000101c197211 */ /* 0x001fe200078610ff */
[----:B------:R-:W-:-:S05]  /*1b20*/  IMAD.WIDE R22, R19, 0x8, R22 ;  /* 0x0000000813167825 */ /* 0x000fca00078e0216 */
[----:B------:R-:W0:Y:S01]  /*1b30*/  LDC.64 R12, c[0x0][0x2e0] ;  /* 0x0000b800ff0c7b82 */ /* 0x000e220000000a00 */
[----:B-1----:R-:W-:-:S07]  /*1b40*/  SHF.L.U64.HI R21, R20, 0x2, R21 ;  /* 0x0000000214157819 */ /* 0x002fce0000010215 */
[----:B------:R-:W1:Y:S01]  /*1b50*/  LDC.64 R18, c[0x0][0x250] ;  /* 0x00009400ff127b82 */ /* 0x000e620000000a00 */
[----:B--2---:R-:W-:-:S07]  /*1b60*/  SHF.L.U64.HI R15, R14, 0x2, R15 ;  /* 0x000000020e0f7819 */ /* 0x004fce000001020f */
[----:B------:R-:W2:Y:S01]  /*1b70*/  LDC R58, c[0x0][0x21c] ;  /* 0x00008700ff3a7b82 */ /* 0x000ea20000000800 */
[C---:B---3--:R-:W-:Y:S02]  /*1b80*/  LEA R59, P1, R24.reuse, R2, 0x2 ;  /* 0x00000002183b7211 */ /* 0x048fe400078210ff */
[----:B------:R-:W-:Y:S02]  /*1b90*/  IADD3 R2, R29, R67, RZ ;  /* 0x000000431d027210 */ /* 0x000fe40007ffe0ff */
[----:B------:R-:W-:Y:S02]  /*1ba0*/  LEA.HI.X R24, R24, R3, R60, 0x2, P1 ;  /* 0x0000000318187211 */ /* 0x000fe400008f143c */
[----:B------:R-:W-:Y:S02]  /*1bb0*/  LEA.HI.X R28, R28, R17, R2, 0x2, P3 ;  /* 0x000000111c1c7211 */ /* 0x000fe400018f1402 */
[----:B0-----:R-:W-:Y:S02]  /*1bc0*/  LEA R61, P2, R26, R12, 0x2 ;  /* 0x0000000c1a3d7211 */ /* 0x001fe400078410ff */
[----:B------:R-:W-:-:S04]  /*1bd0*/  IADD3 R12, R27, R65, RZ ;  /* 0x000000411b0c7210 */ /* 0x000fc80007ffe0ff */
[----:B------:R-:W-:Y:S02]  /*1be0*/  LEA.HI.X R26, R26, R13, R12, 0x2, P2 ;  /* 0x0000000d1a1a7211 */ /* 0x000fe400010f140c */
[----:B-1----:R-:W-:-:S07]  /*1bf0*/  SHF.L.U64.HI R19, R18, 0x2, R19 ;  /* 0x0000000212137819 */ /* 0x002fce0000010213 */
.L_x_4765:
[----:B------:R-:W-:Y:S02]  /*1c00*/  MOV R2, R59 ;  /* 0x0000003b00027202 */ /* 0x000fe40000000f00 */
[----:B------:R-:W-:-:S05]  /*1c10*/  MOV R3, R24 ;  /* 0x0000001800037202 */ /* 0x000fca0000000f00 */
[----:B------:R0:W3:Y:S01]  /*1c20*/  LDG.E R16, desc[UR14][R2.64] ;  /* 0x0000000e02107981 */ /* 0x0000e2000c1e1900 */
[----:B------:R-:W-:Y:S02]  /*1c30*/  MOV R12, R61 ;  /* 0x0000003d000c7202 */ /* 0x000fe40000000f00 */
[----:B------:R-:W-:-:S05]  /*1c40*/  MOV R13, R26 ;  /* 0x0000001a000d7202 */ /* 0x000fca0000000f00 */
[----:B------:R-:W4:Y:S01]  /*1c50*/  LDG.E R60, desc[UR14][R12.64] ;  /* 0x0000000e0c3c7981 */ /* 0x000f22000c1e1900 */
        /* <DEDUP_REMOVED lines=9> */
[----:B------:R-:W1:Y:S01]  /*1cf0*/  S2R R72, SR_TID.X ;  /* 0x0000000000487919 */ /* 0x000e620000002100 */
[----:B---3--:R-:W-:-:S04]  /*1d00*/  FMUL.FTZ R16, R16, 1.4426950216293334961 ;  /* 0x3fb8aa3b10107820 */ /* 0x008fc80000410000 */
[C---:B------:R-:W-:Y:S01]  /*1d10*/  FMUL.FTZ R63, R16.reuse, R42 ;  /* 0x0000002a103f7220 */ /* 0x040fe20000410000 */
[C---:B------:R-:W-:Y:S01]  /*1d20*/  FMUL.FTZ R62, R16.reuse, R41 ;  /* 0x00000029103e7220 */ /* 0x040fe20000410000 */
[C---:B------:R-:W-:Y:S01]  /*1d30*/  FMUL.FTZ R67, R16.reuse, R43 ;  /* 0x0000002b10437220 */ /* 0x040fe20000410000 */
[----:B------:R-:W-:-:S03]  /*1d40*/  FMUL.FTZ R66, R16, R44 ;  /* 0x0000002c10427220 */ /* 0x000fc60000410000 */
[----:B------:R-:W0:Y:S01]  /*1d50*/  MUFU.EX2 R63, R63 ;  /* 0x0000003f003f7308 */ /* 0x000e220000000800 */
[----:B------:R-:W-:-:S07]  /*1d60*/  FMUL.FTZ R29, R16, R45 ;  /* 0x0000002d101d7220 */ /* 0x000fce0000410000 */
[----:B------:R-:W3:Y:S01]  /*1d70*/  MUFU.EX2 R62, R62 ;  /* 0x0000003e003e7308 */ /* 0x000ee20000000800 */
[----:B------:R-:W-:-:S07]  /*1d80*/  FMUL.FTZ R64, R16, R46 ;  /* 0x0000002e10407220 */ /* 0x000fce0000410000 */
[----:B------:R-:W5:Y:S01]  /*1d90*/  MUFU.EX2 R67, R67 ;  /* 0x0000004300437308 */ /* 0x000f620000000800 */
[----:B------:R-:W-:-:S07]  /*1da0*/  FMUL.FTZ R65, R16, R47 ;  /* 0x0000002f10417220 */ /* 0x000fce0000410000 */
[----:B------:R-:W2:Y:S01]  /*1db0*/  MUFU.EX2 R66, R66 ;  /* 0x0000004200427308 */ /* 0x000ea20000000800 */
[-C--:B0-----:R-:W-:Y:S01]  /*1dc0*/  FFMA.FTZ R2, R49, R63.reuse, R50 ;  /* 0x0000003f31027223 */ /* 0x081fe20000010032 */
[----:B---3--:R-:W-:-:S06]  /*1dd0*/  FMUL.FTZ R12, R62, R63 ;  /* 0x0000003f3e0c7220 */ /* 0x008fcc0000410000 */
[----:B------:R-:W0:Y:S01]  /*1de0*/  MUFU.EX2 R29, R29 ;  /* 0x0000001d001d7308 */ /* 0x000e220000000800 */
[----:B------:R-:W-:Y:S01]  /*1df0*/  FMUL.FTZ R68, R16, R48 ;  /* 0x0000003010447220 */ /* 0x000fe20000410000 */
[----:B-----5:R-:W-:-:S06]  /*1e00*/  FFMA.FTZ R2, R67, R2, R52 ;  /* 0x0000000243027223 */ /* 0x020fcc0000010034 */
[----:B------:R-:W3:Y:S01]  /*1e10*/  MUFU.EX2 R64, R64 ;  /* 0x0000004000407308 */ /* 0x000ee20000000800 */
[----:B------:R-:W-:Y:S01]  /*1e20*/  FMUL.FTZ R3, R67, R12 ;  /* 0x0000000c43037220 */ /* 0x000fe20000410000 */
[----:B--2---:R-:W-:-:S06]  /*1e30*/  FFMA.FTZ R12, R66, R2, R51 ;  /* 0x00000002420c7223 */ /* 0x004fcc0000010033 */
[----:B------:R-:W2:Y:S01]  /*1e40*/  MUFU.EX2 R65, R65 ;  /* 0x0000004100417308 */ /* 0x000ea20000000800 */
[----:B------:R-:W-:Y:S01]  /*1e50*/  FMUL.FTZ R2, R66, R3 ;  /* 0x0000000342027220 */ /* 0x000fe20000410000 */
[----:B0-----:R-:W-:-:S06]  /*1e60*/  FFMA.FTZ R12, R29, R12, R54 ;  /* 0x0000000c1d0c7223 */ /* 0x001fcc0000010036 */
[----:B------:R-:W0:Y:S01]  /*1e70*/  MUFU.EX2 R68, R68 ;  /* 0x0000004400447308 */ /* 0x000e220000000800 */
[----:B------:R-:W-:Y:S01]  /*1e80*/  FMUL.FTZ R3, R29, R2 ;  /* 0x000000021d037220 */ /* 0x000fe20000410000 */
[----:B---3--:R-:W-:-:S03]  /*1e90*/  FFMA.FTZ R12, R64, R12, R55 ;  /* 0x0000000c400c7223 */ /* 0x008fc60000010037 */
[----:B------:R-:W-:Y:S01]  /*1ea0*/  FMUL.FTZ R2, R64, R3 ;  /* 0x0000000340027220 */ /* 0x000fe20000410000 */
[----:B--2---:R-:W-:-:S03]  /*1eb0*/  FFMA.FTZ R12, R65, R12, R56 ;  /* 0x0000000c410c7223 */ /* 0x004fc60000010038 */
[----:B------:R-:W-:Y:S01]  /*1ec0*/  FMUL.FTZ R13, R65, R2 ;  /* 0x00000002410d7220 */ /* 0x000fe20000410000 */
[----:B0-----:R-:W-:-:S03]  /*1ed0*/  FFMA.FTZ R3, R68, R12, R57 ;  /* 0x0000000c44037223 */ /* 0x001fc60000010039 */
[----:B------:R-:W-:Y:S02]  /*1ee0*/  FMUL.FTZ R2, R68, R13 ;  /* 0x0000000d44027220 */ /* 0x000fe40000410000 */
[----:B------:R-:W0:Y:S04]  /*1ef0*/  SHFL.UP PT, R12, R3, 0x1, RZ ;  /* 0x04200000030c7989 */ /* 0x000e2800000e00ff */
[----:B------:R-:W2:Y:S01]  /*1f00*/  SHFL.UP PT, R13, R2, 0x1, RZ ;  /* 0x04200000020d7989 */ /* 0x000ea200000e00ff */
[C---:B0-----:R-:W-:Y:S01]  /*1f10*/  @P1 FFMA.FTZ R3, R2.reuse, R12, R3 ;  /* 0x0000000c02031223 */ /* 0x041fe20000010003 */
[----:B--2---:R-:W-:-:S04]  /*1f20*/  @P1 FMUL.FTZ R2, R2, R13 ;  /* 0x0000000d02021220 */ /* 0x004fc80000410000 */
[----:B------:R-:W0:Y:S04]  /*1f30*/  SHFL.UP PT, R12, R3, 0x2, RZ ;  /* 0x04400000030c7989 */ /* 0x000e2800000e00ff */
[----:B------:R-:W2:Y:S01]  /*1f40*/  SHFL.UP PT, R13, R2, 0x2, RZ ;  /* 0x04400000020d7989 */ /* 0x000ea200000e00ff */
[----:B------:R-:W-:-:S13]  /*1f50*/  ISETP.GE.AND P1, PT, R53, 0x2, PT ;  /* 0x000000023500780c */ /* 0x000fda0003f26270 */
        /* <DEDUP_REMOVED lines=9> */
[----:B------:R-:W-:Y:S01]  /*1ff0*/  ISETP.GE.AND P1, PT, R53, 0x8, PT ;  /* 0x000000083500780c */ /* 0x000fe20003f26270 */
[----:B------:R-:W-:Y:S01]  /*2000*/  HFMA2.MMA R13, -RZ, RZ, 0, 0 ;  /* 0x00000000ff0d7435 */ /* 0x000fe200000001ff */
[----:B------:R-:W-:-:S09]  /*2010*/  MOV R12, 0x3f800000 ;  /* 0x3f800000000c7802 */ /* 0x000fd20000000f00 */
[----:B------:R-:W-:Y:S02]  /*2020*/  @!P0 LDS.64 R12, [UR6+0x450] ;  /* 0x00045006ff0c8984 */ /* 0x000fe40008000a00 */
[C---:B0-----:R-:W-:Y:S01]  /*2030*/  @P1 FFMA.FTZ R3, R2.reuse, R16, R3 ;  /* 0x0000001002031223 */ /* 0x041fe20000010003 */
[----:B--2---:R-:W-:-:S04]  /*2040*/  @P1 FMUL.FTZ R2, R2, R17 ;  /* 0x0000001102021220 */ /* 0x004fc80000410000 */
[----:B------:R-:W0:Y:S04]  /*2050*/  SHFL.UP PT, R16, R3, 0x10, RZ ;  /* 0x0600000003107989 */ /* 0x000e2800000e00ff */
[----:B------:R-:W2:Y:S01]  /*2060*/  SHFL.UP PT, R17, R2, 0x10, RZ ;  /* 0x0600000002117989 */ /* 0x000ea200000e00ff */
[----:B------:R-:W-:-:S13]  /*2070*/  ISETP.GE.AND P1, PT, R53, 0x10, PT ;  /* 0x000000103500780c */ /* 0x000fda0003f26270 */
[C---:B0-----:R-:W-:Y:S01]  /*2080*/  @P1 FFMA.FTZ R3, R2.reuse, R16, R3 ;  /* 0x0000001002031223 */ /* 0x041fe20000010003 */
[----:B--2---:R-:W-:-:S05]  /*2090*/  @P1 FMUL.FTZ R2, R2, R17 ;  /* 0x0000001102021220 */ /* 0x004fca0000410000 */
[----:B------:R-:W-:Y:S01]  /*20a0*/  @!P2 STS.64 [UR8+0x430], R2 ;  /* 0x00043002ff00a988 */ /* 0x000fe20008000a08 */
[----:B------:R-:W-:Y:S06]  /*20b0*/  BAR.SYNC.DEFER_BLOCKING 0x0 ;  /* 0x0000000000007b1d */ /* 0x000fec0000010000 */
[----:B------:R-:W-:Y:S04]  /*20c0*/  @!P3 STS.64 [UR8+0x440], R12 ;  /* 0x0004400cff00b988 */ /* 0x000fe80008000a08 */
[----:B------:R-:W-:Y:S01]  /*20d0*/  LDS.64 R16, [UR8+0x430] ;  /* 0x00043008ff107984 */ /* 0x000fe20008000a00 */
[----:B------:R-:W-:Y:S06]  /*20e0*/  BAR.SYNC.DEFER_BLOCKING 0x0 ;  /* 0x0000000000007b1d */ /* 0x000fec0000010000 */
[----:B------:R-:W0:Y:S04]  /*20f0*/  SHFL.UP PT, R71, R3, 0x1, RZ ;  /* 0x0420000003477989 */ /* 0x000e2800000e00ff */
[----:B------:R-:W2:Y:S04]  /*2100*/  SHFL.UP PT, R69, R2, 0x1, RZ ;  /* 0x0420000002457989 */ /* 0x000ea800000e00ff */
[----:B------:R-:W3:Y:S01]  /*2110*/  LDS R70, [UR8+0x444] ;  /* 0x00044408ff467984 */ /* 0x000ee20008000800 */
[----:B-1----:R-:W-:-:S02]  /*2120*/  ISETP.NE.AND P1, PT, R72, RZ, PT ;  /* 0x000000ff4800720c */ /* 0x002fc40003f25270 */
[-C--:B0-----:R-:W-:Y:S02]  /*2130*/  @!P3 MOV R71, R13.reuse ;  /* 0x0000000d0047b202 */ /* 0x081fe40000000f00 */
[-C--:B--2---:R-:W-:Y:S01]  /*2140*/  @!P3 MOV R69, R12.reuse ;  /* 0x0000000c0045b202 */ /* 0x084fe20000000f00 */
[C---:B------:R-:W-:Y:S01]  /*2150*/  FFMA.FTZ R17, R16.reuse, R13, R17 ;  /* 0x0000000d10117223 */ /* 0x040fe20000010011 */
[----:B------:R-:W-:Y:S01]  /*2160*/  FMUL.FTZ R16, R16, R12 ;  /* 0x0000000c10107220 */ /* 0x000fe20000410000 */
[----:B------:R-:W-:-:S06]  /*2170*/  UIADD3 UR5, UR5, 0x1, URZ ;  /* 0x0000000105057890 */ /* 0x000fcc000fffe03f */
[----:B---3--:R-:W-:Y:S01]  /*2180*/  @P1 FFMA.FTZ R71, R70, R69, R71 ;  /* 0x0000004546471223 */ /* 0x008fe20000010047 */
[----:B------:R-:W-:-:S03]  /*2190*/  ISETP.NE.AND P1, PT, R72, RZ, PT ;  /* 0x000000ff4800720c */ /* 0x000fc60003f25270 */
[----:B------:R-:W-:-:S04]  /*21a0*/  FFMA.FTZ R62, R62, R71, R49 ;  /* 0x000000473e3e7223 */ /* 0x000fc80000010031 */
[----:B------:R-:W-:-:S04]  /*21b0*/  FFMA.FTZ R70, R63, R62, R50 ;  /* 0x0000003e3f467223 */ /* 0x000fc80000010032 */
[----:B------:R-:W-:Y:S02]  /*21c0*/  FFMA.FTZ R67, R67, R70, R52 ;  /* 0x0000004643437223 */ /* 0x000fe40000010034 */
[----:B------:R-:W-:Y:S02]  /*21d0*/  @!P1 MOV R2, R22 ;  /* 0x0000001600029202 */ /* 0x000fe40000000f00 */
        /* <DEDUP_REMOVED lines=28> */
.L_x_4764:
        /* <DEDUP_REMOVED lines=17> */
[----:B------:R0:W-:Y:S01]  /*24b0*/  STS.128 [R2+0x10], R8 ;  /* 0x0000100802007388 */ /* 0x0001e20000000c00 */
[----:B------:R-:W-:-:S03]  /*24c0*/  NOP ;  /* 0x0000000000007918 */ /* 0x000fc60000000000 */
[----:B------:R-:W2:Y:S04]  /*24d0*/  LDS.128 R16, [R34] ;  /* 0x0000000022107984 */ /* 0x000ea80000000c00 */
[----:B------:R-:W3:Y:S01]  /*24e0*/  LDS.128 R12, [R34+0x200] ;  /* 0x00020000220c7984 */ /* 0x000ee20000000c00 */
[----:B0-----:R-:W-:-:S04]  /*24f0*/  IMAD R2, R31, R20, RZ ;  /* 0x000000141f027224 */ /* 0x001fc800078e02ff */
[C---:B------:R-:W-:Y:S02]  /*2500*/  IMAD R5, R0.reuse, R21, R2 ;  /* 0x0000001500057224 */ /* 0x040fe400078e0202 */
[----:B------:R-:W-:-:S05]  /*2510*/  IMAD.WIDE.U32 R2, R0, R20, UR6 ;  /* 0x0000000600027e25 */ /* 0x000fca000f8e0014 */
[----:B------:R-:W-:Y:S02]  /*2520*/  IADD3 R4, R3, R5, RZ ;  /* 0x0000000503047210 */ /* 0x000fe40007ffe0ff */
[----:B------:R-:W0:Y:S01]  /*2530*/  LDC R5, c[0x0][0x224] ;  /* 0x00008900ff057b82 */ /* 0x000e220000000800 */
[----:B-1----:R-:W-:-:S04]  /*2540*/  LEA R3, P0, R2, R22, 0x2 ;  /* 0x0000001602037211 */ /* 0x002fc800078010ff */
[----:B------:R-:W-:Y:S02]  /*2550*/  LEA.HI.X R4, R2, R23, R4, 0x2, P0 ;  /* 0x0000001702047211 */ /* 0x000fe400000f1404 */
[----:B------:R-:W-:-:S04]  /*2560*/  IADD3 R2, P0, R3, R40, RZ ;  /* 0x0000002803027210 */ /* 0x000fc80007f1e0ff */
[----:B------:R-:W-:-:S05]  /*2570*/  IADD3.X R3, R4, R39, RZ, P0, !PT ;  /* 0x0000002704037210 */ /* 0x000fca00007fe4ff */
[----:B--2---:R1:W-:Y:S04]  /*2580*/  STG.E.128 desc[UR14][R2.64], R16 ;  /* 0x0000001002007986 */ /* 0x0043e8000c101d0e */
[----:B---3--:R1:W-:Y:S01]  /*2590*/  STG.E.128 desc[UR14][R2.64+0x200], R12 ;  /* 0x0002000c02007986 */ /* 0x0083e2000c101d0e */
[----:B0-----:R-:W-:-:S13]  /*25a0*/  ISETP.LE.AND P0, PT, R5, UR4, PT ;  /* 0x0000000405007c0c */ /* 0x001fda000bf03270 */
[----:B-1----:R-:W-:Y:S05]  /*25b0*/  @!P0 BRA `(.L_x_4766) ;  /* 0xffffffdc00908947 */ /* 0x002fea000383ffff */
[----:B------:R-:W-:Y:S05]  /*25c0*/  EXIT ;  /* 0x000000000000794d */ /* 0x000fea0003800000 */
.L_x_4767:
        /* <DEDUP_REMOVED lines=11> */
.L_x_5296:


//--------------------- .text._Z25selective_scan_fwd_kernelI32Selective_Scan_fwd_kernel_traitsILi32ELi8ELi1ELb1ELb0ELb0ELb1EffEEv13SSMParamsBase --------------------------
	.section	.text._Z25selective_scan_fwd_kernelI32Selective_Scan_fwd_kernel_traitsILi32ELi8ELi1ELb1ELb0ELb0ELb1EffEEv13SSMParamsBase,"ax",@progbits
	.align	128
        .global         _Z25selective_scan_fwd_kernelI32Selective_Scan_fwd_kernel_traitsILi32ELi8ELi1ELb1ELb0ELb0ELb1EffEEv13SSMParamsBase
        .type           _Z25selective_scan_fwd_kernelI32Selective_Scan_fwd_kernel_traitsILi32ELi8ELi1ELb1ELb0ELb0ELb1EffEEv13SSMParamsBase,@function
        .size           _Z25selective_scan_fwd_kernelI32Selective_Scan_fwd_kernel_traitsILi32ELi8ELi1ELb1ELb0ELb0ELb1EffEEv13SSMParamsBase,(.L_x_5297 - _Z25selective_scan_fwd_kernelI32Selective_Scan_fwd_kernel_traitsILi32ELi8ELi1ELb1ELb0ELb0ELb1EffEEv13SSMParamsBase)
        .other          _Z25selective_scan_fwd_kernelI32Selective_Scan_fwd_kernel_traitsILi32ELi8ELi1ELb1ELb0ELb0ELb1EffEEv13SSMParamsBase,@"STO_CUDA_ENTRY STV_DEFAULT"
_Z25selective_scan_fwd_kernelI32Selective_Scan_fwd_kernel_traitsILi32ELi8ELi1ELb1ELb0ELb0ELb1EffEEv13SSMParamsBase:
.text._Z25selective_scan_fwd_kernelI32Selective_Scan_fwd_kernel_traitsILi32ELi8ELi1ELb1ELb0ELb0ELb1EffEEv13SSMParamsBase:
        /* <DEDUP_REMOVED lines=64> */
.L_x_4786:
[----:B------:R-:W-:Y:S01]  /*0400*/  BAR.SYNC.DEFER_BLOCKING 0x0 ;  /* 0x0000000000007b1d */ /* 0x000fe20000010000 */
[----:B0-----:R-:W-:-:S04]  /*0410*/  IADD3 R2, P0, R35, R40, RZ ;  /* 0x0000002823027210 */ /* 0x001fc80007f1e0ff */
        /* <DEDUP_REMOVED lines=70> */
.L_x_4769:
[----:B------:R-:W-:Y:S05]  /*0880*/  BSYNC B0 ;  /* 0x0000000000007941 */ /* 0x000fea0003800000 */
.L_x_4768:
        /* <DEDUP_REMOVED lines=41> */
.L_x_4771:
[----:B------:R-:W-:Y:S05]  /*0b20*/  BSYNC B0 ;  /* 0x0000000000007941 */ /* 0x000fea0003800000 */
.L_x_4770:
        /* <DEDUP_REMOVED lines=33> */
.L_x_4773:
[----:B------:R-:W-:Y:S05]  /*0d40*/  BSYNC B0 ;  /* 0x0000000000007941 */ /* 0x000fea0003800000 */
.L_x_4772:
        /* <DEDUP_REMOVED lines=33> */
.L_x_4775:
[----:B------:R-:W-:Y:S05]  /*0f60*/  BSYNC B0 ;  /* 0x0000000000007941 */ /* 0x000fea0003800000 */
.L_x_4774:
        /* <DEDUP_REMOVED lines=33> */
.L_x_4777:
[----:B------:R-:W-:Y:S05]  /*1180*/  BSYNC B0 ;  /* 0x0000000000007941 */ /* 0x000fea0003800000 */
.L_x_4776:
        /* <DEDUP_REMOVED lines=33> */
.L_x_4779:
[----:B------:R-:W-:Y:S05]  /*13a0*/  BSYNC B0 ;  /* 0x0000000000007941 */ /* 0x000fea0003800000 */
.L_x_4778:
        /* <DEDUP_REMOVED lines=33> */
.L_x_4781:
[----:B------:R-:W-:Y:S05]  /*15c0*/  BSYNC B0 ;  /* 0x0000000000007941 */ /* 0x000fea0003800000 */
.L_x_4780:
        /* <DEDUP_REMOVED lines=33> */
.L_x_4783:
[----:B------:R-:W-:Y:S05]  /*17e0*/  BSYNC B0 ;  /* 0x0000000000007941 */ /* 0x000fea0003800000 */
.L_x_4782:
        /* <DEDUP_REMOVED lines=65> */
.L_x_4785:
        /* <DEDUP_REMOVED lines=122> */
.L_x_4784:
        /* <DEDUP_REMOVED lines=18> */
[----:B------:R-:W-:-:S03]  /*24c0*/  NOP ;  /* 0x0000000000007918 */ /* 0x000fc60000000000 */
[----:B------:R-:W3:Y:S01]  /*24d0*/  LDS.128 R20, [R34] ;  /* 0x0000000022147984 */ /* 0x000ee20000000c00 */
[C---:B0-----:R-:W-:Y:S01]  /*24e0*/  IMAD R12, R31.reuse, R24, RZ ;  /* 0x000000181f0c7224 */ /* 0x041fe200078e02ff */
[----:B------:R-:W0:Y:S01]  /*24f0*/  LDC.64 R44, c[0x0][0x318] ;  /* 0x0000c600ff2c7b82 */ /* 0x000e220000000a00 */
[-C--:B-1----:R-:W-:Y:S01]  /*2500*/  IMAD R3, R31, R14.reuse, RZ ;  /* 0x0000000e1f037224 */ /* 0x082fe200078e02ff */
[----:B------:R-:W1:Y:S01]  /*2510*/  LDS.128 R16, [R34+0x200] ;  /* 0x0002000022107984 */ /* 0x000e620000000c00 */
[C---:B------:R-:W-:Y:S01]  /*2520*/  IMAD R25, R0.reuse, R25, R12 ;  /* 0x0000001900197224 */ /* 0x040fe200078e020c */
[----:B------:R-:W-:Y:S01]  /*2530*/  UIADD3 UR11, UR11, UR13, URZ ;  /* 0x0000000d0b0b7290 */ /* 0x000fe2000fffe03f */
[C---:B------:R-:W-:Y:S02]  /*2540*/  IMAD R3, R0.reuse, R15, R3 ;  /* 0x0000000f00037224 */ /* 0x040fe400078e0203 */
[----:B------:R-:W-:Y:S01]  /*2550*/  IMAD.WIDE.U32 R12, R0, R14, UR6 ;  /* 0x00000006000c7e25 */ /* 0x000fe2000f8e000e */
[----:B------:R-:W-:-:S03]  /*2560*/  ULDC.64 UR6, c[0x0][0x2c0] ;  /* 0x0000b00000067ab9 */ /* 0x000fc60000000a00 */
[----:B------:R-:W-:Y:S01]  /*2570*/  IMAD.WIDE.U32 R14, R0, R24, UR10 ;  /* 0x0000000a000e7e25 */ /* 0x000fe2000f8e0018 */
[----:B------:R-:W-:Y:S02]  /*2580*/  IADD3 R13, R13, R3, RZ ;  /* 0x000000030d0d7210 */ /* 0x000fe40007ffe0ff */
[C---:B--2---:R-:W-:Y:S02]  /*2590*/  LEA R29, P0, R12.reuse, R26, 0x2 ;  /* 0x0000001a0c1d7211 */ /* 0x044fe400078010ff */
[----:B------:R-:W-:Y:S02]  /*25a0*/  IADD3 R3, R15, R25, RZ ;  /* 0x000000190f037210 */ /* 0x000fe40007ffe0ff */
[----:B------:R-:W-:Y:S02]  /*25b0*/  LEA.HI.X R12, R12, R27, R13, 0x2, P0 ;  /* 0x0000001b0c0c7211 */ /* 0x000fe400000f140d */
[----:B------:R-:W-:-:S04]  /*25c0*/  IADD3 R28, P0, R29, R40, RZ ;  /* 0x000000281d1c7210 */ /* 0x000fc80007f1e0ff */
[----:B------:R-:W-:Y:S02]  /*25d0*/  IADD3.X R29, R12, R39, RZ, P0, !PT ;  /* 0x000000270c1d7210 */ /* 0x000fe400007fe4ff */
[----:B0-----:R-:W-:-:S04]  /*25e0*/  LEA R43, P1, R14, R44, 0x2 ;  /* 0x0000002c0e2b7211 */ /* 0x001fc800078210ff */
[----:B------:R-:W-:Y:S02]  /*25f0*/  LEA.HI.X R14, R14, R45, R3, 0x2, P1 ;  /* 0x0000002d0e0e7211 */ /* 0x000fe400008f1403 */
[----:B------:R-:W-:-:S04]  /*2600*/  IADD3 R42, P1, R43, R40, RZ ;  /* 0x000000282b2a7210 */ /* 0x000fc80007f3e0ff */
[----:B------:R-:W-:Y:S01]  /*2610*/  IADD3.X R43, R14, R39, RZ, P1, !PT ;  /* 0x000000270e2b7210 */ /* 0x000fe20000ffe4ff */
[----:B---3--:R-:W-:Y:S04]  /*2620*/  STG.E.128 desc[UR14][R28.64], R20 ;  /* 0x000000141c007986 */ /* 0x008fe8000c101d0e */
[----:B-1----:R-:W-:Y:S01]  /*2630*/  STG.E.128 desc[UR14][R28.64+0x200], R16 ;  /* 0x000200101c007986 */ /* 0x002fe2000c101d0e */
        /* <DEDUP_REMOVED lines=55> */
[----:B------:R-:W-:-:S03]  /*29b0*/  FMUL.FTZ R10, R15, R10 ;  /* 0x0000000a0f0a7220 */ /* 0x000fc60000410000 */
[----:B------:R-:W2:Y:S01]  /*29c0*/  MUFU.RCP R18, R18 ;  /* 0x0000001200127308 */ /* 0x000ea20000001000 */
[----:B---3--:R-:W-:Y:S02]  /*29d0*/  FMUL.FTZ R14, R13, R20 ;  /* 0x000000140d0e7220 */ /* 0x008fe40000410000 */
[----:B------:R-:W3:Y:S02]  /*29e0*/  LDC.64 R20, c[0x0][0x2c8] ;  /* 0x0000b200ff147b82 */ /* 0x000ee40000000a00 */
[----:B------:R-:W-:-:S03]  /*29f0*/  FMUL.FTZ R9, R14, R9 ;  /* 0x000000090e097220 */ /* 0x000fc60000410000 */
[----:B------:R-:W4:Y:S01]  /*2a00*/  MUFU.RCP R19, R19 ;  /* 0x0000001300137308 */ /* 0x000f220000001000 */
[----:B-1----:R-:W-:-:S04]  /*2a10*/  FMUL.FTZ R17, R46, R17 ;  /* 0x000000112e117220 */ /* 0x002fc80000410000 */
[----:B------:R-:W-:Y:S01]  /*2a20*/  FMUL.FTZ R6, R17, R6 ;  /* 0x0000000611067220 */ /* 0x000fe20000410000 */
[----:B--2---:R-:W-:-:S04]  /*2a30*/  FMUL.FTZ R18, R47, R18 ;  /* 0x000000122f127220 */ /* 0x004fc80000410000 */
[----:B------:R-:W-:Y:S01]  /*2a40*/  FMUL.FTZ R7, R18, R7 ;  /* 0x0000000712077220 */ /* 0x000fe20000410000 */
[----:B------:R-:W-:Y:S01]  /*2a50*/  BAR.SYNC.DEFER_BLOCKING 0x0 ;  /* 0x0000000000007b1d */ /* 0x000fe20000010000 */
[----:B----4-:R-:W-:-:S04]  /*2a60*/  FMUL.FTZ R3, R12, R19 ;  /* 0x000000130c037220 */ /* 0x010fc80000410000 */
[----:B------:R-:W-:Y:S01]  /*2a70*/  FMUL.FTZ R8, R3, R8 ;  /* 0x0000000803087220 */ /* 0x000fe20000410000 */
[----:B---3--:R-:W-:Y:S01]  /*2a80*/  IMAD R3, R31, R20, RZ ;  /* 0x000000141f037224 */ /* 0x008fe200078e02ff */
[----:B------:R1:W-:Y:S04]  /*2a90*/  STS.128 [R2], R4 ;  /* 0x0000000402007388 */ /* 0x0003e80000000c00 */
[----:B------:R2:W-:Y:S01]  /*2aa0*/  STS.128 [R2+0x10], R8 ;  /* 0x0000100802007388 */ /* 0x0005e20000000c00 */
[----:B------:R-:W-:-:S03]  /*2ab0*/  NOP ;  /* 0x0000000000007918 */ /* 0x000fc60000000000 */
[----:B------:R-:W3:Y:S04]  /*2ac0*/  LDS.128 R16, [R34] ;  /* 0x0000000022107984 */ /* 0x000ee80000000c00 */
[----:B------:R-:W4:Y:S01]  /*2ad0*/  LDS.128 R12, [R34+0x200] ;  /* 0x00020000220c7984 */ /* 0x000f220000000c00 */
[C---:B-1----:R-:W-:Y:S02]  /*2ae0*/  IMAD R5, R0.reuse, R21, R3 ;  /* 0x0000001500057224 */ /* 0x042fe400078e0203 */
[----:B--2---:R-:W-:-:S05]  /*2af0*/  IMAD.WIDE.U32 R2, R0, R20, UR8 ;  /* 0x0000000800027e25 */ /* 0x004fca000f8e0014 */
[----:B------:R-:W-:Y:S02]  /*2b00*/  IADD3 R4, R3, R5, RZ ;  /* 0x0000000503047210 */ /* 0x000fe40007ffe0ff */
[----:B------:R-:W1:Y:S01]  /*2b10*/  LDC R5, c[0x0][0x224] ;  /* 0x00008900ff057b82 */ /* 0x000e620000000800 */
[----:B0-----:R-:W-:-:S04]  /*2b20*/  LEA R3, P0, R2, R22, 0x2 ;  /* 0x0000001602037211 */ /* 0x001fc800078010ff */
[----:B------:R-:W-:Y:S02]  /*2b30*/  LEA.HI.X R4, R2, R23, R4, 0x2, P0 ;  /* 0x0000001702047211 */ /* 0x000fe400000f1404 */
[----:B------:R-:W-:-:S04]  /*2b40*/  IADD3 R2, P0, R3, R40, RZ ;  /* 0x0000002803027210 */ /* 0x000fc80007f1e0ff */
[----:B------:R-:W-:-:S05]  /*2b50*/  IADD3.X R3, R4, R39, RZ, P0, !PT ;  /* 0x0000002704037210 */ /* 0x000fca00007fe4ff */
[----:B---3--:R0:W-:Y:S01]  /*2b60*/  STG.E.128 desc[UR14][R2.64], R16 ;  /* 0x0000001002007986 */ /* 0x0081e2000c101d0e */
[----:B-1----:R-:W-:-:S03]  /*2b70*/  ISETP.LE.AND P0, PT, R5, UR4, PT ;  /* 0x0000000405007c0c */ /* 0x002fc6000bf03270 */
[----:B----4-:R0:W-:Y:S10]  /*2b80*/  STG.E.128 desc[UR14][R2.64+0x200], R12 ;  /* 0x0002000c02007986 */ /* 0x0101f4000c101d0e */
[----:B------:R-:W-:Y:S05]  /*2b90*/  @!P0 BRA `(.L_x_4786) ;  /* 0xffffffd800188947 */ /* 0x000fea000383ffff */
[----:B------:R-:W-:Y:S05]  /*2ba0*/  EXIT ;  /* 0x000000000000794d */ /* 0x000fea0003800000 */
.L_x_4787:
        /* <DEDUP_REMOVED lines=13> */
.L_x_5297:


//--------------------- .text._Z25selective_scan_fwd_kernelI32Selective_Scan_fwd_kernel_traitsILi32ELi8ELi1ELb1ELb0ELb1ELb0EffEEv13SSMParamsBase --------------------------
	.section	.text._Z25selective_scan_fwd_kernelI32Selective_Scan_fwd_kernel_traitsILi32ELi8ELi1ELb1ELb0ELb1ELb0EffEEv13SSMParamsBase,"ax",@progbits
	.align	128
        .global         _Z25selective_scan_fwd_kernelI32Selective_Scan_fwd_kernel_traitsILi32ELi8ELi1ELb1ELb0ELb1ELb0EffEEv13SSMParamsBase
        .type           _Z25selective_scan_fwd_kernelI32Selective_Scan_fwd_kernel_traitsILi32ELi8ELi1ELb1ELb0ELb1ELb0EffEEv13SSMParamsBase,@function
        .size           _Z25selective_scan_fwd_kernelI32Selective_Scan_fwd_kernel_traitsILi32ELi8ELi1ELb1ELb0ELb1ELb0EffEEv13SSMParamsBase,(.L_x_5298 - _Z25selective_scan_fwd_kernelI32Selective_Scan_fwd_kernel_traitsILi32ELi8ELi1ELb1ELb0ELb1ELb0EffEEv13SSMParamsBase)
        .other          _Z25selective_scan_fwd_kernelI32Selective_Scan_fwd_kernel_traitsILi32ELi8ELi1ELb1ELb0ELb1ELb0EffEEv13SSMParamsBase,@"STO_CUDA_ENTRY STV_DEFAULT"
_Z25selective_scan_fwd_kernelI32Selective_Scan_fwd_kernel_traitsILi32ELi8ELi1ELb1ELb0ELb1ELb0EffEEv13SSMParamsBase:
.text._Z25selective_scan_fwd_kernelI32Selective_Scan_fwd_kernel_traitsILi32ELi8ELi1ELb1ELb0ELb1ELb0EffEEv13SSMParamsBase:
        /* <DEDUP_REMOVED lines=95> */
[----:B------:R-:W-:Y:S01]  /*05f0*/  IMAD.WIDE.U32 R46, R50, UR6, RZ ;  /* 0x00000006322e7c25 */ /* 0x000fe2000f8e00ff */
[----:B------:R-:W-:Y:S01]  /*0600*/  LEA R3, P2, R6, R24, 0x2 ;  /* 0x0000001806037211 */ /* 0x000fe200078410ff */
[----:B------:R-:W-:Y:S01]  /*0610*/  ULDC UR4, c[0x0][0x21c] ;  /* 0x0000870000047ab9 */ /* 0x000fe20000000800 */
[----:B--2---:R-:W-:Y:S01]  /*0620*/  LEA R16, R9, R16, 0x18 ;  /* 0x0000001009107211 */ /* 0x004fe200078ec0ff */
[----:B------:R-:W-:Y:S01]  /*0630*/  IMAD R9, R49, UR6, RZ ;  /* 0x0000000631097c24 */ /* 0x000fe2000f8e02ff */
[----:B------:R-:W-:Y:S01]  /*0640*/  LOP3.LUT R2, R2, 0xffffffc0, RZ, 0xc0, !PT ;  /* 0xffffffc002027812 */ /* 0x000fe200078ec0ff */
[----:B------:R-:W-:Y:S01]  /*0650*/  IMAD R15, R50, UR5, R15 ;  /* 0x00000005320f7c24 */ /* 0x000fe2000f8e020f */
[----:B------:R-:W-:Y:S01]  /*0660*/  LEA R5, P1, R4, R22, 0x2 ;  /* 0x0000001604057211 */ /* 0x000fe200078210ff */
[----:B------:R-:W-:Y:S01]  /*0670*/  IMAD R9, R50, UR7, R9 ;  /* 0x0000000732097c24 */ /* 0x000fe2000f8e0209 */
[----:B------:R-:W-:Y:S01]  /*0680*/  LEA.HI.X R20, R6, R25, R20, 0x2, P2 ;  /* 0x0000001906147211 */ /* 0x000fe200010f1414 */
[----:B------:R-:W-:Y:S01]  /*0690*/  IMAD R0, R0, R29, RZ ;  /* 0x0000001d00007224 */ /* 0x000fe200078e02ff */
[----:B------:R-:W-:-:S02]  /*06a0*/  LOP3.LUT R10, R2, 0x1f, R11, 0xf8, !PT ;  /* 0x0000001f020a7812 */ /* 0x000fc400078ef80b */
[----:B------:R-:W-:Y:S01]  /*06b0*/  LEA.HI.X R7, R4, R23, R7, 0x2, P1 ;  /* 0x0000001704077211 */ /* 0x000fe200008f1407 */
        /* <DEDUP_REMOVED lines=10> */
.L_x_4808:
[----:B------:R-:W-:Y:S01]  /*0760*/  BAR.SYNC.DEFER_BLOCKING 0x0 ;  /* 0x0000000000007b1d */ /* 0x000fe20000010000 */
[C---:B------:R-:W-:Y:S02]  /*0770*/  SHF.L.U32 R2, R10.reuse, 0x4, RZ ;  /* 0x000000040a027819 */ /* 0x040fe400000006ff */
[----:B------:R-:W-:Y:S02]  /*0780*/  SHF.L.U64.HI R0, R10, 0x4, R5 ;  /* 0x000000040a007819 */ /* 0x000fe40000010205 */
[----:B-1----:R-:W-:-:S04]  /*0790*/  IADD3 R32, P0, R13, R2, RZ ;  /* 0x000000020d207210 */ /* 0x002fc80007f1e0ff */
[----:B------:R-:W-:-:S05]  /*07a0*/  IADD3.X R33, R9, R0, RZ, P0, !PT ;  /* 0x0000000009217210 */ /* 0x000fca00007fe4ff */
[----:B------:R-:W2:Y:S04]  /*07b0*/  LDG.E.128 R36, desc[UR16][R32.64] ;  /* 0x0000001020247981 */ /* 0x000ea8000c1e1d00 */
[----:B------:R-:W3:Y:S01]  /*07c0*/  LDG.E.128 R40, desc[UR16][R32.64+0x200] ;  /* 0x0002001020287981 */ /* 0x000ee2000c1e1d00 */
[----:B------:R-:W-:Y:S02]  /*07d0*/  LEA R51, R19, R16, 0x5 ;  /* 0x0000001013337211 */ /* 0x000fe400078e28ff */
        /* <DEDUP_REMOVED lines=66> */
.L_x_4789:
[----:B------:R-:W-:Y:S05]  /*0c00*/  BSYNC B0 ;  /* 0x0000000000007941 */ /* 0x000fea0003800000 */
.L_x_4788:
        /* <DEDUP_REMOVED lines=41> */
.L_x_4791:
[----:B------:R-:W-:Y:S05]  /*0ea0*/  BSYNC B0 ;  /* 0x0000000000007941 */ /* 0x000fea0003800000 */
.L_x_4790:
        /* <DEDUP_REMOVED lines=33> */
.L_x_4793:
[----:B------:R-:W-:Y:S05]  /*10c0*/  BSYNC B0 ;  /* 0x0000000000007941 */ /* 0x000fea0003800000 */
.L_x_4792:
        /* <DEDUP_REMOVED lines=33> */
.L_x_4795:
[----:B------:R-:W-:Y:S05]  /*12e0*/  BSYNC B0 ;  /* 0x0000000000007941 */ /* 0x000fea0003800000 */
.L_x_4794:
        /* <DEDUP_REMOVED lines=33> */
.L_x_4797:
[----:B------:R-:W-:Y:S05]  /*1500*/  BSYNC B0 ;  /* 0x0000000000007941 */ /* 0x000fea0003800000 */
.L_x_4796:
        /* <DEDUP_REMOVED lines=33> */
.L_x_4799:
[----:B------:R-:W-:Y:S05]  /*1720*/  BSYNC B0 ;  /* 0x0000000000007941 */ /* 0x000fea0003800000 */
.L_x_4798:
        /* <DEDUP_REMOVED lines=33> */
.L_x_4801:
[----:B------:R-:W-:Y:S05]  /*1940*/  BSYNC B0 ;  /* 0x0000000000007941 */ /* 0x000fea0003800000 */
.L_x_4800:
        /* <DEDUP_REMOVED lines=33> */
.L_x_4803:
[----:B------:R-:W-:Y:S05]  /*1b60*/  BSYNC B0 ;  /* 0x0000000000007941 */ /* 0x000fea0003800000 */
.L_x_4802:
        /* <DEDUP_REMOVED lines=30> */
.L_x_4807:
[----:B------:R-:W-:Y:S01]  /*1d50*/  SHF.R.S32.HI R51, RZ, 0x1f, R73 ;  /* 0x0000001fff337819 */ /* 0x000fe20000011449 */
[----:B------:R-:W-:-:S04]  /*1d60*/  IMAD.WIDE.U32 R20, R73, UR6, RZ ;  /* 0x0000000649147c25 */ /* 0x000fc8000f8e00ff */
[C---:B------:R-:W-:Y:S01]  /*1d70*/  IMAD R22, R51.reuse, UR6, RZ ;  /* 0x0000000633167c24 */ /* 0x040fe2000f8e02ff */
[----:B------:R-:W-:Y:S01]  /*1d80*/  MOV R58, R44 ;  /* 0x0000002c003a7202 */ /* 0x000fe20000000f00 */
[----:B------:R-:W-:Y:S01]  /*1d90*/  IMAD R60, R51, UR4, RZ ;  /* 0x00000004333c7c24 */ /* 0x000fe2000f8e02ff */
[----:B------:R-:W-:Y:S01]  /*1da0*/  MOV R59, R17 ;  /* 0x00000011003b7202 */ /* 0x000fe20000000f00 */
[C---:B------:R-:W-:Y:S01]  /*1db0*/  IMAD R23, R73.reuse, UR7, R22 ;  /* 0x0000000749177c24 */ /* 0x040fe2000f8e0216 */
[----:B------:R-:W-:Y:S01]  /*1dc0*/  LEA R63, P1, R20, R4, 0x2 ;  /* 0x00000004143f7211 */ /* 0x000fe200078210ff */
[C---:B------:R-:W-:Y:S02]  /*1dd0*/  IMAD R61, R73.reuse, UR5, R60 ;  /* 0x00000005493d7c24 */ /* 0x040fe4000f8e023c */
[----:B------:R-:W-:Y:S01]  /*1de0*/  IMAD.WIDE.U32 R58, R73, UR4, R58 ;  /* 0x00000004493a7c25 */ /* 0x000fe2000f8e003a */
[----:B------:R-:W-:Y:S02]  /*1df0*/  IADD3 R21, R21, R23, RZ ;  /* 0x0000001715157210 */ /* 0x000fe40007ffe0ff */
[----:B------:R-:W-:-:S02]  /*1e00*/  IADD3 R62, P2, R63, R2, RZ ;  /* 0x000000023f3e7210 */ /* 0x000fc40007f5e0ff */
[----:B------:R-:W-:Y:S02]  /*1e10*/  LEA.HI.X R21, R20, R3, R21, 0x2, P1 ;  /* 0x0000000314157211 */ /* 0x000fe400008f1415 */
[C---:B-1----:R-:W-:Y:S02]  /*1e20*/  LEA R60, P1, R58.reuse, R40, 0x2 ;  /* 0x000000283a3c7211 */ /* 0x042fe400078210ff */
[----:B------:R-:W-:Y:S02]  /*1e30*/  IADD3 R59, R59, R61, RZ ;  /* 0x0000003d3b3b7210 */ /* 0x000fe40007ffe0ff */
[----:B------:R-:W-:Y:S02]  /*1e40*/  IADD3.X R63, R21, R0, RZ, P2, !PT ;  /* 0x00000000153f7210 */ /* 0x000fe400017fe4ff */
[----:B------:R-:W-:-:S03]  /*1e50*/  LEA.HI.X R61, R58, R41, R59, 0x2, P1 ;  /* 0x000000293a3d7211 */ /* 0x000fc600008f143b */
[----:B------:R-:W4:Y:S04]  /*1e60*/  LDG.E.128 R20, desc[UR16][R62.64] ;  /* 0x000000103e147981 */ /* 0x000f28000c1e1d00 */
[----:B------:R-:W5:Y:S04]  /*1e70*/  LDG.E R60, desc[UR16][R60.64] ;  /* 0x000000103c3c7981 */ /* 0x000f68000c1e1900 */
[----:B------:R2:W3:Y:S01]  /*1e80*/  LDG.E.128 R32, desc[UR16][R62.64+0x200] ;  /* 0x000200103e207981 */ /* 0x0004e2000c1e1d00 */
[----:B------:R-:W-:Y:S01]  /*1e90*/  MOV R58, R46 ;  /* 0x0000002e003a7202 */ /* 0x000fe20000000f00 */
[----:B------:R-:W-:Y:S01]  /*1ea0*/  IMAD R74, R51, UR8, RZ ;  /* 0x00000008334a7c24 */ /* 0x000fe2000f8e02ff */
[----:B------:R-:W-:-:S03]  /*1eb0*/  MOV R59, R15 ;  /* 0x0000000f003b7202 */ /* 0x000fc60000000f00 */
[C---:B------:R-:W-:Y:S02]  /*1ec0*/  IMAD R51, R73.reuse, UR9, R74 ;  /* 0x0000000949337c24 */ /* 0x040fe4000f8e024a */
[----:B------:R-:W-:-:S03]  /*1ed0*/  IMAD.WIDE.U32 R58, R73, UR8, R58 ;  /* 0x00000008493a7c25 */ /* 0x000fc6000f8e003a */
[----:B--2---:R-:W-:Y:S02]  /*1ee0*/  LEA R62, P1, R58, R42, 0x2 ;  /* 0x0000002a3a3e7211 */ /* 0x004fe400078210ff */
[----:B------:R-:W-:-:S04]  /*1ef0*/  IADD3 R51, R59, R51, RZ ;  /* 0x000000333b337210 */ /* 0x000fc80007ffe0ff */
[----:B------:R-:W-:Y:S02]  /*1f00*/  LEA.HI.X R63, R58, R43, R51, 0x2, P1 ;  /* 0x0000002b3a3f7211 */ /* 0x000fe400008f1433 */
[C---:B------:R-:W-:Y:S02]  /*1f10*/  ISETP.GE.AND P1, PT, R19.reuse, 0x1, PT ;  /* 0x000000011300780c */ /* 0x040fe40003f26270 */
[----:B------:R-:W-:Y:S02]  /*1f20*/  MOV R61, RZ ;  /* 0x000000ff003d7202 */ /* 0x000fe40000000f00 */
[C---:B------:R-:W-:Y:S02]  /*1f30*/  ISETP.NE.AND P2, PT, R19.reuse, 0x1f, PT ;  /* 0x0000001f1300780c */ /* 0x040fe40003f45270 */
[C---:B------:R-:W-:Y:S02]  /*1f40*/  LEA R51, R19.reuse, R16, 0x5 ;  /* 0x0000001013337211 */ /* 0x040fe400078e28ff */
[----:B------:R-:W-:Y:S01]  /*1f50*/  ISETP.NE.AND P3, PT, R19, RZ, PT ;  /* 0x000000ff1300720c */ /* 0x000fe20003f65270 */
[----:B------:R-:W1:Y:S01]  /*1f60*/  S2R R86, SR_TID.X ;  /* 0x0000000000567919 */ /* 0x000e620000002100 */
[----:B-----5:R-:W-:Y:S01]  /*1f70*/  FMUL.FTZ R60, R60, 1.4426950216293334961 ;  /* 0x3fb8aa3b3c3c7820 */ /* 0x020fe20000410000 */
[----:B----4-:R2:W-:Y:S03]  /*1f80*/  STS.128 [R6], R20 ;  /* 0x0000001406007388 */ /* 0x0105e60000000c00 */
[C---:B------:R-:W-:Y:S01]  /*1f90*/  FMUL.FTZ R80, R60.reuse, R36 ;  /* 0x000000243c507220 */ /* 0x040fe20000410000 */
[----:B---3--:R-:W-:Y:S01]  /*1fa0*/  STS.128 [R6+0x200], R32 ;  /* 0x0002002006007388 */ /* 0x008fe20000000c00 */
[----:B------:R-:W-:Y:S01]  /*1fb0*/  FMUL.FTZ R79, R60, R53 ;  /* 0x000000353c4f7220 */ /* 0x000fe20000410000 */
[----:B------:R-:W-:-:S02]  /*1fc0*/  NOP ;  /* 0x0000000000007918 */ /* 0x000fc40000000000 */
[----:B------:R3:W4:Y:S01]  /*1fd0*/  LDG.E R76, desc[UR16][R62.64] ;  /* 0x000000103e4c7981 */ /* 0x000722000c1e1900 */
[C---:B------:R-:W-:Y:S01]  /*1fe0*/  FMUL.FTZ R78, R60.reuse, R37 ;  /* 0x000000253c4e7220 */ /* 0x040fe20000410000 */
[----:B------:R-:W2:Y:S01]  /*1ff0*/  MUFU.EX2 R80, R80 ;  /* 0x0000005000507308 */ /* 0x000ea20000000800 */
[C---:B------:R-:W-:Y:S01]  /*2000*/  FMUL.FTZ R83, R60.reuse, R38 ;  /* 0x000000263c537220 */ /* 0x040fe20000410000 */
[----:B------:R-:W-:-:S06]  /*2010*/  FMUL.FTZ R81, R60, R39 ;  /* 0x000000273c517220 */ /* 0x000fcc0000410000 */
[----:B------:R-:W5:Y:S01]  /*2020*/  MUFU.EX2 R79, R79 ;  /* 0x0000004f004f7308 */ /* 0x000f620000000800 */
[----:B------:R-:W-:-:S07]  /*2030*/  FMUL.FTZ R74, R60, R52 ;  /* 0x000000343c4a7220 */ /* 0x000fce0000410000 */
[----:B------:R-:W0:Y:S01]  /*2040*/  MUFU.EX2 R78, R78 ;  /* 0x0000004e004e7308 */ /* 0x000e220000000800 */
[----:B------:R-:W-:-:S07]  /*2050*/  FMUL.FTZ R77, R60, R57 ;  /* 0x000000393c4d7220 */ /* 0x000fce0000410000 */
[----:B------:R-:W1:Y:S01]  /*2060*/  MUFU.EX2 R83, R83 ;  /* 0x0000005300537308 */ /* 0x000e620000000800 */
[-C--:B--2---:R-:W-:Y:S01]  /*2070*/  FFMA.FTZ R20, R64, R80.reuse, R65 ;  /* 0x0000005040147223 */ /* 0x084fe20000010041 */
[----:B-----5:R-:W-:-:S06]  /*2080*/  FMUL.FTZ R21, R79, R80 ;  /* 0x000000504f157220 */ /* 0x020fcc0000410000 */
[----:B------:R-:W2:Y:S01]  /*2090*/  MUFU.EX2 R81, R81 ;  /* 0x0000005100517308 */ /* 0x000ea20000000800 */
[----:B------:R-:W-:Y:S01]  /*20a0*/  FMUL.FTZ R75, R60, R56 ;  /* 0x000000383c4b7220 */ /* 0x000fe20000410000 */
[----:B0-----:R-:W-:-:S06]  /*20b0*/  FFMA.FTZ R22, R78, R20, R67 ;  /* 0x000000144e167223 */ /* 0x001fcc0000010043 */
        /* <DEDUP_REMOVED lines=31> */
[----:B------:R-:W2:Y:S01]  /*22b0*/  S2R R32, SR_CgaCtaId ;  /* 0x0000000000207919 */ /* 0x000ea20000008800 */
[----:B------:R-:W-:-:S11]  /*22c0*/  MOV R60, 0x3f800000 ;  /* 0x3f800000003c7802 */ /* 0x000fd60000000f00 */
[C---:B0-----:R-:W-:Y:S01]  /*22d0*/  @P1 FFMA.FTZ R59, R58.reuse, R22, R59 ;  /* 0x000000163a3b1223 */ /* 0x041fe2000001003b */
[----:B-1----:R-:W-:-:S04]  /*22e0*/  @P1 FMUL.FTZ R58, R58, R21 ;  /* 0x000000153a3a1220 */ /* 0x002fc80000410000 */
[----:B------:R-:W0:Y:S04]  /*22f0*/  SHFL.UP PT, R22, R59, 0x10, RZ ;  /* 0x060000003b167989 */ /* 0x000e2800000e00ff */
[----:B------:R-:W1:Y:S01]  /*2300*/  SHFL.UP PT, R21, R58, 0x10, RZ ;  /* 0x060000003a157989 */ /* 0x000e6200000e00ff */
[----:B------:R-:W-:Y:S02]  /*2310*/  @!P0 LEA R20, R73, R16, 0x3 ;  /* 0x0000001049148211 */ /* 0x000fe400078e18ff */
[----:B------:R-:W-:-:S03]  /*2320*/  ISETP.GE.AND P1, PT, R19, 0x10, PT ;  /* 0x000000101300780c */ /* 0x000fc60003f26270 */
[----:B------:R-:W5:Y:S01]  /*2330*/  @!P0 LDS.64 R60, [R20+0x450] ;  /* 0x00045000143c8984 */ /* 0x000f620000000a00 */
[----:B------:R-:W-:-:S04]  /*2340*/  MOV R23, 0x400 ;  /* 0x0000040000177802 */ /* 0x000fc80000000f00 */
[----:B--2---:R-:W-:Y:S02]  /*2350*/  LEA R16, R32, R23, 0x18 ;  /* 0x0000001720107211 */ /* 0x004fe400078ec0ff */
[----:B------:R-:W-:Y:S03]  /*2360*/  LDS.128 R32, [R51+0x10] ;  /* 0x0000100033207984 */ /* 0x000fe60000000c00 */
[C---:B0-----:R-:W-:Y:S01]  /*2370*/  @P1 FFMA.FTZ R59, R58.reuse, R22, R59 ;  /* 0x000000163a3b1223 */ /* 0x041fe2000001003b */
[----:B-1----:R-:W-:Y:S02]  /*2380*/  @P1 FMUL.FTZ R58, R58, R21 ;  /* 0x000000153a3a1220 */ /* 0x002fe40000410000 */
[----:B------:R-:W-:Y:S04]  /*2390*/  LDS.128 R20, [R51] ;  /* 0x0000000033147984 */ /* 0x000fe80000000c00 */
[----:B------:R-:W-:Y:S01]  /*23a0*/  @!P2 STS.64 [R16+0x430], R58 ;  /* 0x0004303a1000a388 */ /* 0x000fe20000000a00 */
[----:B------:R-:W-:Y:S06]  /*23b0*/  BAR.SYNC.DEFER_BLOCKING 0x0 ;  /* 0x0000000000007b1d */ /* 0x000fec0000010000 */
[----:B-----5:R-:W-:Y:S04]  /*23c0*/  @!P3 STS.64 [R16+0x440], R60 ;  /* 0x0004403c1000b388 */ /* 0x020fe80000000a00 */
[----:B---3--:R-:W-:Y:S01]  /*23d0*/  LDS.64 R62, [R16+0x430] ;  /* 0x00043000103e7984 */ /* 0x008fe20000000a00 */
[----:B------:R-:W-:Y:S06]  /*23e0*/  BAR.SYNC.DEFER_BLOCKING 0x0 ;  /* 0x0000000000007b1d */ /* 0x000fec0000010000 */
[----:B------:R-:W0:Y:S04]  /*23f0*/  SHFL.UP PT, R84, R59, 0x1, RZ ;  /* 0x042000003b547989 */ /* 0x000e2800000e00ff */
[----:B------:R-:W1:Y:S04]  /*2400*/  SHFL.UP PT, R82, R58, 0x1, RZ ;  /* 0x042000003a527989 */ /* 0x000e6800000e00ff */
[----:B------:R-:W2:Y:S01]  /*2410*/  LDS R85, [R16+0x444] ;  /* 0x0004440010557984 */ /* 0x000ea20000000800 */
[----:B------:R-:W-:-:S02]  /*2420*/  ISETP.NE.AND P1, PT, R86, RZ, PT ;  /* 0x000000ff5600720c */ /* 0x000fc40003f25270 */
[-C--:B0-----:R-:W-:Y:S02]  /*2430*/  @!P3 MOV R84, R61.reuse ;  /* 0x0000003d0054b202 */ /* 0x081fe40000000f00 */
[----:B-1----:R-:W-:Y:S01]  /*2440*/  @!P3 MOV R82, R60 ;  /* 0x0000003c0052b202 */ /* 0x002fe20000000f00 */
[-C--:B----4-:R-:W-:Y:S01]  /*2450*/  FMUL.FTZ R59, R22, R76.reuse ;  /* 0x0000004c163b7220 */ /* 0x090fe20000410000 */
[-C--:B------:R-:W-:Y:S01]  /*2460*/  FMUL.FTZ R22, R23, R76.reuse ;  /* 0x0000004c17167220 */ /* 0x080fe20000410000 */
[-C--:B------:R-:W-:Y:S01]  /*2470*/  FMUL.FTZ R23, R32, R76.reuse ;  /* 0x0000004c20177220 */ /* 0x080fe20000410000 */
[----:B------:R-:W-:Y:S01]  /*2480*/  BSSY B0, `(.L_x_4805) ;  /* 0x0000019000007945 */ /* 0x000fe20003800000 */
[-C--:B------:R-:W-:Y:S01]  /*2490*/  FMUL.FTZ R32, R33, R76.reuse ;  /* 0x0000004c21207220 */ /* 0x080fe20000410000 */
[----:B------:R-:W-:Y:S01]  /*24a0*/  FMUL.FTZ R33, R34, R76 ;  /* 0x0000004c22217220 */ /* 0x000fe20000410000 */
[C---:B------:R-:W-:Y:S01]  /*24b0*/  FFMA.FTZ R63, R62.reuse, R61, R63 ;  /* 0x0000003d3e3f7223 */ /* 0x040fe2000001003f */
[----:B------:R-:W-:Y:S01]  /*24c0*/  FMUL.FTZ R62, R62, R60 ;  /* 0x0000003c3e3e7220 */ /* 0x000fe20000410000 */
[----:B--2---:R-:W-:Y:S01]  /*24d0*/  @P1 FFMA.FTZ R84, R85, R82, R84 ;  /* 0x0000005255541223 */ /* 0x004fe20000010054 */
[----:B------:R-:W-:-:S03]  /*24e0*/  ISETP.NE.AND P1, PT, R86, RZ, PT ;  /* 0x000000ff5600720c */ /* 0x000fc60003f25270 */
[----:B------:R-:W-:-:S04]  /*24f0*/  FFMA.FTZ R79, R79, R84, R64 ;  /* 0x000000544f4f7223 */ /* 0x000fc80000010040 */
[----:B------:R-:W-:-:S04]  /*2500*/  FFMA.FTZ R80, R80, R79, R65 ;  /* 0x0000004f50507223 */ /* 0x000fc80000010041 */
[----:B------:R-:W-:Y:S01]  /*2510*/  FFMA.FTZ R85, R78, R80, R67 ;  /* 0x000000504e557223 */ /* 0x000fe20000010043 */
[----:B------:R-:W-:-:S03]  /*2520*/  FMUL.FTZ R82, R20, R76 ;  /* 0x0000004c14527220 */ /* 0x000fc60000410000 */
[----:B------:R-:W-:Y:S01]  /*2530*/  FFMA.FTZ R58, R83, R85, R66 ;  /* 0x00000055533a7223 */ /* 0x000fe20000010042 */
[-C--:B------:R-:W-:Y:S01]  /*2540*/  FMUL.FTZ R84, R21, R76.reuse ;  /* 0x0000004c15547220 */ /* 0x080fe20000410000 */
[----:B------:R-:W-:Y:S02]  /*2550*/  FMUL.FTZ R76, R35, R76 ;  /* 0x0000004c234c7220 */ /* 0x000fe40000410000 */
[----:B------:R-:W-:Y:S01]  /*2560*/  FFMA.FTZ R81, R81, R58, R68 ;  /* 0x0000003a51517223 */ /* 0x000fe20000010044 */
[----:B------:R-:W-:Y:S06]  /*2570*/  @P1 BRA `(.L_x_4806) ;  /* 0x0000000000241947 */ /* 0x000fec0003800000 */
[----:B------:R-:W-:-:S05]  /*2580*/  IMAD R21, R12, R71, R73 ;  /* 0x000000470c157224 */ /* 0x000fca00078e0249 */
[----:B------:R-:W-:Y:S02]  /*2590*/  SHF.R.S32.HI R35, RZ, 0x1f, R21 ;  /* 0x0000001fff237819 */ /* 0x000fe40000011415 */
[----:B------:R-:W-:-:S04]  /*25a0*/  IADD3 R21, P1, R14, R21, RZ ;  /* 0x000000150e157210 */ /* 0x000fc80007f3e0ff */
[----:B------:R-:W-:Y:S02]  /*25b0*/  LEA.HI.X.SX32 R34, R14, R35, 0x1, P1 ;  /* 0x000000230e227211 */ /* 0x000fe400008f0eff */
[----:B------:R-:W-:Y:S02]  /*25c0*/  LEA R20, P1, R21, R54, 0x3 ;  /* 0x0000003615147211 */ /* 0x000fe400078218ff */
[----:B------:R-:W-:Y:S02]  /*25d0*/  LEA R35, R73, R16, 0x3 ;  /* 0x0000001049237211 */ /* 0x000fe400078e18ff */
[----:B------:R-:W-:-:S03]  /*25e0*/  LEA.HI.X R21, R21, R55, R34, 0x3, P1 ;  /* 0x0000003715157211 */ /* 0x000fc600008f1c22 */
[----:B------:R0:W-:Y:S04]  /*25f0*/  STS.64 [R35+0x450], R62 ;  /* 0x0004503e23007388 */ /* 0x0001e80000000a00 */
[----:B------:R0:W-:Y:S02]  /*2600*/  STG.E.64 desc[UR16][R20.64], R62 ;  /* 0x0000003e14007986 */ /* 0x0001e4000c101b10 */
.L_x_4806:
[----:B------:R-:W-:Y:S05]  /*2610*/  BSYNC B0 ;  /* 0x0000000000007941 */ /* 0x000fea0003800000 */
.L_x_4805:
        /* <DEDUP_REMOVED lines=9> */
[----:B0-----:R-:W-:Y:S01]  /*26b0*/  FFMA.FTZ R20, R75, R77, R72 ;  /* 0x0000004d4b147223 */ /* 0x001fe20000010048 */
[----:B------:R-:W-:Y:S01]  /*26c0*/  FFMA.FTZ R25, R74, R32, R25 ;  /* 0x000000204a197223 */ /* 0x000fe20000010019 */
[----:B------:R-:W-:-:S02]  /*26d0*/  FFMA.FTZ R26, R77, R33, R26 ;  /* 0x000000214d1a7223 */ /* 0x000fc4000001001a */
[----:B------:R-:W-:-:S04]  /*26e0*/  FFMA.FTZ R27, R20, R76, R27 ;  /* 0x0000004c141b7223 */ /* 0x000fc8000001001b */
[----:B------:R-:W-:Y:S05]  /*26f0*/  @!P1 BRA `(.L_x_4807) ;  /* 0xfffffff400949947 */ /* 0x000fea000383ffff */
.L_x_4804:
        /* <DEDUP_REMOVED lines=33> */
[----:B0-----:R1:W-:Y:S06]  /*2910*/  STG.E.128 desc[UR16][R24.64+0x200], R32 ;  /* 0x0002002018007986 */ /* 0x0013ec000c101d10 */
[----:B------:R-:W-:Y:S05]  /*2920*/  @!P0 BRA `(.L_x_4808) ;  /* 0xffffffdc008c8947 */ /* 0x000fea000383ffff */
[----:B------:R-:W-:Y:S05]  /*2930*/  EXIT ;  /* 0x000000000000794d */ /* 0x000fea0003800000 */
.L_x_4809:
        /* <DEDUP_REMOVED lines=12> */
.L_x_5298:


//--------------------- .text._Z25selective_scan_fwd_kernelI32Selective_Scan_fwd_kernel_traitsILi32ELi8ELi1ELb1ELb0ELb1ELb1EffEEv13SSMParamsBase --------------------------
	.section	.text._Z25selective_scan_fwd_kernelI32Selective_Scan_fwd_kernel_traitsILi32ELi8ELi1ELb1ELb0ELb1ELb1EffEEv13SSMParamsBase,"ax",@progbits
	.align	128
        .global         _Z25selective_scan_fwd_kernelI32Selective_Scan_fwd_kernel_traitsILi32ELi8ELi1ELb1ELb0ELb1ELb1EffEEv13SSMParamsBase
        .type           _Z25selective_scan_fwd_kernelI32Selective_Scan_fwd_kernel_traitsILi32ELi8ELi1ELb1ELb0ELb1ELb1EffEEv13SSMParamsBase,@function
        .size           _Z25selective_scan_fwd_kernelI32Selective_Scan_fwd_kernel_traitsILi32ELi8ELi1ELb1ELb0ELb1ELb1EffEEv13SSMParamsBase,(.L_x_5299 - _Z25selective_scan_fwd_kernelI32Selective_Scan_fwd_kernel_traitsILi32ELi8ELi1ELb1ELb0ELb1ELb1EffEEv13SSMParamsBase)
        .other          _Z25selective_scan_fwd_kernelI32Selective_Scan_fwd_kernel_traitsILi32ELi8ELi1ELb1ELb0ELb1ELb1EffEEv13SSMParamsBase,@"STO_CUDA_ENTRY STV_DEFAULT"
_Z25selective_scan_fwd_kernelI32Selective_Scan_fwd_kernel_traitsILi32ELi8ELi1ELb1ELb0ELb1ELb1EffEEv13SSMParamsBase:
.text._Z25selective_scan_fwd_kernelI32Selective_Scan_fwd_kernel_traitsILi32ELi8ELi1ELb1ELb0ELb1ELb1EffEEv13SSMParamsBase:
[----:B------:R-:W-:Y:S08]  /*0000*/  LDC R1, c[0x0][0x28] ;  /* 0x00000a00ff017b82 */ /* 0x000ff00000000800 */
[----:B------:R-:W0:Y:S01]  /*0010*/  LDC R13, c[0x0][0x228] ;  /* 0x00008a00ff0d7b82 */ /* 0x000e220000000800 */
[----:B------:R-:W1:Y:S01]  /*0020*/  S2R R0, SR_CTAID.Y ;  /* 0x0000000000007919 */ /* 0x000e620000002600 */
[----:B------:R-:W-:Y:S01]  /*0030*/  CS2R R52, SRZ ;  /* 0x0000000000347805 */ /* 0x000fe2000001ff00 */
[----:B------:R-:W-:Y:S01]  /*0040*/  ULDC.64 UR16, c[0x0][0x208] ;  /* 0x0000820000107ab9 */ /* 0x000fe20000000a00 */
[----:B------:R-:W-:Y:S01]  /*0050*/  ULDC.64 UR8, c[0x0][0x280] ;  /* 0x0000a00000087ab9 */ /* 0x000fe20000000a00 */
[----:B------:R-:W-:Y:S01]  /*0060*/  ULDC.64 UR12, c[0x0][0x290] ;  /* 0x0000a400000c7ab9 */ /* 0x000fe20000000a00 */
[----:B------:R-:W-:-:S02]  /*0070*/  ULDC.64 UR14, c[0x0][0x260] ;  /* 0x00009800000e7ab9 */ /* 0x000fc40000000a00 */
        /* <DEDUP_REMOVED lines=39> */
[----:B------:R-:W-:-:S05]  /*02f0*/  ISETP.NE.AND P1, PT, R13, RZ, PT ;  /* 0x000000ff0d00720c */ /* 0x000fca0003f25270 */
[----:B------:R-:W-:Y:S01]  /*0300*/  @P0 IADD3 R9, R9, 0x1, RZ ;  /* 0x0000000109090810 */ /* 0x000fe20007ffe0ff */
[----:B------:R-:W-:-:S05]  /*0310*/  USHF.R.S32.HI UR19, URZ, 0x1f, UR18 ;  /* 0x0000001f3f137899 */ /* 0x000fca0008011412 */
[----:B------:R-:W-:Y:S02]  /*0320*/  @!P2 IADD3 R9, -R9, RZ, RZ ;  /* 0x000000ff0909a210 */ /* 0x000fe40007ffe1ff */
[----:B------:R-:W-:Y:S02]  /*0330*/  @!P1 LOP3.LUT R9, RZ, R13, RZ, 0x33, !PT ;  /* 0x0000000dff099212 */ /* 0x000fe400078e33ff */
[----:B------:R-:W0:Y:S01]  /*0340*/  LDC.64 R12, c[0x0][0x288] ;  /* 0x0000a200ff0c7b82 */ /* 0x000e220000000a00 */
[----:B--2---:R-:W-:Y:S01]  /*0350*/  ISETP.GE.AND P0, PT, R27, 0x1, PT ;  /* 0x000000011b00780c */ /* 0x004fe20003f06270 */
[----:B------:R-:W-:Y:S01]  /*0360*/  UIMAD UR6, UR19, UR8, URZ ;  /* 0x00000008130672a4 */ /* 0x000fe2000f8e023f */
[----:B------:R-:W-:Y:S01]  /*0370*/  SHF.R.S32.HI R5, RZ, 0x1f, R9 ;  /* 0x0000001fff057819 */ /* 0x000fe20000011409 */
[----:B------:R-:W-:Y:S02]  /*0380*/  UIMAD.WIDE.U32 UR4, UR18, UR8, URZ ;  /* 0x00000008120472a5 */ /* 0x000fe4000f8e003f */
[----:B------:R-:W-:-:S02]  /*0390*/  UIMAD UR10, UR18, UR9, UR6 ;  /* 0x00000009120a72a4 */ /* 0x000fc4000f8e0206 */
[----:B------:R-:W-:Y:S02]  /*03a0*/  UIMAD UR8, UR19, UR12, URZ ;  /* 0x0000000c130872a4 */ /* 0x000fe4000f8e023f */
[----:B------:R-:W-:Y:S02]  /*03b0*/  UIMAD.WIDE.U32 UR6, UR18, UR12, URZ ;  /* 0x0000000c120672a5 */ /* 0x000fe4000f8e003f */
[----:B------:R-:W-:Y:S01]  /*03c0*/  UIMAD UR12, UR19, UR14, URZ ;  /* 0x0000000e130c72a4 */ /* 0x000fe2000f8e023f */
[----:B-1----:R-:W-:Y:S01]  /*03d0*/  IMAD R2, R5, R16, RZ ;  /* 0x0000001005027224 */ /* 0x002fe200078e02ff */
[----:B------:R-:W-:Y:S02]  /*03e0*/  UIMAD UR11, UR18, UR13, UR8 ;  /* 0x0000000d120b72a4 */ /* 0x000fe4000f8e0208 */
[----:B------:R-:W-:Y:S02]  /*03f0*/  UIMAD.WIDE.U32 UR8, UR18, UR14, URZ ;  /* 0x0000000e120872a5 */ /* 0x000fe4000f8e003f */
[----:B------:R-:W-:Y:S01]  /*0400*/  UIMAD UR12, UR18, UR15, UR12 ;  /* 0x0000000f120c72a4 */ /* 0x000fe2000f8e020c */
[----:B------:R-:W-:Y:S01]  /*0410*/  IMAD R17, R9, R17, R2 ;  /* 0x0000001109117224 */ /* 0x000fe200078e0202 */
[----:B---34-:R-:W-:Y:S10]  /*0420*/  @!P0 EXIT ;  /* 0x000000000000894d */ /* 0x018ff40003800000 */
[----:B------:R-:W1:Y:S01]  /*0430*/  S2R R11, SR_TID.X ;  /* 0x00000000000b7919 */ /* 0x000e620000002100 */
[C---:B0-----:R-:W-:Y:S01]  /*0440*/  IMAD R2, R3.reuse, R12, RZ ;  /* 0x0000000c03027224 */ /* 0x041fe200078e02ff */
[----:B------:R-:W0:Y:S01]  /*0450*/  LDC R25, c[0x0][0x214] ;  /* 0x00008500ff197b82 */ /* 0x000e220000000800 */
[----:B------:R-:W-:Y:S01]  /*0460*/  UIADD3 UR5, UR5, UR10, URZ ;  /* 0x0000000a05057290 */ /* 0x000fe2000fffe03f */
[----:B------:R-:W2:Y:S01]  /*0470*/  S2R R10, SR_CgaCtaId ;  /* 0x00000000000a7919 */ /* 0x000ea20000008800 */
[C---:B------:R-:W-:Y:S01]  /*0480*/  IMAD R13, R0.reuse, R13, R2 ;  /* 0x0000000d000d7224 */ /* 0x040fe200078e0202 */
[----:B------:R-:W-:Y:S01]  /*0490*/  UIADD3 UR7, UR7, UR11, URZ ;  /* 0x0000000b07077290 */ /* 0x000fe2000fffe03f */
[----:B------:R-:W-:Y:S01]  /*04a0*/  IMAD R4, R3, R14, RZ ;  /* 0x0000000e03047224 */ /* 0x000fe200078e02ff */
[----:B------:R-:W3:Y:S01]  /*04b0*/  S2R R2, SR_LANEID ;  /* 0x0000000000027919 */ /* 0x000ee20000000000 */
[----:B------:R-:W-:Y:S02]  /*04c0*/  UIADD3 UR9, UR9, UR12, URZ ;  /* 0x0000000c09097290 */ /* 0x000fe4000fffe03f */
[----:B------:R-:W-:-:S02]  /*04d0*/  IMAD R15, R0, R15, R4 ;  /* 0x0000000f000f7224 */ /* 0x000fc400078e0204 */
[----:B------:R-:W-:Y:S01]  /*04e0*/  IMAD.WIDE.U32 R4, R0, R12, UR4 ;  /* 0x0000000400047e25 */ /* 0x000fe2000f8e000c */
[----:B------:R-:W-:-:S03]  /*04f0*/  ULDC.64 UR4, c[0x0][0x230] ;  /* 0x00008c0000047ab9 */ /* 0x000fc60000000a00 */
[----:B------:R-:W-:Y:S01]  /*0500*/  IMAD.WIDE.U32 R6, R0, R14, UR6 ;  /* 0x0000000600067e25 */ /* 0x000fe2000f8e000e */
[----:B------:R-:W-:Y:S01]  /*0510*/  IADD3 R14, R5, R13, RZ ;  /* 0x0000000d050e7210 */ /* 0x000fe20007ffe0ff */
[----:B------:R-:W-:Y:S01]  /*0520*/  ULDC.64 UR6, c[0x0][0x248] ;  /* 0x0000920000067ab9 */ /* 0x000fe20000000a00 */
[----:B------:R-:W-:Y:S01]  /*0530*/  MOV R5, 0x400 ;  /* 0x0000040000057802 */ /* 0x000fe20000000f00 */
[----:B------:R-:W-:Y:S01]  /*0540*/  IMAD.WIDE.U32 R8, R9, R16, UR8 ;  /* 0x0000000809087e25 */ /* 0x000fe2000f8e0010 */
[----:B------:R-:W-:Y:S02]  /*0550*/  IADD3 R15, R7, R15, RZ ;  /* 0x0000000f070f7210 */ /* 0x000fe40007ffe0ff */
[----:B------:R-:W-:Y:S01]  /*0560*/  LEA R13, P1, R6, R22, 0x2 ;  /* 0x00000016060d7211 */ /* 0x000fe200078210ff */
[----:B------:R-:W-:Y:S01]  /*0570*/  IMAD R7, R3, UR4, RZ ;  /* 0x0000000403077c24 */ /* 0x000fe2000f8e02ff */
[----:B------:R-:W-:Y:S01]  /*0580*/  LEA R16, P0, R4, R20, 0x2 ;  /* 0x0000001404107211 */ /* 0x000fe200078010ff */
[----:B------:R-:W-:Y:S01]  /*0590*/  IMAD.WIDE.U32 R58, R0, UR4, RZ ;  /* 0x00000004003a7c25 */ /* 0x000fe2000f8e00ff */
[----:B------:R-:W-:Y:S01]  /*05a0*/  LEA.HI.X R15, R6, R23, R15, 0x2, P1 ;  /* 0x00000017060f7211 */ /* 0x000fe200008f140f */
[----:B------:R-:W-:Y:S01]  /*05b0*/  ULDC UR4, c[0x0][0x21c] ;  /* 0x0000870000047ab9 */ /* 0x000fe20000000800 */
[----:B------:R-:W-:Y:S01]  /*05c0*/  LEA R12, P2, R8, R18, 0x2 ;  /* 0x00000012080c7211 */ /* 0x000fe200078410ff */
[----:B------:R-:W-:Y:S01]  /*05d0*/  IMAD.WIDE.U32 R56, R0, UR6, RZ ;  /* 0x0000000600387c25 */ /* 0x000fe2000f8e00ff */
[----:B-1----:R-:W-:-:S02]  /*05e0*/  SHF.L.U32 R6, R11, 0x1, RZ ;  /* 0x000000010b067819 */ /* 0x002fc400000006ff */
[----:B------:R-:W-:Y:S01]  /*05f0*/  LEA.HI.X R14, R4, R21, R14, 0x2, P0 ;  /* 0x00000015040e7211 */ /* 0x000fe200000f140e */
[----:B0-----:R-:W-:Y:S01]  /*0600*/  IMAD R4, R25, UR18, R0 ;  /* 0x0000001219047c24 */ /* 0x001fe2000f8e0200 */
[----:B------:R-:W-:Y:S01]  /*0610*/  IADD3 R18, R9, R17, RZ ;  /* 0x0000001109127210 */ /* 0x000fe20007ffe0ff */
[----:B------:R-:W-:Y:S01]  /*0620*/  IMAD R17, R3, UR6, RZ ;  /* 0x0000000603117c24 */ /* 0x000fe2000f8e02ff */
[----:B------:R-:W-:Y:S01]  /*0630*/  LOP3.LUT R6, R6, 0xffffffc0, RZ, 0xc0, !PT ;  /* 0xffffffc006067812 */ /* 0x000fe200078ec0ff */
[----:B------:R-:W-:Y:S01]  /*0640*/  IMAD R4, R4, R27, RZ ;  /* 0x0000001b04047224 */ /* 0x000fe200078e02ff */
[----:B------:R-:W-:Y:S01]  /*0650*/  LEA.HI.X R18, R8, R19, R18, 0x2, P2 ;  /* 0x0000001308127211 */ /* 0x000fe200010f1412 */
[----:B------:R-:W-:Y:S01]  /*0660*/  IMAD R9, R0, UR5, R7 ;  /* 0x0000000500097c24 */ /* 0x000fe2000f8e0207 */
[----:B--2---:R-:W-:Y:S01]  /*0670*/  LEA R5, R10, R5, 0x18 ;  /* 0x000000050a057211 */ /* 0x004fe200078ec0ff */
[----:B------:R-:W-:Y:S01]  /*0680*/  IMAD R19, R0, UR7, R17 ;  /* 0x0000000700137c24 */ /* 0x000fe2000f8e0211 */
[----:B------:R-:W-:Y:S01]  /*0690*/  LOP3.LUT R6, R6, 0x1f, R11, 0xf8, !PT ;  /* 0x0000001f06067812 */ /* 0x000fe200078ef80b */
[----:B------:R-:W-:Y:S01]  /*06a0*/  IMAD R54, R4, UR4, RZ ;  /* 0x0000000404367c24 */ /* 0x000fe2000f8e02ff */
[----:B------:R-:W-:-:S02]  /*06b0*/  MOV R10, R13 ;  /* 0x0000000d000a7202 */ /* 0x000fc40000000f00 */
[----:B------:R-:W-:Y:S02]  /*06c0*/  LOP3.LUT R7, R11, 0x1f, RZ, 0xc0, !PT ;  /* 0x0000001f0b077812 */ /* 0x000fe400078ec0ff */
[----:B------:R-:W-:Y:S02]  /*06d0*/  MOV R13, R15 ;  /* 0x0000000f000d7202 */ /* 0x000fe40000000f00 */
[----:B------:R-:W-:Y:S02]  /*06e0*/  MOV R4, R12 ;  /* 0x0000000c00047202 */ /* 0x000fe40000000f00 */
[----:B------:R-:W-:Y:S02]  /*06f0*/  MOV R17, RZ ;  /* 0x000000ff00117202 */ /* 0x000fe40000000f00 */
[----:B------:R-:W-:Y:S02]  /*0700*/  IADD3 R9, R59, R9, RZ ;  /* 0x000000093b097210 */ /* 0x000fe40007ffe0ff */
[----:B------:R-:W-:-:S02]  /*0710*/  IADD3 R11, R57, R19, RZ ;  /* 0x00000013390b7210 */ /* 0x000fc40007ffe0ff */
[----:B---3--:R-:W-:Y:S02]  /*0720*/  LEA R8, R2, R5, 0x4 ;  /* 0x0000000502087211 */ /* 0x008fe400078e20ff */
[----:B------:R-:W-:Y:S02]  /*0730*/  SHF.R.S32.HI R15, RZ, 0x1f, R6 ;  /* 0x0000001fff0f7819 */ /* 0x000fe40000011406 */
[----:B------:R-:W-:-:S07]  /*0740*/  MOV R12, R18 ;  /* 0x00000012000c7202 */ /* 0x000fce0000000f00 */
.L_x_4830:
[----:B------:R-:W-:Y:S01]  /*0750*/  BAR.SYNC.DEFER_BLOCKING 0x0 ;  /* 0x0000000000007b1d */ /* 0x000fe20000010000 */
[C---:B------:R-:W-:Y:S02]  /*0760*/  SHF.L.U32 R19, R6.reuse, 0x4, RZ ;  /* 0x0000000406137819 */ /* 0x040fe400000006ff */
[----:B------:R-:W-:Y:S02]  /*0770*/  SHF.L.U64.HI R18, R6, 0x4, R15 ;  /* 0x0000000406127819 */ /* 0x000fe4000001020f */
[----:B0-----:R-:W-:-:S04]  /*0780*/  IADD3 R32, P0, R16, R19, RZ ;  /* 0x0000001310207210 */ /* 0x001fc80007f1e0ff */
        /* <DEDUP_REMOVED lines=70> */
.L_x_4811:
[----:B------:R-:W-:Y:S05]  /*0bf0*/  BSYNC B0 ;  /* 0x0000000000007941 */ /* 0x000fea0003800000 */
.L_x_4810:
        /* <DEDUP_REMOVED lines=41> */
.L_x_4813:
[----:B------:R-:W-:Y:S05]  /*0e90*/  BSYNC B0 ;  /* 0x0000000000007941 */ /* 0x000fea0003800000 */
.L_x_4812:
        /* <DEDUP_REMOVED lines=33> */
.L_x_4815:
[----:B------:R-:W-:Y:S05]  /*10b0*/  BSYNC B0 ;  /* 0x0000000000007941 */ /* 0x000fea0003800000 */
.L_x_4814:
        /* <DEDUP_REMOVED lines=33> */
.L_x_4817:
[----:B------:R-:W-:Y:S05]  /*12d0*/  BSYNC B0 ;  /* 0x0000000000007941 */ /* 0x000fea0003800000 */
.L_x_4816:
        /* <DEDUP_REMOVED lines=33> */
.L_x_4819:
[----:B------:R-:W-:Y:S05]  /*14f0*/  BSYNC B0 ;  /* 0x0000000000007941 */ /* 0x000fea0003800000 */
.L_x_4818:
        /* <DEDUP_REMOVED lines=33> */
.L_x_4821:
[----:B------:R-:W-:Y:S05]  /*1710*/  BSYNC B0 ;  /* 0x0000000000007941 */ /* 0x000fea0003800000 */
.L_x_4820:
        /* <DEDUP_REMOVED lines=33> */
.L_x_4823:
[----:B------:R-:W-:Y:S05]  /*1930*/  BSYNC B0 ;  /* 0x0000000000007941 */ /* 0x000fea0003800000 */
.L_x_4822:
        /* <DEDUP_REMOVED lines=33> */
.L_x_4825:
[----:B------:R-:W-:Y:S05]  /*1b50*/  BSYNC B0 ;  /* 0x0000000000007941 */ /* 0x000fea0003800000 */
.L_x_4824:
        /* <DEDUP_REMOVED lines=30> */
.L_x_4829:
[----:B------:R-:W-:Y:S01]  /*1d40*/  SHF.R.S32.HI R55, RZ, 0x1f, R74 ;  /* 0x0000001fff377819 */ /* 0x000fe2000001144a */
[----:B------:R-:W-:-:S04]  /*1d50*/  IMAD.WIDE.U32 R20, R74, UR6, RZ ;  /* 0x000000064a147c25 */ /* 0x000fc8000f8e00ff */
[C---:B------:R-:W-:Y:S01]  /*1d60*/  IMAD R23, R55.reuse, UR6, RZ ;  /* 0x0000000637177c24 */ /* 0x040fe2000f8e02ff */
[----:B------:R-:W-:Y:S01]  /*1d70*/  MOV R50, R58 ;  /* 0x0000003a00327202 */ /* 0x000fe20000000f00 */
[----:B------:R-:W-:Y:S01]  /*1d80*/  IMAD R61, R55, UR4, RZ ;  /* 0x00000004373d7c24 */ /* 0x000fe2000f8e02ff */
[----:B------:R-:W-:Y:S01]  /*1d90*/  MOV R51, R9 ;  /* 0x0000000900337202 */ /* 0x000fe20000000f00 */
[----:B------:R-:W-:Y:S01]  /*1da0*/  IMAD R23, R74, UR7, R23 ;  /* 0x000000074a177c24 */ /* 0x000fe2000f8e0217 */
        /* <DEDUP_REMOVED lines=103> */
[----:B0-----:R-:W-:Y:S02]  /*2420*/  @!P3 MOV R85, R61 ;  /* 0x0000003d0055b202 */ /* 0x001fe40000000f00 */
[----:B-1----:R-:W-:Y:S01]  /*2430*/  @!P3 MOV R83, R60 ;  /* 0x0000003c0053b202 */ /* 0x002fe20000000f00 */
[-C--:B----4-:R-:W-:Y:S01]  /*2440*/  FMUL.FTZ R51, R22, R79.reuse ;  /* 0x0000004f16337220 */ /* 0x090fe20000410000 */
[-C--:B------:R-:W-:Y:S01]  /*2450*/  FMUL.FTZ R22, R23, R79.reuse ;  /* 0x0000004f17167220 */ /* 0x080fe20000410000 */
[-C--:B------:R-:W-:Y:S01]  /*2460*/  FMUL.FTZ R23, R32, R79.reuse ;  /* 0x0000004f20177220 */ /* 0x080fe20000410000 */
[----:B------:R-:W-:Y:S01]  /*2470*/  BSSY B0, `(.L_x_4827) ;  /* 0x0000019000007945 */ /* 0x000fe20003800000 */
[-C--:B------:R-:W-:Y:S01]  /*2480*/  FMUL.FTZ R32, R33, R79.reuse ;  /* 0x0000004f21207220 */ /* 0x080fe20000410000 */
[----:B------:R-:W-:Y:S01]  /*2490*/  FMUL.FTZ R33, R34, R79 ;  /* 0x0000004f22217220 */ /* 0x000fe20000410000 */
[----:B------:R-:W-:Y:S01]  /*24a0*/  FFMA.FTZ R63, R62, R61, R63 ;  /* 0x0000003d3e3f7223 */ /* 0x000fe2000001003f */
[----:B------:R-:W-:Y:S01]  /*24b0*/  FMUL.FTZ R34, R35, R79 ;  /* 0x0000004f23227220 */ /* 0x000fe20000410000 */
[----:B--2---:R-:W-:Y:S01]  /*24c0*/  @P1 FFMA.FTZ R85, R84, R83, R85 ;  /* 0x0000005354551223 */ /* 0x004fe20000010055 */
[----:B------:R-:W-:-:S03]  /*24d0*/  ISETP.NE.AND P1, PT, R86, RZ, PT ;  /* 0x000000ff5600720c */ /* 0x000fc60003f25270 */
[----:B------:R-:W-:-:S04]  /*24e0*/  FFMA.FTZ R75, R75, R85, R64 ;  /* 0x000000554b4b7223 */ /* 0x000fc80000010040 */
[----:B------:R-:W-:-:S04]  /*24f0*/  FFMA.FTZ R82, R82, R75, R65 ;  /* 0x0000004b52527223 */ /* 0x000fc80000010041 */
[----:B------:R-:W-:-:S04]  /*2500*/  FFMA.FTZ R85, R80, R82, R67 ;  /* 0x0000005250557223 */ /* 0x000fc80000010043 */
[----:B------:R-:W-:Y:S01]  /*2510*/  FFMA.FTZ R50, R81, R85, R66 ;  /* 0x0000005551327223 */ /* 0x000fe20000010042 */
[-C--:B------:R-:W-:Y:S01]  /*2520*/  FMUL.FTZ R83, R20, R79.reuse ;  /* 0x0000004f14537220 */ /* 0x080fe20000410000 */
[----:B------:R-:W-:Y:S01]  /*2530*/  FMUL.FTZ R84, R21, R79 ;  /* 0x0000004f15547220 */ /* 0x000fe20000410000 */
[----:B------:R-:W-:Y:S01]  /*2540*/  FMUL.FTZ R62, R62, R60 ;  /* 0x0000003c3e3e7220 */ /* 0x000fe20000410000 */
[----:B------:R-:W-:Y:S01]  /*2550*/  FFMA.FTZ R77, R77, R50, R68 ;  /* 0x000000324d4d7223 */ /* 0x000fe20000010044 */
[----:B------:R-:W-:Y:S06]  /*2560*/  @P1 BRA `(.L_x_4828) ;  /* 0x0000000000241947 */ /* 0x000fec0003800000 */
[----:B------:R-:W-:-:S05]  /*2570*/  IMAD R21, R17, R70, R74 ;  /* 0x0000004611157224 */ /* 0x000fca00078e024a */
[----:B------:R-:W-:Y:S02]  /*2580*/  SHF.R.S32.HI R35, RZ, 0x1f, R21 ;  /* 0x0000001fff237819 */ /* 0x000fe40000011415 */
[----:B------:R-:W-:-:S04]  /*2590*/  IADD3 R21, P1, R54, R21, RZ ;  /* 0x0000001536157210 */ /* 0x000fc80007f3e0ff */
[----:B------:R-:W-:Y:S02]  /*25a0*/  LEA.HI.X.SX32 R60, R54, R35, 0x1, P1 ;  /* 0x00000023363c7211 */ /* 0x000fe400008f0eff */
[C---:B------:R-:W-:Y:S02]  /*25b0*/  LEA R20, P1, R21.reuse, R46, 0x3 ;  /* 0x0000002e15147211 */ /* 0x040fe400078218ff */
[----:B------:R-:W-:Y:S02]  /*25c0*/  LEA R35, R74, R5, 0x3 ;  /* 0x000000054a237211 */ /* 0x000fe400078e18ff */
[----:B------:R-:W-:-:S03]  /*25d0*/  LEA.HI.X R21, R21, R47, R60, 0x3, P1 ;  /* 0x0000002f15157211 */ /* 0x000fc600008f1c3c */
[----:B------:R0:W-:Y:S04]  /*25e0*/  STS.64 [R35+0x450], R62 ;  /* 0x0004503e23007388 */ /* 0x0001e80000000a00 */
[----:B------:R0:W-:Y:S02]  /*25f0*/  STG.E.64 desc[UR16][R20.64], R62 ;  /* 0x0000003e14007986 */ /* 0x0001e4000c101b10 */
.L_x_4828:
[----:B------:R-:W-:Y:S05]  /*2600*/  BSYNC B0 ;  /* 0x0000000000007941 */ /* 0x000fea0003800000 */
.L_x_4827:
[----:B------:R-:W-:Y:S01]  /*2610*/  IADD3 R74, R74, 0x1, RZ ;  /* 0x000000014a4a7810 */ /* 0x000fe20007ffe0ff */
[----:B------:R-:W-:Y:S01]  /*2620*/  FFMA.FTZ R78, R78, R77, R69 ;  /* 0x0000004d4e4e7223 */ /* 0x000fe20000010045 */
[----:B------:R-:W-:Y:S01]  /*2630*/  FFMA.FTZ R28, R75, R83, R28 ;  /* 0x000000534b1c7223 */ /* 0x000fe2000001001c */
[----:B------:R-:W-:Y:S01]  /*2640*/  FFMA.FTZ R29, R82, R84, R29 ;  /* 0x00000054521d7223 */ /* 0x000fe2000001001d */
[----:B------:R-:W-:Y:S01]  /*2650*/  ISETP.GE.AND P1, PT, R74, UR10, PT ;  /* 0x0000000a4a007c0c */ /* 0x000fe2000bf26270 */
[----:B0-----:R-:W-:Y:S01]  /*2660*/  FFMA.FTZ R21, R76, R78, R71 ;  /* 0x0000004e4c157223 */ /* 0x001fe20000010047 */
        /* <DEDUP_REMOVED lines=8> */
.L_x_4826:
        /* <DEDUP_REMOVED lines=13> */
[----:B------:R-:W-:Y:S01]  /*27c0*/  IMAD R45, R45, UR18, R20 ;  /* 0x000000122d2d7c24 */ /* 0x000fe2000f8e0214 */
[----:B------:R-:W-:Y:S02]  /*27d0*/  NOP ;  /* 0x0000000000007918 */ /* 0x000fe40000000000 */
[----:B------:R-:W3:Y:S02]  /*27e0*/  LDS.128 R20, [R8] ;  /* 0x0000000008147984 */ /* 0x000ee40000000c00 */
[----:B------:R-:W-:Y:S01]  /*27f0*/  IADD3 R41, R41, R45, RZ ;  /* 0x0000002d29297210 */ /* 0x000fe20007ffe0ff */
[----:B------:R-:W-:Y:S01]  /*2800*/  IMAD R45, R3, UR4, RZ ;  /* 0x00000004032d7c24 */ /* 0x000fe2000f8e02ff */
[----:B------:R-:W4:Y:S01]  /*2810*/  LDS.128 R32, [R8+0x200] ;  /* 0x0002000008207984 */ /* 0x000f220000000c00 */
[----:B--2---:R-:W-:-:S02]  /*2820*/  IMAD R42, R46, UR19, RZ ;  /* 0x000000132e2a7c24 */ /* 0x004fc4000f8e02ff */
[C---:B------:R-:W-:Y:S02]  /*2830*/  IMAD R45, R0.reuse, UR5, R45 ;  /* 0x00000005002d7c24 */ /* 0x040fe4000f8e022d */
[----:B------:R-:W-:Y:S01]  /*2840*/  IMAD.WIDE.U32 R40, R0, UR4, R40 ;  /* 0x0000000400287c25 */ /* 0x000fe2000f8e0028 */
[----:B------:R-:W-:-:S03]  /*2850*/  ULDC.64 UR4, c[0x0][0x2c8] ;  /* 0x0000b20000047ab9 */ /* 0x000fc60000000a00 */
[----:B------:R-:W-:Y:S01]  /*2860*/  IMAD R47, R47, UR18, R42 ;  /* 0x000000122f2f7c24 */ /* 0x000fe2000f8e022a */
[----:B------:R-:W-:Y:S01]  /*2870*/  IADD3 R41, R41, R45, RZ ;  /* 0x0000002d29297210 */ /* 0x000fe20007ffe0ff */
[----:B------:R-:W-:Y:S01]  /*2880*/  IMAD.WIDE.U32 R42, R46, UR18, R60 ;  /* 0x000000122e2a7c25 */ /* 0x000fe2000f8e003c */
[----:B-1----:R-:W-:-:S04]  /*2890*/  LEA R62, P0, R40, R38, 0x2 ;  /* 0x00000026283e7211 */ /* 0x002fc800078010ff */
[----:B------:R-:W-:Y:S02]  /*28a0*/  LEA.HI.X R39, R40, R39, R41, 0x2, P0 ;  /* 0x0000002728277211 */ /* 0x000fe400000f1429 */
[----:B------:R-:W-:Y:S02]  /*28b0*/  IADD3 R62, P0, R62, R19, RZ ;  /* 0x000000133e3e7210 */ /* 0x000fe40007f1e0ff */
[----:B------:R-:W-:Y:S01]  /*28c0*/  IADD3 R43, R43, R47, RZ ;  /* 0x0000002f2b2b7210 */ /* 0x000fe20007ffe0ff */
[----:B------:R-:W-:Y:S01]  /*28d0*/  IMAD R47, R3, UR6, RZ ;  /* 0x00000006032f7c24 */ /* 0x000fe2000f8e02ff */
[----:B------:R-:W-:-:S03]  /*28e0*/  IADD3.X R63, R39, R18, RZ, P0, !PT ;  /* 0x00000012273f7210 */ /* 0x000fc600007fe4ff */
[C---:B------:R-:W-:Y:S02]  /*28f0*/  IMAD R47, R0.reuse, UR7, R47 ;  /* 0x00000007002f7c24 */ /* 0x040fe4000f8e022f */
[----:B------:R-:W-:-:S05]  /*2900*/  IMAD.WIDE.U32 R42, R0, UR6, R42 ;  /* 0x00000006002a7c25 */ /* 0x000fca000f8e002a */
[----:B------:R-:W-:Y:S02]  /*2910*/  IADD3 R38, R43, R47, RZ ;  /* 0x0000002f2b267210 */ /* 0x000fe40007ffe0ff */
[C---:B0-----:R-:W-:Y:S01]  /*2920*/  LEA R36, P1, R42.reuse, R36, 0x2 ;  /* 0x000000242a247211 */ /* 0x041fe200078210ff */
[----:B---3--:R-:W-:Y:S03]  /*2930*/  STG.E.128 desc[UR16][R62.64], R20 ;  /* 0x000000143e007986 */ /* 0x008fe6000c101d10 */
[----:B------:R-:W-:Y:S01]  /*2940*/  LEA.HI.X R37, R42, R37, R38, 0x2, P1 ;  /* 0x000000252a257211 */ /* 0x000fe200008f1426 */
[----:B----4-:R-:W-:Y:S01]  /*2950*/  STG.E.128 desc[UR16][R62.64+0x200], R32 ;  /* 0x000200203e007986 */ /* 0x010fe2000c101d10 */
[----:B------:R-:W-:Y:S01]  /*2960*/  BAR.SYNC.DEFER_BLOCKING 0x0 ;  /* 0x0000000000007b1d */ /* 0x000fe20000010000 */
[----:B------:R-:W-:-:S04]  /*2970*/  IADD3 R64, P1, R36, R19, RZ ;  /* 0x0000001324407210 */ /* 0x000fc80007f3e0ff */
[----:B------:R-:W-:-:S05]  /*2980*/  IADD3.X R65, R37, R18, RZ, P1, !PT ;  /* 0x0000001225417210 */ /* 0x000fca0000ffe4ff */
        /* <DEDUP_REMOVED lines=43> */
[----:B0-----:R-:W-:Y:S01]  /*2c40*/  FMUL.FTZ R20, R45, R20 ;  /* 0x000000142d147220 */ /* 0x001fe20000410000 */
[----:B------:R-:W0:Y:S02]  /*2c50*/  LDC.64 R36, c[0x0][0x2c0] ;  /* 0x0000b000ff247b82 */ /* 0x000e240000000a00 */
[----:B------:R-:W-:Y:S01]  /*2c60*/  FMUL.FTZ R28, R21, R28 ;  /* 0x0000001c151c7220 */ /* 0x000fe20000410000 */
[----:B------:R-:W-:-:S02]  /*2c70*/  FMUL.FTZ R29, R20, R29 ;  /* 0x0000001d141d7220 */ /* 0x000fc40000410000 */
        /* <DEDUP_REMOVED lines=10> */
[----:B-1----:R-:W-:-:S06]  /*2d20*/  FMUL.FTZ R23, R50, R43 ;  /* 0x0000002b32177220 */ /* 0x002fcc0000410000 */
[----:B------:R-:W1:Y:S01]  /*2d30*/  MUFU.RCP R41, R32 ;  /* 0x0000002000297308 */ /* 0x000e620000001000 */
[----:B------:R-:W-:Y:S01]  /*2d40*/  FMUL.FTZ R26, R23, R26 ;  /* 0x0000001a171a7220 */ /* 0x000fe20000410000 */
[----:B--2---:R-:W-:Y:S01]  /*2d50*/  FMUL.FTZ R20, R49, R38 ;  /* 0x0000002631147220 */ /* 0x004fe20000410000 */
[----:B------:R2:W-:Y:S01]  /*2d60*/  STS.128 [R55], R28 ;  /* 0x0000001c37007388 */ /* 0x0005e20000000c00 */
[----:B0-----:R-:W-:Y:S02]  /*2d70*/  IMAD R38, R36, UR19, RZ ;  /* 0x0000001324267c24 */ /* 0x001fe4000f8e02ff */
[----:B------:R-:W-:Y:S02]  /*2d80*/  FMUL.FTZ R25, R20, R25 ;  /* 0x0000001914197220 */ /* 0x000fe40000410000 */
[----:B------:R-:W-:Y:S02]  /*2d90*/  IMAD R39, R37, UR18, R38 ;  /* 0x0000001225277c24 */ /* 0x000fe4000f8e0226 */
[----:B-1----:R-:W-:Y:S01]  /*2da0*/  FMUL.FTZ R21, R48, R41 ;  /* 0x0000002930157220 */ /* 0x002fe20000410000 */
[----:B------:R-:W-:Y:S01]  /*2db0*/  IMAD.WIDE.U32 R36, R36, UR18, R60 ;  /* 0x0000001224247c25 */ /* 0x000fe2000f8e003c */
[----:B------:R-:W0:Y:S03]  /*2dc0*/  LDC.64 R40, c[0x0][0x320] ;  /* 0x0000c800ff287b82 */ /* 0x000e260000000a00 */
[----:B------:R-:W-:Y:S01]  /*2dd0*/  FMUL.FTZ R24, R21, R24 ;  /* 0x0000001815187220 */ /* 0x000fe20000410000 */
[----:B------:R-:W-:-:S04]  /*2de0*/  IADD3 R37, R37, R39, RZ ;  /* 0x0000002725257210 */ /* 0x000fc80007ffe0ff */
[----:B------:R1:W-:Y:S01]  /*2df0*/  STS.128 [R55+0x10], R24 ;  /* 0x0000101837007388 */ /* 0x0003e20000000c00 */
[----:B------:R-:W-:-:S03]  /*2e00*/  NOP ;  /* 0x0000000000007918 */ /* 0x000fc60000000000 */
[----:B------:R-:W3:Y:S01]  /*2e10*/  LDS.128 R20, [R8] ;  /* 0x0000000008147984 */ /* 0x000ee20000000c00 */
[----:B--2---:R-:W-:-:S03]  /*2e20*/  IMAD R29, R3, UR4, RZ ;  /* 0x00000004031d7c24 */ /* 0x004fc6000f8e02ff */
[----:B------:R-:W2:Y:S01]  /*2e30*/  LDS.128 R32, [R8+0x200] ;  /* 0x0002000008207984 */ /* 0x000ea20000000c00 */
[C---:B------:R-:W-:Y:S02]  /*2e40*/  IMAD R29, R0.reuse, UR5, R29 ;  /* 0x00000005001d7c24 */ /* 0x040fe4000f8e021d */
[----:B-1----:R-:W-:Y:S01]  /*2e50*/  IMAD.WIDE.U32 R24, R0, UR4, R36 ;  /* 0x0000000400187c25 */ /* 0x002fe2000f8e0024 */
[----:B------:R-:W-:-:S04]  /*2e60*/  ULDC UR4, c[0x0][0x224] ;  /* 0x0000890000047ab9 */ /* 0x000fc80000000800 */
[----:B------:R-:W-:Y:S02]  /*2e70*/  IADD3 R25, R25, R29, RZ ;  /* 0x0000001d19197210 */ /* 0x000fe40007ffe0ff */
[----:B0-----:R-:W-:-:S04]  /*2e80*/  LEA R26, P0, R24, R40, 0x2 ;  /* 0x00000028181a7211 */ /* 0x001fc800078010ff */
[----:B------:R-:W-:Y:S02]  /*2e90*/  LEA.HI.X R25, R24, R41, R25, 0x2, P0 ;  /* 0x0000002918197211 */ /* 0x000fe400000f1419 */
[----:B------:R-:W-:-:S04]  /*2ea0*/  IADD3 R24, P0, R26, R19, RZ ;  /* 0x000000131a187210 */ /* 0x000fc80007f1e0ff */
[----:B------:R-:W-:Y:S02]  /*2eb0*/  IADD3.X R25, R25, R18, RZ, P0, !PT ;  /* 0x0000001219197210 */ /* 0x000fe400007fe4ff */
[----:B------:R-:W-:-:S03]  /*2ec0*/  ISETP.GE.AND P0, PT, R17, UR4, PT ;  /* 0x0000000411007c0c */ /* 0x000fc6000bf06270 */
[----:B---3--:R0:W-:Y:S04]  /*2ed0*/  STG.E.128 desc[UR16][R24.64], R20 ;  /* 0x0000001418007986 */ /* 0x0081e8000c101d10 */
[----:B--2---:R0:W-:Y:S06]  /*2ee0*/  STG.E.128 desc[UR16][R24.64+0x200], R32 ;  /* 0x0002002018007986 */ /* 0x0041ec000c101d10 */
[----:B------:R-:W-:Y:S05]  /*2ef0*/  @!P0 BRA `(.L_x_4830) ;  /* 0xffffffd800148947 */ /* 0x000fea000383ffff */
[----:B------:R-:W-:Y:S05]  /*2f00*/  EXIT ;  /* 0x000000000000794d */ /* 0x000fea0003800000 */
.L_x_4831:
        /* <DEDUP_REMOVED lines=15> */
.L_x_5299:


//--------------------- .text._Z25selective_scan_fwd_kernelI32Selective_Scan_fwd_kernel_traitsILi32ELi8ELi1ELb1ELb1ELb0ELb0EffEEv13SSMParamsBase --------------------------
	.section	.text._Z25selective_scan_fwd_kernelI32Selective_Scan_fwd_kernel_traitsILi32ELi8ELi1ELb1ELb1ELb0ELb0EffEEv13SSMParamsBase,"ax",@progbits
	.align	128
        .global         _Z25selective_scan_fwd_kernelI32Selective_Scan_fwd_kernel_traitsILi32ELi8ELi1ELb1ELb1ELb0ELb0EffEEv13SSMParamsBase
        .type           _Z25selective_scan_fwd_kernelI32Selective_Scan_fwd_kernel_traitsILi32ELi8ELi1ELb1ELb1ELb0ELb0EffEEv13SSMParamsBase,@function
        .size           _Z25selective_scan_fwd_kernelI32Selective_Scan_fwd_kernel_traitsILi32ELi8ELi1ELb1ELb1ELb0ELb0EffEEv13SSMParamsBase,(.L_x_5300 - _Z25selective_scan_fwd_kernelI32Selective_Scan_fwd_kernel_traitsILi32ELi8ELi1ELb1ELb1ELb0ELb0EffEEv13SSMParamsBase)
        .other          _Z25selective_scan_fwd_kernelI32Selective_Scan_fwd_kernel_traitsILi32ELi8ELi1ELb1ELb1ELb0ELb0EffEEv13SSMParamsBase,@"STO_CUDA_ENTRY STV_DEFAULT"
_Z25selective_scan_fwd_kernelI32Selective_Scan_fwd_kernel_traitsILi32ELi8ELi1ELb1ELb1ELb0ELb0EffEEv13SSMParamsBase:
.text._Z25selective_scan_fwd_kernelI32Selective_Scan_fwd_kernel_traitsILi32ELi8ELi1ELb1ELb1ELb0ELb0EffEEv13SSMParamsBase:
        /* <DEDUP_REMOVED lines=69> */
[----:B------:R-:W-:Y:S01]  /*0450*/  UIADD3 UR9, UR9, UR12, URZ ;  /* 0x0000000c09097290 */ /* 0x000fe2000fffe03f */
[----:B------:R-:W2:Y:S01]  /*0460*/  LDC R23, c[0x0][0x214] ;  /* 0x00008500ff177b82 */ /* 0x000ea20000000800 */
[----:B------:R-:W-:Y:S01]  /*0470*/  UIADD3 UR5, UR5, UR10, URZ ;  /* 0x0000000a05057290 */ /* 0x000fe2000fffe03f */
[----:B------:R-:W3:Y:S01]  /*0480*/  S2R R8, SR_CgaCtaId ;  /* 0x0000000000087919 */ /* 0x000ee20000008800 */
[C---:B------:R-:W-:Y:S01]  /*0490*/  IMAD R2, R19.reuse, R12, RZ ;  /* 0x0000000c13027224 */ /* 0x040fe200078e02ff */
[----:B------:R-:W-:Y:S01]  /*04a0*/  UIADD3 UR7, UR7, UR11, URZ ;  /* 0x0000000b07077290 */ /* 0x000fe2000fffe03f */
[----:B0-----:R-:W-:Y:S01]  /*04b0*/  IMAD R0, R19, R10, RZ ;  /* 0x0000000a13007224 */ /* 0x001fe200078e02ff */
[----:B------:R-:W0:Y:S01]  /*04c0*/  S2R R16, SR_LANEID ;  /* 0x0000000000107919 */ /* 0x000e220000000000 */
[----:B------:R-:W-:Y:S02]  /*04d0*/  IMAD R13, R48, R13, R2 ;  /* 0x0000000d300d7224 */ /* 0x000fe400078e0202 */
[----:B------:R-:W-:-:S04]  /*04e0*/  IMAD.WIDE.U32 R6, R7, R20, UR8 ;  /* 0x0000000807067e25 */ /* 0x000fc8000f8e0014 */
[C---:B------:R-:W-:Y:S01]  /*04f0*/  IMAD R11, R48.reuse, R11, R0 ;  /* 0x0000000b300b7224 */ /* 0x040fe200078e0200 */
[----:B------:R-:W-:Y:S01]  /*0500*/  IADD3 R21, R7, R21, RZ ;  /* 0x0000001507157210 */ /* 0x000fe20007ffe0ff */
[----:B------:R-:W-:Y:S01]  /*0510*/  IMAD.WIDE.U32 R2, R48, R10, UR4 ;  /* 0x0000000430027e25 */ /* 0x000fe2000f8e000a */
[----:B------:R-:W-:Y:S01]  /*0520*/  ULDC.64 UR4, c[0x0][0x230] ;  /* 0x00008c0000047ab9 */ /* 0x000fe20000000a00 */
[----:B------:R-:W-:Y:S02]  /*0530*/  LEA R20, P2, R6, R26, 0x2 ;  /* 0x0000001a06147211 */ /* 0x000fe400078410ff */
[----:B------:R-:W-:Y:S01]  /*0540*/  IMAD.WIDE.U32 R4, R48, R12, UR6 ;  /* 0x0000000630047e25 */ /* 0x000fe2000f8e000c */
[----:B------:R-:W-:Y:S01]  /*0550*/  IADD3 R22, R3, R11, RZ ;  /* 0x0000000b03167210 */ /* 0x000fe20007ffe0ff */
[----:B------:R-:W-:Y:S01]  /*0560*/  ULDC.64 UR6, c[0x0][0x268] ;  /* 0x00009a0000067ab9 */ /* 0x000fe20000000a00 */
[----:B------:R-:W-:Y:S01]  /*0570*/  LEA R7, P0, R2, R14, 0x2 ;  /* 0x0000000e02077211 */ /* 0x000fe200078010ff */
[----:B------:R-:W-:Y:S01]  /*0580*/  IMAD.WIDE.U32 R44, R48, UR4, RZ ;  /* 0x00000004302c7c25 */ /* 0x000fe2000f8e00ff */
[----:B------:R-:W-:-:S02]  /*0590*/  IADD3 R3, R5, R13, RZ ;  /* 0x0000000d05037210 */ /* 0x000fc40007ffe0ff */
[----:B------:R-:W-:Y:S01]  /*05a0*/  LEA R5, P1, R4, R24, 0x2 ;  /* 0x0000001804057211 */ /* 0x000fe200078210ff */
[----:B--2---:R-:W-:Y:S01]  /*05b0*/  IMAD R0, R23, UR18, R48 ;  /* 0x0000001217007c24 */ /* 0x004fe2000f8e0230 */
[----:B------:R-:W-:Y:S01]  /*05c0*/  LEA.HI.X R22, R2, R15, R22, 0x2, P0 ;  /* 0x0000000f02167211 */ /* 0x000fe200000f1416 */
[----:B------:R-:W-:Y:S01]  /*05d0*/  IMAD R11, R19, UR6, RZ ;  /* 0x00000006130b7c24 */ /* 0x000fe2000f8e02ff */
[----:B-1----:R-:W-:Y:S01]  /*05e0*/  SHF.L.U32 R2, R9, 0x1, RZ ;  /* 0x0000000109027819 */ /* 0x002fe200000006ff */
[----:B------:R-:W-:Y:S01]  /*05f0*/  IMAD R0, R0, R29, RZ ;  /* 0x0000001d00007224 */ /* 0x000fe200078e02ff */
[----:B------:R-:W-:Y:S01]  /*0600*/  LEA.HI.X R4, R4, R25, R3, 0x2, P1 ;  /* 0x0000001904047211 */ /* 0x000fe200008f1403 */
[----:B------:R-:W-:Y:S01]  /*0610*/  IMAD R3, R19, UR4, RZ ;  /* 0x0000000413037c24 */ /* 0x000fe2000f8e02ff */
[----:B------:R-:W-:Y:S01]  /*0620*/  LOP3.LUT R2, R2, 0xffffffc0, RZ, 0xc0, !PT ;  /* 0xffffffc002027812 */ /* 0x000fe200078ec0ff */
[C---:B------:R-:W-:Y:S01]  /*0630*/  IMAD R11, R48.reuse, UR7, R11 ;  /* 0x00000007300b7c24 */ /* 0x040fe2000f8e020b */
[----:B------:R-:W-:Y:S01]  /*0640*/  MOV R15, 0x400 ;  /* 0x00000400000f7802 */ /* 0x000fe20000000f00 */
[----:B------:R-:W-:Y:S01]  /*0650*/  IMAD R3, R48, UR5, R3 ;  /* 0x0000000530037c24 */ /* 0x000fe2000f8e0203 */
[----:B------:R-:W-:Y:S01]  /*0660*/  LOP3.LUT R2, R2, 0x1f, R9, 0xf8, !PT ;  /* 0x0000001f02027812 */ /* 0x000fe200078ef809 */
[----:B------:R-:W-:Y:S01]  /*0670*/  IMAD.WIDE.U32 R46, R48, UR6, RZ ;  /* 0x00000006302e7c25 */ /* 0x000fe2000f8e00ff */
[----:B------:R-:W-:Y:S01]  /*0680*/  LEA.HI.X R21, R6, R27, R21, 0x2, P2 ;  /* 0x0000001b06157211 */ /* 0x000fe200010f1415 */
[----:B------:R-:W-:Y:S01]  /*0690*/  ULDC UR4, c[0x0][0x21c] ;  /* 0x0000870000047ab9 */ /* 0x000fe20000000800 */
[----:B------:R-:W-:Y:S01]  /*06a0*/  IADD3 R13, R45, R3, RZ ;  /* 0x000000032d0d7210 */ /* 0x000fe20007ffe0ff */
[----:B------:R-:W-:Y:S01]  /*06b0*/  IMAD R14, R0, UR4, RZ ;  /* 0x00000004000e7c24 */ /* 0x000fe2000f8e02ff */
[----:B------:R-:W-:-:S02]  /*06c0*/  SHF.R.S32.HI R3, RZ, 0x1f, R2 ;  /* 0x0000001fff037819 */ /* 0x000fc40000011402 */
[----:B---3--:R-:W-:Y:S02]  /*06d0*/  LEA R15, R8, R15, 0x18 ;  /* 0x0000000f080f7211 */ /* 0x008fe400078ec0ff */
[----:B------:R-:W-:Y:S02]  /*06e0*/  MOV R6, R5 ;  /* 0x0000000500067202 */ /* 0x000fe40000000f00 */
[----:B------:R-:W-:Y:S02]  /*06f0*/  MOV R5, R4 ;  /* 0x0000000400057202 */ /* 0x000fe40000000f00 */
[----:B------:R-:W-:Y:S02]  /*0700*/  SHF.L.U64.HI R4, R2, 0x4, R3 ;  /* 0x0000000402047819 */ /* 0x000fe40000010203 */
[----:B------:R-:W-:Y:S02]  /*0710*/  LOP3.LUT R10, R9, 0x1f, RZ, 0xc0, !PT ;  /* 0x0000001f090a7812 */ /* 0x000fe400078ec0ff */
[----:B------:R-:W-:-:S02]  /*0720*/  MOV R8, R7 ;  /* 0x0000000700087202 */ /* 0x000fc40000000f00 */
[----:B------:R-:W-:Y:S02]  /*0730*/  SHF.L.U32 R3, R2, 0x4, RZ ;  /* 0x0000000402037819 */ /* 0x000fe400000006ff */
[----:B------:R-:W-:Y:S02]  /*0740*/  MOV R12, RZ ;  /* 0x000000ff000c7202 */ /* 0x000fe40000000f00 */
[----:B------:R-:W-:Y:S02]  /*0750*/  IADD3 R11, R47, R11, RZ ;  /* 0x0000000b2f0b7210 */ /* 0x000fe40007ffe0ff */
[----:B0-----:R-:W-:Y:S02]  /*0760*/  LEA R9, R16, R15, 0x4 ;  /* 0x0000000f10097211 */ /* 0x001fe400078e20ff */
[----:B------:R-:W-:Y:S02]  /*0770*/  MOV R7, R22 ;  /* 0x0000001600077202 */ /* 0x000fe40000000f00 */
[----:B------:R-:W-:-:S02]  /*0780*/  MOV R2, R20 ;  /* 0x0000001400027202 */ /* 0x000fc40000000f00 */
[----:B------:R-:W-:-:S07]  /*0790*/  MOV R0, R21 ;  /* 0x0000001500007202 */ /* 0x000fce0000000f00 */
.L_x_4852:
[----:B------:R-:W-:Y:S01]  /*07a0*/  BAR.SYNC.DEFER_BLOCKING 0x0 ;  /* 0x0000000000007b1d */ /* 0x000fe20000010000 */
[----:B------:R-:W-:-:S04]  /*07b0*/  IADD3 R32, P0, R8, R3, RZ ;  /* 0x0000000308207210 */ /* 0x000fc80007f1e0ff */
        /* <DEDUP_REMOVED lines=9> */
[----:B0-----:R-:W-:Y:S04]  /*0850*/  LDS.128 R20, [R49+0x10] ;  /* 0x0000100031147984 */ /* 0x001fe80000000c00 */
        /* <DEDUP_REMOVED lines=60> */
.L_x_4833:
[----:B------:R-:W-:Y:S05]  /*0c20*/  BSYNC B0 ;  /* 0x0000000000007941 */ /* 0x000fea0003800000 */
.L_x_4832:
        /* <DEDUP_REMOVED lines=41> */
.L_x_4835:
[----:B------:R-:W-:Y:S05]  /*0ec0*/  BSYNC B0 ;  /* 0x0000000000007941 */ /* 0x000fea0003800000 */
.L_x_4834:
        /* <DEDUP_REMOVED lines=33> */
.L_x_4837:
[----:B------:R-:W-:Y:S05]  /*10e0*/  BSYNC B0 ;  /* 0x0000000000007941 */ /* 0x000fea0003800000 */
.L_x_4836:
        /* <DEDUP_REMOVED lines=33> */
.L_x_4839:
[----:B------:R-:W-:Y:S05]  /*1300*/  BSYNC B0 ;  /* 0x0000000000007941 */ /* 0x000fea0003800000 */
.L_x_4838:
        /* <DEDUP_REMOVED lines=33> */
.L_x_4841:
[----:B------:R-:W-:Y:S05]  /*1520*/  BSYNC B0 ;  /* 0x0000000000007941 */ /* 0x000fea0003800000 */
.L_x_4840:
        /* <DEDUP_REMOVED lines=33> */
.L_x_4843:
[----:B------:R-:W-:Y:S05]  /*1740*/  BSYNC B0 ;  /* 0x0000000000007941 */ /* 0x000fea0003800000 */
.L_x_4842:
        /* <DEDUP_REMOVED lines=33> */
.L_x_4845:
[----:B------:R-:W-:Y:S05]  /*1960*/  BSYNC B0 ;  /* 0x0000000000007941 */ /* 0x000fea0003800000 */
.L_x_4844:
        /* <DEDUP_REMOVED lines=33> */
.L_x_4847:
[----:B------:R-:W-:Y:S05]  /*1b80*/  BSYNC B0 ;  /* 0x0000000000007941 */ /* 0x000fea0003800000 */
.L_x_4846:
        /* <DEDUP_REMOVED lines=20> */
[----:B------:R-:W-:Y:S01]  /*1cd0*/  ISETP.EQ.OR P0, PT, R12, RZ, P0 ;  /* 0x000000ff0c00720c */ /* 0x000fe20000702670 */
[----:B------:R-:W-:Y:S01]  /*1ce0*/  FMUL.FTZ R75, R20, R61 ;  /* 0x0000003d144b7220 */ /* 0x000fe20000410000 */
[----:B------:R-:W-:Y:S01]  /*1cf0*/  FMUL.FTZ R70, R21, R60 ;  /* 0x0000003c15467220 */ /* 0x000fe20000410000 */
[----:B------:R-:W-:Y:S01]  /*1d00*/  FMUL.FTZ R72, R23, R62 ;  /* 0x0000003e17487220 */ /* 0x000fe20000410000 */
[----:B------:R-:W-:Y:S01]  /*1d10*/  ULDC UR10, c[0x0][0x21c] ;  /* 0x00008700000a7ab9 */ /* 0x000fe20000000800 */
[----:B------:R-:W-:Y:S01]  /*1d20*/  ULDC.64 UR6, c[0x0][0x250] ;  /* 0x0000940000067ab9 */ /* 0x000fe20000000a00 */
[----:B------:R-:W-:Y:S01]  /*1d30*/  ULDC.64 UR4, c[0x0][0x238] ;  /* 0x00008e0000047ab9 */ /* 0x000fe20000000a00 */
[----:B------:R-:W2:Y:S01]  /*1d40*/  LDC.64 R56, c[0x0][0x2e0] ;  /* 0x0000b800ff387b82 */ /* 0x000ea20000000a00 */
[----:B------:R-:W-:-:S07]  /*1d50*/  ULDC.64 UR8, c[0x0][0x270] ;  /* 0x00009c0000087ab9 */ /* 0x000fce0000000a00 */
[----:B------:R-:W3:Y:S02]  /*1d60*/  LDC.64 R58, c[0x0][0x310] ;  /* 0x0000c400ff3a7b82 */ /* 0x000ee40000000a00 */
.L_x_4851:
[----:B------:R-:W-:Y:S01]  /*1d70*/  SHF.R.S32.HI R43, RZ, 0x1f, R74 ;  /* 0x0000001fff2b7819 */ /* 0x000fe2000001144a */
[----:B0-----:R-:W-:-:S04]  /*1d80*/  IMAD.WIDE.U32 R20, R74, UR6, RZ ;  /* 0x000000064a147c25 */ /* 0x001fc8000f8e00ff */
[----:B------:R-:W-:Y:S01]  /*1d90*/  IMAD R23, R43, UR6, RZ ;  /* 0x000000062b177c24 */ /* 0x000fe2000f8e02ff */
[----:B------:R-:W-:-:S03]  /*1da0*/  LEA R40, P1, R20, R2, 0x2 ;  /* 0x0000000214287211 */ /* 0x000fc600078210ff */
[----:B------:R-:W-:Y:S01]  /*1db0*/  IMAD R23, R74, UR7, R23 ;  /* 0x000000074a177c24 */ /* 0x000fe2000f8e0217 */
[----:B------:R-:W-:-:S04]  /*1dc0*/  IADD3 R40, P2, R40, R3, RZ ;  /* 0x0000000328287210 */ /* 0x000fc80007f5e0ff */
[----:B------:R-:W-:Y:S02]  /*1dd0*/  IADD3 R23, R21, R23, RZ ;  /* 0x0000001715177210 */ /* 0x000fe40007ffe0ff */
[----:B------:R-:W-:Y:S02]  /*1de0*/  MOV R21, R13 ;  /* 0x0000000d00157202 */ /* 0x000fe40000000f00 */
[----:B------:R-:W-:Y:S02]  /*1df0*/  LEA.HI.X R23, R20, R0, R23, 0x2, P1 ;  /* 0x0000000014177211 */ /* 0x000fe400008f1417 */
[----:B------:R-:W-:Y:S02]  /*1e00*/  MOV R20, R44 ;  /* 0x0000002c00147202 */ /* 0x000fe40000000f00 */
[----:B------:R-:W-:-:S03]  /*1e10*/  IADD3.X R41, R23, R4, RZ, P2, !PT ;  /* 0x0000000417297210 */ /* 0x000fc600017fe4ff */
[----:B------:R-:W-:Y:S02]  /*1e20*/  IMAD.WIDE.U32 R36, R74, UR4, R20 ;  /* 0x000000044a247c25 */ /* 0x000fe4000f8e0014 */
[----:B------:R-:W4:Y:S02]  /*1e30*/  LDG.E.128 R24, desc[UR16][R40.64+0x200] ;  /* 0x0002001028187981 */ /* 0x000f24000c1e1d00 */
[----:B------:R-:W-:Y:S01]  /*1e40*/  IMAD R21, R43, UR4, RZ ;  /* 0x000000042b157c24 */ /* 0x000fe2000f8e02ff */
[----:B-1----:R-:W-:-:S03]  /*1e50*/  LEA R38, P1, R36, R54, 0x2 ;  /* 0x0000003624267211 */ /* 0x002fc600078210ff */
[----:B------:R-:W-:Y:S02]  /*1e60*/  IMAD R39, R74, UR5, R21 ;  /* 0x000000054a277c24 */ /* 0x000fe4000f8e0215 */
[----:B------:R-:W3:Y:S03]  /*1e70*/  LDG.E.128 R20, desc[UR16][R40.64] ;  /* 0x0000001028147981 */ /* 0x000ee6000c1e1d00 */
[----:B------:R-:W-:-:S04]  /*1e80*/  IADD3 R37, R37, R39, RZ ;  /* 0x0000002725257210 */ /* 0x000fc80007ffe0ff */
[----:B------:R-:W-:-:S05]  /*1e90*/  LEA.HI.X R39, R36, R55, R37, 0x2, P1 ;  /* 0x0000003724277211 */ /* 0x000fca00008f1425 */
[----:B------:R1:W3:Y:S01]  /*1ea0*/  LDG.E R42, desc[UR16][R38.64] ;  /* 0x00000010262a7981 */ /* 0x0002e2000c1e1900 */
[----:B------:R-:W-:Y:S01]  /*1eb0*/  MOV R36, R46 ;  /* 0x0000002e00247202 */ /* 0x000fe20000000f00 */
[----:B------:R-:W-:Y:S01]  /*1ec0*/  IMAD R43, R43, UR8, RZ ;  /* 0x000000082b2b7c24 */ /* 0x000fe2000f8e02ff */
[----:B------:R-:W-:-:S03]  /*1ed0*/  MOV R37, R11 ;  /* 0x0000000b00257202 */ /* 0x000fc60000000f00 */
[C---:B------:R-:W-:Y:S02]  /*1ee0*/  IMAD R43, R74.reuse, UR9, R43 ;  /* 0x000000094a2b7c24 */ /* 0x040fe4000f8e022b */
[----:B------:R-:W-:Y:S01]  /*1ef0*/  IMAD.WIDE.U32 R36, R74, UR8, R36 ;  /* 0x000000084a247c25 */ /* 0x000fe2000f8e0024 */
[----:B------:R-:W-:-:S04]  /*1f00*/  LEA R49, R16, R15, 0x5 ;  /* 0x0000000f10317211 */ /* 0x000fc800078e28ff */
[----:B------:R-:W-:Y:S02]  /*1f10*/  IADD3 R37, R37, R43, RZ ;  /* 0x0000002b25257210 */ /* 0x000fe40007ffe0ff */
[----:B--2---:R-:W-:-:S04]  /*1f20*/  LEA R66, P1, R36, R56, 0x2 ;  /* 0x0000003824427211 */ /* 0x004fc800078210ff */
[----:B------:R-:W-:Y:S02]  /*1f30*/  LEA.HI.X R67, R36, R57, R37, 0x2, P1 ;  /* 0x0000003924437211 */ /* 0x000fe400008f1425 */
[C---:B------:R-:W-:Y:S01]  /*1f40*/  ISETP.GE.AND P1, PT, R16.reuse, 0x1, PT ;  /* 0x000000011000780c */ /* 0x040fe20003f26270 */
[----:B------:R-:W2:Y:S01]  /*1f50*/  S2R R82, SR_CgaCtaId ;  /* 0x0000000000527919 */ /* 0x000ea20000008800 */
[C---:B------:R-:W-:Y:S02]  /*1f60*/  ISETP.NE.AND P2, PT, R16.reuse, 0x1f, PT ;  /* 0x0000001f1000780c */ /* 0x040fe40003f45270 */
[----:B------:R-:W-:Y:S01]  /*1f70*/  ISETP.NE.AND P3, PT, R16, RZ, PT ;  /* 0x000000ff1000720c */ /* 0x000fe20003f65270 */
[----:B----4-:R4:W-:Y:S04]  /*1f80*/  STS.128 [R9+0x200], R24 ;  /* 0x0002001809007388 */ /* 0x0109e80000000c00 */
[----:B---3--:R-:W-:Y:S01]  /*1f90*/  STS.128 [R9], R20 ;  /* 0x0000001409007388 */ /* 0x008fe20000000c00 */
[----:B------:R-:W-:-:S03]  /*1fa0*/  NOP ;  /* 0x0000000000007918 */ /* 0x000fc60000000000 */
[----:B-1----:R-:W1:Y:S04]  /*1fb0*/  LDS.128 R36, [R49] ;  /* 0x0000000031247984 */ /* 0x002e680000000c00 */
[----:B------:R3:W5:Y:S01]  /*1fc0*/  LDG.E R67, desc[UR16][R66.64] ;  /* 0x0000001042437981 */ /* 0x000762000c1e1900 */
[----:B------:R-:W-:-:S03]  /*1fd0*/  FMUL.FTZ R80, R42, 1.4426950216293334961 ;  /* 0x3fb8aa3b2a507820 */ /* 0x000fc60000410000 */
[----:B------:R-:W0:Y:S01]  /*1fe0*/  LDS.128 R40, [R49+0x10] ;  /* 0x0000100031287984 */ /* 0x000e220000000c00 */
[C---:B------:R-:W-:Y:S01]  /*1ff0*/  FMUL.FTZ R77, R80.reuse, R50 ;  /* 0x00000032504d7220 */ /* 0x040fe20000410000 */
[C---:B------:R-:W-:Y:S01]  /*2000*/  FMUL.FTZ R76, R80.reuse, R51 ;  /* 0x00000033504c7220 */ /* 0x040fe20000410000 */
[C---:B----4-:R-:W-:Y:S01]  /*2010*/  FMUL.FTZ R26, R80.reuse, R53 ;  /* 0x00000035501a7220 */ /* 0x050fe20000410000 */
[----:B------:R-:W-:-:S03]  /*2020*/  FMUL.FTZ R27, R80, R52 ;  /* 0x00000034501b7220 */ /* 0x000fc60000410000 */
[----:B------:R-:W4:Y:S01]  /*2030*/  MUFU.EX2 R77, R77 ;  /* 0x0000004d004d7308 */ /* 0x000f220000000800 */
[----:B---3--:R-:W-:-:S07]  /*2040*/  FMUL.FTZ R66, R80, R61 ;  /* 0x0000003d50427220 */ /* 0x008fce0000410000 */
[----:B------:R-:W3:Y:S01]  /*2050*/  MUFU.EX2 R76, R76 ;  /* 0x0000004c004c7308 */ /* 0x000ee20000000800 */
[----:B------:R-:W-:-:S07]  /*2060*/  FMUL.FTZ R78, R80, R60 ;  /* 0x0000003c504e7220 */ /* 0x000fce0000410000 */
[----:B------:R-:W2:Y:S08]  /*2070*/  MUFU.EX2 R26, R26 ;  /* 0x0000001a001a7308 */ /* 0x000eb00000000800 */
[----:B------:R-:W0:Y:S01]  /*2080*/  MUFU.EX2 R27, R27 ;  /* 0x0000001b001b7308 */ /* 0x000e220000000800 */
[----:B-1----:R-:W-:Y:S01]  /*2090*/  FMUL.FTZ R79, R71, R36 ;  /* 0x00000024474f7220 */ /* 0x002fe20000410000 */
[----:B------:R-:W-:Y:S01]  /*20a0*/  FMUL.FTZ R36, R64, R37 ;  /* 0x0000002540247220 */ /* 0x000fe20000410000 */
[----:B------:R-:W-:-:S05]  /*20b0*/  FMUL.FTZ R20, R80, R63 ;  /* 0x0000003f50147220 */ /* 0x000fca0000410000 */
[----:B------:R-:W1:Y:S01]  /*20c0*/  MUFU.EX2 R66, R66 ;  /* 0x0000004200427308 */ /* 0x000e620000000800 */
[----:B------:R-:W-:Y:S01]  /*20d0*/  FMUL.FTZ R81, R69, R38 ;  /* 0x0000002645517220 */ /* 0x000fe20000410000 */
[-C--:B----4-:R-:W-:Y:S01]  /*20e0*/  FFMA.FTZ R21, R79, R77.reuse, R36 ;  /* 0x0000004d4f157223 */ /* 0x090fe20000010024 */
[----:B---3--:R-:W-:Y:S01]  /*20f0*/  FMUL.FTZ R23, R76, R77 ;  /* 0x0000004d4c177220 */ /* 0x008fe20000410000 */
[----:B------:R-:W-:-:S04]  /*2100*/  FMUL.FTZ R38, R80, R62 ;  /* 0x0000003e50267220 */ /* 0x000fc80000410000 */
[----:B------:R-:W3:Y:S01]  /*2110*/  MUFU.EX2 R78, R78 ;  /* 0x0000004e004e7308 */ /* 0x000ee20000000800 */
[----:B------:R-:W-:Y:S01]  /*2120*/  FMUL.FTZ R80, R68, R39 ;  /* 0x0000002744507220 */ /* 0x000fe20000410000 */
[C---:B--2---:R-:W-:Y:S01]  /*2130*/  FFMA.FTZ R21, R26.reuse, R21, R81 ;  /* 0x000000151a157223 */ /* 0x044fe20000010051 */
[----:B------:R-:W-:-:S05]  /*2140*/  FMUL.FTZ R22, R26, R23 ;  /* 0x000000171a167220 */ /* 0x000fca0000410000 */
[----:B------:R2:W4:Y:S01]  /*2150*/  MUFU.EX2 R37, R20 ;  /* 0x0000001400257308 */ /* 0x0005220000000800 */
[----:B0-----:R-:W-:Y:S01]  /*2160*/  FMUL.FTZ R39, R75, R40 ;  /* 0x000000284b277220 */ /* 0x001fe20000410000 */
[C---:B------:R-:W-:Y:S01]  /*2170*/  FFMA.FTZ R23, R27.reuse, R21, R80 ;  /* 0x000000151b177223 */ /* 0x040fe20000010050 */
[----:B------:R-:W-:-:S05]  /*2180*/  FMUL.FTZ R21, R27, R22 ;  /* 0x000000161b157220 */ /* 0x000fca0000410000 */
[----:B------:R-:W0:Y:S01]  /*2190*/  MUFU.EX2 R38, R38 ;  /* 0x0000002600267308 */ /* 0x000e220000000800 */
[----:B------:R-:W-:Y:S01]  /*21a0*/  FMUL.FTZ R41, R70, R41 ;  /* 0x0000002946297220 */ /* 0x000fe20000410000 */
[C---:B-1----:R-:W-:Y:S01]  /*21b0*/  FFMA.FTZ R23, R66.reuse, R23, R39 ;  /* 0x0000001742177223 */ /* 0x042fe20000010027 */
[----:B------:R-:W-:Y:S01]  /*21c0*/  FMUL.FTZ R21, R66, R21 ;  /* 0x0000001542157220 */ /* 0x000fe20000410000 */
[----:B------:R-:W-:Y:S02]  /*21d0*/  FMUL.FTZ R42, R73, R42 ;  /* 0x0000002a492a7220 */ /* 0x000fe40000410000 */
[C---:B---3--:R-:W-:Y:S01]  /*21e0*/  FFMA.FTZ R23, R78.reuse, R23, R41 ;  /* 0x000000174e177223 */ /* 0x048fe20000010029 */
[----:B--2---:R-:W-:Y:S01]  /*21f0*/  FMUL.FTZ R20, R78, R21 ;  /* 0x000000154e147220 */ /* 0x004fe20000410000 */
[----:B------:R-:W-:Y:S02]  /*2200*/  FMUL.FTZ R43, R72, R43 ;  /* 0x0000002b482b7220 */ /* 0x000fe40000410000 */
[C---:B----4-:R-:W-:Y:S01]  /*2210*/  FFMA.FTZ R21, R37.reuse, R23, R42 ;  /* 0x0000001725157223 */ /* 0x050fe2000001002a */
[----:B------:R-:W-:-:S03]  /*2220*/  FMUL.FTZ R23, R37, R20 ;  /* 0x0000001425177220 */ /* 0x000fc60000410000 */
[C---:B0-----:R-:W-:Y:S01]  /*2230*/  FFMA.FTZ R21, R38.reuse, R21, R43 ;  /* 0x0000001526157223 */ /* 0x041fe2000001002b */
[----:B------:R-:W-:-:S04]  /*2240*/  FMUL.FTZ R20, R38, R23 ;  /* 0x0000001726147220 */ /* 0x000fc80000410000 */
        /* <DEDUP_REMOVED lines=17> */
[----:B------:R-:W-:Y:S02]  /*2360*/  MOV R23, RZ ;  /* 0x000000ff00177202 */ /* 0x000fe40000000f00 */
[----:B------:R-:W-:-:S09]  /*2370*/  MOV R22, 0x3f800000 ;  /* 0x3f80000000167802 */ /* 0x000fd20000000f00 */
[C---:B0-----:R-:W-:Y:S01]  /*2380*/  @P1 FFMA.FTZ R21, R20.reuse, R40, R21 ;  /* 0x0000002814151223 */ /* 0x041fe20000010015 */
[----:B-1----:R-:W-:-:S04]  /*2390*/  @P1 FMUL.FTZ R20, R20, R25 ;  /* 0x0000001914141220 */ /* 0x002fc80000410000 */
[----:B------:R-:W0:Y:S04]  /*23a0*/  SHFL.UP PT, R40, R21, 0x10, RZ ;  /* 0x0600000015287989 */ /* 0x000e2800000e00ff */
[----:B------:R-:W1:Y:S01]  /*23b0*/  SHFL.UP PT, R25, R20, 0x10, RZ ;  /* 0x0600000014197989 */ /* 0x000e6200000e00ff */
[----:B------:R-:W-:Y:S02]  /*23c0*/  @!P0 LEA R24, R74, R15, 0x3 ;  /* 0x0000000f4a188211 */ /* 0x000fe400078e18ff */
[----:B------:R-:W-:-:S03]  /*23d0*/  ISETP.GE.AND P1, PT, R16, 0x10, PT ;  /* 0x000000101000780c */ /* 0x000fc60003f26270 */
[----:B------:R-:W2:Y:S01]  /*23e0*/  @!P0 LDS.64 R22, [R24+0x450] ;  /* 0x0004500018168984 */ /* 0x000ea20000000a00 */
[----:B------:R-:W-:-:S04]  /*23f0*/  MOV R15, 0x400 ;  /* 0x00000400000f7802 */ /* 0x000fc80000000f00 */
[----:B------:R-:W-:-:S05]  /*2400*/  LEA R15, R82, R15, 0x18 ;  /* 0x0000000f520f7211 */ /* 0x000fca00078ec0ff */
[C---:B0-----:R-:W-:Y:S01]  /*2410*/  @P1 FFMA.FTZ R21, R20.reuse, R40, R21 ;  /* 0x0000002814151223 */ /* 0x041fe20000010015 */
[----:B-1----:R-:W-:-:S05]  /*2420*/  @P1 FMUL.FTZ R20, R20, R25 ;  /* 0x0000001914141220 */ /* 0x002fca0000410000 */
[----:B------:R-:W-:Y:S01]  /*2430*/  @!P2 STS.64 [R15+0x430], R20 ;  /* 0x000430140f00a388 */ /* 0x000fe20000000a00 */
[----:B------:R-:W-:Y:S06]  /*2440*/  BAR.SYNC.DEFER_BLOCKING 0x0 ;  /* 0x0000000000007b1d */ /* 0x000fec0000010000 */
[----:B--2---:R-:W-:Y:S04]  /*2450*/  @!P3 STS.64 [R15+0x440], R22 ;  /* 0x000440160f00b388 */ /* 0x004fe80000000a00 */
[----:B------:R-:W-:Y:S01]  /*2460*/  LDS.64 R24, [R15+0x430] ;  /* 0x000430000f187984 */ /* 0x000fe20000000a00 */
[----:B------:R-:W-:Y:S06]  /*2470*/  BAR.SYNC.DEFER_BLOCKING 0x0 ;  /* 0x0000000000007b1d */ /* 0x000fec0000010000 */
[----:B------:R-:W0:Y:S01]  /*2480*/  S2R R84, SR_TID.X ;  /* 0x0000000000547919 */ /* 0x000e220000002100 */
[----:B------:R-:W1:Y:S04]  /*2490*/  SHFL.UP PT, R82, R21, 0x1, RZ ;  /* 0x0420000015527989 */ /* 0x000e6800000e00ff */
[----:B------:R-:W-:Y:S04]  /*24a0*/  LDS R83, [R15+0x444] ;  /* 0x000444000f537984 */ /* 0x000fe80000000800 */
[----:B------:R-:W2:Y:S01]  /*24b0*/  SHFL.UP PT, R40, R20, 0x1, RZ ;  /* 0x0420000014287989 */ /* 0x000ea200000e00ff */
[----:B0-----:R-:W-:-:S02]  /*24c0*/  ISETP.NE.AND P1, PT, R84, RZ, PT ;  /* 0x000000ff5400720c */ /* 0x001fc40003f25270 */
[----:B-1----:R-:W-:Y:S02]  /*24d0*/  @!P3 MOV R82, R23 ;  /* 0x000000170052b202 */ /* 0x002fe40000000f00 */
[----:B--2---:R-:W-:-:S09]  /*24e0*/  @!P3 MOV R40, R22 ;  /* 0x000000160028b202 */ /* 0x004fd20000000f00 */
[----:B------:R-:W-:-:S04]  /*24f0*/  @P1 FFMA.FTZ R82, R83, R40, R82 ;  /* 0x0000002853521223 */ /* 0x000fc80000010052 */
        /* <DEDUP_REMOVED lines=21> */
.L_x_4850:
[----:B------:R-:W-:Y:S05]  /*2650*/  BSYNC B0 ;  /* 0x0000000000007941 */ /* 0x000fea0003800000 */
.L_x_4849:
        /* <DEDUP_REMOVED lines=10> */
[----:B------:R-:W-:-:S07]  /*2700*/  FFMA.FTZ R31, R67, R38, R31 ;  /* 0x00000026431f7223 */ /* 0x000fce000001001f */
[----:B------:R-:W-:Y:S05]  /*2710*/  @!P1 BRA `(.L_x_4851) ;  /* 0xfffffff400949947 */ /* 0x000fea000383ffff */
.L_x_4848:
        /* <DEDUP_REMOVED lines=10> */
[----:B------:R-:W-:Y:S02]  /*27c0*/  IADD3.X R0, RZ, R0, RZ, P1, !PT ;  /* 0x00000000ff007210 */ /* 0x000fe40000ffe4ff */
[----:B------:R-:W-:-:S02]  /*27d0*/  IADD3.X R7, RZ, R7, RZ, P2, !PT ;  /* 0x00000007ff077210 */ /* 0x000fc400017fe4ff */
[----:B------:R-:W-:Y:S01]  /*27e0*/  IADD3.X R5, RZ, R5, RZ, P3, !PT ;  /* 0x00000005ff057210 */ /* 0x000fe20001ffe4ff */
[----:B------:R-:W-:Y:S04]  /*27f0*/  STS.128 [R49], R32 ;  /* 0x0000002031007388 */ /* 0x000fe80000000c00 */
[----:B------:R3:W-:Y:S01]  /*2800*/  STS.128 [R49+0x10], R28 ;  /* 0x0000101c31007388 */ /* 0x0007e20000000c00 */
[----:B------:R-:W-:-:S03]  /*2810*/  NOP ;  /* 0x0000000000007918 */ /* 0x000fc60000000000 */
[----:B0-----:R-:W0:Y:S01]  /*2820*/  LDS.128 R20, [R9] ;  /* 0x0000000009147984 */ /* 0x001e220000000c00 */
[C---:B-1----:R-:W-:Y:S02]  /*2830*/  IMAD R38, R40.reuse, UR19, RZ ;  /* 0x0000001328267c24 */ /* 0x042fe4000f8e02ff */
[----:B------:R-:W-:Y:S01]  /*2840*/  IMAD.WIDE.U32 R36, R40, UR18, R36 ;  /* 0x0000001228247c25 */ /* 0x000fe2000f8e0024 */
[----:B------:R-:W1:Y:S03]  /*2850*/  LDS.128 R24, [R9+0x200] ;  /* 0x0002000009187984 */ /* 0x000e660000000c00 */
[----:B------:R-:W-:Y:S02]  /*2860*/  IMAD R39, R41, UR18, R38 ;  /* 0x0000001229277c24 */ /* 0x000fe4000f8e0226 */
[----:B---3--:R-:W-:-:S03]  /*2870*/  IMAD R29, R19, UR4, RZ ;  /* 0x00000004131d7c24 */ /* 0x008fc6000f8e02ff */
        /* <DEDUP_REMOVED lines=10> */
[----:B0-----:R0:W-:Y:S04]  /*2920*/  STG.E.128 desc[UR16][R28.64], R20 ;  /* 0x000000141c007986 */ /* 0x0011e8000c101d10 */
[----:B-1----:R0:W-:Y:S06]  /*2930*/  STG.E.128 desc[UR16][R28.64+0x200], R24 ;  /* 0x000200181c007986 */ /* 0x0021ec000c101d10 */
[----:B------:R-:W-:Y:S05]  /*2940*/  @!P0 BRA `(.L_x_4852) ;  /* 0xffffffdc00948947 */ /* 0x000fea000383ffff */
[----:B------:R-:W-:Y:S05]  /*2950*/  EXIT ;  /* 0x000000000000794d */ /* 0x000fea0003800000 */
.L_x_4853:
        /* <DEDUP_REMOVED lines=10> */
.L_x_5300:


//--------------------- .text._Z25selective_scan_fwd_kernelI32Selective_Scan_fwd_kernel_traitsILi32ELi8ELi1ELb1ELb1ELb0ELb1EffEEv13SSMParamsBase --------------------------
	.section	.text._Z25selective_scan_fwd_kernelI32Selective_Scan_fwd_kernel_traitsILi32ELi8ELi1ELb1ELb1ELb0ELb1EffEEv13SSMParamsBase,"ax",@progbits
	.align	128
        .global         _Z25selective_scan_fwd_kernelI32Selective_Scan_fwd_kernel_traitsILi32ELi8ELi1ELb1ELb1ELb0ELb1EffEEv13SSMParamsBase
        .type           _Z25selective_scan_fwd_kernelI32Selective_Scan_fwd_kernel_traitsILi32ELi8ELi1ELb1ELb1ELb0ELb1EffEEv13SSMParamsBase,@function
        .size           _Z25selective_scan_fwd_kernelI32Selective_Scan_fwd_kernel_traitsILi32ELi8ELi1ELb1ELb1ELb0ELb1EffEEv13SSMParamsBase,(.L_x_5301 - _Z25selective_scan_fwd_kernelI32Selective_Scan_fwd_kernel_traitsILi32ELi8ELi1ELb1ELb1ELb0ELb1EffEEv13SSMParamsBase)
        .other          _Z25selective_scan_fwd_kernelI32Selective_Scan_fwd_kernel_traitsILi32ELi8ELi1ELb1ELb1ELb0ELb1EffEEv13SSMParamsBase,@"STO_CUDA_ENTRY STV_DEFAULT"
_Z25selective_scan_fwd_kernelI32Selective_Scan_fwd_kernel_traitsILi32ELi8ELi1ELb1ELb1ELb0ELb1EffEEv13SSMParamsBase:
.text._Z25selective_scan_fwd_kernelI32Selective_Scan_fwd_kernel_traitsILi32ELi8ELi1ELb1ELb1ELb0ELb1EffEEv13SSMParamsBase:
        /* <DEDUP_REMOVED lines=62> */
[----:B--2---:R-:W-:Y:S01]  /*03e0*/  IMAD R6, R5, R8, RZ ;  /* 0x0000000805067224 */ /* 0x004fe200078e02ff */
[----:B------:R-:W-:-:S02]  /*03f0*/  UIMAD UR11, UR18, UR13, UR8 ;  /* 0x0000000d120b72a4 */ /* 0x000fc4000f8e0208 */
[----:B------:R-:W-:Y:S02]  /*0400*/  UIMAD.WIDE.U32 UR8, UR18, UR14, URZ ;  /* 0x0000000e120872a5 */ /* 0x000fe4000f8e003f */
[----:B------:R-:W-:Y:S01]  /*0410*/  UIMAD UR12, UR18, UR15, UR12 ;  /* 0x0000000f120c72a4 */ /* 0x000fe2000f8e020c */
[----:B------:R-:W-:Y:S01]  /*0420*/  IMAD R15, R11, R9, R6 ;  /* 0x000000090b0f7224 */ /* 0x000fe200078e0206 */
[----:B01--4-:R-:W-:Y:S10]  /*0430*/  @!P0 EXIT ;  /* 0x000000000000894d */ /* 0x013ff40003800000 */
[----:B------:R-:W0:Y:S01]  /*0440*/  S2R R12, SR_CgaCtaId ;  /* 0x00000000000c7919 */ /* 0x000e220000008800 */
[----:B------:R-:W1:Y:S01]  /*0450*/  LDC R27, c[0x0][0x214] ;  /* 0x00008500ff1b7b82 */ /* 0x000e620000000800 */
[----:B------:R-:W-:Y:S01]  /*0460*/  UIADD3 UR5, UR5, UR10, URZ ;  /* 0x0000000a05057290 */ /* 0x000fe2000fffe03f */
[C---:B------:R-:W-:Y:S01]  /*0470*/  IMAD R6, R3.reuse, R16, RZ ;  /* 0x0000001003067224 */ /* 0x040fe200078e02ff */
[----:B------:R-:W2:Y:S01]  /*0480*/  S2R R14, SR_TID.X ;  /* 0x00000000000e7919 */ /* 0x000ea20000002100 */
[-C--:B------:R-:W-:Y:S01]  /*0490*/  IMAD R5, R3, R20.reuse, RZ ;  /* 0x0000001403057224 */ /* 0x080fe200078e02ff */
[----:B------:R-:W-:Y:S01]  /*04a0*/  UIADD3 UR9, UR9, UR12, URZ ;  /* 0x0000000c09097290 */ /* 0x000fe2000fffe03f */
[C---:B------:R-:W-:Y:S01]  /*04b0*/  IMAD R17, R0.reuse, R17, R6 ;  /* 0x0000001100117224 */ /* 0x040fe200078e0206 */
[----:B------:R-:W-:Y:S01]  /*04c0*/  UIADD3 UR7, UR7, UR11, URZ ;  /* 0x0000000b07077290 */ /* 0x000fe2000fffe03f */
[C---:B------:R-:W-:Y:S02]  /*04d0*/  IMAD R21, R0.reuse, R21, R5 ;  /* 0x0000001500157224 */ /* 0x040fe400078e0205 */
[----:B------:R-:W-:Y:S01]  /*04e0*/  IMAD.WIDE.U32 R6, R0, R20, UR4 ;  /* 0x0000000400067e25 */ /* 0x000fe2000f8e0014 */
[----:B------:R-:W3:Y:S01]  /*04f0*/  S2R R5, SR_LANEID ;  /* 0x0000000000057919 */ /* 0x000ee20000000000 */
[----:B------:R-:W-:-:S02]  /*0500*/  ULDC.64 UR4, c[0x0][0x230] ;  /* 0x00008c0000047ab9 */ /* 0x000fc40000000a00 */
[----:B------:R-:W-:Y:S01]  /*0510*/  IMAD.WIDE.U32 R10, R11, R8, UR8 ;  /* 0x000000080b0a7e25 */ /* 0x000fe2000f8e0008 */
[----:B------:R-:W-:Y:S02]  /*0520*/  IADD3 R21, R7, R21, RZ ;  /* 0x0000001507157210 */ /* 0x000fe40007ffe0ff */
[----:B------:R-:W-:Y:S01]  /*0530*/  LEA R18, P0, R6, R18, 0x2 ;  /* 0x0000001206127211 */ /* 0x000fe200078010ff */
[----:B------:R-:W-:Y:S01]  /*0540*/  IMAD.WIDE.U32 R8, R0, R16, UR6 ;  /* 0x0000000600087e25 */ /* 0x000fe2000f8e0010 */
[----:B------:R-:W-:Y:S01]  /*0550*/  MOV R7, 0x400 ;  /* 0x0000040000077802 */ /* 0x000fe20000000f00 */
[----:B------:R-:W-:Y:S01]  /*0560*/  ULDC.64 UR6, c[0x0][0x268] ;  /* 0x00009a0000067ab9 */ /* 0x000fe20000000a00 */
[----:B------:R-:W-:Y:S01]  /*0570*/  LEA.HI.X R21, R6, R19, R21, 0x2, P0 ;  /* 0x0000001306157211 */ /* 0x000fe200000f1415 */
[----:B------:R-:W-:Y:S01]  /*0580*/  IMAD.WIDE.U32 R56, R0, UR4, RZ ;  /* 0x0000000400387c25 */ /* 0x000fe2000f8e00ff */
[----:B------:R-:W-:Y:S02]  /*0590*/  IADD3 R20, R11, R15, RZ ;  /* 0x0000000f0b147210 */ /* 0x000fe40007ffe0ff */
[----:B------:R-:W-:Y:S01]  /*05a0*/  IADD3 R17, R9, R17, RZ ;  /* 0x0000001109117210 */ /* 0x000fe20007ffe0ff */
[----:B-1----:R-:W-:Y:S01]  /*05b0*/  IMAD R6, R27, UR18, R0 ;  /* 0x000000121b067c24 */ /* 0x002fe2000f8e0200 */
[----:B------:R-:W-:Y:S01]  /*05c0*/  LEA R15, P1, R8, R22, 0x2 ;  /* 0x00000016080f7211 */ /* 0x000fe200078210ff */
[C---:B------:R-:W-:Y:S01]  /*05d0*/  IMAD R9, R3.reuse, UR4, RZ ;  /* 0x0000000403097c24 */ /* 0x040fe2000f8e02ff */
[----:B------:R-:W-:Y:S01]  /*05e0*/  LEA R13, P2, R10, R24, 0x2 ;  /* 0x000000180a0d7211 */ /* 0x000fe200078410ff */
[----:B------:R-:W-:Y:S01]  /*05f0*/  IMAD R52, R6, R29, RZ ;  /* 0x0000001d06347224 */ /* 0x000fe200078e02ff */
[----:B0-----:R-:W-:Y:S01]  /*0600*/  LEA R6, R12, R7, 0x18 ;  /* 0x000000070c067211 */ /* 0x001fe200078ec0ff */
[----:B------:R-:W-:Y:S01]  /*0610*/  IMAD R11, R3, UR6, RZ ;  /* 0x00000006030b7c24 */ /* 0x000fe2000f8e02ff */
[----:B------:R-:W-:Y:S01]  /*0620*/  LEA.HI.X R17, R8, R23, R17, 0x2, P1 ;  /* 0x0000001708117211 */ /* 0x000fe200008f1411 */
[----:B------:R-:W-:Y:S01]  /*0630*/  IMAD R9, R0, UR5, R9 ;  /* 0x0000000500097c24 */ /* 0x000fe2000f8e0209 */
[----:B--2---:R-:W-:Y:S01]  /*0640*/  SHF.L.U32 R7, R14, 0x1, RZ ;  /* 0x000000010e077819 */ /* 0x004fe200000006ff */
[----:B------:R-:W-:Y:S01]  /*0650*/  IMAD R11, R0, UR7, R11 ;  /* 0x00000007000b7c24 */ /* 0x000fe2000f8e020b */
[----:B------:R-:W-:Y:S01]  /*0660*/  LEA.HI.X R20, R10, R25, R20, 0x2, P2 ;  /* 0x000000190a147211 */ /* 0x000fe200010f1414 */
[----:B------:R-:W-:Y:S01]  /*0670*/  IMAD.WIDE.U32 R54, R0, UR6, RZ ;  /* 0x0000000600367c25 */ /* 0x000fe2000f8e00ff */
[----:B------:R-:W-:Y:S01]  /*0680*/  LOP3.LUT R7, R7, 0xffffffc0, RZ, 0xc0, !PT ;  /* 0xffffffc007077812 */ /* 0x000fe200078ec0ff */
[----:B------:R-:W-:Y:S01]  /*0690*/  ULDC UR4, c[0x0][0x21c] ;  /* 0x0000870000047ab9 */ /* 0x000fe20000000800 */
[----:B------:R-:W-:Y:S01]  /*06a0*/  LOP3.LUT R8, R14, 0x1f, RZ, 0xc0, !PT ;  /* 0x0000001f0e087812 */ /* 0x000fe200078ec0ff */
[----:B------:R-:W-:Y:S01]  /*06b0*/  IMAD R52, R52, UR4, RZ ;  /* 0x0000000434347c24 */ /* 0x000fe2000f8e02ff */
[----:B------:R-:W-:-:S02]  /*06c0*/  LOP3.LUT R7, R7, 0x1f, R14, 0xf8, !PT ;  /* 0x0000001f07077812 */ /* 0x000fc400078ef80e */
[----:B------:R-:W-:Y:S02]  /*06d0*/  MOV R14, R17 ;  /* 0x00000011000e7202 */ /* 0x000fe40000000f00 */
[----:B------:R-:W-:Y:S02]  /*06e0*/  SHF.R.S32.HI R16, RZ, 0x1f, R7 ;  /* 0x0000001fff107819 */ /* 0x000fe40000011407 */
[C---:B------:R-:W-:Y:S02]  /*06f0*/  SHF.L.U32 R17, R7.reuse, 0x4, RZ ;  /* 0x0000000407117819 */ /* 0x040fe400000006ff */
[----:B------:R-:W-:Y:S02]  /*0700*/  SHF.L.U64.HI R16, R7, 0x4, R16 ;  /* 0x0000000407107819 */ /* 0x000fe40000010210 */
[----:B------:R-:W-:Y:S02]  /*0710*/  MOV R12, R15 ;  /* 0x0000000f000c7202 */ /* 0x000fe40000000f00 */
[----:B------:R-:W-:-:S02]  /*0720*/  MOV R7, R13 ;  /* 0x0000000d00077202 */ /* 0x000fc40000000f00 */
[----:B------:R-:W-:Y:S02]  /*0730*/  MOV R19, RZ ;  /* 0x000000ff00137202 */ /* 0x000fe40000000f00 */
[----:B------:R-:W-:Y:S02]  /*0740*/  IADD3 R9, R57, R9, RZ ;  /* 0x0000000939097210 */ /* 0x000fe40007ffe0ff */
[----:B------:R-:W-:Y:S02]  /*0750*/  IADD3 R11, R55, R11, RZ ;  /* 0x0000000b370b7210 */ /* 0x000fe40007ffe0ff */
[----:B---3--:R-:W-:Y:S02]  /*0760*/  LEA R10, R5, R6, 0x4 ;  /* 0x00000006050a7211 */ /* 0x008fe400078e20ff */
[----:B------:R-:W-:Y:S02]  /*0770*/  MOV R15, R21 ;  /* 0x00000015000f7202 */ /* 0x000fe40000000f00 */
[----:B------:R-:W-:-:S07]  /*0780*/  MOV R13, R20 ;  /* 0x00000014000d7202 */ /* 0x000fce0000000f00 */
.L_x_4874:
        /* <DEDUP_REMOVED lines=72> */
.L_x_4855:
[----:B------:R-:W-:Y:S05]  /*0c10*/  BSYNC B0 ;  /* 0x0000000000007941 */ /* 0x000fea0003800000 */
.L_x_4854:
        /* <DEDUP_REMOVED lines=41> */
.L_x_4857:
[----:B------:R-:W-:Y:S05]  /*0eb0*/  BSYNC B0 ;  /* 0x0000000000007941 */ /* 0x000fea0003800000 */
.L_x_4856:
        /* <DEDUP_REMOVED lines=33> */
.L_x_4859:
[----:B------:R-:W-:Y:S05]  /*10d0*/  BSYNC B0 ;  /* 0x0000000000007941 */ /* 0x000fea0003800000 */
.L_x_4858:
        /* <DEDUP_REMOVED lines=33> */
.L_x_4861:
[----:B------:R-:W-:Y:S05]  /*12f0*/  BSYNC B0 ;  /* 0x0000000000007941 */ /* 0x000fea0003800000 */
.L_x_4860:
        /* <DEDUP_REMOVED lines=33> */
.L_x_4863:
[----:B------:R-:W-:Y:S05]  /*1510*/  BSYNC B0 ;  /* 0x0000000000007941 */ /* 0x000fea0003800000 */
.L_x_4862:
        /* <DEDUP_REMOVED lines=33> */
.L_x_4865:
[----:B------:R-:W-:Y:S05]  /*1730*/  BSYNC B0 ;  /* 0x0000000000007941 */ /* 0x000fea0003800000 */
.L_x_4864:
        /* <DEDUP_REMOVED lines=33> */
.L_x_4867:
[----:B------:R-:W-:Y:S05]  /*1950*/  BSYNC B0 ;  /* 0x0000000000007941 */ /* 0x000fea0003800000 */
.L_x_4866:
        /* <DEDUP_REMOVED lines=33> */
.L_x_4869:
[----:B------:R-:W-:Y:S05]  /*1b70*/  BSYNC B0 ;  /* 0x0000000000007941 */ /* 0x000fea0003800000 */
.L_x_4868:
        /* <DEDUP_REMOVED lines=30> */
.L_x_4873:
        /* <DEDUP_REMOVED lines=142> */
.L_x_4872:
[----:B------:R-:W-:Y:S05]  /*2640*/  BSYNC B0 ;  /* 0x0000000000007941 */ /* 0x000fea0003800000 */
.L_x_4871:
[----:B------:R-:W-:Y:S01]  /*2650*/  IADD3 R75, R75, 0x1, RZ ;  /* 0x000000014b4b7810 */ /* 0x000fe20007ffe0ff */
[----:B------:R-:W-:Y:S01]  /*2660*/  FFMA.FTZ R38, R38, R37, R43 ;  /* 0x0000002526267223 */ /* 0x000fe2000001002b */
[C---:B-----5:R-:W-:Y:S01]  /*2670*/  FFMA.FTZ R32, R67.reuse, R76, R32 ;  /* 0x0000004c43207223 */ /* 0x060fe20000010020 */
[----:B------:R-:W-:Y:S01]  /*2680*/  FFMA.FTZ R33, R67, R36, R33 ;  /* 0x0000002443217223 */ /* 0x000fe20000010021 */
        /* <DEDUP_REMOVED lines=8> */
.L_x_4870:
        /* <DEDUP_REMOVED lines=130> */
.L_x_4875:
        /* <DEDUP_REMOVED lines=13> */
.L_x_5301:


//--------------------- .text._Z25selective_scan_fwd_kernelI32Selective_Scan_fwd_kernel_traitsILi32ELi8ELi1ELb1ELb1ELb1ELb0EffEEv13SSMParamsBase --------------------------
	.section	.text._Z25selective_scan_fwd_kernelI32Selective_Scan_fwd_kernel_traitsILi32ELi8ELi1ELb1ELb1ELb1ELb0EffEEv13SSMParamsBase,"ax",@progbits
	.align	128
        .global         _Z25selective_scan_fwd_kernelI32Selective_Scan_fwd_kernel_traitsILi32ELi8ELi1ELb1ELb1ELb1ELb0EffEEv13SSMParamsBase
        .type           _Z25selective_scan_fwd_kernelI32Selective_Scan_fwd_kernel_traitsILi32ELi8ELi1ELb1ELb1ELb1ELb0EffEEv13SSMParamsBase,@function
        .size           _Z25selective_scan_fwd_kernelI32Selective_Scan_fwd_kernel_traitsILi32ELi8ELi1ELb1ELb1ELb1ELb0EffEEv13SSMParamsBase,(.L_x_5302 - _Z25selective_scan_fwd_kernelI32Selective_Scan_fwd_kernel_traitsILi32ELi8ELi1ELb1ELb1ELb1ELb0EffEEv13SSMParamsBase)
        .other          _Z25selective_scan_fwd_kernelI32Selective_Scan_fwd_kernel_traitsILi32ELi8ELi1ELb1ELb1ELb1ELb0EffEEv13SSMParamsBase,@"STO_CUDA_ENTRY STV_DEFAULT"
_Z25selective_scan_fwd_kernelI32Selective_Scan_fwd_kernel_traitsILi32ELi8ELi1ELb1ELb1ELb1ELb0EffEEv13SSMParamsBase:
.text._Z25selective_scan_fwd_kernelI32Selective_Scan_fwd_kernel_traitsILi32ELi8ELi1ELb1ELb1ELb1ELb0EffEEv13SSMParamsBase:
        /* <DEDUP_REMOVED lines=22> */
[C---:B------:R-:W-:Y:S01]  /*0160*/  @P0 LEA R4, P2, R0.reuse, R4, 0x2 ;  /* 0x0000000400040211 */ /* 0x040fe200078410ff */
[----:B------:R-:W4:Y:S03]  /*0170*/  LDC R58, c[0x0][0x224] ;  /* 0x00008900ff3a7b82 */ /* 0x000f260000000800 */
        /* <DEDUP_REMOVED lines=16> */
[----:B------:R-:W-:Y:S01]  /*0280*/  IMAD.HI.U32 R9, R9, R4, RZ ;  /* 0x0000000409097227 */ /* 0x000fe200078e00ff */
[----:B------:R-:W0:Y:S04]  /*0290*/  LDC.64 R22, c[0x0][0x2f0] ;  /* 0x0000bc00ff167b82 */ /* 0x000e280000000a00 */
[----:B------:R-:W-:-:S04]  /*02a0*/  IADD3 R5, -R9, RZ, RZ ;  /* 0x000000ff09057210 */ /* 0x000fc80007ffe1ff */
[----:B------:R-:W0:Y:S01]  /*02b0*/  LDC.64 R24, c[0x0][0x2f8] ;  /* 0x0000be00ff187b82 */ /* 0x000e220000000a00 */
[----:B------:R-:W-:-:S05]  /*02c0*/  IMAD R4, R11, R5, R4 ;  /* 0x000000050b047224 */ /* 0x000fca00078e0204 */
[----:B------:R-:W-:-:S13]  /*02d0*/  ISETP.GT.U32.AND P1, PT, R11, R4, PT ;  /* 0x000000040b00720c */ /* 0x000fda0003f24070 */
[----:B------:R-:W-:-:S04]  /*02e0*/  @!P1 IADD3 R4, R4, -R11, RZ ;  /* 0x8000000b04049210 */ /* 0x000fc80007ffe0ff */
[----:B------:R-:W-:Y:S02]  /*02f0*/  ISETP.GE.U32.AND P0, PT, R4, R11, PT ;  /* 0x0000000b0400720c */ /* 0x000fe40003f06070 */
[----:B------:R-:W-:Y:S01]  /*0300*/  LOP3.LUT R4, R0, R13, RZ, 0x3c, !PT ;  /* 0x0000000d00047212 */ /* 0x000fe200078e3cff */
[----:B------:R-:W-:Y:S01]  /*0310*/  USHF.R.S32.HI UR19, URZ, 0x1f, UR18 ;  /* 0x0000001f3f137899 */ /* 0x000fe20008011412 */
[----:B------:R-:W-:Y:S01]  /*0320*/  @!P1 IADD3 R9, R9, 0x1, RZ ;  /* 0x0000000109099810 */ /* 0x000fe20007ffe0ff */
[----:B------:R-:W-:Y:S01]  /*0330*/  UIMAD.WIDE.U32 UR4, UR18, UR8, URZ ;  /* 0x00000008120472a5 */ /* 0x000fe2000f8e003f */
[----:B------:R-:W-:Y:S01]  /*0340*/  ISETP.GE.AND P2, PT, R4, RZ, PT ;  /* 0x000000ff0400720c */ /* 0x000fe20003f46270 */
[----:B------:R-:W0:Y:S01]  /*0350*/  LDC.64 R10, c[0x0][0x288] ;  /* 0x0000a200ff0a7b82 */ /* 0x000e220000000a00 */
[----:B------:R-:W-:Y:S01]  /*0360*/  ISETP.NE.AND P1, PT, R13, RZ, PT ;  /* 0x000000ff0d00720c */ /* 0x000fe20003f25270 */
[----:B------:R-:W-:-:S04]  /*0370*/  UIMAD UR6, UR19, UR8, URZ ;  /* 0x00000008130672a4 */ /* 0x000fc8000f8e023f */
[----:B------:R-:W-:Y:S01]  /*0380*/  @P0 IADD3 R9, R9, 0x1, RZ ;  /* 0x0000000109090810 */ /* 0x000fe20007ffe0ff */
[----:B------:R-:W-:-:S03]  /*0390*/  UIMAD UR6, UR18, UR9, UR6 ;  /* 0x00000009120672a4 */ /* 0x000fc6000f8e0206 */
[----:B------:R-:W-:Y:S02]  /*03a0*/  ULDC.64 UR8, c[0x0][0x280] ;  /* 0x0000a00000087ab9 */ /* 0x000fe40000000a00 */
[----:B------:R-:W-:Y:S02]  /*03b0*/  @!P2 IADD3 R9, -R9, RZ, RZ ;  /* 0x000000ff0909a210 */ /* 0x000fe40007ffe1ff */
[----:B------:R-:W-:Y:S01]  /*03c0*/  @!P1 LOP3.LUT R9, RZ, R13, RZ, 0x33, !PT ;  /* 0x0000000dff099212 */ /* 0x000fe200078e33ff */
[----:B------:R-:W-:-:S03]  /*03d0*/  UIADD3 UR5, UR5, UR6, URZ ;  /* 0x0000000605057290 */ /* 0x000fc6000fffe03f */
[----:B--2---:R-:W-:-:S05]  /*03e0*/  SHF.R.S32.HI R7, RZ, 0x1f, R9 ;  /* 0x0000001fff077819 */ /* 0x004fca0000011409 */
[-C--:B------:R-:W-:Y:S02]  /*03f0*/  IMAD R6, R7, R16.reuse, RZ ;  /* 0x0000001007067224 */ /* 0x080fe400078e02ff */
[----:B------:R-:W-:-:S04]  /*0400*/  IMAD.WIDE.U32 R4, R9, R16, UR4 ;  /* 0x0000000409047e25 */ /* 0x000fc8000f8e0010 */
[----:B------:R-:W-:Y:S01]  /*0410*/  IMAD R17, R9, R17, R6 ;  /* 0x0000001109117224 */ /* 0x000fe200078e0206 */
[----:B-1----:R-:W-:-:S04]  /*0420*/  LEA R15, P0, R4, R18, 0x2 ;  /* 0x00000012040f7211 */ /* 0x002fc800078010ff */
[----:B------:R-:W-:Y:S01]  /*0430*/  IADD3 R17, R5, R17, RZ ;  /* 0x0000001105117210 */ /* 0x000fe20007ffe0ff */
[----:B------:R-:W-:-:S03]  /*0440*/  UIMAD UR6, UR19, UR8, URZ ;  /* 0x00000008130672a4 */ /* 0x000fc6000f8e023f */
[----:B------:R-:W-:Y:S02]  /*0450*/  LEA.HI.X R17, R4, R19, R17, 0x2, P0 ;  /* 0x0000001304117211 */ /* 0x000fe400000f1411 */
[----:B----4-:R-:W-:Y:S01]  /*0460*/  ISETP.GE.AND P0, PT, R58, 0x1, PT ;  /* 0x000000013a00780c */ /* 0x010fe20003f06270 */
        /* <DEDUP_REMOVED lines=13> */
[C---:B------:R-:W-:Y:S01]  /*0540*/  IMAD R5, R0.reuse, R11, R4 ;  /* 0x0000000b00057224 */ /* 0x040fe200078e0204 */
[----:B------:R-:W-:Y:S01]  /*0550*/  UIADD3 UR9, UR9, UR12, URZ ;  /* 0x0000000c09097290 */ /* 0x000fe2000fffe03f */
[----:B------:R-:W-:Y:S01]  /*0560*/  IMAD R19, R9, R27, R6 ;  /* 0x0000001b09137224 */ /* 0x000fe200078e0206 */
[----:B------:R-:W2:Y:S01]  /*0570*/  S2R R4, SR_LANEID ;  /* 0x0000000000047919 */ /* 0x000ea20000000000 */
[----:B------:R-:W-:Y:S01]  /*0580*/  UIMAD UR11, UR18, UR15, UR11 ;  /* 0x0000000f120b72a4 */ /* 0x000fe2000f8e020b */
[----:B------:R-:W-:Y:S01]  /*0590*/  IMAD.WIDE.U32 R6, R0, R10, UR4 ;  /* 0x0000000400067e25 */ /* 0x000fe2000f8e000a */
[----:B------:R-:W-:-:S02]  /*05a0*/  ULDC.64 UR4, c[0x0][0x230] ;  /* 0x00008c0000047ab9 */ /* 0x000fc40000000a00 */
[----:B------:R-:W-:Y:S01]  /*05b0*/  UIADD3 UR7, UR7, UR11, URZ ;  /* 0x0000000b07077290 */ /* 0x000fe2000fffe03f */
[----:B------:R-:W-:Y:S02]  /*05c0*/  IMAD R8, R3, R20, RZ ;  /* 0x0000001403087224 */ /* 0x000fe400078e02ff */
[----:B------:R-:W-:-:S04]  /*05d0*/  IMAD.WIDE.U32 R10, R9, R26, UR8 ;  /* 0x00000008090a7e25 */ /* 0x000fc8000f8e001a */
[C---:B------:R-:W-:Y:S01]  /*05e0*/  IMAD R13, R0.reuse, R21, R8 ;  /* 0x00000015000d7224 */ /* 0x040fe200078e0208 */
[----:B------:R-:W-:Y:S01]  /*05f0*/  IADD3 R18, R11, R19, RZ ;  /* 0x000000130b127210 */ /* 0x000fe20007ffe0ff */
[----:B------:R-:W-:Y:S01]  /*0600*/  IMAD.WIDE.U32 R8, R0, R20, UR6 ;  /* 0x0000000600087e25 */ /* 0x000fe2000f8e0014 */
[----:B------:R-:W-:Y:S01]  /*0610*/  IADD3 R20, R7, R5, RZ ;  /* 0x0000000507147210 */ /* 0x000fe20007ffe0ff */
[----:B------:R-:W-:Y:S01]  /*0620*/  ULDC UR6, c[0x0][0x21c] ;  /* 0x0000870000067ab9 */ /* 0x000fe20000000800 */
[----:B------:R-:W-:Y:S01]  /*0630*/  LEA R19, P0, R6, R22, 0x2 ;  /* 0x0000001606137211 */ /* 0x000fe200078010ff */
[----:B------:R-:W-:Y:S01]  /*0640*/  IMAD R5, R31, UR18, R0 ;  /* 0x000000121f057c24 */ /* 0x000fe2000f8e0200 */
[----:B------:R-:W-:Y:S01]  /*0650*/  MOV R7, 0x400 ;  /* 0x0000040000077802 */ /* 0x000fe20000000f00 */
[----:B------:R-:W-:Y:S01]  /*0660*/  IMAD.WIDE.U32 R80, R0, UR4, RZ ;  /* 0x0000000400507c25 */ /* 0x000fe2000f8e00ff */
[----:B------:R-:W-:Y:S02]  /*0670*/  LEA.HI.X R20, R6, R23, R20, 0x2, P0 ;  /* 0x0000001706147211 */ /* 0x000fe400000f1414 */
[----:B------:R-:W-:Y:S01]  /*0680*/  IADD3 R13, R9, R13, RZ ;  /* 0x0000000d090d7210 */ /* 0x000fe20007ffe0ff */
[----:B------:R-:W-:Y:S01]  /*0690*/  IMAD R58, R5, R58, RZ ;  /* 0x0000003a053a7224 */ /* 0x000fe200078e02ff */
[----:B0-----:R-:W-:Y:S01]  /*06a0*/  SHF.L.U32 R6, R14, 0x1, RZ ;  /* 0x000000010e067819 */ /* 0x001fe200000006ff */
[----:B------:R-:W-:Y:S01]  /*06b0*/  IMAD R9, R3, UR4, RZ ;  /* 0x0000000403097c24 */ /* 0x000fe2000f8e02ff */
[----:B------:R-:W-:Y:S01]  /*06c0*/  LEA R11, P1, R8, R24, 0x2 ;  /* 0x00000018080b7211 */ /* 0x000fe200078210ff */
[----:B------:R-:W-:Y:S01]  /*06d0*/  IMAD R58, R58, UR6, RZ ;  /* 0x000000063a3a7c24 */ /* 0x000fe2000f8e02ff */
[----:B-1----:R-:W-:Y:S01]  /*06e0*/  LEA R5, R12, R7, 0x18 ;  /* 0x000000070c057211 */ /* 0x002fe200078ec0ff */
[----:B------:R-:W-:Y:S01]  /*06f0*/  IMAD R9, R0, UR5, R9 ;  /* 0x0000000500097c24 */ /* 0x000fe2000f8e0209 */
[----:B------:R-:W-:-:S02]  /*0700*/  LOP3.LUT R7, R6, 0xffffffc0, RZ, 0xc0, !PT ;  /* 0xffffffc006077812 */ /* 0x000fc400078ec0ff */
[----:B------:R-:W-:Y:S02]  /*0710*/  LEA R16, P2, R10, R28, 0x2 ;  /* 0x0000001c0a107211 */ /* 0x000fe400078410ff */
[----:B------:R-:W-:Y:S02]  /*0720*/  LOP3.LUT R7, R7, 0x1f, R14, 0xf8, !PT ;  /* 0x0000001f07077812 */ /* 0x000fe400078ef80e */
[----:B------:R-:W-:Y:S02]  /*0730*/  LEA.HI.X R13, R8, R25, R13, 0x2, P1 ;  /* 0x00000019080d7211 */ /* 0x000fe400008f140d */
[----:B------:R-:W-:Y:S02]  /*0740*/  LEA.HI.X R18, R10, R29, R18, 0x2, P2 ;  /* 0x0000001d0a127211 */ /* 0x000fe400010f1412 */
[----:B------:R-:W-:Y:S02]  /*0750*/  LOP3.LUT R8, R14, 0x1f, RZ, 0xc0, !PT ;  /* 0x0000001f0e087812 */ /* 0x000fe400078ec0ff */
[----:B------:R-:W-:-:S02]  /*0760*/  MOV R6, RZ ;  /* 0x000000ff00067202 */ /* 0x000fc40000000f00 */
[----:B------:R-:W-:Y:S02]  /*0770*/  IADD3 R9, R81, R9, RZ ;  /* 0x0000000951097210 */ /* 0x000fe40007ffe0ff */
[----:B--2---:R-:W-:Y:S02]  /*0780*/  LEA R59, R4, R5, 0x4 ;  /* 0x00000005043b7211 */ /* 0x004fe400078e20ff */
[----:B------:R-:W-:Y:S02]  /*0790*/  MOV R10, R19 ;  /* 0x00000013000a7202 */ /* 0x000fe40000000f00 */
[----:B------:R-:W-:Y:S02]  /*07a0*/  MOV R12, R20 ;  /* 0x00000014000c7202 */ /* 0x000fe40000000f00 */
[----:B------:R-:W-:-:S07]  /*07b0*/  SHF.R.S32.HI R14, RZ, 0x1f, R7 ;  /* 0x0000001fff0e7819 */ /* 0x000fce0000011407 */
.L_x_4896:
[----:B------:R-:W-:Y:S01]  /*07c0*/  BAR.SYNC.DEFER_BLOCKING 0x0 ;  /* 0x0000000000007b1d */ /* 0x000fe20000010000 */
[C---:B------:R-:W-:Y:S02]  /*07d0*/  SHF.L.U32 R19, R7.reuse, 0x4, RZ ;  /* 0x0000000407137819 */ /* 0x040fe400000006ff */
[----:B------:R-:W-:Y:S02]  /*07e0*/  SHF.L.U64.HI R52, R7, 0x4, R14 ;  /* 0x0000000407347819 */ /* 0x000fe4000001020e */
        /* <DEDUP_REMOVED lines=10> */
[----:B-1----:R-:W-:Y:S04]  /*0890*/  LDS.128 R28, [R60+0x10] ;  /* 0x000010003c1c7984 */ /* 0x002fe80000000c00 */
        /* <DEDUP_REMOVED lines=60> */
.L_x_4877:
[----:B------:R-:W-:Y:S05]  /*0c60*/  BSYNC B0 ;  /* 0x0000000000007941 */ /* 0x000fea0003800000 */
.L_x_4876:
        /* <DEDUP_REMOVED lines=41> */
.L_x_4879:
[----:B------:R-:W-:Y:S05]  /*0f00*/  BSYNC B0 ;  /* 0x0000000000007941 */ /* 0x000fea0003800000 */
.L_x_4878:
        /* <DEDUP_REMOVED lines=33> */
.L_x_4881:
[----:B------:R-:W-:Y:S05]  /*1120*/  BSYNC B0 ;  /* 0x0000000000007941 */ /* 0x000fea0003800000 */
.L_x_4880:
        /* <DEDUP_REMOVED lines=33> */
.L_x_4883:
[----:B------:R-:W-:Y:S05]  /*1340*/  BSYNC B0 ;  /* 0x0000000000007941 */ /* 0x000fea0003800000 */
.L_x_4882:
        /* <DEDUP_REMOVED lines=33> */
.L_x_4885:
[----:B------:R-:W-:Y:S05]  /*1560*/  BSYNC B0 ;  /* 0x0000000000007941 */ /* 0x000fea0003800000 */
.L_x_4884:
        /* <DEDUP_REMOVED lines=33> */
.L_x_4887:
[----:B------:R-:W-:Y:S05]  /*1780*/  BSYNC B0 ;  /* 0x0000000000007941 */ /* 0x000fea0003800000 */
.L_x_4886:
        /* <DEDUP_REMOVED lines=33> */
.L_x_4889:
[----:B------:R-:W-:Y:S05]  /*19a0*/  BSYNC B0 ;  /* 0x0000000000007941 */ /* 0x000fea0003800000 */
.L_x_4888:
        /* <DEDUP_REMOVED lines=33> */
.L_x_4891:
[----:B------:R-:W-:Y:S05]  /*1bc0*/  BSYNC B0 ;  /* 0x0000000000007941 */ /* 0x000fea0003800000 */
.L_x_4890:
        /* <DEDUP_REMOVED lines=28> */
[----:B------:R-:W-:-:S05]  /*1d90*/  ULDC.64 UR8, c[0x0][0x270] ;  /* 0x00009c0000087ab9 */ /* 0x000fca0000000a00 */
.L_x_4895:
        /* <DEDUP_REMOVED lines=8> */
[----:B------:R-:W-:-:S05]  /*1e20*/  IADD3.X R33, R29, R52, RZ, P2, !PT ;  /* 0x000000341d217210 */ /* 0x000fca00017fe4ff */
[----:B------:R-:W3:Y:S04]  /*1e30*/  LDG.E.128 R44, desc[UR16][R32.64] ;  /* 0x00000010202c7981 */ /* 0x000ee8000c1e1d00 */
[----:B------:R-:W4:Y:S01]  /*1e40*/  LDG.E.128 R48, desc[UR16][R32.64+0x200] ;  /* 0x0002001020307981 */ /* 0x000f22000c1e1d00 */
[----:B------:R-:W-:Y:S01]  /*1e50*/  MOV R28, R80 ;  /* 0x00000050001c7202 */ /* 0x000fe20000000f00 */
[----:B------:R-:W-:Y:S01]  /*1e60*/  IMAD R35, R34, UR4, RZ ;  /* 0x0000000422237c24 */ /* 0x000fe2000f8e02ff */
[----:B------:R-:W-:-:S03]  /*1e70*/  MOV R29, R9 ;  /* 0x00000009001d7202 */ /* 0x000fc60000000f00 */
[----:B------:R-:W-:-:S04]  /*1e80*/  IMAD.WIDE.U32 R30, R78, UR4, R28 ;  /* 0x000000044e1e7c25 */ /* 0x000fc8000f8e001c */
[----:B------:R-:W-:Y:S01]  /*1e90*/  IMAD R29, R78, UR5, R35 ;  /* 0x000000054e1d7c24 */ /* 0x000fe2000f8e0223 */
[----:B-1----:R-:W-:-:S04]  /*1ea0*/  LEA R28, P1, R30, R54, 0x2 ;  /* 0x000000361e1c7211 */ /* 0x002fc800078210ff */
[----:B------:R-:W-:-:S04]  /*1eb0*/  IADD3 R29, R31, R29, RZ ;  /* 0x0000001d1f1d7210 */ /* 0x000fc80007ffe0ff */
[----:B------:R-:W-:-:S05]  /*1ec0*/  LEA.HI.X R29, R30, R55, R29, 0x2, P1 ;  /* 0x000000371e1d7211 */ /* 0x000fca00008f141d */
[----:B0-----:R-:W5:Y:S01]  /*1ed0*/  LDG.E R40, desc[UR16][R28.64] ;  /* 0x000000101c287981 */ /* 0x001f62000c1e1900 */
        /* <DEDUP_REMOVED lines=10> */
[----:B---3--:R1:W-:Y:S04]  /*1f80*/  STS.128 [R59], R44 ;  /* 0x0000002c3b007388 */ /* 0x0083e80000000c00 */
[----:B----4-:R3:W-:Y:S01]  /*1f90*/  STS.128 [R59+0x200], R48 ;  /* 0x000200303b007388 */ /* 0x0107e20000000c00 */
[----:B------:R-:W-:-:S03]  /*1fa0*/  NOP ;  /* 0x0000000000007918 */ /* 0x000fc60000000000 */
[----:B------:R-:W4:Y:S04]  /*1fb0*/  LDG.E.128 R28, desc[UR16][R82.64] ;  /* 0x00000010521c7981 */ /* 0x000f28000c1e1d00 */
[----:B------:R0:W2:Y:S01]  /*1fc0*/  LDG.E.128 R32, desc[UR16][R82.64+0x200] ;  /* 0x0002001052207981 */ /* 0x0000a2000c1e1d00 */
[C---:B------:R-:W-:Y:S01]  /*1fd0*/  ISETP.NE.AND P2, PT, R4.reuse, 0x1f, PT ;  /* 0x0000001f0400780c */ /* 0x040fe20003f45270 */
[----:B------:R-:W-:Y:S01]  /*1fe0*/  BSSY B0, `(.L_x_4893) ;  /* 0x0000070000007945 */ /* 0x000fe20003800000 */
[----:B------:R-:W-:Y:S01]  /*1ff0*/  ISETP.NE.AND P3, PT, R4, RZ, PT ;  /* 0x000000ff0400720c */ /* 0x000fe20003f65270 */
[----:B------:R-:W0:Y:S01]  /*2000*/  LDS.128 R36, [R60] ;  /* 0x000000003c247984 */ /* 0x000e220000000c00 */
[----:B------:R-:W0:Y:S01]  /*2010*/  S2R R88, SR_CgaCtaId ;  /* 0x0000000000587919 */ /* 0x000e220000008800 */
[----:B-----5:R-:W-:-:S02]  /*2020*/  FMUL.FTZ R84, R40, 1.4426950216293334961 ;  /* 0x3fb8aa3b28547820 */ /* 0x020fc40000410000 */
[----:B------:R-:W5:Y:S02]  /*2030*/  LDS.128 R40, [R60+0x10] ;  /* 0x000010003c287984 */ /* 0x000f640000000c00 */
[C---:B------:R-:W-:Y:S01]  /*2040*/  FMUL.FTZ R79, R84.reuse, R61 ;  /* 0x0000003d544f7220 */ /* 0x040fe20000410000 */
[C---:B-1----:R-:W-:Y:S01]  /*2050*/  FMUL.FTZ R45, R84.reuse, R62 ;  /* 0x0000003e542d7220 */ /* 0x042fe20000410000 */
[C---:B---3--:R-:W-:Y:S01]  /*2060*/  FMUL.FTZ R49, R84.reuse, R63 ;  /* 0x0000003f54317220 */ /* 0x048fe20000410000 */
[C---:B------:R-:W-:Y:S01]  /*2070*/  FMUL.FTZ R46, R84.reuse, R64 ;  /* 0x00000040542e7220 */ /* 0x040fe20000410000 */
[C---:B------:R-:W-:Y:S01]  /*2080*/  FMUL.FTZ R47, R84.reuse, R65 ;  /* 0x00000041542f7220 */ /* 0x040fe20000410000 */
[----:B------:R-:W1:Y:S01]  /*2090*/  MUFU.EX2 R48, R45 ;  /* 0x0000002d00307308 */ /* 0x000e620000000800 */
[C---:B------:R-:W-:Y:S01]  /*20a0*/  FMUL.FTZ R44, R84.reuse, R66 ;  /* 0x00000042542c7220 */ /* 0x040fe20000410000 */
[C---:B------:R-:W-:Y:S01]  /*20b0*/  FMUL.FTZ R59, R84.reuse, R67 ;  /* 0x00000043543b7220 */ /* 0x040fe20000410000 */
[----:B------:R-:W-:-:S05]  /*20c0*/  FMUL.FTZ R51, R84, R68 ;  /* 0x0000004454337220 */ /* 0x000fca0000410000 */
[----:B------:R-:W3:Y:S08]  /*20d0*/  MUFU.EX2 R79, R79 ;  /* 0x0000004f004f7308 */ /* 0x000ef00000000800 */
[----:B------:R-:W5:Y:S01]  /*20e0*/  MUFU.EX2 R49, R49 ;  /* 0x0000003100317308 */ /* 0x000f620000000800 */
[----:B0-----:R-:W-:Y:S01]  /*20f0*/  FMUL.FTZ R50, R73, R36 ;  /* 0x0000002449327220 */ /* 0x001fe20000410000 */
[----:B------:R-:W-:Y:S01]  /*2100*/  FMUL.FTZ R83, R70, R37 ;  /* 0x0000002546537220 */ /* 0x000fe20000410000 */
[----:B------:R-:W-:Y:S01]  /*2110*/  FMUL.FTZ R82, R71, R38 ;  /* 0x0000002647527220 */ /* 0x000fe20000410000 */
[----:B------:R-:W-:-:S04]  /*2120*/  FMUL.FTZ R85, R72, R39 ;  /* 0x0000002748557220 */ /* 0x000fc80000410000 */
[----:B------:R-:W0:Y:S01]  /*2130*/  MUFU.EX2 R46, R46 ;  /* 0x0000002e002e7308 */ /* 0x000e220000000800 */
[-C--:B-1----:R-:W-:Y:S01]  /*2140*/  FFMA.FTZ R36, R50, R48.reuse, R83 ;  /* 0x0000003032247223 */ /* 0x082fe20000010053 */
[----:B---3--:R-:W-:-:S06]  /*2150*/  FMUL.FTZ R38, R79, R48 ;  /* 0x000000304f267220 */ /* 0x008fcc0000410000 */
[----:B------:R-:W1:Y:S01]  /*2160*/  MUFU.EX2 R47, R47 ;  /* 0x0000002f002f7308 */ /* 0x000e620000000800 */
[C---:B-----5:R-:W-:Y:S01]  /*2170*/  FFMA.FTZ R36, R49.reuse, R36, R82 ;  /* 0x0000002431247223 */ /* 0x060fe20000010052 */
[----:B------:R-:W-:Y:S01]  /*2180*/  FMUL.FTZ R37, R49, R38 ;  /* 0x0000002631257220 */ /* 0x000fe20000410000 */
[----:B------:R-:W-:Y:S01]  /*2190*/  FMUL.FTZ R84, R77, R40 ;  /* 0x000000284d547220 */ /* 0x000fe20000410000 */
[----:B------:R-:W-:Y:S01]  /*21a0*/  FMUL.FTZ R87, R74, R41 ;  /* 0x000000294a577220 */ /* 0x000fe20000410000 */
[----:B------:R-:W-:Y:S01]  /*21b0*/  FMUL.FTZ R42, R75, R42 ;  /* 0x0000002a4b2a7220 */ /* 0x000fe20000410000 */
[----:B------:R-:W-:Y:S01]  /*21c0*/  FMUL.FTZ R86, R76, R43 ;  /* 0x0000002b4c567220 */ /* 0x000fe20000410000 */
[----:B------:R-:W-:Y:S01]  /*21d0*/  @!P0 LEA R40, R78, R5, 0x3 ;  /* 0x000000054e288211 */ /* 0x000fe200078e18ff */
[----:B------:R-:W3:Y:S01]  /*21e0*/  MUFU.EX2 R44, R44 ;  /* 0x0000002c002c7308 */ /* 0x000ee20000000800 */
[C---:B0-----:R-:W-:Y:S01]  /*21f0*/  FFMA.FTZ R38, R46.reuse, R36, R85 ;  /* 0x000000242e267223 */ /* 0x041fe20000010055 */
[----:B------:R-:W-:-:S06]  /*2200*/  FMUL.FTZ R36, R46, R37 ;  /* 0x000000252e247220 */ /* 0x000fcc0000410000 */
[----:B------:R0:W5:Y:S01]  /*2210*/  MUFU.EX2 R45, R59 ;  /* 0x0000003b002d7308 */ /* 0x0001620000000800 */
[C---:B-1----:R-:W-:Y:S01]  /*2220*/  FFMA.FTZ R38, R47.reuse, R38, R84 ;  /* 0x000000262f267223 */ /* 0x042fe20000010054 */
[----:B------:R-:W-:-:S06]  /*2230*/  FMUL.FTZ R37, R47, R36 ;  /* 0x000000242f257220 */ /* 0x000fcc0000410000 */
[----:B------:R-:W1:Y:S01]  /*2240*/  MUFU.EX2 R51, R51 ;  /* 0x0000003300337308 */ /* 0x000e620000000800 */
[C---:B---3--:R-:W-:Y:S01]  /*2250*/  FFMA.FTZ R38, R44.reuse, R38, R87 ;  /* 0x000000262c267223 */ /* 0x048fe20000010057 */
[----:B------:R-:W-:Y:S01]  /*2260*/  FMUL.FTZ R36, R44, R37 ;  /* 0x000000252c247220 */ /* 0x000fe20000410000 */
[----:B0-----:R-:W-:Y:S02]  /*2270*/  LEA R59, R4, R5, 0x4 ;  /* 0x00000005043b7211 */ /* 0x001fe400078e20ff */
[----:B------:R-:W-:Y:S01]  /*2280*/  MOV R5, 0x400 ;  /* 0x0000040000057802 */ /* 0x000fe20000000f00 */
[C---:B-----5:R-:W-:Y:S01]  /*2290*/  FFMA.FTZ R38, R45.reuse, R38, R42 ;  /* 0x000000262d267223 */ /* 0x060fe2000001002a */
[----:B------:R-:W-:Y:S02]  /*22a0*/  FMUL.FTZ R36, R45, R36 ;  /* 0x000000242d247220 */ /* 0x000fe40000410000 */
[----:B------:R-:W-:Y:S01]  /*22b0*/  LEA R5, R88, R5, 0x18 ;  /* 0x0000000558057211 */ /* 0x000fe200078ec0ff */
        /* <DEDUP_REMOVED lines=18> */
[----:B------:R-:W-:Y:S02]  /*23e0*/  ISETP.GE.AND P1, PT, R4, 0x8, PT ;  /* 0x000000080400780c */ /* 0x000fe40003f26270 */
[----:B------:R-:W-:Y:S01]  /*23f0*/  MOV R39, RZ ;  /* 0x000000ff00277202 */ /* 0x000fe20000000f00 */
[----:B------:R-:W1:Y:S10]  /*2400*/  SHFL.UP PT, R41, R36, 0x8, RZ ;  /* 0x0500000024297989 */ /* 0x000e7400000e00ff */
[----:B0-----:R-:W-:-:S02]  /*2410*/  @P1 FFMA.FTZ R37, R36, R43, R37 ;  /* 0x0000002b24251223 */ /* 0x001fc40000010025 */
[----:B------:R-:W0:Y:S01]  /*2420*/  S2R R43, SR_TID.X ;  /* 0x00000000002b7919 */ /* 0x000e220000002100 */
[----:B-1----:R-:W-:Y:S01]  /*2430*/  @P1 FMUL.FTZ R36, R36, R41 ;  /* 0x0000002924241220 */ /* 0x002fe20000410000 */
[----:B------:R-:W-:Y:S01]  /*2440*/  ISETP.GE.AND P1, PT, R4, 0x10, PT ;  /* 0x000000100400780c */ /* 0x000fe20003f26270 */
[----:B----4-:R-:W-:Y:S04]  /*2450*/  STS.128 [R59+0x420], R28 ;  /* 0x0004201c3b007388 */ /* 0x010fe80000000c00 */
[----:B------:R-:W1:Y:S04]  /*2460*/  SHFL.UP PT, R28, R37, 0x10, RZ ;  /* 0x06000000251c7989 */ /* 0x000e6800000e00ff */
[----:B------:R-:W3:Y:S04]  /*2470*/  SHFL.UP PT, R29, R36, 0x10, RZ ;  /* 0x06000000241d7989 */ /* 0x000ee800000e00ff */
[----:B--2---:R-:W-:Y:S01]  /*2480*/  STS.128 [R59+0x620], R32 ;  /* 0x000620203b007388 */ /* 0x004fe20000000c00 */
[----:B------:R-:W-:-:S03]  /*2490*/  NOP ;  /* 0x0000000000007918 */ /* 0x000fc60000000000 */
[----:B------:R-:W-:Y:S04]  /*24a0*/  @!P0 LDS.64 R38, [R40+0x860] ;  /* 0x0008600028268984 */ /* 0x000fe80000000a00 */
[----:B------:R-:W-:Y:S01]  /*24b0*/  LDS.128 R32, [R60+0x430] ;  /* 0x000430003c207984 */ /* 0x000fe20000000c00 */
[C---:B-1----:R-:W-:Y:S01]  /*24c0*/  @P1 FFMA.FTZ R37, R36.reuse, R28, R37 ;  /* 0x0000001c24251223 */ /* 0x042fe20000010025 */
[----:B---3--:R-:W-:-:S04]  /*24d0*/  @P1 FMUL.FTZ R36, R36, R29 ;  /* 0x0000001d24241220 */ /* 0x008fc80000410000 */
[----:B------:R-:W1:Y:S01]  /*24e0*/  SHFL.UP PT, R90, R37, 0x1, RZ ;  /* 0x04200000255a7989 */ /* 0x000e6200000e00ff */
[----:B0-----:R-:W-:-:S03]  /*24f0*/  ISETP.NE.AND P1, PT, R43, RZ, PT ;  /* 0x000000ff2b00720c */ /* 0x001fc60003f25270 */
[----:B------:R-:W-:Y:S04]  /*2500*/  LDS.128 R28, [R60+0x420] ;  /* 0x000420003c1c7984 */ /* 0x000fe80000000c00 */
[----:B------:R-:W-:Y:S01]  /*2510*/  @!P2 STS.64 [R5+0x840], R36 ;  /* 0x000840240500a388 */ /* 0x000fe20000000a00 */
[----:B------:R-:W-:Y:S06]  /*2520*/  BAR.SYNC.DEFER_BLOCKING 0x0 ;  /* 0x0000000000007b1d */ /* 0x000fec0000010000 */
[----:B------:R-:W0:Y:S01]  /*2530*/  SHFL.UP PT, R88, R36, 0x1, RZ ;  /* 0x0420000024587989 */ /* 0x000e2200000e00ff */
[----:B-1----:R-:W-:-:S03]  /*2540*/  @!P3 MOV R90, R39 ;  /* 0x00000027005ab202 */ /* 0x002fc60000000f00 */
[----:B------:R-:W-:Y:S04]  /*2550*/  @!P3 STS.64 [R5+0x850], R38 ;  /* 0x000850260500b388 */ /* 0x000fe80000000a00 */
[----:B------:R-:W1:Y:S01]  /*2560*/  LDS.64 R40, [R5+0x840] ;  /* 0x0008400005287984 */ /* 0x000e620000000a00 */
[----:B------:R-:W-:Y:S01]  /*2570*/  BAR.SYNC.DEFER_BLOCKING 0x0 ;  /* 0x0000000000007b1d */ /* 0x000fe20000010000 */
[----:B0-----:R-:W-:-:S05]  /*2580*/  @!P3 MOV R88, R38 ;  /* 0x000000260058b202 */ /* 0x001fca0000000f00 */
[----:B------:R-:W0:Y:S01]  /*2590*/  LDS R89, [R5+0x854] ;  /* 0x0008540005597984 */ /* 0x000e220000000800 */
[C---:B-1----:R-:W-:Y:S01]  /*25a0*/  FFMA.FTZ R41, R40.reuse, R39, R41 ;  /* 0x0000002728297223 */ /* 0x042fe20000010029 */
        /* <DEDUP_REMOVED lines=19> */
.L_x_4894:
[----:B------:R-:W-:Y:S05]  /*26e0*/  BSYNC B0 ;  /* 0x0000000000007941 */ /* 0x000fea0003800000 */
.L_x_4893:
        /* <DEDUP_REMOVED lines=11> */
[----:B------:R-:W-:-:S06]  /*27a0*/  FFMA.FTZ R23, R35, R86, R23 ;  /* 0x0000005623177223 */ /* 0x000fcc0000010017 */
[----:B------:R-:W-:Y:S05]  /*27b0*/  @!P1 BRA `(.L_x_4895) ;  /* 0xfffffff400789947 */ /* 0x000fea000383ffff */
.L_x_4892:
[----:B------:R-:W-:Y:S01]  /*27c0*/  BAR.SYNC.DEFER_BLOCKING 0x0 ;  /* 0x0000000000007b1d */ /* 0x000fe20000010000 */
[C---:B0-----:R-:W-:Y:S02]  /*27d0*/  SHF.L.U32 R36, R6.reuse, 0x8, RZ ;  /* 0x0000000806247819 */ /* 0x041fe400000006ff */
        /* <DEDUP_REMOVED lines=8> */
[----:B------:R-:W-:Y:S02]  /*2860*/  IADD3 R11, P4, R11, 0x400, RZ ;  /* 0x000004000b0b7810 */ /* 0x000fe40007f9e0ff */
[----:B------:R-:W-:-:S02]  /*2870*/  IADD3.X R17, RZ, R17, RZ, P1, !PT ;  /* 0x00000011ff117210 */ /* 0x000fc40000ffe4ff */
[----:B------:R-:W-:Y:S02]  /*2880*/  IADD3.X R18, RZ, R18, RZ, P2, !PT ;  /* 0x00000012ff127210 */ /* 0x000fe400017fe4ff */
[----:B------:R-:W-:Y:S02]  /*2890*/  IADD3.X R12, RZ, R12, RZ, P3, !PT ;  /* 0x0000000cff0c7210 */ /* 0x000fe40001ffe4ff */
        /* <DEDUP_REMOVED lines=24> */
.L_x_4897:
        /* <DEDUP_REMOVED lines=14> */
.L_x_5302:


//--------------------- .text._Z25selective_scan_fwd_kernelI32Selective_Scan_fwd_kernel_traitsILi32ELi8ELi1ELb1ELb1ELb1ELb1EffEEv13SSMParamsBase --------------------------
	.section	.text._Z25selective_scan_fwd_kernelI32Selective_Scan_fwd_kernel_traitsILi32ELi8ELi1ELb1ELb1ELb1ELb1EffEEv13SSMParamsBase,"ax",@progbits
	.align	128
        .global         _Z25selective_scan_fwd_kernelI32Selective_Scan_fwd_kernel_traitsILi32ELi8ELi1ELb1ELb1ELb1ELb1EffEEv13SSMParamsBase
        .type           _Z25selective_scan_fwd_kernelI32Selective_Scan_fwd_kernel_traitsILi32ELi8ELi1ELb1ELb1ELb1ELb1EffEEv13SSMParamsBase,@function
        .size           _Z25selective_scan_fwd_kernelI32Selective_Scan_fwd_kernel_traitsILi32ELi8ELi1ELb1ELb1ELb1ELb1EffEEv13SSMParamsBase,(.L_x_5303 - _Z25selective_scan_fwd_kernelI32Selective_Scan_fwd_kernel_traitsILi32ELi8ELi1ELb1ELb1ELb1ELb1EffEEv13SSMParamsBase)
        .other          _Z25selective_scan_fwd_kernelI32Selective_Scan_fwd_kernel_traitsILi32ELi8ELi1ELb1ELb1ELb1ELb1EffEEv13SSMParamsBase,@"STO_CUDA_ENTRY STV_DEFAULT"
_Z25selective_scan_fwd_kernelI32Selective_Scan_fwd_kernel_traitsILi32ELi8ELi1ELb1ELb1ELb1ELb1EffEEv13SSMParamsBase:
.text._Z25selective_scan_fwd_kernelI32Selective_Scan_fwd_kernel_traitsILi32ELi8ELi1ELb1ELb1ELb1ELb1EffEEv13SSMParamsBase:
        /* <DEDUP_REMOVED lines=62> */
[----:B----4-:R-:W-:-:S04]  /*03e0*/  IMAD R2, R7, R10, RZ ;  /* 0x0000000a07027224 */ /* 0x010fc800078e02ff */
[----:B------:R-:W-:-:S04]  /*03f0*/  IMAD.WIDE.U32 R4, R9, R10, UR4 ;  /* 0x0000000409047e25 */ /* 0x000fc8000f8e000a */
[----:B------:R-:W-:Y:S01]  /*0400*/  IMAD R11, R9, R11, R2 ;  /* 0x0000000b090b7224 */ /* 0x000fe200078e0202 */
[----:B------:R-:W-:-:S04]  /*0410*/  LEA R16, P0, R4, R16, 0x2 ;  /* 0x0000001004107211 */ /* 0x000fc800078010ff */
        /* <DEDUP_REMOVED lines=14> */
[----:B------:R-:W-:Y:S01]  /*0500*/  UIMAD UR11, UR18, UR15, UR11 ;  /* 0x0000000f120b72a4 */ /* 0x000fe2000f8e020b */
[----:B------:R-:W-:Y:S01]  /*0510*/  IMAD R4, R7, R24, RZ ;  /* 0x0000001807047224 */ /* 0x000fe200078e02ff */
[----:B------:R-:W1:Y:S01]  /*0520*/  S2R R10, SR_CgaCtaId ;  /* 0x00000000000a7919 */ /* 0x000e620000008800 */
[----:B------:R-:W-:Y:S01]  /*0530*/  IMAD R11, R0, R13, R2 ;  /* 0x0000000d000b7224 */ /* 0x000fe200078e0202 */
[----:B------:R-:W-:Y:S01]  /*0540*/  UIADD3 UR9, UR9, UR12, URZ ;  /* 0x0000000c09097290 */ /* 0x000fe2000fffe03f */
[----:B------:R-:W-:Y:S01]  /*0550*/  IMAD R6, R3, R14, RZ ;  /* 0x0000000e03067224 */ /* 0x000fe200078e02ff */
[----:B------:R-:W2:Y:S01]  /*0560*/  S2R R2, SR_LANEID ;  /* 0x0000000000027919 */ /* 0x000ea20000000000 */
[----:B------:R-:W-:Y:S01]  /*0570*/  UIADD3 UR7, UR7, UR11, URZ ;  /* 0x0000000b07077290 */ /* 0x000fe2000fffe03f */
[C---:B------:R-:W-:Y:S01]  /*0580*/  IMAD R17, R9.reuse, R25, R4 ;  /* 0x0000001909117224 */ /* 0x040fe200078e0204 */
[----:B------:R-:W-:Y:S01]  /*0590*/  UIADD3 UR5, UR5, UR10, URZ ;  /* 0x0000000a05057290 */ /* 0x000fe2000fffe03f */
[----:B------:R-:W-:-:S04]  /*05a0*/  IMAD.WIDE.U32 R8, R9, R24, UR8 ;  /* 0x0000000809087e25 */ /* 0x000fc8000f8e0018 */
[C---:B------:R-:W-:Y:S01]  /*05b0*/  IMAD R13, R0.reuse, R15, R6 ;  /* 0x0000000f000d7224 */ /* 0x040fe200078e0206 */
[----:B------:R-:W-:Y:S01]  /*05c0*/  IADD3 R17, R9, R17, RZ ;  /* 0x0000001109117210 */ /* 0x000fe20007ffe0ff */
[----:B------:R-:W-:Y:S01]  /*05d0*/  IMAD.WIDE.U32 R6, R0, R14, UR6 ;  /* 0x0000000600067e25 */ /* 0x000fe2000f8e000e */
[----:B------:R-:W-:Y:S01]  /*05e0*/  LEA R15, P2, R8, R26, 0x2 ;  /* 0x0000001a080f7211 */ /* 0x000fe200078410ff */
[----:B------:R-:W-:Y:S02]  /*05f0*/  ULDC UR6, c[0x0][0x21c] ;  /* 0x0000870000067ab9 */ /* 0x000fe40000000800 */
[----:B------:R-:W-:Y:S01]  /*0600*/  IMAD.WIDE.U32 R4, R0, R12, UR4 ;  /* 0x0000000400047e25 */ /* 0x000fe2000f8e000c */
[----:B------:R-:W-:Y:S01]  /*0610*/  IADD3 R13, R7, R13, RZ ;  /* 0x0000000d070d7210 */ /* 0x000fe20007ffe0ff */
[----:B------:R-:W-:Y:S01]  /*0620*/  ULDC.64 UR4, c[0x0][0x230] ;  /* 0x00008c0000047ab9 */ /* 0x000fe20000000a00 */
[----:B------:R-:W-:Y:S01]  /*0630*/  LEA R9, P1, R6, R22, 0x2 ;  /* 0x0000001606097211 */ /* 0x000fe200078210ff */
[----:B------:R-:W-:Y:S01]  /*0640*/  IMAD R7, R3, UR4, RZ ;  /* 0x0000000403077c24 */ /* 0x000fe2000f8e02ff */
[----:B------:R-:W-:Y:S01]  /*0650*/  IADD3 R11, R5, R11, RZ ;  /* 0x0000000b050b7210 */ /* 0x000fe20007ffe0ff */
[----:B------:R-:W-:Y:S01]  /*0660*/  IMAD.WIDE.U32 R62, R0, UR4, RZ ;  /* 0x00000004003e7c25 */ /* 0x000fe2000f8e00ff */
[----:B------:R-:W-:-:S02]  /*0670*/  LEA R14, P0, R4, R20, 0x2 ;  /* 0x00000014040e7211 */ /* 0x000fc400078010ff */
[----:B------:R-:W-:Y:S01]  /*0680*/  LEA.HI.X R13, R6, R23, R13, 0x2, P1 ;  /* 0x00000017060d7211 */ /* 0x000fe200008f140d */
[----:B------:R-:W-:Y:S01]  /*0690*/  IMAD R7, R0, UR5, R7 ;  /* 0x0000000500077c24 */ /* 0x000fe2000f8e0207 */
[----:B0-----:R-:W-:Y:S02]  /*06a0*/  SHF.L.U32 R6, R19, 0x1, RZ ;  /* 0x0000000113067819 */ /* 0x001fe400000006ff */
[----:B------:R-:W-:Y:S01]  /*06b0*/  LEA.HI.X R11, R4, R21, R11, 0x2, P0 ;  /* 0x00000015040b7211 */ /* 0x000fe200000f140b */
[----:B------:R-:W-:Y:S01]  /*06c0*/  IMAD R4, R29, UR18, R0 ;  /* 0x000000121d047c24 */ /* 0x000fe2000f8e0200 */
[----:B------:R-:W-:Y:S02]  /*06d0*/  MOV R5, 0x400 ;  /* 0x0000040000057802 */ /* 0x000fe40000000f00 */
[----:B------:R-:W-:Y:S01]  /*06e0*/  LOP3.LUT R6, R6, 0xffffffc0, RZ, 0xc0, !PT ;  /* 0xffffffc006067812 */ /* 0x000fe200078ec0ff */
[----:B------:R-:W-:Y:S01]  /*06f0*/  IMAD R4, R4, R31, RZ ;  /* 0x0000001f04047224 */ /* 0x000fe200078e02ff */
[----:B------:R-:W-:-:S02]  /*0700*/  LEA.HI.X R17, R8, R27, R17, 0x2, P2 ;  /* 0x0000001b08117211 */ /* 0x000fc400010f1411 */
[----:B-1----:R-:W-:Y:S01]  /*0710*/  LEA R5, R10, R5, 0x18 ;  /* 0x000000050a057211 */ /* 0x002fe200078ec0ff */
[----:B------:R-:W-:Y:S01]  /*0720*/  IMAD R58, R4, UR6, RZ ;  /* 0x00000006043a7c24 */ /* 0x000fe2000f8e02ff */
[----:B------:R-:W-:Y:S02]  /*0730*/  LOP3.LUT R6, R6, 0x1f, R19, 0xf8, !PT ;  /* 0x0000001f06067812 */ /* 0x000fe400078ef813 */
[----:B------:R-:W-:Y:S02]  /*0740*/  MOV R8, R9 ;  /* 0x0000000900087202 */ /* 0x000fe40000000f00 */
[----:B------:R-:W-:Y:S02]  /*0750*/  MOV R10, R13 ;  /* 0x0000000d000a7202 */ /* 0x000fe40000000f00 */
[----:B------:R-:W-:Y:S02]  /*0760*/  MOV R4, R15 ;  /* 0x0000000f00047202 */ /* 0x000fe40000000f00 */
[----:B------:R-:W-:-:S02]  /*0770*/  MOV R12, RZ ;  /* 0x000000ff000c7202 */ /* 0x000fc40000000f00 */
[----:B------:R-:W-:Y:S02]  /*0780*/  LOP3.LUT R19, R19, 0x1f, RZ, 0xc0, !PT ;  /* 0x0000001f13137812 */ /* 0x000fe400078ec0ff */
[----:B------:R-:W-:Y:S02]  /*0790*/  IADD3 R7, R63, R7, RZ ;  /* 0x000000073f077210 */ /* 0x000fe40007ffe0ff */
[----:B--2---:R-:W-:Y:S02]  /*07a0*/  LEA R59, R2, R5, 0x4 ;  /* 0x00000005023b7211 */ /* 0x004fe400078e20ff */
[----:B------:R-:W-:Y:S02]  /*07b0*/  SHF.R.S32.HI R13, RZ, 0x1f, R6 ;  /* 0x0000001fff0d7819 */ /* 0x000fe40000011406 */
[----:B------:R-:W-:Y:S02]  /*07c0*/  MOV R9, R18 ;  /* 0x0000001200097202 */ /* 0x000fe40000000f00 */
[----:B------:R-:W-:-:S07]  /*07d0*/  MOV R15, R17 ;  /* 0x00000011000f7202 */ /* 0x000fce0000000f00 */
.L_x_4918:
        /* <DEDUP_REMOVED lines=74> */
.L_x_4899:
[----:B------:R-:W-:Y:S05]  /*0c80*/  BSYNC B0 ;  /* 0x0000000000007941 */ /* 0x000fea0003800000 */
.L_x_4898:
        /* <DEDUP_REMOVED lines=41> */
.L_x_4901:
[----:B------:R-:W-:Y:S05]  /*0f20*/  BSYNC B0 ;  /* 0x0000000000007941 */ /* 0x000fea0003800000 */
.L_x_4900:
        /* <DEDUP_REMOVED lines=33> */
.L_x_4903:
[----:B------:R-:W-:Y:S05]  /*1140*/  BSYNC B0 ;  /* 0x0000000000007941 */ /* 0x000fea0003800000 */
.L_x_4902:
        /* <DEDUP_REMOVED lines=33> */
.L_x_4905:
[----:B------:R-:W-:Y:S05]  /*1360*/  BSYNC B0 ;  /* 0x0000000000007941 */ /* 0x000fea0003800000 */
.L_x_4904:
        /* <DEDUP_REMOVED lines=33> */
.L_x_4907:
[----:B------:R-:W-:Y:S05]  /*1580*/  BSYNC B0 ;  /* 0x0000000000007941 */ /* 0x000fea0003800000 */
.L_x_4906:
        /* <DEDUP_REMOVED lines=33> */
.L_x_4909:
[----:B------:R-:W-:Y:S05]  /*17a0*/  BSYNC B0 ;  /* 0x0000000000007941 */ /* 0x000fea0003800000 */
.L_x_4908:
        /* <DEDUP_REMOVED lines=33> */
.L_x_4911:
[----:B------:R-:W-:Y:S05]  /*19c0*/  BSYNC B0 ;  /* 0x0000000000007941 */ /* 0x000fea0003800000 */
.L_x_4910:
        /* <DEDUP_REMOVED lines=33> */
.L_x_4913:
[----:B------:R-:W-:Y:S05]  /*1be0*/  BSYNC B0 ;  /* 0x0000000000007941 */ /* 0x000fea0003800000 */
.L_x_4912:
        /* <DEDUP_REMOVED lines=29> */
.L_x_4917:
        /* <DEDUP_REMOVED lines=148> */
.L_x_4916:
[----:B------:R-:W-:Y:S05]  /*2700*/  BSYNC B0 ;  /* 0x0000000000007941 */ /* 0x000fea0003800000 */
.L_x_4915:
        /* <DEDUP_REMOVED lines=13> */
.L_x_4914:
[----:B------:R-:W1:Y:S08]  /*27e0*/  LDC.64 R44, c[0x0][0x2b0] ;  /* 0x0000ac00ff2c7b82 */ /* 0x000e700000000a00 */
[----:B------:R-:W-:Y:S01]  /*27f0*/  BAR.SYNC.DEFER_BLOCKING 0x0 ;  /* 0x0000000000007b1d */ /* 0x000fe20000010000 */
[----:B------:R-:W-:-:S04]  /*2800*/  SHF.L.U32 R54, R12, 0x8, RZ ;  /* 0x000000080c367819 */ /* 0x000fc800000006ff */
[----:B------:R-:W-:Y:S01]  /*2810*/  SHF.R.S32.HI R55, RZ, 0x1f, R54 ;  /* 0x0000001fff377819 */ /* 0x000fe20000011436 */
[----:B------:R-:W-:Y:S02]  /*2820*/  ULDC.64 UR4, c[0x0][0x2b8] ;  /* 0x0000ae0000047ab9 */ /* 0x000fe40000000a00 */
[----:B0-----:R-:W0:Y:S01]  /*2830*/  LDC.64 R38, c[0x0][0x308] ;  /* 0x0000c200ff267b82 */ /* 0x001e220000000a00 */
[----:B------:R-:W-:-:S07]  /*2840*/  ULDC.64 UR6, c[0x0][0x2a8] ;  /* 0x0000aa0000067ab9 */ /* 0x000fce0000000a00 */
[----:B------:R-:W2:Y:S01]  /*2850*/  LDC.64 R46, c[0x0][0x2a0] ;  /* 0x0000a800ff2e7b82 */ /* 0x000ea20000000a00 */
[C---:B-1----:R-:W-:Y:S01]  /*2860*/  IMAD R28, R44.reuse, UR19, RZ ;  /* 0x000000132c1c7c24 */ /* 0x042fe2000f8e02ff */
[----:B------:R-:W-:Y:S01]  /*2870*/  STS.128 [R60], R24 ;  /* 0x000000183c007388 */ /* 0x000fe20000000c00 */
[----:B------:R-:W-:-:S05]  /*2880*/  IMAD.WIDE.U32 R40, R44, UR18, R54 ;  /* 0x000000122c287c25 */ /* 0x000fca000f8e0036 */
[----:B------:R-:W1:Y:S01]  /*2890*/  LDC.64 R36, c[0x0][0x318] ;  /* 0x0000c600ff247b82 */ /* 0x000e620000000a00 */
        /* <DEDUP_REMOVED lines=14> */
[----:B0-----:R-:W-:-:S04]  /*2980*/  LEA R56, P0, R40, R38, 0x2 ;  /* 0x0000002628387211 */ /* 0x001fc800078010ff */
        /* <DEDUP_REMOVED lines=8> */
[C---:B-1----:R-:W-:Y:S01]  /*2a10*/  LEA R36, P1, R42.reuse, R36, 0x2 ;  /* 0x000000242a247211 */ /* 0x042fe200078210ff */
        /* <DEDUP_REMOVED lines=67> */
[----:B------:R-:W3:Y:S01]  /*2e50*/  MUFU.RCP R39, R32 ;  /* 0x0000002000277308 */ /* 0x000ee20000001000 */
[----:B------:R-:W-:Y:S01]  /*2e60*/  FMUL.FTZ R22, R31, R22 ;  /* 0x000000161f167220 */ /* 0x000fe20000410000 */
[----:B0-----:R-:W-:Y:S01]  /*2e70*/  FMUL.FTZ R28, R49, R38 ;  /* 0x00000026311c7220 */ /* 0x001fe20000410000 */
[----:B------:R0:W-:Y:S01]  /*2e80*/  STS.128 [R60], R24 ;  /* 0x000000183c007388 */ /* 0x0001e20000000c00 */
[----:B--2---:R-:W-:-:S02]  /*2e90*/  IMAD R38, R36, UR19, RZ ;  /* 0x0000001324267c24 */ /* 0x004fc4000f8e02ff */
[----:B------:R-:W-:Y:S01]  /*2ea0*/  FMUL.FTZ R21, R28, R21 ;  /* 0x000000151c157220 */ /* 0x000fe20000410000 */
[----:B---3--:R-:W-:Y:S01]  /*2eb0*/  FMUL.FTZ R29, R48, R39 ;  /* 0x00000027301d7220 */ /* 0x008fe20000410000 */
[----:B------:R-:W-:Y:S02]  /*2ec0*/  IMAD R39, R37, UR18, R38 ;  /* 0x0000001225277c24 */ /* 0x000fe4000f8e0226 */
[----:B------:R-:W-:-:S04]  /*2ed0*/  IMAD.WIDE.U32 R36, R36, UR18, R54 ;  /* 0x0000001224247c25 */ /* 0x000fc8000f8e0036 */
[----:B------:R-:W-:Y:S01]  /*2ee0*/  FMUL.FTZ R20, R29, R20 ;  /* 0x000000141d147220 */ /* 0x000fe20000410000 */
[----:B------:R-:W-:-:S04]  /*2ef0*/  IADD3 R37, R37, R39, RZ ;  /* 0x0000002725257210 */ /* 0x000fc80007ffe0ff */
[----:B------:R2:W-:Y:S01]  /*2f00*/  STS.128 [R60+0x10], R20 ;  /* 0x000010143c007388 */ /* 0x0005e20000000c00 */
[----:B------:R-:W-:-:S03]  /*2f10*/  NOP ;  /* 0x0000000000007918 */ /* 0x000fc60000000000 */
[----:B------:R-:W3:Y:S01]  /*2f20*/  LDS.128 R28, [R59] ;  /* 0x000000003b1c7984 */ /* 0x000ee20000000c00 */
[----:B0-----:R-:W-:-:S03]  /*2f30*/  IMAD R25, R3, UR4, RZ ;  /* 0x0000000403197c24 */ /* 0x001fc6000f8e02ff */
[----:B------:R-:W0:Y:S01]  /*2f40*/  LDS.128 R32, [R59+0x200] ;  /* 0x000200003b207984 */ /* 0x000e220000000c00 */
[C---:B------:R-:W-:Y:S02]  /*2f50*/  IMAD R25, R0.reuse, UR5, R25 ;  /* 0x0000000500197c24 */ /* 0x040fe4000f8e0219 */
[----:B--2---:R-:W-:Y:S01]  /*2f60*/  IMAD.WIDE.U32 R20, R0, UR4, R36 ;  /* 0x0000000400147c25 */ /* 0x004fe2000f8e0024 */
        /* <DEDUP_REMOVED lines=11> */
.L_x_4919:
        /* <DEDUP_REMOVED lines=14> */
.L_x_5303:


//--------------------- .text._Z25selective_scan_fwd_kernelI32Selective_Scan_fwd_kernel_traitsILi32ELi4ELi1ELb0ELb0ELb0ELb0EffEEv13SSMParamsBase --------------------------
	.section	.text._Z25selective_scan_fwd_kernelI32Selective_Scan_fwd_kernel_traitsILi32ELi4ELi1ELb0ELb0ELb0ELb0EffEEv13SSMParamsBase,"ax",@progbits
	.align	128
        .global         _Z25selective_scan_fwd_kernelI32Selective_Scan_fwd_kernel_traitsILi32ELi4ELi1ELb0ELb0ELb0ELb0EffEEv13SSMParamsBase
        .type           _Z25selective_scan_fwd_kernelI32Selective_Scan_fwd_kernel_traitsILi32ELi4ELi1ELb0ELb0ELb0ELb0EffEEv13SSMParamsBase,@function
        .size           _Z25selective_scan_fwd_kernelI32Selective_Scan_fwd_kernel_traitsILi32ELi4ELi1ELb0ELb0ELb0ELb0EffEEv13SSMParamsBase,(.L_x_5304 - _Z25selective_scan_fwd_kernelI32Selective_Scan_fwd_kernel_traitsILi32ELi4ELi1ELb0ELb0ELb0ELb0EffEEv13SSMParamsBase)
        .other          _Z25selective_scan_fwd_kernelI32Selective_Scan_fwd_kernel_traitsILi32ELi4ELi1ELb0ELb0ELb0ELb0EffEEv13SSMParamsBase,@"STO_CUDA_ENTRY STV_DEFAULT"
_Z25selective_scan_fwd_kernelI32Selective_Scan_fwd_kernel_traitsILi32ELi4ELi1ELb0ELb0ELb0ELb0EffEEv13SSMParamsBase:
.text._Z25selective_scan_fwd_kernelI32Selective_Scan_fwd_kernel_traitsILi32ELi4ELi1ELb0ELb0ELb0ELb0EffEEv13SSMParamsBase:
        /* <DEDUP_REMOVED lines=36> */
[----:B------:R-:W-:Y:S02]  /*0240*/  ULDC.64 UR4, c[0x0][0x2f0] ;  /* 0x0000bc0000047ab9 */ /* 0x000fe40000000a00 */
[----:B------:R-:W-:Y:S01]  /*0250*/  IMAD.IADD R3, R3, 0x1, R7 ;  /* 0x0000000103037824 */ /* 0x000fe200078e0207 */
[----:B-1----:R-:W-:Y:S01]  /*0260*/  USHF.R.S32.HI UR11, URZ, 0x1f, UR10 ;  /* 0x0000001f3f0b7899 */ /* 0x002fe2000801140a */
[C---:B0-----:R-:W-:Y:S01]  /*0270*/  IMAD.SHL.U32 R0, R11.reuse, 0x4, RZ ;  /* 0x000000040b007824 */ /* 0x041fe200078e00ff */
[----:B------:R-:W-:Y:S01]  /*0280*/  LOP3.LUT R9, R11, 0x1f, RZ, 0xc0, !PT ;  /* 0x0000001f0b097812 */ /* 0x000fe200078ec0ff */
[----:B---3--:R-:W-:-:S03]  /*0290*/  IMAD.WIDE.U32 R2, R16, UR10, R2 ;  /* 0x0000000a10027c25 */ /* 0x008fc6000f8e0002 */
[----:B------:R-:W-:Y:S01]  /*02a0*/  LOP3.LUT R8, R9, 0xffffff80, R0, 0xf8, !PT ;  /* 0xffffff8009087812 */ /* 0x000fe200078ef800 */
[----:B------:R-:W-:Y:S02]  /*02b0*/  IMAD R6, R16, UR11, RZ ;  /* 0x0000000b10067c24 */ /* 0x000fe4000f8e02ff */
[C---:B----4-:R-:W-:Y:S01]  /*02c0*/  IMAD R16, R18.reuse, UR11, RZ ;  /* 0x0000000b12107c24 */ /* 0x050fe2000f8e02ff */
[----:B------:R-:W-:Y:S01]  /*02d0*/  SHF.R.S32.HI R7, RZ, 0x1f, R8 ;  /* 0x0000001fff077819 */ /* 0x000fe20000011408 */
[----:B------:R-:W-:Y:S01]  /*02e0*/  IMAD.WIDE.U32 R4, R18, UR10, R4 ;  /* 0x0000000a12047c25 */ /* 0x000fe2000f8e0004 */
[C---:B------:R-:W-:Y:S02]  /*02f0*/  IADD3 R31, P0, R8.reuse, R2, RZ ;  /* 0x00000002081f7210 */ /* 0x040fe40007f1e0ff */
[C---:B------:R-:W-:Y:S01]  /*0300*/  LOP3.LUT R20, R8.reuse, 0x20, RZ, 0xfc, !PT ;  /* 0x0000002008147812 */ /* 0x040fe200078efcff */
[----:B------:R-:W-:Y:S01]  /*0310*/  IMAD R16, R19, UR10, R16 ;  /* 0x0000000a13107c24 */ /* 0x000fe2000f8e0210 */
[----:B------:R-:W-:Y:S01]  /*0320*/  IADD3 R29, P1, R8, R4, RZ ;  /* 0x00000004081d7210 */ /* 0x000fe20007f3e0ff */
[----:B------:R-:W-:-:S03]  /*0330*/  IMAD R6, R17, UR10, R6 ;  /* 0x0000000a11067c24 */ /* 0x000fc6000f8e0206 */
[C---:B------:R-:W-:Y:S01]  /*0340*/  IADD3.X R4, R7.reuse, R5, R16, P1, !PT ;  /* 0x0000000507047210 */ /* 0x040fe20000ffe410 */
[----:B------:R-:W-:Y:S01]  /*0350*/  VIADD R5, R0, 0x1 ;  /* 0x0000000100057836 */ /* 0x000fe20000000000 */
[----:B------:R-:W-:Y:S01]  /*0360*/  IADD3.X R2, R7, R3, R6, P0, !PT ;  /* 0x0000000307027210 */ /* 0x000fe200007fe406 */
[----:B------:R-:W-:Y:S01]  /*0370*/  HFMA2.MMA R6, -RZ, RZ, 0, 0 ;  /* 0x00000000ff067435 */ /* 0x000fe200000001ff */
[----:B------:R-:W-:Y:S02]  /*0380*/  LEA R28, P1, R29, UR6, 0x2 ;  /* 0x000000061d1c7c11 */ /* 0x000fe4000f8210ff */
[----:B------:R-:W-:Y:S02]  /*0390*/  LEA R30, P0, R31, UR4, 0x2 ;  /* 0x000000041f1e7c11 */ /* 0x000fe4000f8010ff */
[----:B------:R-:W-:Y:S02]  /*03a0*/  LEA.HI.X R29, R29, UR7, R4, 0x2, P1 ;  /* 0x000000071d1d7c11 */ /* 0x000fe400088f1404 */
[----:B------:R-:W-:-:S02]  /*03b0*/  LEA.HI.X R31, R31, UR5, R2, 0x2, P0 ;  /* 0x000000051f1f7c11 */ /* 0x000fc400080f1402 */
[C---:B------:R-:W-:Y:S02]  /*03c0*/  IADD3 R4, R0.reuse, 0x2, RZ ;  /* 0x0000000200047810 */ /* 0x040fe40007ffe0ff */
[----:B------:R-:W-:Y:S02]  /*03d0*/  IADD3 R3, R0, 0x3, RZ ;  /* 0x0000000300037810 */ /* 0x000fe40007ffe0ff */
[C---:B------:R-:W-:Y:S02]  /*03e0*/  LOP3.LUT R2, R8.reuse, 0x40, RZ, 0xfc, !PT ;  /* 0x0000004008027812 */ /* 0x040fe400078efcff */
[----:B--2---:R-:W-:-:S07]  /*03f0*/  LOP3.LUT R0, R8, 0x60, RZ, 0xfc, !PT ;  /* 0x0000006008007812 */ /* 0x004fce00078efcff */
.L_x_4932:
[----:B0-----:R-:W0:Y:S01]  /*0400*/  LDC R33, c[0x0][0x218] ;  /* 0x00008600ff217b82 */ /* 0x001e220000000800 */
[----:B------:R-:W-:Y:S02]  /*0410*/  CS2R R16, SRZ ;  /* 0x0000000000107805 */ /* 0x000fe4000001ff00 */
[----:B------:R-:W-:-:S05]  /*0420*/  CS2R R18, SRZ ;  /* 0x0000000000127805 */ /* 0x000fca000001ff00 */
[----:B------:R-:W-:Y:S08]  /*0430*/  BAR.SYNC.DEFER_BLOCKING 0x0 ;  /* 0x0000000000007b1d */ /* 0x000ff00000010000 */
[----:B------:R-:W1:Y:S01]  /*0440*/  S2UR UR5, SR_CgaCtaId ;  /* 0x00000000000579c3 */ /* 0x000e620000008800 */
[----:B------:R-:W-:Y:S01]  /*0450*/  UMOV UR4, 0x400 ;  /* 0x0000040000047882 */ /* 0x000fe20000000000 */
[----:B------:R-:W-:Y:S01]  /*0460*/  IMAD.MOV.U32 R35, RZ, RZ, RZ ;  /* 0x000000ffff237224 */ /* 0x000fe200078e00ff */
[----:B------:R-:W-:Y:S01]  /*0470*/  MOV R37, RZ ;  /* 0x000000ff00257202 */ /* 0x000fe20000000f00 */
[----:B------:R-:W-:Y:S01]  /*0480*/  IMAD.MOV.U32 R39, RZ, RZ, RZ ;  /* 0x000000ffff277224 */ /* 0x000fe200078e00ff */
[----:B------:R-:W-:-:S03]  /*0490*/  MOV R41, RZ ;  /* 0x000000ff00297202 */ /* 0x000fc60000000f00 */
        /* <DEDUP_REMOVED lines=14> */
[C---:B------:R-:W-:Y:S02]  /*0580*/  LEA R32, R10.reuse, UR5, 0x2 ;  /* 0x000000050a207c11 */ /* 0x040fe4000f8e10ff */
[----:B------:R-:W-:Y:S02]  /*0590*/  LEA R20, R10, UR5, 0x4 ;  /* 0x000000050a147c11 */ /* 0x000fe4000f8e20ff */
[----:B------:R-:W-:Y:S01]  /*05a0*/  ISETP.GE.AND P3, PT, R0, R33, PT ;  /* 0x000000210000720c */ /* 0x000fe20003f66270 */
[----:B---3--:R-:W-:Y:S04]  /*05b0*/  STS [R32], R17 ;  /* 0x0000001120007388 */ /* 0x008fe80000000800 */
[----:B----4-:R-:W-:Y:S04]  /*05c0*/  STS [R32+0x80], R16 ;  /* 0x0000801020007388 */ /* 0x010fe80000000800 */
        /* <DEDUP_REMOVED lines=67> */
.L_x_4921:
[----:B------:R-:W-:Y:S05]  /*0a00*/  BSYNC B0 ;  /* 0x0000000000007941 */ /* 0x000fea0003800000 */
.L_x_4920:
        /* <DEDUP_REMOVED lines=33> */
.L_x_4923:
[----:B------:R-:W-:Y:S05]  /*0c20*/  BSYNC B0 ;  /* 0x0000000000007941 */ /* 0x000fea0003800000 */
.L_x_4922:
        /* <DEDUP_REMOVED lines=33> */
.L_x_4925:
[----:B------:R-:W-:Y:S05]  /*0e40*/  BSYNC B0 ;  /* 0x0000000000007941 */ /* 0x000fea0003800000 */
.L_x_4924:
        /* <DEDUP_REMOVED lines=33> */
.L_x_4927:
[----:B------:R-:W-:Y:S05]  /*1060*/  BSYNC B0 ;  /* 0x0000000000007941 */ /* 0x000fea0003800000 */
.L_x_4926:
[----:B------:R-:W-:Y:S06]  /*1070*/  BAR.SYNC.DEFER_BLOCKING 0x0 ;  /* 0x0000000000007b1d */ /* 0x000fec0000010000 */
[----:B------:R-:W-:Y:S05]  /*1080*/  @!P4 BRA `(.L_x_4928) ;  /* 0x000000080084c947 */ /* 0x000fea0003800000 */
[----:B------:R-:W0:Y:S01]  /*1090*/  S2R R15, SR_CTAID.Y ;  /* 0x00000000000f7919 */ /* 0x000e220000002600 */
[----:B------:R-:W1:Y:S01]  /*10a0*/  S2UR UR10, SR_CTAID.X ;  /* 0x00000000000a79c3 */ /* 0x000e620000002500 */
[----:B------:R-:W-:Y:S01]  /*10b0*/  FMUL.FTZ R52, R18, R27 ;  /* 0x0000001b12347220 */ /* 0x000fe20000410000 */
[----:B------:R-:W-:Y:S01]  /*10c0*/  FMUL.FTZ R58, R16, R25 ;  /* 0x00000019103a7220 */ /* 0x000fe20000410000 */
[----:B------:R-:W2:Y:S01]  /*10d0*/  S2R R11, SR_TID.X ;  /* 0x00000000000b7919 */ /* 0x000ea20000002100 */
[----:B------:R-:W-:Y:S01]  /*10e0*/  ULDC.64 UR4, c[0x0][0x230] ;  /* 0x00008c0000047ab9 */ /* 0x000fe20000000a00 */
[----:B------:R-:W-:Y:S01]  /*10f0*/  FMUL.FTZ R54, R17, R24 ;  /* 0x0000001811367220 */ /* 0x000fe20000410000 */
[----:B------:R-:W-:Y:S01]  /*1100*/  ULDC.64 UR12, c[0x0][0x268] ;  /* 0x00009a00000c7ab9 */ /* 0x000fe20000000a00 */
[-C--:B------:R-:W-:Y:S01]  /*1110*/  ISETP.GE.U32.AND P1, PT, R5, R33.reuse, PT ;  /* 0x000000210500720c */ /* 0x080fe20003f26070 */
[----:B------:R-:W1:Y:S01]  /*1120*/  LDC R32, c[0x0][0x214] ;  /* 0x00008500ff207b82 */ /* 0x000e620000000800 */
[-C--:B------:R-:W-:Y:S01]  /*1130*/  ISETP.GE.U32.AND P2, PT, R4, R33.reuse, PT ;  /* 0x000000210400720c */ /* 0x080fe20003f46070 */
[----:B------:R-:W-:Y:S01]  /*1140*/  FMUL.FTZ R53, R19, R26 ;  /* 0x0000001a13357220 */ /* 0x000fe20000410000 */
[----:B------:R-:W-:Y:S01]  /*1150*/  ISETP.GE.U32.AND P3, PT, R3, R33, PT ;  /* 0x000000210300720c */ /* 0x000fe20003f66070 */
[----:B------:R-:W-:-:S04]  /*1160*/  IMAD R57, R6, R43, RZ ;  /* 0x0000002b06397224 */ /* 0x000fc800078e02ff */
[----:B------:R-:W3:Y:S08]  /*1170*/  LDC R35, c[0x0][0x224] ;  /* 0x00008900ff237b82 */ /* 0x000ef00000000800 */
[----:B------:R-:W4:Y:S01]  /*1180*/  LDC.64 R48, c[0x0][0x310] ;  /* 0x0000c400ff307b82 */ /* 0x000f220000000a00 */
[----:B0-----:R-:W-:-:S07]  /*1190*/  IMAD.WIDE.U32 R44, R15, UR4, RZ ;  /* 0x000000040f2c7c25 */ /* 0x001fce000f8e00ff */
[----:B------:R-:W0:Y:S01]  /*11a0*/  LDC.64 R36, c[0x0][0x2d0] ;  /* 0x0000b400ff247b82 */ /* 0x000e220000000a00 */
[----:B-1----:R-:W-:Y:S02]  /*11b0*/  IMAD R18, R32, UR10, R15 ;  /* 0x0000000a20127c24 */ /* 0x002fe4000f8e020f */
[----:B--2---:R-:W-:Y:S02]  /*11c0*/  IMAD.SHL.U32 R16, R11, 0x4, RZ ;  /* 0x000000040b107824 */ /* 0x004fe400078e00ff */
[----:B------:R-:W-:-:S03]  /*11d0*/  IMAD.WIDE.U32 R50, R15, UR12, RZ ;  /* 0x0000000c0f327c25 */ /* 0x000fc6000f8e00ff */
[----:B------:R-:W1:Y:S01]  /*11e0*/  LDC.64 R38, c[0x0][0x2e0] ;  /* 0x0000b800ff267b82 */ /* 0x000e620000000a00 */
[----:B------:R-:W-:Y:S01]  /*11f0*/  ISETP.GE.U32.AND P4, PT, R16, R33, PT ;  /* 0x000000211000720c */ /* 0x000fe20003f86070 */
[----:B---3--:R-:W-:Y:S02]  /*1200*/  IMAD R18, R18, R35, RZ ;  /* 0x0000002312127224 */ /* 0x008fe400078e02ff */
[----:B------:R-:W-:Y:S01]  /*1210*/  IMAD R16, R14, UR4, RZ ;  /* 0x000000040e107c24 */ /* 0x000fe2000f8e02ff */
[----:B------:R-:W-:Y:S01]  /*1220*/  FSEL R58, R58, RZ, !P4 ;  /* 0x000000ff3a3a7208 */ /* 0x000fe20006000000 */
[----:B------:R-:W-:Y:S02]  /*1230*/  IMAD R17, R18, R43, RZ ;  /* 0x0000002b12117224 */ /* 0x000fe400078e02ff */
[----:B------:R-:W2:Y:S01]  /*1240*/  LDC.64 R40, c[0x0][0x2d8] ;  /* 0x0000b600ff287b82 */ /* 0x000ea20000000a00 */
[----:B------:R-:W-:Y:S02]  /*1250*/  IMAD R18, R14, UR12, RZ ;  /* 0x0000000c0e127c24 */ /* 0x000fe4000f8e02ff */
[C---:B------:R-:W-:Y:S01]  /*1260*/  IMAD R59, R15.reuse, UR5, R16 ;  /* 0x000000050f3b7c24 */ /* 0x040fe2000f8e0210 */
[----:B------:R-:W-:Y:S01]  /*1270*/  ULDC.64 UR4, c[0x0][0x248] ;  /* 0x0000920000047ab9 */ /* 0x000fe20000000a00 */
[----:B------:R-:W-:-:S02]  /*1280*/  IMAD R61, R15, UR13, R18 ;  /* 0x0000000d0f3d7c24 */ /* 0x000fc4000f8e0212 */
[----:B------:R-:W-:Y:S01]  /*1290*/  IMAD R16, R14, UR4, RZ ;  /* 0x000000040e107c24 */ /* 0x000fe2000f8e02ff */
[----:B------:R-:W3:Y:S01]  /*12a0*/  LDC.64 R32, c[0x0][0x270] ;  /* 0x00009c00ff207b82 */ /* 0x000ee20000000a00 */
[----:B----4-:R-:W-:Y:S01]  /*12b0*/  IMAD.WIDE R48, R17, 0x8, R48 ;  /* 0x0000000811307825 */ /* 0x010fe200078e0230 */
[----:B0-----:R-:W-:Y:S02]  /*12c0*/  LEA R17, P0, R44, R36, 0x2 ;  /* 0x000000242c117211 */ /* 0x001fe400078010ff */
[----:B------:R-:W-:Y:S01]  /*12d0*/  IADD3 R59, R45, R59, RZ ;  /* 0x0000003b2d3b7210 */ /* 0x000fe20007ffe0ff */
[----:B------:R-:W-:Y:S01]  /*12e0*/  IMAD R55, R15, UR5, R16 ;  /* 0x000000050f377c24 */ /* 0x000fe2000f8e0210 */
[----:B------:R-:W-:Y:S01]  /*12f0*/  IADD3 R61, R51, R61, RZ ;  /* 0x0000003d333d7210 */ /* 0x000fe20007ffe0ff */
[----:B------:R-:W-:Y:S01]  /*1300*/  IMAD.WIDE.U32 R46, R15, UR4, RZ ;  /* 0x000000040f2e7c25 */ /* 0x000fe2000f8e00ff */
[----:B------:R-:W0:Y:S01]  /*1310*/  LDC.64 R34, c[0x0][0x238] ;  /* 0x00008e00ff227b82 */ /* 0x000e220000000a00 */
[----:B-1----:R-:W-:Y:S01]  /*1320*/  LEA R42, P5, R50, R38, 0x2 ;  /* 0x00000026322a7211 */ /* 0x002fe200078a10ff */
[----:B------:R-:W-:Y:S01]  /*1330*/  UMOV UR4, URZ ;  /* 0x0000003f00047c82 */ /* 0x000fe20008000000 */
[----:B------:R-:W-:Y:S01]  /*1340*/  IMAD.WIDE R48, R57, 0x8, R48 ;  /* 0x0000000839307825 */ /* 0x000fe200078e0230 */
[----:B------:R-:W-:-:S02]  /*1350*/  LEA.HI.X R44, R44, R37, R59, 0x2, P0 ;  /* 0x000000252c2c7211 */ /* 0x000fc400000f143b */
[----:B------:R-:W-:Y:S01]  /*1360*/  ISETP.NE.AND P0, PT, R9, RZ, PT ;  /* 0x000000ff0900720c */ /* 0x000fe20003f05270 */
[----:B------:R-:W-:Y:S01]  /*1370*/  IMAD.IADD R55, R47, 0x1, R55 ;  /* 0x000000012f377824 */ /* 0x000fe200078e0237 */
[----:B------:R-:W1:Y:S01]  /*1380*/  LDC.64 R18, c[0x0][0x250] ;  /* 0x00009400ff127b82 */ /* 0x000e620000000a00 */
[----:B--2---:R-:W-:Y:S02]  /*1390*/  LEA R43, P6, R46, R40, 0x2 ;  /* 0x000000282e2b7211 */ /* 0x004fe400078c10ff */
[----:B------:R-:W-:Y:S02]  /*13a0*/  LEA.HI.X R45, R50, R39, R61, 0x2, P5 ;  /* 0x00000027322d7211 */ /* 0x000fe400028f143d */
[----:B------:R-:W-:Y:S02]  /*13b0*/  FSEL R50, R52, RZ, !P2 ;  /* 0x000000ff34327208 */ /* 0x000fe40005000000 */
[----:B------:R-:W-:Y:S01]  /*13c0*/  MOV R47, R49 ;  /* 0x00000031002f7202 */ /* 0x000fe20000000f00 */
[----:B------:R-:W2:Y:S01]  /*13d0*/  LDC R16, c[0x0][0x21c] ;  /* 0x00008700ff107b82 */ /* 0x000ea20000000800 */
[----:B---3--:R-:W-:-:S02]  /*13e0*/  SHF.L.U64.HI R52, R32, 0x2, R33 ;  /* 0x0000000220347819 */ /* 0x008fc40000010221 */
[----:B------:R-:W-:Y:S02]  /*13f0*/  LEA.HI.X R46, R46, R41, R55, 0x2, P6 ;  /* 0x000000292e2e7211 */ /* 0x000fe400030f1437 */
[----:B------:R-:W-:Y:S02]  /*1400*/  FSEL R49, R54, RZ, !P1 ;  /* 0x000000ff36317208 */ /* 0x000fe40004800000 */
[----:B------:R-:W-:Y:S02]  /*1410*/  ISETP.EQ.OR P0, PT, R6, RZ, P0 ;  /* 0x000000ff0600720c */ /* 0x000fe40000702670 */
[----:B------:R-:W-:Y:S02]  /*1420*/  FSEL R51, R53, RZ, !P3 ;  /* 0x000000ff35337208 */ /* 0x000fe40005800000 */
[----:B0-----:R-:W-:Y:S02]  /*1430*/  SHF.L.U64.HI R35, R34, 0x2, R35 ;  /* 0x0000000222237819 */ /* 0x001fe40000010223 */
[----:B-1----:R-:W-:-:S07]  /*1440*/  SHF.L.U64.HI R33, R18, 0x2, R19 ;  /* 0x0000000212217819 */ /* 0x002fce0000010213 */
.L_x_4929:
[----:B------:R-:W-:Y:S01]  /*1450*/  MOV R36, R17 ;  /* 0x0000001100247202 */ /* 0x000fe20000000f00 */
[----:B------:R-:W-:-:S05]  /*1460*/  IMAD.MOV.U32 R37, RZ, RZ, R44 ;  /* 0x000000ffff257224 */ /* 0x000fca00078e002c */
[----:B------:R0:W3:Y:S01]  /*1470*/  LDG.E R19, desc[UR8][R36.64] ;  /* 0x0000000824137981 */ /* 0x0000e2000c1e1900 */
[----:B------:R-:W-:Y:S02]  /*1480*/  MOV R38, R42 ;  /* 0x0000002a00267202 */ /* 0x000fe40000000f00 */
[----:B------:R-:W-:-:S05]  /*1490*/  MOV R39, R45 ;  /* 0x0000002d00277202 */ /* 0x000fca0000000f00 */
[----:B------:R-:W4:Y:S01]  /*14a0*/  LDG.E R60, desc[UR8][R38.64] ;  /* 0x00000008263c7981 */ /* 0x000f22000c1e1900 */
[----:B0-----:R-:W-:Y:S01]  /*14b0*/  IMAD.MOV.U32 R36, RZ, RZ, R43 ;  /* 0x000000ffff247224 */ /* 0x001fe200078e002b */
[----:B------:R-:W-:-:S05]  /*14c0*/  MOV R37, R46 ;  /* 0x0000002e00257202 */ /* 0x000fca0000000f00 */
[----:B------:R0:W4:Y:S01]  /*14d0*/  LDG.E R55, desc[UR8][R36.64] ;  /* 0x0000000824377981 */ /* 0x000122000c1e1900 */
[C---:B------:R-:W-:Y:S01]  /*14e0*/  ISETP.GE.AND P5, PT, R10.reuse, 0x1, PT ;  /* 0x000000010a00780c */ /* 0x040fe20003fa6270 */
[----:B------:R-:W1:Y:S01]  /*14f0*/  S2UR UR7, SR_CgaCtaId ;  /* 0x00000000000779c3 */ /* 0x000e620000008800 */
[----:B------:R-:W-:Y:S01]  /*1500*/  ISETP.NE.AND P6, PT, R10, 0x1f, PT ;  /* 0x0000001f0a00780c */ /* 0x000fe20003fc5270 */
[----:B------:R-:W-:Y:S02]  /*1510*/  UMOV UR5, 0x400 ;  /* 0x0000040000057882 */ /* 0x000fe40000000000 */
[----:B-1----:R-:W-:Y:S01]  /*1520*/  ULEA UR5, UR7, UR5, 0x18 ;  /* 0x0000000507057291 */ /* 0x002fe2000f8ec03f */
[----:B---3--:R-:W-:-:S04]  /*1530*/  FMUL.FTZ R19, R19, 1.4426950216293334961 ;  /* 0x3fb8aa3b13137820 */ /* 0x008fc80000410000 */
[C---:B------:R-:W-:Y:S01]  /*1540*/  FMUL.FTZ R41, R19.reuse, R24 ;  /* 0x0000001813297220 */ /* 0x040fe20000410000 */
[C---:B------:R-:W-:Y:S01]  /*1550*/  FMUL.FTZ R40, R19.reuse, R25 ;  /* 0x0000001913287220 */ /* 0x040fe20000410000 */
[----:B------:R-:W-:-:S04]  /*1560*/  FMUL.FTZ R57, R19, R27 ;  /* 0x0000001b13397220 */ /* 0x000fc80000410000 */
[----:B------:R-:W1:Y:S01]  /*1570*/  MUFU.EX2 R41, R41 ;  /* 0x0000002900297308 */ /* 0x000e620000000800 */
[----:B------:R-:W-:-:S07]  /*1580*/  FMUL.FTZ R59, R19, R26 ;  /* 0x0000001a133b7220 */ /* 0x000fce0000410000 */
[----:B------:R-:W3:Y:S08]  /*1590*/  MUFU.EX2 R40, R40 ;  /* 0x0000002800287308 */ /* 0x000ef00000000800 */
[----:B------:R-:W5:Y:S08]  /*15a0*/  MUFU.EX2 R57, R57 ;  /* 0x0000003900397308 */ /* 0x000f700000000800 */
[----:B------:R-:W2:Y:S01]  /*15b0*/  MUFU.EX2 R56, R59 ;  /* 0x0000003b00387308 */ /* 0x000ea20000000800 */
[----:B-1----:R-:W-:-:S02]  /*15c0*/  FSEL R54, R41, 1, !P1 ;  /* 0x3f80000029367808 */ /* 0x002fc40004800000 */
[----:B---3--:R-:W-:-:S03]  /*15d0*/  FSEL R53, R40, 1, !P4 ;  /* 0x3f80000028357808 */ /* 0x008fc60006000000 */
[-C--:B0-----:R-:W-:Y:S01]  /*15e0*/  FFMA.FTZ R36, R58, R54.reuse, R49 ;  /* 0x000000363a247223 */ /* 0x081fe20000010031 */
[----:B-----5:R-:W-:Y:S01]  /*15f0*/  FSEL R19, R57, 1, !P2 ;  /* 0x3f80000039137808 */ /* 0x020fe20005000000 */
[----:B------:R-:W-:-:S04]  /*1600*/  FMUL.FTZ R38, R53, R54 ;  /* 0x0000003635267220 */ /* 0x000fc80000410000 */
[C---:B------:R-:W-:Y:S01]  /*1610*/  FFMA.FTZ R36, R19.reuse, R36, R50 ;  /* 0x0000002413247223 */ /* 0x040fe20000010032 */
[----:B------:R-:W-:Y:S01]  /*1620*/  FMUL.FTZ R39, R19, R38 ;  /* 0x0000002613277220 */ /* 0x000fe20000410000 */
[----:B--2---:R-:W-:-:S05]  /*1630*/  FSEL R56, R56, 1, !P3 ;  /* 0x3f80000038387808 */ /* 0x004fca0005800000 */
[C---:B------:R-:W-:Y:S01]  /*1640*/  FFMA.FTZ R37, R56.reuse, R36, R51 ;  /* 0x0000002438257223 */ /* 0x040fe20000010033 */
        /* <DEDUP_REMOVED lines=18> */
[----:B------:R-:W-:-:S12]  /*1770*/  HFMA2.MMA R39, -RZ, RZ, 0, 0 ;  /* 0x00000000ff277435 */ /* 0x000fd800000001ff */
[C---:B0-----:R-:W-:Y:S01]  /*1780*/  @P5 FFMA.FTZ R37, R36.reuse, R38, R37 ;  /* 0x0000002624255223 */ /* 0x041fe20000010025 */
[----:B-1----:R-:W-:-:S04]  /*1790*/  @P5 FMUL.FTZ R36, R36, R41 ;  /* 0x0000002924245220 */ /* 0x002fc80000410000 */
[----:B------:R-:W0:Y:S04]  /*17a0*/  SHFL.UP PT, R40, R37, 0x10, RZ ;  /* 0x0600000025287989 */ /* 0x000e2800000e00ff */
[----:B------:R-:W1:Y:S01]  /*17b0*/  SHFL.UP PT, R41, R36, 0x10, RZ ;  /* 0x0600000024297989 */ /* 0x000e6200000e00ff */
[----:B------:R-:W-:Y:S01]  /*17c0*/  IMAD.MOV.U32 R38, RZ, RZ, 0x3f800000 ;  /* 0x3f800000ff267424 */ /* 0x000fe200078e00ff */
[----:B------:R-:W-:-:S05]  /*17d0*/  ISETP.GE.AND P5, PT, R10, 0x10, PT ;  /* 0x000000100a00780c */ /* 0x000fca0003fa6270 */
[----:B------:R-:W2:Y:S08]  /*17e0*/  @!P0 LDS.64 R38, [UR6+0x230] ;  /* 0x00023006ff268984 */ /* 0x000eb00008000a00 */
[C---:B0-----:R-:W-:Y:S01]  /*17f0*/  @P5 FFMA.FTZ R37, R36.reuse, R40, R37 ;  /* 0x0000002824255223 */ /* 0x041fe20000010025 */
[----:B-1----:R-:W-:-:S05]  /*1800*/  @P5 FMUL.FTZ R36, R36, R41 ;  /* 0x0000002924245220 */ /* 0x002fca0000410000 */
[----:B------:R-:W-:Y:S01]  /*1810*/  @!P6 STS.64 [UR5+0x210], R36 ;  /* 0x00021024ff00e988 */ /* 0x000fe20008000a05 */
[----:B------:R-:W-:Y:S01]  /*1820*/  BAR.SYNC.DEFER_BLOCKING 0x0 ;  /* 0x0000000000007b1d */ /* 0x000fe20000010000 */
[----:B------:R-:W-:-:S05]  /*1830*/  ISETP.NE.AND P5, PT, R10, RZ, PT ;  /* 0x000000ff0a00720c */ /* 0x000fca0003fa5270 */
[----:B------:R-:W-:Y:S08]  /*1840*/  LDS.64 R40, [UR5+0x210] ;  /* 0x00021005ff287984 */ /* 0x000ff00008000a00 */
[----:B--2---:R-:W-:Y:S01]  /*1850*/  @!P5 STS.64 [UR5+0x220], R38 ;  /* 0x00022026ff00d988 */ /* 0x004fe20008000a05 */
[----:B------:R-:W-:Y:S06]  /*1860*/  BAR.SYNC.DEFER_BLOCKING 0x0 ;  /* 0x0000000000007b1d */ /* 0x000fec0000010000 */
[----:B------:R-:W0:Y:S04]  /*1870*/  SHFL.UP PT, R59, R36, 0x1, RZ ;  /* 0x04200000243b7989 */ /* 0x000e2800000e00ff */
[----:B------:R-:W1:Y:S04]  /*1880*/  SHFL.UP PT, R61, R37, 0x1, RZ ;  /* 0x04200000253d7989 */ /* 0x000e6800000e00ff */
[----:B------:R-:W2:Y:S01]  /*1890*/  LDS R57, [UR5+0x224] ;  /* 0x00022405ff397984 */ /* 0x000ea20008000800 */
[----:B------:R-:W-:-:S02]  /*18a0*/  ISETP.NE.AND P6, PT, R11, RZ, PT ;  /* 0x000000ff0b00720c */ /* 0x000fc40003fc5270 */
[-C--:B0-----:R-:W-:Y:S02]  /*18b0*/  @!P5 MOV R59, R38.reuse ;  /* 0x00000026003bd202 */ /* 0x081fe40000000f00 */
[-C--:B-1----:R-:W-:Y:S02]  /*18c0*/  @!P5 MOV R61, R39.reuse ;  /* 0x00000027003dd202 */ /* 0x082fe40000000f00 */
[----:B------:R-:W-:Y:S01]  /*18d0*/  ISETP.NE.AND P5, PT, R11, RZ, PT ;  /* 0x000000ff0b00720c */ /* 0x000fe20003fa5270 */
[C---:B------:R-:W-:Y:S01]  /*18e0*/  FFMA.FTZ R41, R40.reuse, R39, R41 ;  /* 0x0000002728297223 */ /* 0x040fe20000010029 */
[----:B------:R-:W-:Y:S01]  /*18f0*/  UIADD3 UR4, UR4, 0x1, URZ ;  /* 0x0000000104047890 */ /* 0x000fe2000fffe03f */
[----:B------:R-:W-:-:S10]  /*1900*/  FMUL.FTZ R40, R40, R38 ;  /* 0x0000002628287220 */ /* 0x000fd40000410000 */
[----:B------:R-:W-:Y:S01]  /*1910*/  @!P5 IMAD.MOV.U32 R36, RZ, RZ, R48 ;  /* 0x000000ffff24d224 */ /* 0x000fe200078e0030 */
[----:B------:R-:W-:Y:S01]  /*1920*/  @!P5 MOV R37, R47 ;  /* 0x0000002f0025d202 */ /* 0x000fe20000000f00 */
[----:B------:R0:W-:Y:S04]  /*1930*/  @!P5 STS.64 [UR6+0x230], R40 ;  /* 0x00023028ff00d988 */ /* 0x0001e80008000a06 */
[----:B------:R0:W-:Y:S01]  /*1940*/  @!P5 STG.E.64 desc[UR8][R36.64], R40 ;  /* 0x000000282400d986 */ /* 0x0001e2000c101b08 */
[----:B--2---:R-:W-:Y:S01]  /*1950*/  @P6 FFMA.FTZ R61, R57, R59, R61 ;  /* 0x0000003b393d6223 */ /* 0x004fe2000001003d */
[----:B------:R-:W-:-:S03]  /*1960*/  LEA R42, P6, R32, R42, 0x2 ;  /* 0x0000002a202a7211 */ /* 0x000fc600078c10ff */
[----:B------:R-:W-:Y:S02]  /*1970*/  FFMA.FTZ R53, R53, R61, R58 ;  /* 0x0000003d35357223 */ /* 0x000fe4000001003a */
[----:B------:R-:W-:Y:S01]  /*1980*/  IMAD.X R45, R45, 0x1, R52, P6 ;  /* 0x000000012d2d7824 */ /* 0x000fe200030e0634 */
[----:B------:R-:W-:Y:S02]  /*1990*/  ISETP.LE.AND P6, PT, R16, UR4, PT ;  /* 0x0000000410007c0c */ /* 0x000fe4000bfc3270 */
[----:B------:R-:W-:Y:S01]  /*19a0*/  LEA R43, P5, R18, R43, 0x2 ;  /* 0x0000002b122b7211 */ /* 0x000fe200078a10ff */
[----:B------:R-:W-:-:S03]  /*19b0*/  FFMA.FTZ R54, R54, R53, R49 ;  /* 0x0000003536367223 */ /* 0x000fc60000010031 */
[----:B------:R-:W-:Y:S01]  /*19c0*/  IADD3.X R46, R46, R33, RZ, P5, !PT ;  /* 0x000000212e2e7210 */ /* 0x000fe20002ffe4ff */
[-C--:B------:R-:W-:Y:S01]  /*19d0*/  FFMA.FTZ R19, R19, R54.reuse, R50 ;  /* 0x0000003613137223 */ /* 0x080fe20000010032 */
[----:B------:R-:W-:Y:S01]  /*19e0*/  LEA R17, P5, R34, R17, 0x2 ;  /* 0x0000001122117211 */ /* 0x000fe200078a10ff */
[----:B----4-:R-:W-:Y:S01]  /*19f0*/  FMUL.FTZ R55, R60, R55 ;  /* 0x000000373c377220 */ /* 0x010fe20000410000 */
[----:B------:R-:W-:Y:S01]  /*1a00*/  UIADD3 UR6, UR6, 0x8, URZ ;  /* 0x0000000806067890 */ /* 0x000fe2000fffe03f */
[----:B------:R-:W-:Y:S01]  /*1a10*/  FFMA.FTZ R56, R56, R19, R51 ;  /* 0x0000001338387223 */ /* 0x000fe20000010033 */
[----:B------:R-:W-:Y:S02]  /*1a20*/  IADD3.X R44, R44, R35, RZ, P5, !PT ;  /* 0x000000232c2c7210 */ /* 0x000fe40002ffe4ff */
[----:B------:R-:W-:Y:S01]  /*1a30*/  IADD3 R48, P5, R48, 0x8, RZ ;  /* 0x0000000830307810 */ /* 0x000fe20007fbe0ff */
[C---:B------:R-:W-:Y:S01]  /*1a40*/  FFMA.FTZ R20, R55.reuse, R53, R20 ;  /* 0x0000003537147223 */ /* 0x040fe20000010014 */
[C---:B------:R-:W-:Y:S01]  /*1a50*/  FFMA.FTZ R21, R55.reuse, R54, R21 ;  /* 0x0000003637157223 */ /* 0x040fe20000010015 */
[C---:B------:R-:W-:Y:S01]  /*1a60*/  FFMA.FTZ R22, R55.reuse, R19, R22 ;  /* 0x0000001337167223 */ /* 0x040fe20000010016 */
[----:B------:R-:W-:Y:S01]  /*1a70*/  FFMA.FTZ R23, R55, R56, R23 ;  /* 0x0000003837177223 */ /* 0x000fe20000010017 */
[----:B------:R-:W-:Y:S01]  /*1a80*/  IADD3.X R47, RZ, R47, RZ, P5, !PT ;  /* 0x0000002fff2f7210 */ /* 0x000fe20002ffe4ff */
[----:B0-----:R-:W-:Y:S07]  /*1a90*/  @!P6 BRA `(.L_x_4929) ;  /* 0xfffffff8006ce947 */ /* 0x001fee000383ffff */
.L_x_4928:
[----:B------:R-:W-:Y:S01]  /*1aa0*/  BAR.SYNC.DEFER_BLOCKING 0x0 ;  /* 0x0000000000007b1d */ /* 0x000fe20000010000 */
[----:B------:R-:W-:Y:S02]  /*1ab0*/  ISETP.NE.AND P0, PT, R11, RZ, PT ;  /* 0x000000ff0b00720c */ /* 0x000fe40003f05270 */
[C---:B------:R-:W-:Y:S02]  /*1ac0*/  LEA R16, R10.reuse, UR5, 0x4 ;  /* 0x000000050a107c11 */ /* 0x040fe4000f8e20ff */
[----:B------:R-:W-:-:S03]  /*1ad0*/  LEA R24, R10, UR5, 0x2 ;  /* 0x000000050a187c11 */ /* 0x000fc6000f8e10ff */
[----:B------:R-:W0:Y:S01]  /*1ae0*/  LDC.64 R34, c[0x0][0x2b0] ;  /* 0x0000ac00ff227b82 */ /* 0x000e220000000a00 */
[----:B------:R-:W-:Y:S07]  /*1af0*/  BSSY B0, `(.L_x_4930) ;  /* 0x0000020000007945 */ /* 0x000fee0003800000 */
[----:B------:R-:W1:Y:S01]  /*1b00*/  @!P0 LDC R17, c[0x0][0x218] ;  /* 0x00008600ff118b82 */ /* 0x000e620000000800 */
[----:B------:R0:W-:Y:S01]  /*1b10*/  STS.128 [R16], R20 ;  /* 0x0000001410007388 */ /* 0x0001e20000000c00 */
[----:B------:R-:W-:-:S03]  /*1b20*/  NOP ;  /* 0x0000000000007918 */ /* 0x000fc60000000000 */
[----:B------:R-:W-:Y:S04]  /*1b30*/  LDS R25, [R24] ;  /* 0x0000000018197984 */ /* 0x000fe80000000800 */
[----:B------:R-:W-:Y:S01]  /*1b40*/  LDS R19, [R24+0x80] ;  /* 0x0000800018137984 */ /* 0x000fe20000000800 */
[----:B-1----:R-:W-:-:S03]  /*1b50*/  @!P0 IMAD R26, R6, -0x80, R17 ;  /* 0xffffff80061a8824 */ /* 0x002fc600078e0211 */
[----:B------:R-:W-:Y:S01]  /*1b60*/  LDS R18, [R24+0x100] ;  /* 0x0001000018127984 */ /* 0x000fe20000000800 */
[----:B0-----:R-:W-:-:S03]  /*1b70*/  IMAD R16, R34, UR11, RZ ;  /* 0x0000000b22107c24 */ /* 0x001fc6000f8e02ff */
[----:B------:R-:W-:Y:S01]  /*1b80*/  LDS R27, [R24+0x180] ;  /* 0x00018000181b7984 */ /* 0x000fe20000000800 */
[----:B------:R-:W-:Y:S02]  /*1b90*/  IMAD R23, R35, UR10, R16 ;  /* 0x0000000a23177c24 */ /* 0x000fe4000f8e0210 */
[----:B------:R-:W-:Y:S01]  /*1ba0*/  IMAD.WIDE.U32 R16, R34, UR10, RZ ;  /* 0x0000000a22107c25 */ /* 0x000fe2000f8e00ff */
[----:B------:R-:W-:Y:S03]  /*1bb0*/  @!P0 STS [UR5+0x200], R26 ;  /* 0x0002001aff008988 */ /* 0x000fe60008000805 */
[----:B------:R-:W-:Y:S01]  /*1bc0*/  IMAD.IADD R35, R17, 0x1, R23 ;  /* 0x0000000111237824 */ /* 0x000fe200078e0217 */
[----:B------:R-:W-:Y:S06]  /*1bd0*/  BAR.SYNC.DEFER_BLOCKING 0x0 ;  /* 0x0000000000007b1d */ /* 0x000fec0000010000 */
[----:B------:R-:W0:Y:S02]  /*1be0*/  LDS R33, [UR5+0x200] ;  /* 0x00020005ff217984 */ /* 0x000e240008000800 */
        /* <DEDUP_REMOVED lines=16> */
.L_x_4931:
[----:B------:R-:W-:Y:S05]  /*1cf0*/  BSYNC B0 ;  /* 0x0000000000007941 */ /* 0x000fea0003800000 */
.L_x_4930:
[----:B------:R-:W-:Y:S01]  /*1d00*/  ULDC.64 UR4, c[0x0][0x2b8] ;  /* 0x0000ae0000047ab9 */ /* 0x000fe20000000a00 */
[----:B------:R-:W-:Y:S01]  /*1d10*/  MOV R17, R35 ;  /* 0x0000002300117202 */ /* 0x000fe20000000f00 */
[----:B------:R-:W-:Y:S01]  /*1d20*/  IMAD R20, R14, UR4, RZ ;  /* 0x000000040e147c24 */ /* 0x000fe2000f8e02ff */
[C---:B------:R-:W-:Y:S01]  /*1d30*/  SHF.L.U32 R21, R6.reuse, 0x7, RZ ;  /* 0x0000000706157819 */ /* 0x040fe200000006ff */
[----:B------:R-:W-:Y:S01]  /*1d40*/  VIADD R6, R6, 0x1 ;  /* 0x0000000106067836 */ /* 0x000fe20000000000 */
[-C--:B------:R-:W-:Y:S01]  /*1d50*/  ISETP.GE.AND P1, PT, R2, R33.reuse, PT ;  /* 0x000000210200720c */ /* 0x080fe20003f26270 */
[C---:B------:R-:W-:Y:S01]  /*1d60*/  IMAD.WIDE.U32 R16, R15.reuse, UR4, R16 ;  /* 0x000000040f107c25 */ /* 0x040fe2000f8e0010 */
[----:B0-----:R-:W-:Y:S02]  /*1d70*/  SHF.R.S32.HI R23, RZ, 0x1f, R21 ;  /* 0x0000001fff177819 */ /* 0x001fe40000011415 */
[----:B------:R-:W-:Y:S01]  /*1d80*/  ISETP.GE.AND P2, PT, R0, R33, PT ;  /* 0x000000210000720c */ /* 0x000fe20003f46270 */
[----:B------:R-:W-:Y:S01]  /*1d90*/  IMAD R22, R15, UR5, R20 ;  /* 0x000000050f167c24 */ /* 0x000fe2000f8e0214 */
[----:B------:R-:W-:Y:S01]  /*1da0*/  LOP3.LUT R20, R8, 0x20, RZ, 0xfc, !PT ;  /* 0x0000002008147812 */ /* 0x000fe200078efcff */
[----:B------:R-:W-:Y:S01]  /*1db0*/  ULDC.64 UR4, c[0x0][0x308] ;  /* 0x0000c20000047ab9 */ /* 0x000fe20000000a00 */
[----:B------:R-:W-:-:S02]  /*1dc0*/  IADD3 R21, P3, R21, R16, RZ ;  /* 0x0000001015157210 */ /* 0x000fc40007f7e0ff */
[C---:B------:R-:W-:Y:S01]  /*1dd0*/  LEA R16, P4, R20.reuse, UR4, 0x2 ;  /* 0x0000000414107c11 */ /* 0x040fe2000f8810ff */
[----:B------:R-:W-:Y:S01]  /*1de0*/  ULDC UR4, c[0x0][0x224] ;  /* 0x0000890000047ab9 */ /* 0x000fe20000000800 */
[C---:B------:R-:W-:Y:S02]  /*1df0*/  ISETP.GE.AND P0, PT, R20.reuse, R33, PT ;  /* 0x000000211400720c */ /* 0x040fe40003f06270 */
[----:B------:R-:W-:Y:S02]  /*1e00*/  IADD3.X R22, R23, R22, R17, P3, !PT ;  /* 0x0000001617167210 */ /* 0x000fe40001ffe411 */
[----:B------:R-:W-:Y:S02]  /*1e10*/  LEA.HI.X R17, R20, UR5, R7, 0x2, P4 ;  /* 0x0000000514117c11 */ /* 0x000fe4000a0f1407 */
        /* <DEDUP_REMOVED lines=12> */
.L_x_4933:
        /* <DEDUP_REMOVED lines=10> */
.L_x_5304:


//--------------------- .text._Z25selective_scan_fwd_kernelI32Selective_Scan_fwd_kernel_traitsILi32ELi4ELi1ELb0ELb0ELb0ELb1EffEEv13SSMParamsBase --------------------------
	.section	.text._Z25selective_scan_fwd_kernelI32Selective_Scan_fwd_kernel_traitsILi32ELi4ELi1ELb0ELb0ELb0ELb1EffEEv13SSMParamsBase,"ax",@progbits
	.align	128
        .global         _Z25selective_scan_fwd_kernelI32Selective_Scan_fwd_kernel_traitsILi32ELi4ELi1ELb0ELb0ELb0ELb1EffEEv13SSMParamsBase
        .type           _Z25selective_scan_fwd_kernelI32Selective_Scan_fwd_kernel_traitsILi32ELi4ELi1ELb0ELb0ELb0ELb1EffEEv13SSMParamsBase,@function
        .size           _Z25selective_scan_fwd_kernelI32Selective_Scan_fwd_kernel_traitsILi32ELi4ELi1ELb0ELb0ELb0ELb1EffEEv13SSMParamsBase,(.L_x_5305 - _Z25selective_scan_fwd_kernelI32Selective_Scan_fwd_kernel_traitsILi32ELi4ELi1ELb0ELb0ELb0ELb1EffEEv13SSMParamsBase)
        .other          _Z25selective_scan_fwd_kernelI32Selective_Scan_fwd_kernel_traitsILi32ELi4ELi1ELb0ELb0ELb0ELb1EffEEv13SSMParamsBase,@"STO_CUDA_ENTRY STV_DEFAULT"
_Z25selective_scan_fwd_kernelI32Selective_Scan_fwd_kernel_traitsILi32ELi4ELi1ELb0ELb0ELb0ELb1EffEEv13SSMParamsBase:
.text._Z25selective_scan_fwd_kernelI32Selective_Scan_fwd_kernel_traitsILi32ELi4ELi1ELb0ELb0ELb0ELb1EffEEv13SSMParamsBase:
        /* <DEDUP_REMOVED lines=26> */
[C---:B------:R-:W-:Y:S02]  /*01a0*/  IMAD R7, R2.reuse, UR4, RZ ;  /* 0x0000000402077c24 */ /* 0x040fe4000f8e02ff */
[----:B------:R-:W-:Y:S02]  /*01b0*/  IMAD R9, R2, UR6, RZ ;  /* 0x0000000602097c24 */ /* 0x000fe4000f8e02ff */
[C---:B------:R-:W-:Y:S01]  /*01c0*/  IMAD R11, R0.reuse, UR5, R7 ;  /* 0x00000005000b7c24 */ /* 0x040fe2000f8e0207 */
[----:B------:R-:W2:Y:S01]  /*01d0*/  LDC.64 R16, c[0x0][0x280] ;  /* 0x0000a000ff107b82 */ /* 0x000ea20000000a00 */
[----:B------:R-:W-:-:S02]  /*01e0*/  IMAD R13, R0, UR7, R9 ;  /* 0x00000007000d7c24 */ /* 0x000fc4000f8e0209 */
[----:B------:R-:W-:Y:S01]  /*01f0*/  IMAD.WIDE.U32 R6, R0, UR4, RZ ;  /* 0x0000000400067c25 */ /* 0x000fe2000f8e00ff */
[----:B------:R-:W-:-:S03]  /*0200*/  ULDC.64 UR4, c[0x0][0x2f0] ;  /* 0x0000bc0000047ab9 */ /* 0x000fc60000000a00 */
[----:B------:R-:W-:Y:S01]  /*0210*/  IMAD.WIDE.U32 R8, R0, UR6, RZ ;  /* 0x0000000600087c25 */ /* 0x000fe2000f8e00ff */
[----:B------:R-:W3:Y:S01]  /*0220*/  LDC.64 R20, c[0x0][0x290] ;  /* 0x0000a400ff147b82 */ /* 0x000ee20000000a00 */
[----:B------:R-:W-:Y:S01]  /*0230*/  IADD3 R11, R7, R11, RZ ;  /* 0x0000000b070b7210 */ /* 0x000fe20007ffe0ff */
[----:B------:R-:W-:Y:S01]  /*0240*/  ULDC.64 UR6, c[0x0][0x2f8] ;  /* 0x0000be0000067ab9 */ /* 0x000fe20000000a00 */
[----:B------:R-:W-:Y:S01]  /*0250*/  IMAD.MOV.U32 R10, RZ, RZ, R6 ;  /* 0x000000ffff0a7224 */ /* 0x000fe200078e0006 */
[----:B------:R-:W-:Y:S01]  /*0260*/  IADD3 R13, R9, R13, RZ ;  /* 0x0000000d090d7210 */ /* 0x000fe20007ffe0ff */
[----:B------:R-:W4:Y:S01]  /*0270*/  S2R R6, SR_LANEID ;  /* 0x0000000000067919 */ /* 0x000f220000000000 */
[----:B------:R-:W-:Y:S01]  /*0280*/  MOV R12, R8 ;  /* 0x00000008000c7202 */ /* 0x000fe20000000f00 */
[----:B-1----:R-:W-:Y:S01]  /*0290*/  USHF.R.S32.HI UR11, URZ, 0x1f, UR10 ;  /* 0x0000001f3f0b7899 */ /* 0x002fe2000801140a */
[C---:B0-----:R-:W-:Y:S01]  /*02a0*/  LOP3.LUT R7, R5.reuse, 0x1f, RZ, 0xc0, !PT ;  /* 0x0000001f05077812 */ /* 0x041fe200078ec0ff */
[----:B--2---:R-:W-:Y:S01]  /*02b0*/  IMAD.WIDE.U32 R10, R16, UR10, R10 ;  /* 0x0000000a100a7c25 */ /* 0x004fe2000f8e000a */
[----:B------:R-:W-:-:S03]  /*02c0*/  SHF.L.U32 R14, R5, 0x2, RZ ;  /* 0x00000002050e7819 */ /* 0x000fc600000006ff */
[----:B------:R-:W-:Y:S01]  /*02d0*/  IMAD R16, R16, UR11, RZ ;  /* 0x0000000b10107c24 */ /* 0x000fe2000f8e02ff */
[----:B------:R-:W-:Y:S01]  /*02e0*/  LOP3.LUT R8, R7, 0xffffff80, R14, 0xf8, !PT ;  /* 0xffffff8007087812 */ /* 0x000fe200078ef80e */
[----:B---3--:R-:W-:-:S03]  /*02f0*/  IMAD R18, R20, UR11, RZ ;  /* 0x0000000b14127c24 */ /* 0x008fc6000f8e02ff */
[----:B------:R-:W-:Y:S01]  /*0300*/  SHF.R.S32.HI R9, RZ, 0x1f, R8 ;  /* 0x0000001fff097819 */ /* 0x000fe20000011408 */
[----:B------:R-:W-:Y:S01]  /*0310*/  IMAD.WIDE.U32 R12, R20, UR10, R12 ;  /* 0x0000000a140c7c25 */ /* 0x000fe2000f8e000c */
[C---:B------:R-:W-:Y:S02]  /*0320*/  IADD3 R31, P0, R8.reuse, R10, RZ ;  /* 0x0000000a081f7210 */ /* 0x040fe40007f1e0ff */
[C---:B------:R-:W-:Y:S01]  /*0330*/  LOP3.LUT R36, R8.reuse, 0x20, RZ, 0xfc, !PT ;  /* 0x0000002008247812 */ /* 0x040fe200078efcff */
[----:B------:R-:W-:Y:S01]  /*0340*/  IMAD R18, R21, UR10, R18 ;  /* 0x0000000a15127c24 */ /* 0x000fe2000f8e0212 */
[C---:B------:R-:W-:Y:S01]  /*0350*/  IADD3 R27, P1, R8.reuse, R12, RZ ;  /* 0x0000000c081b7210 */ /* 0x040fe20007f3e0ff */
[----:B------:R-:W-:Y:S01]  /*0360*/  IMAD R16, R17, UR10, R16 ;  /* 0x0000000a11107c24 */ /* 0x000fe2000f8e0210 */
[----:B------:R-:W-:Y:S02]  /*0370*/  LOP3.LUT R15, R8, 0x60, RZ, 0xfc, !PT ;  /* 0x00000060080f7812 */ /* 0x000fe400078efcff */
[C---:B------:R-:W-:Y:S01]  /*0380*/  IADD3.X R12, R9.reuse, R13, R18, P1, !PT ;  /* 0x0000000d090c7210 */ /* 0x040fe20000ffe412 */
[----:B------:R-:W-:Y:S01]  /*0390*/  VIADD R13, R14, 0x3 ;  /* 0x000000030e0d7836 */ /* 0x000fe20000000000 */
[----:B------:R-:W-:-:S02]  /*03a0*/  IADD3.X R10, R9, R11, R16, P0, !PT ;  /* 0x0000000b090a7210 */ /* 0x000fc400007fe410 */
[----:B------:R-:W-:Y:S02]  /*03b0*/  LEA R26, P1, R27, UR6, 0x2 ;  /* 0x000000061b1a7c11 */ /* 0x000fe4000f8210ff */
[----:B------:R-:W-:Y:S02]  /*03c0*/  LEA R30, P0, R31, UR4, 0x2 ;  /* 0x000000041f1e7c11 */ /* 0x000fe4000f8010ff */
[----:B------:R-:W-:Y:S02]  /*03d0*/  LEA.HI.X R27, R27, UR7, R12, 0x2, P1 ;  /* 0x000000071b1b7c11 */ /* 0x000fe400088f140c */
[----:B------:R-:W-:Y:S01]  /*03e0*/  LEA.HI.X R31, R31, UR5, R10, 0x2, P0 ;  /* 0x000000051f1f7c11 */ /* 0x000fe200080f140a */
[----:B------:R-:W-:Y:S01]  /*03f0*/  IMAD.MOV.U32 R10, RZ, RZ, RZ ;  /* 0x000000ffff0a7224 */ /* 0x000fe200078e00ff */
[C---:B------:R-:W-:Y:S02]  /*0400*/  IADD3 R11, R14.reuse, 0x1, RZ ;  /* 0x000000010e0b7810 */ /* 0x040fe40007ffe0ff */
[----:B------:R-:W-:-:S02]  /*0410*/  IADD3 R12, R14, 0x2, RZ ;  /* 0x000000020e0c7810 */ /* 0x000fc40007ffe0ff */
[----:B----4-:R-:W-:-:S07]  /*0420*/  LOP3.LUT R14, R8, 0x40, RZ, 0xfc, !PT ;  /* 0x00000040080e7812 */ /* 0x010fce00078efcff */
.L_x_4948:
[----:B0-----:R-:W0:Y:S01]  /*0430*/  LDC R33, c[0x0][0x218] ;  /* 0x00008600ff217b82 */ /* 0x001e220000000800 */
[----:B------:R-:W-:Y:S02]  /*0440*/  CS2R R16, SRZ ;  /* 0x0000000000107805 */ /* 0x000fe4000001ff00 */
[----:B------:R-:W-:-:S05]  /*0450*/  CS2R R18, SRZ ;  /* 0x0000000000127805 */ /* 0x000fca000001ff00 */
[----:B------:R-:W-:Y:S08]  /*0460*/  BAR.SYNC.DEFER_BLOCKING 0x0 ;  /* 0x0000000000007b1d */ /* 0x000ff00000010000 */
[----:B------:R-:W1:Y:S01]  /*0470*/  S2UR UR5, SR_CgaCtaId ;  /* 0x00000000000579c3 */ /* 0x000e620000008800 */
[----:B------:R-:W-:Y:S01]  /*0480*/  UMOV UR4, 0x400 ;  /* 0x0000040000047882 */ /* 0x000fe20000000000 */
[----:B------:R-:W-:Y:S01]  /*0490*/  HFMA2.MMA R37, -RZ, RZ, 0, 0 ;  /* 0x00000000ff257435 */ /* 0x000fe200000001ff */
        /* <DEDUP_REMOVED lines=89> */
.L_x_4935:
[----:B------:R-:W-:Y:S05]  /*0a30*/  BSYNC B0 ;  /* 0x0000000000007941 */ /* 0x000fea0003800000 */
.L_x_4934:
        /* <DEDUP_REMOVED lines=33> */
.L_x_4937:
[----:B------:R-:W-:Y:S05]  /*0c50*/  BSYNC B0 ;  /* 0x0000000000007941 */ /* 0x000fea0003800000 */
.L_x_4936:
        /* <DEDUP_REMOVED lines=33> */
.L_x_4939:
[----:B------:R-:W-:Y:S05]  /*0e70*/  BSYNC B0 ;  /* 0x0000000000007941 */ /* 0x000fea0003800000 */
.L_x_4938:
        /* <DEDUP_REMOVED lines=33> */
.L_x_4941:
[----:B------:R-:W-:Y:S05]  /*1090*/  BSYNC B0 ;  /* 0x0000000000007941 */ /* 0x000fea0003800000 */
.L_x_4940:
[----:B------:R-:W-:Y:S06]  /*10a0*/  BAR.SYNC.DEFER_BLOCKING 0x0 ;  /* 0x0000000000007b1d */ /* 0x000fec0000010000 */
[----:B------:R-:W-:Y:S05]  /*10b0*/  @!P4 BRA `(.L_x_4942) ;  /* 0x000000080084c947 */ /* 0x000fea0003800000 */
[----:B------:R-:W0:Y:S01]  /*10c0*/  S2R R0, SR_CTAID.Y ;  /* 0x0000000000007919 */ /* 0x000e220000002600 */
[----:B------:R-:W1:Y:S01]  /*10d0*/  S2UR UR10, SR_CTAID.X ;  /* 0x00000000000a79c3 */ /* 0x000e620000002500 */
[----:B------:R-:W-:Y:S01]  /*10e0*/  FMUL.FTZ R52, R18, R29 ;  /* 0x0000001d12347220 */ /* 0x000fe20000410000 */
[----:B------:R-:W-:Y:S01]  /*10f0*/  FMUL.FTZ R58, R16, R25 ;  /* 0x00000019103a7220 */ /* 0x000fe20000410000 */
[----:B------:R-:W2:Y:S01]  /*1100*/  S2R R5, SR_TID.X ;  /* 0x0000000000057919 */ /* 0x000ea20000002100 */
[----:B------:R-:W-:Y:S01]  /*1110*/  FMUL.FTZ R54, R17, R24 ;  /* 0x0000001811367220 */ /* 0x000fe20000410000 */
[-C--:B------:R-:W-:Y:S01]  /*1120*/  ISETP.GE.U32.AND P1, PT, R11, R33.reuse, PT ;  /* 0x000000210b00720c */ /* 0x080fe20003f26070 */
[----:B------:R-:W-:Y:S01]  /*1130*/  FMUL.FTZ R53, R19, R28 ;  /* 0x0000001c13357220 */ /* 0x000fe20000410000 */
[-C--:B------:R-:W-:Y:S01]  /*1140*/  ISETP.GE.U32.AND P2, PT, R12, R33.reuse, PT ;  /* 0x000000210c00720c */ /* 0x080fe20003f46070 */
[----:B------:R-:W1:Y:S01]  /*1150*/  LDC R35, c[0x0][0x214] ;  /* 0x00008500ff237b82 */ /* 0x000e620000000800 */
[----:B------:R-:W-:Y:S01]  /*1160*/  ISETP.GE.U32.AND P3, PT, R13, R33, PT ;  /* 0x000000210d00720c */ /* 0x000fe20003f66070 */
[----:B------:R-:W-:Y:S01]  /*1170*/  ULDC.64 UR4, c[0x0][0x230] ;  /* 0x00008c0000047ab9 */ /* 0x000fe20000000a00 */
[----:B------:R-:W-:Y:S01]  /*1180*/  ULDC.64 UR12, c[0x0][0x268] ;  /* 0x00009a00000c7ab9 */ /* 0x000fe20000000a00 */
[----:B------:R-:W-:-:S02]  /*1190*/  IMAD R59, R2, UR4, RZ ;  /* 0x00000004023b7c24 */ /* 0x000fc4000f8e02ff */
[----:B------:R-:W-:Y:S02]  /*11a0*/  IMAD R61, R2, UR12, RZ ;  /* 0x0000000c023d7c24 */ /* 0x000fe4000f8e02ff */
[----:B------:R-:W3:Y:S01]  /*11b0*/  LDC R37, c[0x0][0x224] ;  /* 0x00008900ff257b82 */ /* 0x000ee20000000800 */
[----:B------:R-:W-:-:S07]  /*11c0*/  IMAD R57, R10, R43, RZ ;  /* 0x0000002b0a397224 */ /* 0x000fce00078e02ff */
[----:B------:R-:W4:Y:S01]  /*11d0*/  LDC.64 R48, c[0x0][0x310] ;  /* 0x0000c400ff307b82 */ /* 0x000f220000000a00 */
[----:B0-----:R-:W-:-:S07]  /*11e0*/  IMAD.WIDE.U32 R44, R0, UR4, RZ ;  /* 0x00000004002c7c25 */ /* 0x001fce000f8e00ff */
[----:B------:R-:W0:Y:S01]  /*11f0*/  LDC.64 R38, c[0x0][0x2e0] ;  /* 0x0000b800ff267b82 */ /* 0x000e220000000a00 */
[----:B-1----:R-:W-:Y:S01]  /*1200*/  IMAD R18, R35, UR10, R0 ;  /* 0x0000000a23127c24 */ /* 0x002fe2000f8e0200 */
[----:B--2---:R-:W-:Y:S01]  /*1210*/  SHF.L.U32 R16, R5, 0x2, RZ ;  /* 0x0000000205107819 */ /* 0x004fe200000006ff */
[C---:B------:R-:W-:Y:S01]  /*1220*/  IMAD R59, R0.reuse, UR5, R59 ;  /* 0x00000005003b7c24 */ /* 0x040fe2000f8e023b */
[----:B------:R-:W-:Y:S01]  /*1230*/  ULDC.64 UR4, c[0x0][0x248] ;  /* 0x0000920000047ab9 */ /* 0x000fe20000000a00 */
[----:B------:R-:W-:-:S03]  /*1240*/  IMAD.WIDE.U32 R50, R0, UR12, RZ ;  /* 0x0000000c00327c25 */ /* 0x000fc6000f8e00ff */
[----:B------:R-:W1:Y:S01]  /*1250*/  LDC.64 R40, c[0x0][0x2d8] ;  /* 0x0000b600ff287b82 */ /* 0x000e620000000a00 */
[----:B------:R-:W-:Y:S01]  /*1260*/  ISETP.GE.U32.AND P4, PT, R16, R33, PT ;  /* 0x000000211000720c */ /* 0x000fe20003f86070 */
[----:B---3--:R-:W-:Y:S01]  /*1270*/  IMAD R18, R18, R37, RZ ;  /* 0x0000002512127224 */ /* 0x008fe200078e02ff */
[----:B------:R-:W-:Y:S01]  /*1280*/  IADD3 R59, R45, R59, RZ ;  /* 0x0000003b2d3b7210 */ /* 0x000fe20007ffe0ff */
[----:B------:R-:W-:Y:S01]  /*1290*/  IMAD R55, R2, UR4, RZ ;  /* 0x0000000402377c24 */ /* 0x000fe2000f8e02ff */
[----:B------:R-:W-:Y:S01]  /*12a0*/  FSEL R58, R58, RZ, !P4 ;  /* 0x000000ff3a3a7208 */ /* 0x000fe20006000000 */
[----:B------:R-:W-:Y:S02]  /*12b0*/  IMAD R17, R18, R43, RZ ;  /* 0x0000002b12117224 */ /* 0x000fe400078e02ff */
[----:B------:R-:W2:Y:S01]  /*12c0*/  LDC.64 R36, c[0x0][0x2d0] ;  /* 0x0000b400ff247b82 */ /* 0x000ea20000000a00 */
[----:B------:R-:W-:Y:S02]  /*12d0*/  IMAD R61, R0, UR13, R61 ;  /* 0x0000000d003d7c24 */ /* 0x000fe4000f8e023d */
[----:B----4-:R-:W-:-:S04]  /*12e0*/  IMAD.WIDE R48, R17, 0x8, R48 ;  /* 0x0000000811307825 */ /* 0x010fc800078e0230 */
[----:B------:R-:W-:Y:S01]  /*12f0*/  IMAD.WIDE.U32 R46, R0, UR4, RZ ;  /* 0x00000004002e7c25 */ /* 0x000fe2000f8e00ff */
[----:B------:R-:W3:Y:S01]  /*1300*/  LDC.64 R32, c[0x0][0x270] ;  /* 0x00009c00ff207b82 */ /* 0x000ee20000000a00 */
[----:B0-----:R-:W-:Y:S01]  /*1310*/  LEA R42, P5, R50, R38, 0x2 ;  /* 0x00000026322a7211 */ /* 0x001fe200078a10ff */
[----:B------:R-:W-:Y:S01]  /*1320*/  UMOV UR4, URZ ;  /* 0x0000003f00047c82 */ /* 0x000fe20008000000 */
[----:B------:R-:W-:Y:S02]  /*1330*/  IMAD R55, R0, UR5, R55 ;  /* 0x0000000500377c24 */ /* 0x000fe4000f8e0237 */
[----:B------:R-:W-:Y:S01]  /*1340*/  IMAD.IADD R61, R51, 0x1, R61 ;  /* 0x00000001333d7824 */ /* 0x000fe200078e023d */
[----:B------:R-:W-:Y:S01]  /*1350*/  FSEL R51, R53, RZ, !P3 ;  /* 0x000000ff35337208 */ /* 0x000fe20005800000 */
[----:B------:R-:W-:Y:S01]  /*1360*/  IMAD.WIDE R48, R57, 0x8, R48 ;  /* 0x0000000839307825 */ /* 0x000fe200078e0230 */
[----:B------:R-:W0:Y:S01]  /*1370*/  LDC.64 R34, c[0x0][0x238] ;  /* 0x00008e00ff227b82 */ /* 0x000e220000000a00 */
[----:B-1----:R-:W-:-:S02]  /*1380*/  LEA R43, P6, R46, R40, 0x2 ;  /* 0x000000282e2b7211 */ /* 0x002fc400078c10ff */
[----:B------:R-:W-:Y:S02]  /*1390*/  IADD3 R55, R47, R55, RZ ;  /* 0x000000372f377210 */ /* 0x000fe40007ffe0ff */
[----:B------:R-:W-:Y:S02]  /*13a0*/  LEA.HI.X R45, R50, R39, R61, 0x2, P5 ;  /* 0x00000027322d7211 */ /* 0x000fe400028f143d */
[----:B------:R-:W-:Y:S01]  /*13b0*/  FSEL R50, R52, RZ, !P2 ;  /* 0x000000ff34327208 */ /* 0x000fe20005000000 */
[----:B------:R-:W1:Y:S01]  /*13c0*/  LDC.64 R18, c[0x0][0x250] ;  /* 0x00009400ff127b82 */ /* 0x000e620000000a00 */
[C---:B--2---:R-:W-:Y:S02]  /*13d0*/  LEA R17, P0, R44.reuse, R36, 0x2 ;  /* 0x000000242c117211 */ /* 0x044fe400078010ff */
[----:B------:R-:W-:Y:S02]  /*13e0*/  MOV R47, R49 ;  /* 0x00000031002f7202 */ /* 0x000fe40000000f00 */
[----:B------:R-:W-:-:S02]  /*13f0*/  LEA.HI.X R44, R44, R37, R59, 0x2, P0 ;  /* 0x000000252c2c7211 */ /* 0x000fc400000f143b */
[----:B------:R-:W-:Y:S01]  /*1400*/  ISETP.NE.AND P0, PT, R7, RZ, PT ;  /* 0x000000ff0700720c */ /* 0x000fe20003f05270 */
[----:B------:R-:W2:Y:S01]  /*1410*/  LDC R16, c[0x0][0x21c] ;  /* 0x00008700ff107b82 */ /* 0x000ea20000000800 */
[----:B---3--:R-:W-:Y:S02]  /*1420*/  SHF.L.U64.HI R52, R32, 0x2, R33 ;  /* 0x0000000220347819 */ /* 0x008fe40000010221 */
[----:B------:R-:W-:Y:S02]  /*1430*/  LEA.HI.X R46, R46, R41, R55, 0x2, P6 ;  /* 0x000000292e2e7211 */ /* 0x000fe400030f1437 */
[----:B------:R-:W-:Y:S02]  /*1440*/  FSEL R49, R54, RZ, !P1 ;  /* 0x000000ff36317208 */ /* 0x000fe40004800000 */
[----:B------:R-:W-:Y:S02]  /*1450*/  ISETP.EQ.OR P0, PT, R10, RZ, P0 ;  /* 0x000000ff0a00720c */ /* 0x000fe40000702670 */
[----:B0-----:R-:W-:-:S02]  /*1460*/  SHF.L.U64.HI R35, R34, 0x2, R35 ;  /* 0x0000000222237819 */ /* 0x001fc40000010223 */
[----:B-1----:R-:W-:-:S09]  /*1470*/  SHF.L.U64.HI R33, R18, 0x2, R19 ;  /* 0x0000000212217819 */ /* 0x002fd20000010213 */
.L_x_4943:
[----:B------:R-:W-:Y:S01]  /*1480*/  IMAD.MOV.U32 R36, RZ, RZ, R17 ;  /* 0x000000ffff247224 */ /* 0x000fe200078e0011 */
[----:B------:R-:W-:-:S05]  /*1490*/  MOV R37, R44 ;  /* 0x0000002c00257202 */ /* 0x000fca0000000f00 */
[----:B------:R0:W3:Y:S01]  /*14a0*/  LDG.E R19, desc[UR8][R36.64] ;  /* 0x0000000824137981 */ /* 0x0000e2000c1e1900 */
[----:B------:R-:W-:Y:S01]  /*14b0*/  MOV R38, R42 ;  /* 0x0000002a00267202 */ /* 0x000fe20000000f00 */
[----:B------:R-:W-:-:S05]  /*14c0*/  IMAD.MOV.U32 R39, RZ, RZ, R45 ;  /* 0x000000ffff277224 */ /* 0x000fca00078e002d */
[----:B------:R-:W4:Y:S01]  /*14d0*/  LDG.E R60, desc[UR8][R38.64] ;  /* 0x00000008263c7981 */ /* 0x000f22000c1e1900 */
[----:B0-----:R-:W-:Y:S02]  /*14e0*/  MOV R36, R43 ;  /* 0x0000002b00247202 */ /* 0x001fe40000000f00 */
        /* <DEDUP_REMOVED lines=43> */
[----:B------:R-:W-:-:S12]  /*17a0*/  IMAD.MOV.U32 R39, RZ, RZ, RZ ;  /* 0x000000ffff277224 */ /* 0x000fd800078e00ff */
[C---:B0-----:R-:W-:Y:S01]  /*17b0*/  @P5 FFMA.FTZ R37, R36.reuse, R38, R37 ;  /* 0x0000002624255223 */ /* 0x041fe20000010025 */
[----:B-1----:R-:W-:-:S04]  /*17c0*/  @P5 FMUL.FTZ R36, R36, R41 ;  /* 0x0000002924245220 */ /* 0x002fc80000410000 */
[----:B------:R-:W0:Y:S04]  /*17d0*/  SHFL.UP PT, R40, R37, 0x10, RZ ;  /* 0x0600000025287989 */ /* 0x000e2800000e00ff */
[----:B------:R-:W1:Y:S01]  /*17e0*/  SHFL.UP PT, R41, R36, 0x10, RZ ;  /* 0x0600000024297989 */ /* 0x000e6200000e00ff */
[----:B------:R-:W-:Y:S01]  /*17f0*/  HFMA2.MMA R38, -RZ, RZ, 1.875, 0 ;  /* 0x3f800000ff267435 */ /* 0x000fe200000001ff */
[----:B------:R-:W-:-:S09]  /*1800*/  ISETP.GE.AND P5, PT, R6, 0x10, PT ;  /* 0x000000100600780c */ /* 0x000fd20003fa6270 */
[----:B------:R-:W2:Y:S04]  /*1810*/  @!P0 LDS.64 R38, [UR6+0x230] ;  /* 0x00023006ff268984 */ /* 0x000ea80008000a00 */
        /* <DEDUP_REMOVED lines=12> */
[-C--:B0-----:R-:W-:Y:S01]  /*18e0*/  @!P5 MOV R59, R38.reuse ;  /* 0x00000026003bd202 */ /* 0x081fe20000000f00 */
[----:B-1----:R-:W-:Y:S01]  /*18f0*/  @!P5 IMAD.MOV.U32 R61, RZ, RZ, R39 ;  /* 0x000000ffff3dd224 */ /* 0x002fe200078e0027 */
[----:B------:R-:W-:Y:S01]  /*1900*/  ISETP.NE.AND P5, PT, R5, RZ, PT ;  /* 0x000000ff0500720c */ /* 0x000fe20003fa5270 */
[C---:B------:R-:W-:Y:S01]  /*1910*/  FFMA.FTZ R41, R40.reuse, R39, R41 ;  /* 0x0000002728297223 */ /* 0x040fe20000010029 */
[----:B------:R-:W-:Y:S01]  /*1920*/  FMUL.FTZ R40, R40, R38 ;  /* 0x0000002628287220 */ /* 0x000fe20000410000 */
[----:B------:R-:W-:-:S10]  /*1930*/  UIADD3 UR4, UR4, 0x1, URZ ;  /* 0x0000000104047890 */ /* 0x000fd4000fffe03f */
[----:B------:R-:W-:Y:S02]  /*1940*/  @!P5 MOV R36, R48 ;  /* 0x000000300024d202 */ /* 0x000fe40000000f00 */
[----:B------:R-:W-:Y:S01]  /*1950*/  @!P5 MOV R37, R47 ;  /* 0x0000002f0025d202 */ /* 0x000fe20000000f00 */
[----:B------:R0:W-:Y:S04]  /*1960*/  @!P5 STS.64 [UR6+0x230], R40 ;  /* 0x00023028ff00d988 */ /* 0x0001e80008000a06 */
[----:B------:R0:W-:Y:S01]  /*1970*/  @!P5 STG.E.64 desc[UR8][R36.64], R40 ;  /* 0x000000282400d986 */ /* 0x0001e2000c101b08 */
[----:B------:R-:W-:Y:S01]  /*1980*/  LEA R43, P5, R18, R43, 0x2 ;  /* 0x0000002b122b7211 */ /* 0x000fe200078a10ff */
[----:B--2---:R-:W-:Y:S01]  /*1990*/  @P6 FFMA.FTZ R61, R57, R59, R61 ;  /* 0x0000003b393d6223 */ /* 0x004fe2000001003d */
[----:B------:R-:W-:-:S03]  /*19a0*/  LEA R42, P6, R32, R42, 0x2 ;  /* 0x0000002a202a7211 */ /* 0x000fc600078c10ff */
[----:B------:R-:W-:Y:S01]  /*19b0*/  FFMA.FTZ R53, R53, R61, R58 ;  /* 0x0000003d35357223 */ /* 0x000fe2000001003a */
[----:B------:R-:W-:Y:S02]  /*19c0*/  IADD3.X R45, R45, R52, RZ, P6, !PT ;  /* 0x000000342d2d7210 */ /* 0x000fe400037fe4ff */
[----:B------:R-:W-:Y:S01]  /*19d0*/  ISETP.LE.AND P6, PT, R16, UR4, PT ;  /* 0x0000000410007c0c */ /* 0x000fe2000bfc3270 */
[----:B------:R-:W-:Y:S01]  /*19e0*/  FFMA.FTZ R54, R54, R53, R49 ;  /* 0x0000003536367223 */ /* 0x000fe20000010031 */
[----:B------:R-:W-:Y:S01]  /*19f0*/  IMAD.X R46, R46, 0x1, R33, P5 ;  /* 0x000000012e2e7824 */ /* 0x000fe200028e0621 */
[----:B------:R-:W-:Y:S02]  /*1a00*/  LEA R17, P5, R34, R17, 0x2 ;  /* 0x0000001122117211 */ /* 0x000fe400078a10ff */
[-C--:B------:R-:W-:Y:S02]  /*1a10*/  FFMA.FTZ R19, R19, R54.reuse, R50 ;  /* 0x0000003613137223 */ /* 0x080fe40000010032 */
[----:B------:R-:W-:Y:S01]  /*1a20*/  IADD3.X R44, R44, R35, RZ, P5, !PT ;  /* 0x000000232c2c7210 */ /* 0x000fe20002ffe4ff */
[----:B----4-:R-:W-:Y:S01]  /*1a30*/  FMUL.FTZ R55, R60, R55 ;  /* 0x000000373c377220 */ /* 0x010fe20000410000 */
[----:B------:R-:W-:Y:S01]  /*1a40*/  IADD3 R48, P5, R48, 0x8, RZ ;  /* 0x0000000830307810 */ /* 0x000fe20007fbe0ff */
[----:B------:R-:W-:Y:S01]  /*1a50*/  FFMA.FTZ R56, R56, R19, R51 ;  /* 0x0000001338387223 */ /* 0x000fe20000010033 */
[----:B------:R-:W-:Y:S01]  /*1a60*/  UIADD3 UR6, UR6, 0x8, URZ ;  /* 0x0000000806067890 */ /* 0x000fe2000fffe03f */
[C---:B------:R-:W-:Y:S01]  /*1a70*/  FFMA.FTZ R20, R55.reuse, R53, R20 ;  /* 0x0000003537147223 */ /* 0x040fe20000010014 */
[C---:B------:R-:W-:Y:S01]  /*1a80*/  FFMA.FTZ R21, R55.reuse, R54, R21 ;  /* 0x0000003637157223 */ /* 0x040fe20000010015 */
[C---:B------:R-:W-:Y:S01]  /*1a90*/  FFMA.FTZ R22, R55.reuse, R19, R22 ;  /* 0x0000001337167223 */ /* 0x040fe20000010016 */
[----:B------:R-:W-:Y:S01]  /*1aa0*/  FFMA.FTZ R23, R55, R56, R23 ;  /* 0x0000003837177223 */ /* 0x000fe20000010017 */
[----:B------:R-:W-:Y:S01]  /*1ab0*/  IMAD.X R47, RZ, RZ, R47, P5 ;  /* 0x000000ffff2f7224 */ /* 0x000fe200028e062f */
[----:B0-----:R-:W-:Y:S06]  /*1ac0*/  @!P6 BRA `(.L_x_4943) ;  /* 0xfffffff8006ce947 */ /* 0x001fec000383ffff */
.L_x_4942:
        /* <DEDUP_REMOVED lines=14> */
[----:B0-----:R-:W-:Y:S01]  /*1bb0*/  IMAD R16, R32, UR11, RZ ;  /* 0x0000000b20107c24 */ /* 0x001fe2000f8e02ff */
[----:B------:R-:W-:Y:S03]  /*1bc0*/  LDS R39, [R34+0x80] ;  /* 0x0000800022277984 */ /* 0x000fe60000000800 */
[----:B------:R-:W-:Y:S02]  /*1bd0*/  IMAD R37, R33, UR10, R16 ;  /* 0x0000000a21257c24 */ /* 0x000fe4000f8e0210 */
[----:B-1----:R-:W-:Y:S01]  /*1be0*/  @!P0 IMAD R28, R10, -0x80, R17 ;  /* 0xffffff800a1c8824 */ /* 0x002fe200078e0211 */
[----:B------:R-:W-:Y:S01]  /*1bf0*/  LDS R43, [R34+0x100] ;  /* 0x00010000222b7984 */ /* 0x000fe20000000800 */
[----:B------:R-:W-:-:S03]  /*1c00*/  IMAD.WIDE.U32 R16, R32, UR10, RZ ;  /* 0x0000000a20107c25 */ /* 0x000fc6000f8e00ff */
[----:B------:R-:W-:Y:S02]  /*1c10*/  LDS R41, [R34+0x180] ;  /* 0x0001800022297984 */ /* 0x000fe40000000800 */
[----:B------:R-:W-:Y:S02]  /*1c20*/  IADD3 R49, R17, R37, RZ ;  /* 0x0000002511317210 */ /* 0x000fe40007ffe0ff */
[----:B------:R0:W-:Y:S01]  /*1c30*/  @!P0 STS [UR5+0x200], R28 ;  /* 0x0002001cff008988 */ /* 0x0001e20008000805 */
[----:B------:R-:W-:Y:S01]  /*1c40*/  BAR.SYNC.DEFER_BLOCKING 0x0 ;  /* 0x0000000000007b1d */ /* 0x000fe20000010000 */
[----:B0-----:R-:W-:-:S05]  /*1c50*/  IADD3 R28, P2, R8, R24, RZ ;  /* 0x00000018081c7210 */ /* 0x001fca0007f5e0ff */
[----:B------:R-:W-:Y:S01]  /*1c60*/  IMAD.X R29, R9, 0x1, R25, P2 ;  /* 0x00000001091d7824 */ /* 0x000fe200010e0619 */
        /* <DEDUP_REMOVED lines=14> */
.L_x_4945:
[----:B------:R-:W-:Y:S05]  /*1d50*/  BSYNC B0 ;  /* 0x0000000000007941 */ /* 0x000fea0003800000 */
.L_x_4944:
[----:B------:R-:W-:Y:S01]  /*1d60*/  IMAD.MOV.U32 R17, RZ, RZ, R49 ;  /* 0x000000ffff117224 */ /* 0x000fe200078e0031 */
[----:B------:R-:W-:Y:S01]  /*1d70*/  ULDC.64 UR6, c[0x0][0x2b8] ;  /* 0x0000ae0000067ab9 */ /* 0x000fe20000000a00 */
[----:B0-----:R-:W-:Y:S01]  /*1d80*/  LOP3.LUT R36, R8, 0x20, RZ, 0xfc, !PT ;  /* 0x0000002008247812 */ /* 0x001fe200078efcff */
[----:B------:R-:W-:Y:S01]  /*1d90*/  IMAD R33, R2, UR6, RZ ;  /* 0x0000000602217c24 */ /* 0x000fe2000f8e02ff */
[----:B------:R-:W-:Y:S01]  /*1da0*/  ISETP.GE.AND P4, PT, R15, R45, PT ;  /* 0x0000002d0f00720c */ /* 0x000fe20003f86270 */
[----:B------:R-:W-:Y:S01]  /*1db0*/  IMAD.WIDE.U32 R16, R0, UR6, R16 ;  /* 0x0000000600107c25 */ /* 0x000fe2000f8e0010 */
[C---:B------:R-:W-:Y:S02]  /*1dc0*/  SHF.L.U32 R38, R36.reuse, 0x2, RZ ;  /* 0x0000000224267819 */ /* 0x040fe400000006ff */
[----:B------:R-:W-:Y:S01]  /*1dd0*/  SHF.L.U64.HI R40, R36, 0x2, R9 ;  /* 0x0000000224287819 */ /* 0x000fe20000010209 */
[----:B------:R-:W-:Y:S01]  /*1de0*/  IMAD R33, R0, UR7, R33 ;  /* 0x0000000700217c24 */ /* 0x000fe2000f8e0221 */
[----:B------:R-:W-:Y:S01]  /*1df0*/  ULDC.64 UR6, c[0x0][0x308] ;  /* 0x0000c20000067ab9 */ /* 0x000fe20000000a00 */
[----:B------:R-:W-:Y:S01]  /*1e00*/  IMAD R37, R10, -0x80, R53 ;  /* 0xffffff800a257824 */ /* 0x000fe200078e0235 */
[----:B------:R-:W-:Y:S01]  /*1e10*/  IADD3 R32, P2, R24, R16, RZ ;  /* 0x0000001018207210 */ /* 0x000fe20007f5e0ff */
[----:B------:R-:W-:Y:S01]  /*1e20*/  IMAD R42, R18, UR11, RZ ;  /* 0x0000000b122a7c24 */ /* 0x000fe2000f8e02ff */
[----:B------:R-:W-:-:S02]  /*1e30*/  IADD3 R16, P3, R38, UR6, RZ ;  /* 0x0000000626107c10 */ /* 0x000fc4000ff7e0ff */
[----:B------:R-:W-:Y:S01]  /*1e40*/  ISETP.GE.AND P1, PT, R8, R37, PT ;  /* 0x000000250800720c */ /* 0x000fe20003f26270 */
[----:B------:R-:W-:Y:S01]  /*1e50*/  IMAD R47, R19, UR10, R42 ;  /* 0x0000000a132f7c24 */ /* 0x000fe2000f8e022a */
[----:B------:R-:W-:Y:S02]  /*1e60*/  IADD3.X R33, R25, R33, R17, P2, !PT ;  /* 0x0000002119217210 */ /* 0x000fe400017fe411 */
[----:B------:R-:W-:Y:S01]  /*1e70*/  IADD3.X R17, R40, UR7, RZ, P3, !PT ;  /* 0x0000000728117c10 */ /* 0x000fe20009ffe4ff */
[----:B------:R-:W-:Y:S01]  /*1e80*/  ULDC.64 UR6, c[0x0][0x2a8] ;  /* 0x0000aa0000067ab9 */ /* 0x000fe20000000a00 */
[----:B------:R-:W-:Y:S02]  /*1e90*/  LEA R16, P2, R32, R16, 0x2 ;  /* 0x0000001020107211 */ /* 0x000fe400078410ff */
[----:B------:R-:W-:Y:S02]  /*1ea0*/  ISETP.GE.AND P3, PT, R14, R45, PT ;  /* 0x0000002d0e00720c */ /* 0x000fe40003f66270 */
[----:B------:R-:W-:Y:S01]  /*1eb0*/  LEA.HI.X R17, R32, R17, R33, 0x2, P2 ;  /* 0x0000001120117211 */ /* 0x000fe200010f1421 */
[----:B------:R-:W-:Y:S01]  /*1ec0*/  IMAD.WIDE.U32 R32, R18, UR10, RZ ;  /* 0x0000000a12207c25 */ /* 0x000fe2000f8e00ff */
[----:B------:R-:W-:-:S03]  /*1ed0*/  ISETP.GE.AND P2, PT, R36, R45, PT ;  /* 0x0000002d2400720c */ /* 0x000fc60003f46270 */
[----:B------:R-:W-:Y:S01]  /*1ee0*/  @!P1 IMAD.WIDE.U32 R18, R18, UR10, R24 ;  /* 0x0000000a12129c25 */ /* 0x000fe2000f8e0018 */
[----:B------:R-:W-:Y:S01]  /*1ef0*/  IADD3 R33, R33, R47, RZ ;  /* 0x0000002f21217210 */ /* 0x000fe20007ffe0ff */
[----:B------:R0:W-:Y:S02]  /*1f00*/  @!P4 STG.E desc[UR8][R16.64+0x100], R41 ;  /* 0x000100291000c986 */ /* 0x0001e4000c101908 */
[----:B------:R-:W-:Y:S02]  /*1f10*/  @!P1 IMAD.IADD R19, R47, 0x1, R19 ;  /* 0x000000012f139824 */ /* 0x000fe400078e0213 */
[----:B------:R1:W-:Y:S01]  /*1f20*/  @!P3 STG.E desc[UR8][R16.64+0x80], R43 ;  /* 0x0000802b1000b986 */ /* 0x0003e2000c101908 */
[----:B------:R-:W-:Y:S02]  /*1f30*/  IMAD R45, R2, UR6, RZ ;  /* 0x00000006022d7c24 */ /* 0x000fe4000f8e02ff */
[C---:B------:R-:W-:Y:S01]  /*1f40*/  IMAD.WIDE.U32 R32, R0.reuse, UR6, R32 ;  /* 0x0000000600207c25 */ /* 0x040fe2000f8e0020 */
[----:B------:R2:W-:Y:S03]  /*1f50*/  @!P2 STG.E desc[UR8][R16.64], R39 ;  /* 0x000000271000a986 */ /* 0x0005e6000c101908 */
[----:B------:R-:W-:Y:S01]  /*1f60*/  @!P1 IMAD.WIDE.U32 R18, R0, UR6, R18 ;  /* 0x0000000600129c25 */ /* 0x000fe2000f8e0012 */
[----:B0-----:R-:W-:-:S03]  /*1f70*/  HFMA2.MMA R41, -RZ, RZ, 0, 0 ;  /* 0x00000000ff297435 */ /* 0x001fc600000001ff */
[----:B------:R-:W-:Y:S01]  /*1f80*/  IMAD R47, R0, UR7, R45 ;  /* 0x00000007002f7c24 */ /* 0x000fe2000f8e022d */
[----:B------:R-:W-:Y:S01]  /*1f90*/  ULDC.64 UR6, c[0x0][0x318] ;  /* 0x0000c60000067ab9 */ /* 0x000fe20000000a00 */
[----:B------:R-:W-:Y:S01]  /*1fa0*/  BAR.SYNC.DEFER_BLOCKING 0x0 ;  /* 0x0000000000007b1d */ /* 0x000fe20000010000 */
[----:B------:R-:W-:Y:S02]  /*1fb0*/  IADD3 R45, P3, R24, R32, RZ ;  /* 0x00000020182d7210 */ /* 0x000fe40007f7e0ff */
[----:B-1----:R-:W-:Y:S02]  /*1fc0*/  @!P1 IADD3 R43, P2, R8, R18, RZ ;  /* 0x00000012082b9210 */ /* 0x002fe40007f5e0ff */
[----:B------:R-:W-:Y:S02]  /*1fd0*/  IADD3 R32, P4, R38, UR6, RZ ;  /* 0x0000000626207c10 */ /* 0x000fe4000ff9e0ff */
[----:B------:R-:W-:Y:S02]  /*1fe0*/  IADD3.X R33, R25, R47, R33, P3, !PT ;  /* 0x0000002f19217210 */ /* 0x000fe40001ffe421 */
[----:B------:R-:W-:Y:S01]  /*1ff0*/  @!P1 IADD3.X R44, R9, R19, R47, P2, !PT ;  /* 0x00000013092c9210 */ /* 0x000fe200017fe42f */
[----:B------:R-:W-:Y:S01]  /*2000*/  HFMA2.MMA R47, -RZ, RZ, 0, 0 ;  /* 0x00000000ff2f7435 */ /* 0x000fe200000001ff */
[----:B------:R-:W-:-:S02]  /*2010*/  IADD3.X R18, R40, UR7, RZ, P4, !PT ;  /* 0x0000000728127c10 */ /* 0x000fc4000a7fe4ff */
[-C--:B------:R-:W-:Y:S02]  /*2020*/  ISETP.GE.AND P2, PT, R36, R37.reuse, PT ;  /* 0x000000252400720c */ /* 0x080fe40003f46270 */
[-C--:B------:R-:W-:Y:S02]  /*2030*/  ISETP.GE.AND P3, PT, R14, R37.reuse, PT ;  /* 0x000000250e00720c */ /* 0x080fe40003f66270 */
[----:B------:R-:W-:Y:S02]  /*2040*/  ISETP.GE.AND P4, PT, R15, R37, PT ;  /* 0x000000250f00720c */ /* 0x000fe40003f86270 */
[----:B------:R-:W-:Y:S02]  /*2050*/  LEA R32, P6, R45, R32, 0x2 ;  /* 0x000000202d207211 */ /* 0x000fe400078c10ff */
[----:B------:R-:W-:Y:S02]  /*2060*/  @!P1 LEA R42, P5, R43, UR6, 0x2 ;  /* 0x000000062b2a9c11 */ /* 0x000fe4000f8a10ff */
[----:B------:R-:W-:Y:S01]  /*2070*/  LEA.HI.X R33, R45, R18, R33, 0x2, P6 ;  /* 0x000000122d217211 */ /* 0x000fe200030f1421 */
[----:B------:R-:W-:Y:S01]  /*2080*/  IMAD.MOV.U32 R45, RZ, RZ, RZ ;  /* 0x000000ffff2d7224 */ /* 0x000fe200078e00ff */
[----:B--2---:R-:W-:-:S02]  /*2090*/  MOV R39, RZ ;  /* 0x000000ff00277202 */ /* 0x004fc40000000f00 */
        /* <DEDUP_REMOVED lines=36> */
[----:B------:R-:W-:Y:S02]  /*22e0*/  FMUL.FTZ R23, R18, R23 ;  /* 0x0000001712177220 */ /* 0x000fe40000410000 */
[----:B------:R-:W0:Y:S03]  /*22f0*/  LDC.64 R18, c[0x0][0x2c0] ;  /* 0x0000b000ff127b82 */ /* 0x000e260000000a00 */
        /* <DEDUP_REMOVED lines=9> */
[----:B0-----:R-:W-:-:S04]  /*2390*/  IMAD R16, R18, UR11, RZ ;  /* 0x0000000b12107c24 */ /* 0x001fc8000f8e02ff */
[----:B------:R-:W-:Y:S02]  /*23a0*/  IMAD R19, R19, UR10, R16 ;  /* 0x0000000a13137c24 */ /* 0x000fe4000f8e0210 */
[----:B------:R-:W-:-:S05]  /*23b0*/  IMAD.WIDE.U32 R16, R18, UR10, RZ ;  /* 0x0000000a12107c25 */ /* 0x000fca000f8e00ff */
[----:B-1----:R-:W-:Y:S02]  /*23c0*/  IADD3 R23, R17, R19, RZ ;  /* 0x0000001311177210 */ /* 0x002fe40007ffe0ff */
        /* <DEDUP_REMOVED lines=13> */
.L_x_4947:
[----:B------:R-:W-:Y:S05]  /*24a0*/  BSYNC B0 ;  /* 0x0000000000007941 */ /* 0x000fea0003800000 */
.L_x_4946:
[----:B------:R-:W-:Y:S01]  /*24b0*/  IMAD.MOV.U32 R17, RZ, RZ, R23 ;  /* 0x000000ffff117224 */ /* 0x000fe200078e0017 */
        /* <DEDUP_REMOVED lines=26> */
.L_x_4949:
        /* <DEDUP_REMOVED lines=10> */
.L_x_5305:


//--------------------- .text._Z25selective_scan_fwd_kernelI32Selective_Scan_fwd_kernel_traitsILi32ELi4ELi1ELb0ELb0ELb1ELb0EffEEv13SSMParamsBase --------------------------
	.section	.text._Z25selective_scan_fwd_kernelI32Selective_Scan_fwd_kernel_traitsILi32ELi4ELi1ELb0ELb0ELb1ELb0EffEEv13SSMParamsBase,"ax",@progbits
	.align	128
        .global         _Z25selective_scan_fwd_kernelI32Selective_Scan_fwd_kernel_traitsILi32ELi4ELi1ELb0ELb0ELb1ELb0EffEEv13SSMParamsBase
        .type           _Z25selective_scan_fwd_kernelI32Selective_Scan_fwd_kernel_traitsILi32ELi4ELi1ELb0ELb0ELb1ELb0EffEEv13SSMParamsBase,@function
        .size           _Z25selective_scan_fwd_kernelI32Selective_Scan_fwd_kernel_traitsILi32ELi4ELi1ELb0ELb0ELb1ELb0EffEEv13SSMParamsBase,(.L_x_5306 - _Z25selective_scan_fwd_kernelI32Selective_Scan_fwd_kernel_traitsILi32ELi4ELi1ELb0ELb0ELb1ELb0EffEEv13SSMParamsBase)
        .other          _Z25selective_scan_fwd_kernelI32Selective_Scan_fwd_kernel_traitsILi32ELi4ELi1ELb0ELb0ELb1ELb0EffEEv13SSMParamsBase,@"STO_CUDA_ENTRY STV_DEFAULT"
_Z25selective_scan_fwd_kernelI32Selective_Scan_fwd_kernel_traitsILi32ELi4ELi1ELb0ELb0ELb1ELb0EffEEv13SSMParamsBase:
.text._Z25selective_scan_fwd_kernelI32Selective_Scan_fwd_kernel_traitsILi32ELi4ELi1ELb0ELb0ELb1ELb0EffEEv13SSMParamsBase:
[----:B------:R-:W-:Y:S08]  /*0000*/  LDC R1, c[0x0][0x28] ;  /* 0x00000a00ff017b82 */ /* 0x000ff00000000800 */
[----:B------:R-:W0:Y:S01]  /*0010*/  LDC R13, c[0x0][0x228] ;  /* 0x00008a00ff0d7b82 */ /* 0x000e220000000800 */
[----:B------:R-:W1:Y:S01]  /*0020*/  S2R R0, SR_CTAID.Y ;  /* 0x0000000000007919 */ /* 0x000e620000002600 */
[----:B------:R-:W-:Y:S01]  /*0030*/  HFMA2.MMA R3, -RZ, RZ, 0, 0 ;  /* 0x00000000ff037435 */ /* 0x000fe200000001ff */
[----:B------:R-:W-:Y:S01]  /*0040*/  ULDC.64 UR10, c[0x0][0x208] ;  /* 0x00008200000a7ab9 */ /* 0x000fe20000000a00 */
[----:B------:R-:W-:-:S04]  /*0050*/  IMAD.MOV.U32 R4, RZ, RZ, RZ ;  /* 0x000000ffff047224 */ /* 0x000fc800078e00ff */
        /* <DEDUP_REMOVED lines=21> */
[----:B---3--:R-:W-:Y:S01]  /*01b0*/  MOV R10, RZ ;  /* 0x000000ff000a7202 */ /* 0x008fe20000000f00 */
[----:B--2---:R-:W-:-:S04]  /*01c0*/  IMAD.MOV R15, RZ, RZ, -R11 ;  /* 0x000000ffff0f7224 */ /* 0x004fc800078e0a0b */
[----:B----4-:R-:W-:Y:S01]  /*01d0*/  IMAD R7, R15, R12, RZ ;  /* 0x0000000c0f077224 */ /* 0x010fe200078e02ff */
[----:B------:R-:W-:Y:S01]  /*01e0*/  IABS R6, R0 ;  /* 0x0000000000067213 */ /* 0x000fe20000000000 */
[----:B------:R-:W2:Y:S02]  /*01f0*/  LDC.64 R14, c[0x0][0x278] ;  /* 0x00009e00ff0e7b82 */ /* 0x000ea40000000a00 */
[----:B------:R-:W-:-:S06]  /*0200*/  IMAD.HI.U32 R11, R11, R7, R10 ;  /* 0x000000070b0b7227 */ /* 0x000fcc00078e000a */
[----:B------:R-:W-:-:S04]  /*0210*/  IMAD.HI.U32 R11, R11, R6, RZ ;  /* 0x000000060b0b7227 */ /* 0x000fc800078e00ff */
[----:B------:R-:W-:-:S04]  /*0220*/  IMAD.MOV R5, RZ, RZ, -R11 ;  /* 0x000000ffff057224 */ /* 0x000fc800078e0a0b */
[----:B------:R-:W-:-:S05]  /*0230*/  IMAD R5, R12, R5, R6 ;  /* 0x000000050c057224 */ /* 0x000fca00078e0206 */
[----:B------:R-:W-:Y:S02]  /*0240*/  ISETP.GT.U32.AND P1, PT, R12, R5, PT ;  /* 0x000000050c00720c */ /* 0x000fe40003f24070 */
[----:B0-----:R-:W-:-:S11]  /*0250*/  ISETP.GE.AND P3, PT, R21, 0x1, PT ;  /* 0x000000011500780c */ /* 0x001fd60003f66270 */
[----:B------:R-:W-:-:S04]  /*0260*/  @!P1 IADD3 R5, R5, -R12, RZ ;  /* 0x8000000c05059210 */ /* 0x000fc80007ffe0ff */
[----:B------:R-:W-:Y:S01]  /*0270*/  ISETP.GE.U32.AND P0, PT, R5, R12, PT ;  /* 0x0000000c0500720c */ /* 0x000fe20003f06070 */
[----:B------:R-:W-:Y:S01]  /*0280*/  @!P1 VIADD R11, R11, 0x1 ;  /* 0x000000010b0b9836 */ /* 0x000fe20000000000 */
[----:B------:R-:W-:Y:S01]  /*0290*/  LOP3.LUT R5, R0, R13, RZ, 0x3c, !PT ;  /* 0x0000000d00057212 */ /* 0x000fe200078e3cff */
[----:B------:R-:W-:Y:S01]  /*02a0*/  USHF.R.S32.HI UR12, URZ, 0x1f, UR7 ;  /* 0x0000001f3f0c7899 */ /* 0x000fe20008011407 */
[----:B------:R-:W-:Y:S02]  /*02b0*/  ISETP.NE.AND P1, PT, R13, RZ, PT ;  /* 0x000000ff0d00720c */ /* 0x000fe40003f25270 */
[----:B------:R-:W-:-:S07]  /*02c0*/  ISETP.GE.AND P2, PT, R5, RZ, PT ;  /* 0x000000ff0500720c */ /* 0x000fce0003f46270 */
[----:B------:R-:W-:Y:S01]  /*02d0*/  @P0 IADD3 R11, R11, 0x1, RZ ;  /* 0x000000010b0b0810 */ /* 0x000fe20007ffe0ff */
[----:B-12---:R-:W-:Y:S06]  /*02e0*/  @!P3 EXIT ;  /* 0x000000000000b94d */ /* 0x006fec0003800000 */
[----:B------:R-:W0:Y:S01]  /*02f0*/  S2R R64, SR_TID.X ;  /* 0x0000000000407919 */ /* 0x000e220000002100 */
[----:B------:R-:W-:Y:S01]  /*0300*/  ULDC.64 UR8, c[0x0][0x260] ;  /* 0x0000980000087ab9 */ /* 0x000fe20000000a00 */
[----:B------:R-:W-:Y:S01]  /*0310*/  @!P2 IMAD.MOV R11, RZ, RZ, -R11 ;  /* 0x000000ffff0ba224 */ /* 0x000fe200078e0a0b */
[----:B------:R-:W-:Y:S01]  /*0320*/  UIMAD UR6, UR12, UR8, URZ ;  /* 0x000000080c0672a4 */ /* 0x000fe2000f8e023f */
[----:B------:R-:W-:Y:S01]  /*0330*/  @!P1 LOP3.LUT R11, RZ, R13, RZ, 0x33, !PT ;  /* 0x0000000dff0b9212 */ /* 0x000fe200078e33ff */
[----:B------:R-:W-:Y:S01]  /*0340*/  UIMAD.WIDE.U32 UR4, UR7, UR8, URZ ;  /* 0x00000008070472a5 */ /* 0x000fe2000f8e003f */
[----:B------:R-:W1:Y:S01]  /*0350*/  LDC.64 R22, c[0x0][0x280] ;  /* 0x0000a000ff167b82 */ /* 0x000e620000000a00 */
[----:B------:R-:W-:Y:S01]  /*0360*/  UIMAD UR6, UR7, UR9, UR6 ;  /* 0x00000009070672a4 */ /* 0x000fe2000f8e0206 */
[----:B------:R-:W-:Y:S01]  /*0370*/  SHF.R.S32.HI R5, RZ, 0x1f, R11 ;  /* 0x0000001fff057819 */ /* 0x000fe2000001140b */
[----:B------:R-:W-:Y:S01]  /*0380*/  ULDC.64 UR14, c[0x0][0x288] ;  /* 0x0000a200000e7ab9 */ /* 0x000fe20000000a00 */
[----:B------:R-:W-:Y:S01]  /*0390*/  ULDC.64 UR8, c[0x0][0x2f0] ;  /* 0x0000bc0000087ab9 */ /* 0x000fe20000000a00 */
[----:B------:R-:W-:Y:S01]  /*03a0*/  UIADD3 UR5, UR5, UR6, URZ ;  /* 0x0000000605057290 */ /* 0x000fe2000fffe03f */
[----:B------:R-:W-:-:S02]  /*03b0*/  IMAD R7, R2, UR14, RZ ;  /* 0x0000000e02077c24 */ /* 0x000fc4000f8e02ff */
[-C--:B------:R-:W-:Y:S01]  /*03c0*/  IMAD R10, R5, R14.reuse, RZ ;  /* 0x0000000e050a7224 */ /* 0x080fe200078e02ff */
[----:B------:R-:W2:Y:S01]  /*03d0*/  LDC.64 R24, c[0x0][0x290] ;  /* 0x0000a400ff187b82 */ /* 0x000ea20000000a00 */
[----:B------:R-:W-:Y:S02]  /*03e0*/  IMAD R13, R0, UR15, R7 ;  /* 0x0000000f000d7c24 */ /* 0x000fe4000f8e0207 */
[----:B------:R-:W-:Y:S01]  /*03f0*/  IMAD.WIDE.U32 R8, R11, R14, UR4 ;  /* 0x000000040b087e25 */ /* 0x000fe2000f8e000e */
[----:B------:R-:W-:-:S03]  /*0400*/  ULDC.64 UR4, c[0x0][0x298] ;  /* 0x0000a60000047ab9 */ /* 0x000fc60000000a00 */
[----:B------:R-:W-:Y:S01]  /*0410*/  IMAD R5, R11, R15, R10 ;  /* 0x0000000f0b057224 */ /* 0x000fe200078e020a */
[----:B------:R-:W-:Y:S01]  /*0420*/  LEA R29, P0, R8, R16, 0x2 ;  /* 0x00000010081d7211 */ /* 0x000fe200078010ff */
[----:B------:R-:W-:Y:S01]  /*0430*/  IMAD.WIDE.U32 R6, R0, UR14, RZ ;  /* 0x0000000e00067c25 */ /* 0x000fe2000f8e00ff */
[----:B------:R-:W3:Y:S01]  /*0440*/  LDC R19, c[0x0][0x214] ;  /* 0x00008500ff137b82 */ /* 0x000ee20000000800 */
[----:B------:R-:W-:Y:S01]  /*0450*/  ULDC.64 UR14, c[0x0][0x2f8] ;  /* 0x0000be00000e7ab9 */ /* 0x000fe20000000a00 */
[----:B------:R-:W-:Y:S01]  /*0460*/  IADD3 R30, R9, R5, RZ ;  /* 0x00000005091e7210 */ /* 0x000fe20007ffe0ff */
[----:B------:R-:W-:Y:S01]  /*0470*/  IMAD R5, R2, UR4, RZ ;  /* 0x0000000402057c24 */ /* 0x000fe2000f8e02ff */
[----:B------:R-:W-:Y:S01]  /*0480*/  IADD3 R11, R7, R13, RZ ;  /* 0x0000000d070b7210 */ /* 0x000fe20007ffe0ff */
[----:B------:R-:W-:Y:S01]  /*0490*/  IMAD.MOV.U32 R10, RZ, RZ, R6 ;  /* 0x000000ffff0a7224 */ /* 0x000fe200078e0006 */
[----:B------:R-:W-:Y:S01]  /*04a0*/  LEA.HI.X R30, R8, R17, R30, 0x2, P0 ;  /* 0x00000011081e7211 */ /* 0x000fe200000f141e */
[----:B------:R-:W-:Y:S01]  /*04b0*/  IMAD R13, R0, UR5, R5 ;  /* 0x00000005000d7c24 */ /* 0x000fe2000f8e0205 */
[----:B0-----:R-:W-:Y:S01]  /*04c0*/  LOP3.LUT R5, R64, 0x1f, RZ, 0xc0, !PT ;  /* 0x0000001f40057812 */ /* 0x001fe200078ec0ff */
[----:B------:R-:W-:Y:S01]  /*04d0*/  IMAD.WIDE.U32 R6, R0, UR4, RZ ;  /* 0x0000000400067c25 */ /* 0x000fe2000f8e00ff */
[----:B------:R-:W-:Y:S01]  /*04e0*/  SHF.L.U32 R14, R64, 0x2, RZ ;  /* 0x00000002400e7819 */ /* 0x000fe200000006ff */
[----:B------:R-:W-:-:S02]  /*04f0*/  ULDC.64 UR4, c[0x0][0x230] ;  /* 0x00008c0000047ab9 */ /* 0x000fc40000000a00 */
[C---:B-1----:R-:W-:Y:S01]  /*0500*/  IMAD.WIDE.U32 R8, R22.reuse, UR7, R10 ;  /* 0x0000000716087c25 */ /* 0x042fe2000f8e000a */
[----:B------:R-:W-:Y:S02]  /*0510*/  LOP3.LUT R34, R5, 0xffffff80, R14, 0xf8, !PT ;  /* 0xffffff8005227812 */ /* 0x000fe400078ef80e */
[----:B------:R-:W-:Y:S01]  /*0520*/  IADD3 R7, R7, R13, RZ ;  /* 0x0000000d07077210 */ /* 0x000fe20007ffe0ff */
[----:B------:R-:W-:Y:S01]  /*0530*/  IMAD R12, R22, UR12, RZ ;  /* 0x0000000c160c7c24 */ /* 0x000fe2000f8e02ff */
[----:B------:R-:W-:Y:S01]  /*0540*/  SHF.R.S32.HI R35, RZ, 0x1f, R34 ;  /* 0x0000001fff237819 */ /* 0x000fe20000011422 */
[----:B--2---:R-:W-:Y:S01]  /*0550*/  IMAD R16, R24, UR12, RZ ;  /* 0x0000000c18107c24 */ /* 0x004fe2000f8e02ff */
[----:B------:R-:W-:Y:S01]  /*0560*/  IADD3 R41, P0, R34, R8, RZ ;  /* 0x0000000822297210 */ /* 0x000fe20007f1e0ff */
[----:B------:R-:W-:Y:S01]  /*0570*/  IMAD R11, R23, UR7, R12 ;  /* 0x00000007170b7c24 */ /* 0x000fe2000f8e020c */
[----:B------:R-:W-:Y:S01]  /*0580*/  IADD3 R13, R14, 0x3, RZ ;  /* 0x000000030e0d7810 */ /* 0x000fe20007ffe0ff */
[----:B------:R-:W-:Y:S01]  /*0590*/  IMAD.WIDE.U32 R36, R0, UR4, RZ ;  /* 0x0000000400247c25 */ /* 0x000fe2000f8e00ff */
[----:B------:R-:W-:-:S02]  /*05a0*/  LOP3.LUT R15, R34, 0x40, RZ, 0xfc, !PT ;  /* 0x00000040220f7812 */ /* 0x000fc400078efcff */
[----:B------:R-:W-:Y:S01]  /*05b0*/  IADD3.X R12, R35, R9, R11, P0, !PT ;  /* 0x00000009230c7210 */ /* 0x000fe200007fe40b */
[----:B------:R-:W-:Y:S01]  /*05c0*/  IMAD.WIDE.U32 R8, R24, UR7, R6 ;  /* 0x0000000718087c25 */ /* 0x000fe2000f8e0006 */
[----:B------:R-:W-:Y:S01]  /*05d0*/  LEA R40, P0, R41, UR8, 0x2 ;  /* 0x0000000829287c11 */ /* 0x000fe2000f8010ff */
[----:B------:R-:W0:Y:S01]  /*05e0*/  S2R R6, SR_LANEID ;  /* 0x0000000000067919 */ /* 0x000e220000000000 */
[C---:B------:R-:W-:Y:S01]  /*05f0*/  LOP3.LUT R28, R34.reuse, 0x60, RZ, 0xfc, !PT ;  /* 0x00000060221c7812 */ /* 0x040fe200078efcff */
[----:B------:R-:W-:Y:S01]  /*0600*/  IMAD R11, R25, UR7, R16 ;  /* 0x00000007190b7c24 */ /* 0x000fe2000f8e0210 */
[----:B------:R-:W-:Y:S01]  /*0610*/  IADD3 R43, P1, R34, R8, RZ ;  /* 0x00000008222b7210 */ /* 0x000fe20007f3e0ff */
[----:B---3--:R-:W-:Y:S01]  /*0620*/  IMAD R10, R19, UR7, R0 ;  /* 0x00000007130a7c24 */ /* 0x008fe2000f8e0200 */
[----:B------:R-:W-:Y:S01]  /*0630*/  LEA.HI.X R41, R41, UR9, R12, 0x2, P0 ;  /* 0x0000000929297c11 */ /* 0x000fe200080f140c */
[----:B------:R-:W-:Y:S01]  /*0640*/  ULDC.64 UR8, c[0x0][0x248] ;  /* 0x0000920000087ab9 */ /* 0x000fe20000000a00 */
[----:B------:R-:W-:Y:S01]  /*0650*/  IADD3.X R8, R35, R9, R11, P1, !PT ;  /* 0x0000000923087210 */ /* 0x000fe20000ffe40b */
[C---:B------:R-:W-:Y:S01]  /*0660*/  IMAD R7, R2.reuse, UR4, RZ ;  /* 0x0000000402077c24 */ /* 0x040fe2000f8e02ff */
[C---:B------:R-:W-:Y:S01]  /*0670*/  LEA R42, P0, R43.reuse, UR14, 0x2 ;  /* 0x0000000e2b2a7c11 */ /* 0x040fe2000f8010ff */
[----:B------:R-:W-:Y:S01]  /*0680*/  IMAD R11, R2, UR8, RZ ;  /* 0x00000008020b7c24 */ /* 0x000fe2000f8e02ff */
[----:B------:R-:W-:Y:S01]  /*0690*/  ULDC UR4, c[0x0][0x21c] ;  /* 0x0000870000047ab9 */ /* 0x000fe20000000800 */
[----:B------:R-:W-:Y:S01]  /*06a0*/  IMAD R10, R10, R21, RZ ;  /* 0x000000150a0a7224 */ /* 0x000fe200078e02ff */
[----:B------:R-:W-:Y:S01]  /*06b0*/  LEA.HI.X R43, R43, UR15, R8, 0x2, P0 ;  /* 0x0000000f2b2b7c11 */ /* 0x000fe200080f1408 */
[----:B------:R-:W-:Y:S01]  /*06c0*/  IMAD R9, R0, UR5, R7 ;  /* 0x0000000500097c24 */ /* 0x000fe2000f8e0207 */
[----:B------:R-:W-:Y:S01]  /*06d0*/  IADD3 R12, R14, 0x2, RZ ;  /* 0x000000020e0c7810 */ /* 0x000fe20007ffe0ff */
[----:B------:R-:W-:-:S02]  /*06e0*/  IMAD R11, R0, UR9, R11 ;  /* 0x00000009000b7c24 */ /* 0x000fc4000f8e020b */
[----:B------:R-:W-:Y:S01]  /*06f0*/  IMAD.WIDE.U32 R38, R0, UR8, RZ ;  /* 0x0000000800267c25 */ /* 0x000fe2000f8e00ff */
[----:B------:R-:W-:-:S03]  /*0700*/  IADD3 R9, R37, R9, RZ ;  /* 0x0000000925097210 */ /* 0x000fc60007ffe0ff */
[----:B------:R-:W-:Y:S01]  /*0710*/  IMAD R7, R10, UR4, RZ ;  /* 0x000000040a077c24 */ /* 0x000fe2000f8e02ff */
[----:B------:R-:W-:Y:S01]  /*0720*/  IADD3 R11, R39, R11, RZ ;  /* 0x0000000b270b7210 */ /* 0x000fe20007ffe0ff */
[----:B------:R-:W-:Y:S01]  /*0730*/  VIADD R10, R14, 0x1 ;  /* 0x000000010e0a7836 */ /* 0x000fe20000000000 */
[----:B------:R-:W-:Y:S01]  /*0740*/  LOP3.LUT R14, R34, 0x20, RZ, 0xfc, !PT ;  /* 0x00000020220e7812 */ /* 0x000fe200078efcff */
[----:B------:R-:W-:-:S07]  /*0750*/  IMAD.MOV.U32 R8, RZ, RZ, RZ ;  /* 0x000000ffff087224 */ /* 0x000fce00078e00ff */
.L_x_4964:
[----:B-1----:R-:W1:Y:S01]  /*0760*/  LDC R65, c[0x0][0x218] ;  /* 0x00008600ff417b82 */ /* 0x002e620000000800 */
[----:B------:R-:W-:Y:S01]  /*0770*/  HFMA2.MMA R17, -RZ, RZ, 0, 0 ;  /* 0x00000000ff117435 */ /* 0x000fe200000001ff */
[----:B------:R-:W-:Y:S01]  /*0780*/  IMAD.MOV.U32 R19, RZ, RZ, RZ ;  /* 0x000000ffff137224 */ /* 0x000fe200078e00ff */
[----:B------:R-:W-:Y:S01]  /*0790*/  MOV R23, RZ ;  /* 0x000000ff00177202 */ /* 0x000fe20000000f00 */
[----:B------:R-:W-:-:S04]  /*07a0*/  IMAD.MOV.U32 R21, RZ, RZ, RZ ;  /* 0x000000ffff157224 */ /* 0x000fc800078e00ff */
[----:B------:R-:W-:Y:S06]  /*07b0*/  BAR.SYNC.DEFER_BLOCKING 0x0 ;  /* 0x0000000000007b1d */ /* 0x000fec0000010000 */
[----:B------:R-:W2:Y:S01]  /*07c0*/  S2R R16, SR_CgaCtaId ;  /* 0x0000000000107919 */ /* 0x000ea20000008800 */
[----:B------:R-:W-:Y:S01]  /*07d0*/  MOV R63, 0x400 ;  /* 0x00000400003f7802 */ /* 0x000fe20000000f00 */
[----:B------:R-:W-:Y:S01]  /*07e0*/  HFMA2.MMA R27, -RZ, RZ, 0, 0 ;  /* 0x00000000ff1b7435 */ /* 0x000fe200000001ff */
[----:B------:R-:W-:Y:S01]  /*07f0*/  IMAD.MOV.U32 R25, RZ, RZ, RZ ;  /* 0x000000ffff197224 */ /* 0x000fe200078e00ff */
[----:B------:R-:W-:Y:S01]  /*0800*/  HFMA2.MMA R45, -RZ, RZ, 0, 0 ;  /* 0x00000000ff2d7435 */ /* 0x000fe200000001ff */
[----:B------:R-:W-:Y:S01]  /*0810*/  MOV R47, RZ ;  /* 0x000000ff002f7202 */ /* 0x000fe20000000f00 */
[----:B------:R-:W3:Y:S01]  /*0820*/  LDC R24, c[0x0][0x21c] ;  /* 0x00008700ff187b82 */ /* 0x000ee20000000800 */
[----:B-1----:R-:W-:-:S05]  /*0830*/  IMAD R65, R8, -0x80, R65 ;  /* 0xffffff8008417824 */ /* 0x002fca00078e0241 */
[-C--:B------:R-:W-:Y:S02]  /*0840*/  ISETP.GE.AND P0, PT, R34, R65.reuse, PT ;  /* 0x000000412200720c */ /* 0x080fe40003f06270 */
[-C--:B------:R-:W-:Y:S02]  /*0850*/  ISETP.GE.AND P1, PT, R14, R65.reuse, PT ;  /* 0x000000410e00720c */ /* 0x080fe40003f26270 */
[-C--:B------:R-:W-:Y:S02]  /*0860*/  ISETP.GE.AND P2, PT, R15, R65.reuse, PT ;  /* 0x000000410f00720c */ /* 0x080fe40003f46270 */
[----:B------:R-:W-:-:S07]  /*0870*/  ISETP.GE.AND P3, PT, R28, R65, PT ;  /* 0x000000411c00720c */ /* 0x000fce0003f66270 */
[----:B------:R-:W4:Y:S04]  /*0880*/  @!P0 LDG.E R19, desc[UR10][R40.64] ;  /* 0x0000000a28138981 */ /* 0x000f28000c1e1900 */
[----:B------:R-:W3:Y:S04]  /*0890*/  @!P1 LDG.E R17, desc[UR10][R40.64+0x80] ;  /* 0x0000800a28119981 */ /* 0x000ee8000c1e1900 */
[----:B------:R-:W3:Y:S04]  /*08a0*/  @!P2 LDG.E R23, desc[UR10][R40.64+0x100] ;  /* 0x0001000a2817a981 */ /* 0x000ee8000c1e1900 */
[----:B------:R-:W3:Y:S01]  /*08b0*/  @!P3 LDG.E R21, desc[UR10][R40.64+0x180] ;  /* 0x0001800a2815b981 */ /* 0x000ee2000c1e1900 */
[----:B--2---:R-:W-:-:S02]  /*08c0*/  LEA R63, R16, R63, 0x18 ;  /* 0x0000003f103f7211 */ /* 0x004fc400078ec0ff */
[----:B------:R-:W-:Y:S02]  /*08d0*/  ISETP.GE.AND P0, PT, R34, R65, PT ;  /* 0x000000412200720c */ /* 0x000fe40003f06270 */
[C---:B0-----:R-:W-:Y:S01]  /*08e0*/  LEA R60, R6.reuse, R63, 0x2 ;  /* 0x0000003f063c7211 */ /* 0x041fe200078e10ff */
[----:B------:R-:W-:Y:S01]  /*08f0*/  IMAD R62, R6, 0x10, R63 ;  /* 0x00000010063e7824 */ /* 0x000fe200078e023f */
[-C--:B------:R-:W-:Y:S02]  /*0900*/  ISETP.GE.AND P1, PT, R14, R65.reuse, PT ;  /* 0x000000410e00720c */ /* 0x080fe40003f26270 */
[-C--:B------:R-:W-:Y:S02]  /*0910*/  ISETP.GE.AND P2, PT, R15, R65.reuse, PT ;  /* 0x000000410f00720c */ /* 0x080fe40003f46270 */
[----:B------:R-:W-:Y:S01]  /*0920*/  ISETP.GE.AND P3, PT, R28, R65, PT ;  /* 0x000000411c00720c */ /* 0x000fe20003f66270 */
[----:B----4-:R-:W-:Y:S04]  /*0930*/  STS [R60], R19 ;  /* 0x000000133c007388 */ /* 0x010fe80000000800 */
[----:B---3--:R-:W-:Y:S04]  /*0940*/  STS [R60+0x80], R17 ;  /* 0x000080113c007388 */ /* 0x008fe80000000800 */
[----:B------:R-:W-:Y:S04]  /*0950*/  STS [R60+0x100], R23 ;  /* 0x000100173c007388 */ /* 0x000fe80000000800 */
        /* <DEDUP_REMOVED lines=60> */
.L_x_4951:
[----:B------:R-:W-:Y:S05]  /*0d20*/  BSYNC B0 ;  /* 0x0000000000007941 */ /* 0x000fea0003800000 */
.L_x_4950:
        /* <DEDUP_REMOVED lines=33> */
.L_x_4953:
[----:B------:R-:W-:Y:S05]  /*0f40*/  BSYNC B0 ;  /* 0x0000000000007941 */ /* 0x000fea0003800000 */
.L_x_4952:
        /* <DEDUP_REMOVED lines=33> */
.L_x_4955:
[----:B------:R-:W-:Y:S05]  /*1160*/  BSYNC B0 ;  /* 0x0000000000007941 */ /* 0x000fea0003800000 */
.L_x_4954:
        /* <DEDUP_REMOVED lines=33> */
.L_x_4957:
[----:B------:R-:W-:Y:S05]  /*1380*/  BSYNC B0 ;  /* 0x0000000000007941 */ /* 0x000fea0003800000 */
.L_x_4956:
        /* <DEDUP_REMOVED lines=21> */
.L_x_4961:
[----:B------:R-:W-:Y:S01]  /*14e0*/  SHF.R.S32.HI R52, RZ, 0x1f, R57 ;  /* 0x0000001fff347819 */ /* 0x000fe20000011439 */
[----:B------:R-:W-:Y:S01]  /*14f0*/  IMAD.WIDE.U32 R24, R57, UR8, R34 ;  /* 0x0000000839187c25 */ /* 0x000fe2000f8e0022 */
[-C--:B------:R-:W-:Y:S02]  /*1500*/  ISETP.GE.AND P2, PT, R14, R59.reuse, PT ;  /* 0x0000003b0e00720c */ /* 0x080fe40003f46270 */
[-C--:B------:R-:W-:Y:S01]  /*1510*/  ISETP.GE.AND P3, PT, R15, R59.reuse, PT ;  /* 0x0000003b0f00720c */ /* 0x080fe20003f66270 */
[----:B------:R-:W-:Y:S01]  /*1520*/  IMAD R26, R52, UR8, RZ ;  /* 0x00000008341a7c24 */ /* 0x000fe2000f8e02ff */
[----:B------:R-:W-:Y:S01]  /*1530*/  ISETP.GE.AND P4, PT, R28, R59, PT ;  /* 0x0000003b1c00720c */ /* 0x000fe20003f86270 */
[----:B------:R-:W-:Y:S01]  /*1540*/  IMAD.MOV.U32 R55, RZ, RZ, RZ ;  /* 0x000000ffff377224 */ /* 0x000fe200078e00ff */
[----:B------:R-:W-:Y:S01]  /*1550*/  MOV R53, RZ ;  /* 0x000000ff00357202 */ /* 0x000fe20000000f00 */
[----:B------:R-:W-:Y:S01]  /*1560*/  IMAD R27, R57, UR9, R26 ;  /* 0x00000009391b7c24 */ /* 0x000fe2000f8e021a */
[----:B------:R-:W-:Y:S01]  /*1570*/  LEA R26, P5, R24, R29, 0x2 ;  /* 0x0000001d181a7211 */ /* 0x000fe200078a10ff */
[----:B------:R-:W-:Y:S01]  /*1580*/  IMAD.MOV.U32 R65, RZ, RZ, RZ ;  /* 0x000000ffff417224 */ /* 0x000fe200078e00ff */
[----:B------:R-:W-:-:S02]  /*1590*/  MOV R67, RZ ;  /* 0x000000ff00437202 */ /* 0x000fc40000000f00 */
[----:B------:R-:W-:Y:S01]  /*15a0*/  IADD3 R25, R25, R27, RZ ;  /* 0x0000001b19197210 */ /* 0x000fe20007ffe0ff */
[----:B------:R-:W-:-:S03]  /*15b0*/  IMAD R50, R52, UR4, RZ ;  /* 0x0000000434327c24 */ /* 0x000fc6000f8e02ff */
[----:B------:R-:W-:Y:S02]  /*15c0*/  LEA.HI.X R27, R24, R30, R25, 0x2, P5 ;  /* 0x0000001e181b7211 */ /* 0x000fe400028f1419 */
[----:B------:R-:W-:Y:S02]  /*15d0*/  MOV R24, R36 ;  /* 0x0000002400187202 */ /* 0x000fe40000000f00 */
[----:B------:R-:W-:Y:S01]  /*15e0*/  MOV R25, R9 ;  /* 0x0000000900197202 */ /* 0x000fe20000000f00 */
[C---:B------:R-:W-:Y:S01]  /*15f0*/  IMAD R51, R57.reuse, UR5, R50 ;  /* 0x0000000539337c24 */ /* 0x040fe2000f8e0232 */
[----:B------:R-:W5:Y:S01]  /*1600*/  @!P2 LDG.E R55, desc[UR10][R26.64+0x80] ;  /* 0x0000800a1a37a981 */ /* 0x000f62000c1e1900 */
[----:B------:R-:W-:-:S03]  /*1610*/  IMAD.WIDE.U32 R24, R57, UR4, R24 ;  /* 0x0000000439187c25 */ /* 0x000fc6000f8e0018 */
[----:B------:R-:W4:Y:S01]  /*1620*/  @!P3 LDG.E R53, desc[UR10][R26.64+0x100] ;  /* 0x0001000a1a35b981 */ /* 0x000f22000c1e1900 */
[----:B------:R-:W-:Y:S01]  /*1630*/  IMAD.IADD R25, R25, 0x1, R51 ;  /* 0x0000000119197824 */ /* 0x000fe200078e0233 */
[C---:B--2---:R-:W-:Y:S02]  /*1640*/  LEA R50, P2, R24.reuse, R48, 0x2 ;  /* 0x0000003018327211 */ /* 0x044fe400078410ff */
[----:B------:R-:W2:Y:S02]  /*1650*/  @!P1 LDG.E R67, desc[UR10][R26.64] ;  /* 0x0000000a1a439981 */ /* 0x000ea4000c1e1900 */
[----:B------:R-:W-:Y:S02]  /*1660*/  LEA.HI.X R51, R24, R49, R25, 0x2, P2 ;  /* 0x0000003118337211 */ /* 0x000fe400010f1419 */
[----:B------:R0:W2:Y:S04]  /*1670*/  @!P4 LDG.E R65, desc[UR10][R26.64+0x180] ;  /* 0x0001800a1a41c981 */ /* 0x0000a8000c1e1900 */
[----:B------:R-:W2:Y:S01]  /*1680*/  LDG.E R50, desc[UR10][R50.64] ;  /* 0x0000000a32327981 */ /* 0x000ea2000c1e1900 */
[----:B------:R-:W-:Y:S01]  /*1690*/  MOV R63, 0x400 ;  /* 0x00000400003f7802 */ /* 0x000fe20000000f00 */
[----:B------:R-:W-:Y:S01]  /*16a0*/  IMAD R52, R52, UR14, RZ ;  /* 0x0000000e34347c24 */ /* 0x000fe2000f8e02ff */
[----:B------:R-:W-:Y:S01]  /*16b0*/  MOV R25, R11 ;  /* 0x0000000b00197202 */ /* 0x000fe20000000f00 */
[----:B------:R-:W1:Y:S02]  /*16c0*/  S2R R24, SR_CgaCtaId ;  /* 0x0000000000187919 */ /* 0x000e640000008800 */
[----:B0-----:R-:W-:Y:S01]  /*16d0*/  IMAD R27, R57, UR15, R52 ;  /* 0x0000000f391b7c24 */ /* 0x001fe2000f8e0234 */
[----:B------:R-:W0:Y:S01]  /*16e0*/  S2R R64, SR_TID.X ;  /* 0x0000000000407919 */ /* 0x000e220000002100 */
[----:B-1----:R-:W-:-:S02]  /*16f0*/  LEA R63, R24, R63, 0x18 ;  /* 0x0000003f183f7211 */ /* 0x002fc400078ec0ff */
[----:B------:R-:W-:-:S03]  /*1700*/  MOV R24, R38 ;  /* 0x0000002600187202 */ /* 0x000fc60000000f00 */
[----:B------:R-:W-:Y:S02]  /*1710*/  IMAD R60, R6, 0x4, R63 ;  /* 0x00000004063c7824 */ /* 0x000fe400078e023f */
[----:B------:R-:W-:-:S03]  /*1720*/  IMAD.WIDE.U32 R24, R57, UR14, R24 ;  /* 0x0000000e39187c25 */ /* 0x000fc6000f8e0018 */
[----:B---3--:R-:W-:Y:S02]  /*1730*/  LEA R26, P2, R24, R46, 0x2 ;  /* 0x0000002e181a7211 */ /* 0x008fe400078410ff */
[----:B------:R-:W-:-:S04]  /*1740*/  IADD3 R25, R25, R27, RZ ;  /* 0x0000001b19197210 */ /* 0x000fc80007ffe0ff */
[----:B------:R-:W-:Y:S02]  /*1750*/  LEA.HI.X R27, R24, R47, R25, 0x2, P2 ;  /* 0x0000002f181b7211 */ /* 0x000fe400010f1419 */
[----:B0-----:R-:W-:Y:S01]  /*1760*/  SHF.L.U32 R52, R64, 0x2, RZ ;  /* 0x0000000240347819 */ /* 0x001fe200000006ff */
[----:B------:R-:W-:Y:S01]  /*1770*/  FMUL.FTZ R75, R16, R31 ;  /* 0x0000001f104b7220 */ /* 0x000fe20000410000 */
[----:B------:R-:W-:Y:S01]  /*1780*/  FMUL.FTZ R72, R17, R32 ;  /* 0x0000002011487220 */ /* 0x000fe20000410000 */
[----:B------:R-:W-:Y:S01]  /*1790*/  FMUL.FTZ R70, R18, R33 ;  /* 0x0000002112467220 */ /* 0x000fe20000410000 */
[----:B------:R-:W-:Y:S01]  /*17a0*/  FMUL.FTZ R68, R19, R56 ;  /* 0x0000003813447220 */ /* 0x000fe20000410000 */
[----:B------:R-:W-:Y:S01]  /*17b0*/  LEA R66, R57, R63, 0x3 ;  /* 0x0000003f39427211 */ /* 0x000fe200078e18ff */
[----:B------:R-:W-:Y:S01]  /*17c0*/  IMAD R62, R6, 0x10, R63 ;  /* 0x00000010063e7824 */ /* 0x000fe200078e023f */
[----:B-----5:R-:W-:Y:S04]  /*17d0*/  STS [R60+0x80], R55 ;  /* 0x000080373c007388 */ /* 0x020fe80000000800 */
[----:B----4-:R0:W-:Y:S04]  /*17e0*/  STS [R60+0x100], R53 ;  /* 0x000100353c007388 */ /* 0x0101e80000000800 */
[----:B--2---:R-:W-:Y:S04]  /*17f0*/  STS [R60], R67 ;  /* 0x000000433c007388 */ /* 0x004fe80000000800 */
[----:B------:R1:W-:Y:S01]  /*1800*/  STS [R60+0x180], R65 ;  /* 0x000180413c007388 */ /* 0x0003e20000000800 */
[----:B------:R-:W-:-:S03]  /*1810*/  NOP ;  /* 0x0000000000007918 */ /* 0x000fc60000000000 */
[----:B------:R2:W3:Y:S01]  /*1820*/  LDG.E R71, desc[UR10][R26.64] ;  /* 0x0000000a1a477981 */ /* 0x0004e2000c1e1900 */
[----:B------:R-:W-:Y:S01]  /*1830*/  FMUL.FTZ R24, R50, 1.4426950216293334961 ;  /* 0x3fb8aa3b32187820 */ /* 0x000fe20000410000 */
[----:B0-----:R-:W-:Y:S01]  /*1840*/  IMAD.MOV.U32 R53, RZ, RZ, RZ ;  /* 0x000000ffff357224 */ /* 0x001fe200078e00ff */
[----:B------:R-:W-:Y:S01]  /*1850*/  BSSY B0, `(.L_x_4959) ;  /* 0x0000055000007945 */ /* 0x000fe20003800000 */
[----:B-1----:R-:W-:Y:S02]  /*1860*/  IMAD R65, R8, -0x80, R61 ;  /* 0xffffff8008417824 */ /* 0x002fe400078e023d */
[C---:B------:R-:W-:Y:S01]  /*1870*/  FMUL.FTZ R50, R24.reuse, R32 ;  /* 0x0000002018327220 */ /* 0x040fe20000410000 */
[C---:B------:R-:W-:Y:S01]  /*1880*/  FMUL.FTZ R25, R24.reuse, R31 ;  /* 0x0000001f18197220 */ /* 0x040fe20000410000 */
[C---:B------:R-:W-:Y:S01]  /*1890*/  FMUL.FTZ R51, R24.reuse, R33 ;  /* 0x0000002118337220 */ /* 0x040fe20000410000 */
[----:B------:R-:W-:Y:S01]  /*18a0*/  FMUL.FTZ R24, R24, R56 ;  /* 0x0000003818187220 */ /* 0x000fe20000410000 */
[----:B------:R-:W-:-:S02]  /*18b0*/  ISETP.GE.U32.AND P2, PT, R52, R65, PT ;  /* 0x000000413400720c */ /* 0x000fc40003f46070 */
[----:B------:R-:W0:Y:S01]  /*18c0*/  MUFU.EX2 R50, R50 ;  /* 0x0000003200327308 */ /* 0x000e220000000800 */
[-C--:B------:R-:W-:Y:S02]  /*18d0*/  ISETP.GE.U32.AND P3, PT, R10, R65.reuse, PT ;  /* 0x000000410a00720c */ /* 0x080fe40003f66070 */
[----:B------:R-:W-:Y:S02]  /*18e0*/  ISETP.GE.U32.AND P4, PT, R12, R65, PT ;  /* 0x000000410c00720c */ /* 0x000fe40003f86070 */
[----:B------:R-:W-:Y:S02]  /*18f0*/  FSEL R72, R72, RZ, !P3 ;  /* 0x000000ff48487208 */ /* 0x000fe40005800000 */
[----:B------:R-:W-:Y:S01]  /*1900*/  FSEL R75, R75, RZ, !P2 ;  /* 0x000000ff4b4b7208 */ /* 0x000fe20005000000 */
[----:B------:R-:W1:Y:S01]  /*1910*/  MUFU.EX2 R25, R25 ;  /* 0x0000001900197308 */ /* 0x000e620000000800 */
[----:B------:R-:W-:Y:S02]  /*1920*/  FSEL R70, R70, RZ, !P4 ;  /* 0x000000ff46467208 */ /* 0x000fe40006000000 */
[----:B------:R-:W-:-:S05]  /*1930*/  MOV R52, 0x3f800000 ;  /* 0x3f80000000347802 */ /* 0x000fca0000000f00 */
[----:B------:R-:W4:Y:S01]  /*1940*/  MUFU.EX2 R51, R51 ;  /* 0x0000003300337308 */ /* 0x000f220000000800 */
[----:B0-----:R-:W-:Y:S01]  /*1950*/  FSEL R73, R50, 1, !P3 ;  /* 0x3f80000032497808 */ /* 0x001fe20005800000 */
[----:B------:R-:W-:Y:S01]  /*1960*/  @!P0 LDS.64 R52, [R66+0x230] ;  /* 0x0002300042348984 */ /* 0x000fe20000000a00 */
[----:B------:R-:W-:-:S04]  /*1970*/  ISETP.GE.U32.AND P3, PT, R13, R65, PT ;  /* 0x000000410d00720c */ /* 0x000fc80003f66070 */
[----:B------:R-:W-:Y:S01]  /*1980*/  FSEL R68, R68, RZ, !P3 ;  /* 0x000000ff44447208 */ /* 0x000fe20005800000 */
[----:B------:R-:W0:Y:S01]  /*1990*/  MUFU.EX2 R24, R24 ;  /* 0x0000001800187308 */ /* 0x000e220000000800 */
[----:B-1----:R-:W-:Y:S01]  /*19a0*/  FSEL R74, R25, 1, !P2 ;  /* 0x3f800000194a7808 */ /* 0x002fe20005000000 */
[----:B------:R-:W-:Y:S01]  /*19b0*/  FFMA.FTZ R25, R75, R73, R72 ;  /* 0x000000494b197223 */ /* 0x000fe20000010048 */
[----:B------:R-:W-:-:S03]  /*19c0*/  ISETP.GE.AND P2, PT, R6, 0x1, PT ;  /* 0x000000010600780c */ /* 0x000fc60003f46270 */
[----:B--2---:R-:W-:Y:S01]  /*19d0*/  FMUL.FTZ R26, R74, R73 ;  /* 0x000000494a1a7220 */ /* 0x004fe20000410000 */
[----:B----4-:R-:W-:Y:S02]  /*19e0*/  FSEL R69, R51, 1, !P4 ;  /* 0x3f80000033457808 */ /* 0x010fe40006000000 */
[----:B------:R-:W-:-:S03]  /*19f0*/  ISETP.NE.AND P4, PT, R6, RZ, PT ;  /* 0x000000ff0600720c */ /* 0x000fc60003f85270 */
[C---:B------:R-:W-:Y:S01]  /*1a00*/  FFMA.FTZ R25, R69.reuse, R25, R70 ;  /* 0x0000001945197223 */ /* 0x040fe20000010046 */
[----:B------:R-:W-:Y:S01]  /*1a10*/  FMUL.FTZ R26, R69, R26 ;  /* 0x0000001a451a7220 */ /* 0x000fe20000410000 */
[----:B0-----:R-:W-:Y:S02]  /*1a20*/  FSEL R67, R24, 1, !P3 ;  /* 0x3f80000018437808 */ /* 0x001fe40005800000 */
[----:B------:R-:W-:-:S03]  /*1a30*/  ISETP.NE.AND P3, PT, R6, 0x1f, PT ;  /* 0x0000001f0600780c */ /* 0x000fc60003f65270 */
[C---:B------:R-:W-:Y:S01]  /*1a40*/  FFMA.FTZ R51, R67.reuse, R25, R68 ;  /* 0x0000001943337223 */ /* 0x040fe20000010044 */
        /* <DEDUP_REMOVED lines=25> */
[----:B------:R-:W-:Y:S01]  /*1be0*/  ISETP.NE.AND P2, PT, R64, RZ, PT ;  /* 0x000000ff4000720c */ /* 0x000fe20003f45270 */
        /* <DEDUP_REMOVED lines=11> */
[C---:B--2---:R-:W-:Y:S01]  /*1ca0*/  FFMA.FTZ R55, R54.reuse, R53, R55 ;  /* 0x0000003536377223 */ /* 0x044fe20000010037 */
[----:B------:R-:W-:Y:S01]  /*1cb0*/  FMUL.FTZ R54, R54, R52 ;  /* 0x0000003436367220 */ /* 0x000fe20000410000 */
[----:B---3--:R-:W-:Y:S01]  /*1cc0*/  FMUL.FTZ R24, R24, R71 ;  /* 0x0000004718187220 */ /* 0x008fe20000410000 */
[----:B0-----:R-:W-:Y:S01]  /*1cd0*/  @P2 FFMA.FTZ R51, R76, R77, R51 ;  /* 0x0000004d4c332223 */ /* 0x001fe20000010033 */
[----:B------:R-:W-:-:S03]  /*1ce0*/  ISETP.NE.AND P2, PT, R64, RZ, PT ;  /* 0x000000ff4000720c */ /* 0x000fc60003f45270 */
[----:B------:R-:W-:-:S04]  /*1cf0*/  FFMA.FTZ R75, R74, R51, R75 ;  /* 0x000000334a4b7223 */ /* 0x000fc8000001004b */
[----:B------:R-:W-:-:S06]  /*1d00*/  FFMA.FTZ R72, R73, R75, R72 ;  /* 0x0000004b49487223 */ /* 0x000fcc0000010048 */
[----:B------:R-:W-:Y:S05]  /*1d10*/  @P2 BRA `(.L_x_4960) ;  /* 0x0000000000202947 */ /* 0x000fea0003800000 */
        /* <DEDUP_REMOVED lines=8> */
.L_x_4960:
[----:B------:R-:W-:Y:S05]  /*1da0*/  BSYNC B0 ;  /* 0x0000000000007941 */ /* 0x000fea0003800000 */
.L_x_4959:
[----:B------:R-:W-:Y:S02]  /*1db0*/  VIADD R57, R57, 0x1 ;  /* 0x0000000139397836 */ /* 0x000fe40000000000 */
[----:B------:R-:W-:Y:S01]  /*1dc0*/  FFMA.FTZ R69, R69, R72, R70 ;  /* 0x0000004845457223 */ /* 0x000fe20000010046 */
[-C--:B0-----:R-:W-:Y:S01]  /*1dd0*/  FMUL.FTZ R51, R26, R71.reuse ;  /* 0x000000471a337220 */ /* 0x081fe20000410000 */
[-C--:B------:R-:W-:Y:S01]  /*1de0*/  FMUL.FTZ R25, R25, R71.reuse ;  /* 0x0000004719197220 */ /* 0x080fe20000410000 */
[----:B------:R-:W-:Y:S01]  /*1df0*/  FMUL.FTZ R26, R27, R71 ;  /* 0x000000471b1a7220 */ /* 0x000fe20000410000 */
[----:B------:R-:W-:Y:S01]  /*1e00*/  ISETP.GE.AND P2, PT, R57, UR6, PT ;  /* 0x0000000639007c0c */ /* 0x000fe2000bf46270 */
[----:B------:R-:W-:Y:S01]  /*1e10*/  FFMA.FTZ R68, R67, R69, R68 ;  /* 0x0000004543447223 */ /* 0x000fe20000010044 */
[----:B------:R-:W-:Y:S01]  /*1e20*/  FFMA.FTZ R20, R75, R24, R20 ;  /* 0x000000184b147223 */ /* 0x000fe20000010014 */
[----:B------:R-:W-:Y:S01]  /*1e30*/  FFMA.FTZ R21, R72, R25, R21 ;  /* 0x0000001948157223 */ /* 0x000fe20000010015 */
[----:B------:R-:W-:Y:S01]  /*1e40*/  FFMA.FTZ R22, R69, R51, R22 ;  /* 0x0000003345167223 */ /* 0x000fe20000010016 */
[----:B------:R-:W-:-:S08]  /*1e50*/  FFMA.FTZ R23, R68, R26, R23 ;  /* 0x0000001a44177223 */ /* 0x000fd00000010017 */
[----:B------:R-:W-:Y:S05]  /*1e60*/  @!P2 BRA `(.L_x_4961) ;  /* 0xfffffff4009ca947 */ /* 0x000fea000383ffff */
.L_x_4958:
[----:B------:R-:W-:Y:S01]  /*1e70*/  BAR.SYNC.DEFER_BLOCKING 0x0 ;  /* 0x0000000000007b1d */ /* 0x000fe20000010000 */
[----:B------:R-:W-:-:S07]  /*1e80*/  ISETP.NE.AND P0, PT, R64, RZ, PT ;  /* 0x000000ff4000720c */ /* 0x000fce0003f05270 */
[----:B------:R-:W0:Y:S01]  /*1e90*/  LDC.64 R46, c[0x0][0x2b0] ;  /* 0x0000ac00ff2e7b82 */ /* 0x000e220000000a00 */
[----:B------:R-:W-:Y:S01]  /*1ea0*/  BSSY B0, `(.L_x_4962) ;  /* 0x000001e000007945 */ /* 0x000fe20003800000 */
[----:B------:R1:W-:Y:S01]  /*1eb0*/  STS.128 [R62], R20 ;  /* 0x000000143e007388 */ /* 0x0003e20000000c00 */
[----:B------:R-:W-:-:S03]  /*1ec0*/  NOP ;  /* 0x0000000000007918 */ /* 0x000fc60000000000 */
[----:B------:R-:W-:Y:S01]  /*1ed0*/  LDS R25, [R60] ;  /* 0x000000003c197984 */ /* 0x000fe20000000800 */
[C---:B0-----:R-:W-:Y:S02]  /*1ee0*/  IMAD R18, R46.reuse, UR12, RZ ;  /* 0x0000000c2e127c24 */ /* 0x041fe4000f8e02ff */
[----:B------:R-:W-:Y:S01]  /*1ef0*/  IMAD.WIDE.U32 R16, R46, UR7, RZ ;  /* 0x000000072e107c25 */ /* 0x000fe2000f8e00ff */
[----:B------:R-:W-:Y:S04]  /*1f00*/  LDS R27, [R60+0x80] ;  /* 0x000080003c1b7984 */ /* 0x000fe80000000800 */
[----:B------:R-:W-:Y:S01]  /*1f10*/  LDS R31, [R60+0x100] ;  /* 0x000100003c1f7984 */ /* 0x000fe20000000800 */
[----:B-1----:R-:W-:-:S03]  /*1f20*/  IMAD R21, R47, UR7, R18 ;  /* 0x000000072f157c24 */ /* 0x002fc6000f8e0212 */
[----:B------:R-:W-:Y:S02]  /*1f30*/  LDS R33, [R60+0x180] ;  /* 0x000180003c217984 */ /* 0x000fe40000000800 */
[----:B------:R-:W-:Y:S02]  /*1f40*/  IADD3 R23, R17, R21, RZ ;  /* 0x0000001511177210 */ /* 0x000fe40007ffe0ff */
        /* <DEDUP_REMOVED lines=19> */
.L_x_4963:
[----:B------:R-:W-:Y:S05]  /*2080*/  BSYNC B0 ;  /* 0x0000000000007941 */ /* 0x000fea0003800000 */
.L_x_4962:
        /* <DEDUP_REMOVED lines=10> */
[----:B------:R-:W-:Y:S01]  /*2130*/  ISETP.GE.AND P1, PT, R15, R45, PT ;  /* 0x0000002d0f00720c */ /* 0x000fe20003f26270 */
[----:B------:R-:W-:Y:S01]  /*2140*/  IMAD R22, R0, UR5, R17 ;  /* 0x0000000500167c24 */ /* 0x000fe2000f8e0211 */
[----:B------:R-:W-:-:S02]  /*2150*/  IADD3 R8, R8, 0x1, RZ ;  /* 0x0000000108087810 */ /* 0x000fc40007ffe0ff */
[----:B------:R-:W-:Y:S01]  /*2160*/  ISETP.GE.AND P2, PT, R28, R45, PT ;  /* 0x0000002d1c00720c */ /* 0x000fe20003f46270 */
[----:B0-----:R-:W-:Y:S01]  /*2170*/  IMAD.WIDE R16, R34, 0x4, R20 ;  /* 0x0000000422107825 */ /* 0x001fe200078e0214 */
[----:B------:R-:W-:-:S04]  /*2180*/  IADD3 R21, P3, R23, R18, RZ ;  /* 0x0000001217157210 */ /* 0x000fc80007f7e0ff */
[----:B------:R-:W-:Y:S02]  /*2190*/  IADD3.X R18, R25, R22, R19, P3, !PT ;  /* 0x0000001619127210 */ /* 0x000fe40001ffe413 */
        /* <DEDUP_REMOVED lines=9> */
[----:B------:R-:W-:Y:S01]  /*2230*/  IADD3 R40, P2, R40, 0x200, RZ ;  /* 0x0000020028287810 */ /* 0x000fe20007f5e0ff */
[----:B------:R-:W-:-:S03]  /*2240*/  IMAD.X R43, RZ, RZ, R43, P1 ;  /* 0x000000ffff2b7224 */ /* 0x000fc600008e062b */
[----:B------:R-:W-:Y:S01]  /*2250*/  IADD3.X R41, RZ, R41, RZ, P2, !PT ;  /* 0x00000029ff297210 */ /* 0x000fe200017fe4ff */
[----:B------:R-:W-:Y:S08]  /*2260*/  @!P0 BRA `(.L_x_4964) ;  /* 0xffffffe4003c8947 */ /* 0x000ff0000383ffff */
[----:B------:R-:W-:Y:S05]  /*2270*/  EXIT ;  /* 0x000000000000794d */ /* 0x000fea0003800000 */
.L_x_4965:
        /* <DEDUP_REMOVED lines=16> */
.L_x_5306:


//--------------------- .text._Z25selective_scan_fwd_kernelI32Selective_Scan_fwd_kernel_traitsILi32ELi4ELi1ELb0ELb0ELb1ELb1EffEEv13SSMParamsBase --------------------------
	.section	.text._Z25selective_scan_fwd_kernelI32Selective_Scan_fwd_kernel_traitsILi32ELi4ELi1ELb0ELb0ELb1ELb1EffEEv13SSMParamsBase,"ax",@progbits
	.align	128
        .global         _Z25selective_scan_fwd_kernelI32Selective_Scan_fwd_kernel_traitsILi32ELi4ELi1ELb0ELb0ELb1ELb1EffEEv13SSMParamsBase
        .type           _Z25selective_scan_fwd_kernelI32Selective_Scan_fwd_kernel_traitsILi32ELi4ELi1ELb0ELb0ELb1ELb1EffEEv13SSMParamsBase,@function
        .size           _Z25selective_scan_fwd_kernelI32Selective_Scan_fwd_kernel_traitsILi32ELi4ELi1ELb0ELb0ELb1ELb1EffEEv13SSMParamsBase,(.L_x_5307 - _Z25selective_scan_fwd_kernelI32Selective_Scan_fwd_kernel_traitsILi32ELi4ELi1ELb0ELb0ELb1ELb1EffEEv13SSMParamsBase)
        .other          _Z25selective_scan_fwd_kernelI32Selective_Scan_fwd_kernel_traitsILi32ELi4ELi1ELb0ELb0ELb1ELb1EffEEv13SSMParamsBase,@"STO_CUDA_ENTRY STV_DEFAULT"
_Z25selective_scan_fwd_kernelI32Selective_Scan_fwd_kernel_traitsILi32ELi4ELi1ELb0ELb0ELb1ELb1EffEEv13SSMParamsBase:
.text._Z25selective_scan_fwd_kernelI32Selective_Scan_fwd_kernel_traitsILi32ELi4ELi1ELb0ELb0ELb1ELb1EffEEv13SSMParamsBase:
        /* <DEDUP_REMOVED lines=49> */
[----:B------:R-:W-:Y:S01]  /*0310*/  @!P2 IADD3 R11, -R11, RZ, RZ ;  /* 0x000000ff0b0ba210 */ /* 0x000fe20007ffe1ff */
        /* <DEDUP_REMOVED lines=22> */
[----:B------:R-:W-:Y:S01]  /*0480*/  MOV R10, R6 ;  /* 0x00000006000a7202 */ /* 0x000fe20000000f00 */
[----:B------:R-:W-:Y:S01]  /*0490*/  IMAD.IADD R11, R7, 0x1, R13 ;  /* 0x00000001070b7824 */ /* 0x000fe200078e020d */
[----:B------:R-:W-:Y:S01]  /*04a0*/  LEA.HI.X R30, R8, R17, R30, 0x2, P0 ;  /* 0x00000011081e7211 */ /* 0x000fe200000f141e */
[----:B------:R-:W-:Y:S01]  /*04b0*/  IMAD R13, R0, UR5, R5 ;  /* 0x00000005000d7c24 */ /* 0x000fe2000f8e0205 */
[C---:B0-----:R-:W-:Y:S01]  /*04c0*/  LOP3.LUT R5, R56.reuse, 0x1f, RZ, 0xc0, !PT ;  /* 0x0000001f38057812 */ /* 0x041fe200078ec0ff */
[----:B------:R-:W-:-:S02]  /*04d0*/  IMAD.SHL.U32 R14, R56, 0x4, RZ ;  /* 0x00000004380e7824 */ /* 0x000fc400078e00ff */
[----:B------:R-:W-:Y:S01]  /*04e0*/  IMAD.WIDE.U32 R6, R0, UR4, RZ ;  /* 0x0000000400067c25 */ /* 0x000fe2000f8e00ff */
[----:B------:R-:W-:Y:S02]  /*04f0*/  ULDC.64 UR4, c[0x0][0x230] ;  /* 0x00008c0000047ab9 */ /* 0x000fe40000000a00 */
[----:B------:R-:W-:Y:S01]  /*0500*/  LOP3.LUT R42, R5, 0xffffff80, R14, 0xf8, !PT ;  /* 0xffffff80052a7812 */ /* 0x000fe200078ef80e */
[C---:B-1----:R-:W-:Y:S01]  /*0510*/  IMAD.WIDE.U32 R8, R22.reuse, UR7, R10 ;  /* 0x0000000716087c25 */ /* 0x042fe2000f8e000a */
[----:B------:R-:W-:Y:S02]  /*0520*/  IADD3 R7, R7, R13, RZ ;  /* 0x0000000d07077210 */ /* 0x000fe40007ffe0ff */
[----:B------:R-:W-:Y:S01]  /*0530*/  SHF.R.S32.HI R43, RZ, 0x1f, R42 ;  /* 0x0000001fff2b7819 */ /* 0x000fe2000001142a */
[----:B------:R-:W-:Y:S01]  /*0540*/  IMAD R12, R22, UR12, RZ ;  /* 0x0000000c160c7c24 */ /* 0x000fe2000f8e02ff */
[----:B------:R-:W-:Y:S01]  /*0550*/  IADD3 R37, P0, R42, R8, RZ ;  /* 0x000000082a257210 */ /* 0x000fe20007f1e0ff */
[----:B--2---:R-:W-:Y:S01]  /*0560*/  IMAD R16, R24, UR12, RZ ;  /* 0x0000000c18107c24 */ /* 0x004fe2000f8e02ff */
[----:B------:R-:W-:Y:S01]  /*0570*/  IADD3 R13, R14, 0x3, RZ ;  /* 0x000000030e0d7810 */ /* 0x000fe20007ffe0ff */
[----:B------:R-:W-:Y:S01]  /*0580*/  IMAD R11, R23, UR7, R12 ;  /* 0x00000007170b7c24 */ /* 0x000fe2000f8e020c */
[C---:B------:R-:W-:Y:S01]  /*0590*/  LOP3.LUT R15, R42.reuse, 0x40, RZ, 0xfc, !PT ;  /* 0x000000402a0f7812 */ /* 0x040fe200078efcff */
[----:B---3--:R-:W-:Y:S01]  /*05a0*/  IMAD R10, R19, UR7, R0 ;  /* 0x00000007130a7c24 */ /* 0x008fe2000f8e0200 */
[----:B------:R-:W-:Y:S01]  /*05b0*/  LOP3.LUT R28, R42, 0x60, RZ, 0xfc, !PT ;  /* 0x000000602a1c7812 */ /* 0x000fe200078efcff */
[----:B------:R-:W-:Y:S01]  /*05c0*/  IMAD.WIDE.U32 R40, R0, UR4, RZ ;  /* 0x0000000400287c25 */ /* 0x000fe2000f8e00ff */
[----:B------:R-:W-:-:S02]  /*05d0*/  IADD3.X R12, R43, R9, R11, P0, !PT ;  /* 0x000000092b0c7210 */ /* 0x000fc400007fe40b */
[C---:B------:R-:W-:Y:S01]  /*05e0*/  LEA R36, P0, R37.reuse, UR8, 0x2 ;  /* 0x0000000825247c11 */ /* 0x040fe2000f8010ff */
[----:B------:R-:W-:Y:S02]  /*05f0*/  IMAD.WIDE.U32 R8, R24, UR7, R6 ;  /* 0x0000000718087c25 */ /* 0x000fe4000f8e0006 */
[----:B------:R-:W0:Y:S01]  /*0600*/  S2R R6, SR_LANEID ;  /* 0x0000000000067919 */ /* 0x000e220000000000 */
[----:B------:R-:W-:Y:S01]  /*0610*/  LEA.HI.X R37, R37, UR9, R12, 0x2, P0 ;  /* 0x0000000925257c11 */ /* 0x000fe200080f140c */
[----:B------:R-:W-:Y:S01]  /*0620*/  IMAD R11, R25, UR7, R16 ;  /* 0x00000007190b7c24 */ /* 0x000fe2000f8e0210 */
[----:B------:R-:W-:Y:S01]  /*0630*/  IADD3 R35, P1, R42, R8, RZ ;  /* 0x000000082a237210 */ /* 0x000fe20007f3e0ff */
[----:B------:R-:W-:Y:S01]  /*0640*/  ULDC.64 UR8, c[0x0][0x248] ;  /* 0x0000920000087ab9 */ /* 0x000fe20000000a00 */
[C---:B------:R-:W-:Y:S01]  /*0650*/  IMAD R7, R2.reuse, UR4, RZ ;  /* 0x0000000402077c24 */ /* 0x040fe2000f8e02ff */
[----:B------:R-:W-:Y:S01]  /*0660*/  ULDC UR4, c[0x0][0x21c] ;  /* 0x0000870000047ab9 */ /* 0x000fe20000000800 */
[----:B------:R-:W-:Y:S01]  /*0670*/  IADD3.X R8, R43, R9, R11, P1, !PT ;  /* 0x000000092b087210 */ /* 0x000fe20000ffe40b */
[----:B------:R-:W-:Y:S01]  /*0680*/  IMAD R11, R2, UR8, RZ ;  /* 0x00000008020b7c24 */ /* 0x000fe2000f8e02ff */
[----:B------:R-:W-:Y:S01]  /*0690*/  LEA R34, P0, R35, UR14, 0x2 ;  /* 0x0000000e23227c11 */ /* 0x000fe2000f8010ff */
[----:B------:R-:W-:-:S02]  /*06a0*/  IMAD R10, R10, R21, RZ ;  /* 0x000000150a0a7224 */ /* 0x000fc400078e02ff */
[C---:B------:R-:W-:Y:S01]  /*06b0*/  IMAD R11, R0.reuse, UR9, R11 ;  /* 0x00000009000b7c24 */ /* 0x040fe2000f8e020b */
[----:B------:R-:W-:Y:S01]  /*06c0*/  LEA.HI.X R35, R35, UR15, R8, 0x2, P0 ;  /* 0x0000000f23237c11 */ /* 0x000fe200080f1408 */
[----:B------:R-:W-:Y:S01]  /*06d0*/  IMAD.WIDE.U32 R38, R0, UR8, RZ ;  /* 0x0000000800267c25 */ /* 0x000fe2000f8e00ff */
[----:B------:R-:W-:-:S03]  /*06e0*/  MOV R8, RZ ;  /* 0x000000ff00087202 */ /* 0x000fc60000000f00 */
[----:B------:R-:W-:Y:S01]  /*06f0*/  IMAD R9, R0, UR5, R7 ;  /* 0x0000000500097c24 */ /* 0x000fe2000f8e0207 */
[----:B------:R-:W-:Y:S01]  /*0700*/  IADD3 R11, R39, R11, RZ ;  /* 0x0000000b270b7210 */ /* 0x000fe20007ffe0ff */
[----:B------:R-:W-:Y:S01]  /*0710*/  IMAD R7, R10, UR4, RZ ;  /* 0x000000040a077c24 */ /* 0x000fe2000f8e02ff */
[C---:B------:R-:W-:Y:S01]  /*0720*/  IADD3 R10, R14.reuse, 0x1, RZ ;  /* 0x000000010e0a7810 */ /* 0x040fe20007ffe0ff */
[----:B------:R-:W-:Y:S01]  /*0730*/  VIADD R12, R14, 0x2 ;  /* 0x000000020e0c7836 */ /* 0x000fe20000000000 */
[----:B------:R-:W-:Y:S01]  /*0740*/  LOP3.LUT R14, R42, 0x20, RZ, 0xfc, !PT ;  /* 0x000000202a0e7812 */ /* 0x000fe200078efcff */
[----:B------:R-:W-:-:S07]  /*0750*/  IMAD.IADD R9, R41, 0x1, R9 ;  /* 0x0000000129097824 */ /* 0x000fce00078e0209 */
.L_x_4982:
[----:B-1----:R-:W1:Y:S01]  /*0760*/  LDC R57, c[0x0][0x218] ;  /* 0x00008600ff397b82 */ /* 0x002e620000000800 */
[----:B------:R-:W-:Y:S01]  /*0770*/  HFMA2.MMA R18, -RZ, RZ, 0, 0 ;  /* 0x00000000ff127435 */ /* 0x000fe200000001ff */
[----:B------:R-:W-:Y:S01]  /*0780*/  IMAD.MOV.U32 R16, RZ, RZ, RZ ;  /* 0x000000ffff107224 */ /* 0x000fe200078e00ff */
[----:B0-----:R-:W-:Y:S01]  /*0790*/  HFMA2.MMA R20, -RZ, RZ, 0, 0 ;  /* 0x00000000ff147435 */ /* 0x001fe200000001ff */
[----:B------:R-:W-:Y:S01]  /*07a0*/  MOV R22, RZ ;  /* 0x000000ff00167202 */ /* 0x000fe20000000f00 */
[----:B-1----:R-:W-:-:S05]  /*07b0*/  IMAD R57, R8, -0x80, R57 ;  /* 0xffffff8008397824 */ /* 0x002fca00078e0239 */
        /* <DEDUP_REMOVED lines=12> */
[----:B------:R-:W1:Y:S01]  /*0880*/  S2R R24, SR_CgaCtaId ;  /* 0x0000000000187919 */ /* 0x000e620000008800 */
[-C--:B------:R-:W-:Y:S01]  /*0890*/  ISETP.GE.AND P1, PT, R14, R57.reuse, PT ;  /* 0x000000390e00720c */ /* 0x080fe20003f26270 */
[----:B------:R-:W-:Y:S01]  /*08a0*/  IMAD.MOV.U32 R48, RZ, RZ, RZ ;  /* 0x000000ffff307224 */ /* 0x000fe200078e00ff */
[----:B------:R-:W-:-:S02]  /*08b0*/  ISETP.GE.AND P2, PT, R15, R57, PT ;  /* 0x000000390f00720c */ /* 0x000fc40003f46270 */
[----:B------:R-:W-:Y:S02]  /*08c0*/  ISETP.GE.AND P3, PT, R28, R57, PT ;  /* 0x000000391c00720c */ /* 0x000fe40003f66270 */
[----:B------:R-:W-:Y:S02]  /*08d0*/  MOV R44, RZ ;  /* 0x000000ff002c7202 */ /* 0x000fe40000000f00 */
[----:B------:R-:W-:Y:S02]  /*08e0*/  MOV R46, RZ ;  /* 0x000000ff002e7202 */ /* 0x000fe40000000f00 */
[----:B-1----:R-:W-:Y:S02]  /*08f0*/  LEA R33, R24, R33, 0x18 ;  /* 0x0000002118217211 */ /* 0x002fe400078ec0ff */
[----:B------:R-:W1:Y:S02]  /*0900*/  LDC R24, c[0x0][0x21c] ;  /* 0x00008700ff187b82 */ /* 0x000e640000000800 */
[C---:B0-----:R-:W-:Y:S01]  /*0910*/  LEA R32, R6.reuse, R33, 0x4 ;  /* 0x0000002106207211 */ /* 0x041fe200078e20ff */
[----:B------:R-:W-:-:S05]  /*0920*/  IMAD R31, R6, 0x4, R33 ;  /* 0x00000004061f7824 */ /* 0x000fca00078e0221 */
[----:B--2---:R-:W-:Y:S04]  /*0930*/  STS [R31], R18 ;  /* 0x000000121f007388 */ /* 0x004fe80000000800 */
[----:B---3--:R-:W-:Y:S04]  /*0940*/  STS [R31+0x80], R16 ;  /* 0x000080101f007388 */ /* 0x008fe80000000800 */
[----:B----4-:R-:W-:Y:S04]  /*0950*/  STS [R31+0x100], R22 ;  /* 0x000100161f007388 */ /* 0x010fe80000000800 */
        /* <DEDUP_REMOVED lines=60> */
.L_x_4967:
[----:B------:R-:W-:Y:S05]  /*0d20*/  BSYNC B0 ;  /* 0x0000000000007941 */ /* 0x000fea0003800000 */
.L_x_4966:
        /* <DEDUP_REMOVED lines=33> */
.L_x_4969:
[----:B------:R-:W-:Y:S05]  /*0f40*/  BSYNC B0 ;  /* 0x0000000000007941 */ /* 0x000fea0003800000 */
.L_x_4968:
        /* <DEDUP_REMOVED lines=33> */
.L_x_4971:
[----:B------:R-:W-:Y:S05]  /*1160*/  BSYNC B0 ;  /* 0x0000000000007941 */ /* 0x000fea0003800000 */
.L_x_4970:
        /* <DEDUP_REMOVED lines=33> */
.L_x_4973:
[----:B------:R-:W-:Y:S05]  /*1380*/  BSYNC B0 ;  /* 0x0000000000007941 */ /* 0x000fea0003800000 */
.L_x_4972:
        /* <DEDUP_REMOVED lines=9> */
[----:B------:R-:W-:Y:S01]  /*1420*/  IMAD.MOV.U32 R63, RZ, RZ, RZ ;  /* 0x000000ffff3f7224 */ /* 0x000fe200078e00ff */
        /* <DEDUP_REMOVED lines=11> */
.L_x_4977:
[----:B------:R-:W-:Y:S01]  /*14e0*/  SHF.R.S32.HI R33, RZ, 0x1f, R63 ;  /* 0x0000001fff217819 */ /* 0x000fe2000001143f */
[----:B------:R-:W-:Y:S01]  /*14f0*/  IMAD.WIDE.U32 R24, R63, UR8, R42 ;  /* 0x000000083f187c25 */ /* 0x000fe2000f8e002a */
[-C--:B------:R-:W-:Y:S02]  /*1500*/  ISETP.GE.AND P2, PT, R14, R65.reuse, PT ;  /* 0x000000410e00720c */ /* 0x080fe40003f46270 */
[----:B------:R-:W-:Y:S02]  /*1510*/  CS2R R52, SRZ ;  /* 0x0000000000347805 */ /* 0x000fe4000001ff00 */
[-C--:B------:R-:W-:Y:S01]  /*1520*/  ISETP.GE.AND P3, PT, R15, R65.reuse, PT ;  /* 0x000000410f00720c */ /* 0x080fe20003f66270 */
[----:B------:R-:W-:Y:S01]  /*1530*/  IMAD R26, R33, UR8, RZ ;  /* 0x00000008211a7c24 */ /* 0x000fe2000f8e02ff */
[----:B------:R-:W-:Y:S01]  /*1540*/  ISETP.GE.AND P4, PT, R28, R65, PT ;  /* 0x000000411c00720c */ /* 0x000fe20003f86270 */
[----:B------:R-:W-:Y:S01]  /*1550*/  HFMA2.MMA R66, -RZ, RZ, 0, 0 ;  /* 0x00000000ff427435 */ /* 0x000fe200000001ff */
[----:B------:R-:W-:Y:S01]  /*1560*/  IMAD.MOV.U32 R64, RZ, RZ, RZ ;  /* 0x000000ffff407224 */ /* 0x000fe200078e00ff */
[----:B------:R-:W-:Y:S01]  /*1570*/  MOV R54, RZ ;  /* 0x000000ff00367202 */ /* 0x000fe20000000f00 */
[----:B------:R-:W-:Y:S01]  /*1580*/  IMAD R27, R63, UR9, R26 ;  /* 0x000000093f1b7c24 */ /* 0x000fe2000f8e021a */
[----:B------:R-:W-:-:S04]  /*1590*/  LEA R26, P5, R24, R29, 0x2 ;  /* 0x0000001d181a7211 */ /* 0x000fc800078a10ff */
[----:B------:R-:W-:Y:S01]  /*15a0*/  IADD3 R25, R25, R27, RZ ;  /* 0x0000001b19197210 */ /* 0x000fe20007ffe0ff */
[----:B------:R-:W-:-:S03]  /*15b0*/  IMAD R50, R33, UR4, RZ ;  /* 0x0000000421327c24 */ /* 0x000fc6000f8e02ff */
[----:B------:R-:W-:Y:S01]  /*15c0*/  LEA.HI.X R27, R24, R30, R25, 0x2, P5 ;  /* 0x0000001e181b7211 */ /* 0x000fe200028f1419 */
[----:B------:R-:W-:Y:S01]  /*15d0*/  IMAD.MOV.U32 R25, RZ, RZ, R9 ;  /* 0x000000ffff197224 */ /* 0x000fe200078e0009 */
[----:B------:R-:W-:Y:S01]  /*15e0*/  MOV R24, R40 ;  /* 0x0000002800187202 */ /* 0x000fe20000000f00 */
[C---:B------:R-:W-:Y:S02]  /*15f0*/  IMAD R51, R63.reuse, UR5, R50 ;  /* 0x000000053f337c24 */ /* 0x040fe4000f8e0232 */
[----:B------:R-:W5:Y:S02]  /*1600*/  @!P2 LDG.E R52, desc[UR10][R26.64+0x80] ;  /* 0x0000800a1a34a981 */ /* 0x000f64000c1e1900 */
[----:B------:R-:W-:Y:S02]  /*1610*/  IMAD.WIDE.U32 R24, R63, UR4, R24 ;  /* 0x000000043f187c25 */ /* 0x000fe4000f8e0018 */
[----:B------:R-:W4:Y:S01]  /*1620*/  @!P3 LDG.E R66, desc[UR10][R26.64+0x100] ;  /* 0x0001000a1a42b981 */ /* 0x000f22000c1e1900 */
[----:B--2---:R-:W-:-:S03]  /*1630*/  LEA R50, P2, R24, R44, 0x2 ;  /* 0x0000002c18327211 */ /* 0x004fc600078410ff */
[----:B------:R-:W2:Y:S01]  /*1640*/  @!P1 LDG.E R64, desc[UR10][R26.64] ;  /* 0x0000000a1a409981 */ /* 0x000ea2000c1e1900 */
[----:B------:R-:W-:-:S03]  /*1650*/  IADD3 R25, R25, R51, RZ ;  /* 0x0000003319197210 */ /* 0x000fc60007ffe0ff */
[----:B------:R0:W2:Y:S01]  /*1660*/  @!P4 LDG.E R54, desc[UR10][R26.64+0x180] ;  /* 0x0001800a1a36c981 */ /* 0x0000a2000c1e1900 */
[----:B------:R-:W-:-:S05]  /*1670*/  LEA.HI.X R51, R24, R45, R25, 0x2, P2 ;  /* 0x0000002d18337211 */ /* 0x000fca00010f1419 */
[----:B------:R-:W2:Y:S01]  /*1680*/  LDG.E R50, desc[UR10][R50.64] ;  /* 0x0000000a32327981 */ /* 0x000ea2000c1e1900 */
[----:B------:R-:W-:Y:S01]  /*1690*/  MOV R24, R38 ;  /* 0x0000002600187202 */ /* 0x000fe20000000f00 */
[----:B------:R-:W-:Y:S02]  /*16a0*/  IMAD R56, R33, UR14, RZ ;  /* 0x0000000e21387c24 */ /* 0x000fe4000f8e02ff */
[----:B------:R-:W-:Y:S02]  /*16b0*/  IMAD.MOV.U32 R25, RZ, RZ, R11 ;  /* 0x000000ffff197224 */ /* 0x000fe400078e000b */
[C---:B0-----:R-:W-:Y:S02]  /*16c0*/  IMAD R27, R63.reuse, UR15, R56 ;  /* 0x0000000f3f1b7c24 */ /* 0x041fe4000f8e0238 */
[----:B------:R-:W-:Y:S01]  /*16d0*/  IMAD.WIDE.U32 R24, R63, UR14, R24 ;  /* 0x0000000e3f187c25 */ /* 0x000fe2000f8e0018 */
[----:B------:R-:W0:Y:S02]  /*16e0*/  S2R R56, SR_TID.X ;  /* 0x0000000000387919 */ /* 0x000e240000002100 */
[----:B---3--:R-:W-:-:S02]  /*16f0*/  LEA R26, P2, R24, R46, 0x2 ;  /* 0x0000002e181a7211 */ /* 0x008fc400078410ff */
[----:B------:R-:W-:-:S04]  /*1700*/  IADD3 R25, R25, R27, RZ ;  /* 0x0000001b19197210 */ /* 0x000fc80007ffe0ff */
[----:B------:R-:W-:Y:S01]  /*1710*/  LEA.HI.X R27, R24, R47, R25, 0x2, P2 ;  /* 0x0000002f181b7211 */ /* 0x000fe200010f1419 */
[----:B-1----:R-:W-:Y:S02]  /*1720*/  IMAD R57, R8, -0x80, R67 ;  /* 0xffffff8008397824 */ /* 0x002fe400078e0243 */
[----:B------:R-:W-:Y:S01]  /*1730*/  FMUL.FTZ R75, R16, R59 ;  /* 0x0000003b104b7220 */ /* 0x000fe20000410000 */
[----:B------:R-:W-:Y:S02]  /*1740*/  FMUL.FTZ R72, R17, R58 ;  /* 0x0000003a11487220 */ /* 0x000fe40000410000 */
[----:B------:R-:W-:Y:S01]  /*1750*/  ISETP.GE.U32.AND P3, PT, R10, R57, PT ;  /* 0x000000390a00720c */ /* 0x000fe20003f66070 */
[----:B------:R-:W-:Y:S01]  /*1760*/  FMUL.FTZ R71, R18, R61 ;  /* 0x0000003d12477220 */ /* 0x000fe20000410000 */
[----:B------:R-:W-:Y:S02]  /*1770*/  ISETP.GE.U32.AND P4, PT, R12, R57, PT ;  /* 0x000000390c00720c */ /* 0x000fe40003f86070 */
[----:B------:R-:W-:Y:S01]  /*1780*/  FSEL R72, R72, RZ, !P3 ;  /* 0x000000ff48487208 */ /* 0x000fe20005800000 */
[----:B------:R-:W-:Y:S01]  /*1790*/  FMUL.FTZ R69, R19, R60 ;  /* 0x0000003c13457220 */ /* 0x000fe20000410000 */
[----:B------:R-:W-:Y:S01]  /*17a0*/  FSEL R71, R71, RZ, !P4 ;  /* 0x000000ff47477208 */ /* 0x000fe20006000000 */
[----:B-----5:R0:W-:Y:S04]  /*17b0*/  STS [R31+0x80], R52 ;  /* 0x000080341f007388 */ /* 0x0201e80000000800 */
[----:B----4-:R-:W-:Y:S04]  /*17c0*/  STS [R31+0x100], R66 ;  /* 0x000100421f007388 */ /* 0x010fe80000000800 */
[----:B--2---:R1:W-:Y:S04]  /*17d0*/  STS [R31], R64 ;  /* 0x000000401f007388 */ /* 0x0043e80000000800 */
[----:B------:R-:W-:Y:S01]  /*17e0*/  STS [R31+0x180], R54 ;  /* 0x000180361f007388 */ /* 0x000fe20000000800 */
[----:B------:R-:W-:-:S03]  /*17f0*/  NOP ;  /* 0x0000000000007918 */ /* 0x000fc60000000000 */
[----:B------:R2:W3:Y:S01]  /*1800*/  LDG.E R70, desc[UR10][R26.64] ;  /* 0x0000000a1a467981 */ /* 0x0004e2000c1e1900 */
[----:B------:R-:W-:Y:S01]  /*1810*/  FMUL.FTZ R24, R50, 1.4426950216293334961 ;  /* 0x3fb8aa3b32187820 */ /* 0x000fe20000410000 */
[----:B0-----:R-:W-:Y:S01]  /*1820*/  SHF.L.U32 R52, R56, 0x2, RZ ;  /* 0x0000000238347819 */ /* 0x001fe200000006ff */
[----:B------:R-:W-:Y:S02]  /*1830*/  BSSY B0, `(.L_x_4975) ;  /* 0x0000054000007945 */ /* 0x000fe40003800000 */
[C---:B------:R-:W-:Y:S01]  /*1840*/  FMUL.FTZ R33, R24.reuse, R58 ;  /* 0x0000003a18217220 */ /* 0x040fe20000410000 */
[C---:B------:R-:W-:Y:S01]  /*1850*/  FMUL.FTZ R25, R24.reuse, R59 ;  /* 0x0000003b18197220 */ /* 0x040fe20000410000 */
[C---:B------:R-:W-:Y:S01]  /*1860*/  FMUL.FTZ R50, R24.reuse, R61 ;  /* 0x0000003d18327220 */ /* 0x040fe20000410000 */
[----:B------:R-:W-:Y:S01]  /*1870*/  FMUL.FTZ R24, R24, R60 ;  /* 0x0000003c18187220 */ /* 0x000fe20000410000 */
[----:B------:R-:W-:Y:S01]  /*1880*/  ISETP.GE.U32.AND P2, PT, R52, R57, PT ;  /* 0x000000393400720c */ /* 0x000fe20003f46070 */
[----:B--2---:R-:W0:Y:S01]  /*1890*/  S2R R26, SR_CgaCtaId ;  /* 0x00000000001a7919 */ /* 0x004e220000008800 */
[----:B------:R-:W2:Y:S01]  /*18a0*/  MUFU.EX2 R33, R33 ;  /* 0x0000002100217308 */ /* 0x000ea20000000800 */
[----:B------:R-:W-:Y:S01]  /*18b0*/  IMAD.MOV.U32 R52, RZ, RZ, 0x3f800000 ;  /* 0x3f800000ff347424 */ /* 0x000fe200078e00ff */
[----:B------:R-:W-:-:S06]  /*18c0*/  FSEL R75, R75, RZ, !P2 ;  /* 0x000000ff4b4b7208 */ /* 0x000fcc0005000000 */
[----:B------:R-:W4:Y:S08]  /*18d0*/  MUFU.EX2 R25, R25 ;  /* 0x0000001900197308 */ /* 0x000f300000000800 */
[----:B------:R-:W5:Y:S01]  /*18e0*/  MUFU.EX2 R50, R50 ;  /* 0x0000003200327308 */ /* 0x000f620000000800 */
[----:B--2---:R-:W-:Y:S02]  /*18f0*/  FSEL R73, R33, 1, !P3 ;  /* 0x3f80000021497808 */ /* 0x004fe40005800000 */
[----:B------:R-:W-:-:S02]  /*1900*/  MOV R33, 0x400 ;  /* 0x0000040000217802 */ /* 0x000fc40000000f00 */
[----:B------:R-:W-:-:S03]  /*1910*/  ISETP.NE.AND P3, PT, R6, 0x1f, PT ;  /* 0x0000001f0600780c */ /* 0x000fc60003f65270 */
[----:B------:R-:W2:Y:S01]  /*1920*/  MUFU.EX2 R24, R24 ;  /* 0x0000001800187308 */ /* 0x000ea20000000800 */
[----:B----4-:R-:W-:Y:S01]  /*1930*/  FSEL R74, R25, 1, !P2 ;  /* 0x3f800000194a7808 */ /* 0x010fe20005000000 */
[----:B------:R-:W-:Y:S01]  /*1940*/  FFMA.FTZ R25, R75, R73, R72 ;  /* 0x000000494b197223 */ /* 0x000fe20000010048 */
[----:B------:R-:W-:-:S03]  /*1950*/  ISETP.GE.U32.AND P2, PT, R13, R57, PT ;  /* 0x000000390d00720c */ /* 0x000fc60003f46070 */
[----:B------:R-:W-:Y:S01]  /*1960*/  FMUL.FTZ R27, R74, R73 ;  /* 0x000000494a1b7220 */ /* 0x000fe20000410000 */
[----:B------:R-:W-:Y:S02]  /*1970*/  FSEL R69, R69, RZ, !P2 ;  /* 0x000000ff45457208 */ /* 0x000fe40005000000 */
[----:B-----5:R-:W-:Y:S02]  /*1980*/  FSEL R68, R50, 1, !P4 ;  /* 0x3f80000032447808 */ /* 0x020fe40006000000 */
[----:B0-----:R-:W-:Y:S02]  /*1990*/  LEA R33, R26, R33, 0x18 ;  /* 0x000000211a217211 */ /* 0x001fe400078ec0ff */
[----:B------:R-:W-:Y:S01]  /*19a0*/  ISETP.NE.AND P4, PT, R6, RZ, PT ;  /* 0x000000ff0600720c */ /* 0x000fe20003f85270 */
[C---:B------:R-:W-:Y:S01]  /*19b0*/  FFMA.FTZ R25, R68.reuse, R25, R71 ;  /* 0x0000001944197223 */ /* 0x040fe20000010047 */
[----:B------:R-:W-:Y:S01]  /*19c0*/  FMUL.FTZ R27, R68, R27 ;  /* 0x0000001b441b7220 */ /* 0x000fe20000410000 */
[----:B-1----:R-:W-:-:S02]  /*19d0*/  LEA R64, R63, R33, 0x3 ;  /* 0x000000213f407211 */ /* 0x002fc400078e18ff */
[----:B--2---:R-:W-:Y:S02]  /*19e0*/  FSEL R66, R24, 1, !P2 ;  /* 0x3f80000018427808 */ /* 0x004fe40005000000 */
[----:B------:R-:W-:Y:S01]  /*19f0*/  ISETP.GE.AND P2, PT, R6, 0x1, PT ;  /* 0x000000010600780c */ /* 0x000fe20003f46270 */
[----:B------:R-:W-:Y:S02]  /*1a00*/  @!P0 LDS.64 R52, [R64+0x230] ;  /* 0x0002300040348984 */ /* 0x000fe40000000a00 */
        /* <DEDUP_REMOVED lines=35> */
[----:B0-----:R-:W-:Y:S01]  /*1c40*/  @!P4 MOV R51, R53 ;  /* 0x000000350033c202 */ /* 0x001fe20000000f00 */
[----:B-1----:R-:W-:-:S04]  /*1c50*/  @!P4 IMAD.MOV.U32 R77, RZ, RZ, R52 ;  /* 0x000000ffff4dc224 */ /* 0x002fc800078e0034 */
        /* <DEDUP_REMOVED lines=17> */
.L_x_4976:
[----:B------:R-:W-:Y:S05]  /*1d70*/  BSYNC B0 ;  /* 0x0000000000007941 */ /* 0x000fea0003800000 */
.L_x_4975:
[----:B------:R-:W-:Y:S01]  /*1d80*/  IADD3 R63, R63, 0x1, RZ ;  /* 0x000000013f3f7810 */ /* 0x000fe20007ffe0ff */
[----:B------:R-:W-:Y:S01]  /*1d90*/  FFMA.FTZ R71, R68, R72, R71 ;  /* 0x0000004844477223 */ /* 0x000fe20000010047 */
[-C--:B------:R-:W-:Y:S01]  /*1da0*/  FMUL.FTZ R25, R25, R70.reuse ;  /* 0x0000004619197220 */ /* 0x080fe20000410000 */
[-C--:B0-----:R-:W-:Y:S01]  /*1db0*/  FMUL.FTZ R51, R26, R70.reuse ;  /* 0x000000461a337220 */ /* 0x081fe20000410000 */
[----:B------:R-:W-:Y:S01]  /*1dc0*/  ISETP.GE.AND P2, PT, R63, UR6, PT ;  /* 0x000000063f007c0c */ /* 0x000fe2000bf46270 */
[----:B------:R-:W-:Y:S01]  /*1dd0*/  FMUL.FTZ R70, R27, R70 ;  /* 0x000000461b467220 */ /* 0x000fe20000410000 */
[----:B------:R-:W-:Y:S01]  /*1de0*/  FFMA.FTZ R66, R66, R71, R69 ;  /* 0x0000004742427223 */ /* 0x000fe20000010045 */
[----:B------:R-:W-:Y:S01]  /*1df0*/  FFMA.FTZ R20, R75, R24, R20 ;  /* 0x000000184b147223 */ /* 0x000fe20000010014 */
[----:B------:R-:W-:Y:S01]  /*1e00*/  FFMA.FTZ R21, R72, R25, R21 ;  /* 0x0000001948157223 */ /* 0x000fe20000010015 */
[----:B------:R-:W-:Y:S01]  /*1e10*/  FFMA.FTZ R22, R71, R51, R22 ;  /* 0x0000003347167223 */ /* 0x000fe20000010016 */
[----:B------:R-:W-:-:S07]  /*1e20*/  FFMA.FTZ R23, R66, R70, R23 ;  /* 0x0000004642177223 */ /* 0x000fce0000010017 */
[----:B------:R-:W-:Y:S05]  /*1e30*/  @!P2 BRA `(.L_x_4977) ;  /* 0xfffffff400a8a947 */ /* 0x000fea000383ffff */
.L_x_4974:
[----:B------:R-:W-:Y:S01]  /*1e40*/  BAR.SYNC.DEFER_BLOCKING 0x0 ;  /* 0x0000000000007b1d */ /* 0x000fe20000010000 */
[----:B------:R-:W-:Y:S02]  /*1e50*/  ISETP.NE.AND P0, PT, R56, RZ, PT ;  /* 0x000000ff3800720c */ /* 0x000fe40003f05270 */
[----:B------:R-:W-:-:S05]  /*1e60*/  SHF.L.U32 R24, R8, 0x7, RZ ;  /* 0x0000000708187819 */ /* 0x000fca00000006ff */
[----:B------:R-:W0:Y:S01]  /*1e70*/  LDC.64 R44, c[0x0][0x2b0] ;  /* 0x0000ac00ff2c7b82 */ /* 0x000e220000000a00 */
[----:B------:R-:W-:Y:S01]  /*1e80*/  SHF.R.S32.HI R25, RZ, 0x1f, R24 ;  /* 0x0000001fff197819 */ /* 0x000fe20000011418 */
[----:B------:R-:W-:Y:S01]  /*1e90*/  BSSY B0, `(.L_x_4978) ;  /* 0x000001e000007945 */ /* 0x000fe20003800000 */
[----:B------:R-:W-:-:S04]  /*1ea0*/  IADD3 R26, P2, R42, R24, RZ ;  /* 0x000000182a1a7210 */ /* 0x000fc80007f5e0ff */
[----:B------:R-:W-:Y:S01]  /*1eb0*/  IADD3.X R27, R43, R25, RZ, P2, !PT ;  /* 0x000000192b1b7210 */ /* 0x000fe200017fe4ff */
[----:B------:R-:W1:Y:S01]  /*1ec0*/  LDC.64 R18, c[0x0][0x2a0] ;  /* 0x0000a800ff127b82 */ /* 0x000e620000000a00 */
[----:B------:R-:W-:Y:S01]  /*1ed0*/  STS.128 [R32], R20 ;  /* 0x0000001420007388 */ /* 0x000fe20000000c00 */
[----:B------:R-:W-:-:S03]  /*1ee0*/  NOP ;  /* 0x0000000000007918 */ /* 0x000fc60000000000 */
[----:B------:R-:W-:Y:S01]  /*1ef0*/  LDS R49, [R31] ;  /* 0x000000001f317984 */ /* 0x000fe20000000800 */
[C---:B0-----:R-:W-:Y:S02]  /*1f00*/  IMAD R14, R44.reuse, UR12, RZ ;  /* 0x0000000c2c0e7c24 */ /* 0x041fe4000f8e02ff */
[----:B------:R-:W-:Y:S01]  /*1f10*/  IMAD.WIDE.U32 R16, R44, UR7, RZ ;  /* 0x000000072c107c25 */ /* 0x000fe2000f8e00ff */
[----:B------:R-:W-:Y:S03]  /*1f20*/  LDS R53, [R31+0x80] ;  /* 0x000080001f357984 */ /* 0x000fe60000000800 */
[----:B------:R-:W-:Y:S01]  /*1f30*/  IMAD R47, R45, UR7, R14 ;  /* 0x000000072d2f7c24 */ /* 0x000fe2000f8e020e */
[----:B------:R-:W-:Y:S03]  /*1f40*/  LDS R55, [R31+0x100] ;  /* 0x000100001f377984 */ /* 0x000fe60000000800 */
[----:B------:R-:W-:Y:S01]  /*1f50*/  IMAD.IADD R61, R17, 0x1, R47 ;  /* 0x00000001113d7824 */ /* 0x000fe200078e022f */
        /* <DEDUP_REMOVED lines=17> */
.L_x_4979:
[----:B------:R-:W-:Y:S05]  /*2070*/  BSYNC B0 ;  /* 0x0000000000007941 */ /* 0x000fea0003800000 */
.L_x_4978:
[----:B------:R-:W-:Y:S01]  /*2080*/  MOV R17, R61 ;  /* 0x0000003d00117202 */ /* 0x000fe20000000f00 */
[----:B------:R-:W-:Y:S01]  /*2090*/  ULDC.64 UR4, c[0x0][0x2b8] ;  /* 0x0000ae0000047ab9 */ /* 0x000fe20000000a00 */
[----:B------:R-:W-:Y:S01]  /*20a0*/  LOP3.LUT R14, R42, 0x20, RZ, 0xfc, !PT ;  /* 0x000000202a0e7812 */ /* 0x000fe200078efcff */
[----:B------:R-:W-:Y:S01]  /*20b0*/  IMAD R45, R2, UR4, RZ ;  /* 0x00000004022d7c24 */ /* 0x000fe2000f8e02ff */
[----:B------:R-:W-:Y:S01]  /*20c0*/  ISETP.GE.AND P1, PT, R42, R57, PT ;  /* 0x000000392a00720c */ /* 0x000fe20003f26270 */
[----:B------:R-:W-:Y:S01]  /*20d0*/  IMAD.WIDE.U32 R16, R0, UR4, R16 ;  /* 0x0000000400107c25 */ /* 0x000fe2000f8e0010 */
[C---:B------:R-:W-:Y:S02]  /*20e0*/  SHF.L.U32 R48, R14.reuse, 0x2, RZ ;  /* 0x000000020e307819 */ /* 0x040fe400000006ff */
[----:B0-----:R-:W-:Y:S01]  /*20f0*/  SHF.L.U64.HI R49, R14, 0x2, R43 ;  /* 0x000000020e317819 */ /* 0x001fe2000001022b */
[----:B------:R-:W-:Y:S01]  /*2100*/  IMAD R45, R0, UR5, R45 ;  /* 0x00000005002d7c24 */ /* 0x000fe2000f8e022d */
[----:B------:R-:W-:Y:S01]  /*2110*/  ULDC.64 UR4, c[0x0][0x308] ;  /* 0x0000c20000047ab9 */ /* 0x000fe20000000a00 */
[----:B------:R-:W-:Y:S01]  /*2120*/  IADD3 R44, P2, R24, R16, RZ ;  /* 0x00000010182c7210 */ /* 0x000fe20007f5e0ff */
[----:B------:R-:W-:Y:S01]  /*2130*/  IMAD R46, R18, UR12, RZ ;  /* 0x0000000c122e7c24 */ /* 0x000fe2000f8e02ff */
[----:B------:R-:W-:Y:S01]  /*2140*/  IADD3 R16, P3, R48, UR4, RZ ;  /* 0x0000000430107c10 */ /* 0x000fe2000ff7e0ff */
[----:B------:R-:W-:Y:S01]  /*2150*/  IMAD.MOV.U32 R52, RZ, RZ, RZ ;  /* 0x000000ffff347224 */ /* 0x000fe200078e00ff */
[----:B------:R-:W-:Y:S01]  /*2160*/  IADD3.X R45, R25, R45, R17, P2, !PT ;  /* 0x0000002d192d7210 */ /* 0x000fe200017fe411 */
[----:B------:R-:W-:Y:S01]  /*2170*/  IMAD R61, R19, UR7, R46 ;  /* 0x00000007133d7c24 */ /* 0x000fe2000f8e022e */
[----:B------:R-:W-:Y:S01]  /*2180*/  IADD3.X R17, R49, UR5, RZ, P3, !PT ;  /* 0x0000000531117c10 */ /* 0x000fe20009ffe4ff */
[----:B------:R-:W-:Y:S01]  /*2190*/  @!P1 IMAD.WIDE.U32 R46, R18, UR7, R24 ;  /* 0x00000007122e9c25 */ /* 0x000fe2000f8e0018 */
[C---:B------:R-:W-:Y:S01]  /*21a0*/  LEA R16, P2, R44.reuse, R16, 0x2 ;  /* 0x000000102c107211 */ /* 0x040fe200078410ff */
[----:B------:R-:W-:Y:S01]  /*21b0*/  ULDC.64 UR4, c[0x0][0x2a8] ;  /* 0x0000aa0000047ab9 */ /* 0x000fe20000000a00 */
[----:B------:R-:W-:Y:S01]  /*21c0*/  ISETP.GE.AND P3, PT, R15, R59, PT ;  /* 0x0000003b0f00720c */ /* 0x000fe20003f66270 */
[----:B------:R-:W-:Y:S01]  /*21d0*/  IMAD.MOV.U32 R54, RZ, RZ, RZ ;  /* 0x000000ffff367224 */ /* 0x000fe200078e00ff */
[----:B------:R-:W-:Y:S01]  /*21e0*/  LEA.HI.X R17, R44, R17, R45, 0x2, P2 ;  /* 0x000000112c117211 */ /* 0x000fe200010f142d */
[----:B------:R-:W-:Y:S01]  /*21f0*/  IMAD.WIDE.U32 R44, R18, UR7, RZ ;  /* 0x00000007122c7c25 */ /* 0x000fe2000f8e00ff */
[----:B------:R-:W-:-:S02]  /*2200*/  ISETP.GE.AND P2, PT, R14, R59, PT ;  /* 0x0000003b0e00720c */ /* 0x000fc40003f46270 */
[----:B------:R-:W-:Y:S01]  /*2210*/  ISETP.GE.AND P4, PT, R28, R59, PT ;  /* 0x0000003b1c00720c */ /* 0x000fe20003f86270 */
[----:B------:R-:W-:Y:S01]  /*2220*/  IMAD.IADD R19, R45, 0x1, R61 ;  /* 0x000000012d137824 */ /* 0x000fe200078e023d */
[----:B------:R-:W-:Y:S01]  /*2230*/  @!P1 IADD3 R47, R61, R47, RZ ;  /* 0x0000002f3d2f9210 */ /* 0x000fe20007ffe0ff */
[----:B------:R-:W-:Y:S01]  /*2240*/  IMAD R59, R2, UR4, RZ ;  /* 0x00000004023b7c24 */ /* 0x000fe2000f8e02ff */
[----:B------:R-:W-:Y:S02]  /*2250*/  MOV R18, R44 ;  /* 0x0000002c00127202 */ /* 0x000fe40000000f00 */
[----:B------:R-:W-:Y:S01]  /*2260*/  MOV R58, RZ ;  /* 0x000000ff003a7202 */ /* 0x000fe20000000f00 */
[C---:B------:R-:W-:Y:S01]  /*2270*/  @!P1 IMAD.WIDE.U32 R44, R0.reuse, UR4, R46 ;  /* 0x00000004002c9c25 */ /* 0x040fe2000f8e002e */
[----:B------:R0:W-:Y:S03]  /*2280*/  @!P3 STG.E desc[UR10][R16.64+0x80], R55 ;  /* 0x000080371000b986 */ /* 0x0001e6000c10190a */
[----:B------:R-:W-:Y:S01]  /*2290*/  IMAD.WIDE.U32 R18, R0, UR4, R18 ;  /* 0x0000000400127c25 */ /* 0x000fe2000f8e0012 */
[----:B------:R-:W-:Y:S01]  /*22a0*/  @!P2 STG.E desc[UR10][R16.64], R53 ;  /* 0x000000351000a986 */ /* 0x000fe2000c10190a */
[----:B------:R-:W-:-:S02]  /*22b0*/  @!P1 IADD3 R50, P2, R42, R44, RZ ;  /* 0x0000002c2a329210 */ /* 0x000fc40007f5e0ff */
[----:B------:R-:W-:Y:S01]  /*22c0*/  IMAD R59, R0, UR5, R59 ;  /* 0x00000005003b7c24 */ /* 0x000fe2000f8e023b */
[----:B------:R-:W-:Y:S01]  /*22d0*/  @!P4 STG.E desc[UR10][R16.64+0x100], R51 ;  /* 0x000100331000c986 */ /* 0x000fe2000c10190a */
[----:B------:R-:W-:Y:S01]  /*22e0*/  ULDC.64 UR4, c[0x0][0x318] ;  /* 0x0000c60000047ab9 */ /* 0x000fe20000000a00 */
[----:B------:R-:W-:Y:S01]  /*22f0*/  BAR.SYNC.DEFER_BLOCKING 0x0 ;  /* 0x0000000000007b1d */ /* 0x000fe20000010000 */
[----:B------:R-:W-:Y:S02]  /*2300*/  IADD3 R47, P3, R24, R18, RZ ;  /* 0x00000012182f7210 */ /* 0x000fe40007f7e0ff */
[----:B------:R-:W-:Y:S02]  /*2310*/  IADD3 R44, P4, R48, UR4, RZ ;  /* 0x00000004302c7c10 */ /* 0x000fe4000ff9e0ff */
[----:B------:R-:W-:Y:S02]  /*2320*/  IADD3.X R19, R25, R59, R19, P3, !PT ;  /* 0x0000003b19137210 */ /* 0x000fe40001ffe413 */
[----:B------:R-:W-:-:S02]  /*2330*/  IADD3.X R18, R49, UR5, RZ, P4, !PT ;  /* 0x0000000531127c10 */ /* 0x000fc4000a7fe4ff */
[----:B------:R-:W-:Y:S02]  /*2340*/  LEA R44, P6, R47, R44, 0x2 ;  /* 0x0000002c2f2c7211 */ /* 0x000fe400078c10ff */
[----:B0-----:R-:W-:Y:S02]  /*2350*/  @!P1 IADD3.X R55, R43, R45, R59, P2, !PT ;  /* 0x0000002d2b379210 */ /* 0x001fe400017fe43b */
[----:B------:R-:W-:Y:S02]  /*2360*/  @!P1 LEA R46, P5, R50, UR4, 0x2 ;  /* 0x00000004322e9c11 */ /* 0x000fe4000f8a10ff */
[-C--:B------:R-:W-:Y:S02]  /*2370*/  ISETP.GE.AND P2, PT, R14, R57.reuse, PT ;  /* 0x000000390e00720c */ /* 0x080fe40003f46270 */
[-C--:B------:R-:W-:Y:S02]  /*2380*/  ISETP.GE.AND P3, PT, R15, R57.reuse, PT ;  /* 0x000000390f00720c */ /* 0x080fe40003f66270 */
[----:B------:R-:W-:-:S02]  /*2390*/  ISETP.GE.AND P4, PT, R28, R57, PT ;  /* 0x000000391c00720c */ /* 0x000fc40003f86270 */
[----:B------:R-:W-:Y:S02]  /*23a0*/  LEA.HI.X R45, R47, R18, R19, 0x2, P6 ;  /* 0x000000122f2d7211 */ /* 0x000fe400030f1413 */
[----:B------:R-:W-:Y:S01]  /*23b0*/  @!P1 LEA.HI.X R47, R50, UR5, R55, 0x2, P5 ;  /* 0x00000005322f9c11 */ /* 0x000fe2000a8f1437 */
[----:B------:R-:W-:-:S04]  /*23c0*/  HFMA2.MMA R50, -RZ, RZ, 0, 0 ;  /* 0x00000000ff327435 */ /* 0x000fc800000001ff */
[----:B------:R-:W2:Y:S04]  /*23d0*/  @!P1 LDG.E R52, desc[UR10][R46.64] ;  /* 0x0000000a2e349981 */ /* 0x000ea8000c1e1900 */
[----:B------:R-:W3:Y:S04]  /*23e0*/  @!P3 LDG.E R58, desc[UR10][R44.64+0x80] ;  /* 0x0000800a2c3ab981 */ /* 0x000ee8000c1e1900 */
[----:B------:R-:W4:Y:S04]  /*23f0*/  @!P2 LDG.E R50, desc[UR10][R44.64] ;  /* 0x0000000a2c32a981 */ /* 0x000f28000c1e1900 */
[----:B------:R-:W5:Y:S01]  /*2400*/  @!P4 LDG.E R54, desc[UR10][R44.64+0x100] ;  /* 0x0001000a2c36c981 */ /* 0x000f62000c1e1900 */
[----:B------:R-:W-:Y:S03]  /*2410*/  BSSY B0, `(.L_x_4980) ;  /* 0x000003b000007945 */ /* 0x000fe60003800000 */
[----:B--2---:R-:W-:Y:S04]  /*2420*/  STS [R31], R52 ;  /* 0x000000341f007388 */ /* 0x004fe80000000800 */
[----:B---3--:R-:W-:Y:S04]  /*2430*/  STS [R31+0x100], R58 ;  /* 0x0001003a1f007388 */ /* 0x008fe80000000800 */
        /* <DEDUP_REMOVED lines=56> */
.L_x_4981:
[----:B------:R-:W-:Y:S05]  /*27c0*/  BSYNC B0 ;  /* 0x0000000000007941 */ /* 0x000fea0003800000 */
.L_x_4980:
[----:B------:R-:W-:Y:S01]  /*27d0*/  MOV R17, R23 ;  /* 0x0000001700117202 */ /* 0x000fe20000000f00 */
[----:B------:R-:W-:Y:S01]  /*27e0*/  ULDC.64 UR4, c[0x0][0x2c8] ;  /* 0x0000b20000047ab9 */ /* 0x000fe20000000a00 */
[-C--:B------:R-:W-:Y:S01]  /*27f0*/  ISETP.GE.AND P0, PT, R14, R55.reuse, PT ;  /* 0x000000370e00720c */ /* 0x080fe20003f06270 */
[----:B------:R-:W-:Y:S01]  /*2800*/  IMAD R19, R2, UR4, RZ ;  /* 0x0000000402137c24 */ /* 0x000fe2000f8e02ff */
        /* <DEDUP_REMOVED lines=25> */
.L_x_4983:
        /* <DEDUP_REMOVED lines=14> */
.L_x_5307:


//--------------------- .text._Z25selective_scan_fwd_kernelI32Selective_Scan_fwd_kernel_traitsILi32ELi4ELi1ELb0ELb1ELb0ELb0EffEEv13SSMParamsBase --------------------------
	.section	.text._Z25selective_scan_fwd_kernelI32Selective_Scan_fwd_kernel_traitsILi32ELi4ELi1ELb0ELb1ELb0ELb0EffEEv13SSMParamsBase,"ax",@progbits
	.align	128
        .global         _Z25selective_scan_fwd_kernelI32Selective_Scan_fwd_kernel_traitsILi32ELi4ELi1ELb0ELb1ELb0ELb0EffEEv13SSMParamsBase
        .type           _Z25selective_scan_fwd_kernelI32Selective_Scan_fwd_kernel_traitsILi32ELi4ELi1ELb0ELb1ELb0ELb0EffEEv13SSMParamsBase,@function
        .size           _Z25selective_scan_fwd_kernelI32Selective_Scan_fwd_kernel_traitsILi32ELi4ELi1ELb0ELb1ELb0ELb0EffEEv13SSMParamsBase,(.L_x_5308 - _Z25selective_scan_fwd_kernelI32Selective_Scan_fwd_kernel_traitsILi32ELi4ELi1ELb0ELb1ELb0ELb0EffEEv13SSMParamsBase)
        .other          _Z25selective_scan_fwd_kernelI32Selective_Scan_fwd_kernel_traitsILi32ELi4ELi1ELb0ELb1ELb0ELb0EffEEv13SSMParamsBase,@"STO_CUDA_ENTRY STV_DEFAULT"
_Z25selective_scan_fwd_kernelI32Selective_Scan_fwd_kernel_traitsILi32ELi4ELi1ELb0ELb1ELb0ELb0EffEEv13SSMParamsBase:
.text._Z25selective_scan_fwd_kernelI32Selective_Scan_fwd_kernel_traitsILi32ELi4ELi1ELb0ELb1ELb0ELb0EffEEv13SSMParamsBase:
        /* <DEDUP_REMOVED lines=94> */
[----:B------:R-:W0:Y:S02]  /*05e0*/  S2R R6, SR_LANEID ;  /* 0x0000000000067919 */ /* 0x000e240000000000 */
        /* <DEDUP_REMOVED lines=14> */
[----:B------:R-:W-:Y:S01]  /*06d0*/  IMAD R11, R0, UR9, R11 ;  /* 0x00000009000b7c24 */ /* 0x000fe2000f8e020b */
[----:B------:R-:W-:Y:S01]  /*06e0*/  LOP3.LUT R16, R42, 0x60, RZ, 0xfc, !PT ;  /* 0x000000602a107812 */ /* 0x000fe200078efcff */
[----:B------:R-:W-:Y:S01]  /*06f0*/  IMAD.WIDE.U32 R38, R0, UR8, RZ ;  /* 0x0000000800267c25 */ /* 0x000fe2000f8e00ff */
[----:B------:R-:W-:-:S03]  /*0700*/  IADD3 R9, R41, R9, RZ ;  /* 0x0000000929097210 */ /* 0x000fc60007ffe0ff */
[----:B------:R-:W-:Y:S01]  /*0710*/  IMAD R7, R10, UR4, RZ ;  /* 0x000000040a077c24 */ /* 0x000fe2000f8e02ff */
[----:B------:R-:W-:Y:S01]  /*0720*/  IADD3 R11, R39, R11, RZ ;  /* 0x0000000b270b7210 */ /* 0x000fe20007ffe0ff */
[----:B------:R-:W-:Y:S01]  /*0730*/  VIADD R10, R14, 0x1 ;  /* 0x000000010e0a7836 */ /* 0x000fe20000000000 */
[----:B------:R-:W-:Y:S01]  /*0740*/  LOP3.LUT R14, R42, 0x20, RZ, 0xfc, !PT ;  /* 0x000000202a0e7812 */ /* 0x000fe200078efcff */
[----:B------:R-:W-:-:S07]  /*0750*/  IMAD.MOV.U32 R8, RZ, RZ, RZ ;  /* 0x000000ffff087224 */ /* 0x000fce00078e00ff */
.L_x_4998:
        /* <DEDUP_REMOVED lines=92> */
.L_x_4985:
[----:B------:R-:W-:Y:S05]  /*0d20*/  BSYNC B0 ;  /* 0x0000000000007941 */ /* 0x000fea0003800000 */
.L_x_4984:
        /* <DEDUP_REMOVED lines=33> */
.L_x_4987:
[----:B------:R-:W-:Y:S05]  /*0f40*/  BSYNC B0 ;  /* 0x0000000000007941 */ /* 0x000fea0003800000 */
.L_x_4986:
        /* <DEDUP_REMOVED lines=33> */
.L_x_4989:
[----:B------:R-:W-:Y:S05]  /*1160*/  BSYNC B0 ;  /* 0x0000000000007941 */ /* 0x000fea0003800000 */
.L_x_4988:
        /* <DEDUP_REMOVED lines=33> */
.L_x_4991:
[----:B------:R-:W-:Y:S05]  /*1380*/  BSYNC B0 ;  /* 0x0000000000007941 */ /* 0x000fea0003800000 */
.L_x_4990:
        /* <DEDUP_REMOVED lines=10> */
[----:B------:R-:W-:Y:S01]  /*1430*/  FMUL.FTZ R55, R22, R31 ;  /* 0x0000001f16377220 */ /* 0x000fe20000410000 */
[----:B------:R-:W-:Y:S01]  /*1440*/  FMUL.FTZ R57, R20, R29 ;  /* 0x0000001d14397220 */ /* 0x000fe20000410000 */
[----:B------:R-:W-:Y:S01]  /*1450*/  ISETP.GE.AND P1, PT, R42, R63, PT ;  /* 0x0000003f2a00720c */ /* 0x000fe20003f26270 */
[----:B------:R-:W-:Y:S01]  /*1460*/  FMUL.FTZ R50, R21, R30 ;  /* 0x0000001e15327220 */ /* 0x000fe20000410000 */
[----:B------:R-:W-:Y:S01]  /*1470*/  ISETP.EQ.OR P0, PT, R8, RZ, P0 ;  /* 0x000000ff0800720c */ /* 0x000fe20000702670 */
[----:B------:R-:W1:Y:S01]  /*1480*/  LDC R33, c[0x0][0x218] ;  /* 0x00008600ff217b82 */ /* 0x000e620000000800 */
[----:B------:R-:W-:Y:S01]  /*1490*/  FMUL.FTZ R54, R23, R32 ;  /* 0x0000002017367220 */ /* 0x000fe20000410000 */
[----:B------:R-:W-:Y:S01]  /*14a0*/  IMAD.MOV.U32 R59, RZ, RZ, R63 ;  /* 0x000000ffff3b7224 */ /* 0x000fe200078e003f */
[----:B------:R-:W-:Y:S01]  /*14b0*/  ULDC UR6, c[0x0][0x21c] ;  /* 0x0000870000067ab9 */ /* 0x000fe20000000800 */
[----:B------:R-:W-:Y:S01]  /*14c0*/  ULDC.64 UR4, c[0x0][0x238] ;  /* 0x00008e0000047ab9 */ /* 0x000fe20000000a00 */
[----:B------:R-:W-:Y:S01]  /*14d0*/  ULDC.64 UR8, c[0x0][0x250] ;  /* 0x0000940000087ab9 */ /* 0x000fe20000000a00 */
[----:B------:R-:W-:-:S02]  /*14e0*/  ULDC.64 UR14, c[0x0][0x270] ;  /* 0x00009c00000e7ab9 */ /* 0x000fc40000000a00 */
[----:B------:R-:W2:Y:S08]  /*14f0*/  LDC.64 R44, c[0x0][0x2d0] ;  /* 0x0000b400ff2c7b82 */ /* 0x000eb00000000a00 */
[----:B------:R-:W3:Y:S08]  /*1500*/  LDC.64 R46, c[0x0][0x2e0] ;  /* 0x0000b800ff2e7b82 */ /* 0x000ef00000000a00 */
[----:B------:R-:W4:Y:S02]  /*1510*/  LDC.64 R48, c[0x0][0x310] ;  /* 0x0000c400ff307b82 */ /* 0x000f240000000a00 */
.L_x_4995:
[----:B------:R-:W-:Y:S01]  /*1520*/  SHF.R.S32.HI R19, RZ, 0x1f, R61 ;  /* 0x0000001fff137819 */ /* 0x000fe2000001143d */
[----:B0-----:R-:W-:Y:S01]  /*1530*/  IMAD.WIDE.U32 R20, R61, UR8, R42 ;  /* 0x000000083d147c25 */ /* 0x001fe2000f8e002a */
        /* <DEDUP_REMOVED lines=10> */
[----:B------:R-:W-:-:S04]  /*15e0*/  IADD3 R21, R21, R23, RZ ;  /* 0x0000001715157210 */ /* 0x000fc80007ffe0ff */
[----:B------:R-:W-:Y:S01]  /*15f0*/  LEA.HI.X R23, R20, R18, R21, 0x2, P5 ;  /* 0x0000001214177211 */ /* 0x000fe200028f1415 */
[----:B------:R-:W-:Y:S01]  /*1600*/  IMAD R28, R19, UR4, RZ ;  /* 0x00000004131c7c24 */ /* 0x000fe2000f8e02ff */
[----:B------:R-:W-:Y:S02]  /*1610*/  MOV R20, R40 ;  /* 0x0000002800147202 */ /* 0x000fe40000000f00 */
[----:B------:R-:W-:Y:S01]  /*1620*/  MOV R21, R9 ;  /* 0x0000000900157202 */ /* 0x000fe20000000f00 */
[----:B------:R-:W4:Y:S04]  /*1630*/  @!P2 LDG.E R69, desc[UR10][R22.64+0x80] ;  /* 0x0000800a1645a981 */ /* 0x000f28000c1e1900 */
[----:B------:R-:W4:Y:S04]  /*1640*/  @!P3 LDG.E R67, desc[UR10][R22.64+0x100] ;  /* 0x0001000a1643b981 */ /* 0x000f28000c1e1900 */
[----:B------:R-:W4:Y:S04]  /*1650*/  @!P1 LDG.E R73, desc[UR10][R22.64] ;  /* 0x0000000a16499981 */ /* 0x000f28000c1e1900 */
[----:B------:R0:W4:Y:S01]  /*1660*/  @!P4 LDG.E R71, desc[UR10][R22.64+0x180] ;  /* 0x0001800a1647c981 */ /* 0x000122000c1e1900 */
[----:B------:R-:W-:-:S04]  /*1670*/  IMAD.WIDE.U32 R20, R61, UR4, R20 ;  /* 0x000000043d147c25 */ /* 0x000fc8000f8e0014 */
[----:B------:R-:W-:Y:S01]  /*1680*/  IMAD R53, R61, UR5, R28 ;  /* 0x000000053d357c24 */ /* 0x000fe2000f8e021c */
[----:B--2---:R-:W-:-:S03]  /*1690*/  LEA R62, P2, R20, R44, 0x2 ;  /* 0x0000002c143e7211 */ /* 0x004fc600078410ff */
[----:B------:R-:W-:-:S05]  /*16a0*/  IMAD.IADD R21, R21, 0x1, R53 ;  /* 0x0000000115157824 */ /* 0x000fca00078e0235 */
[----:B------:R-:W-:-:S05]  /*16b0*/  LEA.HI.X R63, R20, R45, R21, 0x2, P2 ;  /* 0x0000002d143f7211 */ /* 0x000fca00010f1415 */
[----:B------:R1:W2:Y:S01]  /*16c0*/  LDG.E R60, desc[UR10][R62.64] ;  /* 0x0000000a3e3c7981 */ /* 0x0002a2000c1e1900 */
[----:B------:R-:W-:Y:S01]  /*16d0*/  MOV R20, 0x400 ;  /* 0x0000040000147802 */ /* 0x000fe20000000f00 */
[----:B0-----:R-:W-:Y:S01]  /*16e0*/  IMAD R22, R19, UR14, RZ ;  /* 0x0000000e13167c24 */ /* 0x001fe2000f8e02ff */
[----:B------:R-:W0:Y:S03]  /*16f0*/  S2R R21, SR_CgaCtaId ;  /* 0x0000000000157919 */ /* 0x000e260000008800 */
[----:B------:R-:W-:Y:S01]  /*1700*/  IMAD R23, R61, UR15, R22 ;  /* 0x0000000f3d177c24 */ /* 0x000fe2000f8e0216 */
[----:B------:R-:W2:Y:S01]  /*1710*/  S2R R58, SR_TID.X ;  /* 0x00000000003a7919 */ /* 0x000ea20000002100 */
[----:B0-----:R-:W-:Y:S02]  /*1720*/  LEA R19, R21, R20, 0x18 ;  /* 0x0000001415137211 */ /* 0x001fe400078ec0ff */
[----:B------:R-:W-:-:S02]  /*1730*/  MOV R20, R38 ;  /* 0x0000002600147202 */ /* 0x000fc40000000f00 */
[----:B------:R-:W-:Y:S01]  /*1740*/  MOV R21, R11 ;  /* 0x0000000b00157202 */ /* 0x000fe20000000f00 */
[C---:B------:R-:W-:Y:S02]  /*1750*/  IMAD R28, R6.reuse, 0x4, R19 ;  /* 0x00000004061c7824 */ /* 0x040fe400078e0213 */
[----:B------:R-:W-:Y:S01]  /*1760*/  IMAD.WIDE.U32 R20, R61, UR14, R20 ;  /* 0x0000000e3d147c25 */ /* 0x000fe2000f8e0014 */
[----:B------:R-:W-:-:S04]  /*1770*/  LEA R56, R6, R19, 0x4 ;  /* 0x0000001306387211 */ /* 0x000fc800078e20ff */
[----:B------:R-:W-:Y:S02]  /*1780*/  IADD3 R21, R21, R23, RZ ;  /* 0x0000001715157210 */ /* 0x000fe40007ffe0ff */
[----:B---3--:R-:W-:-:S04]  /*1790*/  LEA R52, P2, R20, R46, 0x2 ;  /* 0x0000002e14347211 */ /* 0x008fc800078410ff */
[----:B------:R-:W-:Y:S01]  /*17a0*/  LEA.HI.X R53, R20, R47, R21, 0x2, P2 ;  /* 0x0000002f14357211 */ /* 0x000fe200010f1415 */
[----:B-1----:R-:W-:-:S05]  /*17b0*/  IMAD R63, R8, -0x80, R33 ;  /* 0xffffff80083f7824 */ /* 0x002fca00078e0221 */
[-C--:B------:R-:W-:Y:S02]  /*17c0*/  ISETP.GE.U32.AND P3, PT, R10, R63.reuse, PT ;  /* 0x0000003f0a00720c */ /* 0x080fe40003f66070 */
[----:B------:R-:W-:Y:S01]  /*17d0*/  ISETP.GE.U32.AND P4, PT, R12, R63, PT ;  /* 0x0000003f0c00720c */ /* 0x000fe20003f86070 */
[----:B------:R-:W-:Y:S01]  /*17e0*/  IMAD R68, R61, 0x8, R19 ;  /* 0x000000083d447824 */ /* 0x000fe200078e0213 */
[----:B----4-:R-:W-:Y:S04]  /*17f0*/  STS [R28+0x80], R69 ;  /* 0x000080451c007388 */ /* 0x010fe80000000800 */
[----:B------:R0:W-:Y:S04]  /*1800*/  STS [R28+0x100], R67 ;  /* 0x000100431c007388 */ /* 0x0001e80000000800 */
[----:B------:R-:W-:Y:S04]  /*1810*/  STS [R28], R73 ;  /* 0x000000491c007388 */ /* 0x000fe80000000800 */
[----:B------:R-:W-:Y:S01]  /*1820*/  STS [R28+0x180], R71 ;  /* 0x000180471c007388 */ /* 0x000fe20000000800 */
[----:B------:R-:W-:-:S03]  /*1830*/  NOP ;  /* 0x0000000000007918 */ /* 0x000fc60000000000 */
[----:B------:R-:W1:Y:S04]  /*1840*/  LDS.128 R20, [R56] ;  /* 0x0000000038147984 */ /* 0x000e680000000c00 */
[----:B------:R3:W5:Y:S01]  /*1850*/  LDG.E R65, desc[UR10][R52.64] ;  /* 0x0000000a34417981 */ /* 0x000762000c1e1900 */
[----:B------:R-:W-:Y:S01]  /*1860*/  BSSY B0, `(.L_x_4993) ;  /* 0x0000057000007945 */ /* 0x000fe20003800000 */
[----:B--2---:R-:W-:-:S04]  /*1870*/  FMUL.FTZ R60, R60, 1.4426950216293334961 ;  /* 0x3fb8aa3b3c3c7820 */ /* 0x004fc80000410000 */
[C---:B------:R-:W-:Y:S01]  /*1880*/  FMUL.FTZ R64, R60.reuse, R30 ;  /* 0x0000001e3c407220 */ /* 0x040fe20000410000 */
[C---:B------:R-:W-:Y:S01]  /*1890*/  FMUL.FTZ R62, R60.reuse, R29 ;  /* 0x0000001d3c3e7220 */ /* 0x040fe20000410000 */
[C---:B------:R-:W-:Y:S01]  /*18a0*/  FMUL.FTZ R66, R60.reuse, R31 ;  /* 0x0000001f3c427220 */ /* 0x040fe20000410000 */
[----:B---3--:R-:W-:Y:S01]  /*18b0*/  FMUL.FTZ R52, R60, R32 ;  /* 0x000000203c347220 */ /* 0x008fe20000410000 */
[----:B------:R-:W-:Y:S02]  /*18c0*/  IMAD.SHL.U32 R60, R58, 0x4, RZ ;  /* 0x000000043a3c7824 */ /* 0x000fe400078e00ff */
[----:B------:R-:W2:Y:S03]  /*18d0*/  MUFU.EX2 R64, R64 ;  /* 0x0000004000407308 */ /* 0x000ea60000000800 */
[----:B------:R-:W-:-:S05]  /*18e0*/  ISETP.GE.U32.AND P2, PT, R60, R63, PT ;  /* 0x0000003f3c00720c */ /* 0x000fca0003f46070 */
[----:B------:R-:W3:Y:S08]  /*18f0*/  MUFU.EX2 R62, R62 ;  /* 0x0000003e003e7308 */ /* 0x000ef00000000800 */
[----:B0-----:R0:W4:Y:S01]  /*1900*/  MUFU.EX2 R67, R66 ;  /* 0x0000004200437308 */ /* 0x0011220000000800 */
[----:B--2---:R-:W-:Y:S01]  /*1910*/  FSEL R60, R64, 1, !P3 ;  /* 0x3f800000403c7808 */ /* 0x004fe20005800000 */
[----:B-1----:R-:W-:Y:S01]  /*1920*/  FMUL.FTZ R20, R57, R20 ;  /* 0x0000001439147220 */ /* 0x002fe20000410000 */
[----:B------:R-:W-:Y:S01]  /*1930*/  FMUL.FTZ R21, R50, R21 ;  /* 0x0000001532157220 */ /* 0x000fe20000410000 */
[----:B------:R-:W-:Y:S01]  /*1940*/  FMUL.FTZ R22, R55, R22 ;  /* 0x0000001637167220 */ /* 0x000fe20000410000 */
[----:B------:R-:W-:-:S03]  /*1950*/  FMUL.FTZ R23, R54, R23 ;  /* 0x0000001736177220 */ /* 0x000fc60000410000 */
[----:B------:R-:W1:Y:S01]  /*1960*/  MUFU.EX2 R52, R52 ;  /* 0x0000003400347308 */ /* 0x000e620000000800 */
[----:B0-----:R-:W-:Y:S02]  /*1970*/  FSEL R66, R20, RZ, !P2 ;  /* 0x000000ff14427208 */ /* 0x001fe40005000000 */
[----:B------:R-:W-:Y:S02]  /*1980*/  FSEL R69, R21, RZ, !P3 ;  /* 0x000000ff15457208 */ /* 0x000fe40005800000 */
[----:B---3--:R-:W-:Y:S02]  /*1990*/  FSEL R73, R62, 1, !P2 ;  /* 0x3f8000003e497808 */ /* 0x008fe40005000000 */
[----:B------:R-:W-:Y:S01]  /*19a0*/  ISETP.GE.U32.AND P2, PT, R13, R63, PT ;  /* 0x0000003f0d00720c */ /* 0x000fe20003f46070 */
[-C--:B------:R-:W-:Y:S01]  /*19b0*/  FFMA.FTZ R20, R66, R60.reuse, R69 ;  /* 0x0000003c42147223 */ /* 0x080fe20000010045 */
[----:B----4-:R-:W-:Y:S01]  /*19c0*/  FSEL R62, R67, 1, !P4 ;  /* 0x3f800000433e7808 */ /* 0x010fe20006000000 */
[----:B------:R-:W-:Y:S01]  /*19d0*/  FMUL.FTZ R21, R73, R60 ;  /* 0x0000003c49157220 */ /* 0x000fe20000410000 */
[----:B------:R-:W-:-:S02]  /*19e0*/  FSEL R67, R22, RZ, !P4 ;  /* 0x000000ff16437208 */ /* 0x000fc40006000000 */
[----:B------:R-:W-:Y:S01]  /*19f0*/  FSEL R71, R23, RZ, !P2 ;  /* 0x000000ff17477208 */ /* 0x000fe20005000000 */
[----:B------:R-:W-:Y:S01]  /*1a00*/  FMUL.FTZ R23, R62, R21 ;  /* 0x000000153e177220 */ /* 0x000fe20000410000 */
[----:B------:R-:W-:Y:S01]  /*1a10*/  ISETP.NE.AND P3, PT, R6, 0x1f, PT ;  /* 0x0000001f0600780c */ /* 0x000fe20003f65270 */
[----:B------:R-:W-:Y:S01]  /*1a20*/  FFMA.FTZ R20, R62, R20, R67 ;  /* 0x000000143e147223 */ /* 0x000fe20000010043 */
[----:B-1----:R-:W-:Y:S02]  /*1a30*/  FSEL R64, R52, 1, !P2 ;  /* 0x3f80000034407808 */ /* 0x002fe40005000000 */
[C---:B------:R-:W-:Y:S02]  /*1a40*/  ISETP.GE.AND P2, PT, R6.reuse, 0x1, PT ;  /* 0x000000010600780c */ /* 0x040fe40003f46270 */
[----:B------:R-:W-:Y:S01]  /*1a50*/  ISETP.NE.AND P4, PT, R6, RZ, PT ;  /* 0x000000ff0600720c */ /* 0x000fe20003f85270 */
        /* <DEDUP_REMOVED lines=20> */
[----:B------:R-:W1:Y:S05]  /*1ba0*/  SHFL.UP PT, R53, R20, 0x8, RZ ;  /* 0x0500000014357989 */ /* 0x000e6a00000e00ff */
[----:B------:R-:W-:Y:S05]  /*1bb0*/  @!P0 LDS.64 R22, [R68+0x230] ;  /* 0x0002300044168984 */ /* 0x000fea0000000a00 */
        /* <DEDUP_REMOVED lines=8> */
[----:B------:R-:W-:-:S03]  /*1c40*/  ISETP.NE.AND P2, PT, R58, RZ, PT ;  /* 0x000000ff3a00720c */ /* 0x000fc60003f45270 */
[----:B------:R-:W-:Y:S01]  /*1c50*/  @!P3 STS.64 [R19+0x210], R20 ;  /* 0x000210141300b388 */ /* 0x000fe20000000a00 */
[----:B------:R-:W-:Y:S06]  /*1c60*/  BAR.SYNC.DEFER_BLOCKING 0x0 ;  /* 0x0000000000007b1d */ /* 0x000fec0000010000 */
[----:B------:R-:W1:Y:S01]  /*1c70*/  SHFL.UP PT, R70, R20, 0x1, RZ ;  /* 0x0420000014467989 */ /* 0x000e6200000e00ff */
[----:B0-----:R-:W-:-:S03]  /*1c80*/  @!P4 MOV R72, R23 ;  /* 0x000000170048c202 */ /* 0x001fc60000000f00 */
[----:B------:R-:W-:Y:S04]  /*1c90*/  @!P4 STS.64 [R19+0x220], R22 ;  /* 0x000220161300c388 */ /* 0x000fe80000000a00 */
[----:B------:R-:W0:Y:S01]  /*1ca0*/  LDS.64 R52, [R19+0x210] ;  /* 0x0002100013347984 */ /* 0x000e220000000a00 */
[----:B------:R-:W-:Y:S01]  /*1cb0*/  BAR.SYNC.DEFER_BLOCKING 0x0 ;  /* 0x0000000000007b1d */ /* 0x000fe20000010000 */
[----:B-1----:R-:W-:-:S05]  /*1cc0*/  @!P4 MOV R70, R22 ;  /* 0x000000160046c202 */ /* 0x002fca0000000f00 */
[----:B------:R-:W1:Y:S01]  /*1cd0*/  LDS R75, [R19+0x224] ;  /* 0x00022400134b7984 */ /* 0x000e620000000800 */
[C---:B0-----:R-:W-:Y:S01]  /*1ce0*/  FFMA.FTZ R53, R52.reuse, R23, R53 ;  /* 0x0000001734357223 */ /* 0x041fe20000010035 */
[----:B------:R-:W-:Y:S01]  /*1cf0*/  FMUL.FTZ R52, R52, R22 ;  /* 0x0000001634347220 */ /* 0x000fe20000410000 */
[----:B-1----:R-:W-:Y:S01]  /*1d00*/  @P2 FFMA.FTZ R72, R75, R70, R72 ;  /* 0x000000464b482223 */ /* 0x002fe20000010048 */
        /* <DEDUP_REMOVED lines=12> */
.L_x_4994:
[----:B------:R-:W-:Y:S05]  /*1dd0*/  BSYNC B0 ;  /* 0x0000000000007941 */ /* 0x000fea0003800000 */
.L_x_4993:
[----:B------:R-:W-:Y:S02]  /*1de0*/  VIADD R61, R61, 0x1 ;  /* 0x000000013d3d7836 */ /* 0x000fe40000000000 */
[----:B------:R-:W-:Y:S01]  /*1df0*/  FFMA.FTZ R62, R62, R60, R67 ;  /* 0x0000003c3e3e7223 */ /* 0x000fe20000010043 */
[C---:B-----5:R-:W-:Y:S01]  /*1e00*/  FFMA.FTZ R24, R65.reuse, R66, R24 ;  /* 0x0000004241187223 */ /* 0x060fe20000010018 */
[----:B------:R-:W-:Y:S01]  /*1e10*/  FFMA.FTZ R25, R65, R60, R25 ;  /* 0x0000003c41197223 */ /* 0x000fe20000010019 */
[----:B------:R-:W-:Y:S01]  /*1e20*/  ISETP.GE.AND P2, PT, R61, UR6, PT ;  /* 0x000000063d007c0c */ /* 0x000fe2000bf46270 */
[-C--:B------:R-:W-:Y:S01]  /*1e30*/  FFMA.FTZ R64, R64, R62.reuse, R71 ;  /* 0x0000003e40407223 */ /* 0x080fe20000010047 */
[----:B------:R-:W-:-:S03]  /*1e40*/  FFMA.FTZ R26, R65, R62, R26 ;  /* 0x0000003e411a7223 */ /* 0x000fc6000001001a */
[----:B------:R-:W-:-:S08]  /*1e50*/  FFMA.FTZ R27, R65, R64, R27 ;  /* 0x00000040411b7223 */ /* 0x000fd0000001001b */
[----:B------:R-:W-:Y:S05]  /*1e60*/  @!P2 BRA `(.L_x_4995) ;  /* 0xfffffff400aca947 */ /* 0x000fea000383ffff */
.L_x_4992:
[----:B------:R-:W-:Y:S01]  /*1e70*/  BAR.SYNC.DEFER_BLOCKING 0x0 ;  /* 0x0000000000007b1d */ /* 0x000fe20000010000 */
[----:B------:R-:W-:-:S07]  /*1e80*/  ISETP.NE.AND P0, PT, R58, RZ, PT ;  /* 0x000000ff3a00720c */ /* 0x000fce0003f05270 */
[----:B------:R-:W1:Y:S01]  /*1e90*/  LDC.64 R48, c[0x0][0x2b0] ;  /* 0x0000ac00ff307b82 */ /* 0x000e620000000a00 */
[----:B------:R-:W-:Y:S01]  /*1ea0*/  BSSY B0, `(.L_x_4996) ;  /* 0x000001e000007945 */ /* 0x000fe20003800000 */
[----:B------:R2:W-:Y:S01]  /*1eb0*/  STS.128 [R56], R24 ;  /* 0x0000001838007388 */ /* 0x0005e20000000c00 */
[----:B------:R-:W-:-:S03]  /*1ec0*/  NOP ;  /* 0x0000000000007918 */ /* 0x000fc60000000000 */
[----:B------:R-:W-:Y:S01]  /*1ed0*/  LDS R29, [R28] ;  /* 0x000000001c1d7984 */ /* 0x000fe20000000800 */
[C---:B-1----:R-:W-:Y:S02]  /*1ee0*/  IMAD R22, R48.reuse, UR12, RZ ;  /* 0x0000000c30167c24 */ /* 0x042fe4000f8e02ff */
[----:B0-----:R-:W-:Y:S01]  /*1ef0*/  IMAD.WIDE.U32 R20, R48, UR7, RZ ;  /* 0x0000000730147c25 */ /* 0x001fe2000f8e00ff */
[----:B------:R-:W-:Y:S04]  /*1f00*/  LDS R31, [R28+0x80] ;  /* 0x000080001c1f7984 */ /* 0x000fe80000000800 */
[----:B------:R-:W-:Y:S01]  /*1f10*/  LDS R33, [R28+0x100] ;  /* 0x000100001c217984 */ /* 0x000fe20000000800 */
[----:B--2---:R-:W-:-:S03]  /*1f20*/  IMAD R25, R49, UR7, R22 ;  /* 0x0000000731197c24 */ /* 0x004fc6000f8e0216 */
        /* <DEDUP_REMOVED lines=10> */
[----:B------:R-:W-:Y:S01]  /*1fd0*/  LEA.HI.X.SX32 R23, R19, R43, 0x1, P0 ;  /* 0x0000002b13177211 */ /* 0x000fe200000f0eff */
[----:B------:R-:W-:Y:S02]  /*1fe0*/  IMAD R19, R2, UR4, RZ ;  /* 0x0000000402137c24 */ /* 0x000fe4000f8e02ff */
        /* <DEDUP_REMOVED lines=9> */
.L_x_4997:
[----:B------:R-:W-:Y:S05]  /*2080*/  BSYNC B0 ;  /* 0x0000000000007941 */ /* 0x000fea0003800000 */
.L_x_4996:
        /* <DEDUP_REMOVED lines=12> */
[----:B------:R-:W-:-:S02]  /*2150*/  IADD3 R19, P3, R19, R22, RZ ;  /* 0x0000001613137210 */ /* 0x000fc40007f7e0ff */
[----:B------:R-:W-:Y:S02]  /*2160*/  IADD3 R8, R8, 0x1, RZ ;  /* 0x0000000108087810 */ /* 0x000fe40007ffe0ff */
[----:B------:R-:W-:Y:S02]  /*2170*/  IADD3.X R22, R27, R26, R23, P3, !PT ;  /* 0x0000001a1b167210 */ /* 0x000fe40001ffe417 */
[----:B------:R-:W-:Y:S01]  /*2180*/  ISETP.GE.AND P2, PT, R16, R47, PT ;  /* 0x0000002f1000720c */ /* 0x000fe20003f46270 */
[----:B0-----:R-:W-:-:S03]  /*2190*/  IMAD.WIDE R20, R42, 0x4, R24 ;  /* 0x000000042a147825 */ /* 0x001fc600078e0218 */
        /* <DEDUP_REMOVED lines=14> */
.L_x_4999:
        /* <DEDUP_REMOVED lines=16> */
.L_x_5308:


//--------------------- .text._Z25selective_scan_fwd_kernelI32Selective_Scan_fwd_kernel_traitsILi32ELi4ELi1ELb0ELb1ELb0ELb1EffEEv13SSMParamsBase --------------------------
	.section	.text._Z25selective_scan_fwd_kernelI32Selective_Scan_fwd_kernel_traitsILi32ELi4ELi1ELb0ELb1ELb0ELb1EffEEv13SSMParamsBase,"ax",@progbits
	.align	128
        .global         _Z25selective_scan_fwd_kernelI32Selective_Scan_fwd_kernel_traitsILi32ELi4ELi1ELb0ELb1ELb0ELb1EffEEv13SSMParamsBase
        .type           _Z25selective_scan_fwd_kernelI32Selective_Scan_fwd_kernel_traitsILi32ELi4ELi1ELb0ELb1ELb0ELb1EffEEv13SSMParamsBase,@function
        .size           _Z25selective_scan_fwd_kernelI32Selective_Scan_fwd_kernel_traitsILi32ELi4ELi1ELb0ELb1ELb0ELb1EffEEv13SSMParamsBase,(.L_x_5309 - _Z25selective_scan_fwd_kernelI32Selective_Scan_fwd_kernel_traitsILi32ELi4ELi1ELb0ELb1ELb0ELb1EffEEv13SSMParamsBase)
        .other          _Z25selective_scan_fwd_kernelI32Selective_Scan_fwd_kernel_traitsILi32ELi4ELi1ELb0ELb1ELb0ELb1EffEEv13SSMParamsBase,@"STO_CUDA_ENTRY STV_DEFAULT"
_Z25selective_scan_fwd_kernelI32Selective_Scan_fwd_kernel_traitsILi32ELi4ELi1ELb0ELb1ELb0ELb1EffEEv13SSMParamsBase:
.text._Z25selective_scan_fwd_kernelI32Selective_Scan_fwd_kernel_traitsILi32ELi4ELi1ELb0ELb1ELb0ELb1EffEEv13SSMParamsBase:
        /* <DEDUP_REMOVED lines=51> */
[----:B------:R-:W1:Y:S01]  /*0330*/  LDC.64 R14, c[0x0][0x280] ;  /* 0x0000a000ff0e7b82 */ /* 0x000e620000000a00 */
[----:B------:R-:W-:Y:S01]  /*0340*/  @!P1 LOP3.LUT R7, RZ, R8, RZ, 0x33, !PT ;  /* 0x00000008ff079212 */ /* 0x000fe200078e33ff */
[----:B------:R-:W-:Y:S01]  /*0350*/  ULDC.64 UR14, c[0x0][0x288] ;  /* 0x0000a200000e7ab9 */ /* 0x000fe20000000a00 */
[----:B------:R-:W-:Y:S01]  /*0360*/  UIMAD.WIDE.U32 UR4, UR7, UR8, URZ ;  /* 0x00000008070472a5 */ /* 0x000fe2000f8e003f */
[----:B------:R-:W-:Y:S01]  /*0370*/  IMAD R0, R30, UR14, RZ ;  /* 0x0000000e1e007c24 */ /* 0x000fe2000f8e02ff */
[----:B------:R-:W-:Y:S01]  /*0380*/  UIMAD UR6, UR7, UR9, UR6 ;  /* 0x00000009070672a4 */ /* 0x000fe2000f8e0206 */
[----:B------:R-:W-:-:S02]  /*0390*/  SHF.R.S32.HI R3, RZ, 0x1f, R7 ;  /* 0x0000001fff037819 */ /* 0x000fc40000011407 */
[----:B------:R-:W-:Y:S01]  /*03a0*/  IMAD R9, R29, UR15, R0 ;  /* 0x0000000f1d097c24 */ /* 0x000fe2000f8e0200 */
[----:B------:R-:W-:Y:S01]  /*03b0*/  UIADD3 UR5, UR5, UR6, URZ ;  /* 0x0000000605057290 */ /* 0x000fe2000fffe03f */
[----:B------:R-:W2:Y:S01]  /*03c0*/  LDC.64 R22, c[0x0][0x290] ;  /* 0x0000a400ff167b82 */ /* 0x000ea20000000a00 */
[----:B------:R-:W-:Y:S01]  /*03d0*/  IMAD R0, R3, R20, RZ ;  /* 0x0000001403007224 */ /* 0x000fe200078e02ff */
[----:B------:R-:W-:Y:S01]  /*03e0*/  ULDC.64 UR8, c[0x0][0x2f0] ;  /* 0x0000bc0000087ab9 */ /* 0x000fe20000000a00 */
[----:B------:R-:W-:Y:S01]  /*03f0*/  IMAD.WIDE.U32 R2, R29, UR14, RZ ;  /* 0x0000000e1d027c25 */ /* 0x000fe2000f8e00ff */
[----:B------:R-:W-:-:S03]  /*0400*/  ULDC.64 UR14, c[0x0][0x2f8] ;  /* 0x0000be00000e7ab9 */ /* 0x000fc60000000a00 */
[C---:B------:R-:W-:Y:S01]  /*0410*/  IMAD.WIDE.U32 R4, R7.reuse, R20, UR4 ;  /* 0x0000000407047e25 */ /* 0x040fe2000f8e0014 */
[----:B------:R-:W3:Y:S01]  /*0420*/  LDC R8, c[0x0][0x214] ;  /* 0x00008500ff087b82 */ /* 0x000ee20000000800 */
[----:B------:R-:W-:Y:S02]  /*0430*/  ULDC.64 UR4, c[0x0][0x298] ;  /* 0x0000a60000047ab9 */ /* 0x000fe40000000a00 */
[----:B------:R-:W-:Y:S01]  /*0440*/  IMAD R21, R7, R21, R0 ;  /* 0x0000001507157224 */ /* 0x000fe200078e0200 */
[----:B------:R-:W-:Y:S01]  /*0450*/  IADD3 R7, R3, R9, RZ ;  /* 0x0000000903077210 */ /* 0x000fe20007ffe0ff */
[----:B------:R-:W-:Y:S01]  /*0460*/  IMAD.MOV.U32 R6, RZ, RZ, R2 ;  /* 0x000000ffff067224 */ /* 0x000fe200078e0002 */
[----:B------:R-:W-:Y:S01]  /*0470*/  LEA R20, P0, R4, R10, 0x2 ;  /* 0x0000000a04147211 */ /* 0x000fe200078010ff */
[----:B------:R-:W-:Y:S01]  /*0480*/  IMAD R0, R30, UR4, RZ ;  /* 0x000000041e007c24 */ /* 0x000fe2000f8e02ff */
[----:B------:R-:W-:Y:S01]  /*0490*/  IADD3 R21, R5, R21, RZ ;  /* 0x0000001505157210 */ /* 0x000fe20007ffe0ff */
[----:B------:R-:W-:Y:S01]  /*04a0*/  IMAD.WIDE.U32 R2, R29, UR4, RZ ;  /* 0x000000041d027c25 */ /* 0x000fe2000f8e00ff */
[----:B0-----:R-:W-:-:S02]  /*04b0*/  LOP3.LUT R17, R18, 0x1f, RZ, 0xc0, !PT ;  /* 0x0000001f12117812 */ /* 0x001fc400078ec0ff */
[----:B------:R-:W-:Y:S01]  /*04c0*/  SHF.L.U32 R12, R18, 0x2, RZ ;  /* 0x00000002120c7819 */ /* 0x000fe200000006ff */
[----:B------:R-:W-:Y:S01]  /*04d0*/  IMAD R9, R29, UR5, R0 ;  /* 0x000000051d097c24 */ /* 0x000fe2000f8e0200 */
[----:B------:R-:W-:Y:S01]  /*04e0*/  LEA.HI.X R21, R4, R11, R21, 0x2, P0 ;  /* 0x0000000b04157211 */ /* 0x000fe200000f1415 */
[C---:B-1----:R-:W-:Y:S01]  /*04f0*/  IMAD.WIDE.U32 R4, R14.reuse, UR7, R6 ;  /* 0x000000070e047c25 */ /* 0x042fe2000f8e0006 */
[----:B------:R-:W-:Y:S01]  /*0500*/  LOP3.LUT R32, R17, 0xffffff80, R12, 0xf8, !PT ;  /* 0xffffff8011207812 */ /* 0x000fe200078ef80c */
[----:B------:R-:W-:Y:S01]  /*0510*/  ULDC.64 UR4, c[0x0][0x230] ;  /* 0x00008c0000047ab9 */ /* 0x000fe20000000a00 */
[----:B------:R-:W-:Y:S01]  /*0520*/  IADD3 R3, R3, R9, RZ ;  /* 0x0000000903037210 */ /* 0x000fe20007ffe0ff */
[----:B------:R-:W-:Y:S01]  /*0530*/  IMAD R6, R14, UR12, RZ ;  /* 0x0000000c0e067c24 */ /* 0x000fe2000f8e02ff */
[----:B------:R-:W-:Y:S01]  /*0540*/  SHF.R.S32.HI R33, RZ, 0x1f, R32 ;  /* 0x0000001fff217819 */ /* 0x000fe20000011420 */
[----:B------:R-:W-:Y:S01]  /*0550*/  IMAD.WIDE.U32 R34, R29, UR4, RZ ;  /* 0x000000041d227c25 */ /* 0x000fe2000f8e00ff */
[----:B------:R-:W-:-:S02]  /*0560*/  IADD3 R39, P0, R32, R4, RZ ;  /* 0x0000000420277210 */ /* 0x000fc40007f1e0ff */
[----:B------:R-:W-:Y:S01]  /*0570*/  IADD3 R14, R12, 0x2, RZ ;  /* 0x000000020c0e7810 */ /* 0x000fe20007ffe0ff */
[----:B------:R-:W-:Y:S01]  /*0580*/  IMAD R7, R15, UR7, R6 ;  /* 0x000000070f077c24 */ /* 0x000fe2000f8e0206 */
[----:B------:R-:W-:Y:S01]  /*0590*/  LOP3.LUT R10, R32, 0x20, RZ, 0xfc, !PT ;  /* 0x00000020200a7812 */ /* 0x000fe200078efcff */
[----:B------:R-:W0:Y:S01]  /*05a0*/  S2R R15, SR_LANEID ;  /* 0x00000000000f7919 */ /* 0x000e220000000000 */
[C---:B--2---:R-:W-:Y:S02]  /*05b0*/  IMAD R6, R22.reuse, UR12, RZ ;  /* 0x0000000c16067c24 */ /* 0x044fe4000f8e02ff */
[----:B------:R-:W-:Y:S01]  /*05c0*/  IADD3.X R4, R33, R5, R7, P0, !PT ;  /* 0x0000000521047210 */ /* 0x000fe200007fe407 */
[----:B------:R-:W-:Y:S01]  /*05d0*/  IMAD.WIDE.U32 R2, R22, UR7, R2 ;  /* 0x0000000716027c25 */ /* 0x000fe2000f8e0002 */
[----:B------:R-:W-:-:S03]  /*05e0*/  LEA R38, P0, R39, UR8, 0x2 ;  /* 0x0000000827267c11 */ /* 0x000fc6000f8010ff */
[----:B------:R-:W-:Y:S01]  /*05f0*/  IMAD R5, R23, UR7, R6 ;  /* 0x0000000717057c24 */ /* 0x000fe2000f8e0206 */
[----:B------:R-:W-:Y:S01]  /*0600*/  LEA.HI.X R39, R39, UR9, R4, 0x2, P0 ;  /* 0x0000000927277c11 */ /* 0x000fe200080f1404 */
[----:B------:R-:W-:Y:S01]  /*0610*/  ULDC.64 UR8, c[0x0][0x268] ;  /* 0x00009a0000087ab9 */ /* 0x000fe20000000a00 */
[----:B------:R-:W-:Y:S01]  /*0620*/  IMAD R4, R30, UR4, RZ ;  /* 0x000000041e047c24 */ /* 0x000fe2000f8e02ff */
[----:B------:R-:W-:Y:S01]  /*0630*/  IADD3 R41, P1, R32, R2, RZ ;  /* 0x0000000220297210 */ /* 0x000fe20007f3e0ff */
[----:B------:R-:W-:Y:S01]  /*0640*/  IMAD R6, R30, UR8, RZ ;  /* 0x000000081e067c24 */ /* 0x000fe2000f8e02ff */
[----:B------:R-:W-:Y:S01]  /*0650*/  ULDC UR4, c[0x0][0x21c] ;  /* 0x0000870000047ab9 */ /* 0x000fe20000000800 */
[----:B---3--:R-:W-:Y:S01]  /*0660*/  IMAD R0, R8, UR7, R29 ;  /* 0x0000000708007c24 */ /* 0x008fe2000f8e021d */
[----:B------:R-:W-:Y:S01]  /*0670*/  IADD3.X R2, R33, R3, R5, P1, !PT ;  /* 0x0000000321027210 */ /* 0x000fe20000ffe405 */
[----:B------:R-:W-:Y:S01]  /*0680*/  IMAD R9, R29, UR5, R4 ;  /* 0x000000051d097c24 */ /* 0x000fe2000f8e0204 */
[----:B------:R-:W-:Y:S01]  /*0690*/  LEA R40, P0, R41, UR14, 0x2 ;  /* 0x0000000e29287c11 */ /* 0x000fe2000f8010ff */
[C---:B------:R-:W-:Y:S01]  /*06a0*/  IMAD R7, R29.reuse, UR9, R6 ;  /* 0x000000091d077c24 */ /* 0x040fe2000f8e0206 */
[----:B------:R-:W-:Y:S01]  /*06b0*/  LOP3.LUT R8, R32, 0x40, RZ, 0xfc, !PT ;  /* 0x0000004020087812 */ /* 0x000fe200078efcff */
[----:B------:R-:W-:Y:S01]  /*06c0*/  IMAD.WIDE.U32 R36, R29, UR8, RZ ;  /* 0x000000081d247c25 */ /* 0x000fe2000f8e00ff */
[----:B------:R-:W-:-:S02]  /*06d0*/  LEA.HI.X R41, R41, UR15, R2, 0x2, P0 ;  /* 0x0000000f29297c11 */ /* 0x000fc400080f1402 */
[----:B------:R-:W-:Y:S01]  /*06e0*/  IADD3 R9, R35, R9, RZ ;  /* 0x0000000923097210 */ /* 0x000fe20007ffe0ff */
[----:B------:R-:W-:Y:S01]  /*06f0*/  IMAD R0, R0, R13, RZ ;  /* 0x0000000d00007224 */ /* 0x000fe200078e02ff */
[----:B------:R-:W-:Y:S01]  /*0700*/  IADD3 R7, R37, R7, RZ ;  /* 0x0000000725077210 */ /* 0x000fe20007ffe0ff */
[C---:B------:R-:W-:Y:S01]  /*0710*/  VIADD R16, R12.reuse, 0x1 ;  /* 0x000000010c107836 */ /* 0x040fe20000000000 */
[----:B------:R-:W-:Y:S01]  /*0720*/  IADD3 R12, R12, 0x3, RZ ;  /* 0x000000030c0c7810 */ /* 0x000fe20007ffe0ff */
[----:B------:R-:W-:Y:S01]  /*0730*/  IMAD R13, R0, UR4, RZ ;  /* 0x00000004000d7c24 */ /* 0x000fe2000f8e02ff */
[----:B------:R-:W-:Y:S01]  /*0740*/  LOP3.LUT R6, R32, 0x60, RZ, 0xfc, !PT ;  /* 0x0000006020067812 */ /* 0x000fe200078efcff */
[----:B------:R-:W-:Y:S01]  /*0750*/  IMAD.MOV.U32 R11, RZ, RZ, RZ ;  /* 0x000000ffff0b7224 */ /* 0x000fe200078e00ff */
[----:B------:R-:W-:Y:S01]  /*0760*/  MOV R4, R21 ;  /* 0x0000001500047202 */ /* 0x000fe20000000f00 */
[----:B0-----:R-:W-:-:S07]  /*0770*/  IMAD.MOV.U32 R5, RZ, RZ, R20 ;  /* 0x000000ffff057224 */ /* 0x001fce00078e0014 */
.L_x_5016:
[----:B0-----:R-:W0:Y:S01]  /*0780*/  LDC R0, c[0x0][0x218] ;  /* 0x00008600ff007b82 */ /* 0x001e220000000800 */
[----:B------:R-:W-:Y:S01]  /*0790*/  HFMA2.MMA R23, -RZ, RZ, 0, 0 ;  /* 0x00000000ff177435 */ /* 0x000fe200000001ff */
[----:B------:R-:W-:Y:S01]  /*07a0*/  IMAD.MOV.U32 R21, RZ, RZ, RZ ;  /* 0x000000ffff157224 */ /* 0x000fe200078e00ff */
[----:B------:R-:W-:Y:S01]  /*07b0*/  HFMA2.MMA R25, -RZ, RZ, 0, 0 ;  /* 0x00000000ff197435 */ /* 0x000fe200000001ff */
[----:B------:R-:W-:-:S04]  /*07c0*/  MOV R27, RZ ;  /* 0x000000ff001b7202 */ /* 0x000fc80000000f00 */
[----:B------:R-:W-:Y:S06]  /*07d0*/  BAR.SYNC.DEFER_BLOCKING 0x0 ;  /* 0x0000000000007b1d */ /* 0x000fec0000010000 */
[----:B-1----:R-:W1:Y:S01]  /*07e0*/  S2R R31, SR_CgaCtaId ;  /* 0x00000000001f7919 */ /* 0x002e620000008800 */
[----:B------:R-:W-:Y:S01]  /*07f0*/  MOV R42, 0x400 ;  /* 0x00000400002a7802 */ /* 0x000fe20000000f00 */
[----:B------:R-:W-:Y:S01]  /*0800*/  HFMA2.MMA R45, -RZ, RZ, 0, 0 ;  /* 0x00000000ff2d7435 */ /* 0x000fe200000001ff */
[----:B------:R-:W-:Y:S01]  /*0810*/  MOV R47, RZ ;  /* 0x000000ff002f7202 */ /* 0x000fe20000000f00 */
[----:B------:R-:W-:Y:S01]  /*0820*/  IMAD.MOV.U32 R51, RZ, RZ, RZ ;  /* 0x000000ffff337224 */ /* 0x000fe200078e00ff */
        /* <DEDUP_REMOVED lines=13> */
[C---:B------:R-:W-:Y:S01]  /*0900*/  LEA R0, R15.reuse, R42, 0x4 ;  /* 0x0000002a0f007211 */ /* 0x040fe200078e20ff */
[----:B------:R-:W-:Y:S01]  /*0910*/  IMAD R2, R15, 0x4, R42 ;  /* 0x000000040f027824 */ /* 0x000fe200078e022a */
[-C--:B------:R-:W-:Y:S02]  /*0920*/  ISETP.GE.AND P1, PT, R10, R3.reuse, PT ;  /* 0x000000030a00720c */ /* 0x080fe40003f26270 */
[-C--:B------:R-:W-:Y:S02]  /*0930*/  ISETP.GE.AND P2, PT, R8, R3.reuse, PT ;  /* 0x000000030800720c */ /* 0x080fe40003f46270 */
        /* <DEDUP_REMOVED lines=64> */
.L_x_5001:
[----:B------:R-:W-:Y:S05]  /*0d40*/  BSYNC B0 ;  /* 0x0000000000007941 */ /* 0x000fea0003800000 */
.L_x_5000:
        /* <DEDUP_REMOVED lines=33> */
.L_x_5003:
[----:B------:R-:W-:Y:S05]  /*0f60*/  BSYNC B0 ;  /* 0x0000000000007941 */ /* 0x000fea0003800000 */
.L_x_5002:
        /* <DEDUP_REMOVED lines=33> */
.L_x_5005:
[----:B------:R-:W-:Y:S05]  /*1180*/  BSYNC B0 ;  /* 0x0000000000007941 */ /* 0x000fea0003800000 */
.L_x_5004:
        /* <DEDUP_REMOVED lines=33> */
.L_x_5007:
[----:B------:R-:W-:Y:S05]  /*13a0*/  BSYNC B0 ;  /* 0x0000000000007941 */ /* 0x000fea0003800000 */
.L_x_5006:
        /* <DEDUP_REMOVED lines=9> */
[----:B------:R-:W-:Y:S01]  /*1440*/  FMUL.FTZ R51, R22, R43 ;  /* 0x0000002b16337220 */ /* 0x000fe20000410000 */
[----:B------:R-:W-:Y:S01]  /*1450*/  FMUL.FTZ R55, R20, R31 ;  /* 0x0000001f14377220 */ /* 0x000fe20000410000 */
[-C--:B------:R-:W-:Y:S01]  /*1460*/  ISETP.GE.AND P1, PT, R32, R3.reuse, PT ;  /* 0x000000032000720c */ /* 0x080fe20003f26270 */
[----:B------:R-:W-:Y:S01]  /*1470*/  FMUL.FTZ R60, R21, R50 ;  /* 0x00000032153c7220 */ /* 0x000fe20000410000 */
[----:B------:R-:W-:Y:S01]  /*1480*/  ISETP.EQ.OR P0, PT, R11, RZ, P0 ;  /* 0x000000ff0b00720c */ /* 0x000fe20000702670 */
[----:B------:R-:W-:Y:S01]  /*1490*/  FMUL.FTZ R62, R23, R58 ;  /* 0x0000003a173e7220 */ /* 0x000fe20000410000 */
[----:B------:R-:W1:Y:S01]  /*14a0*/  LDC R54, c[0x0][0x218] ;  /* 0x00008600ff367b82 */ /* 0x000e620000000800 */
[----:B------:R-:W-:Y:S01]  /*14b0*/  MOV R59, R3 ;  /* 0x00000003003b7202 */ /* 0x000fe20000000f00 */
[----:B------:R-:W-:Y:S01]  /*14c0*/  IMAD.MOV.U32 R57, RZ, RZ, RZ ;  /* 0x000000ffff397224 */ /* 0x000fe200078e00ff */
[----:B------:R-:W-:Y:S01]  /*14d0*/  ULDC UR6, c[0x0][0x21c] ;  /* 0x0000870000067ab9 */ /* 0x000fe20000000800 */
[----:B------:R-:W-:Y:S01]  /*14e0*/  ULDC.64 UR4, c[0x0][0x238] ;  /* 0x00008e0000047ab9 */ /* 0x000fe20000000a00 */
[----:B------:R-:W-:Y:S01]  /*14f0*/  ULDC.64 UR8, c[0x0][0x250] ;  /* 0x0000940000087ab9 */ /* 0x000fe20000000a00 */
[----:B------:R-:W-:-:S02]  /*1500*/  ULDC.64 UR14, c[0x0][0x270] ;  /* 0x00009c00000e7ab9 */ /* 0x000fc40000000a00 */
[----:B------:R-:W2:Y:S08]  /*1510*/  LDC.64 R44, c[0x0][0x2d0] ;  /* 0x0000b400ff2c7b82 */ /* 0x000eb00000000a00 */
[----:B------:R-:W3:Y:S08]  /*1520*/  LDC.64 R46, c[0x0][0x2e0] ;  /* 0x0000b800ff2e7b82 */ /* 0x000ef00000000a00 */
[----:B------:R-:W4:Y:S02]  /*1530*/  LDC.64 R48, c[0x0][0x310] ;  /* 0x0000c400ff307b82 */ /* 0x000f240000000a00 */
.L_x_5011:
[----:B------:R-:W-:Y:S01]  /*1540*/  SHF.R.S32.HI R18, RZ, 0x1f, R57 ;  /* 0x0000001fff127819 */ /* 0x000fe20000011439 */
[C---:B0-----:R-:W-:Y:S01]  /*1550*/  IMAD.WIDE.U32 R20, R57.reuse, UR8, R32 ;  /* 0x0000000839147c25 */ /* 0x041fe2000f8e0020 */
[-C--:B------:R-:W-:Y:S01]  /*1560*/  ISETP.GE.AND P2, PT, R10, R59.reuse, PT ;  /* 0x0000003b0a00720c */ /* 0x080fe20003f46270 */
[----:B------:R-:W-:Y:S01]  /*1570*/  HFMA2.MMA R63, -RZ, RZ, 0, 0 ;  /* 0x00000000ff3f7435 */ /* 0x000fe200000001ff */
[-C--:B------:R-:W-:Y:S01]  /*1580*/  ISETP.GE.AND P3, PT, R8, R59.reuse, PT ;  /* 0x0000003b0800720c */ /* 0x080fe20003f66270 */
[----:B------:R-:W-:Y:S01]  /*1590*/  IMAD R22, R18, UR8, RZ ;  /* 0x0000000812167c24 */ /* 0x000fe2000f8e02ff */
[----:B------:R-:W-:Y:S01]  /*15a0*/  ISETP.GE.AND P4, PT, R6, R59, PT ;  /* 0x0000003b0600720c */ /* 0x000fe20003f86270 */
[----:B------:R-:W-:Y:S01]  /*15b0*/  IMAD.MOV.U32 R69, RZ, RZ, RZ ;  /* 0x000000ffff457224 */ /* 0x000fe200078e00ff */
[----:B------:R-:W-:Y:S01]  /*15c0*/  MOV R67, RZ ;  /* 0x000000ff00437202 */ /* 0x000fe20000000f00 */
[----:B------:R-:W-:Y:S01]  /*15d0*/  IMAD R3, R57, UR9, R22 ;  /* 0x0000000939037c24 */ /* 0x000fe2000f8e0216 */
[----:B------:R-:W-:-:S04]  /*15e0*/  LEA R22, P5, R20, R5, 0x2 ;  /* 0x0000000514167211 */ /* 0x000fc800078a10ff */
[----:B------:R-:W-:-:S04]  /*15f0*/  IADD3 R3, R21, R3, RZ ;  /* 0x0000000315037210 */ /* 0x000fc80007ffe0ff */
[----:B------:R-:W-:Y:S01]  /*1600*/  LEA.HI.X R23, R20, R4, R3, 0x2, P5 ;  /* 0x0000000414177211 */ /* 0x000fe200028f1403 */
[----:B------:R-:W-:Y:S01]  /*1610*/  HFMA2.MMA R3, -RZ, RZ, 0, 0 ;  /* 0x00000000ff037435 */ /* 0x000fe200000001ff */
[----:B------:R-:W-:Y:S01]  /*1620*/  MOV R21, R9 ;  /* 0x0000000900157202 */ /* 0x000fe20000000f00 */
[----:B------:R-:W-:Y:S02]  /*1630*/  IMAD R42, R18, UR4, RZ ;  /* 0x00000004122a7c24 */ /* 0x000fe4000f8e02ff */
[----:B------:R-:W4:Y:S01]  /*1640*/  @!P3 LDG.E R69, desc[UR10][R22.64+0x100] ;  /* 0x0001000a1645b981 */ /* 0x000f22000c1e1900 */
[----:B------:R-:W-:-:S03]  /*1650*/  IMAD.MOV.U32 R20, RZ, RZ, R34 ;  /* 0x000000ffff147224 */ /* 0x000fc600078e0022 */
[----:B------:R-:W4:Y:S04]  /*1660*/  @!P1 LDG.E R67, desc[UR10][R22.64] ;  /* 0x0000000a16439981 */ /* 0x000f28000c1e1900 */
[----:B------:R-:W4:Y:S04]  /*1670*/  @!P2 LDG.E R3, desc[UR10][R22.64+0x80] ;  /* 0x0000800a1603a981 */ /* 0x000f28000c1e1900 */
[----:B------:R0:W4:Y:S01]  /*1680*/  @!P4 LDG.E R63, desc[UR10][R22.64+0x180] ;  /* 0x0001800a163fc981 */ /* 0x000122000c1e1900 */
[----:B------:R-:W-:-:S04]  /*1690*/  IMAD.WIDE.U32 R20, R57, UR4, R20 ;  /* 0x0000000439147c25 */ /* 0x000fc8000f8e0014 */
[----:B------:R-:W-:Y:S01]  /*16a0*/  IMAD R53, R57, UR5, R42 ;  /* 0x0000000539357c24 */ /* 0x000fe2000f8e022a */
[----:B--2---:R-:W-:-:S04]  /*16b0*/  LEA R64, P2, R20, R44, 0x2 ;  /* 0x0000002c14407211 */ /* 0x004fc800078410ff */
[----:B------:R-:W-:-:S04]  /*16c0*/  IADD3 R21, R21, R53, RZ ;  /* 0x0000003515157210 */ /* 0x000fc80007ffe0ff */
[----:B------:R-:W-:-:S05]  /*16d0*/  LEA.HI.X R65, R20, R45, R21, 0x2, P2 ;  /* 0x0000002d14417211 */ /* 0x000fca00010f1415 */
[----:B------:R-:W2:Y:S01]  /*16e0*/  LDG.E R42, desc[UR10][R64.64] ;  /* 0x0000000a402a7981 */ /* 0x000ea2000c1e1900 */
[----:B------:R-:W-:Y:S01]  /*16f0*/  MOV R21, R7 ;  /* 0x0000000700157202 */ /* 0x000fe20000000f00 */
[----:B------:R-:W-:Y:S02]  /*1700*/  IMAD R18, R18, UR14, RZ ;  /* 0x0000000e12127c24 */ /* 0x000fe4000f8e02ff */
[----:B------:R-:W-:Y:S02]  /*1710*/  IMAD.MOV.U32 R20, RZ, RZ, R36 ;  /* 0x000000ffff147224 */ /* 0x000fe400078e0024 */
[C---:B0-----:R-:W-:Y:S02]  /*1720*/  IMAD R23, R57.reuse, UR15, R18 ;  /* 0x0000000f39177c24 */ /* 0x041fe4000f8e0212 */
[----:B------:R-:W-:-:S03]  /*1730*/  IMAD.WIDE.U32 R20, R57, UR14, R20 ;  /* 0x0000000e39147c25 */ /* 0x000fc6000f8e0014 */
[----:B---3--:R-:W-:Y:S02]  /*1740*/  LEA R52, P2, R20, R46, 0x2 ;  /* 0x0000002e14347211 */ /* 0x008fe400078410ff */
[----:B------:R-:W-:-:S04]  /*1750*/  IADD3 R18, R21, R23, RZ ;  /* 0x0000001715127210 */ /* 0x000fc80007ffe0ff */
[----:B------:R-:W-:Y:S02]  /*1760*/  LEA.HI.X R53, R20, R47, R18, 0x2, P2 ;  /* 0x0000002f14357211 */ /* 0x000fe400010f1412 */
[----:B------:R-:W0:Y:S01]  /*1770*/  S2R R18, SR_TID.X ;  /* 0x0000000000127919 */ /* 0x000e220000002100 */
[----:B------:R-:W3:Y:S01]  /*1780*/  S2R R71, SR_CgaCtaId ;  /* 0x0000000000477919 */ /* 0x000ee20000008800 */
[----:B----4-:R-:W-:Y:S04]  /*1790*/  STS [R2+0x100], R69 ;  /* 0x0001004502007388 */ /* 0x010fe80000000800 */
[----:B------:R-:W-:Y:S04]  /*17a0*/  STS [R2], R67 ;  /* 0x0000004302007388 */ /* 0x000fe80000000800 */
[----:B------:R1:W-:Y:S04]  /*17b0*/  STS [R2+0x80], R3 ;  /* 0x0000800302007388 */ /* 0x0003e80000000800 */
[----:B------:R-:W-:Y:S01]  /*17c0*/  STS [R2+0x180], R63 ;  /* 0x0001803f02007388 */ /* 0x000fe20000000800 */
[----:B------:R-:W-:-:S03]  /*17d0*/  NOP ;  /* 0x0000000000007918 */ /* 0x000fc60000000000 */
[----:B------:R-:W4:Y:S01]  /*17e0*/  LDS.128 R20, [R0] ;  /* 0x0000000000147984 */ /* 0x000f220000000c00 */
[----:B--2---:R-:W-:-:S03]  /*17f0*/  FMUL.FTZ R42, R42, 1.4426950216293334961 ;  /* 0x3fb8aa3b2a2a7820 */ /* 0x004fc60000410000 */
[----:B------:R0:W5:Y:S01]  /*1800*/  LDG.E R61, desc[UR10][R52.64] ;  /* 0x0000000a343d7981 */ /* 0x000162000c1e1900 */
[C---:B------:R-:W-:Y:S01]  /*1810*/  FMUL.FTZ R65, R42.reuse, R50 ;  /* 0x000000322a417220 */ /* 0x040fe20000410000 */
[C---:B------:R-:W-:Y:S01]  /*1820*/  FMUL.FTZ R64, R42.reuse, R31 ;  /* 0x0000001f2a407220 */ /* 0x040fe20000410000 */
[C---:B------:R-:W-:Y:S01]  /*1830*/  FMUL.FTZ R66, R42.reuse, R43 ;  /* 0x0000002b2a427220 */ /* 0x040fe20000410000 */
[----:B------:R-:W-:-:S03]  /*1840*/  FMUL.FTZ R42, R42, R58 ;  /* 0x0000003a2a2a7220 */ /* 0x000fc60000410000 */
[----:B------:R-:W2:Y:S01]  /*1850*/  MUFU.EX2 R65, R65 ;  /* 0x0000004100417308 */ /* 0x000ea20000000800 */
[----:B-1----:R-:W-:-:S07]  /*1860*/  IMAD R3, R11, -0x80, R54 ;  /* 0xffffff800b037824 */ /* 0x002fce00078e0236 */
[----:B------:R-:W1:Y:S01]  /*1870*/  MUFU.EX2 R64, R64 ;  /* 0x0000004000407308 */ /* 0x000e620000000800 */
[----:B0-----:R-:W-:-:S07]  /*1880*/  IMAD.SHL.U32 R52, R18, 0x4, RZ ;  /* 0x0000000412347824 */ /* 0x001fce00078e00ff */
[----:B------:R0:W3:Y:S01]  /*1890*/  MUFU.EX2 R67, R66 ;  /* 0x0000004200437308 */ /* 0x0000e20000000800 */
[----:B------:R-:W-:Y:S01]  /*18a0*/  ISETP.GE.U32.AND P2, PT, R52, R3, PT ;  /* 0x000000033400720c */ /* 0x000fe20003f46070 */
[----:B----4-:R-:W-:Y:S01]  /*18b0*/  FMUL.FTZ R20, R55, R20 ;  /* 0x0000001437147220 */ /* 0x010fe20000410000 */
[----:B------:R-:W-:-:S05]  /*18c0*/  FMUL.FTZ R21, R60, R21 ;  /* 0x000000153c157220 */ /* 0x000fca0000410000 */
[----:B------:R-:W4:Y:S01]  /*18d0*/  MUFU.EX2 R42, R42 ;  /* 0x0000002a002a7308 */ /* 0x000f220000000800 */
[-C--:B------:R-:W-:Y:S01]  /*18e0*/  ISETP.GE.U32.AND P3, PT, R16, R3.reuse, PT ;  /* 0x000000031000720c */ /* 0x080fe20003f66070 */
[----:B------:R-:W-:Y:S01]  /*18f0*/  FMUL.FTZ R22, R51, R22 ;  /* 0x0000001633167220 */ /* 0x000fe20000410000 */
[----:B------:R-:W-:Y:S02]  /*1900*/  ISETP.GE.U32.AND P4, PT, R14, R3, PT ;  /* 0x000000030e00720c */ /* 0x000fe40003f86070 */
[----:B--2---:R-:W-:Y:S02]  /*1910*/  FSEL R63, R65, 1, !P3 ;  /* 0x3f800000413f7808 */ /* 0x004fe40005800000 */
[----:B------:R-:W-:Y:S02]  /*1920*/  FSEL R69, R20, RZ, !P2 ;  /* 0x000000ff14457208 */ /* 0x000fe40005000000 */
[----:B0-----:R-:W-:Y:S02]  /*1930*/  FSEL R66, R21, RZ, !P3 ;  /* 0x000000ff15427208 */ /* 0x001fe40005800000 */
[----:B-1----:R-:W-:Y:S01]  /*1940*/  FSEL R70, R64, 1, !P2 ;  /* 0x3f80000040467808 */ /* 0x002fe20005000000 */
[----:B------:R-:W-:Y:S01]  /*1950*/  FMUL.FTZ R23, R62, R23 ;  /* 0x000000173e177220 */ /* 0x000fe20000410000 */
[----:B------:R-:W-:Y:S01]  /*1960*/  ISETP.GE.U32.AND P2, PT, R12, R3, PT ;  /* 0x000000030c00720c */ /* 0x000fe20003f46070 */
[----:B------:R-:W-:Y:S01]  /*1970*/  FFMA.FTZ R20, R69, R63, R66 ;  /* 0x0000003f45147223 */ /* 0x000fe20000010042 */
[----:B---3--:R-:W-:-:S02]  /*1980*/  FSEL R64, R67, 1, !P4 ;  /* 0x3f80000043407808 */ /* 0x008fc40006000000 */
[----:B------:R-:W-:Y:S01]  /*1990*/  FSEL R65, R22, RZ, !P4 ;  /* 0x000000ff16417208 */ /* 0x000fe20006000000 */
[----:B------:R-:W-:Y:S01]  /*19a0*/  FMUL.FTZ R21, R70, R63 ;  /* 0x0000003f46157220 */ /* 0x000fe20000410000 */
[----:B----4-:R-:W-:Y:S02]  /*19b0*/  FSEL R67, R42, 1, !P2 ;  /* 0x3f8000002a437808 */ /* 0x010fe40005000000 */
        /* <DEDUP_REMOVED lines=65> */
.L_x_5010:
[----:B------:R-:W-:Y:S05]  /*1dd0*/  BSYNC B0 ;  /* 0x0000000000007941 */ /* 0x000fea0003800000 */
.L_x_5009:
[----:B------:R-:W-:Y:S02]  /*1de0*/  VIADD R57, R57, 0x1 ;  /* 0x0000000139397836 */ /* 0x000fe40000000000 */
[-C--:B------:R-:W-:Y:S01]  /*1df0*/  FFMA.FTZ R64, R64, R66.reuse, R65 ;  /* 0x0000004240407223 */ /* 0x080fe20000010041 */
[C---:B-----5:R-:W-:Y:S01]  /*1e00*/  FFMA.FTZ R24, R61.reuse, R69, R24 ;  /* 0x000000453d187223 */ /* 0x060fe20000010018 */
[----:B------:R-:W-:Y:S01]  /*1e10*/  FFMA.FTZ R25, R61, R66, R25 ;  /* 0x000000423d197223 */ /* 0x000fe20000010019 */
[----:B------:R-:W-:Y:S01]  /*1e20*/  ISETP.GE.AND P2, PT, R57, UR6, PT ;  /* 0x0000000639007c0c */ /* 0x000fe2000bf46270 */
[-C--:B------:R-:W-:Y:S01]  /*1e30*/  FFMA.FTZ R68, R67, R64.reuse, R68 ;  /* 0x0000004043447223 */ /* 0x080fe20000010044 */
[----:B------:R-:W-:-:S03]  /*1e40*/  FFMA.FTZ R26, R61, R64, R26 ;  /* 0x000000403d1a7223 */ /* 0x000fc6000001001a */
[----:B------:R-:W-:-:S08]  /*1e50*/  FFMA.FTZ R27, R61, R68, R27 ;  /* 0x000000443d1b7223 */ /* 0x000fd0000001001b */
[----:B------:R-:W-:Y:S05]  /*1e60*/  @!P2 BRA `(.L_x_5011) ;  /* 0xfffffff400b4a947 */ /* 0x000fea000383ffff */
.L_x_5008:
[----:B------:R-:W-:Y:S01]  /*1e70*/  BAR.SYNC.DEFER_BLOCKING 0x0 ;  /* 0x0000000000007b1d */ /* 0x000fe20000010000 */
[----:B------:R-:W-:Y:S02]  /*1e80*/  ISETP.NE.AND P0, PT, R18, RZ, PT ;  /* 0x000000ff1200720c */ /* 0x000fe40003f05270 */
[----:B------:R-:W-:-:S05]  /*1e90*/  SHF.L.U32 R44, R11, 0x7, RZ ;  /* 0x000000070b2c7819 */ /* 0x000fca00000006ff */
[----:B------:R-:W1:Y:S01]  /*1ea0*/  LDC.64 R48, c[0x0][0x2b0] ;  /* 0x0000ac00ff307b82 */ /* 0x000e620000000a00 */
[----:B------:R-:W-:Y:S01]  /*1eb0*/  SHF.R.S32.HI R45, RZ, 0x1f, R44 ;  /* 0x0000001fff2d7819 */ /* 0x000fe2000001142c */
[----:B------:R-:W-:Y:S01]  /*1ec0*/  BSSY B0, `(.L_x_5012) ;  /* 0x000001e000007945 */ /* 0x000fe20003800000 */
[----:B------:R-:W-:-:S05]  /*1ed0*/  IADD3 R46, P2, R32, R44, RZ ;  /* 0x0000002c202e7210 */ /* 0x000fca0007f5e0ff */
[----:B------:R-:W2:Y:S01]  /*1ee0*/  LDC.64 R22, c[0x0][0x2a0] ;  /* 0x0000a800ff167b82 */ /* 0x000ea20000000a00 */
[----:B------:R-:W-:Y:S01]  /*1ef0*/  IMAD.X R47, R33, 0x1, R45, P2 ;  /* 0x00000001212f7824 */ /* 0x000fe200010e062d */
[----:B------:R-:W-:Y:S01]  /*1f00*/  STS.128 [R0], R24 ;  /* 0x0000001800007388 */ /* 0x000fe20000000c00 */
[----:B------:R-:W-:-:S03]  /*1f10*/  NOP ;  /* 0x0000000000007918 */ /* 0x000fc60000000000 */
[----:B------:R-:W-:Y:S01]  /*1f20*/  LDS R31, [R2] ;  /* 0x00000000021f7984 */ /* 0x000fe20000000800 */
[C---:B-1----:R-:W-:Y:S02]  /*1f30*/  IMAD R10, R48.reuse, UR12, RZ ;  /* 0x0000000c300a7c24 */ /* 0x042fe4000f8e02ff */
[----:B0-----:R-:W-:Y:S01]  /*1f40*/  IMAD.WIDE.U32 R20, R48, UR7, RZ ;  /* 0x0000000730147c25 */ /* 0x001fe2000f8e00ff */
[----:B------:R-:W-:Y:S03]  /*1f50*/  LDS R55, [R2+0x80] ;  /* 0x0000800002377984 */ /* 0x000fe60000000800 */
[----:B------:R-:W-:Y:S01]  /*1f60*/  IMAD R43, R49, UR7, R10 ;  /* 0x00000007312b7c24 */ /* 0x000fe2000f8e020a */
[----:B------:R-:W-:Y:S04]  /*1f70*/  LDS R57, [R2+0x100] ;  /* 0x0001000002397984 */ /* 0x000fe80000000800 */
[----:B------:R-:W-:Y:S01]  /*1f80*/  LDS R53, [R2+0x180] ;  /* 0x0001800002357984 */ /* 0x000fe20000000800 */
[----:B------:R-:W-:-:S03]  /*1f90*/  IADD3 R61, R21, R43, RZ ;  /* 0x0000002b153d7210 */ /* 0x000fc60007ffe0ff */
[----:B------:R-:W-:Y:S01]  /*1fa0*/  @!P0 STS [R42+0x200], R3 ;  /* 0x000200032a008388 */ /* 0x000fe20000000800 */
[----:B------:R-:W-:Y:S06]  /*1fb0*/  BAR.SYNC.DEFER_BLOCKING 0x0 ;  /* 0x0000000000007b1d */ /* 0x000fec0000010000 */
[----:B------:R-:W0:Y:S02]  /*1fc0*/  LDS R59, [R42+0x200] ;  /* 0x000200002a3b7984 */ /* 0x000e240000000800 */
[----:B0-----:R-:W-:-:S13]  /*1fd0*/  ISETP.GE.AND P1, PT, R32, R59, PT ;  /* 0x0000003b2000720c */ /* 0x001fda0003f26270 */
[----:B--2---:R-:W-:Y:S05]  /*1fe0*/  @P1 BRA `(.L_x_5013) ;  /* 0x00000000002c1947 */ /* 0x004fea0003800000 */
        /* <DEDUP_REMOVED lines=11> */
.L_x_5013:
[----:B------:R-:W-:Y:S05]  /*20a0*/  BSYNC B0 ;  /* 0x0000000000007941 */ /* 0x000fea0003800000 */
.L_x_5012:
[----:B------:R-:W-:Y:S01]  /*20b0*/  IMAD.MOV.U32 R21, RZ, RZ, R61 ;  /* 0x000000ffff157224 */ /* 0x000fe200078e003d */
[----:B------:R-:W-:Y:S01]  /*20c0*/  ULDC.64 UR4, c[0x0][0x2b8] ;  /* 0x0000ae0000047ab9 */ /* 0x000fe20000000a00 */
[----:B------:R-:W-:Y:S01]  /*20d0*/  LOP3.LUT R10, R32, 0x20, RZ, 0xfc, !PT ;  /* 0x00000020200a7812 */ /* 0x000fe200078efcff */
[----:B------:R-:W-:Y:S01]  /*20e0*/  IMAD R48, R30, UR4, RZ ;  /* 0x000000041e307c24 */ /* 0x000fe2000f8e02ff */
[----:B------:R-:W-:Y:S01]  /*20f0*/  ISETP.GE.AND P1, PT, R32, R3, PT ;  /* 0x000000032000720c */ /* 0x000fe20003f26270 */
[C---:B------:R-:W-:Y:S01]  /*2100*/  IMAD.WIDE.U32 R20, R29.reuse, UR4, R20 ;  /* 0x000000041d147c25 */ /* 0x040fe2000f8e0014 */
[C---:B0-----:R-:W-:Y:S02]  /*2110*/  SHF.L.U32 R31, R10.reuse, 0x2, RZ ;  /* 0x000000020a1f7819 */ /* 0x041fe400000006ff */
[----:B------:R-:W-:Y:S01]  /*2120*/  SHF.L.U64.HI R43, R10, 0x2, R33 ;  /* 0x000000020a2b7819 */ /* 0x000fe20000010221 */
[----:B------:R-:W-:Y:S01]  /*2130*/  IMAD R49, R29, UR5, R48 ;  /* 0x000000051d317c24 */ /* 0x000fe2000f8e0230 */
[----:B------:R-:W-:Y:S01]  /*2140*/  ULDC.64 UR4, c[0x0][0x308] ;  /* 0x0000c20000047ab9 */ /* 0x000fe20000000a00 */
[----:B------:R-:W-:Y:S01]  /*2150*/  IADD3 R48, P2, R44, R20, RZ ;  /* 0x000000142c307210 */ /* 0x000fe20007f5e0ff */
[----:B------:R-:W-:Y:S01]  /*2160*/  IMAD R50, R22, UR12, RZ ;  /* 0x0000000c16327c24 */ /* 0x000fe2000f8e02ff */
[----:B------:R-:W-:-:S02]  /*2170*/  IADD3 R20, P3, R31, UR4, RZ ;  /* 0x000000041f147c10 */ /* 0x000fc4000ff7e0ff */
[----:B------:R-:W-:Y:S01]  /*2180*/  IADD3.X R49, R45, R49, R21, P2, !PT ;  /* 0x000000312d317210 */ /* 0x000fe200017fe415 */
[----:B------:R-:W-:Y:S01]  /*2190*/  IMAD R61, R23, UR7, R50 ;  /* 0x00000007173d7c24 */ /* 0x000fe2000f8e0232 */
[----:B------:R-:W-:Y:S01]  /*21a0*/  IADD3.X R21, R43, UR5, RZ, P3, !PT ;  /* 0x000000052b157c10 */ /* 0x000fe20009ffe4ff */
[----:B------:R-:W-:Y:S01]  /*21b0*/  @!P1 IMAD.WIDE.U32 R50, R22, UR7, R44 ;  /* 0x0000000716329c25 */ /* 0x000fe2000f8e002c */
[----:B------:R-:W-:Y:S01]  /*21c0*/  LEA R20, P2, R48, R20, 0x2 ;  /* 0x0000001430147211 */ /* 0x000fe200078410ff */
[----:B------:R-:W-:Y:S01]  /*21d0*/  ULDC.64 UR4, c[0x0][0x2a8] ;  /* 0x0000aa0000047ab9 */ /* 0x000fe20000000a00 */
[----:B------:R-:W-:Y:S01]  /*21e0*/  ISETP.GE.AND P3, PT, R8, R59, PT ;  /* 0x0000003b0800720c */ /* 0x000fe20003f66270 */
[----:B------:R-:W-:Y:S01]  /*21f0*/  @!P1 IMAD.IADD R51, R61, 0x1, R51 ;  /* 0x000000013d339824 */ /* 0x000fe200078e0233 */
[----:B------:R-:W-:Y:S01]  /*2200*/  LEA.HI.X R21, R48, R21, R49, 0x2, P2 ;  /* 0x0000001530157211 */ /* 0x000fe200010f1431 */
[----:B------:R-:W-:Y:S01]  /*2210*/  IMAD.WIDE.U32 R48, R22, UR7, RZ ;  /* 0x0000000716307c25 */ /* 0x000fe2000f8e00ff */
[----:B------:R-:W-:-:S02]  /*2220*/  ISETP.GE.AND P2, PT, R10, R59, PT ;  /* 0x0000003b0a00720c */ /* 0x000fc40003f46270 */
[----:B------:R-:W-:Y:S01]  /*2230*/  ISETP.GE.AND P4, PT, R6, R59, PT ;  /* 0x0000003b0600720c */ /* 0x000fe20003f86270 */
[----:B------:R-:W-:Y:S01]  /*2240*/  IMAD R52, R30, UR4, RZ ;  /* 0x000000041e347c24 */ /* 0x000fe2000f8e02ff */
[----:B------:R-:W-:Y:S02]  /*2250*/  IADD3 R23, R49, R61, RZ ;  /* 0x0000003d31177210 */ /* 0x000fe40007ffe0ff */
[----:B------:R-:W-:Y:S01]  /*2260*/  MOV R22, R48 ;  /* 0x0000003000167202 */ /* 0x000fe20000000f00 */
[C---:B------:R-:W-:Y:S02]  /*2270*/  @!P1 IMAD.WIDE.U32 R48, R29.reuse, UR4, R50 ;  /* 0x000000041d309c25 */ /* 0x040fe4000f8e0032 */
[----:B------:R-:W-:Y:S02]  /*2280*/  @!P3 STG.E desc[UR10][R20.64+0x80], R57 ;  /* 0x000080391400b986 */ /* 0x000fe4000c10190a */
[C---:B------:R-:W-:Y:S02]  /*2290*/  IMAD.WIDE.U32 R22, R29.reuse, UR4, R22 ;  /* 0x000000041d167c25 */ /* 0x040fe4000f8e0016 */
[----:B------:R0:W-:Y:S02]  /*22a0*/  @!P2 STG.E desc[UR10][R20.64], R55 ;  /* 0x000000371400a986 */ /* 0x0001e4000c10190a */
[----:B------:R-:W-:Y:S01]  /*22b0*/  IMAD R59, R29, UR5, R52 ;  /* 0x000000051d3b7c24 */ /* 0x000fe2000f8e0234 */
[----:B------:R-:W-:Y:S01]  /*22c0*/  ULDC.64 UR4, c[0x0][0x318] ;  /* 0x0000c60000047ab9 */ /* 0x000fe20000000a00 */
[----:B------:R1:W-:Y:S01]  /*22d0*/  @!P4 STG.E desc[UR10][R20.64+0x100], R53 ;  /* 0x000100351400c986 */ /* 0x0003e2000c10190a */
[----:B------:R-:W-:Y:S01]  /*22e0*/  BAR.SYNC.DEFER_BLOCKING 0x0 ;  /* 0x0000000000007b1d */ /* 0x000fe20000010000 */
[----:B------:R-:W-:-:S02]  /*22f0*/  @!P1 IADD3 R52, P2, R32, R48, RZ ;  /* 0x0000003020349210 */ /* 0x000fc40007f5e0ff */
[----:B------:R-:W-:Y:S01]  /*2300*/  IADD3 R51, P3, R44, R22, RZ ;  /* 0x000000162c337210 */ /* 0x000fe20007f7e0ff */
[----:B0-----:R-:W-:Y:S01]  /*2310*/  HFMA2.MMA R55, -RZ, RZ, 0, 0 ;  /* 0x00000000ff377435 */ /* 0x001fe200000001ff */
[----:B------:R-:W-:Y:S02]  /*2320*/  IADD3 R48, P4, R31, UR4, RZ ;  /* 0x000000041f307c10 */ /* 0x000fe4000ff9e0ff */
[----:B------:R-:W-:Y:S01]  /*2330*/  IADD3.X R23, R45, R59, R23, P3, !PT ;  /* 0x0000003b2d177210 */ /* 0x000fe20001ffe417 */
[----:B-1----:R-:W-:Y:S01]  /*2340*/  IMAD.MOV.U32 R53, RZ, RZ, RZ ;  /* 0x000000ffff357224 */ /* 0x002fe200078e00ff */
[----:B------:R-:W-:Y:S02]  /*2350*/  IADD3.X R22, R43, UR5, RZ, P4, !PT ;  /* 0x000000052b167c10 */ /* 0x000fe4000a7fe4ff */
[----:B------:R-:W-:Y:S02]  /*2360*/  LEA R48, P6, R51, R48, 0x2 ;  /* 0x0000003033307211 */ /* 0x000fe400078c10ff */
[----:B------:R-:W-:-:S02]  /*2370*/  @!P1 IADD3.X R57, R33, R49, R59, P2, !PT ;  /* 0x0000003121399210 */ /* 0x000fc400017fe43b */
[----:B------:R-:W-:Y:S02]  /*2380*/  @!P1 LEA R50, P5, R52, UR4, 0x2 ;  /* 0x0000000434329c11 */ /* 0x000fe4000f8a10ff */
[-C--:B------:R-:W-:Y:S02]  /*2390*/  ISETP.GE.AND P2, PT, R10, R3.reuse, PT ;  /* 0x000000030a00720c */ /* 0x080fe40003f46270 */
[-C--:B------:R-:W-:Y:S02]  /*23a0*/  ISETP.GE.AND P3, PT, R8, R3.reuse, PT ;  /* 0x000000030800720c */ /* 0x080fe40003f66270 */
[----:B------:R-:W-:Y:S02]  /*23b0*/  ISETP.GE.AND P4, PT, R6, R3, PT ;  /* 0x000000030600720c */ /* 0x000fe40003f86270 */
[----:B------:R-:W-:Y:S02]  /*23c0*/  LEA.HI.X R49, R51, R22, R23, 0x2, P6 ;  /* 0x0000001633317211 */ /* 0x000fe400030f1417 */
[----:B------:R-:W-:Y:S01]  /*23d0*/  @!P1 LEA.HI.X R51, R52, UR5, R57, 0x2, P5 ;  /* 0x0000000534339c11 */ /* 0x000fe2000a8f1439 */
[----:B------:R-:W-:Y:S01]  /*23e0*/  HFMA2.MMA R57, -RZ, RZ, 0, 0 ;  /* 0x00000000ff397435 */ /* 0x000fe200000001ff */
[----:B------:R-:W-:-:S03]  /*23f0*/  MOV R59, RZ ;  /* 0x000000ff003b7202 */ /* 0x000fc60000000f00 */
        /* <DEDUP_REMOVED lines=17> */
[----:B------:R-:W2:Y:S01]  /*2510*/  MUFU.EX2 R53, R53 ;  /* 0x0000003500357308 */ /* 0x000ea20000000800 */
[----:B0-----:R-:W-:-:S07]  /*2520*/  FADD.FTZ R48, R52, 1 ;  /* 0x3f80000034307421 */ /* 0x001fce0000010000 */
[----:B------:R-:W0:Y:S01]  /*2530*/  MUFU.EX2 R49, R49 ;  /* 0x0000003100317308 */ /* 0x000e220000000800 */
[----:B-1----:R-:W-:-:S07]  /*2540*/  FADD.FTZ R51, R50, 1 ;  /* 0x3f80000032337421 */ /* 0x002fce0000010000 */
[----:B------:R-:W1:Y:S01]  /*2550*/  MUFU.RCP R55, R48 ;  /* 0x0000003000377308 */ /* 0x000e620000001000 */
[----:B--2---:R-:W-:Y:S01]  /*2560*/  FADD.FTZ R50, R53, 1 ;  /* 0x3f80000035327421 */ /* 0x004fe20000010000 */
[----:B------:R-:W-:Y:S06]  /*2570*/  BAR.SYNC.DEFER_BLOCKING 0x0 ;  /* 0x0000000000007b1d */ /* 0x000fec0000010000 */
[----:B------:R-:W2:Y:S01]  /*2580*/  MUFU.RCP R54, R51 ;  /* 0x0000003300367308 */ /* 0x000ea20000001000 */
[----:B0-----:R-:W-:-:S07]  /*2590*/  FADD.FTZ R52, R49, 1 ;  /* 0x3f80000031347421 */ /* 0x001fce0000010000 */
[----:B------:R-:W0:Y:S01]  /*25a0*/  MUFU.RCP R57, R52 ;  /* 0x0000003400397308 */ /* 0x000e220000001000 */
[----:B-1----:R-:W-:-:S04]  /*25b0*/  FMUL.FTZ R49, R20, R55 ;  /* 0x0000003714317220 */ /* 0x002fc80000410000 */
[----:B------:R-:W-:-:S03]  /*25c0*/  FMUL.FTZ R24, R49, R24 ;  /* 0x0000001831187220 */ /* 0x000fc60000410000 */
[----:B------:R-:W1:Y:S01]  /*25d0*/  MUFU.RCP R50, R50 ;  /* 0x0000003200327308 */ /* 0x000e620000001000 */
[----:B--2---:R-:W-:-:S04]  /*25e0*/  FMUL.FTZ R20, R21, R54 ;  /* 0x0000003615147220 */ /* 0x004fc80000410000 */
[----:B------:R-:W-:Y:S01]  /*25f0*/  FMUL.FTZ R25, R20, R25 ;  /* 0x0000001914197220 */ /* 0x000fe20000410000 */
[----:B0-----:R-:W-:-:S04]  /*2600*/  FMUL.FTZ R21, R22, R57 ;  /* 0x0000003916157220 */ /* 0x001fc80000410000 */
[----:B------:R-:W-:Y:S01]  /*2610*/  FMUL.FTZ R26, R21, R26 ;  /* 0x0000001a151a7220 */ /* 0x000fe20000410000 */
[----:B-1----:R-:W-:-:S04]  /*2620*/  FMUL.FTZ R22, R23, R50 ;  /* 0x0000003217167220 */ /* 0x002fc80000410000 */
[----:B------:R-:W-:Y:S02]  /*2630*/  FMUL.FTZ R27, R22, R27 ;  /* 0x0000001b161b7220 */ /* 0x000fe40000410000 */
[----:B------:R-:W0:Y:S03]  /*2640*/  LDC.64 R22, c[0x0][0x2c0] ;  /* 0x0000b000ff167b82 */ /* 0x000e260000000a00 */
[----:B------:R1:W-:Y:S01]  /*2650*/  STS.128 [R0], R24 ;  /* 0x0000001800007388 */ /* 0x0003e20000000c00 */
[----:B------:R-:W-:-:S03]  /*2660*/  NOP ;  /* 0x0000000000007918 */ /* 0x000fc60000000000 */
[----:B------:R-:W-:Y:S04]  /*2670*/  LDS R49, [R2] ;  /* 0x0000000002317984 */ /* 0x000fe80000000800 */
[----:B------:R-:W-:Y:S04]  /*2680*/  LDS R51, [R2+0x80] ;  /* 0x0000800002337984 */ /* 0x000fe80000000800 */
[----:B------:R-:W-:Y:S04]  /*2690*/  LDS R53, [R2+0x100] ;  /* 0x0001000002357984 */ /* 0x000fe80000000800 */
[----:B------:R-:W-:Y:S01]  /*26a0*/  LDS R55, [R2+0x180] ;  /* 0x0001800002377984 */ /* 0x000fe20000000800 */
[----:B0-----:R-:W-:-:S03]  /*26b0*/  IMAD R48, R22, UR12, RZ ;  /* 0x0000000c16307c24 */ /* 0x001fc6000f8e02ff */
[----:B------:R-:W-:Y:S01]  /*26c0*/  @!P0 STS [R42+0x200], R3 ;  /* 0x000200032a008388 */ /* 0x000fe20000000800 */
[----:B------:R-:W-:Y:S01]  /*26d0*/  IMAD.WIDE.U32 R20, R22, UR7, RZ ;  /* 0x0000000716147c25 */ /* 0x000fe2000f8e00ff */
[----:B------:R-:W-:Y:S03]  /*26e0*/  BAR.SYNC.DEFER_BLOCKING 0x0 ;  /* 0x0000000000007b1d */ /* 0x000fe60000010000 */
[----:B-1----:R-:W-:-:S04]  /*26f0*/  IMAD R27, R23, UR7, R48 ;  /* 0x00000007171b7c24 */ /* 0x002fc8000f8e0230 */
[----:B------:R-:W-:Y:S01]  /*2700*/  IMAD.IADD R25, R21, 0x1, R27 ;  /* 0x0000000115197824 */ /* 0x000fe200078e021b */
        /* <DEDUP_REMOVED lines=14> */
.L_x_5015:
[----:B------:R-:W-:Y:S05]  /*27f0*/  BSYNC B0 ;  /* 0x0000000000007941 */ /* 0x000fea0003800000 */
.L_x_5014:
[----:B------:R-:W-:Y:S01]  /*2800*/  MOV R3, R25 ;  /* 0x0000001900037202 */ /* 0x000fe20000000f00 */
[----:B------:R-:W-:Y:S01]  /*2810*/  IMAD.MOV.U32 R2, RZ, RZ, R20 ;  /* 0x000000ffff027224 */ /* 0x000fe200078e0014 */
        /* <DEDUP_REMOVED lines=28> */
.L_x_5017:
        /* <DEDUP_REMOVED lines=10> */
.L_x_5309:


//--------------------- .text._Z25selective_scan_fwd_kernelI32Selective_Scan_fwd_kernel_traitsILi32ELi4ELi1ELb0ELb1ELb1ELb0EffEEv13SSMParamsBase --------------------------
	.section	.text._Z25selective_scan_fwd_kernelI32Selective_Scan_fwd_kernel_traitsILi32ELi4ELi1ELb0ELb1ELb1ELb0EffEEv13SSMParamsBase,"ax",@progbits
	.align	128
        .global         _Z25selective_scan_fwd_kernelI32Selective_Scan_fwd_kernel_traitsILi32ELi4ELi1ELb0ELb1ELb1ELb0EffEEv13SSMParamsBase
        .type           _Z25selective_scan_fwd_kernelI32Selective_Scan_fwd_kernel_traitsILi32ELi4ELi1ELb0ELb1ELb1ELb0EffEEv13SSMParamsBase,@function
        .size           _Z25selective_scan_fwd_kernelI32Selective_Scan_fwd_kernel_traitsILi32ELi4ELi1ELb0ELb1ELb1ELb0EffEEv13SSMParamsBase,(.L_x_5310 - _Z25selective_scan_fwd_kernelI32Selective_Scan_fwd_kernel_traitsILi32ELi4ELi1ELb0ELb1ELb1ELb0EffEEv13SSMParamsBase)
        .other          _Z25selective_scan_fwd_kernelI32Selective_Scan_fwd_kernel_traitsILi32ELi4ELi1ELb0ELb1ELb1ELb0EffEEv13SSMParamsBase,@"STO_CUDA_ENTRY STV_DEFAULT"
_Z25selective_scan_fwd_kernelI32Selective_Scan_fwd_kernel_traitsILi32ELi4ELi1ELb0ELb1ELb1ELb0EffEEv13SSMParamsBase:
.text._Z25selective_scan_fwd_kernelI32Selective_Scan_fwd_kernel_traitsILi32ELi4ELi1ELb0ELb1ELb1ELb0EffEEv13SSMParamsBase:
[----:B------:R-:W-:Y:S08]  /*0000*/  LDC R1, c[0x0][0x28] ;  /* 0x00000a00ff017b82 */ /* 0x000ff00000000800 */
[----:B------:R-:W0:Y:S01]  /*0010*/  LDC R8, c[0x0][0x228] ;  /* 0x00008a00ff087b82 */ /* 0x000e220000000800 */
[----:B------:R-:W1:Y:S01]  /*0020*/  S2R R29, SR_CTAID.Y ;  /* 0x00000000001d7919 */ /* 0x000e620000002600 */
[----:B------:R-:W-:Y:S01]  /*0030*/  CS2R R18, SRZ ;  /* 0x0000000000127805 */ /* 0x000fe2000001ff00 */
[----:B------:R-:W-:Y:S01]  /*0040*/  ULDC.64 UR10, c[0x0][0x208] ;  /* 0x00008200000a7ab9 */ /* 0x000fe20000000a00 */
[----:B------:R-:W-:-:S04]  /*0050*/  ULDC.64 UR8, c[0x0][0x240] ;  /* 0x0000900000087ab9 */ /* 0x000fc80000000a00 */
        /* <DEDUP_REMOVED lines=23> */
[----:B0-----:R-:W-:Y:S01]  /*01d0*/  IABS R2, R29 ;  /* 0x0000001d00027213 */ /* 0x001fe20000000000 */
[----:B--2---:R-:W0:Y:S01]  /*01e0*/  LDC.64 R4, c[0x0][0x258] ;  /* 0x00009600ff047b82 */ /* 0x004e220000000a00 */
[----:B------:R-:W-:-:S04]  /*01f0*/  IMAD.MOV R10, RZ, RZ, -R7 ;  /* 0x000000ffff0a7224 */ /* 0x000fc800078e0a07 */
[----:B------:R-:W-:-:S04]  /*0200*/  IMAD R3, R10, R9, RZ ;  /* 0x000000090a037224 */ /* 0x000fc800078e02ff */
        /* <DEDUP_REMOVED lines=10> */
[----:B------:R-:W-:Y:S01]  /*02b0*/  ISETP.GE.AND P2, PT, R0, RZ, PT ;  /* 0x000000ff0000720c */ /* 0x000fe20003f46270 */
[----:B------:R-:W-:-:S06]  /*02c0*/  USHF.R.S32.HI UR12, URZ, 0x1f, UR7 ;  /* 0x0000001f3f0c7899 */ /* 0x000fcc0008011407 */
[----:B------:R-:W-:Y:S02]  /*02d0*/  @P0 IADD3 R7, R7, 0x1, RZ ;  /* 0x0000000107070810 */ /* 0x000fe40007ffe0ff */
[----:B------:R-:W-:Y:S01]  /*02e0*/  ISETP.GE.AND P0, PT, R23, 0x1, PT ;  /* 0x000000011700780c */ /* 0x000fe20003f06270 */
[----:B------:R-:W-:Y:S02]  /*02f0*/  UIMAD UR6, UR12, UR8, URZ ;  /* 0x000000080c0672a4 */ /* 0x000fe4000f8e023f */
[----:B------:R-:W-:Y:S02]  /*0300*/  UIMAD.WIDE.U32 UR4, UR7, UR8, URZ ;  /* 0x00000008070472a5 */ /* 0x000fe4000f8e003f */
[----:B------:R-:W-:Y:S01]  /*0310*/  UIMAD UR6, UR7, UR9, UR6 ;  /* 0x00000009070672a4 */ /* 0x000fe2000f8e0206 */
[----:B------:R-:W-:Y:S01]  /*0320*/  @!P2 IMAD.MOV R7, RZ, RZ, -R7 ;  /* 0x000000ffff07a224 */ /* 0x000fe200078e0a07 */
[----:B------:R-:W-:Y:S02]  /*0330*/  @!P1 LOP3.LUT R7, RZ, R8, RZ, 0x33, !PT ;  /* 0x00000008ff079212 */ /* 0x000fe400078e33ff */
[----:B------:R-:W-:-:S02]  /*0340*/  UIADD3 UR6, UR5, UR6, URZ ;  /* 0x0000000605067290 */ /* 0x000fc4000fffe03f */
[----:B------:R-:W-:Y:S02]  /*0350*/  SHF.R.S32.HI R11, RZ, 0x1f, R7 ;  /* 0x0000001fff0b7819 */ /* 0x000fe40000011407 */
[----:B01--4-:R-:W-:Y:S08]  /*0360*/  @!P0 EXIT ;  /* 0x000000000000894d */ /* 0x013ff00003800000 */
[----:B------:R-:W0:Y:S01]  /*0370*/  S2R R32, SR_TID.X ;  /* 0x0000000000207919 */ /* 0x000e220000002100 */
[----:B------:R-:W1:Y:S01]  /*0380*/  LDC.64 R16, c[0x0][0x280] ;  /* 0x0000a000ff107b82 */ /* 0x000e620000000a00 */
[-C--:B------:R-:W-:Y:S01]  /*0390*/  IMAD R0, R11, R4.reuse, RZ ;  /* 0x000000040b007224 */ /* 0x080fe200078e02ff */
[----:B------:R-:W-:Y:S01]  /*03a0*/  UMOV UR5, UR6 ;  /* 0x0000000600057c82 */ /* 0x000fe20008000000 */
[----:B------:R-:W-:Y:S02]  /*03b0*/  ULDC.64 UR8, c[0x0][0x260] ;  /* 0x0000980000087ab9 */ /* 0x000fe40000000a00 */
[C---:B------:R-:W-:Y:S01]  /*03c0*/  IMAD R9, R7.reuse, R5, R0 ;  /* 0x0000000507097224 */ /* 0x040fe200078e0200 */
[----:B------:R-:W-:Y:S01]  /*03d0*/  UIMAD UR6, UR12, UR8, URZ ;  /* 0x000000080c0672a4 */ /* 0x000fe2000f8e023f */
[----:B------:R-:W-:Y:S01]  /*03e0*/  IMAD.WIDE.U32 R4, R7, R4, UR4 ;  /* 0x0000000407047e25 */ /* 0x000fe2000f8e0004 */
[----:B------:R-:W-:Y:S01]  /*03f0*/  ULDC.64 UR4, c[0x0][0x288] ;  /* 0x0000a20000047ab9 */ /* 0x000fe20000000a00 */
[----:B------:R-:W2:Y:S01]  /*0400*/  LDC.64 R2, c[0x0][0x2e0] ;  /* 0x0000b800ff027b82 */ /* 0x000ea20000000a00 */
[----:B------:R-:W-:Y:S01]  /*0410*/  UIMAD UR6, UR7, UR9, UR6 ;  /* 0x00000009070672a4 */ /* 0x000fe2000f8e0206 */
[----:B------:R-:W-:Y:S01]  /*0420*/  IMAD R0, R28, UR4, RZ ;  /* 0x000000041c007c24 */ /* 0x000fe2000f8e02ff */
[----:B------:R-:W-:Y:S01]  /*0430*/  IADD3 R22, R5, R9, RZ ;  /* 0x0000000905167210 */ /* 0x000fe20007ffe0ff */
[----:B------:R-:W-:Y:S01]  /*0440*/  IMAD.WIDE.U32 R8, R29, UR4, RZ ;  /* 0x000000041d087c25 */ /* 0x000fe2000f8e00ff */
[----:B------:R-:W-:-:S03]  /*0450*/  LEA R6, P0, R4, R14, 0x2 ;  /* 0x0000000e04067211 */ /* 0x000fc600078010ff */
[----:B------:R-:W-:Y:S01]  /*0460*/  IMAD R13, R29, UR5, R0 ;  /* 0x000000051d0d7c24 */ /* 0x000fe2000f8e0200 */
[----:B------:R-:W-:Y:S01]  /*0470*/  UIMAD.WIDE.U32 UR4, UR7, UR8, URZ ;  /* 0x00000008070472a5 */ /* 0x000fe2000f8e003f */
[----:B------:R-:W-:Y:S01]  /*0480*/  LEA.HI.X R22, R4, R15, R22, 0x2, P0 ;  /* 0x0000000f04167211 */ /* 0x000fe200000f1416 */
[----:B------:R-:W-:Y:S01]  /*0490*/  IMAD R0, R11, R20, RZ ;  /* 0x000000140b007224 */ /* 0x000fe200078e02ff */
[----:B------:R-:W3:Y:S01]  /*04a0*/  LDC.64 R4, c[0x0][0x290] ;  /* 0x0000a400ff047b82 */ /* 0x000ee20000000a00 */
[----:B------:R-:W-:Y:S01]  /*04b0*/  UIADD3 UR5, UR5, UR6, URZ ;  /* 0x0000000605057290 */ /* 0x000fe2000fffe03f */
[----:B------:R-:W-:Y:S01]  /*04c0*/  IMAD.IADD R9, R9, 0x1, R13 ;  /* 0x0000000109097824 */ /* 0x000fe200078e020d */
[----:B------:R-:W-:Y:S01]  /*04d0*/  ULDC.64 UR8, c[0x0][0x298] ;  /* 0x0000a60000087ab9 */ /* 0x000fe20000000a00 */
[----:B------:R-:W-:Y:S02]  /*04e0*/  IMAD R21, R7, R21, R0 ;  /* 0x0000001507157224 */ /* 0x000fe400078e0200 */
[----:B-1----:R-:W-:-:S02]  /*04f0*/  IMAD R0, R16, UR12, RZ ;  /* 0x0000000c10007c24 */ /* 0x002fc4000f8e02ff */
[----:B------:R-:W-:Y:S01]  /*0500*/  IMAD.WIDE.U32 R12, R16, UR7, R8 ;  /* 0x00000007100c7c25 */ /* 0x000fe2000f8e0008 */
[----:B------:R-:W1:Y:S01]  /*0510*/  LDC R24, c[0x0][0x214] ;  /* 0x00008500ff187b82 */ /* 0x000e620000000800 */
[C---:B0-----:R-:W-:Y:S02]  /*0520*/  LOP3.LUT R16, R32.reuse, 0x1f, RZ, 0xc0, !PT ;  /* 0x0000001f20107812 */ /* 0x041fe400078ec0ff */
[----:B------:R-:W-:Y:S01]  /*0530*/  IMAD.WIDE.U32 R10, R7, R20, UR4 ;  /* 0x00000004070a7e25 */ /* 0x000fe2000f8e0014 */
[----:B------:R-:W-:Y:S01]  /*0540*/  SHF.L.U32 R7, R32, 0x2, RZ ;  /* 0x0000000220077819 */ /* 0x000fe200000006ff */
[----:B------:R-:W-:Y:S02]  /*0550*/  ULDC.64 UR4, c[0x0][0x230] ;  /* 0x00008c0000047ab9 */ /* 0x000fe40000000a00 */
[----:B------:R-:W-:Y:S01]  /*0560*/  IMAD R17, R17, UR7, R0 ;  /* 0x0000000711117c24 */ /* 0x000fe2000f8e0200 */
[----:B------:R-:W-:Y:S01]  /*0570*/  LOP3.LUT R40, R16, 0xffffff80, R7, 0xf8, !PT ;  /* 0xffffff8010287812 */ /* 0x000fe200078ef807 */
[----:B------:R-:W-:Y:S01]  /*0580*/  IMAD R0, R28, UR8, RZ ;  /* 0x000000081c007c24 */ /* 0x000fe2000f8e02ff */
[----:B--2---:R-:W-:Y:S01]  /*0590*/  LEA R20, P0, R10, R2, 0x2 ;  /* 0x000000020a147211 */ /* 0x004fe200078010ff */
[----:B------:R-:W-:Y:S01]  /*05a0*/  IMAD.WIDE.U32 R8, R29, UR8, RZ ;  /* 0x000000081d087c25 */ /* 0x000fe2000f8e00ff */
[----:B------:R-:W-:-:S02]  /*05b0*/  SHF.R.S32.HI R41, RZ, 0x1f, R40 ;  /* 0x0000001fff297819 */ /* 0x000fc40000011428 */
[----:B------:R-:W-:Y:S01]  /*05c0*/  IADD3 R37, P1, R40, R12, RZ ;  /* 0x0000000c28257210 */ /* 0x000fe20007f3e0ff */
[----:B------:R-:W-:Y:S01]  /*05d0*/  IMAD R15, R29, UR9, R0 ;  /* 0x000000091d0f7c24 */ /* 0x000fe2000f8e0200 */
[----:B------:R-:W-:Y:S01]  /*05e0*/  ULDC.64 UR8, c[0x0][0x2f0] ;  /* 0x0000bc0000087ab9 */ /* 0x000fe20000000a00 */
[----:B------:R-:W-:Y:S01]  /*05f0*/  IMAD.IADD R21, R11, 0x1, R21 ;  /* 0x000000010b157824 */ /* 0x000fe200078e0215 */
[----:B------:R-:W-:Y:S01]  /*0600*/  IADD3.X R12, R41, R13, R17, P1, !PT ;  /* 0x0000000d290c7210 */ /* 0x000fe20000ffe411 */
[----:B------:R-:W-:Y:S01]  /*0610*/  IMAD.WIDE.U32 R38, R29, UR4, RZ ;  /* 0x000000041d267c25 */ /* 0x000fe2000f8e00ff */
[----:B------:R-:W-:Y:S01]  /*0620*/  IADD3 R9, R9, R15, RZ ;  /* 0x0000000f09097210 */ /* 0x000fe20007ffe0ff */
[----:B------:R-:W0:Y:S01]  /*0630*/  S2R R17, SR_LANEID ;  /* 0x0000000000117919 */ /* 0x000e220000000000 */
[----:B------:R-:W-:Y:S01]  /*0640*/  LEA.HI.X R21, R10, R3, R21, 0x2, P0 ;  /* 0x000000030a157211 */ /* 0x000fe200000f1415 */
[----:B------:R-:W-:Y:S01]  /*0650*/  VIADD R10, R7, 0x3 ;  /* 0x00000003070a7836 */ /* 0x000fe20000000000 */
[----:B------:R-:W-:Y:S01]  /*0660*/  LEA R36, P0, R37, UR8, 0x2 ;  /* 0x0000000825247c11 */ /* 0x000fe2000f8010ff */
[----:B---3--:R-:W-:Y:S01]  /*0670*/  IMAD.WIDE.U32 R2, R4, UR7, R8 ;  /* 0x0000000704027c25 */ /* 0x008fe2000f8e0008 */
[----:B------:R-:W-:-:S02]  /*0680*/  IADD3 R11, R7, 0x2, RZ ;  /* 0x00000002070b7810 */ /* 0x000fc40007ffe0ff */
[----:B------:R-:W-:Y:S01]  /*0690*/  LEA.HI.X R37, R37, UR9, R12, 0x2, P0 ;  /* 0x0000000925257c11 */ /* 0x000fe200080f140c */
[----:B------:R-:W-:Y:S01]  /*06a0*/  IMAD R4, R4, UR12, RZ ;  /* 0x0000000c04047c24 */ /* 0x000fe2000f8e02ff */
[----:B------:R-:W-:Y:S01]  /*06b0*/  IADD3 R35, P1, R40, R2, RZ ;  /* 0x0000000228237210 */ /* 0x000fe20007f3e0ff */
[----:B-1----:R-:W-:Y:S01]  /*06c0*/  IMAD R0, R24, UR7, R29 ;  /* 0x0000000718007c24 */ /* 0x002fe2000f8e021d */
[----:B------:R-:W-:Y:S01]  /*06d0*/  ULDC.64 UR8, c[0x0][0x2f8] ;  /* 0x0000be0000087ab9 */ /* 0x000fe20000000a00 */
[----:B------:R-:W-:Y:S01]  /*06e0*/  IMAD R5, R5, UR7, R4 ;  /* 0x0000000705057c24 */ /* 0x000fe2000f8e0204 */
[----:B------:R-:W-:Y:S01]  /*06f0*/  LEA R34, P0, R35, UR8, 0x2 ;  /* 0x0000000823227c11 */ /* 0x000fe2000f8010ff */
[----:B------:R-:W-:Y:S01]  /*0700*/  IMAD R4, R28, UR4, RZ ;  /* 0x000000041c047c24 */ /* 0x000fe2000f8e02ff */
[----:B------:R-:W-:Y:S01]  /*0710*/  ULDC UR4, c[0x0][0x21c] ;  /* 0x0000870000047ab9 */ /* 0x000fe20000000800 */
[----:B------:R-:W-:Y:S01]  /*0720*/  IMAD R0, R0, R23, RZ ;  /* 0x0000001700007224 */ /* 0x000fe200078e02ff */
[----:B------:R-:W-:Y:S01]  /*0730*/  IADD3.X R2, R41, R3, R5, P1, !PT ;  /* 0x0000000329027210 */ /* 0x000fe20000ffe405 */
[----:B------:R-:W-:Y:S01]  /*0740*/  IMAD R13, R29, UR5, R4 ;  /* 0x000000051d0d7c24 */ /* 0x000fe2000f8e0204 */
[----:B------:R-:W-:Y:S01]  /*0750*/  LOP3.LUT R9, R40, 0x20, RZ, 0xfc, !PT ;  /* 0x0000002028097812 */ /* 0x000fe200078efcff */
[----:B------:R-:W-:Y:S01]  /*0760*/  VIADD R12, R7, 0x1 ;  /* 0x00000001070c7836 */ /* 0x000fe20000000000 */
[----:B------:R-:W-:Y:S01]  /*0770*/  LEA.HI.X R35, R35, UR9, R2, 0x2, P0 ;  /* 0x0000000923237c11 */ /* 0x000fe200080f1402 */
[----:B------:R-:W-:Y:S01]  /*0780*/  IMAD R15, R0, UR4, RZ ;  /* 0x00000004000f7c24 */ /* 0x000fe2000f8e02ff */
[----:B------:R-:W-:Y:S01]  /*0790*/  IADD3 R13, R39, R13, RZ ;  /* 0x0000000d270d7210 */ /* 0x000fe20007ffe0ff */
[----:B------:R-:W-:Y:S01]  /*07a0*/  IMAD.MOV.U32 R14, RZ, RZ, RZ ;  /* 0x000000ffff0e7224 */ /* 0x000fe200078e00ff */
[C---:B------:R-:W-:Y:S01]  /*07b0*/  LOP3.LUT R8, R40.reuse, 0x40, RZ, 0xfc, !PT ;  /* 0x0000004028087812 */ /* 0x040fe200078efcff */
[----:B------:R-:W-:Y:S01]  /*07c0*/  IMAD.MOV.U32 R4, RZ, RZ, R22 ;  /* 0x000000ffff047224 */ /* 0x000fe200078e0016 */
[----:B------:R-:W-:-:S02]  /*07d0*/  LOP3.LUT R7, R40, 0x60, RZ, 0xfc, !PT ;  /* 0x0000006028077812 */ /* 0x000fc400078efcff */
[----:B------:R-:W-:Y:S02]  /*07e0*/  MOV R5, R20 ;  /* 0x0000001400057202 */ /* 0x000fe40000000f00 */
[----:B0-----:R-:W-:-:S07]  /*07f0*/  MOV R3, R21 ;  /* 0x0000001500037202 */ /* 0x001fce0000000f00 */
.L_x_5032:
[----:B0-----:R-:W0:Y:S01]  /*0800*/  LDC R21, c[0x0][0x218] ;  /* 0x00008600ff157b82 */ /* 0x001e220000000800 */
[----:B------:R-:W-:Y:S01]  /*0810*/  HFMA2.MMA R25, -RZ, RZ, 0, 0 ;  /* 0x00000000ff197435 */ /* 0x000fe200000001ff */
[----:B------:R-:W-:Y:S02]  /*0820*/  IMAD.MOV.U32 R23, RZ, RZ, RZ ;  /* 0x000000ffff177224 */ /* 0x000fe400078e00ff */
[----:B------:R-:W-:-:S04]  /*0830*/  IMAD.MOV.U32 R27, RZ, RZ, RZ ;  /* 0x000000ffff1b7224 */ /* 0x000fc800078e00ff */
[----:B------:R-:W-:Y:S06]  /*0840*/  BAR.SYNC.DEFER_BLOCKING 0x0 ;  /* 0x0000000000007b1d */ /* 0x000fec0000010000 */
[----:B------:R-:W1:Y:S01]  /*0850*/  S2R R31, SR_CgaCtaId ;  /* 0x00000000001f7919 */ /* 0x000e620000008800 */
[----:B------:R-:W-:Y:S01]  /*0860*/  MOV R2, 0x400 ;  /* 0x0000040000027802 */ /* 0x000fe20000000f00 */
[----:B------:R-:W-:Y:S01]  /*0870*/  HFMA2.MMA R49, -RZ, RZ, 0, 0 ;  /* 0x00000000ff317435 */ /* 0x000fe200000001ff */
[----:B------:R-:W-:Y:S01]  /*0880*/  MOV R45, RZ ;  /* 0x000000ff002d7202 */ /* 0x000fe20000000f00 */
[----:B------:R-:W-:Y:S01]  /*0890*/  IMAD.MOV.U32 R43, RZ, RZ, RZ ;  /* 0x000000ffff2b7224 */ /* 0x000fe200078e00ff */
[----:B------:R-:W2:Y:S01]  /*08a0*/  LDC R42, c[0x0][0x21c] ;  /* 0x00008700ff2a7b82 */ /* 0x000ea20000000800 */
[----:B0-----:R-:W-:Y:S01]  /*08b0*/  IMAD R30, R14, -0x80, R21 ;  /* 0xffffff800e1e7824 */ /* 0x001fe200078e0215 */
[----:B------:R-:W-:-:S04]  /*08c0*/  MOV R21, RZ ;  /* 0x000000ff00157202 */ /* 0x000fc80000000f00 */
        /* <DEDUP_REMOVED lines=8> */
[----:B-1----:R-:W-:Y:S01]  /*0950*/  LEA R2, R31, R2, 0x18 ;  /* 0x000000021f027211 */ /* 0x002fe200078ec0ff */
[----:B------:R-:W-:Y:S01]  /*0960*/  IMAD.MOV.U32 R47, RZ, RZ, RZ ;  /* 0x000000ffff2f7224 */ /* 0x000fe200078e00ff */
[----:B------:R-:W-:-:S02]  /*0970*/  ISETP.GE.AND P0, PT, R40, R30, PT ;  /* 0x0000001e2800720c */ /* 0x000fc40003f06270 */
        /* <DEDUP_REMOVED lines=68> */
.L_x_5019:
[----:B------:R-:W-:Y:S05]  /*0dc0*/  BSYNC B0 ;  /* 0x0000000000007941 */ /* 0x000fea0003800000 */
.L_x_5018:
        /* <DEDUP_REMOVED lines=33> */
.L_x_5021:
[----:B------:R-:W-:Y:S05]  /*0fe0*/  BSYNC B0 ;  /* 0x0000000000007941 */ /* 0x000fea0003800000 */
.L_x_5020:
        /* <DEDUP_REMOVED lines=33> */
.L_x_5023:
[----:B------:R-:W-:Y:S05]  /*1200*/  BSYNC B0 ;  /* 0x0000000000007941 */ /* 0x000fea0003800000 */
.L_x_5022:
        /* <DEDUP_REMOVED lines=33> */
.L_x_5025:
[----:B------:R-:W-:Y:S05]  /*1420*/  BSYNC B0 ;  /* 0x0000000000007941 */ /* 0x000fea0003800000 */
.L_x_5024:
        /* <DEDUP_REMOVED lines=11> */
[----:B------:R-:W-:Y:S01]  /*14e0*/  ISETP.GE.AND P1, PT, R40, R30, PT ;  /* 0x0000001e2800720c */ /* 0x000fe20003f26270 */
[----:B------:R-:W-:Y:S01]  /*14f0*/  FMUL.FTZ R56, R25, R52 ;  /* 0x0000003419387220 */ /* 0x000fe20000410000 */
[----:B------:R-:W-:Y:S01]  /*1500*/  ISETP.EQ.OR P0, PT, R14, RZ, P0 ;  /* 0x000000ff0e00720c */ /* 0x000fe20000702670 */
[----:B------:R-:W-:Y:S01]  /*1510*/  FMUL.FTZ R60, R27, R54 ;  /* 0x000000361b3c7220 */ /* 0x000fe20000410000 */
[----:B------:R-:W1:Y:S01]  /*1520*/  LDC R57, c[0x0][0x218] ;  /* 0x00008600ff397b82 */ /* 0x000e620000000800 */
[----:B------:R-:W-:Y:S01]  /*1530*/  IMAD.MOV.U32 R58, RZ, RZ, R30 ;  /* 0x000000ffff3a7224 */ /* 0x000fe200078e001e */
[----:B------:R-:W-:Y:S01]  /*1540*/  MOV R63, RZ ;  /* 0x000000ff003f7202 */ /* 0x000fe20000000f00 */
[----:B------:R-:W-:Y:S01]  /*1550*/  ULDC UR6, c[0x0][0x21c] ;  /* 0x0000870000067ab9 */ /* 0x000fe20000000800 */
[----:B------:R-:W-:Y:S01]  /*1560*/  ULDC.64 UR4, c[0x0][0x238] ;  /* 0x00008e0000047ab9 */ /* 0x000fe20000000a00 */
[----:B------:R-:W-:Y:S01]  /*1570*/  ULDC.64 UR8, c[0x0][0x250] ;  /* 0x0000940000087ab9 */ /* 0x000fe20000000a00 */
[----:B------:R-:W-:-:S02]  /*1580*/  ULDC.64 UR14, c[0x0][0x270] ;  /* 0x00009c00000e7ab9 */ /* 0x000fc40000000a00 */
[----:B------:R-:W2:Y:S08]  /*1590*/  LDC.64 R42, c[0x0][0x2d0] ;  /* 0x0000b400ff2a7b82 */ /* 0x000eb00000000a00 */
[----:B------:R-:W3:Y:S02]  /*15a0*/  LDC.64 R44, c[0x0][0x310] ;  /* 0x0000c400ff2c7b82 */ /* 0x000ee40000000a00 */
.L_x_5029:
[----:B------:R-:W-:Y:S01]  /*15b0*/  SHF.R.S32.HI R2, RZ, 0x1f, R63 ;  /* 0x0000001fff027819 */ /* 0x000fe2000001143f */
[----:B------:R-:W-:Y:S01]  /*15c0*/  IMAD.WIDE.U32 R26, R63, UR8, R40 ;  /* 0x000000083f1a7c25 */ /* 0x000fe2000f8e0028 */
[-C--:B------:R-:W-:Y:S01]  /*15d0*/  ISETP.GE.AND P2, PT, R9, R58.reuse, PT ;  /* 0x0000003a0900720c */ /* 0x080fe20003f46270 */
[----:B------:R-:W-:Y:S01]  /*15e0*/  HFMA2.MMA R69, -RZ, RZ, 0, 0 ;  /* 0x00000000ff457435 */ /* 0x000fe200000001ff */
[-C--:B------:R-:W-:Y:S01]  /*15f0*/  ISETP.GE.AND P3, PT, R8, R58.reuse, PT ;  /* 0x0000003a0800720c */ /* 0x080fe20003f66270 */
[----:B------:R-:W-:Y:S01]  /*1600*/  IMAD R0, R2, UR8, RZ ;  /* 0x0000000802007c24 */ /* 0x000fe2000f8e02ff */
[----:B------:R-:W-:Y:S01]  /*1610*/  ISETP.GE.AND P4, PT, R7, R58, PT ;  /* 0x0000003a0700720c */ /* 0x000fe20003f86270 */
[----:B------:R-:W-:Y:S01]  /*1620*/  IMAD.MOV.U32 R49, RZ, RZ, RZ ;  /* 0x000000ffff317224 */ /* 0x000fe200078e00ff */
[----:B------:R-:W-:Y:S01]  /*1630*/  LEA R24, P5, R26, R6, 0x2 ;  /* 0x000000061a187211 */ /* 0x000fe200078a10ff */
[----:B------:R-:W-:Y:S01]  /*1640*/  IMAD R25, R63, UR9, R0 ;  /* 0x000000093f197c24 */ /* 0x000fe2000f8e0200 */
[----:B------:R-:W-:Y:S01]  /*1650*/  MOV R65, RZ ;  /* 0x000000ff00417202 */ /* 0x000fe20000000f00 */
[----:B------:R-:W-:-:S03]  /*1660*/  IMAD.MOV.U32 R67, RZ, RZ, RZ ;  /* 0x000000ffff437224 */ /* 0x000fc600078e00ff */
[----:B------:R-:W-:-:S04]  /*1670*/  IADD3 R25, R27, R25, RZ ;  /* 0x000000191b197210 */ /* 0x000fc80007ffe0ff */
[----:B------:R-:W-:-:S05]  /*1680*/  LEA.HI.X R25, R26, R4, R25, 0x2, P5 ;  /* 0x000000041a197211 */ /* 0x000fca00028f1419 */
[----:B------:R-:W4:Y:S04]  /*1690*/  @!P2 LDG.E R49, desc[UR10][R24.64+0x80] ;  /* 0x0000800a1831a981 */ /* 0x000f28000c1e1900 */
[----:B------:R-:W5:Y:S04]  /*16a0*/  @!P3 LDG.E R69, desc[UR10][R24.64+0x100] ;  /* 0x0001000a1845b981 */ /* 0x000f68000c1e1900 */
[----:B------:R-:W3:Y:S04]  /*16b0*/  @!P1 LDG.E R65, desc[UR10][R24.64] ;  /* 0x0000000a18419981 */ /* 0x000ee8000c1e1900 */
[----:B0-----:R0:W3:Y:S01]  /*16c0*/  @!P4 LDG.E R67, desc[UR10][R24.64+0x180] ;  /* 0x0001800a1843c981 */ /* 0x0010e2000c1e1900 */
[----:B------:R-:W-:-:S04]  /*16d0*/  IMAD R0, R2, UR4, RZ ;  /* 0x0000000402007c24 */ /* 0x000fc8000f8e02ff */
[----:B------:R-:W-:Y:S01]  /*16e0*/  IMAD R27, R63, UR5, R0 ;  /* 0x000000053f1b7c24 */ /* 0x000fe2000f8e0200 */
[----:B0-----:R-:W-:Y:S02]  /*16f0*/  MOV R24, R38 ;  /* 0x0000002600187202 */ /* 0x001fe40000000f00 */
[----:B------:R-:W-:-:S03]  /*1700*/  MOV R25, R13 ;  /* 0x0000000d00197202 */ /* 0x000fc60000000f00 */
[----:B------:R-:W-:-:S04]  /*1710*/  IMAD.WIDE.U32 R30, R63, UR4, R24 ;  /* 0x000000043f1e7c25 */ /* 0x000fc8000f8e0018 */
[----:B------:R-:W-:Y:S01]  /*1720*/  IMAD.IADD R0, R31, 0x1, R27 ;  /* 0x000000011f007824 */ /* 0x000fe200078e021b */
[----:B--2---:R-:W-:-:S04]  /*1730*/  LEA R26, P2, R30, R42, 0x2 ;  /* 0x0000002a1e1a7211 */ /* 0x004fc800078410ff */
[----:B------:R-:W-:-:S05]  /*1740*/  LEA.HI.X R27, R30, R43, R0, 0x2, P2 ;  /* 0x0000002b1e1b7211 */ /* 0x000fca00010f1400 */
[----:B------:R0:W2:Y:S01]  /*1750*/  LDG.E R48, desc[UR10][R26.64] ;  /* 0x0000000a1a307981 */ /* 0x0000a2000c1e1900 */
[----:B------:R-:W-:Y:S01]  /*1760*/  MOV R30, 0x400 ;  /* 0x00000400001e7802 */ /* 0x000fe20000000f00 */
[----:B------:R-:W-:Y:S01]  /*1770*/  IMAD R0, R2, UR14, RZ ;  /* 0x0000000e02007c24 */ /* 0x000fe2000f8e02ff */
[----:B------:R-:W-:Y:S01]  /*1780*/  HFMA2.MMA R73, -RZ, RZ, 0, 0 ;  /* 0x00000000ff497435 */ /* 0x000fe200000001ff */
[----:B------:R-:W1:Y:S01]  /*1790*/  S2R R31, SR_CgaCtaId ;  /* 0x00000000001f7919 */ /* 0x000e620000008800 */
[----:B------:R-:W-:Y:S01]  /*17a0*/  IMAD.WIDE.U32 R24, R63, UR14, R40 ;  /* 0x0000000e3f187c25 */ /* 0x000fe2000f8e0028 */
[----:B------:R-:W-:-:S03]  /*17b0*/  MOV R75, RZ ;  /* 0x000000ff004b7202 */ /* 0x000fc60000000f00 */
[----:B------:R-:W-:Y:S01]  /*17c0*/  IMAD.MOV.U32 R51, RZ, RZ, RZ ;  /* 0x000000ffff337224 */ /* 0x000fe200078e00ff */
[----:B------:R-:W-:Y:S01]  /*17d0*/  LEA R46, P2, R24, R5, 0x2 ;  /* 0x00000005182e7211 */ /* 0x000fe200078410ff */
[----:B------:R-:W-:Y:S01]  /*17e0*/  IMAD.MOV.U32 R71, RZ, RZ, RZ ;  /* 0x000000ffff477224 */ /* 0x000fe200078e00ff */
[----:B-1----:R-:W-:Y:S01]  /*17f0*/  LEA R2, R31, R30, 0x18 ;  /* 0x0000001e1f027211 */ /* 0x002fe200078ec0ff */
[----:B------:R-:W-:Y:S02]  /*1800*/  IMAD R31, R63, UR15, R0 ;  /* 0x0000000f3f1f7c24 */ /* 0x000fe4000f8e0200 */
[----:B------:R-:W-:Y:S01]  /*1810*/  IMAD R30, R14, -0x80, R57 ;  /* 0xffffff800e1e7824 */ /* 0x000fe200078e0239 */
[----:B------:R-:W-:Y:S02]  /*1820*/  LEA R0, R17, R2, 0x2 ;  /* 0x0000000211007211 */ /* 0x000fe400078e10ff */
[----:B------:R-:W-:Y:S02]  /*1830*/  IADD3 R25, R25, R31, RZ ;  /* 0x0000001f19197210 */ /* 0x000fe40007ffe0ff */
[----:B------:R-:W-:-:S02]  /*1840*/  ISETP.GE.AND P3, PT, R9, R30, PT ;  /* 0x0000001e0900720c */ /* 0x000fc40003f66270 */
[----:B------:R-:W-:Y:S02]  /*1850*/  LEA.HI.X R47, R24, R3, R25, 0x2, P2 ;  /* 0x00000003182f7211 */ /* 0x000fe400010f1419 */
[-C--:B------:R-:W-:Y:S02]  /*1860*/  ISETP.GE.AND P2, PT, R40, R30.reuse, PT ;  /* 0x0000001e2800720c */ /* 0x080fe40003f46270 */
[-C--:B------:R-:W-:Y:S02]  /*1870*/  ISETP.GE.AND P4, PT, R8, R30.reuse, PT ;  /* 0x0000001e0800720c */ /* 0x080fe40003f86270 */
[----:B------:R-:W-:Y:S02]  /*1880*/  ISETP.GE.AND P5, PT, R7, R30, PT ;  /* 0x0000001e0700720c */ /* 0x000fe40003fa6270 */
[----:B------:R-:W-:Y:S01]  /*1890*/  LEA R31, R17, R2, 0x4 ;  /* 0x00000002111f7211 */ /* 0x000fe200078e20ff */
[----:B------:R-:W1:Y:S01]  /*18a0*/  S2R R32, SR_TID.X ;  /* 0x0000000000207919 */ /* 0x000e620000002100 */
[----:B----4-:R4:W-:Y:S04]  /*18b0*/  STS [R0+0x80], R49 ;  /* 0x0000803100007388 */ /* 0x0109e80000000800 */
[----:B-----5:R-:W-:Y:S04]  /*18c0*/  STS [R0+0x100], R69 ;  /* 0x0001004500007388 */ /* 0x020fe80000000800 */
[----:B---3--:R-:W-:Y:S04]  /*18d0*/  STS [R0], R65 ;  /* 0x0000004100007388 */ /* 0x008fe80000000800 */
[----:B------:R-:W-:Y:S01]  /*18e0*/  STS [R0+0x180], R67 ;  /* 0x0001804300007388 */ /* 0x000fe20000000800 */
[----:B------:R-:W-:-:S03]  /*18f0*/  NOP ;  /* 0x0000000000007918 */ /* 0x000fc60000000000 */
[----:B------:R-:W3:Y:S04]  /*1900*/  @!P2 LDG.E R51, desc[UR10][R46.64] ;  /* 0x0000000a2e33a981 */ /* 0x000ee8000c1e1900 */
[----:B------:R-:W5:Y:S04]  /*1910*/  @!P3 LDG.E R73, desc[UR10][R46.64+0x80] ;  /* 0x0000800a2e49b981 */ /* 0x000f68000c1e1900 */
[----:B------:R-:W5:Y:S04]  /*1920*/  @!P4 LDG.E R75, desc[UR10][R46.64+0x100] ;  /* 0x0001000a2e4bc981 */ /* 0x000f68000c1e1900 */
[----:B------:R1:W5:Y:S01]  /*1930*/  @!P5 LDG.E R71, desc[UR10][R46.64+0x180] ;  /* 0x0001800a2e47d981 */ /* 0x000362000c1e1900 */
[-C--:B------:R-:W-:Y:S01]  /*1940*/  ISETP.GE.U32.AND P3, PT, R12, R30.reuse, PT ;  /* 0x0000001e0c00720c */ /* 0x080fe20003f66070 */
[----:B------:R-:W-:Y:S01]  /*1950*/  BSSY B0, `(.L_x_5027) ;  /* 0x0000060000007945 */ /* 0x000fe20003800000 */
[----:B------:R-:W-:Y:S01]  /*1960*/  ISETP.GE.U32.AND P4, PT, R11, R30, PT ;  /* 0x0000001e0b00720c */ /* 0x000fe20003f86070 */
[----:B0-----:R-:W0:Y:S01]  /*1970*/  LDS.128 R24, [R31] ;  /* 0x000000001f187984 */ /* 0x001e220000000c00 */
[----:B------:R-:W-:-:S02]  /*1980*/  LEA R70, R63, R2, 0x3 ;  /* 0x000000023f467211 */ /* 0x000fc400078e18ff */
[----:B-1----:R-:W-:Y:S01]  /*1990*/  SHF.L.U32 R47, R32, 0x2, RZ ;  /* 0x00000002202f7819 */ /* 0x002fe200000006ff */
[----:B--2---:R-:W-:-:S03]  /*19a0*/  FMUL.FTZ R48, R48, 1.4426950216293334961 ;  /* 0x3fb8aa3b30307820 */ /* 0x004fc60000410000 */
[----:B------:R-:W-:Y:S01]  /*19b0*/  ISETP.GE.U32.AND P2, PT, R47, R30, PT ;  /* 0x0000001e2f00720c */ /* 0x000fe20003f46070 */
[C---:B------:R-:W-:Y:S01]  /*19c0*/  FMUL.FTZ R50, R48.reuse, R52 ;  /* 0x0000003430327220 */ /* 0x040fe20000410000 */
[C---:B----4-:R-:W-:Y:S01]  /*19d0*/  FMUL.FTZ R49, R48.reuse, R33 ;  /* 0x0000002130317220 */ /* 0x050fe20000410000 */
[C---:B------:R-:W-:Y:S01]  /*19e0*/  FMUL.FTZ R62, R48.reuse, R53 ;  /* 0x00000035303e7220 */ /* 0x040fe20000410000 */
[----:B------:R-:W-:-:S03]  /*19f0*/  FMUL.FTZ R48, R48, R54 ;  /* 0x0000003630307220 */ /* 0x000fc60000410000 */
[----:B------:R-:W1:Y:S08]  /*1a00*/  MUFU.EX2 R50, R50 ;  /* 0x0000003200327308 */ /* 0x000e700000000800 */
[----:B------:R-:W2:Y:S08]  /*1a10*/  MUFU.EX2 R49, R49 ;  /* 0x0000003100317308 */ /* 0x000eb00000000800 */
[----:B------:R-:W4:Y:S01]  /*1a20*/  MUFU.EX2 R62, R62 ;  /* 0x0000003e003e7308 */ /* 0x000f220000000800 */
[----:B-1----:R-:W-:Y:S01]  /*1a30*/  FSEL R66, R50, 1, !P3 ;  /* 0x3f80000032427808 */ /* 0x002fe20005800000 */
[----:B0-----:R-:W-:Y:S01]  /*1a40*/  FMUL.FTZ R24, R61, R24 ;  /* 0x000000183d187220 */ /* 0x001fe20000410000 */
[----:B------:R-:W-:-:S05]  /*1a50*/  FMUL.FTZ R25, R56, R25 ;  /* 0x0000001938197220 */ /* 0x000fca0000410000 */
[----:B------:R-:W0:Y:S01]  /*1a60*/  MUFU.EX2 R48, R48 ;  /* 0x0000003000307308 */ /* 0x000e220000000800 */
[----:B------:R-:W-:Y:S01]  /*1a70*/  FMUL.FTZ R26, R59, R26 ;  /* 0x0000001a3b1a7220 */ /* 0x000fe20000410000 */
[----:B--2---:R-:W-:Y:S01]  /*1a80*/  FSEL R77, R49, 1, !P2 ;  /* 0x3f800000314d7808 */ /* 0x004fe20005000000 */
[----:B------:R-:W-:Y:S01]  /*1a90*/  FMUL.FTZ R27, R60, R27 ;  /* 0x0000001b3c1b7220 */ /* 0x000fe20000410000 */
[----:B------:R-:W-:Y:S01]  /*1aa0*/  FSEL R68, R24, RZ, !P2 ;  /* 0x000000ff18447208 */ /* 0x000fe20005000000 */
[----:B------:R-:W-:Y:S01]  /*1ab0*/  IMAD.MOV.U32 R49, RZ, RZ, RZ ;  /* 0x000000ffff317224 */ /* 0x000fe200078e00ff */
[----:B------:R-:W-:Y:S02]  /*1ac0*/  FSEL R69, R25, RZ, !P3 ;  /* 0x000000ff19457208 */ /* 0x000fe40005800000 */
[----:B------:R-:W-:Y:S02]  /*1ad0*/  ISETP.GE.U32.AND P2, PT, R10, R30, PT ;  /* 0x0000001e0a00720c */ /* 0x000fe40003f46070 */
[----:B----4-:R-:W-:Y:S01]  /*1ae0*/  FSEL R67, R62, 1, !P4 ;  /* 0x3f8000003e437808 */ /* 0x010fe20006000000 */
[-C--:B------:R-:W-:Y:S01]  /*1af0*/  FFMA.FTZ R24, R68, R66.reuse, R69 ;  /* 0x0000004244187223 */ /* 0x080fe20000010045 */
[----:B------:R-:W-:Y:S01]  /*1b00*/  FSEL R64, R26, RZ, !P4 ;  /* 0x000000ff1a407208 */ /* 0x000fe20006000000 */
[----:B------:R-:W-:Y:S01]  /*1b10*/  FMUL.FTZ R26, R77, R66 ;  /* 0x000000424d1a7220 */ /* 0x000fe20000410000 */
[----:B------:R-:W-:-:S02]  /*1b20*/  FSEL R62, R27, RZ, !P2 ;  /* 0x000000ff1b3e7208 */ /* 0x000fc40005000000 */
[----:B------:R-:W-:Y:S01]  /*1b30*/  ISETP.NE.AND P3, PT, R17, 0x1f, PT ;  /* 0x0000001f1100780c */ /* 0x000fe20003f65270 */
[C---:B------:R-:W-:Y:S01]  /*1b40*/  FFMA.FTZ R24, R67.reuse, R24, R64 ;  /* 0x0000001843187223 */ /* 0x040fe20000010040 */
[----:B0-----:R-:W-:Y:S01]  /*1b50*/  FSEL R65, R48, 1, !P2 ;  /* 0x3f80000030417808 */ /* 0x001fe20005000000 */
[----:B------:R-:W-:Y:S01]  /*1b60*/  FMUL.FTZ R26, R67, R26 ;  /* 0x0000001a431a7220 */ /* 0x000fe20000410000 */
[C---:B------:R-:W-:Y:S01]  /*1b70*/  ISETP.GE.AND P2, PT, R17.reuse, 0x1, PT ;  /* 0x000000011100780c */ /* 0x040fe20003f46270 */
[----:B------:R-:W-:Y:S01]  /*1b80*/  HFMA2.MMA R48, -RZ, RZ, 1.875, 0 ;  /* 0x3f800000ff307435 */ /* 0x000fe200000001ff */
        /* <DEDUP_REMOVED lines=28> */
[----:B---3--:R-:W-:Y:S04]  /*1d50*/  STS [R0+0x200], R51 ;  /* 0x0002003300007388 */ /* 0x008fe80000000800 */
[----:B-----5:R-:W-:Y:S04]  /*1d60*/  STS [R0+0x280], R73 ;  /* 0x0002804900007388 */ /* 0x020fe80000000800 */
[----:B------:R-:W-:Y:S04]  /*1d70*/  STS [R0+0x300], R75 ;  /* 0x0003004b00007388 */ /* 0x000fe80000000800 */
[----:B------:R-:W-:Y:S01]  /*1d80*/  STS [R0+0x380], R71 ;  /* 0x0003804700007388 */ /* 0x000fe20000000800 */
[----:B------:R-:W-:-:S03]  /*1d90*/  NOP ;  /* 0x0000000000007918 */ /* 0x000fc60000000000 */
[----:B------:R-:W0:Y:S04]  /*1da0*/  @!P0 LDS.64 R48, [R70+0x420] ;  /* 0x0004200046308984 */ /* 0x000e280000000a00 */
[----:B------:R-:W-:Y:S04]  /*1db0*/  LDS.128 R24, [R31+0x200] ;  /* 0x000200001f187984 */ /* 0x000fe80000000c00 */
[----:B------:R-:W-:Y:S01]  /*1dc0*/  @!P3 STS.64 [R2+0x400], R46 ;  /* 0x0004002e0200b388 */ /* 0x000fe20000000a00 */
[----:B------:R-:W-:Y:S06]  /*1dd0*/  BAR.SYNC.DEFER_BLOCKING 0x0 ;  /* 0x0000000000007b1d */ /* 0x000fec0000010000 */
[----:B------:R-:W1:Y:S04]  /*1de0*/  SHFL.UP PT, R71, R46, 0x1, RZ ;  /* 0x042000002e477989 */ /* 0x000e6800000e00ff */
[----:B------:R-:W2:Y:S04]  /*1df0*/  SHFL.UP PT, R73, R47, 0x1, RZ ;  /* 0x042000002f497989 */ /* 0x000ea800000e00ff */
[----:B------:R-:W3:Y:S04]  /*1e00*/  LDS.64 R50, [R2+0x400] ;  /* 0x0004000002327984 */ /* 0x000ee80000000a00 */
[----:B0-----:R-:W-:Y:S01]  /*1e10*/  @!P4 STS.64 [R2+0x410], R48 ;  /* 0x000410300200c388 */ /* 0x001fe20000000a00 */
[----:B------:R-:W-:Y:S01]  /*1e20*/  BAR.SYNC.DEFER_BLOCKING 0x0 ;  /* 0x0000000000007b1d */ /* 0x000fe20000010000 */
[----:B-1----:R-:W-:Y:S01]  /*1e30*/  @!P4 MOV R71, R48 ;  /* 0x000000300047c202 */ /* 0x002fe20000000f00 */
[----:B--2---:R-:W-:-:S04]  /*1e40*/  @!P4 IMAD.MOV.U32 R73, RZ, RZ, R49 ;  /* 0x000000ffff49c224 */ /* 0x004fc800078e0031 */
[----:B------:R-:W0:Y:S01]  /*1e50*/  LDS R72, [R2+0x414] ;  /* 0x0004140002487984 */ /* 0x000e220000000800 */
[C---:B---3--:R-:W-:Y:S01]  /*1e60*/  FFMA.FTZ R51, R50.reuse, R49, R51 ;  /* 0x0000003132337223 */ /* 0x048fe20000010033 */
[----:B------:R-:W-:Y:S01]  /*1e70*/  FMUL.FTZ R50, R50, R48 ;  /* 0x0000003032327220 */ /* 0x000fe20000410000 */
        /* <DEDUP_REMOVED lines=13> */
.L_x_5028:
[----:B------:R-:W-:Y:S05]  /*1f50*/  BSYNC B0 ;  /* 0x0000000000007941 */ /* 0x000fea0003800000 */
.L_x_5027:
[----:B------:R-:W-:Y:S01]  /*1f60*/  IADD3 R63, R63, 0x1, RZ ;  /* 0x000000013f3f7810 */ /* 0x000fe20007ffe0ff */
[-C--:B------:R-:W-:Y:S01]  /*1f70*/  FFMA.FTZ R67, R67, R66.reuse, R64 ;  /* 0x0000004243437223 */ /* 0x080fe20000010040 */
[----:B------:R-:W-:Y:S01]  /*1f80*/  FFMA.FTZ R20, R24, R77, R20 ;  /* 0x0000004d18147223 */ /* 0x000fe20000010014 */
[----:B------:R-:W-:Y:S01]  /*1f90*/  FFMA.FTZ R21, R25, R66, R21 ;  /* 0x0000004219157223 */ /* 0x000fe20000010015 */
[----:B------:R-:W-:Y:S01]  /*1fa0*/  ISETP.GE.AND P2, PT, R63, UR6, PT ;  /* 0x000000063f007c0c */ /* 0x000fe2000bf46270 */
[-C--:B------:R-:W-:Y:S01]  /*1fb0*/  FFMA.FTZ R62, R65, R67.reuse, R62 ;  /* 0x00000043413e7223 */ /* 0x080fe2000001003e */
[----:B------:R-:W-:-:S03]  /*1fc0*/  FFMA.FTZ R22, R26, R67, R22 ;  /* 0x000000431a167223 */ /* 0x000fc60000010016 */
[----:B------:R-:W-:-:S08]  /*1fd0*/  FFMA.FTZ R23, R27, R62, R23 ;  /* 0x0000003e1b177223 */ /* 0x000fd00000010017 */
[----:B------:R-:W-:Y:S05]  /*1fe0*/  @!P2 BRA `(.L_x_5029) ;  /* 0xfffffff40070a947 */ /* 0x000fea000383ffff */
.L_x_5026:
[----:B------:R-:W-:Y:S01]  /*1ff0*/  BAR.SYNC.DEFER_BLOCKING 0x0 ;  /* 0x0000000000007b1d */ /* 0x000fe20000010000 */
[----:B------:R-:W-:-:S07]  /*2000*/  ISETP.NE.AND P0, PT, R32, RZ, PT ;  /* 0x000000ff2000720c */ /* 0x000fce0003f05270 */
[----:B0-----:R-:W0:Y:S01]  /*2010*/  LDC.64 R46, c[0x0][0x2b0] ;  /* 0x0000ac00ff2e7b82 */ /* 0x001e220000000a00 */
[----:B------:R-:W-:Y:S01]  /*2020*/  BSSY B0, `(.L_x_5030) ;  /* 0x000001e000007945 */ /* 0x000fe20003800000 */
[----:B------:R1:W-:Y:S01]  /*2030*/  STS.128 [R31], R20 ;  /* 0x000000141f007388 */ /* 0x0003e20000000c00 */
[----:B------:R-:W-:-:S03]  /*2040*/  NOP ;  /* 0x0000000000007918 */ /* 0x000fc60000000000 */
[----:B------:R-:W-:Y:S01]  /*2050*/  LDS R27, [R0] ;  /* 0x00000000001b7984 */ /* 0x000fe20000000800 */
[----:B0-----:R-:W-:-:S03]  /*2060*/  IMAD R24, R46, UR12, RZ ;  /* 0x0000000c2e187c24 */ /* 0x001fc6000f8e02ff */
[----:B------:R-:W-:Y:S01]  /*2070*/  LDS R33, [R0+0x80] ;  /* 0x0000800000217984 */ /* 0x000fe20000000800 */
[----:B------:R-:W-:-:S03]  /*2080*/  IMAD R25, R47, UR7, R24 ;  /* 0x000000072f197c24 */ /* 0x000fc6000f8e0218 */
[----:B------:R-:W-:Y:S01]  /*2090*/  LDS R43, [R0+0x100] ;  /* 0x00010000002b7984 */ /* 0x000fe20000000800 */
[----:B-1----:R-:W-:-:S03]  /*20a0*/  IMAD.WIDE.U32 R20, R46, UR7, RZ ;  /* 0x000000072e147c25 */ /* 0x002fc6000f8e00ff */
[----:B------:R-:W-:Y:S01]  /*20b0*/  LDS R45, [R0+0x180] ;  /* 0x00018000002d7984 */ /* 0x000fe20000000800 */
[----:B------:R-:W-:-:S03]  /*20c0*/  IMAD.IADD R31, R21, 0x1, R25 ;  /* 0x00000001151f7824 */ /* 0x000fc600078e0219 */
        /* <DEDUP_REMOVED lines=19> */
.L_x_5031:
[----:B------:R-:W-:Y:S05]  /*2200*/  BSYNC B0 ;  /* 0x0000000000007941 */ /* 0x000fea0003800000 */
.L_x_5030:
        /* <DEDUP_REMOVED lines=14> */
[----:B------:R-:W-:-:S04]  /*22f0*/  IADD3 R5, P4, R5, 0x200, RZ ;  /* 0x0000020005057810 */ /* 0x000fc80007f9e0ff */
[----:B------:R-:W-:Y:S01]  /*2300*/  IADD3.X R3, RZ, R3, RZ, P4, !PT ;  /* 0x00000003ff037210 */ /* 0x000fe200027fe4ff */
        /* <DEDUP_REMOVED lines=17> */
.L_x_5033:
        /* <DEDUP_REMOVED lines=14> */
.L_x_5310:


//--------------------- .text._Z25selective_scan_fwd_kernelI32Selective_Scan_fwd_kernel_traitsILi32ELi4ELi1ELb0ELb1ELb1ELb1EffEEv13SSMParamsBase --------------------------
	.section	.text._Z25selective_scan_fwd_kernelI32Selective_Scan_fwd_kernel_traitsILi32ELi4ELi1ELb0ELb1ELb1ELb1EffEEv13SSMParamsBase,"ax",@progbits
	.align	128
        .global         _Z25selective_scan_fwd_kernelI32Selective_Scan_fwd_kernel_traitsILi32ELi4ELi1ELb0ELb1ELb1ELb1EffEEv13SSMParamsBase
        .type           _Z25selective_scan_fwd_kernelI32Selective_Scan_fwd_kernel_traitsILi32ELi4ELi1ELb0ELb1ELb1ELb1EffEEv13SSMParamsBase,@function
        .size           _Z25selective_scan_fwd_kernelI32Selective_Scan_fwd_kernel_traitsILi32ELi4ELi1ELb0ELb1ELb1ELb1EffEEv13SSMParamsBase,(.L_x_5311 - _Z25selective_scan_fwd_kernelI32Selective_Scan_fwd_kernel_traitsILi32ELi4ELi1ELb0ELb1ELb1ELb1EffEEv13SSMParamsBase)
        .other          _Z25selective_scan_fwd_kernelI32Selective_Scan_fwd_kernel_traitsILi32ELi4ELi1ELb0ELb1ELb1ELb1EffEEv13SSMParamsBase,@"STO_CUDA_ENTRY STV_DEFAULT"
_Z25selective_scan_fwd_kernelI32Selective_Scan_fwd_kernel_traitsILi32ELi4ELi1ELb0ELb1ELb1ELb1EffEEv13SSMParamsBase:
.text._Z25selective_scan_fwd_kernelI32Selective_Scan_fwd_kernel_traitsILi32ELi4ELi1ELb0ELb1ELb1ELb1EffEEv13SSMParamsBase:
[----:B------:R-:W-:Y:S08]  /*0000*/  LDC R1, c[0x0][0x28] ;  /* 0x00000a00ff017b82 */ /* 0x000ff00000000800 */
[----:B------:R-:W0:Y:S01]  /*0010*/  LDC R8, c[0x0][0x228] ;  /* 0x00008a00ff087b82 */ /* 0x000e220000000800 */
[----:B------:R-:W1:Y:S01]  /*0020*/  S2R R29, SR_CTAID.Y ;  /* 0x00000000001d7919 */ /* 0x000e620000002600 */
[----:B------:R-:W-:Y:S01]  /*0030*/  HFMA2.MMA R18, -RZ, RZ, 0, 0 ;  /* 0x00000000ff127435 */ /* 0x000fe200000001ff */
[----:B------:R-:W-:Y:S01]  /*0040*/  ULDC.64 UR10, c[0x0][0x208] ;  /* 0x00008200000a7ab9 */ /* 0x000fe20000000a00 */
[----:B------:R-:W-:Y:S01]  /*0050*/  IMAD.MOV.U32 R16, RZ, RZ, RZ ;  /* 0x000000ffff107224 */ /* 0x000fe200078e00ff */
[----:B------:R-:W-:-:S03]  /*0060*/  ULDC.64 UR8, c[0x0][0x240] ;  /* 0x0000900000087ab9 */ /* 0x000fc60000000a00 */
        /* <DEDUP_REMOVED lines=20> */
[----:B------:R3:W0:Y:S03]  /*01b0*/  F2I.FTZ.U32.TRUNC.NTZ R7, R6 ;  /* 0x0000000600077305 */ /* 0x000626000021f000 */
[----:B------:R0:W5:Y:S01]  /*01c0*/  @P1 LDG.E R16, desc[UR10][R4.64] ;  /* 0x0000000a04101981 */ /* 0x000162000c1e1900 */
[----:B---3--:R-:W-:Y:S01]  /*01d0*/  MOV R6, RZ ;  /* 0x000000ff00067202 */ /* 0x008fe20000000f00 */
[----:B0-----:R-:W-:-:S04]  /*01e0*/  IMAD.MOV R10, RZ, RZ, -R7 ;  /* 0x000000ffff0a7224 */ /* 0x001fc800078e0a07 */
[----:B------:R-:W-:Y:S01]  /*01f0*/  IMAD R3, R10, R9, RZ ;  /* 0x000000090a037224 */ /* 0x000fe200078e02ff */
[----:B------:R-:W-:-:S03]  /*0200*/  IABS R2, R29 ;  /* 0x0000001d00027213 */ /* 0x000fc60000000000 */
[----:B------:R-:W-:-:S06]  /*0210*/  IMAD.HI.U32 R7, R7, R3, R6 ;  /* 0x0000000307077227 */ /* 0x000fcc00078e0006 */
[----:B------:R-:W-:-:S04]  /*0220*/  IMAD.HI.U32 R7, R7, R2, RZ ;  /* 0x0000000207077227 */ /* 0x000fc800078e00ff */
[----:B------:R-:W-:-:S04]  /*0230*/  IMAD.MOV R0, RZ, RZ, -R7 ;  /* 0x000000ffff007224 */ /* 0x000fc800078e0a07 */
[C---:B------:R-:W-:Y:S02]  /*0240*/  IMAD R0, R9.reuse, R0, R2 ;  /* 0x0000000009007224 */ /* 0x040fe400078e0202 */
[----:B------:R-:W0:Y:S03]  /*0250*/  LDC.64 R2, c[0x0][0x258] ;  /* 0x00009600ff027b82 */ /* 0x000e260000000a00 */
        /* <DEDUP_REMOVED lines=9> */
[----:B--2---:R-:W-:Y:S01]  /*02f0*/  ISETP.GE.AND P0, PT, R25, 0x1, PT ;  /* 0x000000011900780c */ /* 0x004fe20003f06270 */
[----:B------:R-:W-:Y:S02]  /*0300*/  UIMAD UR6, UR12, UR8, URZ ;  /* 0x000000080c0672a4 */ /* 0x000fe4000f8e023f */
[----:B------:R-:W-:Y:S01]  /*0310*/  IMAD.MOV.U32 R10, RZ, RZ, R7 ;  /* 0x000000ffff0a7224 */ /* 0x000fe200078e0007 */
[----:B------:R-:W-:Y:S02]  /*0320*/  UIMAD.WIDE.U32 UR4, UR7, UR8, URZ ;  /* 0x00000008070472a5 */ /* 0x000fe4000f8e003f */
[----:B------:R-:W-:Y:S02]  /*0330*/  UIMAD UR6, UR7, UR9, UR6 ;  /* 0x00000009070672a4 */ /* 0x000fe4000f8e0206 */
[----:B------:R-:W-:-:S02]  /*0340*/  @!P2 IADD3 R10, -R10, RZ, RZ ;  /* 0x000000ff0a0aa210 */ /* 0x000fc40007ffe1ff */
[----:B------:R-:W-:Y:S01]  /*0350*/  @!P1 LOP3.LUT R10, RZ, R8, RZ, 0x33, !PT ;  /* 0x00000008ff0a9212 */ /* 0x000fe200078e33ff */
[----:B------:R-:W-:-:S03]  /*0360*/  UIADD3 UR6, UR5, UR6, URZ ;  /* 0x0000000605067290 */ /* 0x000fc6000fffe03f */
[----:B------:R-:W-:Y:S01]  /*0370*/  SHF.R.S32.HI R11, RZ, 0x1f, R10 ;  /* 0x0000001fff0b7819 */ /* 0x000fe2000001140a */
[----:B01--4-:R-:W-:Y:S08]  /*0380*/  @!P0 EXIT ;  /* 0x000000000000894d */ /* 0x013ff00003800000 */
[----:B------:R-:W0:Y:S01]  /*0390*/  LDC.64 R26, c[0x0][0x280] ;  /* 0x0000a000ff1a7b82 */ /* 0x000e220000000a00 */
[----:B------:R-:W1:Y:S01]  /*03a0*/  S2R R14, SR_TID.X ;  /* 0x00000000000e7919 */ /* 0x000e620000002100 */
[-C--:B------:R-:W-:Y:S01]  /*03b0*/  IMAD R0, R11, R2.reuse, RZ ;  /* 0x000000020b007224 */ /* 0x080fe200078e02ff */
[----:B------:R-:W-:Y:S01]  /*03c0*/  UMOV UR5, UR6 ;  /* 0x0000000600057c82 */ /* 0x000fe20008000000 */
[----:B------:R-:W-:Y:S01]  /*03d0*/  ULDC.64 UR8, c[0x0][0x260] ;  /* 0x0000980000087ab9 */ /* 0x000fe20000000a00 */
[C---:B------:R-:W-:Y:S01]  /*03e0*/  IMAD.WIDE.U32 R6, R10.reuse, R2, UR4 ;  /* 0x000000040a067e25 */ /* 0x040fe2000f8e0002 */
[----:B------:R-:W-:Y:S01]  /*03f0*/  ULDC.64 UR4, c[0x0][0x288] ;  /* 0x0000a20000047ab9 */ /* 0x000fe20000000a00 */
[----:B------:R-:W-:Y:S01]  /*0400*/  UIMAD UR6, UR12, UR8, URZ ;  /* 0x000000080c0672a4 */ /* 0x000fe2000f8e023f */
[----:B------:R-:W2:Y:S01]  /*0410*/  LDC R4, c[0x0][0x214] ;  /* 0x00008500ff047b82 */ /* 0x000ea20000000800 */
[----:B------:R-:W-:Y:S01]  /*0420*/  IMAD R9, R10, R3, R0 ;  /* 0x000000030a097224 */ /* 0x000fe200078e0200 */
[----:B------:R-:W-:Y:S01]  /*0430*/  LEA R5, P0, R6, R20, 0x2 ;  /* 0x0000001406057211 */ /* 0x000fe200078010ff */
[----:B------:R-:W-:Y:S01]  /*0440*/  IMAD R0, R28, UR4, RZ ;  /* 0x000000041c007c24 */ /* 0x000fe2000f8e02ff */
[----:B------:R-:W-:Y:S01]  /*0450*/  UIMAD UR6, UR7, UR9, UR6 ;  /* 0x00000009070672a4 */ /* 0x000fe2000f8e0206 */
[----:B------:R-:W-:-:S02]  /*0460*/  IMAD.IADD R24, R7, 0x1, R9 ;  /* 0x0000000107187824 */ /* 0x000fc400078e0209 */
[C---:B------:R-:W-:Y:S01]  /*0470*/  IMAD R13, R29.reuse, UR5, R0 ;  /* 0x000000051d0d7c24 */ /* 0x040fe2000f8e0200 */
[----:B------:R-:W3:Y:S01]  /*0480*/  LDC.64 R2, c[0x0][0x2e0] ;  /* 0x0000b800ff027b82 */ /* 0x000ee20000000a00 */
[----:B------:R-:W-:Y:S01]  /*0490*/  IMAD.WIDE.U32 R8, R29, UR4, RZ ;  /* 0x000000041d087c25 */ /* 0x000fe2000f8e00ff */
[----:B------:R-:W-:Y:S01]  /*04a0*/  UIMAD.WIDE.U32 UR4, UR7, UR8, URZ ;  /* 0x00000008070472a5 */ /* 0x000fe2000f8e003f */
[----:B------:R-:W-:Y:S02]  /*04b0*/  LEA.HI.X R24, R6, R21, R24, 0x2, P0 ;  /* 0x0000001506187211 */ /* 0x000fe400000f1418 */
[----:B------:R-:W-:Y:S01]  /*04c0*/  IMAD R11, R11, R22, RZ ;  /* 0x000000160b0b7224 */ /* 0x000fe200078e02ff */
[----:B------:R-:W-:Y:S01]  /*04d0*/  UIADD3 UR5, UR5, UR6, URZ ;  /* 0x0000000605057290 */ /* 0x000fe2000fffe03f */
[----:B------:R-:W-:Y:S01]  /*04e0*/  IADD3 R9, R9, R13, RZ ;  /* 0x0000000d09097210 */ /* 0x000fe20007ffe0ff */
[----:B------:R-:W4:Y:S01]  /*04f0*/  LDC.64 R6, c[0x0][0x290] ;  /* 0x0000a400ff067b82 */ /* 0x000f220000000a00 */
[----:B0-----:R-:W-:Y:S01]  /*0500*/  IMAD R0, R26, UR12, RZ ;  /* 0x0000000c1a007c24 */ /* 0x001fe2000f8e02ff */
[----:B------:R-:W-:Y:S01]  /*0510*/  ULDC.64 UR8, c[0x0][0x298] ;  /* 0x0000a60000087ab9 */ /* 0x000fe20000000a00 */
[----:B------:R-:W-:-:S02]  /*0520*/  IMAD R17, R10, R23, R11 ;  /* 0x000000170a117224 */ /* 0x000fc400078e020b */
[----:B------:R-:W-:Y:S02]  /*0530*/  IMAD R19, R27, UR7, R0 ;  /* 0x000000071b137c24 */ /* 0x000fe4000f8e0200 */
[----:B------:R-:W-:Y:S02]  /*0540*/  IMAD R0, R28, UR8, RZ ;  /* 0x000000081c007c24 */ /* 0x000fe4000f8e02ff */
[----:B------:R-:W-:Y:S01]  /*0550*/  IMAD.WIDE.U32 R10, R10, R22, UR4 ;  /* 0x000000040a0a7e25 */ /* 0x000fe2000f8e0016 */
[----:B-1----:R-:W-:Y:S01]  /*0560*/  LOP3.LUT R12, R14, 0x1f, RZ, 0xc0, !PT ;  /* 0x0000001f0e0c7812 */ /* 0x002fe200078ec0ff */
[----:B------:R-:W-:Y:S02]  /*0570*/  ULDC.64 UR4, c[0x0][0x230] ;  /* 0x00008c0000047ab9 */ /* 0x000fe40000000a00 */
[----:B------:R-:W-:Y:S01]  /*0580*/  IMAD R15, R29, UR9, R0 ;  /* 0x000000091d0f7c24 */ /* 0x000fe2000f8e0200 */
[----:B------:R-:W-:Y:S01]  /*0590*/  IADD3 R22, R11, R17, RZ ;  /* 0x000000110b167210 */ /* 0x000fe20007ffe0ff */
[----:B--2---:R-:W-:Y:S01]  /*05a0*/  IMAD R0, R4, UR7, R29 ;  /* 0x0000000704007c24 */ /* 0x004fe2000f8e021d */
[----:B---3--:R-:W-:Y:S01]  /*05b0*/  LEA R4, P0, R10, R2, 0x2 ;  /* 0x000000020a047211 */ /* 0x008fe200078010ff */
[----:B------:R-:W-:-:S02]  /*05c0*/  IMAD.SHL.U32 R13, R14, 0x4, RZ ;  /* 0x000000040e0d7824 */ /* 0x000fc400078e00ff */
[----:B------:R-:W-:Y:S01]  /*05d0*/  IMAD.WIDE.U32 R20, R26, UR7, R8 ;  /* 0x000000071a147c25 */ /* 0x000fe2000f8e0008 */
[----:B------:R-:W-:Y:S02]  /*05e0*/  LEA.HI.X R22, R10, R3, R22, 0x2, P0 ;  /* 0x000000030a167211 */ /* 0x000fe400000f1416 */
[----:B------:R-:W-:Y:S01]  /*05f0*/  LOP3.LUT R30, R12, 0xffffff80, R13, 0xf8, !PT ;  /* 0xffffff800c1e7812 */ /* 0x000fe200078ef80d */
[----:B------:R-:W-:Y:S01]  /*0600*/  IMAD.WIDE.U32 R8, R29, UR8, RZ ;  /* 0x000000081d087c25 */ /* 0x000fe2000f8e00ff */
[----:B------:R-:W0:Y:S01]  /*0610*/  S2R R10, SR_LANEID ;  /* 0x00000000000a7919 */ /* 0x000e220000000000 */
[----:B------:R-:W-:Y:S01]  /*0620*/  ULDC.64 UR8, c[0x0][0x2f0] ;  /* 0x0000bc0000087ab9 */ /* 0x000fe20000000a00 */
[----:B------:R-:W-:Y:S01]  /*0630*/  SHF.R.S32.HI R31, RZ, 0x1f, R30 ;  /* 0x0000001fff1f7819 */ /* 0x000fe2000001141e */
[----:B------:R-:W-:Y:S01]  /*0640*/  IMAD.IADD R9, R9, 0x1, R15 ;  /* 0x0000000109097824 */ /* 0x000fe200078e020f */
[----:B------:R-:W-:Y:S01]  /*0650*/  IADD3 R35, P1, R30, R20, RZ ;  /* 0x000000141e237210 */ /* 0x000fe20007f3e0ff */
[----:B------:R-:W-:Y:S01]  /*0660*/  IMAD R0, R0, R25, RZ ;  /* 0x0000001900007224 */ /* 0x000fe200078e02ff */
[----:B------:R-:W-:Y:S01]  /*0670*/  IADD3 R17, R13, 0x1, RZ ;  /* 0x000000010d117810 */ /* 0x000fe20007ffe0ff */
[----:B----4-:R-:W-:Y:S01]  /*0680*/  IMAD.WIDE.U32 R2, R6, UR7, R8 ;  /* 0x0000000706027c25 */ /* 0x010fe2000f8e0008 */
[----:B------:R-:W-:-:S02]  /*0690*/  IADD3.X R20, R31, R21, R19, P1, !PT ;  /* 0x000000151f147210 */ /* 0x000fc40000ffe413 */
[----:B------:R-:W-:Y:S01]  /*06a0*/  LEA R34, P0, R35, UR8, 0x2 ;  /* 0x0000000823227c11 */ /* 0x000fe2000f8010ff */
[----:B------:R-:W-:Y:S01]  /*06b0*/  IMAD R6, R6, UR12, RZ ;  /* 0x0000000c06067c24 */ /* 0x000fe2000f8e02ff */
[C---:B------:R-:W-:Y:S01]  /*06c0*/  IADD3 R37, P1, R30.reuse, R2, RZ ;  /* 0x000000021e257210 */ /* 0x040fe20007f3e0ff */
[----:B------:R-:W-:Y:S01]  /*06d0*/  IMAD.WIDE.U32 R32, R29, UR4, RZ ;  /* 0x000000041d207c25 */ /* 0x000fe2000f8e00ff */
[----:B------:R-:W-:Y:S01]  /*06e0*/  LEA.HI.X R35, R35, UR9, R20, 0x2, P0 ;  /* 0x0000000923237c11 */ /* 0x000fe200080f1414 */
[----:B------:R-:W-:Y:S01]  /*06f0*/  ULDC.64 UR8, c[0x0][0x2f8] ;  /* 0x0000be0000087ab9 */ /* 0x000fe20000000a00 */
[----:B------:R-:W-:Y:S01]  /*0700*/  LOP3.LUT R11, R30, 0x20, RZ, 0xfc, !PT ;  /* 0x000000201e0b7812 */ /* 0x000fe200078efcff */
[----:B------:R-:W-:Y:S01]  /*0710*/  IMAD R7, R7, UR7, R6 ;  /* 0x0000000707077c24 */ /* 0x000fe2000f8e0206 */
[----:B------:R-:W-:Y:S01]  /*0720*/  LEA R23, P0, R37, UR8, 0x2 ;  /* 0x0000000825177c11 */ /* 0x000fe2000f8010ff */
[----:B------:R-:W-:Y:S01]  /*0730*/  IMAD R6, R28, UR4, RZ ;  /* 0x000000041c067c24 */ /* 0x000fe2000f8e02ff */
[----:B------:R-:W-:Y:S01]  /*0740*/  ULDC UR4, c[0x0][0x21c] ;  /* 0x0000870000047ab9 */ /* 0x000fe20000000800 */
[----:B------:R-:W-:Y:S01]  /*0750*/  VIADD R15, R13, 0x2 ;  /* 0x000000020d0f7836 */ /* 0x000fe20000000000 */
[----:B------:R-:W-:Y:S01]  /*0760*/  IADD3.X R2, R31, R3, R7, P1, !PT ;  /* 0x000000031f027210 */ /* 0x000fe20000ffe407 */
[----:B------:R-:W-:Y:S01]  /*0770*/  IMAD R19, R29, UR5, R6 ;  /* 0x000000051d137c24 */ /* 0x000fe2000f8e0206 */
[----:B------:R-:W-:Y:S01]  /*0780*/  MOV R6, RZ ;  /* 0x000000ff00067202 */ /* 0x000fe20000000f00 */
[----:B------:R-:W-:Y:S01]  /*0790*/  IMAD R8, R0, UR4, RZ ;  /* 0x0000000400087c24 */ /* 0x000fe2000f8e02ff */
[----:B------:R-:W-:Y:S01]  /*07a0*/  LEA.HI.X R37, R37, UR9, R2, 0x2, P0 ;  /* 0x0000000925257c11 */ /* 0x000fe200080f1402 */
[----:B------:R-:W-:Y:S01]  /*07b0*/  IMAD.IADD R19, R33, 0x1, R19 ;  /* 0x0000000121137824 */ /* 0x000fe200078e0213 */
[----:B------:R-:W-:Y:S01]  /*07c0*/  IADD3 R13, R13, 0x3, RZ ;  /* 0x000000030d0d7810 */ /* 0x000fe20007ffe0ff */
[----:B------:R-:W-:Y:S01]  /*07d0*/  IMAD.MOV.U32 R3, RZ, RZ, R24 ;  /* 0x000000ffff037224 */ /* 0x000fe200078e0018 */
[----:B------:R-:W-:-:S02]  /*07e0*/  LOP3.LUT R9, R30, 0x40, RZ, 0xfc, !PT ;  /* 0x000000401e097812 */ /* 0x000fc400078efcff */
[----:B------:R-:W-:Y:S02]  /*07f0*/  LOP3.LUT R7, R30, 0x60, RZ, 0xfc, !PT ;  /* 0x000000601e077812 */ /* 0x000fe400078efcff */
[----:B0-----:R-:W-:-:S07]  /*0800*/  MOV R2, R22 ;  /* 0x0000001600027202 */ /* 0x001fce0000000f00 */
.L_x_5050:
[----:B0-----:R-:W0:Y:S01]  /*0810*/  LDC R21, c[0x0][0x218] ;  /* 0x00008600ff157b82 */ /* 0x001e220000000800 */
[----:B------:R-:W-:Y:S01]  /*0820*/  HFMA2.MMA R20, -RZ, RZ, 0, 0 ;  /* 0x00000000ff147435 */ /* 0x000fe200000001ff */
[----:B------:R-:W-:Y:S01]  /*0830*/  IMAD.MOV.U32 R22, RZ, RZ, RZ ;  /* 0x000000ffff167224 */ /* 0x000fe200078e00ff */
[----:B------:R-:W-:Y:S01]  /*0840*/  MOV R24, RZ ;  /* 0x000000ff00187202 */ /* 0x000fe20000000f00 */
[----:B------:R-:W-:-:S04]  /*0850*/  IMAD.MOV.U32 R26, RZ, RZ, RZ ;  /* 0x000000ffff1a7224 */ /* 0x000fc800078e00ff */
[----:B------:R-:W-:Y:S06]  /*0860*/  BAR.SYNC.DEFER_BLOCKING 0x0 ;  /* 0x0000000000007b1d */ /* 0x000fec0000010000 */
[----:B------:R-:W1:Y:S01]  /*0870*/  S2R R36, SR_CgaCtaId ;  /* 0x0000000000247919 */ /* 0x000e620000008800 */
[----:B------:R-:W-:Y:S01]  /*0880*/  MOV R41, 0x400 ;  /* 0x0000040000297802 */ /* 0x000fe20000000f00 */
[----:B------:R-:W-:Y:S01]  /*0890*/  HFMA2.MMA R44, -RZ, RZ, 0, 0 ;  /* 0x00000000ff2c7435 */ /* 0x000fe200000001ff */
[----:B------:R-:W-:Y:S01]  /*08a0*/  IMAD.MOV.U32 R48, RZ, RZ, RZ ;  /* 0x000000ffff307224 */ /* 0x000fe200078e00ff */
[----:B------:R-:W-:Y:S01]  /*08b0*/  MOV R50, RZ ;  /* 0x000000ff00327202 */ /* 0x000fe20000000f00 */
[----:B------:R-:W-:Y:S01]  /*08c0*/  IMAD.MOV.U32 R52, RZ, RZ, RZ ;  /* 0x000000ffff347224 */ /* 0x000fe200078e00ff */
        /* <DEDUP_REMOVED lines=12> */
[-C--:B------:R-:W-:Y:S01]  /*0990*/  ISETP.GE.AND P1, PT, R11, R0.reuse, PT ;  /* 0x000000000b00720c */ /* 0x080fe20003f26270 */
[C-C-:B------:R-:W-:Y:S01]  /*09a0*/  IMAD R39, R10.reuse, 0x4, R41.reuse ;  /* 0x000000040a277824 */ /* 0x140fe200078e0229 */
[-C--:B------:R-:W-:Y:S01]  /*09b0*/  ISETP.GE.AND P2, PT, R9, R0.reuse, PT ;  /* 0x000000000900720c */ /* 0x080fe20003f46270 */
[----:B------:R-:W-:Y:S01]  /*09c0*/  IMAD R38, R10, 0x10, R41 ;  /* 0x000000100a267824 */ /* 0x000fe200078e0229 */
[----:B------:R-:W-:Y:S02]  /*09d0*/  ISETP.GE.AND P3, PT, R7, R0, PT ;  /* 0x000000000700720c */ /* 0x000fe40003f66270 */
[----:B------:R-:W-:Y:S01]  /*09e0*/  MOV R36, R23 ;  /* 0x0000001700247202 */ /* 0x000fe20000000f00 */
        /* <DEDUP_REMOVED lines=63> */
.L_x_5035:
[----:B------:R-:W-:Y:S05]  /*0de0*/  BSYNC B0 ;  /* 0x0000000000007941 */ /* 0x000fea0003800000 */
.L_x_5034:
        /* <DEDUP_REMOVED lines=33> */
.L_x_5037:
[----:B------:R-:W-:Y:S05]  /*1000*/  BSYNC B0 ;  /* 0x0000000000007941 */ /* 0x000fea0003800000 */
.L_x_5036:
        /* <DEDUP_REMOVED lines=33> */
.L_x_5039:
[----:B------:R-:W-:Y:S05]  /*1220*/  BSYNC B0 ;  /* 0x0000000000007941 */ /* 0x000fea0003800000 */
.L_x_5038:
        /* <DEDUP_REMOVED lines=33> */
.L_x_5041:
[----:B------:R-:W-:Y:S05]  /*1440*/  BSYNC B0 ;  /* 0x0000000000007941 */ /* 0x000fea0003800000 */
.L_x_5040:
        /* <DEDUP_REMOVED lines=17> */
[----:B------:R-:W-:Y:S01]  /*1560*/  MOV R58, R0 ;  /* 0x00000000003a7202 */ /* 0x000fe20000000f00 */
[----:B------:R-:W-:Y:S01]  /*1570*/  ULDC UR6, c[0x0][0x21c] ;  /* 0x0000870000067ab9 */ /* 0x000fe20000000800 */
[----:B------:R-:W-:Y:S01]  /*1580*/  ULDC.64 UR4, c[0x0][0x238] ;  /* 0x00008e0000047ab9 */ /* 0x000fe20000000a00 */
[----:B------:R-:W-:Y:S01]  /*1590*/  ULDC.64 UR8, c[0x0][0x250] ;  /* 0x0000940000087ab9 */ /* 0x000fe20000000a00 */
[----:B------:R-:W-:-:S02]  /*15a0*/  ULDC.64 UR14, c[0x0][0x270] ;  /* 0x00009c00000e7ab9 */ /* 0x000fc40000000a00 */
[----:B------:R-:W2:Y:S08]  /*15b0*/  LDC.64 R42, c[0x0][0x2d0] ;  /* 0x0000b400ff2a7b82 */ /* 0x000eb00000000a00 */
[----:B------:R-:W3:Y:S02]  /*15c0*/  LDC.64 R44, c[0x0][0x310] ;  /* 0x0000c400ff2c7b82 */ /* 0x000ee40000000a00 */
.L_x_5045:
[----:B0-----:R-:W-:Y:S01]  /*15d0*/  SHF.R.S32.HI R48, RZ, 0x1f, R65 ;  /* 0x0000001fff307819 */ /* 0x001fe20000011441 */
[----:B------:R-:W-:Y:S01]  /*15e0*/  IMAD.WIDE.U32 R24, R65, UR8, R30 ;  /* 0x0000000841187c25 */ /* 0x000fe2000f8e001e */
[-C--:B------:R-:W-:Y:S02]  /*15f0*/  ISETP.GE.AND P3, PT, R9, R58.reuse, PT ;  /* 0x0000003a0900720c */ /* 0x080fe40003f66270 */
[-C--:B------:R-:W-:Y:S01]  /*1600*/  ISETP.GE.AND P2, PT, R11, R58.reuse, PT ;  /* 0x0000003a0b00720c */ /* 0x080fe20003f46270 */
[----:B------:R-:W-:Y:S01]  /*1610*/  IMAD R0, R48, UR8, RZ ;  /* 0x0000000830007c24 */ /* 0x000fe2000f8e02ff */
[----:B------:R-:W-:Y:S01]  /*1620*/  LEA R26, P5, R24, R5, 0x2 ;  /* 0x00000005181a7211 */ /* 0x000fe200078a10ff */
[----:B------:R-:W-:Y:S01]  /*1630*/  IMAD.MOV.U32 R60, RZ, RZ, RZ ;  /* 0x000000ffff3c7224 */ /* 0x000fe200078e00ff */
[----:B------:R-:W-:Y:S01]  /*1640*/  ISETP.GE.AND P4, PT, R7, R58, PT ;  /* 0x0000003a0700720c */ /* 0x000fe20003f86270 */
[----:B------:R-:W-:Y:S01]  /*1650*/  IMAD R27, R65, UR9, R0 ;  /* 0x00000009411b7c24 */ /* 0x000fe2000f8e0200 */
[----:B------:R-:W-:-:S02]  /*1660*/  MOV R52, RZ ;  /* 0x000000ff00347202 */ /* 0x000fc40000000f00 */
[----:B------:R-:W-:Y:S01]  /*1670*/  MOV R14, RZ ;  /* 0x000000ff000e7202 */ /* 0x000fe20000000f00 */
[----:B------:R-:W-:Y:S01]  /*1680*/  IMAD.IADD R0, R25, 0x1, R27 ;  /* 0x0000000119007824 */ /* 0x000fe200078e021b */
[----:B------:R-:W-:-:S04]  /*1690*/  MOV R62, RZ ;  /* 0x000000ff003e7202 */ /* 0x000fc80000000f00 */
[----:B------:R-:W-:-:S05]  /*16a0*/  LEA.HI.X R27, R24, R3, R0, 0x2, P5 ;  /* 0x00000003181b7211 */ /* 0x000fca00028f1400 */
[----:B------:R-:W4:Y:S04]  /*16b0*/  @!P3 LDG.E R52, desc[UR10][R26.64+0x100] ;  /* 0x0001000a1a34b981 */ /* 0x000f28000c1e1900 */
[----:B------:R-:W5:Y:S04]  /*16c0*/  @!P2 LDG.E R14, desc[UR10][R26.64+0x80] ;  /* 0x0000800a1a0ea981 */ /* 0x000f68000c1e1900 */
[----:B------:R-:W3:Y:S04]  /*16d0*/  @!P1 LDG.E R60, desc[UR10][R26.64] ;  /* 0x0000000a1a3c9981 */ /* 0x000ee8000c1e1900 */
[----:B------:R0:W3:Y:S01]  /*16e0*/  @!P4 LDG.E R62, desc[UR10][R26.64+0x180] ;  /* 0x0001800a1a3ec981 */ /* 0x0000e2000c1e1900 */
        /* <DEDUP_REMOVED lines=8> */
[----:B------:R-:W2:Y:S01]  /*1770*/  LDG.E R50, desc[UR10][R50.64] ;  /* 0x0000000a32327981 */ /* 0x000ea2000c1e1900 */
[----:B------:R-:W-:Y:S02]  /*1780*/  IMAD R0, R48, UR14, RZ ;  /* 0x0000000e30007c24 */ /* 0x000fe4000f8e02ff */
[----:B------:R-:W-:-:S04]  /*1790*/  IMAD.WIDE.U32 R24, R65, UR14, R30 ;  /* 0x0000000e41187c25 */ /* 0x000fc8000f8e001e */
[----:B0-----:R-:W-:Y:S01]  /*17a0*/  IMAD R27, R65, UR15, R0 ;  /* 0x0000000f411b7c24 */ /* 0x001fe2000f8e0200 */
[----:B------:R-:W-:Y:S01]  /*17b0*/  LEA R48, P2, R24, R4, 0x2 ;  /* 0x0000000418307211 */ /* 0x000fe200078410ff */
[----:B-1----:R-:W-:-:S03]  /*17c0*/  IMAD R0, R6, -0x80, R57 ;  /* 0xffffff8006007824 */ /* 0x002fc600078e0239 */
[----:B------:R-:W-:Y:S02]  /*17d0*/  IADD3 R25, R25, R27, RZ ;  /* 0x0000001b19197210 */ /* 0x000fe40007ffe0ff */
[----:B------:R-:W-:Y:S02]  /*17e0*/  ISETP.GE.AND P3, PT, R11, R0, PT ;  /* 0x000000000b00720c */ /* 0x000fe40003f66270 */
[----:B------:R-:W-:Y:S02]  /*17f0*/  LEA.HI.X R49, R24, R2, R25, 0x2, P2 ;  /* 0x0000000218317211 */ /* 0x000fe400010f1419 */
[-C--:B------:R-:W-:Y:S02]  /*1800*/  ISETP.GE.AND P2, PT, R30, R0.reuse, PT ;  /* 0x000000001e00720c */ /* 0x080fe40003f46270 */
[-C--:B------:R-:W-:Y:S02]  /*1810*/  ISETP.GE.AND P4, PT, R9, R0.reuse, PT ;  /* 0x000000000900720c */ /* 0x080fe40003f86270 */
[----:B------:R-:W-:Y:S01]  /*1820*/  ISETP.GE.AND P5, PT, R7, R0, PT ;  /* 0x000000000700720c */ /* 0x000fe20003fa6270 */
[----:B------:R-:W-:Y:S01]  /*1830*/  IMAD.MOV.U32 R66, RZ, RZ, RZ ;  /* 0x000000ffff427224 */ /* 0x000fe200078e00ff */
[----:B------:R-:W-:-:S02]  /*1840*/  MOV R70, RZ ;  /* 0x000000ff00467202 */ /* 0x000fc40000000f00 */
[----:B------:R-:W-:Y:S01]  /*1850*/  MOV R68, RZ ;  /* 0x000000ff00447202 */ /* 0x000fe20000000f00 */
[----:B----4-:R0:W-:Y:S04]  /*1860*/  STS [R39+0x100], R52 ;  /* 0x0001003427007388 */ /* 0x0101e80000000800 */
[----:B-----5:R1:W-:Y:S01]  /*1870*/  STS [R39+0x80], R14 ;  /* 0x0000800e27007388 */ /* 0x0203e20000000800 */
[----:B0-----:R-:W-:-:S03]  /*1880*/  IMAD.MOV.U32 R52, RZ, RZ, RZ ;  /* 0x000000ffff347224 */ /* 0x001fc600078e00ff */
[----:B---3--:R-:W-:Y:S04]  /*1890*/  STS [R39], R60 ;  /* 0x0000003c27007388 */ /* 0x008fe80000000800 */
[----:B------:R2:W-:Y:S01]  /*18a0*/  STS [R39+0x180], R62 ;  /* 0x0001803e27007388 */ /* 0x0005e20000000800 */
[----:B------:R-:W-:-:S03]  /*18b0*/  NOP ;  /* 0x0000000000007918 */ /* 0x000fc60000000000 */
[----:B------:R-:W3:Y:S04]  /*18c0*/  @!P2 LDG.E R66, desc[UR10][R48.64] ;  /* 0x0000000a3042a981 */ /* 0x000ee8000c1e1900 */
[----:B------:R-:W4:Y:S04]  /*18d0*/  @!P3 LDG.E R70, desc[UR10][R48.64+0x80] ;  /* 0x0000800a3046b981 */ /* 0x000f28000c1e1900 */
[----:B------:R-:W5:Y:S04]  /*18e0*/  @!P4 LDG.E R68, desc[UR10][R48.64+0x100] ;  /* 0x0001000a3044c981 */ /* 0x000f68000c1e1900 */
[----:B------:R0:W5:Y:S04]  /*18f0*/  @!P5 LDG.E R52, desc[UR10][R48.64+0x180] ;  /* 0x0001800a3034d981 */ /* 0x000168000c1e1900 */
[----:B------:R-:W0:Y:S01]  /*1900*/  LDS.128 R24, [R38] ;  /* 0x0000000026187984 */ /* 0x000e220000000c00 */
[----:B-1----:R-:W0:Y:S01]  /*1910*/  S2R R14, SR_TID.X ;  /* 0x00000000000e7919 */ /* 0x002e220000002100 */
[----:B--2---:R-:W-:-:S04]  /*1920*/  FMUL.FTZ R39, R50, 1.4426950216293334961 ;  /* 0x3fb8aa3b32277820 */ /* 0x004fc80000410000 */
[C---:B------:R-:W-:Y:S01]  /*1930*/  FMUL.FTZ R50, R39.reuse, R40 ;  /* 0x0000002827327220 */ /* 0x040fe20000410000 */
[C---:B------:R-:W-:Y:S01]  /*1940*/  FMUL.FTZ R41, R39.reuse, R47 ;  /* 0x0000002f27297220 */ /* 0x040fe20000410000 */
[C---:B------:R-:W-:Y:S01]  /*1950*/  FMUL.FTZ R51, R39.reuse, R55 ;  /* 0x0000003727337220 */ /* 0x040fe20000410000 */
[----:B------:R-:W-:-:S03]  /*1960*/  FMUL.FTZ R39, R39, R46 ;  /* 0x0000002e27277220 */ /* 0x000fc60000410000 */
[----:B------:R-:W1:Y:S08]  /*1970*/  MUFU.EX2 R50, R50 ;  /* 0x0000003200327308 */ /* 0x000e700000000800 */
[----:B------:R-:W2:Y:S08]  /*1980*/  MUFU.EX2 R41, R41 ;  /* 0x0000002900297308 */ /* 0x000eb00000000800 */
[----:B------:R-:W2:Y:S01]  /*1990*/  MUFU.EX2 R51, R51 ;  /* 0x0000003300337308 */ /* 0x000ea20000000800 */
[----:B------:R-:W-:-:S02]  /*19a0*/  ISETP.GE.U32.AND P3, PT, R17, R0, PT ;  /* 0x000000001100720c */ /* 0x000fc40003f66070 */
[----:B0-----:R-:W-:-:S05]  /*19b0*/  SHF.L.U32 R49, R14, 0x2, RZ ;  /* 0x000000020e317819 */ /* 0x001fca00000006ff */
[----:B------:R-:W0:Y:S01]  /*19c0*/  MUFU.EX2 R39, R39 ;  /* 0x0000002700277308 */ /* 0x000e220000000800 */
[----:B------:R-:W-:Y:S01]  /*19d0*/  FMUL.FTZ R24, R63, R24 ;  /* 0x000000183f187220 */ /* 0x000fe20000410000 */
[----:B------:R-:W-:Y:S01]  /*19e0*/  FMUL.FTZ R25, R54, R25 ;  /* 0x0000001936197220 */ /* 0x000fe20000410000 */
[----:B------:R-:W-:Y:S01]  /*19f0*/  ISETP.GE.U32.AND P2, PT, R49, R0, PT ;  /* 0x000000003100720c */ /* 0x000fe20003f46070 */
[----:B------:R-:W-:Y:S01]  /*1a00*/  FMUL.FTZ R26, R61, R26 ;  /* 0x0000001a3d1a7220 */ /* 0x000fe20000410000 */
[----:B------:R-:W-:Y:S02]  /*1a10*/  ISETP.GE.U32.AND P4, PT, R15, R0, PT ;  /* 0x000000000f00720c */ /* 0x000fe40003f86070 */
[----:B-1----:R-:W-:Y:S02]  /*1a20*/  FSEL R64, R50, 1, !P3 ;  /* 0x3f80000032407808 */ /* 0x002fe40005800000 */
[----:B------:R-:W-:Y:S02]  /*1a30*/  FSEL R72, R24, RZ, !P2 ;  /* 0x000000ff18487208 */ /* 0x000fe40005000000 */
[----:B------:R-:W-:-:S02]  /*1a40*/  FSEL R71, R25, RZ, !P3 ;  /* 0x000000ff19477208 */ /* 0x000fc40005800000 */
[----:B--2---:R-:W-:Y:S01]  /*1a50*/  FSEL R73, R41, 1, !P2 ;  /* 0x3f80000029497808 */ /* 0x004fe20005000000 */
[----:B------:R-:W-:Y:S01]  /*1a60*/  FMUL.FTZ R27, R56, R27 ;  /* 0x0000001b381b7220 */ /* 0x000fe20000410000 */
[----:B------:R-:W-:Y:S01]  /*1a70*/  ISETP.GE.U32.AND P3, PT, R13, R0, PT ;  /* 0x000000000d00720c */ /* 0x000fe20003f66070 */
[-C--:B------:R-:W-:Y:S01]  /*1a80*/  FFMA.FTZ R24, R72, R64.reuse, R71 ;  /* 0x0000004048187223 */ /* 0x080fe20000010047 */
[----:B------:R-:W-:Y:S02]  /*1a90*/  FSEL R69, R51, 1, !P4 ;  /* 0x3f80000033457808 */ /* 0x000fe40006000000 */
[----:B------:R-:W-:Y:S01]  /*1aa0*/  FSEL R62, R26, RZ, !P4 ;  /* 0x000000ff1a3e7208 */ /* 0x000fe20006000000 */
        /* <DEDUP_REMOVED lines=32> */
[CC--:B------:R-:W-:Y:S01]  /*1cb0*/  LEA R39, R10.reuse, R41.reuse, 0x2 ;  /* 0x000000290a277211 */ /* 0x0c0fe200078e10ff */
[----:B------:R-:W-:Y:S01]  /*1cc0*/  IMAD.MOV.U32 R51, RZ, RZ, RZ ;  /* 0x000000ffff337224 */ /* 0x000fe200078e00ff */
[----:B------:R-:W-:Y:S02]  /*1cd0*/  MOV R50, 0x3f800000 ;  /* 0x3f80000000327802 */ /* 0x000fe40000000f00 */
[----:B------:R-:W-:Y:S02]  /*1ce0*/  LEA R74, R65, R41, 0x3 ;  /* 0x00000029414a7211 */ /* 0x000fe400078e18ff */
[----:B------:R-:W-:-:S02]  /*1cf0*/  ISETP.GE.AND P2, PT, R10, 0x10, PT ;  /* 0x000000100a00780c */ /* 0x000fc40003f46270 */
[C---:B------:R-:W-:Y:S01]  /*1d00*/  ISETP.NE.AND P3, PT, R10.reuse, 0x1f, PT ;  /* 0x0000001f0a00780c */ /* 0x040fe20003f65270 */
[----:B------:R-:W-:-:S10]  /*1d10*/  IMAD R38, R10, 0x10, R41 ;  /* 0x000000100a267824 */ /* 0x000fd400078e0229 */
[C---:B0-----:R-:W-:Y:S01]  /*1d20*/  @P2 FFMA.FTZ R49, R48.reuse, R24, R49 ;  /* 0x0000001830312223 */ /* 0x041fe20000010031 */
[----:B-1----:R-:W-:Y:S01]  /*1d30*/  @P2 FMUL.FTZ R48, R48, R25 ;  /* 0x0000001930302220 */ /* 0x002fe20000410000 */
[----:B------:R-:W-:Y:S01]  /*1d40*/  ISETP.NE.AND P4, PT, R10, RZ, PT ;  /* 0x000000ff0a00720c */ /* 0x000fe20003f85270 */
[----:B---3--:R-:W-:Y:S04]  /*1d50*/  STS [R39+0x200], R66 ;  /* 0x0002004227007388 */ /* 0x008fe80000000800 */
[----:B----4-:R-:W-:Y:S04]  /*1d60*/  STS [R39+0x280], R70 ;  /* 0x0002804627007388 */ /* 0x010fe80000000800 */
[----:B-----5:R-:W-:Y:S04]  /*1d70*/  STS [R39+0x300], R68 ;  /* 0x0003004427007388 */ /* 0x020fe80000000800 */
[----:B------:R-:W-:Y:S01]  /*1d80*/  STS [R39+0x380], R52 ;  /* 0x0003803427007388 */ /* 0x000fe20000000800 */
[----:B------:R-:W-:-:S03]  /*1d90*/  NOP ;  /* 0x0000000000007918 */ /* 0x000fc60000000000 */
[----:B------:R-:W0:Y:S04]  /*1da0*/  @!P0 LDS.64 R50, [R74+0x420] ;  /* 0x000420004a328984 */ /* 0x000e280000000a00 */
[----:B------:R-:W-:Y:S04]  /*1db0*/  LDS.128 R24, [R38+0x200] ;  /* 0x0002000026187984 */ /* 0x000fe80000000c00 */
[----:B------:R-:W-:Y:S01]  /*1dc0*/  @!P3 STS.64 [R41+0x400], R48 ;  /* 0x000400302900b388 */ /* 0x000fe20000000a00 */
[----:B------:R-:W-:Y:S06]  /*1dd0*/  BAR.SYNC.DEFER_BLOCKING 0x0 ;  /* 0x0000000000007b1d */ /* 0x000fec0000010000 */
[----:B------:R-:W-:Y:S04]  /*1de0*/  LDS.64 R52, [R41+0x400] ;  /* 0x0004000029347984 */ /* 0x000fe80000000a00 */
[----:B0-----:R-:W-:Y:S01]  /*1df0*/  @!P4 STS.64 [R41+0x410], R50 ;  /* 0x000410322900c388 */ /* 0x001fe20000000a00 */
        /* <DEDUP_REMOVED lines=23> */
.L_x_5044:
[----:B------:R-:W-:Y:S05]  /*1f70*/  BSYNC B0 ;  /* 0x0000000000007941 */ /* 0x000fea0003800000 */
.L_x_5043:
[----:B------:R-:W-:Y:S02]  /*1f80*/  VIADD R65, R65, 0x1 ;  /* 0x0000000141417836 */ /* 0x000fe40000000000 */
        /* <DEDUP_REMOVED lines=8> */
.L_x_5042:
        /* <DEDUP_REMOVED lines=12> */
[----:B-1----:R-:W-:-:S03]  /*20d0*/  IMAD R24, R46, UR12, RZ ;  /* 0x0000000c2e187c24 */ /* 0x002fc6000f8e02ff */
[----:B0-----:R-:W-:Y:S01]  /*20e0*/  LDS R53, [R39+0x80] ;  /* 0x0000800027357984 */ /* 0x001fe20000000800 */
[----:B------:R-:W-:Y:S02]  /*20f0*/  IMAD R49, R47, UR7, R24 ;  /* 0x000000072f317c24 */ /* 0x000fe4000f8e0218 */
[----:B------:R-:W-:Y:S01]  /*2100*/  IMAD.WIDE.U32 R24, R46, UR7, RZ ;  /* 0x000000072e187c25 */ /* 0x000fe2000f8e00ff */
        /* <DEDUP_REMOVED lines=19> */
.L_x_5047:
[----:B------:R-:W-:Y:S05]  /*2240*/  BSYNC B0 ;  /* 0x0000000000007941 */ /* 0x000fea0003800000 */
.L_x_5046:
[----:B------:R-:W-:Y:S01]  /*2250*/  ULDC.64 UR4, c[0x0][0x2b8] ;  /* 0x0000ae0000047ab9 */ /* 0x000fe20000000a00 */
[----:B------:R-:W-:Y:S01]  /*2260*/  IMAD.MOV.U32 R25, RZ, RZ, R57 ;  /* 0x000000ffff197224 */ /* 0x000fe200078e0039 */
[----:B0-----:R-:W-:Y:S01]  /*2270*/  LOP3.LUT R11, R30, 0x20, RZ, 0xfc, !PT ;  /* 0x000000201e0b7812 */ /* 0x001fe200078efcff */
[----:B------:R-:W-:Y:S01]  /*2280*/  IMAD R40, R28, UR4, RZ ;  /* 0x000000041c287c24 */ /* 0x000fe2000f8e02ff */
[----:B------:R-:W-:Y:S01]  /*2290*/  ISETP.GE.AND P1, PT, R30, R0, PT ;  /* 0x000000001e00720c */ /* 0x000fe20003f26270 */
[----:B------:R-:W-:Y:S01]  /*22a0*/  IMAD.WIDE.U32 R24, R29, UR4, R24 ;  /* 0x000000041d187c25 */ /* 0x000fe2000f8e0018 */
[----:B------:R-:W-:Y:S01]  /*22b0*/  SHF.L.U64.HI R50, R11, 0x2, R31 ;  /* 0x000000020b327819 */ /* 0x000fe2000001021f */
[----:B------:R-:W-:Y:S01]  /*22c0*/  HFMA2.MMA R54, -RZ, RZ, 0, 0 ;  /* 0x00000000ff367435 */ /* 0x000fe200000001ff */
[----:B------:R-:W-:Y:S01]  /*22d0*/  ISETP.GE.AND P4, PT, R7, R52, PT ;  /* 0x000000340700720c */ /* 0x000fe20003f86270 */
[----:B------:R-:W-:Y:S01]  /*22e0*/  IMAD R47, R29, UR5, R40 ;  /* 0x000000051d2f7c24 */ /* 0x000fe2000f8e0228 */
[----:B------:R-:W-:Y:S01]  /*22f0*/  SHF.L.U32 R40, R11, 0x2, RZ ;  /* 0x000000020b287819 */ /* 0x000fe200000006ff */
[----:B------:R-:W-:Y:S01]  /*2300*/  ULDC.64 UR4, c[0x0][0x308] ;  /* 0x0000c20000047ab9 */ /* 0x000fe20000000a00 */
[----:B------:R-:W-:Y:S01]  /*2310*/  IADD3 R46, P2, R42, R24, RZ ;  /* 0x000000182a2e7210 */ /* 0x000fe20007f5e0ff */
[----:B------:R-:W-:Y:S01]  /*2320*/  IMAD R48, R26, UR12, RZ ;  /* 0x0000000c1a307c24 */ /* 0x000fe2000f8e02ff */
[----:B------:R-:W-:Y:S01]  /*2330*/  IADD3 R24, P3, R40, UR4, RZ ;  /* 0x0000000428187c10 */ /* 0x000fe2000ff7e0ff */
[----:B------:R-:W-:Y:S01]  /*2340*/  HFMA2.MMA R56, -RZ, RZ, 0, 0 ;  /* 0x00000000ff387435 */ /* 0x000fe200000001ff */
[----:B------:R-:W-:Y:S01]  /*2350*/  IADD3.X R47, R43, R47, R25, P2, !PT ;  /* 0x0000002f2b2f7210 */ /* 0x000fe200017fe419 */
[----:B------:R-:W-:Y:S01]  /*2360*/  IMAD R57, R27, UR7, R48 ;  /* 0x000000071b397c24 */ /* 0x000fe2000f8e0230 */
[----:B------:R-:W-:Y:S01]  /*2370*/  IADD3.X R25, R50, UR5, RZ, P3, !PT ;  /* 0x0000000532197c10 */ /* 0x000fe20009ffe4ff */
[----:B------:R-:W-:Y:S01]  /*2380*/  @!P1 IMAD.WIDE.U32 R48, R26, UR7, R42 ;  /* 0x000000071a309c25 */ /* 0x000fe2000f8e002a */
[C---:B------:R-:W-:Y:S01]  /*2390*/  LEA R24, P2, R46.reuse, R24, 0x2 ;  /* 0x000000182e187211 */ /* 0x040fe200078410ff */
[----:B------:R-:W-:Y:S01]  /*23a0*/  ULDC.64 UR4, c[0x0][0x2a8] ;  /* 0x0000aa0000047ab9 */ /* 0x000fe20000000a00 */
[-C--:B------:R-:W-:Y:S01]  /*23b0*/  ISETP.GE.AND P3, PT, R9, R52.reuse, PT ;  /* 0x000000340900720c */ /* 0x080fe20003f66270 */
[----:B------:R-:W-:Y:S01]  /*23c0*/  @!P1 IMAD.IADD R49, R57, 0x1, R49 ;  /* 0x0000000139319824 */ /* 0x000fe200078e0231 */
[----:B------:R-:W-:Y:S01]  /*23d0*/  LEA.HI.X R25, R46, R25, R47, 0x2, P2 ;  /* 0x000000192e197211 */ /* 0x000fe200010f142f */
[----:B------:R-:W-:Y:S01]  /*23e0*/  IMAD.WIDE.U32 R46, R26, UR7, RZ ;  /* 0x000000071a2e7c25 */ /* 0x000fe2000f8e00ff */
[----:B------:R-:W-:-:S02]  /*23f0*/  ISETP.GE.AND P2, PT, R11, R52, PT ;  /* 0x000000340b00720c */ /* 0x000fc40003f46270 */
[----:B------:R-:W-:Y:S01]  /*2400*/  MOV R58, RZ ;  /* 0x000000ff003a7202 */ /* 0x000fe20000000f00 */
[----:B------:R-:W-:Y:S01]  /*2410*/  IMAD R52, R28, UR4, RZ ;  /* 0x000000041c347c24 */ /* 0x000fe2000f8e02ff */
[----:B------:R-:W-:Y:S01]  /*2420*/  IADD3 R27, R47, R57, RZ ;  /* 0x000000392f1b7210 */ /* 0x000fe20007ffe0ff */
[----:B------:R-:W-:Y:S01]  /*2430*/  @!P4 STG.E desc[UR10][R24.64+0x100], R51 ;  /* 0x000100331800c986 */ /* 0x000fe2000c10190a */
[----:B------:R-:W-:Y:S01]  /*2440*/  MOV R26, R46 ;  /* 0x0000002e001a7202 */ /* 0x000fe20000000f00 */
[C---:B------:R-:W-:Y:S02]  /*2450*/  @!P1 IMAD.WIDE.U32 R46, R29.reuse, UR4, R48 ;  /* 0x000000041d2e9c25 */ /* 0x040fe4000f8e0030 */
[----:B------:R0:W-:Y:S02]  /*2460*/  @!P3 STG.E desc[UR10][R24.64+0x80], R55 ;  /* 0x000080371800b986 */ /* 0x0001e4000c10190a */
[C---:B------:R-:W-:Y:S02]  /*2470*/  IMAD.WIDE.U32 R26, R29.reuse, UR4, R26 ;  /* 0x000000041d1a7c25 */ /* 0x040fe4000f8e001a */
[----:B------:R-:W-:Y:S02]  /*2480*/  @!P2 STG.E desc[UR10][R24.64], R53 ;  /* 0x000000351800a986 */ /* 0x000fe4000c10190a */
[----:B------:R-:W-:Y:S01]  /*2490*/  IMAD R57, R29, UR5, R52 ;  /* 0x000000051d397c24 */ /* 0x000fe2000f8e0234 */
[----:B------:R-:W-:Y:S01]  /*24a0*/  ULDC.64 UR4, c[0x0][0x318] ;  /* 0x0000c60000047ab9 */ /* 0x000fe20000000a00 */
[----:B------:R-:W-:Y:S01]  /*24b0*/  BAR.SYNC.DEFER_BLOCKING 0x0 ;  /* 0x0000000000007b1d */ /* 0x000fe20000010000 */
[----:B------:R-:W-:-:S02]  /*24c0*/  @!P1 IADD3 R52, P2, R30, R46, RZ ;  /* 0x0000002e1e349210 */ /* 0x000fc40007f5e0ff */
[----:B------:R-:W-:Y:S02]  /*24d0*/  IADD3 R49, P3, R42, R26, RZ ;  /* 0x0000001a2a317210 */ /* 0x000fe40007f7e0ff */
[----:B------:R-:W-:Y:S02]  /*24e0*/  IADD3 R46, P4, R40, UR4, RZ ;  /* 0x00000004282e7c10 */ /* 0x000fe4000ff9e0ff */
[----:B0-----:R-:W-:Y:S02]  /*24f0*/  @!P1 IADD3.X R55, R31, R47, R57, P2, !PT ;  /* 0x0000002f1f379210 */ /* 0x001fe400017fe439 */
[----:B------:R-:W-:Y:S02]  /*2500*/  IADD3.X R27, R43, R57, R27, P3, !PT ;  /* 0x000000392b1b7210 */ /* 0x000fe40001ffe41b */
[----:B------:R-:W-:Y:S02]  /*2510*/  IADD3.X R26, R50, UR5, RZ, P4, !PT ;  /* 0x00000005321a7c10 */ /* 0x000fe4000a7fe4ff */
[----:B------:R-:W-:-:S02]  /*2520*/  ISETP.GE.AND P2, PT, R11, R0, PT ;  /* 0x000000000b00720c */ /* 0x000fc40003f46270 */
[-C--:B------:R-:W-:Y:S02]  /*2530*/  ISETP.GE.AND P3, PT, R9, R0.reuse, PT ;  /* 0x000000000900720c */ /* 0x080fe40003f66270 */
[----:B------:R-:W-:Y:S02]  /*2540*/  ISETP.GE.AND P4, PT, R7, R0, PT ;  /* 0x000000000700720c */ /* 0x000fe40003f86270 */
[C---:B------:R-:W-:Y:S02]  /*2550*/  LEA R46, P6, R49.reuse, R46, 0x2 ;  /* 0x0000002e312e7211 */ /* 0x040fe400078c10ff */
[C---:B------:R-:W-:Y:S02]  /*2560*/  @!P1 LEA R48, P5, R52.reuse, UR4, 0x2 ;  /* 0x0000000434309c11 */ /* 0x040fe4000f8a10ff */
[----:B------:R-:W-:Y:S02]  /*2570*/  LEA.HI.X R47, R49, R26, R27, 0x2, P6 ;  /* 0x0000001a312f7211 */ /* 0x000fe400030f141b */
[----:B------:R-:W-:Y:S01]  /*2580*/  @!P1 LEA.HI.X R49, R52, UR5, R55, 0x2, P5 ;  /* 0x0000000534319c11 */ /* 0x000fe2000a8f1437 */
[----:B------:R-:W-:-:S02]  /*2590*/  IMAD.MOV.U32 R52, RZ, RZ, RZ ;  /* 0x000000ffff347224 */ /* 0x000fc400078e00ff */
        /* <DEDUP_REMOVED lines=33> */
[----:B------:R-:W-:Y:S02]  /*27b0*/  FMUL.FTZ R22, R25, R22 ;  /* 0x0000001619167220 */ /* 0x000fe40000410000 */
[----:B------:R-:W0:Y:S01]  /*27c0*/  LDC.64 R24, c[0x0][0x2c0] ;  /* 0x0000b000ff187b82 */ /* 0x000e220000000a00 */
        /* <DEDUP_REMOVED lines=12> */
[----:B-1----:R-:W-:-:S04]  /*2890*/  IMAD.WIDE.U32 R20, R24, UR7, RZ ;  /* 0x0000000718147c25 */ /* 0x002fc8000f8e00ff */
[----:B------:R-:W-:-:S04]  /*28a0*/  IMAD R23, R25, UR7, R46 ;  /* 0x0000000719177c24 */ /* 0x000fc8000f8e022e */
[----:B------:R-:W-:Y:S01]  /*28b0*/  IMAD.IADD R53, R21, 0x1, R23 ;  /* 0x0000000115357824 */ /* 0x000fe200078e0217 */
        /* <DEDUP_REMOVED lines=13> */
.L_x_5049:
[----:B------:R-:W-:Y:S05]  /*2990*/  BSYNC B0 ;  /* 0x0000000000007941 */ /* 0x000fea0003800000 */
.L_x_5048:
        /* <DEDUP_REMOVED lines=31> */
.L_x_5051:
        /* <DEDUP_REMOVED lines=15> */
.L_x_5311:


//--------------------- .text._Z25selective_scan_fwd_kernelI32Selective_Scan_fwd_kernel_traitsILi32ELi4ELi1ELb1ELb0ELb0ELb0EffEEv13SSMParamsBase --------------------------
	.section	.text._Z25selective_scan_fwd_kernelI32Selective_Scan_fwd_kernel_traitsILi32ELi4ELi1ELb1ELb0ELb0ELb0EffEEv13SSMParamsBase,"ax",@progbits
	.align	128
        .global         _Z25selective_scan_fwd_kernelI32Selective_Scan_fwd_kernel_traitsILi32ELi4ELi1ELb1ELb0ELb0ELb0EffEEv13SSMParamsBase
        .type           _Z25selective_scan_fwd_kernelI32Selective_Scan_fwd_kernel_traitsILi32ELi4ELi1ELb1ELb0ELb0ELb0EffEEv13SSMParamsBase,@function
        .size           _Z25selective_scan_fwd_kernelI32Selective_Scan_fwd_kernel_traitsILi32ELi4ELi1ELb1ELb0ELb0ELb0EffEEv13SSMParamsBase,(.L_x_5312 - _Z25selective_scan_fwd_kernelI32Selective_Scan_fwd_kernel_traitsILi32ELi4ELi1ELb1ELb0ELb0ELb0EffEEv13SSMParamsBase)
        .other          _Z25selective_scan_fwd_kernelI32Selective_Scan_fwd_kernel_traitsILi32ELi4ELi1ELb1ELb0ELb0ELb0EffEEv13SSMParamsBase,@"STO_CUDA_ENTRY STV_DEFAULT"
_Z25selective_scan_fwd_kernelI32Selective_Scan_fwd_kernel_traitsILi32ELi4ELi1ELb1ELb0ELb0ELb0EffEEv13SSMParamsBase:
.text._Z25selective_scan_fwd_kernelI32Selective_Scan_fwd_kernel_traitsILi32ELi4ELi1ELb1ELb0ELb0ELb0EffEEv13SSMParamsBase:
[----:B------:R-:W-:Y:S08]  /*0000*/  LDC R1, c[0x0][0x28] ;  /* 0x00000a00ff017b82 */ /* 0x000ff00000000800 */
[----:B------:R-:W0:Y:S01]  /*0010*/  LDC.64 R4, c[0x0][0x300] ;  /* 0x0000c000ff047b82 */ /* 0x000e220000000a00 */
[----:B------:R-:W1:Y:S01]  /*0020*/  S2R R33, SR_CTAID.Y ;  /* 0x0000000000217919 */ /* 0x000e620000002600 */
[----:B------:R-:W-:Y:S01]  /*0030*/  MOV R29, RZ ;  /* 0x000000ff001d7202 */ /* 0x000fe20000000f00 */
[----:B------:R-:W-:Y:S01]  /*0040*/  HFMA2.MMA R31, -RZ, RZ, 0, 0 ;  /* 0x00000000ff1f7435 */ /* 0x000fe200000001ff */
[----:B------:R-:W-:Y:S01]  /*0050*/  ULDC.64 UR12, c[0x0][0x208] ;  /* 0x00008200000c7ab9 */ /* 0x000fe20000000a00 */
[----:B------:R-:W-:Y:S01]  /*0060*/  ULDC.64 UR8, c[0x0][0x280] ;  /* 0x0000a00000087ab9 */ /* 0x000fe20000000a00 */
[----:B------:R-:W-:-:S02]  /*0070*/  ULDC.64 UR10, c[0x0][0x290] ;  /* 0x0000a400000a7ab9 */ /* 0x000fc40000000a00 */
[----:B------:R-:W2:Y:S08]  /*0080*/  LDC.64 R2, c[0x0][0x2e8] ;  /* 0x0000ba00ff027b82 */ /* 0x000eb00000000a00 */
[----:B------:R-:W3:Y:S01]  /*0090*/  LDC R15, c[0x0][0x224] ;  /* 0x00008900ff0f7b82 */ /* 0x000ee20000000800 */
[----:B0-----:R-:W-:-:S07]  /*00a0*/  ISETP.NE.U32.AND P1, PT, R4, RZ, PT ;  /* 0x000000ff0400720c */ /* 0x001fce0003f25070 */
[----:B------:R-:W0:Y:S01]  /*00b0*/  S2UR UR14, SR_CTAID.X ;  /* 0x00000000000e79c3 */ /* 0x000e220000002500 */
        /* <DEDUP_REMOVED lines=10> */
[----:B------:R-:W1:Y:S02]  /*0160*/  LDC.64 R26, c[0x0][0x2f0] ;  /* 0x0000bc00ff1a7b82 */ /* 0x000e640000000a00 */
[----:B------:R-:W-:-:S05]  /*0170*/  @P0 LEA.HI.X R3, R33, R3, R32, 0x2, P2 ;  /* 0x0000000321030211 */ /* 0x000fca00010f1420 */
[----:B------:R1:W5:Y:S01]  /*0180*/  @P0 LDG.E R31, desc[UR12][R2.64] ;  /* 0x0000000c021f0981 */ /* 0x000362000c1e1900 */
[----:B----4-:R-:W4:Y:S01]  /*0190*/  LDC R4, c[0x0][0x214] ;  /* 0x00008500ff047b82 */ /* 0x010f220000000800 */
[----:B---3--:R-:W-:Y:S01]  /*01a0*/  ISETP.GE.AND P0, PT, R15, 0x1, PT ;  /* 0x000000010f00780c */ /* 0x008fe20003f06270 */
[----:B0-----:R-:W-:-:S04]  /*01b0*/  USHF.R.S32.HI UR15, URZ, 0x1f, UR14 ;  /* 0x0000001f3f0f7899 */ /* 0x001fc8000801140e */
[----:B------:R-:W-:Y:S02]  /*01c0*/  UIMAD UR6, UR15, UR8, URZ ;  /* 0x000000080f0672a4 */ /* 0x000fe4000f8e023f */
[----:B------:R-:W-:Y:S02]  /*01d0*/  UIMAD.WIDE.U32 UR4, UR14, UR8, URZ ;  /* 0x000000080e0472a5 */ /* 0x000fe4000f8e003f */
[----:B------:R-:W-:-:S04]  /*01e0*/  UIMAD UR8, UR14, UR9, UR6 ;  /* 0x000000090e0872a4 */ /* 0x000fc8000f8e0206 */
[----:B------:R-:W-:Y:S08]  /*01f0*/  @!P0 EXIT ;  /* 0x000000000000894d */ /* 0x000ff00003800000 */
[----:B------:R-:W0:Y:S01]  /*0200*/  S2R R30, SR_TID.X ;  /* 0x00000000001e7919 */ /* 0x000e220000002100 */
[----:B------:R-:W3:Y:S01]  /*0210*/  LDC.64 R12, c[0x0][0x2f8] ;  /* 0x0000be00ff0c7b82 */ /* 0x000ee20000000a00 */
[----:B------:R-:W-:Y:S01]  /*0220*/  UIMAD UR9, UR15, UR10, URZ ;  /* 0x0000000a0f0972a4 */ /* 0x000fe2000f8e023f */
[C---:B--2---:R-:W-:Y:S01]  /*0230*/  IMAD R0, R32.reuse, R8, RZ ;  /* 0x0000000820007224 */ /* 0x044fe200078e02ff */
[----:B------:R-:W2:Y:S01]  /*0240*/  S2R R42, SR_LANEID ;  /* 0x00000000002a7919 */ /* 0x000ea20000000000 */
[----:B------:R-:W-:Y:S01]  /*0250*/  UIMAD.WIDE.U32 UR6, UR14, UR10, URZ ;  /* 0x0000000a0e0672a5 */ /* 0x000fe2000f8e003f */
[----:B-1----:R-:W-:Y:S01]  /*0260*/  IMAD R2, R32, R10, RZ ;  /* 0x0000000a20027224 */ /* 0x002fe200078e02ff */
[----:B------:R-:W-:Y:S01]  /*0270*/  UIMAD UR9, UR14, UR11, UR9 ;  /* 0x0000000b0e0972a4 */ /* 0x000fe2000f8e0209 */
[C---:B------:R-:W-:Y:S01]  /*0280*/  IMAD R9, R33.reuse, R9, R0 ;  /* 0x0000000921097224 */ /* 0x040fe200078e0200 */
[----:B------:R-:W1:Y:S01]  /*0290*/  LDC.64 R6, c[0x0][0x310] ;  /* 0x0000c400ff067b82 */ /* 0x000e620000000a00 */
[----:B------:R-:W-:Y:S01]  /*02a0*/  UIADD3 UR5, UR5, UR8, URZ ;  /* 0x0000000805057290 */ /* 0x000fe2000fffe03f */
[----:B----4-:R-:W-:Y:S01]  /*02b0*/  IMAD R0, R4, UR14, R33 ;  /* 0x0000000e04007c24 */ /* 0x010fe2000f8e0221 */
[----:B------:R-:W-:Y:S01]  /*02c0*/  UIADD3 UR7, UR7, UR9, URZ ;  /* 0x0000000907077290 */ /* 0x000fe2000fffe03f */
[----:B------:R-:W-:Y:S01]  /*02d0*/  IMAD R11, R33, R11, R2 ;  /* 0x0000000b210b7224 */ /* 0x000fe200078e0202 */
[----:B------:R-:W-:Y:S01]  /*02e0*/  MOV R28, RZ ;  /* 0x000000ff001c7202 */ /* 0x000fe20000000f00 */
[----:B------:R-:W-:-:S02]  /*02f0*/  IMAD R0, R0, R15, RZ ;  /* 0x0000000f00007224 */ /* 0x000fc400078e02ff */
[----:B------:R-:W-:Y:S01]  /*0300*/  IMAD.WIDE.U32 R2, R33, R8, UR4 ;  /* 0x0000000421027e25 */ /* 0x000fe2000f8e0008 */
[----:B------:R-:W-:-:S03]  /*0310*/  ULDC UR4, c[0x0][0x21c] ;  /* 0x0000870000047ab9 */ /* 0x000fc60000000800 */
[----:B------:R-:W-:Y:S01]  /*0320*/  IMAD.WIDE.U32 R4, R33, R10, UR6 ;  /* 0x0000000621047e25 */ /* 0x000fe2000f8e000a */
[----:B------:R-:W-:Y:S02]  /*0330*/  IADD3 R24, R3, R9, RZ ;  /* 0x0000000903187210 */ /* 0x000fe40007ffe0ff */
[----:B------:R-:W-:Y:S01]  /*0340*/  LEA R26, P0, R2, R26, 0x2 ;  /* 0x0000001a021a7211 */ /* 0x000fe200078010ff */
[----:B------:R-:W-:Y:S01]  /*0350*/  IMAD R3, R0, UR4, RZ ;  /* 0x0000000400037c24 */ /* 0x000fe2000f8e02ff */
[----:B------:R-:W-:Y:S02]  /*0360*/  IADD3 R5, R5, R11, RZ ;  /* 0x0000000b05057210 */ /* 0x000fe40007ffe0ff */
[----:B---3--:R-:W-:Y:S02]  /*0370*/  LEA R25, P1, R4, R12, 0x2 ;  /* 0x0000000c04197211 */ /* 0x008fe400078210ff */
[----:B------:R-:W-:Y:S02]  /*0380*/  LEA.HI.X R24, R2, R27, R24, 0x2, P0 ;  /* 0x0000001b02187211 */ /* 0x000fe400000f1418 */
[----:B------:R-:W-:Y:S01]  /*0390*/  LEA.HI.X R0, R4, R13, R5, 0x2, P1 ;  /* 0x0000000d04007211 */ /* 0x000fe200008f1405 */
[----:B-1----:R-:W-:Y:S01]  /*03a0*/  IMAD.WIDE R2, R3, 0x8, R6 ;  /* 0x0000000803027825 */ /* 0x002fe200078e0206 */
[----:B0-2---:R-:W-:-:S07]  /*03b0*/  SHF.R.S32.HI R27, RZ, 0x1f, R30 ;  /* 0x0000001fff1b7819 */ /* 0x005fce000001141e */
.L_x_5062:
[----:B------:R-:W-:Y:S01]  /*03c0*/  BAR.SYNC.DEFER_BLOCKING 0x0 ;  /* 0x0000000000007b1d */ /* 0x000fe20000010000 */
[C---:B0-----:R-:W-:Y:S02]  /*03d0*/  SHF.L.U32 R8, R30.reuse, 0x4, RZ ;  /* 0x000000041e087819 */ /* 0x041fe400000006ff */
[----:B------:R-:W-:Y:S02]  /*03e0*/  SHF.L.U64.HI R9, R30, 0x4, R27 ;  /* 0x000000041e097819 */ /* 0x000fe4000001021b */
[----:B------:R-:W-:-:S03]  /*03f0*/  IADD3 R4, P0, R25, R8, RZ ;  /* 0x0000000819047210 */ /* 0x000fc60007f1e0ff */
[----:B------:R-:W0:Y:S01]  /*0400*/  LDC R13, c[0x0][0x21c] ;  /* 0x00008700ff0d7b82 */ /* 0x000e220000000800 */
[----:B------:R-:W-:-:S06]  /*0410*/  IADD3.X R5, R0, R9, RZ, P0, !PT ;  /* 0x0000000900057210 */ /* 0x000fcc00007fe4ff */
        /* <DEDUP_REMOVED lines=50> */
.L_x_5053:
[----:B------:R-:W-:Y:S05]  /*0740*/  BSYNC B0 ;  /* 0x0000000000007941 */ /* 0x000fea0003800000 */
.L_x_5052:
        /* <DEDUP_REMOVED lines=33> */
.L_x_5055:
[----:B------:R-:W-:Y:S05]  /*0960*/  BSYNC B0 ;  /* 0x0000000000007941 */ /* 0x000fea0003800000 */
.L_x_5054:
        /* <DEDUP_REMOVED lines=33> */
.L_x_5057:
[----:B------:R-:W-:Y:S05]  /*0b80*/  BSYNC B0 ;  /* 0x0000000000007941 */ /* 0x000fea0003800000 */
.L_x_5056:
        /* <DEDUP_REMOVED lines=33> */
.L_x_5059:
[----:B------:R-:W-:Y:S05]  /*0da0*/  BSYNC B0 ;  /* 0x0000000000007941 */ /* 0x000fea0003800000 */
.L_x_5058:
        /* <DEDUP_REMOVED lines=10> */
[----:B------:R-:W0:Y:S01]  /*0e50*/  LDC.64 R18, c[0x0][0x2d0] ;  /* 0x0000b400ff127b82 */ /* 0x000e220000000a00 */
[----:B------:R-:W1:Y:S01]  /*0e60*/  S2R R30, SR_TID.X ;  /* 0x00000000001e7919 */ /* 0x000e620000002100 */
[----:B------:R-:W-:Y:S01]  /*0e70*/  ULDC.64 UR4, c[0x0][0x230] ;  /* 0x00008c0000047ab9 */ /* 0x000fe20000000a00 */
[----:B------:R-:W-:Y:S02]  /*0e80*/  IMAD R23, R28, R13, RZ ;  /* 0x0000000d1c177224 */ /* 0x000fe400078e02ff */
[----:B------:R-:W-:Y:S01]  /*0e90*/  FMUL.FTZ R41, R11, R36 ;  /* 0x000000240b297220 */ /* 0x000fe20000410000 */
[----:B------:R-:W-:Y:S01]  /*0ea0*/  IMAD R8, R32, UR4, RZ ;  /* 0x0000000420087c24 */ /* 0x000fe2000f8e02ff */
[----:B------:R-:W-:Y:S01]  /*0eb0*/  ULDC.64 UR6, c[0x0][0x268] ;  /* 0x00009a0000067ab9 */ /* 0x000fe20000000a00 */
[C---:B------:R-:W-:Y:S01]  /*0ec0*/  IMAD.WIDE.U32 R20, R33.reuse, UR4, RZ ;  /* 0x0000000421147c25 */ /* 0x040fe2000f8e00ff */
[----:B------:R-:W2:Y:S01]  /*0ed0*/  LDC.64 R14, c[0x0][0x2e0] ;  /* 0x0000b800ff0e7b82 */ /* 0x000ea20000000a00 */
[----:B------:R-:W-:Y:S01]  /*0ee0*/  ULDC.64 UR8, c[0x0][0x248] ;  /* 0x0000920000087ab9 */ /* 0x000fe20000000a00 */
[----:B------:R-:W-:Y:S01]  /*0ef0*/  UMOV UR4, 0x400 ;  /* 0x0000040000047882 */ /* 0x000fe20000000000 */
[----:B------:R-:W-:-:S02]  /*0f00*/  IMAD R13, R33, UR5, R8 ;  /* 0x00000005210d7c24 */ /* 0x000fc4000f8e0208 */
[----:B------:R-:W-:Y:S02]  /*0f10*/  IMAD R46, R32, UR8, RZ ;  /* 0x00000008202e7c24 */ /* 0x000fe4000f8e02ff */
[----:B------:R-:W-:Y:S01]  /*0f20*/  IMAD.WIDE R22, R23, 0x8, R2 ;  /* 0x0000000817167825 */ /* 0x000fe200078e0202 */
[----:B------:R-:W3:Y:S01]  /*0f30*/  LDC.64 R16, c[0x0][0x2d8] ;  /* 0x0000b600ff107b82 */ /* 0x000ee20000000a00 */
[----:B------:R-:W-:Y:S02]  /*0f40*/  IADD3 R44, R21, R13, RZ ;  /* 0x0000000d152c7210 */ /* 0x000fe40007ffe0ff */
[----:B------:R-:W-:-:S05]  /*0f50*/  IMAD R53, R33, UR9, R46 ;  /* 0x0000000921357c24 */ /* 0x000fca000f8e022e */
[----:B------:R-:W4:Y:S01]  /*0f60*/  LDC.64 R8, c[0x0][0x250] ;  /* 0x00009400ff087b82 */ /* 0x000f220000000a00 */
[----:B0-----:R-:W-:-:S04]  /*0f70*/  LEA R43, P0, R20, R18, 0x2 ;  /* 0x00000012142b7211 */ /* 0x001fc800078010ff */
[----:B------:R-:W-:Y:S01]  /*0f80*/  LEA.HI.X R44, R20, R19, R44, 0x2, P0 ;  /* 0x00000013142c7211 */ /* 0x000fe200000f142c */
[----:B------:R-:W-:Y:S02]  /*0f90*/  IMAD R20, R32, UR6, RZ ;  /* 0x0000000620147c24 */ /* 0x000fe4000f8e02ff */
[----:B------:R-:W0:Y:S01]  /*0fa0*/  LDC.64 R10, c[0x0][0x238] ;  /* 0x00008e00ff0a7b82 */ /* 0x000e220000000a00 */
[----:B------:R-:W-:Y:S01]  /*0fb0*/  IMAD.WIDE.U32 R18, R33, UR6, RZ ;  /* 0x0000000621127c25 */ /* 0x000fe2000f8e00ff */
[----:B-1----:R-:W-:-:S03]  /*0fc0*/  LOP3.LUT P0, RZ, R30, 0x1f, RZ, 0xc0, !PT ;  /* 0x0000001f1eff7812 */ /* 0x002fc6000780c0ff */
[C---:B------:R-:W-:Y:S01]  /*0fd0*/  IMAD R51, R33.reuse, UR7, R20 ;  /* 0x0000000721337c24 */ /* 0x040fe2000f8e0214 */
[----:B--2---:R-:W-:Y:S01]  /*0fe0*/  LEA R47, P1, R18, R14, 0x2 ;  /* 0x0000000e122f7211 */ /* 0x004fe200078210ff */
[----:B------:R-:W-:Y:S01]  /*0ff0*/  IMAD.WIDE.U32 R20, R33, UR8, RZ ;  /* 0x0000000821147c25 */ /* 0x000fe2000f8e00ff */
[----:B------:R-:W1:Y:S01]  /*1000*/  LDC.64 R12, c[0x0][0x270] ;  /* 0x00009c00ff0c7b82 */ /* 0x000e620000000a00 */
[----:B------:R-:W-:Y:S02]  /*1010*/  ISETP.EQ.OR P0, PT, R28, RZ, P0 ;  /* 0x000000ff1c00720c */ /* 0x000fe40000702670 */
[----:B------:R-:W-:Y:S02]  /*1020*/  IADD3 R46, R19, R51, RZ ;  /* 0x00000033132e7210 */ /* 0x000fe40007ffe0ff */
[----:B---3--:R-:W-:Y:S02]  /*1030*/  LEA R49, P2, R20, R16, 0x2 ;  /* 0x0000001014317211 */ /* 0x008fe400078410ff */
[----:B------:R-:W-:Y:S01]  /*1040*/  IADD3 R14, R21, R53, RZ ;  /* 0x00000035150e7210 */ /* 0x000fe20007ffe0ff */
[----:B------:R-:W2:Y:S01]  /*1050*/  S2UR UR5, SR_CgaCtaId ;  /* 0x00000000000579c3 */ /* 0x000ea20000008800 */
[----:B------:R-:W-:-:S02]  /*1060*/  LEA.HI.X R46, R18, R15, R46, 0x2, P1 ;  /* 0x0000000f122e7211 */ /* 0x000fc400008f142e */
[----:B------:R-:W-:Y:S02]  /*1070*/  LEA.HI.X R20, R20, R17, R14, 0x2, P2 ;  /* 0x0000001114147211 */ /* 0x000fe400010f140e */
[----:B----4-:R-:W-:-:S03]  /*1080*/  SHF.L.U64.HI R9, R8, 0x2, R9 ;  /* 0x0000000208097819 */ /* 0x010fc60000010209 */
[----:B------:R-:W3:Y:S01]  /*1090*/  LDC R45, c[0x0][0x21c] ;  /* 0x00008700ff2d7b82 */ /* 0x000ee20000000800 */
[----:B0-----:R-:W-:Y:S02]  /*10a0*/  SHF.L.U64.HI R11, R10, 0x2, R11 ;  /* 0x000000020a0b7819 */ /* 0x001fe4000001020b */
[----:B-1----:R-:W-:Y:S01]  /*10b0*/  SHF.L.U64.HI R13, R12, 0x2, R13 ;  /* 0x000000020c0d7819 */ /* 0x002fe2000001020d */
[----:B--2---:R-:W-:-:S03]  /*10c0*/  ULEA UR5, UR5, UR4, 0x18 ;  /* 0x0000000405057291 */ /* 0x004fc6000f8ec03f */
[----:B------:R-:W-:-:S09]  /*10d0*/  UMOV UR4, URZ ;  /* 0x0000003f00047c82 */ /* 0x000fd20008000000 */
.L_x_5061:
[----:B------:R-:W-:Y:S02]  /*10e0*/  MOV R14, R43 ;  /* 0x0000002b000e7202 */ /* 0x000fe40000000f00 */
[----:B------:R-:W-:-:S05]  /*10f0*/  MOV R15, R44 ;  /* 0x0000002c000f7202 */ /* 0x000fca0000000f00 */
[----:B------:R0:W2:Y:S01]  /*1100*/  LDG.E R18, desc[UR12][R14.64] ;  /* 0x0000000c0e127981 */ /* 0x0000a2000c1e1900 */
        /* <DEDUP_REMOVED lines=12> */
[----:B--2---:R-:W-:-:S04]  /*11d0*/  FMUL.FTZ R18, R18, 1.4426950216293334961 ;  /* 0x3fb8aa3b12127820 */ /* 0x004fc80000410000 */
[C---:B------:R-:W-:Y:S01]  /*11e0*/  FMUL.FTZ R50, R18.reuse, R34 ;  /* 0x0000002212327220 */ /* 0x040fe20000410000 */
[C---:B------:R-:W-:Y:S01]  /*11f0*/  FMUL.FTZ R53, R18.reuse, R35 ;  /* 0x0000002312357220 */ /* 0x040fe20000410000 */
[C---:B------:R-:W-:Y:S01]  /*1200*/  FMUL.FTZ R51, R18.reuse, R37 ;  /* 0x0000002512337220 */ /* 0x040fe20000410000 */
[----:B------:R-:W-:-:S03]  /*1210*/  FMUL.FTZ R52, R18, R36 ;  /* 0x0000002412347220 */ /* 0x000fc60000410000 */
[----:B------:R-:W0:Y:S08]  /*1220*/  MUFU.EX2 R50, R50 ;  /* 0x0000003200327308 */ /* 0x000e300000000800 */
[----:B------:R-:W1:Y:S08]  /*1230*/  MUFU.EX2 R53, R53 ;  /* 0x0000003500357308 */ /* 0x000e700000000800 */
[----:B------:R-:W2:Y:S08]  /*1240*/  MUFU.EX2 R51, R51 ;  /* 0x0000003300337308 */ /* 0x000eb00000000800 */
[----:B------:R-:W5:Y:S01]  /*1250*/  MUFU.EX2 R52, R52 ;  /* 0x0000003400347308 */ /* 0x000f620000000800 */
[-C--:B0-----:R-:W-:Y:S01]  /*1260*/  FFMA.FTZ R14, R38, R50.reuse, R39 ;  /* 0x00000032260e7223 */ /* 0x081fe20000010027 */
[----:B-1----:R-:W-:-:S03]  /*1270*/  FMUL.FTZ R16, R53, R50 ;  /* 0x0000003235107220 */ /* 0x002fc60000410000 */
[C---:B--2---:R-:W-:Y:S01]  /*1280*/  FFMA.FTZ R14, R51.reuse, R14, R40 ;  /* 0x0000000e330e7223 */ /* 0x044fe20000010028 */
[----:B------:R-:W-:-:S03]  /*1290*/  FMUL.FTZ R17, R51, R16 ;  /* 0x0000001033117220 */ /* 0x000fc60000410000 */
[C---:B-----5:R-:W-:Y:S01]  /*12a0*/  FFMA.FTZ R15, R52.reuse, R14, R41 ;  /* 0x0000000e340f7223 */ /* 0x060fe20000010029 */
        /* <DEDUP_REMOVED lines=33> */
[----:B------:R-:W0:Y:S04]  /*14c0*/  SHFL.UP PT, R56, R15, 0x1, RZ ;  /* 0x042000000f387989 */ /* 0x000e2800000e00ff */
[----:B------:R-:W1:Y:S04]  /*14d0*/  SHFL.UP PT, R54, R14, 0x1, RZ ;  /* 0x042000000e367989 */ /* 0x000e6800000e00ff */
[----:B------:R-:W2:Y:S01]  /*14e0*/  LDS R55, [UR6+0x224] ;  /* 0x00022406ff377984 */ /* 0x000ea20008000800 */
[----:B------:R-:W-:Y:S01]  /*14f0*/  ISETP.NE.AND P1, PT, R30, RZ, PT ;  /* 0x000000ff1e00720c */ /* 0x000fe20003f25270 */
[----:B------:R-:W-:Y:S01]  /*1500*/  UIADD3 UR4, UR4, 0x1, URZ ;  /* 0x0000000104047890 */ /* 0x000fe2000fffe03f */
[----:B0-----:R-:W-:-:S02]  /*1510*/  @!P3 MOV R56, R17 ;  /* 0x000000110038b202 */ /* 0x001fc40000000f00 */
[-C--:B-1----:R-:W-:Y:S02]  /*1520*/  @!P3 MOV R54, R16.reuse ;  /* 0x000000100036b202 */ /* 0x082fe40000000f00 */
[----:B------:R-:W-:Y:S01]  /*1530*/  ISETP.NE.AND P2, PT, R30, RZ, PT ;  /* 0x000000ff1e00720c */ /* 0x000fe20003f45270 */
[C---:B------:R-:W-:Y:S01]  /*1540*/  FFMA.FTZ R19, R18.reuse, R17, R19 ;  /* 0x0000001112137223 */ /* 0x040fe20000010013 */
[----:B------:R-:W-:Y:S01]  /*1550*/  FMUL.FTZ R18, R18, R16 ;  /* 0x0000001012127220 */ /* 0x000fe20000410000 */
[----:B----4-:R-:W-:Y:S01]  /*1560*/  FMUL.FTZ R21, R21, R48 ;  /* 0x0000003015157220 */ /* 0x010fe20000410000 */
[----:B------:R-:W-:Y:S02]  /*1570*/  LEA R47, P3, R12, R47, 0x2 ;  /* 0x0000002f0c2f7211 */ /* 0x000fe400078610ff */
[----:B------:R-:W-:Y:S01]  /*1580*/  LEA R43, P4, R10, R43, 0x2 ;  /* 0x0000002b0a2b7211 */ /* 0x000fe200078810ff */
[----:B--2---:R-:W-:Y:S01]  /*1590*/  @P1 FFMA.FTZ R56, R55, R54, R56 ;  /* 0x0000003637381223 */ /* 0x004fe20000010038 */
[----:B---3--:R-:W-:-:S03]  /*15a0*/  ISETP.LE.AND P1, PT, R45, UR4, PT ;  /* 0x000000042d007c0c */ /* 0x008fc6000bf23270 */
[----:B------:R-:W-:-:S04]  /*15b0*/  FFMA.FTZ R53, R53, R56, R38 ;  /* 0x0000003835357223 */ /* 0x000fc80000010026 */
[----:B------:R-:W-:Y:S01]  /*15c0*/  FFMA.FTZ R50, R50, R53, R39 ;  /* 0x0000003532327223 */ /* 0x000fe20000010027 */
[----:B------:R0:W-:Y:S03]  /*15d0*/  @!P2 STG.E.64 desc[UR12][R22.64], R18 ;  /* 0x000000121600a986 */ /* 0x0001e6000c101b0c */
[-C--:B------:R-:W-:Y:S01]  /*15e0*/  FFMA.FTZ R51, R51, R50.reuse, R40 ;  /* 0x0000003233337223 */ /* 0x080fe20000010028 */
[----:B------:R1:W-:Y:S01]  /*15f0*/  @!P2 STS.64 [UR5+0x230], R18 ;  /* 0x00023012ff00a988 */ /* 0x0003e20008000a05 */
[----:B------:R-:W-:Y:S01]  /*1600*/  LEA R49, P2, R8, R49, 0x2 ;  /* 0x0000003108317211 */ /* 0x000fe200078410ff */
[----:B------:R-:W-:Y:S01]  /*1610*/  UIADD3 UR5, UR5, 0x8, URZ ;  /* 0x0000000805057890 */ /* 0x000fe2000fffe03f */
[----:B------:R-:W-:Y:S01]  /*1620*/  FFMA.FTZ R52, R52, R51, R41 ;  /* 0x0000003334347223 */ /* 0x000fe20000010029 */
[C---:B------:R-:W-:Y:S01]  /*1630*/  FFMA.FTZ R4, R21.reuse, R53, R4 ;  /* 0x0000003515047223 */ /* 0x040fe20000010004 */
[C---:B------:R-:W-:Y:S01]  /*1640*/  FFMA.FTZ R5, R21.reuse, R50, R5 ;  /* 0x0000003215057223 */ /* 0x040fe20000010005 */
[C---:B------:R-:W-:Y:S01]  /*1650*/  FFMA.FTZ R6, R21.reuse, R51, R6 ;  /* 0x0000003315067223 */ /* 0x040fe20000010006 */
[----:B0-----:R-:W-:Y:S01]  /*1660*/  IADD3 R22, P5, R22, 0x8, RZ ;  /* 0x0000000816167810 */ /* 0x001fe20007fbe0ff */
[----:B------:R-:W-:Y:S01]  /*1670*/  FFMA.FTZ R7, R21, R52, R7 ;  /* 0x0000003415077223 */ /* 0x000fe20000010007 */
[----:B------:R-:W-:-:S02]  /*1680*/  IADD3.X R20, R20, R9, RZ, P2, !PT ;  /* 0x0000000914147210 */ /* 0x000fc400017fe4ff */
[----:B------:R-:W-:Y:S02]  /*1690*/  IADD3.X R46, R46, R13, RZ, P3, !PT ;  /* 0x0000000d2e2e7210 */ /* 0x000fe40001ffe4ff */
[----:B------:R-:W-:Y:S02]  /*16a0*/  IADD3.X R44, R44, R11, RZ, P4, !PT ;  /* 0x0000000b2c2c7210 */ /* 0x000fe400027fe4ff */
[----:B------:R-:W-:Y:S01]  /*16b0*/  IADD3.X R23, RZ, R23, RZ, P5, !PT ;  /* 0x00000017ff177210 */ /* 0x000fe20002ffe4ff */
[----:B-1----:R-:W-:Y:S06]  /*16c0*/  @!P1 BRA `(.L_x_5061) ;  /* 0xfffffff800849947 */ /* 0x002fec000383ffff */
.L_x_5060:
[----:B------:R-:W0:Y:S01]  /*16d0*/  LDC.64 R12, c[0x0][0x2b0] ;  /* 0x0000ac00ff0c7b82 */ /* 0x000e220000000a00 */
[C---:B------:R-:W-:Y:S01]  /*16e0*/  SHF.L.U32 R8, R28.reuse, 0x7, RZ ;  /* 0x000000071c087819 */ /* 0x040fe200000006ff */
[----:B------:R-:W-:Y:S01]  /*16f0*/  ULDC.64 UR4, c[0x0][0x2b8] ;  /* 0x0000ae0000047ab9 */ /* 0x000fe20000000a00 */
[----:B------:R-:W-:Y:S02]  /*1700*/  IADD3 R28, R28, 0x1, RZ ;  /* 0x000000011c1c7810 */ /* 0x000fe40007ffe0ff */
[----:B------:R-:W-:-:S03]  /*1710*/  SHF.R.S32.HI R9, RZ, 0x1f, R8 ;  /* 0x0000001fff097819 */ /* 0x000fc60000011408 */
[----:B------:R-:W-:Y:S01]  /*1720*/  BAR.SYNC.DEFER_BLOCKING 0x0 ;  /* 0x0000000000007b1d */ /* 0x000fe20000010000 */
[----:B------:R-:W-:Y:S02]  /*1730*/  IADD3 R26, P1, R26, 0x200, RZ ;  /* 0x000002001a1a7810 */ /* 0x000fe40007f3e0ff */
[----:B------:R-:W-:Y:S02]  /*1740*/  IADD3 R25, P2, R25, 0x200, RZ ;  /* 0x0000020019197810 */ /* 0x000fe40007f5e0ff */
[----:B------:R-:W-:-:S03]  /*1750*/  IADD3.X R24, RZ, R24, RZ, P1, !PT ;  /* 0x00000018ff187210 */ /* 0x000fc60000ffe4ff */
[----:B------:R-:W1:Y:S01]  /*1760*/  LDC.64 R14, c[0x0][0x308] ;  /* 0x0000c200ff0e7b82 */ /* 0x000e620000000a00 */
[----:B------:R-:W-:Y:S01]  /*1770*/  IADD3.X R0, RZ, R0, RZ, P2, !PT ;  /* 0x00000000ff007210 */ /* 0x000fe200017fe4ff */
[C---:B0-----:R-:W-:Y:S02]  /*1780*/  IMAD R10, R12.reuse, UR15, RZ ;  /* 0x0000000f0c0a7c24 */ /* 0x041fe4000f8e02ff */
        /* <DEDUP_REMOVED lines=8> */
[----:B-1----:R-:W-:-:S04]  /*1810*/  LEA R9, P0, R8, R14, 0x2 ;  /* 0x0000000e08097211 */ /* 0x002fc800078010ff */
[----:B------:R-:W-:Y:S02]  /*1820*/  LEA.HI.X R10, R8, R15, R10, 0x2, P0 ;  /* 0x0000000f080a7211 */ /* 0x000fe400000f140a */
[----:B------:R-:W-:-:S04]  /*1830*/  LEA R8, P0, R30, R9, 0x4 ;  /* 0x000000091e087211 */ /* 0x000fc800078020ff */
[----:B------:R-:W-:Y:S02]  /*1840*/  LEA.HI.X R9, R30, R10, R27, 0x4, P0 ;  /* 0x0000000a1e097211 */ /* 0x000fe400000f241b */
[----:B------:R-:W-:-:S03]  /*1850*/  ISETP.GE.AND P0, PT, R28, UR4, PT ;  /* 0x000000041c007c0c */ /* 0x000fc6000bf06270 */
[----:B------:R0:W-:Y:S10]  /*1860*/  STG.E.128 desc[UR12][R8.64], R4 ;  /* 0x0000000408007986 */ /* 0x0001f4000c101d0c */
[----:B------:R-:W-:Y:S05]  /*1870*/  @!P0 BRA `(.L_x_5062) ;  /* 0xffffffe800d08947 */ /* 0x000fea000383ffff */
[----:B------:R-:W-:Y:S05]  /*1880*/  EXIT ;  /* 0x000000000000794d */ /* 0x000fea0003800000 */
.L_x_5063:
        /* <DEDUP_REMOVED lines=15> */
.L_x_5312:


//--------------------- .text._Z25selective_scan_fwd_kernelI32Selective_Scan_fwd_kernel_traitsILi32ELi4ELi1ELb1ELb0ELb0ELb1EffEEv13SSMParamsBase --------------------------
	.section	.text._Z25selective_scan_fwd_kernelI32Selective_Scan_fwd_kernel_traitsILi32ELi4ELi1ELb1ELb0ELb0ELb1EffEEv13SSMParamsBase,"ax",@progbits
	.align	128
        .global         _Z25selective_scan_fwd_kernelI32Selective_Scan_fwd_kernel_traitsILi32ELi4ELi1ELb1ELb0ELb0ELb1EffEEv13SSMParamsBase
        .type           _Z25selective_scan_fwd_kernelI32Selective_Scan_fwd_kernel_traitsILi32ELi4ELi1ELb1ELb0ELb0ELb1EffEEv13SSMParamsBase,@function
        .size           _Z25selective_scan_fwd_kernelI32Selective_Scan_fwd_kernel_traitsILi32ELi4ELi1ELb1ELb0ELb0ELb1EffEEv13SSMParamsBase,(.L_x_5313 - _Z25selective_scan_fwd_kernelI32Selective_Scan_fwd_kernel_traitsILi32ELi4ELi1ELb1ELb0ELb0ELb1EffEEv13SSMParamsBase)
        .other          _Z25selective_scan_fwd_kernelI32Selective_Scan_fwd_kernel_traitsILi32ELi4ELi1ELb1ELb0ELb0ELb1EffEEv13SSMParamsBase,@"STO_CUDA_ENTRY STV_DEFAULT"
_Z25selective_scan_fwd_kernelI32Selective_Scan_fwd_kernel_traitsILi32ELi4ELi1ELb1ELb0ELb0ELb1EffEEv13SSMParamsBase:
.text._Z25selective_scan_fwd_kernelI32Selective_Scan_fwd_kernel_traitsILi32ELi4ELi1ELb1ELb0ELb0ELb1EffEEv13SSMParamsBase:
        /* <DEDUP_REMOVED lines=60> */
.L_x_5074:
[----:B------:R-:W-:Y:S01]  /*03c0*/  BAR.SYNC.DEFER_BLOCKING 0x0 ;  /* 0x0000000000007b1d */ /* 0x000fe20000010000 */
[C---:B------:R-:W-:Y:S02]  /*03d0*/  SHF.L.U32 R8, R20.reuse, 0x4, RZ ;  /* 0x0000000414087819 */ /* 0x040fe400000006ff */
[----:B------:R-:W-:Y:S02]  /*03e0*/  SHF.L.U64.HI R9, R20, 0x4, R17 ;  /* 0x0000000414097819 */ /* 0x000fe40000010211 */
[----:B0-----:R-:W-:-:S03]  /*03f0*/  IADD3 R4, P0, R15, R8, RZ ;  /* 0x000000080f047210 */ /* 0x001fc60007f1e0ff */
        /* <DEDUP_REMOVED lines=52> */
.L_x_5065:
[----:B------:R-:W-:Y:S05]  /*0740*/  BSYNC B0 ;  /* 0x0000000000007941 */ /* 0x000fea0003800000 */
.L_x_5064:
        /* <DEDUP_REMOVED lines=33> */
.L_x_5067:
[----:B------:R-:W-:Y:S05]  /*0960*/  BSYNC B0 ;  /* 0x0000000000007941 */ /* 0x000fea0003800000 */
.L_x_5066:
        /* <DEDUP_REMOVED lines=33> */
.L_x_5069:
[----:B------:R-:W-:Y:S05]  /*0b80*/  BSYNC B0 ;  /* 0x0000000000007941 */ /* 0x000fea0003800000 */
.L_x_5068:
        /* <DEDUP_REMOVED lines=33> */
.L_x_5071:
[----:B------:R-:W-:Y:S05]  /*0da0*/  BSYNC B0 ;  /* 0x0000000000007941 */ /* 0x000fea0003800000 */
.L_x_5070:
        /* <DEDUP_REMOVED lines=51> */
.L_x_5073:
        /* <DEDUP_REMOVED lines=95> */
.L_x_5072:
[----:B------:R-:W0:Y:S01]  /*16d0*/  LDC.64 R28, c[0x0][0x2b0] ;  /* 0x0000ac00ff1c7b82 */ /* 0x000e220000000a00 */
[----:B------:R-:W-:Y:S01]  /*16e0*/  SHF.L.U32 R12, R18, 0x7, RZ ;  /* 0x00000007120c7819 */ /* 0x000fe200000006ff */
[----:B------:R-:W-:Y:S01]  /*16f0*/  ULDC.64 UR4, c[0x0][0x2b8] ;  /* 0x0000ae0000047ab9 */ /* 0x000fe20000000a00 */
[----:B------:R-:W-:Y:S02]  /*1700*/  ULDC.64 UR6, c[0x0][0x2a8] ;  /* 0x0000aa0000067ab9 */ /* 0x000fe40000000a00 */
[----:B------:R-:W-:-:S03]  /*1710*/  SHF.R.S32.HI R13, RZ, 0x1f, R12 ;  /* 0x0000001fff0d7819 */ /* 0x000fc6000001140c */
[----:B------:R-:W1:Y:S08]  /*1720*/  LDC.64 R30, c[0x0][0x2a0] ;  /* 0x0000a800ff1e7b82 */ /* 0x000e700000000a00 */
[----:B------:R-:W2:Y:S01]  /*1730*/  LDC.64 R10, c[0x0][0x308] ;  /* 0x0000c200ff0a7b82 */ /* 0x000ea20000000a00 */
[C---:B0-----:R-:W-:Y:S02]  /*1740*/  IMAD R8, R28.reuse, UR15, RZ ;  /* 0x0000000f1c087c24 */ /* 0x041fe4000f8e02ff */
[----:B------:R-:W-:-:S04]  /*1750*/  IMAD.WIDE.U32 R24, R28, UR14, R12 ;  /* 0x0000000e1c187c25 */ /* 0x000fc8000f8e000c */
[----:B------:R-:W-:Y:S02]  /*1760*/  IMAD R29, R29, UR14, R8 ;  /* 0x0000000e1d1d7c24 */ /* 0x000fe4000f8e0208 */
[----:B------:R-:W0:Y:S01]  /*1770*/  LDC.64 R8, c[0x0][0x318] ;  /* 0x0000c600ff087b82 */ /* 0x000e220000000a00 */
[----:B-1----:R-:W-:Y:S02]  /*1780*/  IMAD R26, R30, UR15, RZ ;  /* 0x0000000f1e1a7c24 */ /* 0x002fe4000f8e02ff */
[----:B------:R-:W-:Y:S01]  /*1790*/  IADD3 R25, R25, R29, RZ ;  /* 0x0000001d19197210 */ /* 0x000fe20007ffe0ff */
[----:B------:R-:W-:Y:S02]  /*17a0*/  IMAD R28, R22, UR4, RZ ;  /* 0x00000004161c7c24 */ /* 0x000fe4000f8e02ff */
[----:B------:R-:W-:Y:S02]  /*17b0*/  IMAD R31, R31, UR14, R26 ;  /* 0x0000000e1f1f7c24 */ /* 0x000fe4000f8e021a */
[----:B------:R-:W-:-:S04]  /*17c0*/  IMAD.WIDE.U32 R26, R30, UR14, R12 ;  /* 0x0000000e1e1a7c25 */ /* 0x000fc8000f8e000c */
[----:B------:R-:W-:Y:S01]  /*17d0*/  IMAD R30, R22, UR6, RZ ;  /* 0x00000006161e7c24 */ /* 0x000fe2000f8e02ff */
[----:B------:R-:W-:Y:S01]  /*17e0*/  IADD3 R27, R27, R31, RZ ;  /* 0x0000001f1b1b7210 */ /* 0x000fe20007ffe0ff */
[C---:B------:R-:W-:Y:S01]  /*17f0*/  IMAD R29, R23.reuse, UR5, R28 ;  /* 0x00000005171d7c24 */ /* 0x040fe2000f8e021c */
[----:B------:R-:W-:Y:S01]  /*1800*/  SHF.L.U32 R28, R20, 0x4, RZ ;  /* 0x00000004141c7819 */ /* 0x000fe200000006ff */
[----:B------:R-:W-:Y:S01]  /*1810*/  IMAD.WIDE.U32 R24, R23, UR4, R24 ;  /* 0x0000000417187c25 */ /* 0x000fe2000f8e0018 */
[----:B------:R-:W-:-:S03]  /*1820*/  ULDC.64 UR4, c[0x0][0x2c8] ;  /* 0x0000b20000047ab9 */ /* 0x000fc60000000a00 */
[----:B------:R-:W-:Y:S01]  /*1830*/  IMAD R33, R23, UR7, R30 ;  /* 0x0000000717217c24 */ /* 0x000fe2000f8e021e */
[----:B------:R-:W-:Y:S01]  /*1840*/  IADD3 R29, R25, R29, RZ ;  /* 0x0000001d191d7210 */ /* 0x000fe20007ffe0ff */
[----:B------:R-:W-:Y:S01]  /*1850*/  IMAD.WIDE.U32 R26, R23, UR6, R26 ;  /* 0x00000006171a7c25 */ /* 0x000fe2000f8e001a */
[----:B------:R-:W-:Y:S01]  /*1860*/  BAR.SYNC.DEFER_BLOCKING 0x0 ;  /* 0x0000000000007b1d */ /* 0x000fe20000010000 */
[----:B--2---:R-:W-:-:S03]  /*1870*/  LEA R31, P0, R24, R10, 0x2 ;  /* 0x0000000a181f7211 */ /* 0x004fc600078010ff */
[----:B------:R-:W-:Y:S02]  /*1880*/  IADD3 R10, R27, R33, RZ ;  /* 0x000000211b0a7210 */ /* 0x000fe40007ffe0ff */
[----:B0-----:R-:W-:Y:S02]  /*1890*/  LEA R25, P1, R26, R8, 0x2 ;  /* 0x000000081a197211 */ /* 0x001fe400078210ff */
[----:B------:R-:W-:Y:S02]  /*18a0*/  LEA.HI.X R24, R24, R11, R29, 0x2, P0 ;  /* 0x0000000b18187211 */ /* 0x000fe400000f141d */
[----:B------:R-:W-:Y:S02]  /*18b0*/  LEA.HI.X R10, R26, R9, R10, 0x2, P1 ;  /* 0x000000091a0a7211 */ /* 0x000fe400008f140a */
[----:B------:R-:W-:Y:S02]  /*18c0*/  SHF.L.U64.HI R29, R20, 0x4, R17 ;  /* 0x00000004141d7819 */ /* 0x000fe40000010211 */
[----:B------:R-:W-:-:S02]  /*18d0*/  IADD3 R26, P0, R31, R28, RZ ;  /* 0x0000001c1f1a7210 */ /* 0x000fc40007f1e0ff */
[----:B------:R-:W-:Y:S02]  /*18e0*/  IADD3 R8, P1, R25, R28, RZ ;  /* 0x0000001c19087210 */ /* 0x000fe40007f3e0ff */
[-C--:B------:R-:W-:Y:S02]  /*18f0*/  IADD3.X R27, R24, R29.reuse, RZ, P0, !PT ;  /* 0x0000001d181b7210 */ /* 0x080fe400007fe4ff */
[----:B------:R-:W-:Y:S01]  /*1900*/  IADD3.X R9, R10, R29, RZ, P1, !PT ;  /* 0x0000001d0a097210 */ /* 0x000fe20000ffe4ff */
[----:B------:R-:W0:Y:S02]  /*1910*/  LDC.64 R24, c[0x0][0x2c0] ;  /* 0x0000b000ff187b82 */ /* 0x000e240000000a00 */
[----:B------:R1:W-:Y:S06]  /*1920*/  STG.E.128 desc[UR12][R26.64], R4 ;  /* 0x000000041a007986 */ /* 0x0003ec000c101d0c */
[----:B------:R-:W-:Y:S08]  /*1930*/  BAR.SYNC.DEFER_BLOCKING 0x0 ;  /* 0x0000000000007b1d */ /* 0x000ff00000010000 */
[----:B-1----:R-:W1:Y:S01]  /*1940*/  LDC.64 R26, c[0x0][0x320] ;  /* 0x0000c800ff1a7b82 */ /* 0x002e620000000a00 */
[----:B------:R-:W2:Y:S01]  /*1950*/  LDG.E.128 R8, desc[UR12][R8.64] ;  /* 0x0000000c08087981 */ /* 0x000ea2000c1e1d00 */
[----:B0-----:R-:W-:Y:S01]  /*1960*/  IMAD R36, R24, UR15, RZ ;  /* 0x0000000f18247c24 */ /* 0x001fe2000f8e02ff */
[----:B------:R-:W-:Y:S01]  /*1970*/  IADD3 R18, R18, 0x1, RZ ;  /* 0x0000000112127810 */ /* 0x000fe20007ffe0ff */
[----:B------:R-:W-:-:S04]  /*1980*/  IMAD.WIDE.U32 R12, R24, UR14, R12 ;  /* 0x0000000e180c7c25 */ /* 0x000fc8000f8e000c */
[----:B------:R-:W-:Y:S01]  /*1990*/  BAR.SYNC.DEFER_BLOCKING 0x0 ;  /* 0x0000000000007b1d */ /* 0x000fe20000010000 */
[----:B------:R-:W-:Y:S01]  /*19a0*/  IADD3 R16, P1, R16, 0x200, RZ ;  /* 0x0000020010107810 */ /* 0x000fe20007f3e0ff */
[----:B------:R-:W-:Y:S01]  /*19b0*/  IMAD R37, R25, UR14, R36 ;  /* 0x0000000e19257c24 */ /* 0x000fe2000f8e0224 */
[----:B------:R-:W-:Y:S02]  /*19c0*/  IADD3 R15, P2, R15, 0x200, RZ ;  /* 0x000002000f0f7810 */ /* 0x000fe40007f5e0ff */
[----:B------:R-:W-:Y:S02]  /*19d0*/  IADD3.X R14, RZ, R14, RZ, P1, !PT ;  /* 0x0000000eff0e7210 */ /* 0x000fe40000ffe4ff */
[----:B------:R-:W-:Y:S02]  /*19e0*/  IADD3 R13, R13, R37, RZ ;  /* 0x000000250d0d7210 */ /* 0x000fe40007ffe0ff */
[----:B------:R-:W-:Y:S01]  /*19f0*/  IADD3.X R0, RZ, R0, RZ, P2, !PT ;  /* 0x00000000ff007210 */ /* 0x000fe200017fe4ff */
[----:B------:R-:W-:-:S04]  /*1a00*/  IMAD.WIDE.U32 R12, R23, UR4, R12 ;  /* 0x00000004170c7c25 */ /* 0x000fc8000f8e000c */
        /* <DEDUP_REMOVED lines=11> */
[----:B---3--:R-:W-:Y:S01]  /*1ac0*/  FADD.FTZ R35, R34, 1 ;  /* 0x3f80000022237421 */ /* 0x008fe20000010000 */
[----:B------:R-:W-:Y:S01]  /*1ad0*/  IMAD R34, R22, UR4, RZ ;  /* 0x0000000416227c24 */ /* 0x000fe2000f8e02ff */
[----:B------:R-:W-:-:S05]  /*1ae0*/  ULDC UR4, c[0x0][0x224] ;  /* 0x0000890000047ab9 */ /* 0x000fca0000000800 */
[----:B------:R-:W3:Y:S01]  /*1af0*/  MUFU.RCP R24, R25 ;  /* 0x0000001900187308 */ /* 0x000ee20000001000 */
[----:B0-----:R-:W-:-:S07]  /*1b00*/  FADD.FTZ R30, R30, 1 ;  /* 0x3f8000001e1e7421 */ /* 0x001fce0000010000 */
[----:B------:R0:W4:Y:S08]  /*1b10*/  MUFU.RCP R32, R35 ;  /* 0x0000002300207308 */ /* 0x0001300000001000 */
[----:B------:R-:W5:Y:S01]  /*1b20*/  MUFU.RCP R31, R30 ;  /* 0x0000001e001f7308 */ /* 0x000f620000001000 */
[----:B0-----:R-:W-:-:S05]  /*1b30*/  IMAD R35, R23, UR5, R34 ;  /* 0x0000000517237c24 */ /* 0x001fca000f8e0222 */
[----:B------:R-:W-:Y:S01]  /*1b40*/  IADD3 R34, R13, R35, RZ ;  /* 0x000000230d227210 */ /* 0x000fe20007ffe0ff */
[----:B--2---:R-:W-:Y:S01]  /*1b50*/  FMUL.FTZ R13, R10, R33 ;  /* 0x000000210a0d7220 */ /* 0x004fe20000410000 */
[C---:B-1----:R-:W-:Y:S01]  /*1b60*/  LEA R35, P0, R12.reuse, R26, 0x2 ;  /* 0x0000001a0c237211 */ /* 0x042fe200078010ff */
[----:B---3--:R-:W-:Y:S02]  /*1b70*/  FMUL.FTZ R10, R9, R24 ;  /* 0x00000018090a7220 */ /* 0x008fe40000410000 */
[----:B------:R-:W-:Y:S01]  /*1b80*/  FMUL.FTZ R6, R13, R6 ;  /* 0x000000060d067220 */ /* 0x000fe20000410000 */
[----:B------:R-:W-:Y:S01]  /*1b90*/  LEA.HI.X R26, R12, R27, R34, 0x2, P0 ;  /* 0x0000001b0c1a7211 */ /* 0x000fe200000f1422 */
[----:B----4-:R-:W-:Y:S01]  /*1ba0*/  FMUL.FTZ R12, R11, R32 ;  /* 0x000000200b0c7220 */ /* 0x010fe20000410000 */
[----:B------:R-:W-:Y:S01]  /*1bb0*/  IADD3 R28, P0, R35, R28, RZ ;  /* 0x0000001c231c7210 */ /* 0x000fe20007f1e0ff */
[----:B------:R-:W-:Y:S01]  /*1bc0*/  FMUL.FTZ R5, R10, R5 ;  /* 0x000000050a057220 */ /* 0x000fe20000410000 */
[----:B-----5:R-:W-:-:S02]  /*1bd0*/  FMUL.FTZ R9, R8, R31 ;  /* 0x0000001f08097220 */ /* 0x020fc40000410000 */
[----:B------:R-:W-:Y:S01]  /*1be0*/  IADD3.X R29, R26, R29, RZ, P0, !PT ;  /* 0x0000001d1a1d7210 */ /* 0x000fe200007fe4ff */
[----:B------:R-:W-:Y:S01]  /*1bf0*/  FMUL.FTZ R7, R12, R7 ;  /* 0x000000070c077220 */ /* 0x000fe20000410000 */
[----:B------:R-:W-:Y:S01]  /*1c00*/  ISETP.GE.AND P0, PT, R18, UR4, PT ;  /* 0x0000000412007c0c */ /* 0x000fe2000bf06270 */
[----:B------:R-:W-:-:S05]  /*1c10*/  FMUL.FTZ R4, R9, R4 ;  /* 0x0000000409047220 */ /* 0x000fca0000410000 */
[----:B------:R0:W-:Y:S07]  /*1c20*/  STG.E.128 desc[UR12][R28.64], R4 ;  /* 0x000000041c007986 */ /* 0x0001ee000c101d0c */
[----:B------:R-:W-:Y:S05]  /*1c30*/  @!P0 BRA `(.L_x_5074) ;  /* 0xffffffe400e08947 */ /* 0x000fea000383ffff */
[----:B------:R-:W-:Y:S05]  /*1c40*/  EXIT ;  /* 0x000000000000794d */ /* 0x000fea0003800000 */
.L_x_5075:
        /* <DEDUP_REMOVED lines=11> */
.L_x_5313:


//--------------------- .text._Z25selective_scan_fwd_kernelI32Selective_Scan_fwd_kernel_traitsILi32ELi4ELi1ELb1ELb0ELb1ELb0EffEEv13SSMParamsBase --------------------------
	.section	.text._Z25selective_scan_fwd_kernelI32Selective_Scan_fwd_kernel_traitsILi32ELi4ELi1ELb1ELb0ELb1ELb0EffEEv13SSMParamsBase,"ax",@progbits
	.align	128
        .global         _Z25selective_scan_fwd_kernelI32Selective_Scan_fwd_kernel_traitsILi32ELi4ELi1ELb1ELb0ELb1ELb0EffEEv13SSMParamsBase
        .type           _Z25selective_scan_fwd_kernelI32Selective_Scan_fwd_kernel_traitsILi32ELi4ELi1ELb1ELb0ELb1ELb0EffEEv13SSMParamsBase,@function
        .size           _Z25selective_scan_fwd_kernelI32Selective_Scan_fwd_kernel_traitsILi32ELi4ELi1ELb1ELb0ELb1ELb0EffEEv13SSMParamsBase,(.L_x_5314 - _Z25selective_scan_fwd_kernelI32Selective_Scan_fwd_kernel_traitsILi32ELi4ELi1ELb1ELb0ELb1ELb0EffEEv13SSMParamsBase)
        .other          _Z25selective_scan_fwd_kernelI32Selective_Scan_fwd_kernel_traitsILi32ELi4ELi1ELb1ELb0ELb1ELb0EffEEv13SSMParamsBase,@"STO_CUDA_ENTRY STV_DEFAULT"
_Z25selective_scan_fwd_kernelI32Selective_Scan_fwd_kernel_traitsILi32ELi4ELi1ELb1ELb0ELb1ELb0EffEEv13SSMParamsBase:
.text._Z25selective_scan_fwd_kernelI32Selective_Scan_fwd_kernel_traitsILi32ELi4ELi1ELb1ELb0ELb1ELb0EffEEv13SSMParamsBase:
        /* <DEDUP_REMOVED lines=11> */
[----:B------:R-:W0:Y:S01]  /*00b0*/  LDC.64 R18, c[0x0][0x278] ;  /* 0x00009e00ff127b82 */ /* 0x000e220000000a00 */
[----:B------:R-:W4:Y:S01]  /*00c0*/  I2F.RP R0, R9 ;  /* 0x0000000900007306 */ /* 0x000f220000209400 */
[----:B--2---:R-:W-:-:S06]  /*00d0*/  ISETP.NE.U32.AND P0, PT, R2, RZ, PT ;  /* 0x000000ff0200720c */ /* 0x004fcc0003f05070 */
[----:B------:R-:W2:Y:S01]  /*00e0*/  S2UR UR18, SR_CTAID.X ;  /* 0x00000000001279c3 */ /* 0x000ea20000002500 */
        /* <DEDUP_REMOVED lines=9> */
[C---:B------:R-:W-:Y:S02]  /*0180*/  @P1 LEA R4, P3, R25.reuse, R4, 0x2 ;  /* 0x0000000419041211 */ /* 0x040fe400078610ff */
[----:B------:R2:W5:Y:S01]  /*0190*/  @P0 LDG.E R15, desc[UR16][R2.64] ;  /* 0x00000010020f0981 */ /* 0x000562000c1e1900 */
[----:B------:R-:W0:Y:S01]  /*01a0*/  LDC.64 R26, c[0x0][0x2e0] ;  /* 0x0000b800ff1a7b82 */ /* 0x000e220000000a00 */
[----:B---3--:R-:W-:Y:S02]  /*01b0*/  IADD3 R6, R0, 0xffffffe, RZ ;  /* 0x0ffffffe00067810 */ /* 0x008fe40007ffe0ff */
[----:B------:R-:W-:Y:S02]  /*01c0*/  @P1 LEA.HI.X R5, R25, R5, R24, 0x2, P3 ;  /* 0x0000000519051211 */ /* 0x000fe400018f1418 */
[----:B------:R3:W2:Y:S03]  /*01d0*/  F2I.FTZ.U32.TRUNC.NTZ R7, R6 ;  /* 0x0000000600077305 */ /* 0x0006a6000021f000 */
[----:B------:R0:W5:Y:S01]  /*01e0*/  @P1 LDG.E R14, desc[UR16][R4.64] ;  /* 0x00000010040e1981 */ /* 0x000162000c1e1900 */
[----:B------:R-:W0:Y:S01]  /*01f0*/  LDC.64 R22, c[0x0][0x2f0] ;  /* 0x0000bc00ff167b82 */ /* 0x000e220000000a00 */
[----:B---3--:R-:W-:-:S07]  /*0200*/  HFMA2.MMA R6, -RZ, RZ, 0, 0 ;  /* 0x00000000ff067435 */ /* 0x008fce00000001ff */
[----:B------:R-:W3:Y:S01]  /*0210*/  LDC R28, c[0x0][0x214] ;  /* 0x00008500ff1c7b82 */ /* 0x000ee20000000800 */
[----:B--2---:R-:W-:-:S05]  /*0220*/  IADD3 R10, RZ, -R7, RZ ;  /* 0x80000007ff0a7210 */ /* 0x004fca0007ffe0ff */
[----:B------:R-:W-:Y:S01]  /*0230*/  IMAD R3, R10, R9, RZ ;  /* 0x000000090a037224 */ /* 0x000fe200078e02ff */
[----:B------:R-:W-:Y:S01]  /*0240*/  IABS R2, R25 ;  /* 0x0000001900027213 */ /* 0x000fe20000000000 */
        /* <DEDUP_REMOVED lines=12> */
[----:B------:R-:W-:-:S06]  /*0310*/  @P0 IADD3 R7, R7, 0x1, RZ ;  /* 0x0000000107070810 */ /* 0x000fcc0007ffe0ff */
[----:B------:R-:W-:Y:S02]  /*0320*/  @!P2 IADD3 R7, -R7, RZ, RZ ;  /* 0x000000ff0707a210 */ /* 0x000fe40007ffe1ff */
[----:B------:R-:W-:-:S04]  /*0330*/  @!P1 LOP3.LUT R7, RZ, R8, RZ, 0x33, !PT ;  /* 0x00000008ff079212 */ /* 0x000fc800078e33ff */
[----:B------:R-:W-:-:S05]  /*0340*/  SHF.R.S32.HI R3, RZ, 0x1f, R7 ;  /* 0x0000001fff037819 */ /* 0x000fca0000011407 */
[----:B0-----:R-:W-:Y:S01]  /*0350*/  IMAD R2, R3, R18, RZ ;  /* 0x0000001203027224 */ /* 0x001fe200078e02ff */
[----:B------:R-:W-:-:S03]  /*0360*/  USHF.R.S32.HI UR19, URZ, 0x1f, UR18 ;  /* 0x0000001f3f137899 */ /* 0x000fc60008011412 */
[----:B------:R-:W-:Y:S02]  /*0370*/  IMAD R19, R7, R19, R2 ;  /* 0x0000001307137224 */ /* 0x000fe400078e0202 */
[----:B------:R-:W0:Y:S01]  /*0380*/  LDC.64 R2, c[0x0][0x2f8] ;  /* 0x0000be00ff027b82 */ /* 0x000e220000000a00 */
[----:B-1----:R-:W-:Y:S01]  /*0390*/  ISETP.GE.AND P0, PT, R21, 0x1, PT ;  /* 0x000000011500780c */ /* 0x002fe20003f06270 */
[----:B------:R-:W-:Y:S02]  /*03a0*/  UIMAD UR6, UR19, UR10, URZ ;  /* 0x0000000a130672a4 */ /* 0x000fe4000f8e023f */
[----:B------:R-:W-:Y:S02]  /*03b0*/  UIMAD.WIDE.U32 UR4, UR18, UR10, URZ ;  /* 0x0000000a120472a5 */ /* 0x000fe4000f8e003f */
[----:B------:R-:W-:Y:S02]  /*03c0*/  UIMAD UR8, UR19, UR12, URZ ;  /* 0x0000000c130872a4 */ /* 0x000fe4000f8e023f */
[----:B------:R-:W-:-:S02]  /*03d0*/  UIMAD UR10, UR19, UR14, URZ ;  /* 0x0000000e130a72a4 */ /* 0x000fc4000f8e023f */
[----:B------:R-:W-:Y:S02]  /*03e0*/  UIMAD UR11, UR18, UR11, UR6 ;  /* 0x0000000b120b72a4 */ /* 0x000fe4000f8e0206 */
[----:B------:R-:W-:Y:S02]  /*03f0*/  UIMAD.WIDE.U32 UR6, UR18, UR12, URZ ;  /* 0x0000000c120672a5 */ /* 0x000fe4000f8e003f */
[----:B------:R-:W-:Y:S02]  /*0400*/  UIMAD UR12, UR18, UR13, UR8 ;  /* 0x0000000d120c72a4 */ /* 0x000fe4000f8e0208 */
[----:B------:R-:W-:Y:S02]  /*0410*/  UIMAD.WIDE.U32 UR8, UR18, UR14, URZ ;  /* 0x0000000e120872a5 */ /* 0x000fe4000f8e003f */
[----:B------:R-:W-:Y:S01]  /*0420*/  UIMAD UR10, UR18, UR15, UR10 ;  /* 0x0000000f120a72a4 */ /* 0x000fe2000f8e020a */
[----:B--2---:R-:W-:Y:S01]  /*0430*/  IMAD R0, R24, R10, RZ ;  /* 0x0000000a18007224 */ /* 0x004fe200078e02ff */
[----:B------:R-:W-:-:S02]  /*0440*/  UIADD3 UR11, UR5, UR11, URZ ;  /* 0x0000000b050b7290 */ /* 0x000fc4000fffe03f */
[----:B------:R-:W-:Y:S01]  /*0450*/  UIADD3 UR10, UR9, UR10, URZ ;  /* 0x0000000a090a7290 */ /* 0x000fe2000fffe03f */
[----:B------:R-:W-:Y:S01]  /*0460*/  IMAD R11, R25, R11, R0 ;  /* 0x0000000b190b7224 */ /* 0x000fe200078e0200 */
[----:B---34-:R-:W-:Y:S10]  /*0470*/  @!P0 EXIT ;  /* 0x000000000000894d */ /* 0x018ff40003800000 */
[----:B------:R-:W1:Y:S01]  /*0480*/  S2R R16, SR_TID.X ;  /* 0x0000000000107919 */ /* 0x000e620000002100 */
[----:B------:R-:W-:Y:S01]  /*0490*/  UMOV UR9, UR10 ;  /* 0x0000000a00097c82 */ /* 0x000fe20008000000 */
[----:B------:R-:W-:Y:S01]  /*04a0*/  UMOV UR5, UR11 ;  /* 0x0000000b00057c82 */ /* 0x000fe20008000000 */
[----:B------:R-:W-:Y:S01]  /*04b0*/  UIADD3 UR7, UR7, UR12, URZ ;  /* 0x0000000c07077290 */ /* 0x000fe2000fffe03f */
[----:B------:R-:W-:-:S04]  /*04c0*/  IMAD.WIDE.U32 R8, R7, R18, UR8 ;  /* 0x0000000807087e25 */ /* 0x000fc8000f8e0012 */
[----:B------:R-:W-:Y:S01]  /*04d0*/  IMAD.WIDE.U32 R4, R25, R10, UR4 ;  /* 0x0000000419047e25 */ /* 0x000fe2000f8e000a */
[----:B------:R-:W-:Y:S01]  /*04e0*/  IADD3 R18, R9, R19, RZ ;  /* 0x0000001309127210 */ /* 0x000fe20007ffe0ff */
[----:B------:R-:W-:Y:S01]  /*04f0*/  ULDC.64 UR4, c[0x0][0x230] ;  /* 0x00008c0000047ab9 */ /* 0x000fe20000000a00 */
[----:B------:R-:W-:Y:S01]  /*0500*/  LEA R17, P1, R8, R26, 0x2 ;  /* 0x0000001a08117211 */ /* 0x000fe200078210ff */
[----:B------:R-:W-:Y:S01]  /*0510*/  IMAD R0, R24, R12, RZ ;  /* 0x0000000c18007224 */ /* 0x000fe200078e02ff */
[----:B------:R-:W-:Y:S01]  /*0520*/  LEA R19, P0, R4, R22, 0x2 ;  /* 0x0000001604137211 */ /* 0x000fe200078010ff */
[----:B------:R-:W-:Y:S01]  /*0530*/  IMAD.IADD R20, R5, 0x1, R11 ;  /* 0x0000000105147824 */ /* 0x000fe200078e020b */
[----:B------:R-:W-:Y:S01]  /*0540*/  LEA.HI.X R18, R8, R27, R18, 0x2, P1 ;  /* 0x0000001b08127211 */ /* 0x000fe200008f1412 */
[C---:B------:R-:W-:Y:S01]  /*0550*/  IMAD R13, R25.reuse, R13, R0 ;  /* 0x0000000d190d7224 */ /* 0x040fe200078e0200 */
[----:B------:R-:W-:Y:S01]  /*0560*/  MOV R11, RZ ;  /* 0x000000ff000b7202 */ /* 0x000fe20000000f00 */
[----:B------:R-:W-:Y:S01]  /*0570*/  IMAD.WIDE.U32 R6, R25, R12, UR6 ;  /* 0x0000000619067e25 */ /* 0x000fe2000f8e000c */
[----:B------:R-:W-:Y:S01]  /*0580*/  LEA.HI.X R20, R4, R23, R20, 0x2, P0 ;  /* 0x0000001704147211 */ /* 0x000fe200000f1414 */
[----:B------:R-:W-:-:S02]  /*0590*/  ULDC.64 UR6, c[0x0][0x248] ;  /* 0x0000920000067ab9 */ /* 0x000fc40000000a00 */
[----:B------:R-:W-:Y:S01]  /*05a0*/  IMAD R0, R28, UR18, R25 ;  /* 0x000000121c007c24 */ /* 0x000fe2000f8e0219 */
[----:B------:R-:W-:Y:S01]  /*05b0*/  IADD3 R4, R7, R13, RZ ;  /* 0x0000000d07047210 */ /* 0x000fe20007ffe0ff */
[C---:B------:R-:W-:Y:S01]  /*05c0*/  IMAD.WIDE.U32 R30, R25.reuse, UR4, RZ ;  /* 0x00000004191e7c25 */ /* 0x040fe2000f8e00ff */
[----:B------:R-:W2:Y:S01]  /*05d0*/  S2R R13, SR_LANEID ;  /* 0x00000000000d7919 */ /* 0x000ea20000000000 */
[----:B0-----:R-:W-:Y:S02]  /*05e0*/  LEA R5, P0, R6, R2, 0x2 ;  /* 0x0000000206057211 */ /* 0x001fe400078010ff */
[----:B------:R-:W-:Y:S02]  /*05f0*/  IMAD R0, R0, R21, RZ ;  /* 0x0000001500007224 */ /* 0x000fe400078e02ff */
[----:B------:R-:W-:Y:S01]  /*0600*/  LEA.HI.X R2, R6, R3, R4, 0x2, P0 ;  /* 0x0000000306027211 */ /* 0x000fe200000f1404 */
[C---:B------:R-:W-:Y:S01]  /*0610*/  IMAD R4, R24.reuse, UR4, RZ ;  /* 0x0000000418047c24 */ /* 0x040fe2000f8e02ff */
[----:B-1----:R-:W-:Y:S01]  /*0620*/  SHF.R.S32.HI R3, RZ, 0x1f, R16 ;  /* 0x0000001fff037819 */ /* 0x002fe20000011410 */
[----:B------:R-:W-:Y:S01]  /*0630*/  IMAD R6, R24, UR6, RZ ;  /* 0x0000000618067c24 */ /* 0x000fe2000f8e02ff */
[----:B------:R-:W-:Y:S01]  /*0640*/  ULDC UR4, c[0x0][0x21c] ;  /* 0x0000870000047ab9 */ /* 0x000fe20000000800 */
[C---:B------:R-:W-:Y:S01]  /*0650*/  IMAD R9, R25.reuse, UR5, R4 ;  /* 0x0000000519097c24 */ /* 0x040fe2000f8e0204 */
[C---:B------:R-:W-:Y:S01]  /*0660*/  SHF.L.U64.HI R10, R16.reuse, 0x4, R3 ;  /* 0x00000004100a7819 */ /* 0x040fe20000010203 */
[C---:B------:R-:W-:Y:S01]  /*0670*/  IMAD R7, R25.reuse, UR7, R6 ;  /* 0x0000000719077c24 */ /* 0x040fe2000f8e0206 */
[----:B------:R-:W-:Y:S01]  /*0680*/  MOV R3, R2 ;  /* 0x0000000200037202 */ /* 0x000fe20000000f00 */
[----:B------:R-:W-:Y:S01]  /*0690*/  IMAD.WIDE.U32 R28, R25, UR6, RZ ;  /* 0x00000006191c7c25 */ /* 0x000fe2000f8e00ff */
[----:B------:R-:W-:-:S02]  /*06a0*/  SHF.L.U32 R8, R16, 0x4, RZ ;  /* 0x0000000410087819 */ /* 0x000fc400000006ff */
[----:B------:R-:W-:Y:S01]  /*06b0*/  IADD3 R9, R31, R9, RZ ;  /* 0x000000091f097210 */ /* 0x000fe20007ffe0ff */
[----:B------:R-:W-:Y:S01]  /*06c0*/  IMAD R12, R0, UR4, RZ ;  /* 0x00000004000c7c24 */ /* 0x000fe2000f8e02ff */
[----:B------:R-:W-:Y:S01]  /*06d0*/  IADD3 R7, R29, R7, RZ ;  /* 0x000000071d077210 */ /* 0x000fe20007ffe0ff */
[----:B------:R-:W-:Y:S01]  /*06e0*/  IMAD.MOV.U32 R4, RZ, RZ, R20 ;  /* 0x000000ffff047224 */ /* 0x000fe200078e0014 */
[----:B------:R-:W-:Y:S02]  /*06f0*/  MOV R6, R19 ;  /* 0x0000001300067202 */ /* 0x000fe40000000f00 */
[----:B------:R-:W-:Y:S02]  /*0700*/  MOV R2, R17 ;  /* 0x0000001100027202 */ /* 0x000fe40000000f00 */
[----:B------:R-:W-:-:S07]  /*0710*/  MOV R0, R18 ;  /* 0x0000001200007202 */ /* 0x000fce0000000f00 */
.L_x_5088:
[----:B------:R-:W-:Y:S01]  /*0720*/  BAR.SYNC.DEFER_BLOCKING 0x0 ;  /* 0x0000000000007b1d */ /* 0x000fe20000010000 */
[----:B0-----:R-:W-:-:S04]  /*0730*/  IADD3 R20, P0, R5, R8, RZ ;  /* 0x0000000805147210 */ /* 0x001fc80007f1e0ff */
[----:B------:R-:W-:-:S03]  /*0740*/  IADD3.X R21, R3, R10, RZ, P0, !PT ;  /* 0x0000000a03157210 */ /* 0x000fc600007fe4ff */
[----:B------:R-:W0:Y:S03]  /*0750*/  LDC R32, c[0x0][0x21c] ;  /* 0x00008700ff207b82 */ /* 0x000e260000000800 */
[----:B------:R-:W3:Y:S01]  /*0760*/  LDG.E.128 R20, desc[UR16][R20.64] ;  /* 0x0000001014147981 */ /* 0x000ee2000c1e1d00 */
[----:B------:R-:W-:-:S04]  /*0770*/  IADD3 R16, P0, R6, R8, RZ ;  /* 0x0000000806107210 */ /* 0x000fc80007f1e0ff */
[----:B------:R-:W-:-:S06]  /*0780*/  IADD3.X R17, R4, R10, RZ, P0, !PT ;  /* 0x0000000a04117210 */ /* 0x000fcc00007fe4ff */
[----:B-----5:R-:W5:Y:S01]  /*0790*/  LDG.E.128 R16, desc[UR16][R16.64] ;  /* 0x0000001010107981 */ /* 0x020f62000c1e1d00 */
[----:B------:R-:W-:Y:S01]  /*07a0*/  ULDC.U8 UR4, c[0x0][0x22e] ;  /* 0x00008b8000047ab9 */ /* 0x000fe20000000000 */
[----:B------:R-:W-:Y:S01]  /*07b0*/  BSSY B0, `(.L_x_5076) ;  /* 0x000002d000007945 */ /* 0x000fe20003800000 */
[--C-:B---3--:R-:W-:Y:S01]  /*07c0*/  FADD.FTZ R27, R20, R14.reuse ;  /* 0x0000000e141b7221 */ /* 0x108fe20000010000 */
        /* <DEDUP_REMOVED lines=11> */
[----:B01----:R-:W-:Y:S10]  /*0880*/  @P1 BRA `(.L_x_5077) ;  /* 0x00000000007c1947 */ /* 0x003ff40003800000 */
        /* <DEDUP_REMOVED lines=31> */
.L_x_5077:
[----:B------:R-:W-:Y:S05]  /*0a80*/  BSYNC B0 ;  /* 0x0000000000007941 */ /* 0x000fea0003800000 */
.L_x_5076:
        /* <DEDUP_REMOVED lines=33> */
.L_x_5079:
[----:B------:R-:W-:Y:S05]  /*0ca0*/  BSYNC B0 ;  /* 0x0000000000007941 */ /* 0x000fea0003800000 */
.L_x_5078:
        /* <DEDUP_REMOVED lines=33> */
.L_x_5081:
[----:B------:R-:W-:Y:S05]  /*0ec0*/  BSYNC B0 ;  /* 0x0000000000007941 */ /* 0x000fea0003800000 */
.L_x_5080:
        /* <DEDUP_REMOVED lines=33> */
.L_x_5083:
[----:B------:R-:W-:Y:S05]  /*10e0*/  BSYNC B0 ;  /* 0x0000000000007941 */ /* 0x000fea0003800000 */
.L_x_5082:
        /* <DEDUP_REMOVED lines=10> */
[----:B------:R-:W0:Y:S01]  /*1190*/  S2R R49, SR_TID.X ;  /* 0x0000000000317919 */ /* 0x000e220000002100 */
[----:B------:R-:W1:Y:S01]  /*11a0*/  LDC R50, c[0x0][0x21c] ;  /* 0x00008700ff327b82 */ /* 0x000e620000000800 */
[----:B------:R-:W-:Y:S01]  /*11b0*/  FMUL.FTZ R51, R19, R44 ;  /* 0x0000002c13337220 */ /* 0x000fe20000410000 */
[----:B------:R-:W-:Y:S01]  /*11c0*/  MOV R52, RZ ;  /* 0x000000ff00347202 */ /* 0x000fe20000000f00 */
[----:B------:R-:W-:Y:S01]  /*11d0*/  ULDC UR10, c[0x0][0x21c] ;  /* 0x00008700000a7ab9 */ /* 0x000fe20000000800 */
[----:B------:R-:W-:Y:S01]  /*11e0*/  ULDC.64 UR4, c[0x0][0x238] ;  /* 0x00008e0000047ab9 */ /* 0x000fe20000000a00 */
[----:B------:R-:W-:Y:S01]  /*11f0*/  ULDC.64 UR6, c[0x0][0x270] ;  /* 0x00009c0000067ab9 */ /* 0x000fe20000000a00 */
[----:B------:R-:W-:Y:S02]  /*1200*/  ULDC.64 UR8, c[0x0][0x250] ;  /* 0x0000940000087ab9 */ /* 0x000fe40000000a00 */
[----:B------:R-:W3:Y:S08]  /*1210*/  LDC.64 R32, c[0x0][0x2d0] ;  /* 0x0000b400ff207b82 */ /* 0x000ef00000000a00 */
[----:B------:R-:W4:Y:S08]  /*1220*/  LDC.64 R34, c[0x0][0x2d8] ;  /* 0x0000b600ff227b82 */ /* 0x000f300000000a00 */
[----:B------:R-:W1:Y:S01]  /*1230*/  LDC.64 R36, c[0x0][0x310] ;  /* 0x0000c400ff247b82 */ /* 0x000e620000000a00 */
[----:B0-----:R-:W-:-:S04]  /*1240*/  LOP3.LUT P0, RZ, R49, 0x1f, RZ, 0xc0, !PT ;  /* 0x0000001f31ff7812 */ /* 0x001fc8000780c0ff */
[----:B------:R-:W-:-:S13]  /*1250*/  ISETP.EQ.OR P0, PT, R11, RZ, P0 ;  /* 0x000000ff0b00720c */ /* 0x000fda0000702670 */
.L_x_5087:
[----:B------:R-:W-:Y:S02]  /*1260*/  SHF.R.S32.HI R38, RZ, 0x1f, R52 ;  /* 0x0000001fff267819 */ /* 0x000fe40000011434 */
[----:B------:R-:W-:Y:S02]  /*1270*/  MOV R16, R30 ;  /* 0x0000001e00107202 */ /* 0x000fe40000000f00 */
[----:B------:R-:W-:Y:S01]  /*1280*/  MOV R17, R9 ;  /* 0x0000000900117202 */ /* 0x000fe20000000f00 */
[----:B------:R-:W-:Y:S02]  /*1290*/  IMAD R19, R38, UR4, RZ ;  /* 0x0000000426137c24 */ /* 0x000fe4000f8e02ff */
[----:B------:R-:W-:-:S04]  /*12a0*/  IMAD.WIDE.U32 R16, R52, UR4, R16 ;  /* 0x0000000434107c25 */ /* 0x000fc8000f8e0010 */
[----:B------:R-:W-:Y:S01]  /*12b0*/  IMAD R19, R52, UR5, R19 ;  /* 0x0000000534137c24 */ /* 0x000fe2000f8e0213 */
[----:B---3--:R-:W-:-:S04]  /*12c0*/  LEA R40, P1, R16, R32, 0x2 ;  /* 0x0000002010287211 */ /* 0x008fc800078210ff */
[----:B------:R-:W-:-:S04]  /*12d0*/  IADD3 R17, R17, R19, RZ ;  /* 0x0000001311117210 */ /* 0x000fc80007ffe0ff */
[----:B------:R-:W-:-:S05]  /*12e0*/  LEA.HI.X R41, R16, R33, R17, 0x2, P1 ;  /* 0x0000002110297211 */ /* 0x000fca00008f1411 */
[----:B------:R-:W3:Y:S01]  /*12f0*/  LDG.E R40, desc[UR16][R40.64] ;  /* 0x0000001028287981 */ /* 0x000ee2000c1e1900 */
[----:B------:R-:W-:Y:S01]  /*1300*/  IMAD R17, R38, UR6, RZ ;  /* 0x0000000626117c24 */ /* 0x000fe2000f8e02ff */
[----:B------:R-:W-:Y:S01]  /*1310*/  MOV R16, R28 ;  /* 0x0000001c00107202 */ /* 0x000fe20000000f00 */
[----:B------:R-:W-:-:S04]  /*1320*/  IMAD.WIDE.U32 R18, R52, UR6, RZ ;  /* 0x0000000634127c25 */ /* 0x000fc8000f8e00ff */
[----:B------:R-:W-:Y:S02]  /*1330*/  IMAD R39, R38, UR8, RZ ;  /* 0x0000000826277c24 */ /* 0x000fe4000f8e02ff */
[C---:B------:R-:W-:Y:S01]  /*1340*/  IMAD R43, R52.reuse, UR7, R17 ;  /* 0x00000007342b7c24 */ /* 0x040fe2000f8e0211 */
[----:B------:R-:W-:Y:S01]  /*1350*/  MOV R17, R7 ;  /* 0x0000000700117202 */ /* 0x000fe20000000f00 */
[----:B------:R-:W-:Y:S01]  /*1360*/  IMAD R53, R52, UR9, R39 ;  /* 0x0000000934357c24 */ /* 0x000fe2000f8e0227 */
[----:B------:R-:W-:Y:S01]  /*1370*/  LEA R39, P1, R18, R2, 0x2 ;  /* 0x0000000212277211 */ /* 0x000fe200078210ff */
[----:B------:R-:W-:Y:S02]  /*1380*/  IMAD.IADD R19, R19, 0x1, R43 ;  /* 0x0000000113137824 */ /* 0x000fe400078e022b */
[----:B------:R-:W-:-:S03]  /*1390*/  IMAD.WIDE.U32 R16, R52, UR8, R16 ;  /* 0x0000000834107c25 */ /* 0x000fc6000f8e0010 */
[----:B------:R-:W-:Y:S02]  /*13a0*/  LEA.HI.X R19, R18, R0, R19, 0x2, P1 ;  /* 0x0000000012137211 */ /* 0x000fe400008f1413 */
[----:B------:R-:W-:Y:S02]  /*13b0*/  IADD3 R18, P1, R39, R8, RZ ;  /* 0x0000000827127210 */ /* 0x000fe40007f3e0ff */
[C---:B----4-:R-:W-:Y:S02]  /*13c0*/  LEA R38, P2, R16.reuse, R34, 0x2 ;  /* 0x0000002210267211 */ /* 0x050fe400078410ff */
[----:B------:R-:W-:Y:S02]  /*13d0*/  IADD3 R17, R17, R53, RZ ;  /* 0x0000003511117210 */ /* 0x000fe40007ffe0ff */
[----:B------:R-:W-:Y:S02]  /*13e0*/  IADD3.X R19, R19, R10, RZ, P1, !PT ;  /* 0x0000000a13137210 */ /* 0x000fe40000ffe4ff */
[----:B------:R-:W-:-:S04]  /*13f0*/  LEA.HI.X R39, R16, R35, R17, 0x2, P2 ;  /* 0x0000002310277211 */ /* 0x000fc800010f1411 */
[----:B------:R-:W4:Y:S04]  /*1400*/  LDG.E.128 R16, desc[UR16][R18.64] ;  /* 0x0000001012107981 */ /* 0x000f28000c1e1d00 */
[----:B------:R0:W4:Y:S01]  /*1410*/  LDG.E R53, desc[UR16][R38.64] ;  /* 0x0000001026357981 */ /* 0x000122000c1e1900 */
[C---:B--2---:R-:W-:Y:S01]  /*1420*/  ISETP.GE.AND P1, PT, R13.reuse, 0x1, PT ;  /* 0x000000010d00780c */ /* 0x044fe20003f26270 */
[----:B------:R-:W2:Y:S01]  /*1430*/  S2R R42, SR_CgaCtaId ;  /* 0x00000000002a7919 */ /* 0x000ea20000008800 */
[----:B------:R-:W-:Y:S02]  /*1440*/  MOV R55, 0x400 ;  /* 0x0000040000377802 */ /* 0x000fe40000000f00 */
[----:B------:R-:W-:Y:S02]  /*1450*/  ISETP.NE.AND P2, PT, R13, 0x1f, PT ;  /* 0x0000001f0d00780c */ /* 0x000fe40003f45270 */
[----:B--2---:R-:W-:-:S04]  /*1460*/  LEA R55, R42, R55, 0x18 ;  /* 0x000000372a377211 */ /* 0x004fc800078ec0ff */
[----:B------:R-:W-:Y:S02]  /*1470*/  @!P0 LEA R42, R52, R55, 0x3 ;  /* 0x00000037342a8211 */ /* 0x000fe400078e18ff */
[----:B------:R-:W-:Y:S01]  /*1480*/  ISETP.NE.AND P3, PT, R13, RZ, PT ;  /* 0x000000ff0d00720c */ /* 0x000fe20003f65270 */
[----:B---3--:R-:W-:-:S04]  /*1490*/  FMUL.FTZ R40, R40, 1.4426950216293334961 ;  /* 0x3fb8aa3b28287820 */ /* 0x008fc80000410000 */
[C---:B------:R-:W-:Y:S01]  /*14a0*/  FMUL.FTZ R56, R40.reuse, R26 ;  /* 0x0000001a28387220 */ /* 0x040fe20000410000 */
[C---:B------:R-:W-:Y:S01]  /*14b0*/  FMUL.FTZ R59, R40.reuse, R27 ;  /* 0x0000001b283b7220 */ /* 0x040fe20000410000 */
[C---:B------:R-:W-:Y:S01]  /*14c0*/  FMUL.FTZ R57, R40.reuse, R45 ;  /* 0x0000002d28397220 */ /* 0x040fe20000410000 */
[----:B------:R-:W-:-:S03]  /*14d0*/  FMUL.FTZ R54, R40, R44 ;  /* 0x0000002c28367220 */ /* 0x000fc60000410000 */
[----:B------:R-:W0:Y:S08]  /*14e0*/  MUFU.EX2 R56, R56 ;  /* 0x0000003800387308 */ /* 0x000e300000000800 */
[----:B------:R-:W2:Y:S08]  /*14f0*/  MUFU.EX2 R59, R59 ;  /* 0x0000003b003b7308 */ /* 0x000eb00000000800 */
[----:B------:R-:W3:Y:S08]  /*1500*/  MUFU.EX2 R57, R57 ;  /* 0x0000003900397308 */ /* 0x000ef00000000800 */
[----:B------:R-:W5:Y:S01]  /*1510*/  MUFU.EX2 R54, R54 ;  /* 0x0000003600367308 */ /* 0x000f620000000800 */
[-C--:B0-----:R-:W-:Y:S01]  /*1520*/  FFMA.FTZ R38, R46, R56.reuse, R47 ;  /* 0x000000382e267223 */ /* 0x081fe2000001002f */
[----:B--2---:R-:W-:-:S03]  /*1530*/  FMUL.FTZ R40, R59, R56 ;  /* 0x000000383b287220 */ /* 0x004fc60000410000 */
[C---:B---3--:R-:W-:Y:S01]  /*1540*/  FFMA.FTZ R38, R57.reuse, R38, R48 ;  /* 0x0000002639267223 */ /* 0x048fe20000010030 */
[----:B------:R-:W-:-:S03]  /*1550*/  FMUL.FTZ R41, R57, R40 ;  /* 0x0000002839297220 */ /* 0x000fc60000410000 */
[C---:B-----5:R-:W-:Y:S01]  /*1560*/  FFMA.FTZ R39, R54.reuse, R38, R51 ;  /* 0x0000002636277223 */ /* 0x060fe20000010033 */
[----:B------:R-:W-:-:S04]  /*1570*/  FMUL.FTZ R38, R54, R41 ;  /* 0x0000002936267220 */ /* 0x000fc80000410000 */
        /* <DEDUP_REMOVED lines=19> */
[----:B------:R-:W-:Y:S02]  /*16b0*/  @!P0 LDS.64 R40, [R42+0x230] ;  /* 0x000230002a288984 */ /* 0x000fe40000000a00 */
[C---:B0-----:R-:W-:Y:S01]  /*16c0*/  @P1 FFMA.FTZ R39, R38.reuse, R58, R39 ;  /* 0x0000003a26271223 */ /* 0x041fe20000010027 */
[----:B--2---:R-:W-:-:S04]  /*16d0*/  @P1 FMUL.FTZ R38, R38, R43 ;  /* 0x0000002b26261220 */ /* 0x004fc80000410000 */
[----:B------:R-:W0:Y:S04]  /*16e0*/  SHFL.UP PT, R58, R39, 0x10, RZ ;  /* 0x06000000273a7989 */ /* 0x000e2800000e00ff */
[----:B------:R-:W2:Y:S01]  /*16f0*/  SHFL.UP PT, R43, R38, 0x10, RZ ;  /* 0x06000000262b7989 */ /* 0x000ea200000e00ff */
[----:B------:R-:W-:-:S13]  /*1700*/  ISETP.GE.AND P1, PT, R13, 0x10, PT ;  /* 0x000000100d00780c */ /* 0x000fda0003f26270 */
[C---:B0-----:R-:W-:Y:S01]  /*1710*/  @P1 FFMA.FTZ R39, R38.reuse, R58, R39 ;  /* 0x0000003a26271223 */ /* 0x041fe20000010027 */
[----:B--2---:R-:W-:-:S05]  /*1720*/  @P1 FMUL.FTZ R38, R38, R43 ;  /* 0x0000002b26261220 */ /* 0x004fca0000410000 */
[----:B------:R-:W-:Y:S01]  /*1730*/  @!P2 STS.64 [R55+0x210], R38 ;  /* 0x000210263700a388 */ /* 0x000fe20000000a00 */
[----:B------:R-:W-:Y:S06]  /*1740*/  BAR.SYNC.DEFER_BLOCKING 0x0 ;  /* 0x0000000000007b1d */ /* 0x000fec0000010000 */
[----:B------:R-:W-:Y:S04]  /*1750*/  @!P3 STS.64 [R55+0x220], R40 ;  /* 0x000220283700b388 */ /* 0x000fe80000000a00 */
[----:B------:R-:W-:Y:S01]  /*1760*/  LDS.64 R42, [R55+0x210] ;  /* 0x00021000372a7984 */ /* 0x000fe20000000a00 */
[----:B------:R-:W-:Y:S06]  /*1770*/  BAR.SYNC.DEFER_BLOCKING 0x0 ;  /* 0x0000000000007b1d */ /* 0x000fec0000010000 */
[----:B------:R-:W0:Y:S04]  /*1780*/  SHFL.UP PT, R60, R39, 0x1, RZ ;  /* 0x04200000273c7989 */ /* 0x000e2800000e00ff */
[----:B------:R-:W2:Y:S04]  /*1790*/  SHFL.UP PT, R58, R38, 0x1, RZ ;  /* 0x04200000263a7989 */ /* 0x000ea800000e00ff */
[----:B------:R-:W3:Y:S01]  /*17a0*/  LDS R61, [R55+0x224] ;  /* 0x00022400373d7984 */ /* 0x000ee20000000800 */
[----:B------:R-:W-:-:S02]  /*17b0*/  ISETP.NE.AND P1, PT, R49, RZ, PT ;  /* 0x000000ff3100720c */ /* 0x000fc40003f25270 */
[-C--:B0-----:R-:W-:Y:S02]  /*17c0*/  @!P3 MOV R60, R41.reuse ;  /* 0x00000029003cb202 */ /* 0x081fe40000000f00 */
[-C--:B--2---:R-:W-:Y:S01]  /*17d0*/  @!P3 MOV R58, R40.reuse ;  /* 0x00000028003ab202 */ /* 0x084fe20000000f00 */
[----:B------:R-:W-:Y:S01]  /*17e0*/  BSSY B0, `(.L_x_5085) ;  /* 0x0000012000007945 */ /* 0x000fe20003800000 */
[----:B------:R-:W-:Y:S01]  /*17f0*/  FFMA.FTZ R43, R42, R41, R43 ;  /* 0x000000292a2b7223 */ /* 0x000fe2000001002b */
[----:B----4-:R-:W-:Y:S01]  /*1800*/  FMUL.FTZ R16, R16, R53 ;  /* 0x0000003510107220 */ /* 0x010fe20000410000 */
[----:B------:R-:W-:-:S05]  /*1810*/  FMUL.FTZ R42, R42, R40 ;  /* 0x000000282a2a7220 */ /* 0x000fca0000410000 */
[----:B---3--:R-:W-:Y:S01]  /*1820*/  @P1 FFMA.FTZ R60, R61, R58, R60 ;  /* 0x0000003a3d3c1223 */ /* 0x008fe2000001003c */
[----:B------:R-:W-:-:S03]  /*1830*/  ISETP.NE.AND P1, PT, R49, RZ, PT ;  /* 0x000000ff3100720c */ /* 0x000fc60003f25270 */
[----:B------:R-:W-:-:S04]  /*1840*/  FFMA.FTZ R59, R59, R60, R46 ;  /* 0x0000003c3b3b7223 */ /* 0x000fc8000001002e */
[----:B------:R-:W-:-:S06]  /*1850*/  FFMA.FTZ R56, R56, R59, R47 ;  /* 0x0000003b38387223 */ /* 0x000fcc000001002f */
[----:B------:R-:W-:Y:S05]  /*1860*/  @P1 BRA `(.L_x_5086) ;  /* 0x0000000000241947 */ /* 0x000fea0003800000 */
[----:B-1----:R-:W-:Y:S01]  /*1870*/  IMAD R39, R11, R50, R52 ;  /* 0x000000320b277224 */ /* 0x002fe200078e0234 */
        /* <DEDUP_REMOVED lines=8> */
.L_x_5086:
[----:B------:R-:W-:Y:S05]  /*1900*/  BSYNC B0 ;  /* 0x0000000000007941 */ /* 0x000fea0003800000 */
.L_x_5085:
        /* <DEDUP_REMOVED lines=12> */
.L_x_5084:
        /* <DEDUP_REMOVED lines=9> */
[----:B------:R-:W3:Y:S01]  /*1a60*/  LDC.64 R16, c[0x0][0x308] ;  /* 0x0000c200ff107b82 */ /* 0x000ee20000000a00 */
[----:B------:R-:W-:Y:S02]  /*1a70*/  IADD3.X R0, RZ, R0, RZ, P1, !PT ;  /* 0x00000000ff007210 */ /* 0x000fe40000ffe4ff */
[----:B------:R-:W-:Y:S02]  /*1a80*/  IADD3.X R4, RZ, R4, RZ, P2, !PT ;  /* 0x00000004ff047210 */ /* 0x000fe400017fe4ff */
        /* <DEDUP_REMOVED lines=10> */
[----:B---3--:R-:W-:-:S04]  /*1b30*/  LEA R19, P0, R18, R16, 0x2 ;  /* 0x0000001012137211 */ /* 0x008fc800078010ff */
[----:B------:R-:W-:Y:S02]  /*1b40*/  LEA.HI.X R17, R18, R17, R26, 0x2, P0 ;  /* 0x0000001112117211 */ /* 0x000fe400000f141a */
[----:B------:R-:W-:-:S04]  /*1b50*/  IADD3 R16, P0, R19, R8, RZ ;  /* 0x0000000813107210 */ /* 0x000fc80007f1e0ff */
[----:B------:R-:W-:Y:S02]  /*1b60*/  IADD3.X R17, R17, R10, RZ, P0, !PT ;  /* 0x0000000a11117210 */ /* 0x000fe400007fe4ff */
[----:B------:R-:W-:-:S03]  /*1b70*/  ISETP.GE.AND P0, PT, R11, UR4, PT ;  /* 0x000000040b007c0c */ /* 0x000fc6000bf06270 */
[----:B------:R0:W-:Y:S10]  /*1b80*/  STG.E.128 desc[UR16][R16.64], R20 ;  /* 0x0000001410007986 */ /* 0x0001f4000c101d10 */
[----:B------:R-:W-:Y:S05]  /*1b90*/  @!P0 BRA `(.L_x_5088) ;  /* 0xffffffe800e08947 */ /* 0x000fea000383ffff */
[----:B------:R-:W-:Y:S05]  /*1ba0*/  EXIT ;  /* 0x000000000000794d */ /* 0x000fea0003800000 */
.L_x_5089:
        /* <DEDUP_REMOVED lines=13> */
.L_x_5314:


//--------------------- .text._Z25selective_scan_fwd_kernelI32Selective_Scan_fwd_kernel_traitsILi32ELi4ELi1ELb1ELb0ELb1ELb1EffEEv13SSMParamsBase --------------------------
	.section	.text._Z25selective_scan_fwd_kernelI32Selective_Scan_fwd_kernel_traitsILi32ELi4ELi1ELb1ELb0ELb1ELb1EffEEv13SSMParamsBase,"ax",@progbits
	.align	128
        .global         _Z25selective_scan_fwd_kernelI32Selective_Scan_fwd_kernel_traitsILi32ELi4ELi1ELb1ELb0ELb1ELb1EffEEv13SSMParamsBase
        .type           _Z25selective_scan_fwd_kernelI32Selective_Scan_fwd_kernel_traitsILi32ELi4ELi1ELb1ELb0ELb1ELb1EffEEv13SSMParamsBase,@function
        .size           _Z25selective_scan_fwd_kernelI32Selective_Scan_fwd_kernel_traitsILi32ELi4ELi1ELb1ELb0ELb1ELb1EffEEv13SSMParamsBase,(.L_x_5315 - _Z25selective_scan_fwd_kernelI32Selective_Scan_fwd_kernel_traitsILi32ELi4ELi1ELb1ELb0ELb1ELb1EffEEv13SSMParamsBase)
        .other          _Z25selective_scan_fwd_kernelI32Selective_Scan_fwd_kernel_traitsILi32ELi4ELi1ELb1ELb0ELb1ELb1EffEEv13SSMParamsBase,@"STO_CUDA_ENTRY STV_DEFAULT"
_Z25selective_scan_fwd_kernelI32Selective_Scan_fwd_kernel_traitsILi32ELi4ELi1ELb1ELb0ELb1ELb1EffEEv13SSMParamsBase:
.text._Z25selective_scan_fwd_kernelI32Selective_Scan_fwd_kernel_traitsILi32ELi4ELi1ELb1ELb0ELb1ELb1EffEEv13SSMParamsBase:
        /* <DEDUP_REMOVED lines=33> */
[----:B---3--:R-:W-:Y:S01]  /*0210*/  HFMA2.MMA R10, -RZ, RZ, 0, 0 ;  /* 0x00000000ff0a7435 */ /* 0x008fe200000001ff */
[----:B--2---:R-:W-:-:S06]  /*0220*/  IABS R6, R0 ;  /* 0x0000000000067213 */ /* 0x004fcc0000000000 */
[----:B------:R-:W2:Y:S01]  /*0230*/  LDC R23, c[0x0][0x214] ;  /* 0x00008500ff177b82 */ /* 0x000ea20000000800 */
[----:B------:R-:W-:-:S05]  /*0240*/  IADD3 R15, RZ, -R11, RZ ;  /* 0x8000000bff0f7210 */ /* 0x000fca0007ffe0ff */
[----:B------:R-:W-:Y:S02]  /*0250*/  IMAD R7, R15, R12, RZ ;  /* 0x0000000c0f077224 */ /* 0x000fe400078e02ff */
[----:B-1----:R-:W1:Y:S02]  /*0260*/  LDC.64 R8, c[0x0][0x288] ;  /* 0x0000a200ff087b82 */ /* 0x002e640000000a00 */
        /* <DEDUP_REMOVED lines=19> */
[----:B------:R-:W-:Y:S01]  /*03a0*/  ISETP.GE.AND P0, PT, R27, 0x1, PT ;  /* 0x000000011b00780c */ /* 0x000fe20003f06270 */
        /* <DEDUP_REMOVED lines=9> */
[----:B-1----:R-:W-:Y:S01]  /*0440*/  IMAD R5, R3, R8, RZ ;  /* 0x0000000803057224 */ /* 0x002fe200078e02ff */
[----:B------:R-:W-:-:S02]  /*0450*/  UIADD3 UR11, UR5, UR11, URZ ;  /* 0x0000000b050b7290 */ /* 0x000fc4000fffe03f */
[----:B------:R-:W-:Y:S01]  /*0460*/  UIADD3 UR10, UR9, UR10, URZ ;  /* 0x0000000a090a7290 */ /* 0x000fe2000fffe03f */
[----:B------:R-:W-:Y:S01]  /*0470*/  IMAD R5, R0, R9, R5 ;  /* 0x0000000900057224 */ /* 0x000fe200078e0205 */
[----:B--2-4-:R-:W-:Y:S10]  /*0480*/  @!P0 EXIT ;  /* 0x000000000000894d */ /* 0x014ff40003800000 */
[----:B------:R-:W1:Y:S01]  /*0490*/  S2R R14, SR_TID.X ;  /* 0x00000000000e7919 */ /* 0x000e620000002100 */
[----:B------:R-:W-:Y:S01]  /*04a0*/  UMOV UR5, UR11 ;  /* 0x0000000b00057c82 */ /* 0x000fe20008000000 */
[----:B------:R-:W-:Y:S01]  /*04b0*/  UIADD3 UR7, UR7, UR12, URZ ;  /* 0x0000000c07077290 */ /* 0x000fe2000fffe03f */
[----:B------:R-:W-:Y:S01]  /*04c0*/  IMAD R10, R3, R24, RZ ;  /* 0x00000018030a7224 */ /* 0x000fe200078e02ff */
[----:B------:R-:W-:Y:S01]  /*04d0*/  UMOV UR9, UR10 ;  /* 0x0000000a00097c82 */ /* 0x000fe20008000000 */
[----:B------:R-:W-:Y:S01]  /*04e0*/  IMAD.WIDE.U32 R8, R0, R8, UR4 ;  /* 0x0000000400087e25 */ /* 0x000fe2000f8e0008 */
[----:B------:R-:W-:-:S03]  /*04f0*/  ULDC.64 UR4, c[0x0][0x230] ;  /* 0x00008c0000047ab9 */ /* 0x000fc60000000a00 */
[----:B------:R-:W-:Y:S01]  /*0500*/  IMAD.WIDE.U32 R12, R11, R16, UR8 ;  /* 0x000000080b0c7e25 */ /* 0x000fe2000f8e0010 */
[----:B------:R-:W-:Y:S02]  /*0510*/  IADD3 R17, R9, R5, RZ ;  /* 0x0000000509117210 */ /* 0x000fe40007ffe0ff */
[----:B------:R-:W2:Y:S01]  /*0520*/  S2R R5, SR_LANEID ;  /* 0x0000000000057919 */ /* 0x000ea20000000000 */
[----:B------:R-:W-:Y:S01]  /*0530*/  IMAD R25, R0, R25, R10 ;  /* 0x0000001900197224 */ /* 0x000fe200078e020a */
[----:B------:R-:W-:Y:S01]  /*0540*/  LEA R16, P1, R12, R20, 0x2 ;  /* 0x000000140c107211 */ /* 0x000fe200078210ff */
[----:B------:R-:W-:Y:S01]  /*0550*/  IMAD.WIDE.U32 R10, R0, R24, UR6 ;  /* 0x00000006000a7e25 */ /* 0x000fe2000f8e0018 */
[----:B------:R-:W-:Y:S01]  /*0560*/  IADD3 R24, R13, R15, RZ ;  /* 0x0000000f0d187210 */ /* 0x000fe20007ffe0ff */
[----:B------:R-:W-:Y:S01]  /*0570*/  ULDC.64 UR6, c[0x0][0x248] ;  /* 0x0000920000067ab9 */ /* 0x000fe20000000a00 */
[----:B------:R-:W-:Y:S01]  /*0580*/  LEA R15, P0, R8, R18, 0x2 ;  /* 0x00000012080f7211 */ /* 0x000fe200078010ff */
[----:B------:R-:W-:Y:S01]  /*0590*/  IMAD R9, R3, UR6, RZ ;  /* 0x0000000603097c24 */ /* 0x000fe2000f8e02ff */
[----:B------:R-:W-:Y:S01]  /*05a0*/  LEA.HI.X R24, R12, R21, R24, 0x2, P1 ;  /* 0x000000150c187211 */ /* 0x000fe200008f1418 */
[----:B------:R-:W-:Y:S01]  /*05b0*/  IMAD.WIDE.U32 R28, R0, UR4, RZ ;  /* 0x00000004001c7c25 */ /* 0x000fe2000f8e00ff */
[----:B------:R-:W-:-:S02]  /*05c0*/  LEA.HI.X R17, R8, R19, R17, 0x2, P0 ;  /* 0x0000001308117211 */ /* 0x000fc400000f1411 */
[----:B------:R-:W-:Y:S01]  /*05d0*/  IADD3 R25, R11, R25, RZ ;  /* 0x000000190b197210 */ /* 0x000fe20007ffe0ff */
[----:B------:R-:W-:Y:S01]  /*05e0*/  IMAD R13, R0, UR7, R9 ;  /* 0x00000007000d7c24 */ /* 0x000fe2000f8e0209 */
[----:B0-----:R-:W-:Y:S01]  /*05f0*/  LEA R12, P0, R10, R6, 0x2 ;  /* 0x000000060a0c7211 */ /* 0x001fe200078010ff */
[----:B------:R-:W-:-:S03]  /*0600*/  IMAD R6, R23, UR18, R0 ;  /* 0x0000001217067c24 */ /* 0x000fc6000f8e0200 */
[----:B------:R-:W-:Y:S01]  /*0610*/  LEA.HI.X R25, R10, R7, R25, 0x2, P0 ;  /* 0x000000070a197211 */ /* 0x000fe200000f1419 */
[----:B------:R-:W-:Y:S01]  /*0620*/  IMAD R7, R3, UR4, RZ ;  /* 0x0000000403077c24 */ /* 0x000fe2000f8e02ff */
[----:B-1----:R-:W-:Y:S01]  /*0630*/  SHF.R.S32.HI R9, RZ, 0x1f, R14 ;  /* 0x0000001fff097819 */ /* 0x002fe2000001140e */
[----:B------:R-:W-:Y:S01]  /*0640*/  IMAD R6, R6, R27, RZ ;  /* 0x0000001b06067224 */ /* 0x000fe200078e02ff */
[----:B------:R-:W-:Y:S01]  /*0650*/  ULDC UR4, c[0x0][0x21c] ;  /* 0x0000870000047ab9 */ /* 0x000fe20000000800 */
[----:B------:R-:W-:Y:S01]  /*0660*/  IMAD R11, R0, UR5, R7 ;  /* 0x00000005000b7c24 */ /* 0x000fe2000f8e0207 */
[----:B------:R-:W-:Y:S01]  /*0670*/  SHF.L.U64.HI R8, R14, 0x4, R9 ;  /* 0x000000040e087819 */ /* 0x000fe20000010209 */
[----:B------:R-:W-:Y:S01]  /*0680*/  IMAD.WIDE.U32 R26, R0, UR6, RZ ;  /* 0x00000006001a7c25 */ /* 0x000fe2000f8e00ff */
[----:B------:R-:W-:Y:S02]  /*0690*/  SHF.L.U32 R9, R14, 0x4, RZ ;  /* 0x000000040e097819 */ /* 0x000fe400000006ff */
[----:B------:R-:W-:Y:S01]  /*06a0*/  MOV R10, R15 ;  /* 0x0000000f000a7202 */ /* 0x000fe20000000f00 */
[----:B------:R-:W-:Y:S01]  /*06b0*/  IMAD R6, R6, UR4, RZ ;  /* 0x0000000406067c24 */ /* 0x000fe2000f8e02ff */
[----:B------:R-:W-:-:S02]  /*06c0*/  MOV R7, RZ ;  /* 0x000000ff00077202 */ /* 0x000fc40000000f00 */
[----:B------:R-:W-:Y:S02]  /*06d0*/  IADD3 R11, R29, R11, RZ ;  /* 0x0000000b1d0b7210 */ /* 0x000fe40007ffe0ff */
[----:B------:R-:W-:Y:S02]  /*06e0*/  IADD3 R13, R27, R13, RZ ;  /* 0x0000000d1b0d7210 */ /* 0x000fe40007ffe0ff */
[----:B------:R-:W-:Y:S02]  /*06f0*/  MOV R15, R17 ;  /* 0x00000011000f7202 */ /* 0x000fe40000000f00 */
[----:B--2---:R-:W-:-:S07]  /*0700*/  MOV R14, R16 ;  /* 0x00000010000e7202 */ /* 0x004fce0000000f00 */
.L_x_5102:
        /* <DEDUP_REMOVED lines=54> */
.L_x_5091:
[----:B------:R-:W-:Y:S05]  /*0a70*/  BSYNC B0 ;  /* 0x0000000000007941 */ /* 0x000fea0003800000 */
.L_x_5090:
        /* <DEDUP_REMOVED lines=33> */
.L_x_5093:
[----:B------:R-:W-:Y:S05]  /*0c90*/  BSYNC B0 ;  /* 0x0000000000007941 */ /* 0x000fea0003800000 */
.L_x_5092:
        /* <DEDUP_REMOVED lines=33> */
.L_x_5095:
[----:B------:R-:W-:Y:S05]  /*0eb0*/  BSYNC B0 ;  /* 0x0000000000007941 */ /* 0x000fea0003800000 */
.L_x_5094:
        /* <DEDUP_REMOVED lines=33> */
.L_x_5097:
[----:B------:R-:W-:Y:S05]  /*10d0*/  BSYNC B0 ;  /* 0x0000000000007941 */ /* 0x000fea0003800000 */
.L_x_5096:
        /* <DEDUP_REMOVED lines=12> */
[----:B------:R-:W-:Y:S01]  /*11a0*/  HFMA2.MMA R52, -RZ, RZ, 0, 0 ;  /* 0x00000000ff347435 */ /* 0x000fe200000001ff */
[----:B------:R-:W-:Y:S01]  /*11b0*/  FMUL.FTZ R51, R19, R44 ;  /* 0x0000002c13337220 */ /* 0x000fe20000410000 */
[----:B------:R-:W-:Y:S01]  /*11c0*/  ULDC UR10, c[0x0][0x21c] ;  /* 0x00008700000a7ab9 */ /* 0x000fe20000000800 */
[----:B------:R-:W-:Y:S01]  /*11d0*/  ULDC.64 UR4, c[0x0][0x238] ;  /* 0x00008e0000047ab9 */ /* 0x000fe20000000a00 */
[----:B------:R-:W-:Y:S01]  /*11e0*/  ULDC.64 UR6, c[0x0][0x270] ;  /* 0x00009c0000067ab9 */ /* 0x000fe20000000a00 */
[----:B------:R-:W-:Y:S02]  /*11f0*/  ULDC.64 UR8, c[0x0][0x250] ;  /* 0x0000940000087ab9 */ /* 0x000fe40000000a00 */
[----:B------:R-:W2:Y:S08]  /*1200*/  LDC.64 R32, c[0x0][0x2d0] ;  /* 0x0000b400ff207b82 */ /* 0x000eb00000000a00 */
[----:B------:R-:W3:Y:S08]  /*1210*/  LDC.64 R34, c[0x0][0x2d8] ;  /* 0x0000b600ff227b82 */ /* 0x000ef00000000a00 */
[----:B------:R-:W4:Y:S01]  /*1220*/  LDC.64 R36, c[0x0][0x310] ;  /* 0x0000c400ff247b82 */ /* 0x000f220000000a00 */
[----:B0-----:R-:W-:-:S04]  /*1230*/  LOP3.LUT P0, RZ, R49, 0x1f, RZ, 0xc0, !PT ;  /* 0x0000001f31ff7812 */ /* 0x001fc8000780c0ff */
[----:B------:R-:W-:-:S13]  /*1240*/  ISETP.EQ.OR P0, PT, R7, RZ, P0 ;  /* 0x000000ff0700720c */ /* 0x000fda0000702670 */
.L_x_5101:
[----:B------:R-:W-:Y:S02]  /*1250*/  SHF.R.S32.HI R38, RZ, 0x1f, R52 ;  /* 0x0000001fff267819 */ /* 0x000fe40000011434 */
[----:B------:R-:W-:Y:S02]  /*1260*/  MOV R16, R28 ;  /* 0x0000001c00107202 */ /* 0x000fe40000000f00 */
[----:B------:R-:W-:Y:S01]  /*1270*/  MOV R17, R11 ;  /* 0x0000000b00117202 */ /* 0x000fe20000000f00 */
        /* <DEDUP_REMOVED lines=8> */
[----:B------:R-:W-:Y:S01]  /*1300*/  MOV R16, R26 ;  /* 0x0000001a00107202 */ /* 0x000fe20000000f00 */
[----:B------:R-:W-:-:S04]  /*1310*/  IMAD.WIDE.U32 R18, R52, UR6, RZ ;  /* 0x0000000634127c25 */ /* 0x000fc8000f8e00ff */
[----:B------:R-:W-:Y:S01]  /*1320*/  IMAD R39, R52, UR7, R17 ;  /* 0x0000000734277c24 */ /* 0x000fe2000f8e0211 */
[----:B------:R-:W-:Y:S01]  /*1330*/  MOV R17, R13 ;  /* 0x0000000d00117202 */ /* 0x000fe20000000f00 */
[----:B------:R-:W-:Y:S01]  /*1340*/  IMAD R43, R38, UR8, RZ ;  /* 0x00000008262b7c24 */ /* 0x000fe2000f8e02ff */
[----:B------:R-:W-:Y:S02]  /*1350*/  LEA R42, P1, R18, R14, 0x2 ;  /* 0x0000000e122a7211 */ /* 0x000fe400078210ff */
[----:B------:R-:W-:Y:S01]  /*1360*/  IADD3 R19, R19, R39, RZ ;  /* 0x0000002713137210 */ /* 0x000fe20007ffe0ff */
[----:B------:R-:W-:-:S03]  /*1370*/  IMAD.WIDE.U32 R16, R52, UR8, R16 ;  /* 0x0000000834107c25 */ /* 0x000fc6000f8e0010 */
[----:B------:R-:W-:Y:S01]  /*1380*/  LEA.HI.X R19, R18, R24, R19, 0x2, P1 ;  /* 0x0000001812137211 */ /* 0x000fe200008f1413 */
[----:B------:R-:W-:Y:S01]  /*1390*/  IMAD R43, R52, UR9, R43 ;  /* 0x00000009342b7c24 */ /* 0x000fe2000f8e022b */
[----:B------:R-:W-:Y:S02]  /*13a0*/  IADD3 R18, P1, R42, R9, RZ ;  /* 0x000000092a127210 */ /* 0x000fe40007f3e0ff */
[C---:B---3--:R-:W-:Y:S02]  /*13b0*/  LEA R38, P2, R16.reuse, R34, 0x2 ;  /* 0x0000002210267211 */ /* 0x048fe400078410ff */
[----:B------:R-:W-:Y:S02]  /*13c0*/  IADD3 R17, R17, R43, RZ ;  /* 0x0000002b11117210 */ /* 0x000fe40007ffe0ff */
[----:B------:R-:W-:Y:S02]  /*13d0*/  IADD3.X R19, R19, R8, RZ, P1, !PT ;  /* 0x0000000813137210 */ /* 0x000fe40000ffe4ff */
[----:B------:R-:W-:-:S04]  /*13e0*/  LEA.HI.X R39, R16, R35, R17, 0x2, P2 ;  /* 0x0000002310277211 */ /* 0x000fc800010f1411 */
[----:B------:R-:W3:Y:S04]  /*13f0*/  LDG.E.128 R16, desc[UR16][R18.64] ;  /* 0x0000001012107981 */ /* 0x000ee8000c1e1d00 */
[----:B------:R0:W3:Y:S01]  /*1400*/  LDG.E R53, desc[UR16][R38.64] ;  /* 0x0000001026357981 */ /* 0x0000e2000c1e1900 */
[C---:B------:R-:W-:Y:S01]  /*1410*/  ISETP.GE.AND P1, PT, R5.reuse, 0x1, PT ;  /* 0x000000010500780c */ /* 0x040fe20003f26270 */
[----:B------:R-:W5:Y:S01]  /*1420*/  S2R R42, SR_CgaCtaId ;  /* 0x00000000002a7919 */ /* 0x000f620000008800 */
[----:B------:R-:W-:Y:S02]  /*1430*/  MOV R55, 0x400 ;  /* 0x0000040000377802 */ /* 0x000fe40000000f00 */
[----:B------:R-:W-:Y:S02]  /*1440*/  ISETP.NE.AND P2, PT, R5, 0x1f, PT ;  /* 0x0000001f0500780c */ /* 0x000fe40003f45270 */
[----:B-----5:R-:W-:-:S04]  /*1450*/  LEA R55, R42, R55, 0x18 ;  /* 0x000000372a377211 */ /* 0x020fc800078ec0ff */
[----:B------:R-:W-:Y:S02]  /*1460*/  @!P0 LEA R42, R52, R55, 0x3 ;  /* 0x00000037342a8211 */ /* 0x000fe400078e18ff */
[----:B------:R-:W-:Y:S01]  /*1470*/  ISETP.NE.AND P3, PT, R5, RZ, PT ;  /* 0x000000ff0500720c */ /* 0x000fe20003f65270 */
[----:B--2---:R-:W-:-:S04]  /*1480*/  FMUL.FTZ R40, R40, 1.4426950216293334961 ;  /* 0x3fb8aa3b28287820 */ /* 0x004fc80000410000 */
[C---:B------:R-:W-:Y:S01]  /*1490*/  FMUL.FTZ R56, R40.reuse, R30 ;  /* 0x0000001e28387220 */ /* 0x040fe20000410000 */
[C---:B------:R-:W-:Y:S01]  /*14a0*/  FMUL.FTZ R59, R40.reuse, R31 ;  /* 0x0000001f283b7220 */ /* 0x040fe20000410000 */
[C---:B------:R-:W-:Y:S01]  /*14b0*/  FMUL.FTZ R57, R40.reuse, R45 ;  /* 0x0000002d28397220 */ /* 0x040fe20000410000 */
[----:B------:R-:W-:-:S03]  /*14c0*/  FMUL.FTZ R54, R40, R44 ;  /* 0x0000002c28367220 */ /* 0x000fc60000410000 */
[----:B------:R-:W0:Y:S08]  /*14d0*/  MUFU.EX2 R56, R56 ;  /* 0x0000003800387308 */ /* 0x000e300000000800 */
[----:B------:R-:W2:Y:S08]  /*14e0*/  MUFU.EX2 R59, R59 ;  /* 0x0000003b003b7308 */ /* 0x000eb00000000800 */
[----:B------:R-:W5:Y:S08]  /*14f0*/  MUFU.EX2 R57, R57 ;  /* 0x0000003900397308 */ /* 0x000f700000000800 */
[----:B------:R-:W1:Y:S01]  /*1500*/  MUFU.EX2 R54, R54 ;  /* 0x0000003600367308 */ /* 0x000e620000000800 */
[-C--:B0-----:R-:W-:Y:S01]  /*1510*/  FFMA.FTZ R38, R46, R56.reuse, R47 ;  /* 0x000000382e267223 */ /* 0x081fe2000001002f */
[----:B--2---:R-:W-:-:S03]  /*1520*/  FMUL.FTZ R40, R59, R56 ;  /* 0x000000383b287220 */ /* 0x004fc60000410000 */
[C---:B-----5:R-:W-:Y:S01]  /*1530*/  FFMA.FTZ R38, R57.reuse, R38, R48 ;  /* 0x0000002639267223 */ /* 0x060fe20000010030 */
[----:B------:R-:W-:-:S03]  /*1540*/  FMUL.FTZ R41, R57, R40 ;  /* 0x0000002839297220 */ /* 0x000fc60000410000 */
[C---:B-1----:R-:W-:Y:S01]  /*1550*/  FFMA.FTZ R39, R54.reuse, R38, R51 ;  /* 0x0000002636277223 */ /* 0x042fe20000010033 */
        /* <DEDUP_REMOVED lines=19> */
[----:B------:R-:W-:-:S06]  /*1690*/  MOV R40, 0x3f800000 ;  /* 0x3f80000000287802 */ /* 0x000fcc0000000f00 */
[----:B------:R-:W-:Y:S03]  /*16a0*/  @!P0 LDS.64 R40, [R42+0x230] ;  /* 0x000230002a288984 */ /* 0x000fe60000000a00 */
[C---:B0-----:R-:W-:Y:S01]  /*16b0*/  @P1 FFMA.FTZ R39, R38.reuse, R58, R39 ;  /* 0x0000003a26271223 */ /* 0x041fe20000010027 */
[----:B-1----:R-:W-:-:S04]  /*16c0*/  @P1 FMUL.FTZ R38, R38, R43 ;  /* 0x0000002b26261220 */ /* 0x002fc80000410000 */
[----:B------:R-:W0:Y:S04]  /*16d0*/  SHFL.UP PT, R58, R39, 0x10, RZ ;  /* 0x06000000273a7989 */ /* 0x000e2800000e00ff */
[----:B------:R-:W1:Y:S01]  /*16e0*/  SHFL.UP PT, R43, R38, 0x10, RZ ;  /* 0x06000000262b7989 */ /* 0x000e6200000e00ff */
[----:B------:R-:W-:-:S13]  /*16f0*/  ISETP.GE.AND P1, PT, R5, 0x10, PT ;  /* 0x000000100500780c */ /* 0x000fda0003f26270 */
[C---:B0-----:R-:W-:Y:S01]  /*1700*/  @P1 FFMA.FTZ R39, R38.reuse, R58, R39 ;  /* 0x0000003a26271223 */ /* 0x041fe20000010027 */
[----:B-1----:R-:W-:-:S05]  /*1710*/  @P1 FMUL.FTZ R38, R38, R43 ;  /* 0x0000002b26261220 */ /* 0x002fca0000410000 */
[----:B------:R-:W-:Y:S01]  /*1720*/  @!P2 STS.64 [R55+0x210], R38 ;  /* 0x000210263700a388 */ /* 0x000fe20000000a00 */
[----:B------:R-:W-:Y:S06]  /*1730*/  BAR.SYNC.DEFER_BLOCKING 0x0 ;  /* 0x0000000000007b1d */ /* 0x000fec0000010000 */
[----:B------:R-:W-:Y:S04]  /*1740*/  @!P3 STS.64 [R55+0x220], R40 ;  /* 0x000220283700b388 */ /* 0x000fe80000000a00 */
        /* <DEDUP_REMOVED lines=9> */
[----:B------:R-:W-:Y:S01]  /*17e0*/  FFMA.FTZ R43, R42, R41, R43 ;  /* 0x000000292a2b7223 */ /* 0x000fe2000001002b */
[----:B---3--:R-:W-:Y:S01]  /*17f0*/  FMUL.FTZ R16, R16, R53 ;  /* 0x0000003510107220 */ /* 0x008fe20000410000 */
[----:B------:R-:W-:-:S05]  /*1800*/  FMUL.FTZ R42, R42, R40 ;  /* 0x000000282a2a7220 */ /* 0x000fca0000410000 */
[----:B--2---:R-:W-:Y:S01]  /*1810*/  @P1 FFMA.FTZ R60, R61, R58, R60 ;  /* 0x0000003a3d3c1223 */ /* 0x004fe2000001003c */
[----:B------:R-:W-:-:S03]  /*1820*/  ISETP.NE.AND P1, PT, R49, RZ, PT ;  /* 0x000000ff3100720c */ /* 0x000fc60003f25270 */
[----:B------:R-:W-:-:S04]  /*1830*/  FFMA.FTZ R59, R59, R60, R46 ;  /* 0x0000003c3b3b7223 */ /* 0x000fc8000001002e */
[----:B------:R-:W-:-:S06]  /*1840*/  FFMA.FTZ R56, R56, R59, R47 ;  /* 0x0000003b38387223 */ /* 0x000fcc000001002f */
[----:B------:R-:W-:Y:S05]  /*1850*/  @P1 BRA `(.L_x_5100) ;  /* 0x0000000000241947 */ /* 0x000fea0003800000 */
        /* <DEDUP_REMOVED lines=9> */
.L_x_5100:
[----:B------:R-:W-:Y:S05]  /*18f0*/  BSYNC B0 ;  /* 0x0000000000007941 */ /* 0x000fea0003800000 */
.L_x_5099:
[----:B------:R-:W-:Y:S01]  /*1900*/  IADD3 R52, R52, 0x1, RZ ;  /* 0x0000000134347810 */ /* 0x000fe20007ffe0ff */
[----:B------:R-:W-:Y:S01]  /*1910*/  FFMA.FTZ R57, R57, R56, R48 ;  /* 0x0000003839397223 */ /* 0x000fe20000010030 */
[-C--:B0-----:R-:W-:Y:S01]  /*1920*/  FMUL.FTZ R39, R18, R53.reuse ;  /* 0x0000003512277220 */ /* 0x081fe20000410000 */
[-C--:B------:R-:W-:Y:S01]  /*1930*/  FMUL.FTZ R17, R17, R53.reuse ;  /* 0x0000003511117220 */ /* 0x080fe20000410000 */
        /* <DEDUP_REMOVED lines=8> */
.L_x_5098:
[----:B------:R-:W0:Y:S01]  /*19c0*/  LDC.64 R32, c[0x0][0x2b0] ;  /* 0x0000ac00ff207b82 */ /* 0x000e220000000a00 */
[----:B------:R-:W-:Y:S01]  /*19d0*/  SHF.L.U32 R30, R7, 0x7, RZ ;  /* 0x00000007071e7819 */ /* 0x000fe200000006ff */
[----:B------:R-:W-:Y:S01]  /*19e0*/  ULDC.64 UR4, c[0x0][0x2b8] ;  /* 0x0000ae0000047ab9 */ /* 0x000fe20000000a00 */
[----:B------:R-:W-:Y:S02]  /*19f0*/  ULDC.64 UR6, c[0x0][0x2a8] ;  /* 0x0000aa0000067ab9 */ /* 0x000fe40000000a00 */
[----:B------:R-:W-:Y:S01]  /*1a00*/  SHF.R.S32.HI R31, RZ, 0x1f, R30 ;  /* 0x0000001fff1f7819 */ /* 0x000fe2000001141e */
[----:B------:R-:W-:Y:S02]  /*1a10*/  IMAD R41, R3, UR6, RZ ;  /* 0x0000000603297c24 */ /* 0x000fe4000f8e02ff */
[----:B------:R-:W1:Y:S02]  /*1a20*/  LDC.64 R34, c[0x0][0x2a0] ;  /* 0x0000a800ff227b82 */ /* 0x000e640000000a00 */
[----:B------:R-:W-:-:S06]  /*1a30*/  IMAD R41, R0, UR7, R41 ;  /* 0x0000000700297c24 */ /* 0x000fcc000f8e0229 */
[----:B------:R-:W2:Y:S01]  /*1a40*/  LDC.64 R18, c[0x0][0x318] ;  /* 0x0000c600ff127b82 */ /* 0x000ea20000000a00 */
[----:B0-----:R-:W-:-:S04]  /*1a50*/  IMAD R16, R32, UR19, RZ ;  /* 0x0000001320107c24 */ /* 0x001fc8000f8e02ff */
[----:B----4-:R-:W-:-:S03]  /*1a60*/  IMAD R37, R33, UR18, R16 ;  /* 0x0000001221257c24 */ /* 0x010fc6000f8e0210 */
[----:B------:R-:W0:Y:S01]  /*1a70*/  LDC.64 R16, c[0x0][0x308] ;  /* 0x0000c200ff107b82 */ /* 0x000e220000000a00 */
[----:B------:R-:W-:-:S04]  /*1a80*/  IMAD.WIDE.U32 R32, R32, UR18, R30 ;  /* 0x0000001220207c25 */ /* 0x000fc8000f8e001e */
[----:B-1----:R-:W-:Y:S01]  /*1a90*/  IMAD R36, R34, UR19, RZ ;  /* 0x0000001322247c24 */ /* 0x002fe2000f8e02ff */
[----:B------:R-:W-:-:S03]  /*1aa0*/  IADD3 R33, R33, R37, RZ ;  /* 0x0000002521217210 */ /* 0x000fc60007ffe0ff */
[----:B------:R-:W-:Y:S02]  /*1ab0*/  IMAD R39, R35, UR18, R36 ;  /* 0x0000001223277c24 */ /* 0x000fe4000f8e0224 */
[----:B------:R-:W-:-:S05]  /*1ac0*/  IMAD.WIDE.U32 R34, R34, UR18, R30 ;  /* 0x0000001222227c25 */ /* 0x000fca000f8e001e */
[----:B------:R-:W-:Y:S01]  /*1ad0*/  IADD3 R37, R35, R39, RZ ;  /* 0x0000002723257210 */ /* 0x000fe20007ffe0ff */
[----:B------:R-:W-:Y:S01]  /*1ae0*/  IMAD R35, R3, UR4, RZ ;  /* 0x0000000403237c24 */ /* 0x000fe2000f8e02ff */
[----:B------:R-:W-:-:S03]  /*1af0*/  MOV R36, R34 ;  /* 0x0000002200247202 */ /* 0x000fc60000000f00 */
[C---:B------:R-:W-:Y:S02]  /*1b00*/  IMAD R39, R0.reuse, UR5, R35 ;  /* 0x0000000500277c24 */ /* 0x040fe4000f8e0223 */
[----:B------:R-:W-:Y:S01]  /*1b10*/  IMAD.WIDE.U32 R34, R0, UR4, R32 ;  /* 0x0000000400227c25 */ /* 0x000fe2000f8e0020 */
[----:B------:R-:W-:-:S03]  /*1b20*/  ULDC.64 UR4, c[0x0][0x2c8] ;  /* 0x0000b20000047ab9 */ /* 0x000fc60000000a00 */
[----:B------:R-:W-:Y:S01]  /*1b30*/  IMAD.WIDE.U32 R32, R0, UR6, R36 ;  /* 0x0000000600207c25 */ /* 0x000fe2000f8e0024 */
[----:B------:R-:W-:Y:S01]  /*1b40*/  BAR.SYNC.DEFER_BLOCKING 0x0 ;  /* 0x0000000000007b1d */ /* 0x000fe20000010000 */
[----:B0-----:R-:W-:Y:S02]  /*1b50*/  LEA R36, P0, R34, R16, 0x2 ;  /* 0x0000001022247211 */ /* 0x001fe400078010ff */
[----:B------:R-:W-:Y:S02]  /*1b60*/  IADD3 R35, R35, R39, RZ ;  /* 0x0000002723237210 */ /* 0x000fe40007ffe0ff */
[----:B------:R-:W-:Y:S02]  /*1b70*/  IADD3 R16, R33, R41, RZ ;  /* 0x0000002921107210 */ /* 0x000fe40007ffe0ff */
[----:B--2---:R-:W-:Y:S02]  /*1b80*/  LEA R18, P1, R32, R18, 0x2 ;  /* 0x0000001220127211 */ /* 0x004fe400078210ff */
[----:B------:R-:W-:-:S02]  /*1b90*/  LEA.HI.X R17, R34, R17, R35, 0x2, P0 ;  /* 0x0000001122117211 */ /* 0x000fc400000f1423 */
[----:B------:R-:W-:Y:S01]  /*1ba0*/  LEA.HI.X R19, R32, R19, R16, 0x2, P1 ;  /* 0x0000001320137211 */ /* 0x000fe200008f1410 */
[----:B------:R-:W0:Y:S01]  /*1bb0*/  LDC.64 R34, c[0x0][0x2c0] ;  /* 0x0000b000ff227b82 */ /* 0x000e220000000a00 */
[-C--:B------:R-:W-:Y:S02]  /*1bc0*/  IADD3 R32, P0, R36, R9.reuse, RZ ;  /* 0x0000000924207210 */ /* 0x080fe40007f1e0ff */
[----:B------:R-:W-:Y:S02]  /*1bd0*/  IADD3 R16, P1, R18, R9, RZ ;  /* 0x0000000912107210 */ /* 0x000fe40007f3e0ff */
[-C--:B------:R-:W-:Y:S02]  /*1be0*/  IADD3.X R33, R17, R8.reuse, RZ, P0, !PT ;  /* 0x0000000811217210 */ /* 0x080fe400007fe4ff */
[----:B------:R-:W-:-:S03]  /*1bf0*/  IADD3.X R17, R19, R8, RZ, P1, !PT ;  /* 0x0000000813117210 */ /* 0x000fc60000ffe4ff */
[----:B------:R1:W-:Y:S01]  /*1c00*/  STG.E.128 desc[UR16][R32.64], R20 ;  /* 0x0000001420007986 */ /* 0x0003e2000c101d10 */
[----:B------:R-:W-:Y:S01]  /*1c10*/  BAR.SYNC.DEFER_BLOCKING 0x0 ;  /* 0x0000000000007b1d */ /* 0x000fe20000010000 */
[----:B0-----:R-:W-:-:S07]  /*1c20*/  IMAD R42, R34, UR19, RZ ;  /* 0x00000013222a7c24 */ /* 0x001fce000f8e02ff */
[----:B-1----:R-:W0:Y:S01]  /*1c30*/  LDC.64 R32, c[0x0][0x320] ;  /* 0x0000c800ff207b82 */ /* 0x002e220000000a00 */
[----:B------:R-:W2:Y:S01]  /*1c40*/  LDG.E.128 R16, desc[UR16][R16.64] ;  /* 0x0000001010107981 */ /* 0x000ea2000c1e1d00 */
[----:B------:R-:W-:Y:S01]  /*1c50*/  IMAD R35, R35, UR18, R42 ;  /* 0x0000001223237c24 */ /* 0x000fe2000f8e022a */
[----:B------:R-:W-:Y:S01]  /*1c60*/  IADD3 R7, R7, 0x1, RZ ;  /* 0x0000000107077810 */ /* 0x000fe20007ffe0ff */
[----:B------:R-:W-:Y:S01]  /*1c70*/  IMAD.WIDE.U32 R30, R34, UR18, R30 ;  /* 0x00000012221e7c25 */ /* 0x000fe2000f8e001e */
[----:B------:R-:W-:Y:S02]  /*1c80*/  IADD3 R14, P1, R14, 0x200, RZ ;  /* 0x000002000e0e7810 */ /* 0x000fe40007f3e0ff */
[----:B------:R-:W-:Y:S01]  /*1c90*/  IADD3 R10, P2, R10, 0x200, RZ ;  /* 0x000002000a0a7810 */ /* 0x000fe20007f5e0ff */
[----:B------:R-:W-:Y:S01]  /*1ca0*/  IMAD R43, R3, UR4, RZ ;  /* 0x00000004032b7c24 */ /* 0x000fe2000f8e02ff */
[----:B------:R-:W-:Y:S02]  /*1cb0*/  IADD3 R31, R31, R35, RZ ;  /* 0x000000231f1f7210 */ /* 0x000fe40007ffe0ff */
[----:B------:R-:W-:Y:S01]  /*1cc0*/  IADD3 R12, P3, R12, 0x200, RZ ;  /* 0x000002000c0c7810 */ /* 0x000fe20007f7e0ff */
[C---:B------:R-:W-:Y:S01]  /*1cd0*/  IMAD R43, R0.reuse, UR5, R43 ;  /* 0x00000005002b7c24 */ /* 0x040fe2000f8e022b */
[----:B------:R-:W-:Y:S01]  /*1ce0*/  IADD3.X R24, RZ, R24, RZ, P1, !PT ;  /* 0x00000018ff187210 */ /* 0x000fe20000ffe4ff */
[----:B------:R-:W-:Y:S01]  /*1cf0*/  IMAD.WIDE.U32 R30, R0, UR4, R30 ;  /* 0x00000004001e7c25 */ /* 0x000fe2000f8e001e */
[----:B------:R-:W-:Y:S01]  /*1d00*/  ULDC UR4, c[0x0][0x224] ;  /* 0x0000890000047ab9 */ /* 0x000fe20000000800 */
[----:B------:R-:W-:-:S02]  /*1d10*/  IADD3.X R15, RZ, R15, RZ, P2, !PT ;  /* 0x0000000fff0f7210 */ /* 0x000fc400017fe4ff */
[----:B------:R-:W-:Y:S02]  /*1d20*/  IADD3.X R25, RZ, R25, RZ, P3, !PT ;  /* 0x00000019ff197210 */ /* 0x000fe40001ffe4ff */
[----:B------:R-:W-:Y:S01]  /*1d30*/  IADD3 R31, R31, R43, RZ ;  /* 0x0000002b1f1f7210 */ /* 0x000fe20007ffe0ff */
[----:B------:R-:W-:Y:S01]  /*1d40*/  BAR.SYNC.DEFER_BLOCKING 0x0 ;  /* 0x0000000000007b1d */ /* 0x000fe20000010000 */
[----:B--2---:R-:W-:Y:S01]  /*1d50*/  FMUL.FTZ R38, R18, -1.4426950216293334961 ;  /* 0xbfb8aa3b12267820 */ /* 0x004fe20000410000 */
[----:B------:R-:W-:Y:S01]  /*1d60*/  FMUL.FTZ R37, R17, -1.4426950216293334961 ;  /* 0xbfb8aa3b11257820 */ /* 0x000fe20000410000 */
[----:B------:R-:W-:Y:S01]  /*1d70*/  FMUL.FTZ R40, R19, -1.4426950216293334961 ;  /* 0xbfb8aa3b13287820 */ /* 0x000fe20000410000 */
[----:B------:R-:W-:-:S03]  /*1d80*/  FMUL.FTZ R36, R16, -1.4426950216293334961 ;  /* 0xbfb8aa3b10247820 */ /* 0x000fc60000410000 */
[----:B------:R-:W1:Y:S08]  /*1d90*/  MUFU.EX2 R38, R38 ;  /* 0x0000002600267308 */ /* 0x000e700000000800 */
[----:B------:R-:W2:Y:S08]  /*1da0*/  MUFU.EX2 R37, R37 ;  /* 0x0000002500257308 */ /* 0x000eb00000000800 */
[----:B------:R-:W3:Y:S01]  /*1db0*/  MUFU.EX2 R40, R40 ;  /* 0x0000002800287308 */ /* 0x000ee20000000800 */
[----:B-1----:R-:W-:-:S07]  /*1dc0*/  FADD.FTZ R39, R38, 1 ;  /* 0x3f80000026277421 */ /* 0x002fce0000010000 */
[----:B------:R-:W1:Y:S01]  /*1dd0*/  MUFU.EX2 R36, R36 ;  /* 0x0000002400247308 */ /* 0x000e620000000800 */
[----:B--2---:R-:W-:-:S07]  /*1de0*/  FADD.FTZ R37, R37, 1 ;  /* 0x3f80000025257421 */ /* 0x004fce0000010000 */
[----:B------:R-:W2:Y:S01]  /*1df0*/  MUFU.RCP R39, R39 ;  /* 0x0000002700277308 */ /* 0x000ea20000001000 */
[----:B---3--:R-:W-:Y:S01]  /*1e00*/  FADD.FTZ R41, R40, 1 ;  /* 0x3f80000028297421 */ /* 0x008fe20000010000 */
[----:B0-----:R-:W-:-:S04]  /*1e10*/  LEA R40, P0, R30, R32, 0x2 ;  /* 0x000000201e287211 */ /* 0x001fc800078010ff */
[----:B------:R-:W-:Y:S02]  /*1e20*/  LEA.HI.X R33, R30, R33, R31, 0x2, P0 ;  /* 0x000000211e217211 */ /* 0x000fe400000f141f */
[----:B------:R-:W0:Y:S01]  /*1e30*/  MUFU.RCP R34, R37 ;  /* 0x0000002500227308 */ /* 0x000e220000001000 */
[----:B-1----:R-:W-:-:S07]  /*1e40*/  FADD.FTZ R36, R36, 1 ;  /* 0x3f80000024247421 */ /* 0x002fce0000010000 */
[----:B------:R-:W1:Y:S01]  /*1e50*/  MUFU.RCP R38, R41 ;  /* 0x0000002900267308 */ /* 0x000e620000001000 */
[----:B--2---:R-:W-:Y:S01]  /*1e60*/  FMUL.FTZ R31, R18, R39 ;  /* 0x00000027121f7220 */ /* 0x004fe20000410000 */
[----:B------:R-:W-:-:S03]  /*1e70*/  IADD3 R18, P0, R40, R9, RZ ;  /* 0x0000000928127210 */ /* 0x000fc60007f1e0ff */
[----:B------:R-:W-:-:S03]  /*1e80*/  FMUL.FTZ R22, R31, R22 ;  /* 0x000000161f167220 */ /* 0x000fc60000410000 */
[----:B------:R-:W2:Y:S01]  /*1e90*/  MUFU.RCP R35, R36 ;  /* 0x0000002400237308 */ /* 0x000ea20000001000 */
[----:B0-----:R-:W-:-:S04]  /*1ea0*/  FMUL.FTZ R30, R17, R34 ;  /* 0x00000022111e7220 */ /* 0x001fc80000410000 */
[----:B------:R-:W-:Y:S01]  /*1eb0*/  FMUL.FTZ R21, R30, R21 ;  /* 0x000000151e157220 */ /* 0x000fe20000410000 */
[----:B-1----:R-:W-:Y:S01]  /*1ec0*/  FMUL.FTZ R32, R19, R38 ;  /* 0x0000002613207220 */ /* 0x002fe20000410000 */
[----:B------:R-:W-:Y:S02]  /*1ed0*/  IADD3.X R19, R33, R8, RZ, P0, !PT ;  /* 0x0000000821137210 */ /* 0x000fe400007fe4ff */
[----:B------:R-:W-:Y:S01]  /*1ee0*/  ISETP.GE.AND P0, PT, R7, UR4, PT ;  /* 0x0000000407007c0c */ /* 0x000fe2000bf06270 */
[----:B------:R-:W-:Y:S01]  /*1ef0*/  FMUL.FTZ R23, R32, R23 ;  /* 0x0000001720177220 */ /* 0x000fe20000410000 */
[----:B--2---:R-:W-:-:S04]  /*1f00*/  FMUL.FTZ R17, R16, R35 ;  /* 0x0000002310117220 */ /* 0x004fc80000410000 */
[----:B------:R-:W-:-:S05]  /*1f10*/  FMUL.FTZ R20, R17, R20 ;  /* 0x0000001411147220 */ /* 0x000fca0000410000 */
[----:B------:R0:W-:Y:S02]  /*1f20*/  STG.E.128 desc[UR16][R18.64], R20 ;  /* 0x0000001412007986 */ /* 0x0001e4000c101d10 */
[----:B------:R-:W-:Y:S05]  /*1f30*/  @!P0 BRA `(.L_x_5102) ;  /* 0xffffffe400f48947 */ /* 0x000fea000383ffff */
[----:B------:R-:W-:Y:S05]  /*1f40*/  EXIT ;  /* 0x000000000000794d */ /* 0x000fea0003800000 */
.L_x_5103:
        /* <DEDUP_REMOVED lines=11> */
.L_x_5315:


//--------------------- .text._Z25selective_scan_fwd_kernelI32Selective_Scan_fwd_kernel_traitsILi32ELi4ELi1ELb1ELb1ELb0ELb0EffEEv13SSMParamsBase --------------------------
	.section	.text._Z25selective_scan_fwd_kernelI32Selective_Scan_fwd_kernel_traitsILi32ELi4ELi1ELb1ELb1ELb0ELb0EffEEv13SSMParamsBase,"ax",@progbits
	.align	128
        .global         _Z25selective_scan_fwd_kernelI32Selective_Scan_fwd_kernel_traitsILi32ELi4ELi1ELb1ELb1ELb0ELb0EffEEv13SSMParamsBase
        .type           _Z25selective_scan_fwd_kernelI32Selective_Scan_fwd_kernel_traitsILi32ELi4ELi1ELb1ELb1ELb0ELb0EffEEv13SSMParamsBase,@function
        .size           _Z25selective_scan_fwd_kernelI32Selective_Scan_fwd_kernel_traitsILi32ELi4ELi1ELb1ELb1ELb0ELb0EffEEv13SSMParamsBase,(.L_x_5316 - _Z25selective_scan_fwd_kernelI32Selective_Scan_fwd_kernel_traitsILi32ELi4ELi1ELb1ELb1ELb0ELb0EffEEv13SSMParamsBase)
        .other          _Z25selective_scan_fwd_kernelI32Selective_Scan_fwd_kernel_traitsILi32ELi4ELi1ELb1ELb1ELb0ELb0EffEEv13SSMParamsBase,@"STO_CUDA_ENTRY STV_DEFAULT"
_Z25selective_scan_fwd_kernelI32Selective_Scan_fwd_kernel_traitsILi32ELi4ELi1ELb1ELb1ELb0ELb0EffEEv13SSMParamsBase:
.text._Z25selective_scan_fwd_kernelI32Selective_Scan_fwd_kernel_traitsILi32ELi4ELi1ELb1ELb1ELb0ELb0EffEEv13SSMParamsBase:
        /* <DEDUP_REMOVED lines=34> */
[----:B--2---:R-:W0:Y:S01]  /*0220*/  LDC.64 R4, c[0x0][0x2f0] ;  /* 0x0000bc00ff047b82 */ /* 0x004e220000000a00 */
[----:B------:R-:W-:-:S05]  /*0230*/  IADD3 R10, RZ, -R7, RZ ;  /* 0x80000007ff0a7210 */ /* 0x000fca0007ffe0ff */
        /* <DEDUP_REMOVED lines=10> */
[----:B------:R-:W-:Y:S01]  /*02e0*/  ISETP.GE.AND P2, PT, R0, RZ, PT ;  /* 0x000000ff0000720c */ /* 0x000fe20003f46270 */
[----:B------:R-:W-:Y:S01]  /*02f0*/  USHF.R.S32.HI UR19, URZ, 0x1f, UR18 ;  /* 0x0000001f3f137899 */ /* 0x000fe20008011412 */
[----:B------:R-:W-:-:S05]  /*0300*/  ISETP.NE.AND P1, PT, R8, RZ, PT ;  /* 0x000000ff0800720c */ /* 0x000fca0003f25270 */
[----:B------:R-:W-:Y:S02]  /*0310*/  @P0 IADD3 R7, R7, 0x1, RZ ;  /* 0x0000000107070810 */ /* 0x000fe40007ffe0ff */
[----:B------:R-:W-:Y:S01]  /*0320*/  ISETP.GE.AND P0, PT, R29, 0x1, PT ;  /* 0x000000011d00780c */ /* 0x000fe20003f06270 */
[----:B------:R-:W-:-:S04]  /*0330*/  UIMAD UR6, UR19, UR8, URZ ;  /* 0x00000008130672a4 */ /* 0x000fc8000f8e023f */
[----:B------:R-:W-:Y:S02]  /*0340*/  UIMAD UR10, UR18, UR9, UR6 ;  /* 0x00000009120a72a4 */ /* 0x000fe4000f8e0206 */
[----:B------:R-:W-:Y:S01]  /*0350*/  UIMAD UR6, UR19, UR12, URZ ;  /* 0x0000000c130672a4 */ /* 0x000fe2000f8e023f */
[----:B------:R-:W-:Y:S01]  /*0360*/  @!P2 IADD3 R7, -R7, RZ, RZ ;  /* 0x000000ff0707a210 */ /* 0x000fe20007ffe1ff */
[----:B------:R-:W-:Y:S01]  /*0370*/  UIMAD.WIDE.U32 UR4, UR18, UR8, URZ ;  /* 0x00000008120472a5 */ /* 0x000fe2000f8e003f */
[----:B------:R-:W-:Y:S01]  /*0380*/  @!P1 LOP3.LUT R7, RZ, R8, RZ, 0x33, !PT ;  /* 0x00000008ff079212 */ /* 0x000fe200078e33ff */
[----:B------:R-:W-:Y:S02]  /*0390*/  UIMAD.WIDE.U32 UR8, UR18, UR12, URZ ;  /* 0x0000000c120872a5 */ /* 0x000fe4000f8e003f */
[----:B------:R-:W-:Y:S02]  /*03a0*/  UIMAD UR12, UR18, UR13, UR6 ;  /* 0x0000000d120c72a4 */ /* 0x000fe4000f8e0206 */
[----:B------:R-:W-:Y:S01]  /*03b0*/  UIMAD UR11, UR19, UR14, URZ ;  /* 0x0000000e130b72a4 */ /* 0x000fe2000f8e023f */
[----:B------:R-:W-:Y:S01]  /*03c0*/  SHF.R.S32.HI R3, RZ, 0x1f, R7 ;  /* 0x0000001fff037819 */ /* 0x000fe20000011407 */
[----:B01--4-:R-:W-:Y:S10]  /*03d0*/  @!P0 EXIT ;  /* 0x000000000000894d */ /* 0x013ff40003800000 */
[----:B------:R-:W0:Y:S01]  /*03e0*/  S2R R18, SR_TID.X ;  /* 0x0000000000127919 */ /* 0x000e220000002100 */
[----:B------:R-:W1:Y:S01]  /*03f0*/  LDC R10, c[0x0][0x214] ;  /* 0x00008500ff0a7b82 */ /* 0x000e620000000800 */
[----:B------:R-:W-:Y:S01]  /*0400*/  IMAD R0, R3, R24, RZ ;  /* 0x0000001803007224 */ /* 0x000fe200078e02ff */
[----:B------:R-:W-:Y:S01]  /*0410*/  UIADD3 UR9, UR9, UR12, URZ ;  /* 0x0000000c09097290 */ /* 0x000fe2000fffe03f */
[C---:B------:R-:W-:Y:S01]  /*0420*/  IMAD R6, R14.reuse, R22, RZ ;  /* 0x000000160e067224 */ /* 0x040fe200078e02ff */
[----:B------:R-:W-:Y:S01]  /*0430*/  UIADD3 UR5, UR5, UR10, URZ ;  /* 0x0000000a05057290 */ /* 0x000fe2000fffe03f */
[C---:B------:R-:W-:Y:S01]  /*0440*/  IMAD R25, R7.reuse, R25, R0 ;  /* 0x0000001907197224 */ /* 0x040fe200078e0200 */
[----:B------:R-:W-:Y:S01]  /*0450*/  UIMAD.WIDE.U32 UR6, UR18, UR14, URZ ;  /* 0x0000000e120672a5 */ /* 0x000fe2000f8e003f */
[----:B------:R-:W-:Y:S01]  /*0460*/  IMAD R0, R14, R20, RZ ;  /* 0x000000140e007224 */ /* 0x000fe200078e02ff */
[----:B------:R-:W2:Y:S01]  /*0470*/  LDC.64 R2, c[0x0][0x2f8] ;  /* 0x0000be00ff027b82 */ /* 0x000ea20000000a00 */
[----:B------:R-:W-:Y:S01]  /*0480*/  UIMAD UR11, UR18, UR15, UR11 ;  /* 0x0000000f120b72a4 */ /* 0x000fe2000f8e020b */
[----:B------:R-:W3:Y:S01]  /*0490*/  S2R R11, SR_LANEID ;  /* 0x00000000000b7919 */ /* 0x000ee20000000000 */
[----:B------:R-:W-:-:S02]  /*04a0*/  IMAD.WIDE.U32 R16, R7, R24, UR8 ;  /* 0x0000000807107e25 */ /* 0x000fc4000f8e0018 */
[----:B------:R-:W-:Y:S02]  /*04b0*/  UIADD3 UR7, UR7, UR11, URZ ;  /* 0x0000000b07077290 */ /* 0x000fe4000fffe03f */
[C---:B------:R-:W-:Y:S01]  /*04c0*/  IMAD R23, R15.reuse, R23, R6 ;  /* 0x000000170f177224 */ /* 0x040fe200078e0206 */
[----:B------:R-:W-:Y:S01]  /*04d0*/  LEA R19, P1, R16, R26, 0x2 ;  /* 0x0000001a10137211 */ /* 0x000fe200078210ff */
[C---:B------:R-:W-:Y:S02]  /*04e0*/  IMAD R21, R15.reuse, R21, R0 ;  /* 0x000000150f157224 */ /* 0x040fe400078e0200 */
[----:B------:R-:W-:Y:S01]  /*04f0*/  IMAD.WIDE.U32 R6, R15, R20, UR4 ;  /* 0x000000040f067e25 */ /* 0x000fe2000f8e0014 */
[----:B------:R-:W-:-:S03]  /*0500*/  ULDC UR4, c[0x0][0x21c] ;  /* 0x0000870000047ab9 */ /* 0x000fc60000000800 */
[----:B------:R-:W-:Y:S01]  /*0510*/  IMAD.IADD R0, R17, 0x1, R25 ;  /* 0x0000000111007824 */ /* 0x000fe200078e0219 */
[----:B------:R-:W-:Y:S01]  /*0520*/  IADD3 R20, R7, R21, RZ ;  /* 0x0000001507147210 */ /* 0x000fe20007ffe0ff */
[----:B------:R-:W-:Y:S01]  /*0530*/  IMAD.WIDE.U32 R8, R15, R22, UR6 ;  /* 0x000000060f087e25 */ /* 0x000fe2000f8e0016 */
[----:B------:R-:W-:Y:S02]  /*0540*/  LEA R17, P0, R6, R4, 0x2 ;  /* 0x0000000406117211 */ /* 0x000fe400078010ff */
[----:B------:R-:W-:Y:S01]  /*0550*/  LEA.HI.X R16, R16, R27, R0, 0x2, P1 ;  /* 0x0000001b10107211 */ /* 0x000fe200008f1400 */
[----:B-1----:R-:W-:Y:S01]  /*0560*/  IMAD R0, R10, UR18, R15 ;  /* 0x000000120a007c24 */ /* 0x002fe2000f8e020f */
[----:B------:R-:W-:Y:S02]  /*0570*/  LEA.HI.X R20, R6, R5, R20, 0x2, P0 ;  /* 0x0000000506147211 */ /* 0x000fe400000f1414 */
[----:B------:R-:W-:Y:S01]  /*0580*/  IADD3 R4, R9, R23, RZ ;  /* 0x0000001709047210 */ /* 0x000fe20007ffe0ff */
[----:B------:R-:W-:Y:S01]  /*0590*/  IMAD R0, R0, R29, RZ ;  /* 0x0000001d00007224 */ /* 0x000fe200078e02ff */
[----:B--2---:R-:W-:-:S02]  /*05a0*/  LEA R2, P0, R8, R2, 0x2 ;  /* 0x0000000208027211 */ /* 0x004fc400078010ff */
[----:B0-----:R-:W-:Y:S01]  /*05b0*/  SHF.R.S32.HI R5, RZ, 0x1f, R18 ;  /* 0x0000001fff057819 */ /* 0x001fe20000011412 */
[----:B------:R-:W-:Y:S01]  /*05c0*/  IMAD R10, R0, UR4, RZ ;  /* 0x00000004000a7c24 */ /* 0x000fe2000f8e02ff */
[----:B------:R-:W-:Y:S02]  /*05d0*/  LEA.HI.X R3, R8, R3, R4, 0x2, P0 ;  /* 0x0000000308037211 */ /* 0x000fe400000f1404 */
[C---:B------:R-:W-:Y:S02]  /*05e0*/  SHF.L.U64.HI R8, R18.reuse, 0x4, R5 ;  /* 0x0000000412087819 */ /* 0x040fe40000010205 */
[----:B------:R-:W-:Y:S01]  /*05f0*/  MOV R5, R2 ;  /* 0x0000000200057202 */ /* 0x000fe20000000f00 */
[----:B------:R-:W-:Y:S01]  /*0600*/  IMAD.MOV.U32 R2, RZ, RZ, R19 ;  /* 0x000000ffff027224 */ /* 0x000fe200078e0013 */
[----:B------:R-:W-:Y:S02]  /*0610*/  MOV R9, RZ ;  /* 0x000000ff00097202 */ /* 0x000fe40000000f00 */
[----:B------:R-:W-:-:S02]  /*0620*/  SHF.L.U32 R7, R18, 0x4, RZ ;  /* 0x0000000412077819 */ /* 0x000fc400000006ff */
[----:B------:R-:W-:Y:S02]  /*0630*/  MOV R6, R17 ;  /* 0x0000001100067202 */ /* 0x000fe40000000f00 */
[----:B------:R-:W-:Y:S02]  /*0640*/  MOV R4, R20 ;  /* 0x0000001400047202 */ /* 0x000fe40000000f00 */
[----:B---3--:R-:W-:-:S07]  /*0650*/  MOV R0, R16 ;  /* 0x0000001000007202 */ /* 0x008fce0000000f00 */
.L_x_5116:
        /* <DEDUP_REMOVED lines=54> */
.L_x_5105:
[----:B------:R-:W-:Y:S05]  /*09c0*/  BSYNC B0 ;  /* 0x0000000000007941 */ /* 0x000fea0003800000 */
.L_x_5104:
        /* <DEDUP_REMOVED lines=33> */
.L_x_5107:
[----:B------:R-:W-:Y:S05]  /*0be0*/  BSYNC B0 ;  /* 0x0000000000007941 */ /* 0x000fea0003800000 */
.L_x_5106:
        /* <DEDUP_REMOVED lines=33> */
.L_x_5109:
[----:B------:R-:W-:Y:S05]  /*0e00*/  BSYNC B0 ;  /* 0x0000000000007941 */ /* 0x000fea0003800000 */
.L_x_5108:
        /* <DEDUP_REMOVED lines=33> */
.L_x_5111:
[----:B------:R-:W-:Y:S05]  /*1020*/  BSYNC B0 ;  /* 0x0000000000007941 */ /* 0x000fea0003800000 */
.L_x_5110:
[----:B------:R-:W-:Y:S01]  /*1030*/  BAR.SYNC.DEFER_BLOCKING 0x0 ;  /* 0x0000000000007b1d */ /* 0x000fe20000010000 */
[----:B------:R-:W-:Y:S01]  /*1040*/  ISETP.GE.AND P0, PT, R26, 0x1, PT ;  /* 0x000000011a00780c */ /* 0x000fe20003f06270 */
[-C--:B-----5:R-:W-:Y:S01]  /*1050*/  FMUL.FTZ R20, R16, R13.reuse ;  /* 0x0000000d10147220 */ /* 0x0a0fe20000410000 */
[-C--:B------:R-:W-:Y:S01]  /*1060*/  FMUL.FTZ R21, R17, R13.reuse ;  /* 0x0000000d11157220 */ /* 0x080fe20000410000 */
[-C--:B------:R-:W-:Y:S01]  /*1070*/  FMUL.FTZ R22, R18, R13.reuse ;  /* 0x0000000d12167220 */ /* 0x080fe20000410000 */
[----:B------:R-:W-:-:S09]  /*1080*/  FMUL.FTZ R23, R19, R13 ;  /* 0x0000000d13177220 */ /* 0x000fd20000410000 */
[----:B------:R-:W-:Y:S05]  /*1090*/  @!P0 BRA `(.L_x_5112) ;  /* 0x0000000800448947 */ /* 0x000fea0003800000 */
[----:B------:R-:W0:Y:S01]  /*10a0*/  S2R R26, SR_TID.X ;  /* 0x00000000001a7919 */ /* 0x000e220000002100 */
[----:B------:R-:W1:Y:S01]  /*10b0*/  LDC R44, c[0x0][0x21c] ;  /* 0x00008700ff2c7b82 */ /* 0x000e620000000800 */
[----:B------:R-:W-:Y:S01]  /*10c0*/  ULDC.64 UR4, c[0x0][0x230] ;  /* 0x00008c0000047ab9 */ /* 0x000fe20000000a00 */
[----:B------:R-:W-:Y:S01]  /*10d0*/  ULDC.64 UR6, c[0x0][0x268] ;  /* 0x00009a0000067ab9 */ /* 0x000fe20000000a00 */
[----:B------:R-:W-:Y:S01]  /*10e0*/  FMUL.FTZ R43, R18, R27 ;  /* 0x0000001b122b7220 */ /* 0x000fe20000410000 */
[----:B------:R-:W-:Y:S01]  /*10f0*/  FMUL.FTZ R45, R16, R25 ;  /* 0x00000019102d7220 */ /* 0x000fe20000410000 */
[C---:B------:R-:W-:Y:S02]  /*1100*/  IMAD R16, R14.reuse, UR4, RZ ;  /* 0x000000040e107c24 */ /* 0x040fe4000f8e02ff */
[----:B------:R-:W-:Y:S01]  /*1110*/  FMUL.FTZ R46, R17, R24 ;  /* 0x00000018112e7220 */ /* 0x000fe20000410000 */
[----:B------:R-:W-:Y:S01]  /*1120*/  IMAD R18, R14, UR6, RZ ;  /* 0x000000060e127c24 */ /* 0x000fe2000f8e02ff */
[----:B------:R-:W2:Y:S01]  /*1130*/  LDC.64 R28, c[0x0][0x2d0] ;  /* 0x0000b400ff1c7b82 */ /* 0x000ea20000000a00 */
[----:B------:R-:W-:-:S04]  /*1140*/  IMAD.WIDE.U32 R34, R15, UR4, RZ ;  /* 0x000000040f227c25 */ /* 0x000fc8000f8e00ff */
[----:B------:R-:W-:Y:S01]  /*1150*/  FMUL.FTZ R48, R19, R42 ;  /* 0x0000002a13307220 */ /* 0x000fe20000410000 */
[----:B------:R-:W-:Y:S01]  /*1160*/  ULDC UR10, c[0x0][0x21c] ;  /* 0x00008700000a7ab9 */ /* 0x000fe20000000800 */
[----:B------:R-:W-:Y:S01]  /*1170*/  ULDC.64 UR8, c[0x0][0x270] ;  /* 0x00009c0000087ab9 */ /* 0x000fe20000000a00 */
[C---:B------:R-:W-:Y:S01]  /*1180*/  IMAD R49, R15.reuse, UR5, R16 ;  /* 0x000000050f317c24 */ /* 0x040fe2000f8e0210 */
[----:B------:R-:W-:Y:S01]  /*1190*/  ULDC.64 UR4, c[0x0][0x238] ;  /* 0x00008e0000047ab9 */ /* 0x000fe20000000a00 */
[----:B------:R-:W-:Y:S01]  /*11a0*/  IMAD.WIDE.U32 R36, R15, UR6, RZ ;  /* 0x000000060f247c25 */ /* 0x000fe2000f8e00ff */
[----:B------:R-:W3:Y:S02]  /*11b0*/  LDC.64 R30, c[0x0][0x2e0] ;  /* 0x0000b800ff1e7b82 */ /* 0x000ee40000000a00 */
[----:B------:R-:W-:Y:S01]  /*11c0*/  IADD3 R49, R35, R49, RZ ;  /* 0x0000003123317210 */ /* 0x000fe20007ffe0ff */
[----:B------:R-:W-:Y:S01]  /*11d0*/  IMAD R51, R15, UR7, R18 ;  /* 0x000000070f337c24 */ /* 0x000fe2000f8e0212 */
[----:B------:R-:W-:Y:S01]  /*11e0*/  ULDC.64 UR6, c[0x0][0x250] ;  /* 0x0000940000067ab9 */ /* 0x000fe20000000a00 */
[----:B------:R-:W-:-:S03]  /*11f0*/  IMAD.MOV.U32 R47, RZ, RZ, RZ ;  /* 0x000000ffff2f7224 */ /* 0x000fc600078e00ff */
[----:B------:R-:W4:Y:S01]  /*1200*/  LDC.64 R32, c[0x0][0x310] ;  /* 0x0000c400ff207b82 */ /* 0x000f220000000a00 */
[----:B------:R-:W-:Y:S02]  /*1210*/  IADD3 R51, R37, R51, RZ ;  /* 0x0000003325337210 */ /* 0x000fe40007ffe0ff */
[----:B0-----:R-:W-:-:S04]  /*1220*/  LOP3.LUT P0, RZ, R26, 0x1f, RZ, 0xc0, !PT ;  /* 0x0000001f1aff7812 */ /* 0x001fc8000780c0ff */
[----:B------:R-:W-:-:S13]  /*1230*/  ISETP.EQ.OR P0, PT, R9, RZ, P0 ;  /* 0x000000ff0900720c */ /* 0x000fda0000702670 */
.L_x_5115:
[----:B0-----:R-:W-:Y:S02]  /*1240*/  SHF.R.S32.HI R40, RZ, 0x1f, R47 ;  /* 0x0000001fff287819 */ /* 0x001fe4000001142f */
[----:B------:R-:W-:Y:S02]  /*1250*/  MOV R16, R34 ;  /* 0x0000002200107202 */ /* 0x000fe40000000f00 */
[----:B------:R-:W-:Y:S01]  /*1260*/  MOV R17, R49 ;  /* 0x0000003100117202 */ /* 0x000fe20000000f00 */
[----:B------:R-:W-:Y:S02]  /*1270*/  IMAD R18, R40, UR4, RZ ;  /* 0x0000000428127c24 */ /* 0x000fe4000f8e02ff */
[----:B------:R-:W-:-:S04]  /*1280*/  IMAD.WIDE.U32 R16, R47, UR4, R16 ;  /* 0x000000042f107c25 */ /* 0x000fc8000f8e0010 */
[----:B------:R-:W-:Y:S01]  /*1290*/  IMAD R19, R47, UR5, R18 ;  /* 0x000000052f137c24 */ /* 0x000fe2000f8e0212 */
[----:B--2---:R-:W-:-:S04]  /*12a0*/  LEA R38, P1, R16, R28, 0x2 ;  /* 0x0000001c10267211 */ /* 0x004fc800078210ff */
[----:B------:R-:W-:-:S04]  /*12b0*/  IADD3 R17, R17, R19, RZ ;  /* 0x0000001311117210 */ /* 0x000fc80007ffe0ff */
[----:B------:R-:W-:Y:S01]  /*12c0*/  LEA.HI.X R39, R16, R29, R17, 0x2, P1 ;  /* 0x0000001d10277211 */ /* 0x000fe200008f1411 */
[----:B------:R-:W-:-:S04]  /*12d0*/  IMAD R16, R40, UR6, RZ ;  /* 0x0000000628107c24 */ /* 0x000fc8000f8e02ff */
[----:B------:R0:W2:Y:S01]  /*12e0*/  LDG.E R50, desc[UR16][R38.64] ;  /* 0x0000001026327981 */ /* 0x0000a2000c1e1900 */
[----:B------:R-:W-:-:S04]  /*12f0*/  IMAD.WIDE.U32 R18, R47, UR6, RZ ;  /* 0x000000062f127c25 */ /* 0x000fc8000f8e00ff */
[----:B------:R-:W-:Y:S01]  /*1300*/  IMAD R17, R47, UR7, R16 ;  /* 0x000000072f117c24 */ /* 0x000fe2000f8e0210 */
[----:B------:R-:W-:-:S04]  /*1310*/  LEA R16, P1, R18, R2, 0x2 ;  /* 0x0000000212107211 */ /* 0x000fc800078210ff */
[----:B------:R-:W-:Y:S02]  /*1320*/  IADD3 R19, R19, R17, RZ ;  /* 0x0000001113137210 */ /* 0x000fe40007ffe0ff */
[----:B------:R-:W-:Y:S02]  /*1330*/  IADD3 R16, P2, R16, R7, RZ ;  /* 0x0000000710107210 */ /* 0x000fe40007f5e0ff */
[----:B------:R-:W-:-:S04]  /*1340*/  LEA.HI.X R19, R18, R0, R19, 0x2, P1 ;  /* 0x0000000012137211 */ /* 0x000fc800008f1413 */
[----:B------:R-:W-:-:S06]  /*1350*/  IADD3.X R17, R19, R8, RZ, P2, !PT ;  /* 0x0000000813117210 */ /* 0x000fcc00017fe4ff */
[----:B------:R-:W4:Y:S01]  /*1360*/  LDG.E.128 R16, desc[UR16][R16.64] ;  /* 0x0000001010107981 */ /* 0x000f22000c1e1d00 */
[----:B0-----:R-:W-:Y:S01]  /*1370*/  MOV R39, R51 ;  /* 0x0000003300277202 */ /* 0x001fe20000000f00 */
[----:B------:R-:W-:Y:S02]  /*1380*/  IMAD R40, R40, UR8, RZ ;  /* 0x0000000828287c24 */ /* 0x000fe4000f8e02ff */
[----:B------:R-:W-:Y:S02]  /*1390*/  IMAD.MOV.U32 R38, RZ, RZ, R36 ;  /* 0x000000ffff267224 */ /* 0x000fe400078e0024 */
[C---:B------:R-:W-:Y:S02]  /*13a0*/  IMAD R41, R47.reuse, UR9, R40 ;  /* 0x000000092f297c24 */ /* 0x040fe4000f8e0228 */
[----:B------:R-:W-:-:S03]  /*13b0*/  IMAD.WIDE.U32 R38, R47, UR8, R38 ;  /* 0x000000082f267c25 */ /* 0x000fc6000f8e0026 */
[----:B---3--:R-:W-:Y:S02]  /*13c0*/  LEA R40, P1, R38, R30, 0x2 ;  /* 0x0000001e26287211 */ /* 0x008fe400078210ff */
[----:B------:R-:W-:-:S04]  /*13d0*/  IADD3 R39, R39, R41, RZ ;  /* 0x0000002927277210 */ /* 0x000fc80007ffe0ff */
[----:B------:R-:W-:Y:S02]  /*13e0*/  LEA.HI.X R41, R38, R31, R39, 0x2, P1 ;  /* 0x0000001f26297211 */ /* 0x000fe400008f1427 */
[C---:B------:R-:W-:Y:S01]  /*13f0*/  ISETP.GE.AND P1, PT, R11.reuse, 0x1, PT ;  /* 0x000000010b00780c */ /* 0x040fe20003f26270 */
[----:B------:R-:W0:Y:S03]  /*1400*/  S2R R61, SR_CgaCtaId ;  /* 0x00000000003d7919 */ /* 0x000e260000008800 */
[----:B------:R3:W5:Y:S01]  /*1410*/  LDG.E R41, desc[UR16][R40.64] ;  /* 0x0000001028297981 */ /* 0x000762000c1e1900 */
[C---:B------:R-:W-:Y:S01]  /*1420*/  ISETP.NE.AND P2, PT, R11.reuse, 0x1f, PT ;  /* 0x0000001f0b00780c */ /* 0x040fe20003f45270 */
[----:B------:R-:W-:Y:S01]  /*1430*/  BSSY B0, `(.L_x_5113) ;  /* 0x000004e000007945 */ /* 0x000fe20003800000 */
[----:B------:R-:W-:Y:S02]  /*1440*/  ISETP.NE.AND P3, PT, R11, RZ, PT ;  /* 0x000000ff0b00720c */ /* 0x000fe40003f65270 */
[----:B---3--:R-:W-:-:S04]  /*1450*/  MOV R40, 0x400 ;  /* 0x0000040000287802 */ /* 0x008fc80000000f00 */
[----:B0-----:R-:W-:-:S04]  /*1460*/  LEA R40, R61, R40, 0x18 ;  /* 0x000000283d287211 */ /* 0x001fc800078ec0ff */
[----:B------:R-:W-:Y:S01]  /*1470*/  @!P0 LEA R38, R47, R40, 0x3 ;  /* 0x000000282f268211 */ /* 0x000fe200078e18ff */
[----:B--2---:R-:W-:-:S04]  /*1480*/  FMUL.FTZ R50, R50, 1.4426950216293334961 ;  /* 0x3fb8aa3b32327820 */ /* 0x004fc80000410000 */
[C---:B------:R-:W-:Y:S01]  /*1490*/  FMUL.FTZ R54, R50.reuse, R24 ;  /* 0x0000001832367220 */ /* 0x040fe20000410000 */
[C---:B------:R-:W-:Y:S01]  /*14a0*/  FMUL.FTZ R57, R50.reuse, R25 ;  /* 0x0000001932397220 */ /* 0x040fe20000410000 */
[C---:B------:R-:W-:Y:S01]  /*14b0*/  FMUL.FTZ R52, R50.reuse, R27 ;  /* 0x0000001b32347220 */ /* 0x040fe20000410000 */
[----:B------:R-:W-:-:S03]  /*14c0*/  FMUL.FTZ R50, R50, R42 ;  /* 0x0000002a32327220 */ /* 0x000fc60000410000 */
[----:B------:R-:W0:Y:S08]  /*14d0*/  MUFU.EX2 R54, R54 ;  /* 0x0000003600367308 */ /* 0x000e300000000800 */
[----:B------:R-:W2:Y:S01]  /*14e0*/  MUFU.EX2 R57, R57 ;  /* 0x0000003900397308 */ /* 0x000ea20000000800 */
[----:B----4-:R-:W-:Y:S01]  /*14f0*/  FMUL.FTZ R56, R45, R16 ;  /* 0x000000102d387220 */ /* 0x010fe20000410000 */
[----:B------:R-:W-:-:S06]  /*1500*/  FMUL.FTZ R59, R46, R17 ;  /* 0x000000112e3b7220 */ /* 0x000fcc0000410000 */
[----:B------:R-:W3:Y:S01]  /*1510*/  MUFU.EX2 R52, R52 ;  /* 0x0000003400347308 */ /* 0x000ee20000000800 */
[----:B------:R-:W-:Y:S01]  /*1520*/  FMUL.FTZ R53, R43, R18 ;  /* 0x000000122b357220 */ /* 0x000fe20000410000 */
[----:B------:R-:W-:Y:S01]  /*1530*/  FMUL.FTZ R55, R48, R19 ;  /* 0x0000001330377220 */ /* 0x000fe20000410000 */
[----:B0-----:R-:W-:-:S05]  /*1540*/  FFMA.FTZ R16, R56, R54, R59 ;  /* 0x0000003638107223 */ /* 0x001fca000001003b */
[----:B------:R-:W0:Y:S01]  /*1550*/  MUFU.EX2 R50, R50 ;  /* 0x0000003200327308 */ /* 0x000e220000000800 */
[----:B--2---:R-:W-:Y:S01]  /*1560*/  FMUL.FTZ R17, R57, R54 ;  /* 0x0000003639117220 */ /* 0x004fe20000410000 */
[----:B---3--:R-:W-:-:S03]  /*1570*/  FFMA.FTZ R16, R52, R16, R53 ;  /* 0x0000001034107223 */ /* 0x008fc60000010035 */
[----:B------:R-:W-:Y:S01]  /*1580*/  FMUL.FTZ R19, R52, R17 ;  /* 0x0000001134137220 */ /* 0x000fe20000410000 */
[----:B0-----:R-:W-:-:S03]  /*1590*/  FFMA.FTZ R17, R50, R16, R55 ;  /* 0x0000001032117223 */ /* 0x001fc60000010037 */
[----:B------:R-:W-:Y:S02]  /*15a0*/  FMUL.FTZ R16, R50, R19 ;  /* 0x0000001332107220 */ /* 0x000fe40000410000 */
[----:B------:R-:W0:Y:S04]  /*15b0*/  SHFL.UP PT, R18, R17, 0x1, RZ ;  /* 0x0420000011127989 */ /* 0x000e2800000e00ff */
[----:B------:R-:W2:Y:S01]  /*15c0*/  SHFL.UP PT, R19, R16, 0x1, RZ ;  /* 0x0420000010137989 */ /* 0x000ea200000e00ff */
[C---:B0-----:R-:W-:Y:S01]  /*15d0*/  @P1 FFMA.FTZ R17, R16.reuse, R18, R17 ;  /* 0x0000001210111223 */ /* 0x041fe20000010011 */
[----:B--2---:R-:W-:-:S04]  /*15e0*/  @P1 FMUL.FTZ R16, R16, R19 ;  /* 0x0000001310101220 */ /* 0x004fc80000410000 */
[----:B------:R-:W0:Y:S01]  /*15f0*/  SHFL.UP PT, R18, R17, 0x2, RZ ;  /* 0x0440000011127989 */ /* 0x000e2200000e00ff */
[----:B------:R-:W-:-:S03]  /*1600*/  ISETP.GE.AND P1, PT, R11, 0x2, PT ;  /* 0x000000020b00780c */ /* 0x000fc60003f26270 */
[----:B------:R-:W2:Y:S10]  /*1610*/  SHFL.UP PT, R19, R16, 0x2, RZ ;  /* 0x0440000010137989 */ /* 0x000eb400000e00ff */
[C---:B0-----:R-:W-:Y:S01]  /*1620*/  @P1 FFMA.FTZ R17, R16.reuse, R18, R17 ;  /* 0x0000001210111223 */ /* 0x041fe20000010011 */
[----:B--2---:R-:W-:-:S04]  /*1630*/  @P1 FMUL.FTZ R16, R16, R19 ;  /* 0x0000001310101220 */ /* 0x004fc80000410000 */
[----:B------:R-:W0:Y:S01]  /*1640*/  SHFL.UP PT, R18, R17, 0x4, RZ ;  /* 0x0480000011127989 */ /* 0x000e2200000e00ff */
[----:B------:R-:W-:-:S03]  /*1650*/  ISETP.GE.AND P1, PT, R11, 0x4, PT ;  /* 0x000000040b00780c */ /* 0x000fc60003f26270 */
[----:B------:R-:W2:Y:S10]  /*1660*/  SHFL.UP PT, R19, R16, 0x4, RZ ;  /* 0x0480000010137989 */ /* 0x000eb400000e00ff */
[C---:B0-----:R-:W-:Y:S01]  /*1670*/  @P1 FFMA.FTZ R17, R16.reuse, R18, R17 ;  /* 0x0000001210111223 */ /* 0x041fe20000010011 */
[----:B------:R-:W-:Y:S01]  /*1680*/  MOV R18, 0x3f800000 ;  /* 0x3f80000000127802 */ /* 0x000fe20000000f00 */
[----:B--2---:R-:W-:-:S03]  /*1690*/  @P1 FMUL.FTZ R16, R16, R19 ;  /* 0x0000001310101220 */ /* 0x004fc60000410000 */
[----:B------:R-:W0:Y:S01]  /*16a0*/  SHFL.UP PT, R58, R17, 0x8, RZ ;  /* 0x05000000113a7989 */ /* 0x000e2200000e00ff */
[----:B------:R-:W-:Y:S01]  /*16b0*/  ISETP.GE.AND P1, PT, R11, 0x8, PT ;  /* 0x000000080b00780c */ /* 0x000fe20003f26270 */
[----:B------:R-:W-:Y:S02]  /*16c0*/  HFMA2.MMA R19, -RZ, RZ, 0, 0 ;  /* 0x00000000ff137435 */ /* 0x000fe400000001ff */
[----:B------:R-:W2:Y:S08]  /*16d0*/  SHFL.UP PT, R39, R16, 0x8, RZ ;  /* 0x0500000010277989 */ /* 0x000eb000000e00ff */
[----:B------:R-:W-:Y:S02]  /*16e0*/  @!P0 LDS.64 R18, [R38+0x230] ;  /* 0x0002300026128984 */ /* 0x000fe40000000a00 */
        /* <DEDUP_REMOVED lines=8> */
[----:B------:R-:W-:-:S03]  /*1770*/  ISETP.NE.AND P1, PT, R26, RZ, PT ;  /* 0x000000ff1a00720c */ /* 0x000fc60003f25270 */
[----:B------:R-:W-:Y:S01]  /*1780*/  @!P2 STS.64 [R40+0x210], R16 ;  /* 0x000210102800a388 */ /* 0x000fe20000000a00 */
[----:B------:R-:W-:Y:S06]  /*1790*/  BAR.SYNC.DEFER_BLOCKING 0x0 ;  /* 0x0000000000007b1d */ /* 0x000fec0000010000 */
[----:B------:R-:W2:Y:S01]  /*17a0*/  SHFL.UP PT, R58, R16, 0x1, RZ ;  /* 0x04200000103a7989 */ /* 0x000ea200000e00ff */
[----:B0-----:R-:W-:-:S03]  /*17b0*/  @!P3 MOV R60, R19 ;  /* 0x00000013003cb202 */ /* 0x001fc60000000f00 */
[----:B------:R-:W-:Y:S04]  /*17c0*/  @!P3 STS.64 [R40+0x220], R18 ;  /* 0x000220122800b388 */ /* 0x000fe80000000a00 */
[----:B------:R-:W0:Y:S01]  /*17d0*/  LDS.64 R38, [R40+0x210] ;  /* 0x0002100028267984 */ /* 0x000e220000000a00 */
[----:B------:R-:W-:Y:S01]  /*17e0*/  BAR.SYNC.DEFER_BLOCKING 0x0 ;  /* 0x0000000000007b1d */ /* 0x000fe20000010000 */
[----:B--2---:R-:W-:-:S05]  /*17f0*/  @!P3 MOV R58, R18 ;  /* 0x00000012003ab202 */ /* 0x004fca0000000f00 */
[----:B------:R-:W2:Y:S01]  /*1800*/  LDS R61, [R40+0x224] ;  /* 0x00022400283d7984 */ /* 0x000ea20000000800 */
[C---:B0-----:R-:W-:Y:S01]  /*1810*/  FFMA.FTZ R39, R38.reuse, R19, R39 ;  /* 0x0000001326277223 */ /* 0x041fe20000010027 */
[----:B------:R-:W-:Y:S01]  /*1820*/  FMUL.FTZ R38, R38, R18 ;  /* 0x0000001226267220 */ /* 0x000fe20000410000 */
[----:B--2---:R-:W-:Y:S01]  /*1830*/  @P1 FFMA.FTZ R60, R61, R58, R60 ;  /* 0x0000003a3d3c1223 */ /* 0x004fe2000001003c */
        /* <DEDUP_REMOVED lines=13> */
.L_x_5114:
[----:B------:R-:W-:Y:S05]  /*1910*/  BSYNC B0 ;  /* 0x0000000000007941 */ /* 0x000fea0003800000 */
.L_x_5113:
        /* <DEDUP_REMOVED lines=9> */
.L_x_5112:
[----:B------:R-:W2:Y:S01]  /*19b0*/  LDC.64 R24, c[0x0][0x2b0] ;  /* 0x0000ac00ff187b82 */ /* 0x000ea20000000a00 */
[C---:B0-----:R-:W-:Y:S01]  /*19c0*/  SHF.L.U32 R16, R9.reuse, 0x7, RZ ;  /* 0x0000000709107819 */ /* 0x041fe200000006ff */
[----:B------:R-:W-:Y:S01]  /*19d0*/  ULDC.64 UR4, c[0x0][0x2b8] ;  /* 0x0000ae0000047ab9 */ /* 0x000fe20000000a00 */
[----:B------:R-:W-:Y:S02]  /*19e0*/  IADD3 R9, R9, 0x1, RZ ;  /* 0x0000000109097810 */ /* 0x000fe40007ffe0ff */
[----:B------:R-:W-:-:S03]  /*19f0*/  SHF.R.S32.HI R17, RZ, 0x1f, R16 ;  /* 0x0000001fff117819 */ /* 0x000fc60000011410 */
[----:B------:R-:W-:Y:S01]  /*1a00*/  BAR.SYNC.DEFER_BLOCKING 0x0 ;  /* 0x0000000000007b1d */ /* 0x000fe20000010000 */
[----:B------:R-:W-:Y:S02]  /*1a10*/  IADD3 R2, P1, R2, 0x200, RZ ;  /* 0x0000020002027810 */ /* 0x000fe40007f3e0ff */
[----:B------:R-:W-:Y:S02]  /*1a20*/  IADD3 R6, P2, R6, 0x200, RZ ;  /* 0x0000020006067810 */ /* 0x000fe40007f5e0ff */
[----:B------:R-:W-:-:S03]  /*1a30*/  IADD3 R5, P3, R5, 0x200, RZ ;  /* 0x0000020005057810 */ /* 0x000fc60007f7e0ff */
[----:B------:R-:W0:Y:S01]  /*1a40*/  LDC.64 R26, c[0x0][0x308] ;  /* 0x0000c200ff1a7b82 */ /* 0x000e220000000a00 */
[----:B------:R-:W-:Y:S02]  /*1a50*/  IADD3.X R0, RZ, R0, RZ, P1, !PT ;  /* 0x00000000ff007210 */ /* 0x000fe40000ffe4ff */
[----:B------:R-:W-:Y:S02]  /*1a60*/  IADD3.X R4, RZ, R4, RZ, P2, !PT ;  /* 0x00000004ff047210 */ /* 0x000fe400017fe4ff */
[----:B------:R-:W-:Y:S01]  /*1a70*/  IADD3.X R3, RZ, R3, RZ, P3, !PT ;  /* 0x00000003ff037210 */ /* 0x000fe20001ffe4ff */
[C---:B--2---:R-:W-:Y:S02]  /*1a80*/  IMAD R18, R24.reuse, UR19, RZ ;  /* 0x0000001318127c24 */ /* 0x044fe4000f8e02ff */
        /* <DEDUP_REMOVED lines=13> */
[----:B------:R0:W-:Y:S10]  /*1b60*/  STG.E.128 desc[UR16][R16.64], R20 ;  /* 0x0000001410007986 */ /* 0x0001f4000c101d10 */
[----:B------:R-:W-:Y:S05]  /*1b70*/  @!P0 BRA `(.L_x_5116) ;  /* 0xffffffe800b88947 */ /* 0x000fea000383ffff */
[----:B------:R-:W-:Y:S05]  /*1b80*/  EXIT ;  /* 0x000000000000794d */ /* 0x000fea0003800000 */
.L_x_5117:
        /* <DEDUP_REMOVED lines=15> */
.L_x_5316:


//--------------------- .text._Z25selective_scan_fwd_kernelI32Selective_Scan_fwd_kernel_traitsILi32ELi4ELi1ELb1ELb1ELb0ELb1EffEEv13SSMParamsBase --------------------------
	.section	.text._Z25selective_scan_fwd_kernelI32Selective_Scan_fwd_kernel_traitsILi32ELi4ELi1ELb1ELb1ELb0ELb1EffEEv13SSMParamsBase,"ax",@progbits
	.align	128
        .global         _Z25selective_scan_fwd_kernelI32Selective_Scan_fwd_kernel_traitsILi32ELi4ELi1ELb1ELb1ELb0ELb1EffEEv13SSMParamsBase
        .type           _Z25selective_scan_fwd_kernelI32Selective_Scan_fwd_kernel_traitsILi32ELi4ELi1ELb1ELb1ELb0ELb1EffEEv13SSMParamsBase,@function
        .size           _Z25selective_scan_fwd_kernelI32Selective_Scan_fwd_kernel_traitsILi32ELi4ELi1ELb1ELb1ELb0ELb1EffEEv13SSMParamsBase,(.L_x_5317 - _Z25selective_scan_fwd_kernelI32Selective_Scan_fwd_kernel_traitsILi32ELi4ELi1ELb1ELb1ELb0ELb1EffEEv13SSMParamsBase)
        .other          _Z25selective_scan_fwd_kernelI32Selective_Scan_fwd_kernel_traitsILi32ELi4ELi1ELb1ELb1ELb0ELb1EffEEv13SSMParamsBase,@"STO_CUDA_ENTRY STV_DEFAULT"
_Z25selective_scan_fwd_kernelI32Selective_Scan_fwd_kernel_traitsILi32ELi4ELi1ELb1ELb1ELb0ELb1EffEEv13SSMParamsBase:
.text._Z25selective_scan_fwd_kernelI32Selective_Scan_fwd_kernel_traitsILi32ELi4ELi1ELb1ELb1ELb0ELb1EffEEv13SSMParamsBase:
        /* <DEDUP_REMOVED lines=77> */
[C---:B------:R-:W-:Y:S01]  /*04d0*/  LEA R19, P1, R16.reuse, R26, 0x2 ;  /* 0x0000001a10137211 */ /* 0x040fe200078210ff */
[----:B------:R-:W-:Y:S01]  /*04e0*/  IMAD R21, R15, R21, R0 ;  /* 0x000000150f157224 */ /* 0x000fe200078e0200 */
[----:B------:R-:W-:Y:S01]  /*04f0*/  IADD3 R0, R17, R25, RZ ;  /* 0x0000001911007210 */ /* 0x000fe20007ffe0ff */
[C---:B------:R-:W-:Y:S01]  /*0500*/  IMAD.WIDE.U32 R6, R15.reuse, R20, UR4 ;  /* 0x000000040f067e25 */ /* 0x040fe2000f8e0014 */
[----:B------:R-:W-:Y:S02]  /*0510*/  ULDC UR4, c[0x0][0x21c] ;  /* 0x0000870000047ab9 */ /* 0x000fe40000000800 */
[----:B------:R-:W-:Y:S01]  /*0520*/  LEA.HI.X R16, R16, R27, R0, 0x2, P1 ;  /* 0x0000001b10107211 */ /* 0x000fe200008f1400 */
[----:B------:R-:W-:Y:S01]  /*0530*/  IMAD.WIDE.U32 R8, R15, R22, UR6 ;  /* 0x000000060f087e25 */ /* 0x000fe2000f8e0016 */
[----:B------:R-:W-:-:S02]  /*0540*/  IADD3 R20, R7, R21, RZ ;  /* 0x0000001507147210 */ /* 0x000fc40007ffe0ff */
[----:B------:R-:W-:Y:S01]  /*0550*/  LEA R17, P0, R6, R4, 0x2 ;  /* 0x0000000406117211 */ /* 0x000fe200078010ff */
[----:B-1----:R-:W-:Y:S01]  /*0560*/  IMAD R0, R10, UR18, R15 ;  /* 0x000000120a007c24 */ /* 0x002fe2000f8e020f */
[----:B------:R-:W-:Y:S02]  /*0570*/  IADD3 R4, R9, R23, RZ ;  /* 0x0000001709047210 */ /* 0x000fe40007ffe0ff */
[----:B------:R-:W-:Y:S01]  /*0580*/  LEA.HI.X R20, R6, R5, R20, 0x2, P0 ;  /* 0x0000000506147211 */ /* 0x000fe200000f1414 */
[----:B------:R-:W-:Y:S01]  /*0590*/  IMAD R0, R0, R29, RZ ;  /* 0x0000001d00007224 */ /* 0x000fe200078e02ff */
[----:B--2---:R-:W-:Y:S02]  /*05a0*/  LEA R2, P0, R8, R2, 0x2 ;  /* 0x0000000208027211 */ /* 0x004fe400078010ff */
[----:B0-----:R-:W-:Y:S01]  /*05b0*/  SHF.R.S32.HI R5, RZ, 0x1f, R18 ;  /* 0x0000001fff057819 */ /* 0x001fe20000011412 */
[----:B------:R-:W-:Y:S01]  /*05c0*/  IMAD R10, R0, UR4, RZ ;  /* 0x00000004000a7c24 */ /* 0x000fe2000f8e02ff */
[----:B------:R-:W-:-:S02]  /*05d0*/  LEA.HI.X R3, R8, R3, R4, 0x2, P0 ;  /* 0x0000000308037211 */ /* 0x000fc400000f1404 */
[C---:B------:R-:W-:Y:S02]  /*05e0*/  SHF.L.U64.HI R8, R18.reuse, 0x4, R5 ;  /* 0x0000000412087819 */ /* 0x040fe40000010205 */
[----:B------:R-:W-:Y:S02]  /*05f0*/  MOV R5, R2 ;  /* 0x0000000200057202 */ /* 0x000fe40000000f00 */
[----:B------:R-:W-:Y:S02]  /*0600*/  MOV R9, RZ ;  /* 0x000000ff00097202 */ /* 0x000fe40000000f00 */
[----:B------:R-:W-:Y:S02]  /*0610*/  SHF.L.U32 R7, R18, 0x4, RZ ;  /* 0x0000000412077819 */ /* 0x000fe400000006ff */
[----:B------:R-:W-:Y:S02]  /*0620*/  MOV R6, R17 ;  /* 0x0000001100067202 */ /* 0x000fe40000000f00 */
[----:B------:R-:W-:-:S02]  /*0630*/  MOV R4, R20 ;  /* 0x0000001400047202 */ /* 0x000fc40000000f00 */
[----:B------:R-:W-:Y:S02]  /*0640*/  MOV R2, R19 ;  /* 0x0000001300027202 */ /* 0x000fe40000000f00 */
[----:B---3--:R-:W-:-:S07]  /*0650*/  MOV R0, R16 ;  /* 0x0000001000007202 */ /* 0x008fce0000000f00 */
.L_x_5130:
        /* <DEDUP_REMOVED lines=54> */
.L_x_5119:
[----:B------:R-:W-:Y:S05]  /*09c0*/  BSYNC B0 ;  /* 0x0000000000007941 */ /* 0x000fea0003800000 */
.L_x_5118:
        /* <DEDUP_REMOVED lines=33> */
.L_x_5121:
[----:B------:R-:W-:Y:S05]  /*0be0*/  BSYNC B0 ;  /* 0x0000000000007941 */ /* 0x000fea0003800000 */
.L_x_5120:
        /* <DEDUP_REMOVED lines=33> */
.L_x_5123:
[----:B------:R-:W-:Y:S05]  /*0e00*/  BSYNC B0 ;  /* 0x0000000000007941 */ /* 0x000fea0003800000 */
.L_x_5122:
        /* <DEDUP_REMOVED lines=33> */
.L_x_5125:
[----:B------:R-:W-:Y:S05]  /*1020*/  BSYNC B0 ;  /* 0x0000000000007941 */ /* 0x000fea0003800000 */
.L_x_5124:
        /* <DEDUP_REMOVED lines=13> */
[C---:B------:R-:W-:Y:S01]  /*1100*/  IMAD R16, R14.reuse, UR4, RZ ;  /* 0x000000040e107c24 */ /* 0x040fe2000f8e02ff */
[----:B------:R-:W-:Y:S01]  /*1110*/  HFMA2.MMA R47, -RZ, RZ, 0, 0 ;  /* 0x00000000ff2f7435 */ /* 0x000fe200000001ff */
[----:B------:R-:W-:Y:S01]  /*1120*/  IMAD R18, R14, UR6, RZ ;  /* 0x000000060e127c24 */ /* 0x000fe2000f8e02ff */
[----:B------:R-:W2:Y:S01]  /*1130*/  LDC.64 R28, c[0x0][0x2d0] ;  /* 0x0000b400ff1c7b82 */ /* 0x000ea20000000a00 */
[----:B------:R-:W-:-:S04]  /*1140*/  IMAD.WIDE.U32 R34, R15, UR4, RZ ;  /* 0x000000040f227c25 */ /* 0x000fc8000f8e00ff */
[----:B------:R-:W-:Y:S01]  /*1150*/  FMUL.FTZ R46, R17, R24 ;  /* 0x00000018112e7220 */ /* 0x000fe20000410000 */
[----:B------:R-:W-:Y:S01]  /*1160*/  FMUL.FTZ R48, R19, R42 ;  /* 0x0000002a13307220 */ /* 0x000fe20000410000 */
[----:B------:R-:W-:Y:S01]  /*1170*/  ULDC UR10, c[0x0][0x21c] ;  /* 0x00008700000a7ab9 */ /* 0x000fe20000000800 */
[C---:B------:R-:W-:Y:S01]  /*1180*/  IMAD R49, R15.reuse, UR5, R16 ;  /* 0x000000050f317c24 */ /* 0x040fe2000f8e0210 */
[----:B------:R-:W-:Y:S01]  /*1190*/  ULDC.64 UR4, c[0x0][0x238] ;  /* 0x00008e0000047ab9 */ /* 0x000fe20000000a00 */
[----:B------:R-:W-:Y:S01]  /*11a0*/  IMAD.WIDE.U32 R36, R15, UR6, RZ ;  /* 0x000000060f247c25 */ /* 0x000fe2000f8e00ff */
[----:B------:R-:W3:Y:S01]  /*11b0*/  LDC.64 R30, c[0x0][0x2e0] ;  /* 0x0000b800ff1e7b82 */ /* 0x000ee20000000a00 */
[----:B------:R-:W-:Y:S01]  /*11c0*/  ULDC.64 UR8, c[0x0][0x270] ;  /* 0x00009c0000087ab9 */ /* 0x000fe20000000a00 */
[----:B------:R-:W-:Y:S01]  /*11d0*/  IADD3 R49, R35, R49, RZ ;  /* 0x0000003123317210 */ /* 0x000fe20007ffe0ff */
[----:B------:R-:W-:Y:S01]  /*11e0*/  IMAD R51, R15, UR7, R18 ;  /* 0x000000070f337c24 */ /* 0x000fe2000f8e0212 */
[----:B------:R-:W-:-:S04]  /*11f0*/  ULDC.64 UR6, c[0x0][0x250] ;  /* 0x0000940000067ab9 */ /* 0x000fc80000000a00 */
[----:B------:R-:W4:Y:S01]  /*1200*/  LDC.64 R32, c[0x0][0x310] ;  /* 0x0000c400ff207b82 */ /* 0x000f220000000a00 */
[----:B------:R-:W-:Y:S02]  /*1210*/  IADD3 R51, R37, R51, RZ ;  /* 0x0000003325337210 */ /* 0x000fe40007ffe0ff */
[----:B0-----:R-:W-:-:S04]  /*1220*/  LOP3.LUT P0, RZ, R26, 0x1f, RZ, 0xc0, !PT ;  /* 0x0000001f1aff7812 */ /* 0x001fc8000780c0ff */
[----:B------:R-:W-:-:S13]  /*1230*/  ISETP.EQ.OR P0, PT, R9, RZ, P0 ;  /* 0x000000ff0900720c */ /* 0x000fda0000702670 */
.L_x_5129:
        /* <DEDUP_REMOVED lines=20> */
[----:B------:R-:W-:Y:S01]  /*1380*/  IMAD R40, R40, UR8, RZ ;  /* 0x0000000828287c24 */ /* 0x000fe2000f8e02ff */
[----:B------:R-:W-:-:S03]  /*1390*/  MOV R39, R51 ;  /* 0x0000003300277202 */ /* 0x000fc60000000f00 */
        /* <DEDUP_REMOVED lines=49> */
[----:B------:R-:W-:Y:S02]  /*16b0*/  ISETP.GE.AND P1, PT, R11, 0x8, PT ;  /* 0x000000080b00780c */ /* 0x000fe40003f26270 */
[----:B------:R-:W-:Y:S01]  /*16c0*/  MOV R19, RZ ;  /* 0x000000ff00137202 */ /* 0x000fe20000000f00 */
[----:B------:R-:W2:Y:S05]  /*16d0*/  SHFL.UP PT, R39, R16, 0x8, RZ ;  /* 0x0500000010277989 */ /* 0x000eaa00000e00ff */
[----:B------:R-:W-:Y:S05]  /*16e0*/  @!P0 LDS.64 R18, [R38+0x230] ;  /* 0x0002300026128984 */ /* 0x000fea0000000a00 */
        /* <DEDUP_REMOVED lines=34> */
.L_x_5128:
[----:B------:R-:W-:Y:S05]  /*1910*/  BSYNC B0 ;  /* 0x0000000000007941 */ /* 0x000fea0003800000 */
.L_x_5127:
[----:B------:R-:W-:Y:S01]  /*1920*/  IADD3 R47, R47, 0x1, RZ ;  /* 0x000000012f2f7810 */ /* 0x000fe20007ffe0ff */
        /* <DEDUP_REMOVED lines=8> */
.L_x_5126:
[----:B------:R-:W0:Y:S01]  /*19b0*/  LDC.64 R30, c[0x0][0x2b0] ;  /* 0x0000ac00ff1e7b82 */ /* 0x000e220000000a00 */
[----:B------:R-:W-:Y:S01]  /*19c0*/  SHF.L.U32 R24, R9, 0x7, RZ ;  /* 0x0000000709187819 */ /* 0x000fe200000006ff */
[----:B------:R-:W-:Y:S01]  /*19d0*/  ULDC.64 UR4, c[0x0][0x2b8] ;  /* 0x0000ae0000047ab9 */ /* 0x000fe20000000a00 */
[----:B------:R-:W-:Y:S02]  /*19e0*/  ULDC.64 UR6, c[0x0][0x2a8] ;  /* 0x0000aa0000067ab9 */ /* 0x000fe40000000a00 */
[----:B------:R-:W-:-:S03]  /*19f0*/  SHF.R.S32.HI R25, RZ, 0x1f, R24 ;  /* 0x0000001fff197819 */ /* 0x000fc60000011418 */
[----:B------:R-:W2:Y:S08]  /*1a00*/  LDC.64 R32, c[0x0][0x2a0] ;  /* 0x0000a800ff207b82 */ /* 0x000eb00000000a00 */
[----:B------:R-:W3:Y:S01]  /*1a10*/  LDC.64 R18, c[0x0][0x308] ;  /* 0x0000c200ff127b82 */ /* 0x000ee20000000a00 */
[C---:B0-----:R-:W-:Y:S02]  /*1a20*/  IMAD R16, R30.reuse, UR19, RZ ;  /* 0x000000131e107c24 */ /* 0x041fe4000f8e02ff */
[----:B------:R-:W-:-:S04]  /*1a30*/  IMAD.WIDE.U32 R26, R30, UR18, R24 ;  /* 0x000000121e1a7c25 */ /* 0x000fc8000f8e0018 */
[----:B------:R-:W-:Y:S02]  /*1a40*/  IMAD R31, R31, UR18, R16 ;  /* 0x000000121f1f7c24 */ /* 0x000fe4000f8e0210 */
[----:B------:R-:W0:Y:S01]  /*1a50*/  LDC.64 R16, c[0x0][0x318] ;  /* 0x0000c600ff107b82 */ /* 0x000e220000000a00 */
[----:B--2---:R-:W-:Y:S02]  /*1a60*/  IMAD R28, R32, UR19, RZ ;  /* 0x00000013201c7c24 */ /* 0x004fe4000f8e02ff */
[----:B------:R-:W-:Y:S01]  /*1a70*/  IADD3 R27, R27, R31, RZ ;  /* 0x0000001f1b1b7210 */ /* 0x000fe20007ffe0ff */
[----:B------:R-:W-:Y:S02]  /*1a80*/  IMAD R30, R14, UR4, RZ ;  /* 0x000000040e1e7c24 */ /* 0x000fe4000f8e02ff */
[----:B------:R-:W-:Y:S02]  /*1a90*/  IMAD R33, R33, UR18, R28 ;  /* 0x0000001221217c24 */ /* 0x000fe4000f8e021c */
[----:B------:R-:W-:-:S04]  /*1aa0*/  IMAD.WIDE.U32 R28, R32, UR18, R24 ;  /* 0x00000012201c7c25 */ /* 0x000fc8000f8e0018 */
[----:B------:R-:W-:Y:S01]  /*1ab0*/  IMAD R32, R14, UR6, RZ ;  /* 0x000000060e207c24 */ /* 0x000fe2000f8e02ff */
[----:B------:R-:W-:Y:S01]  /*1ac0*/  IADD3 R29, R29, R33, RZ ;  /* 0x000000211d1d7210 */ /* 0x000fe20007ffe0ff */
[----:B------:R-:W-:-:S04]  /*1ad0*/  IMAD.WIDE.U32 R26, R15, UR4, R26 ;  /* 0x000000040f1a7c25 */ /* 0x000fc8000f8e001a */
[C---:B------:R-:W-:Y:S01]  /*1ae0*/  IMAD R31, R15.reuse, UR5, R30 ;  /* 0x000000050f1f7c24 */ /* 0x040fe2000f8e021e */
[----:B---3--:R-:W-:Y:S01]  /*1af0*/  LEA R30, P0, R26, R18, 0x2 ;  /* 0x000000121a1e7211 */ /* 0x008fe200078010ff */
[C---:B------:R-:W-:Y:S01]  /*1b00*/  IMAD R33, R15.reuse, UR7, R32 ;  /* 0x000000070f217c24 */ /* 0x040fe2000f8e0220 */
[----:B------:R-:W-:Y:S01]  /*1b10*/  ULDC.64 UR4, c[0x0][0x2c8] ;  /* 0x0000b20000047ab9 */ /* 0x000fe20000000a00 */
[----:B------:R-:W-:Y:S01]  /*1b20*/  IMAD.WIDE.U32 R28, R15, UR6, R28 ;  /* 0x000000060f1c7c25 */ /* 0x000fe2000f8e001c */
[----:B------:R-:W-:-:S04]  /*1b30*/  IADD3 R27, R27, R31, RZ ;  /* 0x0000001f1b1b7210 */ /* 0x000fc80007ffe0ff */
[----:B------:R-:W-:Y:S01]  /*1b40*/  IADD3 R18, R29, R33, RZ ;  /* 0x000000211d127210 */ /* 0x000fe20007ffe0ff */
[----:B------:R-:W-:Y:S01]  /*1b50*/  BAR.SYNC.DEFER_BLOCKING 0x0 ;  /* 0x0000000000007b1d */ /* 0x000fe20000010000 */
[----:B0-----:R-:W-:Y:S02]  /*1b60*/  LEA R16, P1, R28, R16, 0x2 ;  /* 0x000000101c107211 */ /* 0x001fe400078210ff */
[----:B------:R-:W-:Y:S02]  /*1b70*/  LEA.HI.X R19, R26, R19, R27, 0x2, P0 ;  /* 0x000000131a137211 */ /* 0x000fe400000f141b */
[----:B------:R-:W-:-:S03]  /*1b80*/  LEA.HI.X R17, R28, R17, R18, 0x2, P1 ;  /* 0x000000111c117211 */ /* 0x000fc600008f1412 */
[----:B------:R-:W0:Y:S01]  /*1b90*/  LDC.64 R26, c[0x0][0x2c0] ;  /* 0x0000b000ff1a7b82 */ /* 0x000e220000000a00 */
[-C--:B------:R-:W-:Y:S02]  /*1ba0*/  IADD3 R28, P0, R30, R7.reuse, RZ ;  /* 0x000000071e1c7210 */ /* 0x080fe40007f1e0ff */
[----:B------:R-:W-:Y:S02]  /*1bb0*/  IADD3 R16, P1, R16, R7, RZ ;  /* 0x0000000710107210 */ /* 0x000fe40007f3e0ff */
[-C--:B------:R-:W-:Y:S02]  /*1bc0*/  IADD3.X R29, R19, R8.reuse, RZ, P0, !PT ;  /* 0x00000008131d7210 */ /* 0x080fe400007fe4ff */
[----:B------:R-:W-:-:S03]  /*1bd0*/  IADD3.X R17, R17, R8, RZ, P1, !PT ;  /* 0x0000000811117210 */ /* 0x000fc60000ffe4ff */
[----:B------:R2:W-:Y:S01]  /*1be0*/  STG.E.128 desc[UR16][R28.64], R20 ;  /* 0x000000141c007986 */ /* 0x0005e2000c101d10 */
[----:B------:R-:W-:Y:S01]  /*1bf0*/  BAR.SYNC.DEFER_BLOCKING 0x0 ;  /* 0x0000000000007b1d */ /* 0x000fe20000010000 */
[----:B0-----:R-:W-:-:S07]  /*1c00*/  IMAD.WIDE.U32 R24, R26, UR18, R24 ;  /* 0x000000121a187c25 */ /* 0x001fce000f8e0018 */
[----:B--2---:R-:W0:Y:S01]  /*1c10*/  LDC.64 R28, c[0x0][0x320] ;  /* 0x0000c800ff1c7b82 */ /* 0x004e220000000a00 */
[----:B------:R-:W2:Y:S01]  /*1c20*/  LDG.E.128 R16, desc[UR16][R16.64] ;  /* 0x0000001010107981 */ /* 0x000ea2000c1e1d00 */
[----:B------:R-:W-:-:S06]  /*1c30*/  IADD3 R9, R9, 0x1, RZ ;  /* 0x0000000109097810 */ /* 0x000fcc0007ffe0ff */
        /* <DEDUP_REMOVED lines=11> */
[----:B------:R-:W2:Y:S08]  /*1cf0*/  MUFU.EX2 R32, R32 ;  /* 0x0000002000207308 */ /* 0x000eb00000000800 */
[----:B------:R-:W3:Y:S08]  /*1d00*/  MUFU.EX2 R31, R31 ;  /* 0x0000001f001f7308 */ /* 0x000ef00000000800 */
[----:B------:R-:W4:Y:S01]  /*1d10*/  MUFU.EX2 R34, R34 ;  /* 0x0000002200227308 */ /* 0x000f220000000800 */
[----:B--2---:R-:W-:Y:S01]  /*1d20*/  FADD.FTZ R33, R32, 1 ;  /* 0x3f80000020217421 */ /* 0x004fe20000010000 */
[----:B------:R-:W-:-:S02]  /*1d30*/  IMAD R32, R26, UR19, RZ ;  /* 0x000000131a207c24 */ /* 0x000fc4000f8e02ff */
[----:B------:R-:W-:Y:S02]  /*1d40*/  IMAD R26, R14, UR4, RZ ;  /* 0x000000040e1a7c24 */ /* 0x000fe4000f8e02ff */
[----:B------:R-:W-:Y:S02]  /*1d50*/  IMAD R27, R27, UR18, R32 ;  /* 0x000000121b1b7c24 */ /* 0x000fe4000f8e0220 */
[----:B------:R-:W2:Y:S01]  /*1d60*/  MUFU.EX2 R30, R30 ;  /* 0x0000001e001e7308 */ /* 0x000ea20000000800 */
[----:B---3--:R-:W-:Y:S02]  /*1d70*/  FADD.FTZ R31, R31, 1 ;  /* 0x3f8000001f1f7421 */ /* 0x008fe40000010000 */
[----:B------:R-:W-:-:S05]  /*1d80*/  IADD3 R25, R25, R27, RZ ;  /* 0x0000001b19197210 */ /* 0x000fca0007ffe0ff */
[----:B------:R-:W-:Y:S01]  /*1d90*/  MUFU.RCP R33, R33 ;  /* 0x0000002100217308 */ /* 0x000fe20000001000 */
[----:B----4-:R-:W-:Y:S01]  /*1da0*/  FADD.FTZ R35, R34, 1 ;  /* 0x3f80000022237421 */ /* 0x010fe20000010000 */
[----:B------:R-:W-:Y:S01]  /*1db0*/  IMAD.WIDE.U32 R24, R15, UR4, R24 ;  /* 0x000000040f187c25 */ /* 0x000fe2000f8e0018 */
[----:B------:R-:W-:Y:S02]  /*1dc0*/  ULDC UR4, c[0x0][0x224] ;  /* 0x0000890000047ab9 */ /* 0x000fe40000000800 */
[----:B0-----:R-:W-:-:S03]  /*1dd0*/  LEA R28, P0, R24, R28, 0x2 ;  /* 0x0000001c181c7211 */ /* 0x001fc600078010ff */
[----:B------:R-:W-:Y:S01]  /*1de0*/  MUFU.RCP R32, R31 ;  /* 0x0000001f00207308 */ /* 0x000fe20000001000 */
[----:B--2---:R-:W-:-:S07]  /*1df0*/  FADD.FTZ R30, R30, 1 ;  /* 0x3f8000001e1e7421 */ /* 0x004fce0000010000 */
[----:B------:R0:W2:Y:S08]  /*1e00*/  MUFU.RCP R36, R35 ;  /* 0x0000002300247308 */ /* 0x0000b00000001000 */
[----:B------:R-:W3:Y:S01]  /*1e10*/  MUFU.RCP R27, R30 ;  /* 0x0000001e001b7308 */ /* 0x000ee20000001000 */
[----:B0-----:R-:W-:-:S05]  /*1e20*/  IMAD R35, R15, UR5, R26 ;  /* 0x000000050f237c24 */ /* 0x001fca000f8e021a */
[----:B------:R-:W-:Y:S01]  /*1e30*/  IADD3 R25, R25, R35, RZ ;  /* 0x0000002319197210 */ /* 0x000fe20007ffe0ff */
[----:B--2---:R-:W-:-:S03]  /*1e40*/  FMUL.FTZ R26, R19, R36 ;  /* 0x00000024131a7220 */ /* 0x004fc60000410000 */
[----:B------:R-:W-:Y:S01]  /*1e50*/  LEA.HI.X R29, R24, R29, R25, 0x2, P0 ;  /* 0x0000001d181d7211 */ /* 0x000fe200000f1419 */
[----:B------:R-:W-:Y:S01]  /*1e60*/  FMUL.FTZ R25, R18, R33 ;  /* 0x0000002112197220 */ /* 0x000fe20000410000 */
[----:B------:R-:W-:Y:S01]  /*1e70*/  FMUL.FTZ R24, R17, R32 ;  /* 0x0000002011187220 */ /* 0x000fe20000410000 */
[----:B------:R-:W-:Y:S01]  /*1e80*/  IADD3 R18, P0, R28, R7, RZ ;  /* 0x000000071c127210 */ /* 0x000fe20007f1e0ff */
[----:B------:R-:W-:Y:S01]  /*1e90*/  FMUL.FTZ R23, R26, R23 ;  /* 0x000000171a177220 */ /* 0x000fe20000410000 */
[----:B------:R-:W-:Y:S01]  /*1ea0*/  FMUL.FTZ R22, R25, R22 ;  /* 0x0000001619167220 */ /* 0x000fe20000410000 */
[----:B------:R-:W-:Y:S01]  /*1eb0*/  FMUL.FTZ R21, R24, R21 ;  /* 0x0000001518157220 */ /* 0x000fe20000410000 */
[----:B---3--:R-:W-:Y:S01]  /*1ec0*/  FMUL.FTZ R17, R16, R27 ;  /* 0x0000001b10117220 */ /* 0x008fe20000410000 */
[----:B------:R-:W-:Y:S02]  /*1ed0*/  IADD3.X R19, R29, R8, RZ, P0, !PT ;  /* 0x000000081d137210 */ /* 0x000fe400007fe4ff */
[----:B------:R-:W-:Y:S01]  /*1ee0*/  ISETP.GE.AND P0, PT, R9, UR4, PT ;  /* 0x0000000409007c0c */ /* 0x000fe2000bf06270 */
[----:B------:R-:W-:-:S05]  /*1ef0*/  FMUL.FTZ R20, R17, R20 ;  /* 0x0000001411147220 */ /* 0x000fca0000410000 */
[----:B------:R0:W-:Y:S07]  /*1f00*/  STG.E.128 desc[UR16][R18.64], R20 ;  /* 0x0000001412007986 */ /* 0x0001ee000c101d10 */
[----:B------:R-:W-:Y:S05]  /*1f10*/  @!P0 BRA `(.L_x_5130) ;  /* 0xffffffe400d08947 */ /* 0x000fea000383ffff */
[----:B------:R-:W-:Y:S05]  /*1f20*/  EXIT ;  /* 0x000000000000794d */ /* 0x000fea0003800000 */
.L_x_5131:
        /* <DEDUP_REMOVED lines=13> */
.L_x_5317:


//--------------------- .text._Z25selective_scan_fwd_kernelI32Selective_Scan_fwd_kernel_traitsILi32ELi4ELi1ELb1ELb1ELb1ELb0EffEEv13SSMParamsBase --------------------------
	.section	.text._Z25selective_scan_fwd_kernelI32Selective_Scan_fwd_kernel_traitsILi32ELi4ELi1ELb1ELb1ELb1ELb0EffEEv13SSMParamsBase,"ax",@progbits
	.align	128
        .global         _Z25selective_scan_fwd_kernelI32Selective_Scan_fwd_kernel_traitsILi32ELi4ELi1ELb1ELb1ELb1ELb0EffEEv13SSMParamsBase
        .type           _Z25selective_scan_fwd_kernelI32Selective_Scan_fwd_kernel_traitsILi32ELi4ELi1ELb1ELb1ELb1ELb0EffEEv13SSMParamsBase,@function
        .size           _Z25selective_scan_fwd_kernelI32Selective_Scan_fwd_kernel_traitsILi32ELi4ELi1ELb1ELb1ELb1ELb0EffEEv13SSMParamsBase,(.L_x_5318 - _Z25selective_scan_fwd_kernelI32Selective_Scan_fwd_kernel_traitsILi32ELi4ELi1ELb1ELb1ELb1ELb0EffEEv13SSMParamsBase)
        .other          _Z25selective_scan_fwd_kernelI32Selective_Scan_fwd_kernel_traitsILi32ELi4ELi1ELb1ELb1ELb1ELb0EffEEv13SSMParamsBase,@"STO_CUDA_ENTRY STV_DEFAULT"
_Z25selective_scan_fwd_kernelI32Selective_Scan_fwd_kernel_traitsILi32ELi4ELi1ELb1ELb1ELb1ELb0EffEEv13SSMParamsBase:
.text._Z25selective_scan_fwd_kernelI32Selective_Scan_fwd_kernel_traitsILi32ELi4ELi1ELb1ELb1ELb1ELb0EffEEv13SSMParamsBase:
        /* <DEDUP_REMOVED lines=15> */
[----:B------:R-:W2:Y:S01]  /*00f0*/  LDC.64 R18, c[0x0][0x278] ;  /* 0x00009e00ff127b82 */ /* 0x000ea20000000a00 */
[----:B-1----:R-:W-:Y:S02]  /*0100*/  SHF.R.S32.HI R3, RZ, 0x1f, R0 ;  /* 0x0000001fff037819 */ /* 0x002fe40000011400 */
[----:B------:R-:W-:Y:S02]  /*0110*/  ISETP.NE.AND.EX P0, PT, R7, RZ, PT, P0 ;  /* 0x000000ff0700720c */ /* 0x000fe40003f05300 */
[----:B---3--:R-:W-:-:S03]  /*0120*/  ISETP.NE.U32.AND P1, PT, R8, RZ, PT ;  /* 0x000000ff0800720c */ /* 0x008fc60003f25070 */
[----:B------:R-:W1:Y:S01]  /*0130*/  S2UR UR18, SR_CTAID.X ;  /* 0x00000000001279c3 */ /* 0x000e620000002500 */
[----:B----4-:R-:W3:Y:S01]  /*0140*/  MUFU.RCP R5, R5 ;  /* 0x0000000500057308 */ /* 0x010ee20000001000 */
[----:B------:R-:W-:-:S06]  /*0150*/  ISETP.NE.AND.EX P1, PT, R9, RZ, PT, P1 ;  /* 0x000000ff0900720c */ /* 0x000fcc0003f25310 */
[C---:B------:R-:W-:Y:S01]  /*0160*/  @P0 LEA R6, P2, R0.reuse, R6, 0x2 ;  /* 0x0000000600060211 */ /* 0x040fe200078410ff */
[----:B------:R-:W4:Y:S03]  /*0170*/  LDC R23, c[0x0][0x224] ;  /* 0x00008900ff177b82 */ /* 0x000f260000000800 */
        /* <DEDUP_REMOVED lines=10> */
[----:B-1----:R-:W-:Y:S01]  /*0220*/  IABS R6, R0 ;  /* 0x0000000000067213 */ /* 0x002fe20000000000 */
[----:B------:R-:W-:-:S05]  /*0230*/  USHF.R.S32.HI UR19, URZ, 0x1f, UR18 ;  /* 0x0000001f3f137899 */ /* 0x000fca0008011412 */
[----:B------:R-:W1:Y:S01]  /*0240*/  LDC.64 R24, c[0x0][0x288] ;  /* 0x0000a200ff187b82 */ /* 0x000e620000000a00 */
[----:B--2---:R-:W-:-:S05]  /*0250*/  IADD3 R15, RZ, -R11, RZ ;  /* 0x8000000bff0f7210 */ /* 0x004fca0007ffe0ff */
[----:B------:R-:W-:Y:S01]  /*0260*/  IMAD R7, R15, R12, RZ ;  /* 0x0000000c0f077224 */ /* 0x000fe200078e02ff */
[----:B------:R-:W-:Y:S01]  /*0270*/  UIMAD.WIDE.U32 UR4, UR18, UR8, URZ ;  /* 0x00000008120472a5 */ /* 0x000fe2000f8e003f */
[----:B------:R-:W2:Y:S02]  /*0280*/  LDC.64 R16, c[0x0][0x298] ;  /* 0x0000a600ff107b82 */ /* 0x000ea40000000a00 */
[----:B------:R-:W-:-:S06]  /*0290*/  IMAD.HI.U32 R11, R11, R7, R10 ;  /* 0x000000070b0b7227 */ /* 0x000fcc00078e000a */
[----:B------:R-:W-:Y:S01]  /*02a0*/  IMAD.HI.U32 R11, R11, R6, RZ ;  /* 0x000000060b0b7227 */ /* 0x000fe200078e00ff */
[----:B------:R-:W3:Y:S04]  /*02b0*/  LDC.64 R8, c[0x0][0x2f0] ;  /* 0x0000bc00ff087b82 */ /* 0x000ee80000000a00 */
[----:B------:R-:W-:-:S05]  /*02c0*/  IADD3 R5, -R11, RZ, RZ ;  /* 0x000000ff0b057210 */ /* 0x000fca0007ffe1ff */
[----:B------:R-:W-:-:S05]  /*02d0*/  IMAD R5, R12, R5, R6 ;  /* 0x000000050c057224 */ /* 0x000fca00078e0206 */
[----:B------:R-:W-:-:S13]  /*02e0*/  ISETP.GT.U32.AND P1, PT, R12, R5, PT ;  /* 0x000000050c00720c */ /* 0x000fda0003f24070 */
[----:B------:R-:W-:-:S04]  /*02f0*/  @!P1 IADD3 R5, R5, -R12, RZ ;  /* 0x8000000c05059210 */ /* 0x000fc80007ffe0ff */
[----:B------:R-:W-:Y:S02]  /*0300*/  ISETP.GE.U32.AND P0, PT, R5, R12, PT ;  /* 0x0000000c0500720c */ /* 0x000fe40003f06070 */
[----:B------:R-:W-:Y:S01]  /*0310*/  LOP3.LUT R5, R0, R13, RZ, 0x3c, !PT ;  /* 0x0000000d00057212 */ /* 0x000fe200078e3cff */
[----:B------:R-:W-:Y:S01]  /*0320*/  @!P1 VIADD R11, R11, 0x1 ;  /* 0x000000010b0b9836 */ /* 0x000fe20000000000 */
[----:B------:R-:W-:Y:S02]  /*0330*/  ISETP.NE.AND P1, PT, R13, RZ, PT ;  /* 0x000000ff0d00720c */ /* 0x000fe40003f25270 */
[----:B------:R-:W-:-:S07]  /*0340*/  ISETP.GE.AND P2, PT, R5, RZ, PT ;  /* 0x000000ff0500720c */ /* 0x000fce0003f46270 */
[----:B------:R-:W-:-:S04]  /*0350*/  @P0 IADD3 R11, R11, 0x1, RZ ;  /* 0x000000010b0b0810 */ /* 0x000fc80007ffe0ff */
[----:B------:R-:W-:-:S04]  /*0360*/  MOV R12, R11 ;  /* 0x0000000b000c7202 */ /* 0x000fc80000000f00 */
[----:B------:R-:W-:Y:S02]  /*0370*/  @!P2 IADD3 R12, -R12, RZ, RZ ;  /* 0x000000ff0c0ca210 */ /* 0x000fe40007ffe1ff */
[----:B------:R-:W-:-:S04]  /*0380*/  @!P1 LOP3.LUT R12, RZ, R13, RZ, 0x33, !PT ;  /* 0x0000000dff0c9212 */ /* 0x000fc800078e33ff */
[----:B------:R-:W-:-:S05]  /*0390*/  SHF.R.S32.HI R5, RZ, 0x1f, R12 ;  /* 0x0000001fff057819 */ /* 0x000fca000001140c */
[C---:B0-----:R-:W-:Y:S02]  /*03a0*/  IMAD R6, R5.reuse, R28, RZ ;  /* 0x0000001c05067224 */ /* 0x041fe400078e02ff */
[----:B------:R-:W-:Y:S01]  /*03b0*/  IMAD R5, R5, R18, RZ ;  /* 0x0000001205057224 */ /* 0x000fe200078e02ff */
[----:B------:R-:W-:Y:S01]  /*03c0*/  UIMAD UR6, UR19, UR8, URZ ;  /* 0x00000008130672a4 */ /* 0x000fe2000f8e023f */
[C---:B------:R-:W-:Y:S02]  /*03d0*/  IMAD R29, R12.reuse, R29, R6 ;  /* 0x0000001d0c1d7224 */ /* 0x040fe400078e0206 */
[----:B------:R-:W-:Y:S01]  /*03e0*/  IMAD R15, R12, R19, R5 ;  /* 0x000000130c0f7224 */ /* 0x000fe200078e0205 */
[----:B------:R-:W0:Y:S01]  /*03f0*/  LDC.64 R6, c[0x0][0x2f8] ;  /* 0x0000be00ff067b82 */ /* 0x000e220000000a00 */
[----:B------:R-:W-:Y:S01]  /*0400*/  UIMAD UR8, UR19, UR12, URZ ;  /* 0x0000000c130872a4 */ /* 0x000fe2000f8e023f */
[----:B----4-:R-:W-:Y:S01]  /*0410*/  ISETP.GE.AND P0, PT, R23, 0x1, PT ;  /* 0x000000011700780c */ /* 0x010fe20003f06270 */
[----:B------:R-:W-:-:S05]  /*0420*/  UIMAD UR10, UR18, UR9, UR6 ;  /* 0x00000009120a72a4 */ /* 0x000fca000f8e0206 */
[----:B------:R-:W4:Y:S01]  /*0430*/  LDC R19, c[0x0][0x214] ;  /* 0x00008500ff137b82 */ /* 0x000f220000000800 */
[----:B------:R-:W-:Y:S02]  /*0440*/  UIMAD.WIDE.U32 UR6, UR18, UR12, URZ ;  /* 0x0000000c120672a5 */ /* 0x000fe4000f8e003f */
[----:B------:R-:W-:-:S03]  /*0450*/  UIMAD UR11, UR18, UR13, UR8 ;  /* 0x0000000d120b72a4 */ /* 0x000fc6000f8e0208 */
[----:B------:R-:W-:Y:S02]  /*0460*/  ULDC.64 UR12, c[0x0][0x260] ;  /* 0x00009800000c7ab9 */ /* 0x000fe40000000a00 */
[----:B------:R-:W-:Y:S02]  /*0470*/  UIMAD.WIDE.U32 UR8, UR18, UR12, URZ ;  /* 0x0000000c120872a5 */ /* 0x000fe4000f8e003f */
[----:B------:R-:W-:Y:S02]  /*0480*/  UIMAD UR12, UR19, UR12, URZ ;  /* 0x0000000c130c72a4 */ /* 0x000fe4000f8e023f */
[----:B------:R-:W-:Y:S02]  /*0490*/  UIADD3 UR7, UR7, UR11, URZ ;  /* 0x0000000b07077290 */ /* 0x000fe4000fffe03f */
[----:B------:R-:W-:Y:S02]  /*04a0*/  UIMAD UR12, UR18, UR13, UR12 ;  /* 0x0000000d120c72a4 */ /* 0x000fe4000f8e020c */
[----:B------:R-:W-:-:S02]  /*04b0*/  UIMAD UR11, UR19, UR14, URZ ;  /* 0x0000000e130b72a4 */ /* 0x000fc4000f8e023f */
[----:B------:R-:W-:Y:S01]  /*04c0*/  IMAD.WIDE.U32 R10, R12, R28, UR6 ;  /* 0x000000060c0a7e25 */ /* 0x000fe2000f8e001c */
[----:B------:R-:W-:Y:S01]  /*04d0*/  UIADD3 UR6, UR9, UR12, URZ ;  /* 0x0000000c09067290 */ /* 0x000fe2000fffe03f */
[----:B-123--:R-:W-:Y:S11]  /*04e0*/  @!P0 EXIT ;  /* 0x000000000000894d */ /* 0x00eff60003800000 */
[----:B------:R-:W1:Y:S01]  /*04f0*/  S2R R14, SR_TID.X ;  /* 0x00000000000e7919 */ /* 0x000e620000002100 */
[----:B------:R-:W-:Y:S01]  /*0500*/  LEA R26, P0, R10, R26, 0x2 ;  /* 0x0000001a0a1a7211 */ /* 0x000fe200078010ff */
[----:B------:R-:W-:Y:S01]  /*0510*/  UMOV UR9, UR6 ;  /* 0x0000000600097c82 */ /* 0x000fe20008000000 */
[----:B------:R-:W-:Y:S01]  /*0520*/  IADD3 R29, R11, R29, RZ ;  /* 0x0000001d0b1d7210 */ /* 0x000fe20007ffe0ff */
[C---:B------:R-:W-:Y:S01]  /*0530*/  IMAD R5, R3.reuse, R24, RZ ;  /* 0x0000001803057224 */ /* 0x040fe200078e02ff */
[----:B------:R-:W-:Y:S01]  /*0540*/  UIADD3 UR5, UR5, UR10, URZ ;  /* 0x0000000a05057290 */ /* 0x000fe2000fffe03f */
[----:B------:R-:W-:Y:S01]  /*0550*/  IMAD.WIDE.U32 R12, R12, R18, UR8 ;  /* 0x000000080c0c7e25 */ /* 0x000fe2000f8e0012 */
[----:B------:R-:W-:Y:S01]  /*0560*/  LEA.HI.X R29, R10, R27, R29, 0x2, P0 ;  /* 0x0000001b0a1d7211 */ /* 0x000fe200000f141d */
[----:B------:R-:W-:Y:S02]  /*0570*/  UIMAD.WIDE.U32 UR6, UR18, UR14, URZ ;  /* 0x0000000e120672a5 */ /* 0x000fe4000f8e003f */
[----:B------:R-:W-:Y:S01]  /*0580*/  IMAD R10, R3, R16, RZ ;  /* 0x00000010030a7224 */ /* 0x000fe200078e02ff */
[----:B------:R-:W-:Y:S01]  /*0590*/  UIMAD UR11, UR18, UR15, UR11 ;  /* 0x0000000f120b72a4 */ /* 0x000fe2000f8e020b */
[----:B------:R-:W-:Y:S01]  /*05a0*/  IMAD R25, R0, R25, R5 ;  /* 0x0000001900197224 */ /* 0x000fe200078e0205 */
[----:B------:R-:W-:Y:S01]  /*05b0*/  LEA R28, P0, R12, R20, 0x2 ;  /* 0x000000140c1c7211 */ /* 0x000fe200078010ff */
[C---:B------:R-:W-:Y:S01]  /*05c0*/  IMAD R27, R0.reuse, R17, R10 ;  /* 0x00000011001b7224 */ /* 0x040fe200078e020a */
[----:B------:R-:W-:Y:S01]  /*05d0*/  IADD3 R30, R13, R15, RZ ;  /* 0x0000000f0d1e7210 */ /* 0x000fe20007ffe0ff */
[----:B------:R-:W-:Y:S01]  /*05e0*/  UIADD3 UR7, UR7, UR11, URZ ;  /* 0x0000000b07077290 */ /* 0x000fe2000fffe03f */
[----:B------:R-:W-:Y:S01]  /*05f0*/  IMAD.WIDE.U32 R10, R0, R24, UR4 ;  /* 0x00000004000a7e25 */ /* 0x000fe2000f8e0018 */
[----:B------:R-:W2:Y:S01]  /*0600*/  S2R R5, SR_LANEID ;  /* 0x0000000000057919 */ /* 0x000ea20000000000 */
[----:B------:R-:W-:Y:S01]  /*0610*/  LEA.HI.X R30, R12, R21, R30, 0x2, P0 ;  /* 0x000000150c1e7211 */ /* 0x000fe200000f141e */
[----:B------:R-:W-:-:S02]  /*0620*/  ULDC.64 UR4, c[0x0][0x230] ;  /* 0x00008c0000047ab9 */ /* 0x000fc40000000a00 */
[----:B------:R-:W-:Y:S01]  /*0630*/  IADD3 R25, R11, R25, RZ ;  /* 0x000000190b197210 */ /* 0x000fe20007ffe0ff */
[----:B------:R-:W-:Y:S01]  /*0640*/  IMAD.WIDE.U32 R12, R0, R16, UR6 ;  /* 0x00000006000c7e25 */ /* 0x000fe2000f8e0010 */
[C---:B------:R-:W-:Y:S01]  /*0650*/  LEA R15, P0, R10.reuse, R8, 0x2 ;  /* 0x000000080a0f7211 */ /* 0x040fe200078010ff */
[----:B------:R-:W-:Y:S02]  /*0660*/  ULDC UR6, c[0x0][0x21c] ;  /* 0x0000870000067ab9 */ /* 0x000fe40000000800 */
[----:B------:R-:W-:Y:S01]  /*0670*/  IMAD.IADD R27, R13, 0x1, R27 ;  /* 0x000000010d1b7824 */ /* 0x000fe200078e021b */
[----:B------:R-:W-:Y:S01]  /*0680*/  LEA.HI.X R25, R10, R9, R25, 0x2, P0 ;  /* 0x000000090a197211 */ /* 0x000fe200000f1419 */
[----:B------:R-:W-:Y:S01]  /*0690*/  IMAD R9, R3, UR4, RZ ;  /* 0x0000000403097c24 */ /* 0x000fe2000f8e02ff */
[----:B0-----:R-:W-:Y:S01]  /*06a0*/  LEA R24, P1, R12, R6, 0x2 ;  /* 0x000000060c187211 */ /* 0x001fe200078210ff */
[----:B----4-:R-:W-:Y:S01]  /*06b0*/  IMAD R6, R19, UR18, R0 ;  /* 0x0000001213067c24 */ /* 0x010fe2000f8e0200 */
[----:B------:R-:W-:Y:S01]  /*06c0*/  MOV R10, R15 ;  /* 0x0000000f000a7202 */ /* 0x000fe20000000f00 */
[C---:B------:R-:W-:Y:S01]  /*06d0*/  IMAD R11, R0.reuse, UR5, R9 ;  /* 0x00000005000b7c24 */ /* 0x040fe2000f8e0209 */
[----:B-1----:R-:W-:Y:S01]  /*06e0*/  SHF.R.S32.HI R9, RZ, 0x1f, R14 ;  /* 0x0000001fff097819 */ /* 0x002fe2000001140e */
[----:B------:R-:W-:Y:S01]  /*06f0*/  IMAD.WIDE.U32 R32, R0, UR4, RZ ;  /* 0x0000000400207c25 */ /* 0x000fe2000f8e00ff */
[----:B------:R-:W-:-:S02]  /*0700*/  LEA.HI.X R27, R12, R7, R27, 0x2, P1 ;  /* 0x000000070c1b7211 */ /* 0x000fc400008f141b */
[----:B------:R-:W-:Y:S01]  /*0710*/  SHF.L.U64.HI R8, R14, 0x4, R9 ;  /* 0x000000040e087819 */ /* 0x000fe20000010209 */
[----:B------:R-:W-:Y:S01]  /*0720*/  IMAD R6, R6, R23, RZ ;  /* 0x0000001706067224 */ /* 0x000fe200078e02ff */
[----:B------:R-:W-:Y:S02]  /*0730*/  MOV R7, RZ ;  /* 0x000000ff00077202 */ /* 0x000fe40000000f00 */
[----:B------:R-:W-:Y:S01]  /*0740*/  SHF.L.U32 R9, R14, 0x4, RZ ;  /* 0x000000040e097819 */ /* 0x000fe200000006ff */
[----:B------:R-:W-:Y:S01]  /*0750*/  IMAD R6, R6, UR6, RZ ;  /* 0x0000000606067c24 */ /* 0x000fe2000f8e02ff */
[----:B------:R-:W-:-:S07]  /*0760*/  IADD3 R11, R33, R11, RZ ;  /* 0x0000000b210b7210 */ /* 0x000fce0007ffe0ff */
.L_x_5144:
        /* <DEDUP_REMOVED lines=54> */
.L_x_5133:
[----:B------:R-:W-:Y:S05]  /*0ad0*/  BSYNC B0 ;  /* 0x0000000000007941 */ /* 0x000fea0003800000 */
.L_x_5132:
        /* <DEDUP_REMOVED lines=33> */
.L_x_5135:
[----:B------:R-:W-:Y:S05]  /*0cf0*/  BSYNC B0 ;  /* 0x0000000000007941 */ /* 0x000fea0003800000 */
.L_x_5134:
        /* <DEDUP_REMOVED lines=33> */
.L_x_5137:
[----:B------:R-:W-:Y:S05]  /*0f10*/  BSYNC B0 ;  /* 0x0000000000007941 */ /* 0x000fea0003800000 */
.L_x_5136:
        /* <DEDUP_REMOVED lines=33> */
.L_x_5139:
[----:B------:R-:W-:Y:S05]  /*1130*/  BSYNC B0 ;  /* 0x0000000000007941 */ /* 0x000fea0003800000 */
.L_x_5138:
        /* <DEDUP_REMOVED lines=9> */
[----:B------:R-:W-:Y:S01]  /*11d0*/  HFMA2.MMA R49, -RZ, RZ, 0, 0 ;  /* 0x00000000ff317435 */ /* 0x000fe200000001ff */
[----:B------:R-:W-:Y:S01]  /*11e0*/  FMUL.FTZ R45, R18, R39 ;  /* 0x00000027122d7220 */ /* 0x000fe20000410000 */
[----:B------:R-:W-:Y:S01]  /*11f0*/  FMUL.FTZ R47, R16, R31 ;  /* 0x0000001f102f7220 */ /* 0x000fe20000410000 */
[----:B------:R-:W-:Y:S01]  /*1200*/  FMUL.FTZ R46, R17, R38 ;  /* 0x00000026112e7220 */ /* 0x000fe20000410000 */
[----:B------:R-:W-:Y:S01]  /*1210*/  FMUL.FTZ R48, R19, R44 ;  /* 0x0000002c13307220 */ /* 0x000fe20000410000 */
[----:B------:R-:W-:Y:S01]  /*1220*/  ULDC UR10, c[0x0][0x21c] ;  /* 0x00008700000a7ab9 */ /* 0x000fe20000000800 */
[----:B------:R-:W-:Y:S01]  /*1230*/  ULDC.64 UR4, c[0x0][0x238] ;  /* 0x00008e0000047ab9 */ /* 0x000fe20000000a00 */
[----:B------:R-:W3:Y:S01]  /*1240*/  LDC.64 R34, c[0x0][0x2d0] ;  /* 0x0000b400ff227b82 */ /* 0x000ee20000000a00 */
[----:B------:R-:W-:Y:S01]  /*1250*/  ULDC.64 UR6, c[0x0][0x250] ;  /* 0x0000940000067ab9 */ /* 0x000fe20000000a00 */
[----:B------:R-:W-:-:S06]  /*1260*/  ULDC.64 UR8, c[0x0][0x270] ;  /* 0x00009c0000087ab9 */ /* 0x000fcc0000000a00 */
[----:B------:R-:W4:Y:S01]  /*1270*/  LDC.64 R36, c[0x0][0x310] ;  /* 0x0000c400ff247b82 */ /* 0x000f220000000a00 */
[----:B0-----:R-:W-:-:S04]  /*1280*/  LOP3.LUT P0, RZ, R43, 0x1f, RZ, 0xc0, !PT ;  /* 0x0000001f2bff7812 */ /* 0x001fc8000780c0ff */
[----:B------:R-:W-:-:S13]  /*1290*/  ISETP.EQ.OR P0, PT, R7, RZ, P0 ;  /* 0x000000ff0700720c */ /* 0x000fda0000702670 */
.L_x_5143:
[----:B0-----:R-:W-:Y:S01]  /*12a0*/  SHF.R.S32.HI R41, RZ, 0x1f, R49 ;  /* 0x0000001fff297819 */ /* 0x001fe20000011431 */
[----:B------:R-:W-:Y:S01]  /*12b0*/  IMAD.MOV.U32 R16, RZ, RZ, R32 ;  /* 0x000000ffff107224 */ /* 0x000fe200078e0020 */
[----:B------:R-:W-:-:S03]  /*12c0*/  MOV R17, R11 ;  /* 0x0000000b00117202 */ /* 0x000fc60000000f00 */
[----:B------:R-:W-:Y:S02]  /*12d0*/  IMAD R18, R41, UR4, RZ ;  /* 0x0000000429127c24 */ /* 0x000fe4000f8e02ff */
[----:B------:R-:W-:-:S04]  /*12e0*/  IMAD.WIDE.U32 R16, R49, UR4, R16 ;  /* 0x0000000431107c25 */ /* 0x000fc8000f8e0010 */
[----:B------:R-:W-:Y:S01]  /*12f0*/  IMAD R19, R49, UR5, R18 ;  /* 0x0000000531137c24 */ /* 0x000fe2000f8e0212 */
[----:B---3--:R-:W-:-:S04]  /*1300*/  LEA R18, P1, R16, R34, 0x2 ;  /* 0x0000002210127211 */ /* 0x008fc800078210ff */
[----:B------:R-:W-:-:S04]  /*1310*/  IADD3 R17, R17, R19, RZ ;  /* 0x0000001311117210 */ /* 0x000fc80007ffe0ff */
[----:B------:R-:W-:Y:S01]  /*1320*/  LEA.HI.X R19, R16, R35, R17, 0x2, P1 ;  /* 0x0000002310137211 */ /* 0x000fe200008f1411 */
[----:B------:R-:W-:-:S04]  /*1330*/  IMAD R20, R41, UR6, RZ ;  /* 0x0000000629147c24 */ /* 0x000fc8000f8e02ff */
[----:B------:R0:W3:Y:S01]  /*1340*/  LDG.E R40, desc[UR16][R18.64] ;  /* 0x0000001012287981 */ /* 0x0000e2000c1e1900 */
        /* <DEDUP_REMOVED lines=8> */
[----:B------:R-:W-:Y:S02]  /*13d0*/  IMAD R50, R41, UR8, RZ ;  /* 0x0000000829327c24 */ /* 0x000fe4000f8e02ff */
[----:B------:R-:W-:-:S04]  /*13e0*/  IMAD.WIDE.U32 R16, R49, UR8, RZ ;  /* 0x0000000831107c25 */ /* 0x000fc8000f8e00ff */
[----:B0-----:R-:W-:Y:S01]  /*13f0*/  IMAD R19, R49, UR9, R50 ;  /* 0x0000000931137c24 */ /* 0x001fe2000f8e0232 */
[----:B------:R-:W-:-:S04]  /*1400*/  LEA R18, P1, R16, R28, 0x2 ;  /* 0x0000001c10127211 */ /* 0x000fc800078210ff */
[----:B------:R-:W-:-:S04]  /*1410*/  IADD3 R17, R17, R19, RZ ;  /* 0x0000001311117210 */ /* 0x000fc80007ffe0ff */
[----:B------:R-:W-:Y:S02]  /*1420*/  LEA.HI.X R17, R16, R30, R17, 0x2, P1 ;  /* 0x0000001e10117211 */ /* 0x000fe400008f1411 */
[----:B------:R-:W-:-:S04]  /*1430*/  IADD3 R16, P1, R18, R9, RZ ;  /* 0x0000000912107210 */ /* 0x000fc80007f3e0ff */
[----:B------:R-:W-:Y:S02]  /*1440*/  IADD3.X R17, R17, R8, RZ, P1, !PT ;  /* 0x0000000811117210 */ /* 0x000fe40000ffe4ff */
[C---:B--2---:R-:W-:Y:S01]  /*1450*/  ISETP.GE.AND P1, PT, R5.reuse, 0x1, PT ;  /* 0x000000010500780c */ /* 0x044fe20003f26270 */
[----:B------:R-:W0:Y:S01]  /*1460*/  S2R R61, SR_CgaCtaId ;  /* 0x00000000003d7919 */ /* 0x000e220000008800 */
[----:B------:R-:W-:Y:S02]  /*1470*/  MOV R54, 0x400 ;  /* 0x0000040000367802 */ /* 0x000fe40000000f00 */
[C---:B------:R-:W-:Y:S01]  /*1480*/  ISETP.NE.AND P2, PT, R5.reuse, 0x1f, PT ;  /* 0x0000001f0500780c */ /* 0x040fe20003f45270 */
[----:B------:R-:W5:Y:S01]  /*1490*/  LDG.E.128 R16, desc[UR16][R16.64] ;  /* 0x0000001010107981 */ /* 0x000f62000c1e1d00 */
[----:B------:R-:W-:Y:S01]  /*14a0*/  ISETP.NE.AND P3, PT, R5, RZ, PT ;  /* 0x000000ff0500720c */ /* 0x000fe20003f65270 */
[----:B------:R-:W-:Y:S01]  /*14b0*/  BSSY B0, `(.L_x_5141) ;  /* 0x000004c000007945 */ /* 0x000fe20003800000 */
[----:B0-----:R-:W-:Y:S01]  /*14c0*/  LEA R54, R61, R54, 0x18 ;  /* 0x000000363d367211 */ /* 0x001fe200078ec0ff */
[----:B---3--:R-:W-:-:S04]  /*14d0*/  FMUL.FTZ R40, R40, 1.4426950216293334961 ;  /* 0x3fb8aa3b28287820 */ /* 0x008fc80000410000 */
[C---:B------:R-:W-:Y:S01]  /*14e0*/  FMUL.FTZ R53, R40.reuse, R38 ;  /* 0x0000002628357220 */ /* 0x040fe20000410000 */
[C---:B------:R-:W-:Y:S01]  /*14f0*/  FMUL.FTZ R56, R40.reuse, R31 ;  /* 0x0000001f28387220 */ /* 0x040fe20000410000 */
[C---:B------:R-:W-:Y:S01]  /*1500*/  FMUL.FTZ R51, R40.reuse, R39 ;  /* 0x0000002728337220 */ /* 0x040fe20000410000 */
[----:B------:R-:W-:Y:S01]  /*1510*/  FMUL.FTZ R50, R40, R44 ;  /* 0x0000002c28327220 */ /* 0x000fe20000410000 */
[----:B------:R-:W-:Y:S02]  /*1520*/  @!P0 LEA R40, R49, R54, 0x3 ;  /* 0x0000003631288211 */ /* 0x000fe400078e18ff */
        /* <DEDUP_REMOVED lines=31> */
[----:B------:R-:W-:Y:S02]  /*1720*/  IMAD.MOV.U32 R23, RZ, RZ, RZ ;  /* 0x000000ffff177224 */ /* 0x000fe400078e00ff */
[----:B------:R-:W2:Y:S04]  /*1730*/  SHFL.UP PT, R41, R20, 0x8, RZ ;  /* 0x0500000014297989 */ /* 0x000ea800000e00ff */
[----:B------:R-:W-:Y:S06]  /*1740*/  @!P0 LDS.64 R22, [R40+0x420] ;  /* 0x0004200028168984 */ /* 0x000fec0000000a00 */
        /* <DEDUP_REMOVED lines=34> */
.L_x_5142:
[----:B------:R-:W-:Y:S05]  /*1970*/  BSYNC B0 ;  /* 0x0000000000007941 */ /* 0x000fea0003800000 */
.L_x_5141:
[----:B------:R-:W-:Y:S01]  /*1980*/  IADD3 R49, R49, 0x1, RZ ;  /* 0x0000000131317810 */ /* 0x000fe20007ffe0ff */
[-C--:B------:R-:W-:Y:S01]  /*1990*/  FFMA.FTZ R51, R51, R58.reuse, R52 ;  /* 0x0000003a33337223 */ /* 0x080fe20000010034 */
[----:B-----5:R-:W-:Y:S01]  /*19a0*/  FFMA.FTZ R12, R16, R57, R12 ;  /* 0x00000039100c7223 */ /* 0x020fe2000001000c */
[----:B------:R-:W-:Y:S01]  /*19b0*/  FFMA.FTZ R13, R17, R58, R13 ;  /* 0x0000003a110d7223 */ /* 0x000fe2000001000d */
[----:B------:R-:W-:Y:S01]  /*19c0*/  ISETP.GE.AND P1, PT, R49, UR10, PT ;  /* 0x0000000a31007c0c */ /* 0x000fe2000bf26270 */
[-C--:B------:R-:W-:Y:S01]  /*19d0*/  FFMA.FTZ R50, R50, R51.reuse, R55 ;  /* 0x0000003332327223 */ /* 0x080fe20000010037 */
[----:B------:R-:W-:-:S03]  /*19e0*/  FFMA.FTZ R14, R18, R51, R14 ;  /* 0x00000033120e7223 */ /* 0x000fc6000001000e */
[----:B------:R-:W-:-:S08]  /*19f0*/  FFMA.FTZ R15, R19, R50, R15 ;  /* 0x00000032130f7223 */ /* 0x000fd0000001000f */
[----:B------:R-:W-:Y:S05]  /*1a00*/  @!P1 BRA `(.L_x_5143) ;  /* 0xfffffff800249947 */ /* 0x000fea000383ffff */
.L_x_5140:
        /* <DEDUP_REMOVED lines=10> */
[----:B------:R-:W-:Y:S02]  /*1ab0*/  IADD3 R24, P4, R24, 0x200, RZ ;  /* 0x0000020018187810 */ /* 0x000fe40007f9e0ff */
[----:B------:R-:W-:Y:S02]  /*1ac0*/  IADD3.X R29, RZ, R29, RZ, P1, !PT ;  /* 0x0000001dff1d7210 */ /* 0x000fe40000ffe4ff */
[----:B------:R-:W-:Y:S02]  /*1ad0*/  IADD3.X R30, RZ, R30, RZ, P2, !PT ;  /* 0x0000001eff1e7210 */ /* 0x000fe400017fe4ff */
[----:B------:R-:W-:Y:S02]  /*1ae0*/  IADD3.X R25, RZ, R25, RZ, P3, !PT ;  /* 0x00000019ff197210 */ /* 0x000fe40001ffe4ff */
[----:B------:R-:W-:Y:S01]  /*1af0*/  IADD3.X R27, RZ, R27, RZ, P4, !PT ;  /* 0x0000001bff1b7210 */ /* 0x000fe200027fe4ff */
[----:B0-----:R-:W-:-:S02]  /*1b00*/  IMAD R20, R22, UR19, RZ ;  /* 0x0000001316147c24 */ /* 0x001fc4000f8e02ff */
[----:B------:R-:W-:-:S04]  /*1b10*/  IMAD.WIDE.U32 R18, R22, UR18, R18 ;  /* 0x0000001216127c25 */ /* 0x000fc8000f8e0012 */
[----:B------:R-:W-:Y:S02]  /*1b20*/  IMAD R21, R23, UR18, R20 ;  /* 0x0000001217157c24 */ /* 0x000fe4000f8e0214 */
[----:B------:R-:W-:Y:S02]  /*1b30*/  IMAD R23, R3, UR4, RZ ;  /* 0x0000000403177c24 */ /* 0x000fe4000f8e02ff */
[----:B------:R-:W-:Y:S02]  /*1b40*/  IMAD.IADD R19, R19, 0x1, R21 ;  /* 0x0000000113137824 */ /* 0x000fe400078e0215 */
        /* <DEDUP_REMOVED lines=12> */
.L_x_5145:
        /* <DEDUP_REMOVED lines=15> */
.L_x_5318:


//--------------------- .text._Z25selective_scan_fwd_kernelI32Selective_Scan_fwd_kernel_traitsILi32ELi4ELi1ELb1ELb1ELb1ELb1EffEEv13SSMParamsBase --------------------------
	.section	.text._Z25selective_scan_fwd_kernelI32Selective_Scan_fwd_kernel_traitsILi32ELi4ELi1ELb1ELb1ELb1ELb1EffEEv13SSMParamsBase,"ax",@progbits
	.align	128
        .global         _Z25selective_scan_fwd_kernelI32Selective_Scan_fwd_kernel_traitsILi32ELi4ELi1ELb1ELb1ELb1ELb1EffEEv13SSMParamsBase
        .type           _Z25selective_scan_fwd_kernelI32Selective_Scan_fwd_kernel_traitsILi32ELi4ELi1ELb1ELb1ELb1ELb1EffEEv13SSMParamsBase,@function
        .size           _Z25selective_scan_fwd_kernelI32Selective_Scan_fwd_kernel_traitsILi32ELi4ELi1ELb1ELb1ELb1ELb1EffEEv13SSMParamsBase,(.L_x_5319 - _Z25selective_scan_fwd_kernelI32Selective_Scan_fwd_kernel_traitsILi32ELi4ELi1ELb1ELb1ELb1ELb1EffEEv13SSMParamsBase)
        .other          _Z25selective_scan_fwd_kernelI32Selective_Scan_fwd_kernel_traitsILi32ELi4ELi1ELb1ELb1ELb1ELb1EffEEv13SSMParamsBase,@"STO_CUDA_ENTRY STV_DEFAULT"
_Z25selective_scan_fwd_kernelI32Selective_Scan_fwd_kernel_traitsILi32ELi4ELi1ELb1ELb1ELb1ELb1EffEEv13SSMParamsBase:
.text._Z25selective_scan_fwd_kernelI32Selective_Scan_fwd_kernel_traitsILi32ELi4ELi1ELb1ELb1ELb1ELb1EffEEv13SSMParamsBase:
        /* <DEDUP_REMOVED lines=35> */
[----:B------:R-:W0:Y:S01]  /*0230*/  LDC R23, c[0x0][0x214] ;  /* 0x00008500ff177b82 */ /* 0x000e220000000800 */
[----:B--2---:R-:W-:-:S05]  /*0240*/  IADD3 R8, RZ, -R7, RZ ;  /* 0x80000007ff087210 */ /* 0x004fca0007ffe0ff */
[----:B------:R-:W-:Y:S02]  /*0250*/  IMAD R3, R8, R9, RZ ;  /* 0x0000000908037224 */ /* 0x000fe400078e02ff */
[----:B------:R-:W2:Y:S02]  /*0260*/  LDC.64 R4, c[0x0][0x258] ;  /* 0x00009600ff047b82 */ /* 0x000ea40000000a00 */
[----:B------:R-:W-:-:S06]  /*0270*/  IMAD.HI.U32 R7, R7, R3, R6 ;  /* 0x0000000307077227 */ /* 0x000fcc00078e0006 */
[----:B------:R-:W3:Y:S01]  /*0280*/  LDC.64 R18, c[0x0][0x298] ;  /* 0x0000a600ff127b82 */ /* 0x000ee20000000a00 */
        /* <DEDUP_REMOVED lines=11> */
[----:B------:R-:W-:-:S03]  /*0340*/  USHF.R.S32.HI UR19, URZ, 0x1f, UR18 ;  /* 0x0000001f3f137899 */ /* 0x000fc60008011412 */
[----:B------:R-:W-:Y:S01]  /*0350*/  MOV R8, R7 ;  /* 0x0000000700087202 */ /* 0x000fe20000000f00 */
[----:B------:R-:W-:Y:S02]  /*0360*/  UIMAD UR6, UR19, UR8, URZ ;  /* 0x00000008130672a4 */ /* 0x000fe4000f8e023f */
[----:B------:R-:W-:Y:S01]  /*0370*/  UIMAD.WIDE.U32 UR4, UR18, UR8, URZ ;  /* 0x00000008120472a5 */ /* 0x000fe2000f8e003f */
[----:B------:R-:W-:Y:S01]  /*0380*/  @!P2 IADD3 R8, -R8, RZ, RZ ;  /* 0x000000ff0808a210 */ /* 0x000fe20007ffe1ff */
[----:B------:R-:W-:Y:S01]  /*0390*/  UIMAD UR8, UR19, UR12, URZ ;  /* 0x0000000c130872a4 */ /* 0x000fe2000f8e023f */
[----:B------:R-:W-:Y:S01]  /*03a0*/  @!P1 LOP3.LUT R8, RZ, R11, RZ, 0x33, !PT ;  /* 0x0000000bff089212 */ /* 0x000fe200078e33ff */
[----:B------:R-:W-:Y:S02]  /*03b0*/  UIMAD UR10, UR18, UR9, UR6 ;  /* 0x00000009120a72a4 */ /* 0x000fe4000f8e0206 */
[----:B------:R-:W-:Y:S01]  /*03c0*/  UIMAD.WIDE.U32 UR6, UR18, UR12, URZ ;  /* 0x0000000c120672a5 */ /* 0x000fe2000f8e003f */
[----:B------:R-:W-:Y:S01]  /*03d0*/  SHF.R.S32.HI R3, RZ, 0x1f, R8 ;  /* 0x0000001fff037819 */ /* 0x000fe20000011408 */
[----:B------:R-:W-:Y:S01]  /*03e0*/  UIMAD UR11, UR18, UR13, UR8 ;  /* 0x0000000d120b72a4 */ /* 0x000fe2000f8e0208 */
[----:B-1----:R-:W-:-:S02]  /*03f0*/  ISETP.GE.AND P0, PT, R25, 0x1, PT ;  /* 0x000000011900780c */ /* 0x002fc40003f06270 */
[----:B------:R-:W-:Y:S01]  /*0400*/  ULDC.64 UR12, c[0x0][0x260] ;  /* 0x00009800000c7ab9 */ /* 0x000fe20000000a00 */
[C---:B--2---:R-:W-:Y:S01]  /*0410*/  IMAD R0, R3.reuse, R4, RZ ;  /* 0x0000000403007224 */ /* 0x044fe200078e02ff */
[----:B------:R-:W-:Y:S01]  /*0420*/  UIADD3 UR7, UR7, UR11, URZ ;  /* 0x0000000b07077290 */ /* 0x000fe2000fffe03f */
[----:B------:R-:W-:Y:S02]  /*0430*/  IMAD R3, R3, R12, RZ ;  /* 0x0000000c03037224 */ /* 0x000fe400078e02ff */
[C---:B------:R-:W-:Y:S02]  /*0440*/  IMAD R9, R8.reuse, R5, R0 ;  /* 0x0000000508097224 */ /* 0x040fe400078e0200 */
[C---:B------:R-:W-:Y:S02]  /*0450*/  IMAD R13, R8.reuse, R13, R3 ;  /* 0x0000000d080d7224 */ /* 0x040fe400078e0203 */
[----:B------:R-:W-:Y:S01]  /*0460*/  IMAD.WIDE.U32 R6, R8, R4, UR6 ;  /* 0x0000000608067e25 */ /* 0x000fe2000f8e0004 */
[----:B------:R-:W1:Y:S08]  /*0470*/  LDC.64 R2, c[0x0][0x2f8] ;  /* 0x0000be00ff027b82 */ /* 0x000e700000000a00 */
[----:B------:R-:W2:Y:S01]  /*0480*/  LDC.64 R4, c[0x0][0x2f0] ;  /* 0x0000bc00ff047b82 */ /* 0x000ea20000000a00 */
[----:B------:R-:W-:-:S02]  /*0490*/  UIMAD.WIDE.U32 UR8, UR18, UR12, URZ ;  /* 0x0000000c120872a5 */ /* 0x000fc4000f8e003f */
[----:B------:R-:W-:-:S04]  /*04a0*/  UIMAD UR12, UR19, UR12, URZ ;  /* 0x0000000c130c72a4 */ /* 0x000fc8000f8e023f */
[----:B------:R-:W-:Y:S02]  /*04b0*/  UIMAD UR12, UR18, UR13, UR12 ;  /* 0x0000000d120c72a4 */ /* 0x000fe4000f8e020c */
[----:B------:R-:W-:Y:S02]  /*04c0*/  UIMAD UR11, UR19, UR14, URZ ;  /* 0x0000000e130b72a4 */ /* 0x000fe4000f8e023f */
[----:B------:R-:W-:Y:S01]  /*04d0*/  UIADD3 UR6, UR9, UR12, URZ ;  /* 0x0000000c09067290 */ /* 0x000fe2000fffe03f */
[----:B0--34-:R-:W-:Y:S11]  /*04e0*/  @!P0 EXIT ;  /* 0x000000000000894d */ /* 0x019ff60003800000 */
[----:B------:R-:W0:Y:S01]  /*04f0*/  S2R R10, SR_TID.X ;  /* 0x00000000000a7919 */ /* 0x000e220000002100 */
[----:B------:R-:W-:Y:S01]  /*0500*/  LEA R0, P0, R6, R14, 0x2 ;  /* 0x0000000e06007211 */ /* 0x000fe200078010ff */
[----:B------:R-:W-:Y:S01]  /*0510*/  UMOV UR9, UR6 ;  /* 0x0000000600097c82 */ /* 0x000fe20008000000 */
[----:B------:R-:W-:Y:S01]  /*0520*/  IADD3 R14, R7, R9, RZ ;  /* 0x00000009070e7210 */ /* 0x000fe20007ffe0ff */
[----:B------:R-:W-:Y:S01]  /*0530*/  IMAD.WIDE.U32 R8, R8, R12, UR8 ;  /* 0x0000000808087e25 */ /* 0x000fe2000f8e000c */
[----:B------:R-:W-:Y:S01]  /*0540*/  UIMAD.WIDE.U32 UR6, UR18, UR14, URZ ;  /* 0x0000000e120672a5 */ /* 0x000fe2000f8e003f */
[----:B------:R-:W3:Y:S01]  /*0550*/  S2R R26, SR_LANEID ;  /* 0x00000000001a7919 */ /* 0x000ee20000000000 */
[----:B------:R-:W-:Y:S01]  /*0560*/  UIMAD UR11, UR18, UR15, UR11 ;  /* 0x0000000f120b72a4 */ /* 0x000fe2000f8e020b */
[----:B------:R-:W-:Y:S01]  /*0570*/  LEA.HI.X R14, R6, R15, R14, 0x2, P0 ;  /* 0x0000000f060e7211 */ /* 0x000fe200000f140e */
[C---:B------:R-:W-:Y:S01]  /*0580*/  IMAD R6, R31.reuse, R16, RZ ;  /* 0x000000101f067224 */ /* 0x040fe200078e02ff */
[----:B------:R-:W-:Y:S01]  /*0590*/  UIADD3 UR5, UR5, UR10, URZ ;  /* 0x0000000a05057290 */ /* 0x000fe2000fffe03f */
[----:B------:R-:W-:Y:S01]  /*05a0*/  IMAD R7, R31, R18, RZ ;  /* 0x000000121f077224 */ /* 0x000fe200078e02ff */
[----:B------:R-:W-:Y:S01]  /*05b0*/  UIADD3 UR7, UR7, UR11, URZ ;  /* 0x0000000b07077290 */ /* 0x000fe2000fffe03f */
[----:B------:R-:W-:Y:S01]  /*05c0*/  LEA R12, P0, R8, R20, 0x2 ;  /* 0x00000014080c7211 */ /* 0x000fe200078010ff */
[C---:B------:R-:W-:Y:S01]  /*05d0*/  IMAD R11, R32.reuse, R17, R6 ;  /* 0x00000011200b7224 */ /* 0x040fe200078e0206 */
[----:B------:R-:W-:Y:S01]  /*05e0*/  IADD3 R13, R9, R13, RZ ;  /* 0x0000000d090d7210 */ /* 0x000fe20007ffe0ff */
[C---:B------:R-:W-:Y:S01]  /*05f0*/  IMAD R17, R32.reuse, R19, R7 ;  /* 0x0000001320117224 */ /* 0x040fe200078e0207 */
[----:B------:R-:W-:Y:S01]  /*0600*/  MOV R24, RZ ;  /* 0x000000ff00187202 */ /* 0x000fe20000000f00 */
[----:B------:R-:W-:Y:S01]  /*0610*/  IMAD.WIDE.U32 R6, R32, R16, UR4 ;  /* 0x0000000420067e25 */ /* 0x000fe2000f8e0010 */
[----:B------:R-:W-:Y:S01]  /*0620*/  LEA.HI.X R13, R8, R21, R13, 0x2, P0 ;  /* 0x00000015080d7211 */ /* 0x000fe200000f140d */
[----:B------:R-:W-:-:S02]  /*0630*/  ULDC.64 UR4, c[0x0][0x230] ;  /* 0x00008c0000047ab9 */ /* 0x000fc40000000a00 */
[----:B------:R-:W-:Y:S01]  /*0640*/  IMAD.WIDE.U32 R8, R32, R18, UR6 ;  /* 0x0000000620087e25 */ /* 0x000fe2000f8e0012 */
[----:B------:R-:W-:Y:S01]  /*0650*/  IADD3 R11, R7, R11, RZ ;  /* 0x0000000b070b7210 */ /* 0x000fe20007ffe0ff */
[----:B------:R-:W-:Y:S01]  /*0660*/  ULDC UR6, c[0x0][0x21c] ;  /* 0x0000870000067ab9 */ /* 0x000fe20000000800 */
[----:B--2---:R-:W-:Y:S01]  /*0670*/  LEA R15, P0, R6, R4, 0x2 ;  /* 0x00000004060f7211 */ /* 0x004fe200078010ff */
[----:B------:R-:W-:Y:S01]  /*0680*/  IMAD.WIDE.U32 R28, R32, UR4, RZ ;  /* 0x00000004201c7c25 */ /* 0x000fe2000f8e00ff */
[----:B------:R-:W-:Y:S02]  /*0690*/  IADD3 R4, R9, R17, RZ ;  /* 0x0000001109047210 */ /* 0x000fe40007ffe0ff */
[----:B-1----:R-:W-:Y:S01]  /*06a0*/  LEA R7, P1, R8, R2, 0x2 ;  /* 0x0000000208077211 */ /* 0x002fe200078210ff */
[----:B------:R-:W-:Y:S01]  /*06b0*/  IMAD R2, R23, UR18, R32 ;  /* 0x0000001217027c24 */ /* 0x000fe2000f8e0220 */
[----:B------:R-:W-:Y:S01]  /*06c0*/  LEA.HI.X R6, R6, R5, R11, 0x2, P0 ;  /* 0x0000000506067211 */ /* 0x000fe200000f140b */
[----:B------:R-:W-:Y:S01]  /*06d0*/  IMAD R9, R31, UR4, RZ ;  /* 0x000000041f097c24 */ /* 0x000fe2000f8e02ff */
[----:B0-----:R-:W-:Y:S01]  /*06e0*/  SHF.R.S32.HI R11, RZ, 0x1f, R10 ;  /* 0x0000001fff0b7819 */ /* 0x001fe2000001140a */
[----:B------:R-:W-:Y:S01]  /*06f0*/  IMAD R2, R2, R25, RZ ;  /* 0x0000001902027224 */ /* 0x000fe200078e02ff */
[----:B------:R-:W-:Y:S01]  /*0700*/  LEA.HI.X R5, R8, R3, R4, 0x2, P1 ;  /* 0x0000000308057211 */ /* 0x000fe200008f1404 */
[----:B------:R-:W-:Y:S01]  /*0710*/  IMAD R9, R32, UR5, R9 ;  /* 0x0000000520097c24 */ /* 0x000fe2000f8e0209 */
[----:B------:R-:W-:Y:S01]  /*0720*/  SHF.L.U64.HI R11, R10, 0x4, R11 ;  /* 0x000000040a0b7819 */ /* 0x000fe2000001020b */
[----:B------:R-:W-:Y:S01]  /*0730*/  IMAD R25, R2, UR6, RZ ;  /* 0x0000000602197c24 */ /* 0x000fe2000f8e02ff */
[----:B------:R-:W-:-:S02]  /*0740*/  MOV R4, R0 ;  /* 0x0000000000047202 */ /* 0x000fc40000000f00 */
[----:B------:R-:W-:Y:S02]  /*0750*/  SHF.L.U32 R10, R10, 0x4, RZ ;  /* 0x000000040a0a7819 */ /* 0x000fe400000006ff */
[----:B------:R-:W-:Y:S02]  /*0760*/  IADD3 R9, R29, R9, RZ ;  /* 0x000000091d097210 */ /* 0x000fe40007ffe0ff */
[----:B------:R-:W-:Y:S02]  /*0770*/  MOV R8, R15 ;  /* 0x0000000f00087202 */ /* 0x000fe40000000f00 */
[----:B------:R-:W-:Y:S02]  /*0780*/  MOV R3, R12 ;  /* 0x0000000c00037202 */ /* 0x000fe40000000f00 */
[----:B------:R-:W-:Y:S02]  /*0790*/  MOV R2, R14 ;  /* 0x0000000e00027202 */ /* 0x000fe40000000f00 */
[----:B---3--:R-:W-:-:S07]  /*07a0*/  MOV R0, R13 ;  /* 0x0000000d00007202 */ /* 0x008fce0000000f00 */
.L_x_5158:
        /* <DEDUP_REMOVED lines=54> */
.L_x_5147:
[----:B------:R-:W-:Y:S05]  /*0b10*/  BSYNC B0 ;  /* 0x0000000000007941 */ /* 0x000fea0003800000 */
.L_x_5146:
        /* <DEDUP_REMOVED lines=33> */
.L_x_5149:
[----:B------:R-:W-:Y:S05]  /*0d30*/  BSYNC B0 ;  /* 0x0000000000007941 */ /* 0x000fea0003800000 */
.L_x_5148:
        /* <DEDUP_REMOVED lines=33> */
.L_x_5151:
[----:B------:R-:W-:Y:S05]  /*0f50*/  BSYNC B0 ;  /* 0x0000000000007941 */ /* 0x000fea0003800000 */
.L_x_5150:
        /* <DEDUP_REMOVED lines=33> */
.L_x_5153:
[----:B------:R-:W-:Y:S05]  /*1170*/  BSYNC B0 ;  /* 0x0000000000007941 */ /* 0x000fea0003800000 */
.L_x_5152:
        /* <DEDUP_REMOVED lines=16> */
[----:B------:R-:W2:Y:S01]  /*1280*/  LDC.64 R34, c[0x0][0x2d0] ;  /* 0x0000b400ff227b82 */ /* 0x000ea20000000a00 */
[----:B------:R-:W-:Y:S01]  /*1290*/  ULDC.64 UR6, c[0x0][0x250] ;  /* 0x0000940000067ab9 */ /* 0x000fe20000000a00 */
[----:B------:R-:W-:-:S06]  /*12a0*/  ULDC.64 UR8, c[0x0][0x270] ;  /* 0x00009c0000087ab9 */ /* 0x000fcc0000000a00 */
[----:B------:R-:W3:Y:S01]  /*12b0*/  LDC.64 R36, c[0x0][0x310] ;  /* 0x0000c400ff247b82 */ /* 0x000ee20000000a00 */
[----:B0-----:R-:W-:-:S04]  /*12c0*/  LOP3.LUT P0, RZ, R42, 0x1f, RZ, 0xc0, !PT ;  /* 0x0000001f2aff7812 */ /* 0x001fc8000780c0ff */
[----:B------:R-:W-:-:S13]  /*12d0*/  ISETP.EQ.OR P0, PT, R24, RZ, P0 ;  /* 0x000000ff1800720c */ /* 0x000fda0000702670 */
.L_x_5157:
        /* <DEDUP_REMOVED lines=21> */
[----:B------:R-:W-:Y:S01]  /*1430*/  IMAD R41, R49, UR9, R50 ;  /* 0x0000000931297c24 */ /* 0x000fe2000f8e0232 */
[----:B0-----:R-:W-:-:S04]  /*1440*/  LEA R19, P1, R16, R3, 0x2 ;  /* 0x0000000310137211 */ /* 0x001fc800078210ff */
[----:B------:R-:W-:-:S04]  /*1450*/  IADD3 R17, R17, R41, RZ ;  /* 0x0000002911117210 */ /* 0x000fc80007ffe0ff */
[----:B------:R-:W-:Y:S02]  /*1460*/  LEA.HI.X R18, R16, R0, R17, 0x2, P1 ;  /* 0x0000000010127211 */ /* 0x000fe400008f1411 */
[----:B------:R-:W-:-:S04]  /*1470*/  IADD3 R16, P1, R19, R10, RZ ;  /* 0x0000000a13107210 */ /* 0x000fc80007f3e0ff */
[----:B------:R-:W-:Y:S02]  /*1480*/  IADD3.X R17, R18, R11, RZ, P1, !PT ;  /* 0x0000000b12117210 */ /* 0x000fe40000ffe4ff */
[C---:B------:R-:W-:Y:S01]  /*1490*/  ISETP.GE.AND P1, PT, R26.reuse, 0x1, PT ;  /* 0x000000011a00780c */ /* 0x040fe20003f26270 */
[----:B------:R-:W0:Y:S01]  /*14a0*/  S2R R61, SR_CgaCtaId ;  /* 0x00000000003d7919 */ /* 0x000e220000008800 */
[----:B------:R-:W-:Y:S02]  /*14b0*/  MOV R54, 0x400 ;  /* 0x0000040000367802 */ /* 0x000fe40000000f00 */
[C---:B------:R-:W-:Y:S01]  /*14c0*/  ISETP.NE.AND P2, PT, R26.reuse, 0x1f, PT ;  /* 0x0000001f1a00780c */ /* 0x040fe20003f45270 */
[----:B------:R-:W5:Y:S01]  /*14d0*/  LDG.E.128 R16, desc[UR16][R16.64] ;  /* 0x0000001010107981 */ /* 0x000f62000c1e1d00 */
[----:B------:R-:W-:Y:S01]  /*14e0*/  ISETP.NE.AND P3, PT, R26, RZ, PT ;  /* 0x000000ff1a00720c */ /* 0x000fe20003f65270 */
[----:B------:R-:W-:Y:S01]  /*14f0*/  BSSY B0, `(.L_x_5155) ;  /* 0x000004c000007945 */ /* 0x000fe20003800000 */
[----:B0-----:R-:W-:Y:S01]  /*1500*/  LEA R54, R61, R54, 0x18 ;  /* 0x000000363d367211 */ /* 0x001fe200078ec0ff */
[----:B--2---:R-:W-:-:S04]  /*1510*/  FMUL.FTZ R40, R40, 1.4426950216293334961 ;  /* 0x3fb8aa3b28287820 */ /* 0x004fc80000410000 */
        /* <DEDUP_REMOVED lines=9> */
[----:B------:R-:W4:Y:S01]  /*15b0*/  MUFU.EX2 R51, R51 ;  /* 0x0000003300337308 */ /* 0x000f220000000800 */
[----:B------:R-:W-:Y:S01]  /*15c0*/  FMUL.FTZ R52, R45, R22 ;  /* 0x000000162d347220 */ /* 0x000fe20000410000 */
[----:B------:R-:W-:Y:S01]  /*15d0*/  FMUL.FTZ R55, R48, R23 ;  /* 0x0000001730377220 */ /* 0x000fe20000410000 */
[----:B0-----:R-:W-:-:S05]  /*15e0*/  FFMA.FTZ R20, R57, R53, R58 ;  /* 0x0000003539147223 */ /* 0x001fca000001003a */
[----:B------:R-:W0:Y:S01]  /*15f0*/  MUFU.EX2 R50, R50 ;  /* 0x0000003200327308 */ /* 0x000e220000000800 */
[----:B--2---:R-:W-:Y:S01]  /*1600*/  FMUL.FTZ R22, R56, R53 ;  /* 0x0000003538167220 */ /* 0x004fe20000410000 */
[----:B----4-:R-:W-:-:S03]  /*1610*/  FFMA.FTZ R20, R51, R20, R52 ;  /* 0x0000001433147223 */ /* 0x010fc60000010034 */
        /* <DEDUP_REMOVED lines=35> */
[----:B0-----:R-:W-:-:S03]  /*1850*/  @!P3 IMAD.MOV.U32 R61, RZ, RZ, R23 ;  /* 0x000000ffff3db224 */ /* 0x001fc600078e0017 */
        /* <DEDUP_REMOVED lines=18> */
[----:B---3--:R-:W-:-:S04]  /*1980*/  LEA R20, P1, R21, R36, 0x3 ;  /* 0x0000002415147211 */ /* 0x008fc800078218ff */
[----:B------:R-:W-:-:S05]  /*1990*/  LEA.HI.X R21, R21, R37, R22, 0x3, P1 ;  /* 0x0000002515157211 */ /* 0x000fca00008f1c16 */
[----:B------:R0:W-:Y:S04]  /*19a0*/  STG.E.64 desc[UR16][R20.64], R40 ;  /* 0x0000002814007986 */ /* 0x0001e8000c101b10 */
.L_x_5156:
[----:B------:R-:W-:Y:S05]  /*19b0*/  BSYNC B0 ;  /* 0x0000000000007941 */ /* 0x000fea0003800000 */
.L_x_5155:
        /* <DEDUP_REMOVED lines=9> */
.L_x_5154:
[----:B------:R-:W2:Y:S01]  /*1a50*/  LDC.64 R22, c[0x0][0x2b0] ;  /* 0x0000ac00ff167b82 */ /* 0x000ea20000000a00 */
[----:B0-----:R-:W-:Y:S01]  /*1a60*/  SHF.L.U32 R20, R24, 0x7, RZ ;  /* 0x0000000718147819 */ /* 0x001fe200000006ff */
[----:B------:R-:W-:Y:S01]  /*1a70*/  ULDC.64 UR4, c[0x0][0x2b8] ;  /* 0x0000ae0000047ab9 */ /* 0x000fe20000000a00 */
[----:B------:R-:W-:Y:S02]  /*1a80*/  ULDC.64 UR6, c[0x0][0x2a8] ;  /* 0x0000aa0000067ab9 */ /* 0x000fe40000000a00 */
[----:B------:R-:W-:Y:S01]  /*1a90*/  SHF.R.S32.HI R21, RZ, 0x1f, R20 ;  /* 0x0000001fff157819 */ /* 0x000fe20000011414 */
[----:B------:R-:W-:Y:S02]  /*1aa0*/  IMAD R39, R31, UR6, RZ ;  /* 0x000000061f277c24 */ /* 0x000fe4000f8e02ff */
[----:B------:R-:W3:Y:S02]  /*1ab0*/  LDC.64 R34, c[0x0][0x2a0] ;  /* 0x0000a800ff227b82 */ /* 0x000ee40000000a00 */
[----:B------:R-:W-:-:S06]  /*1ac0*/  IMAD R39, R32, UR7, R39 ;  /* 0x0000000720277c24 */ /* 0x000fcc000f8e0227 */
[----:B------:R-:W0:Y:S01]  /*1ad0*/  LDC.64 R18, c[0x0][0x318] ;  /* 0x0000c600ff127b82 */ /* 0x000e220000000a00 */
[----:B--2---:R-:W-:-:S04]  /*1ae0*/  IMAD R16, R22, UR19, RZ ;  /* 0x0000001316107c24 */ /* 0x004fc8000f8e02ff */
[----:B------:R-:W-:-:S03]  /*1af0*/  IMAD R33, R23, UR18, R16 ;  /* 0x0000001217217c24 */ /* 0x000fc6000f8e0210 */
[----:B------:R-:W2:Y:S01]  /*1b00*/  LDC.64 R16, c[0x0][0x308] ;  /* 0x0000c200ff107b82 */ /* 0x000ea20000000a00 */
[----:B------:R-:W-:-:S04]  /*1b10*/  IMAD.WIDE.U32 R22, R22, UR18, R20 ;  /* 0x0000001216167c25 */ /* 0x000fc8000f8e0014 */
[C---:B---3--:R-:W-:Y:S01]  /*1b20*/  IMAD R36, R34.reuse, UR19, RZ ;  /* 0x0000001322247c24 */ /* 0x048fe2000f8e02ff */
[----:B------:R-:W-:Y:S01]  /*1b30*/  IADD3 R23, R23, R33, RZ ;  /* 0x0000002117177210 */ /* 0x000fe20007ffe0ff */
[----:B------:R-:W-:Y:S02]  /*1b40*/  IMAD R33, R31, UR4, RZ ;  /* 0x000000041f217c24 */ /* 0x000fe4000f8e02ff */
[----:B------:R-:W-:Y:S02]  /*1b50*/  IMAD R37, R35, UR18, R36 ;  /* 0x0000001223257c24 */ /* 0x000fe4000f8e0224 */
[----:B------:R-:W-:-:S04]  /*1b60*/  IMAD.WIDE.U32 R34, R34, UR18, R20 ;  /* 0x0000001222227c25 */ /* 0x000fc8000f8e0014 */
[C---:B------:R-:W-:Y:S01]  /*1b70*/  IMAD R33, R32.reuse, UR5, R33 ;  /* 0x0000000520217c24 */ /* 0x040fe2000f8e0221 */
[----:B------:R-:W-:Y:S02]  /*1b80*/  IADD3 R37, R35, R37, RZ ;  /* 0x0000002523257210 */ /* 0x000fe40007ffe0ff */
[----:B------:R-:W-:Y:S01]  /*1b90*/  MOV R36, R34 ;  /* 0x0000002200247202 */ /* 0x000fe20000000f00 */
[----:B------:R-:W-:Y:S01]  /*1ba0*/  IMAD.WIDE.U32 R34, R32, UR4, R22 ;  /* 0x0000000420227c25 */ /* 0x000fe2000f8e0016 */
[----:B------:R-:W-:-:S03]  /*1bb0*/  ULDC.64 UR4, c[0x0][0x2c8] ;  /* 0x0000b20000047ab9 */ /* 0x000fc60000000a00 */
[----:B------:R-:W-:Y:S01]  /*1bc0*/  IMAD.WIDE.U32 R22, R32, UR6, R36 ;  /* 0x0000000620167c25 */ /* 0x000fe2000f8e0024 */
[----:B------:R-:W-:Y:S01]  /*1bd0*/  IADD3 R35, R35, R33, RZ ;  /* 0x0000002123237210 */ /* 0x000fe20007ffe0ff */
[----:B------:R-:W-:Y:S01]  /*1be0*/  BAR.SYNC.DEFER_BLOCKING 0x0 ;  /* 0x0000000000007b1d */ /* 0x000fe20000010000 */
[----:B--2---:R-:W-:Y:S02]  /*1bf0*/  LEA R33, P0, R34, R16, 0x2 ;  /* 0x0000001022217211 */ /* 0x004fe400078010ff */
[----:B------:R-:W-:Y:S02]  /*1c00*/  IADD3 R16, R23, R39, RZ ;  /* 0x0000002717107210 */ /* 0x000fe40007ffe0ff */
[----:B0-----:R-:W-:Y:S02]  /*1c10*/  LEA R23, P1, R22, R18, 0x2 ;  /* 0x0000001216177211 */ /* 0x001fe400078210ff */
[----:B------:R-:W-:Y:S02]  /*1c20*/  LEA.HI.X R34, R34, R17, R35, 0x2, P0 ;  /* 0x0000001122227211 */ /* 0x000fe400000f1423 */
[----:B------:R-:W-:-:S02]  /*1c30*/  LEA.HI.X R18, R22, R19, R16, 0x2, P1 ;  /* 0x0000001316127211 */ /* 0x000fc400008f1410 */
[-C--:B------:R-:W-:Y:S02]  /*1c40*/  IADD3 R22, P0, R33, R10.reuse, RZ ;  /* 0x0000000a21167210 */ /* 0x080fe40007f1e0ff */
[----:B------:R-:W-:Y:S02]  /*1c50*/  IADD3 R16, P1, R23, R10, RZ ;  /* 0x0000000a17107210 */ /* 0x000fe40007f3e0ff */
[-C--:B------:R-:W-:Y:S02]  /*1c60*/  IADD3.X R23, R34, R11.reuse, RZ, P0, !PT ;  /* 0x0000000b22177210 */ /* 0x080fe400007fe4ff */
[----:B------:R-:W-:Y:S01]  /*1c70*/  IADD3.X R17, R18, R11, RZ, P1, !PT ;  /* 0x0000000b12117210 */ /* 0x000fe20000ffe4ff */
[----:B------:R-:W0:Y:S02]  /*1c80*/  LDC.64 R34, c[0x0][0x2c0] ;  /* 0x0000b000ff227b82 */ /* 0x000e240000000a00 */
[----:B------:R2:W-:Y:S06]  /*1c90*/  STG.E.128 desc[UR16][R22.64], R12 ;  /* 0x0000000c16007986 */ /* 0x0005ec000c101d10 */
[----:B------:R-:W-:Y:S08]  /*1ca0*/  BAR.SYNC.DEFER_BLOCKING 0x0 ;  /* 0x0000000000007b1d */ /* 0x000ff00000010000 */
[----:B--2---:R-:W2:Y:S01]  /*1cb0*/  LDC.64 R22, c[0x0][0x320] ;  /* 0x0000c800ff167b82 */ /* 0x004ea20000000a00 */
[----:B------:R-:W3:Y:S01]  /*1cc0*/  LDG.E.128 R16, desc[UR16][R16.64] ;  /* 0x0000001010107981 */ /* 0x000ee2000c1e1d00 */
[----:B0-----:R-:W-:Y:S01]  /*1cd0*/  IMAD R42, R34, UR19, RZ ;  /* 0x00000013222a7c24 */ /* 0x001fe2000f8e02ff */
[----:B------:R-:W-:Y:S01]  /*1ce0*/  IADD3 R24, R24, 0x1, RZ ;  /* 0x0000000118187810 */ /* 0x000fe20007ffe0ff */
[----:B------:R-:W-:Y:S01]  /*1cf0*/  IMAD.WIDE.U32 R20, R34, UR18, R20 ;  /* 0x0000001222147c25 */ /* 0x000fe2000f8e0014 */
[----:B------:R-:W-:-:S02]  /*1d00*/  IADD3 R4, P1, R4, 0x200, RZ ;  /* 0x0000020004047810 */ /* 0x000fc40007f3e0ff */
[----:B------:R-:W-:Y:S01]  /*1d10*/  IADD3 R3, P2, R3, 0x200, RZ ;  /* 0x0000020003037810 */ /* 0x000fe20007f5e0ff */
[----:B------:R-:W-:Y:S01]  /*1d20*/  IMAD R35, R35, UR18, R42 ;  /* 0x0000001223237c24 */ /* 0x000fe2000f8e022a */
[----:B------:R-:W-:Y:S02]  /*1d30*/  IADD3 R8, P3, R8, 0x200, RZ ;  /* 0x0000020008087810 */ /* 0x000fe40007f7e0ff */
[----:B------:R-:W-:Y:S02]  /*1d40*/  IADD3 R7, P4, R7, 0x200, RZ ;  /* 0x0000020007077810 */ /* 0x000fe40007f9e0ff */
[----:B------:R-:W-:Y:S01]  /*1d50*/  IADD3 R21, R21, R35, RZ ;  /* 0x0000002315157210 */ /* 0x000fe20007ffe0ff */
[----:B------:R-:W-:Y:S01]  /*1d60*/  IMAD R35, R31, UR4, RZ ;  /* 0x000000041f237c24 */ /* 0x000fe2000f8e02ff */
[----:B------:R-:W-:Y:S02]  /*1d70*/  IADD3.X R2, RZ, R2, RZ, P1, !PT ;  /* 0x00000002ff027210 */ /* 0x000fe40000ffe4ff */
[----:B------:R-:W-:Y:S01]  /*1d80*/  IADD3.X R0, RZ, R0, RZ, P2, !PT ;  /* 0x00000000ff007210 */ /* 0x000fe200017fe4ff */
[C---:B------:R-:W-:Y:S01]  /*1d90*/  IMAD R35, R32.reuse, UR5, R35 ;  /* 0x0000000520237c24 */ /* 0x040fe2000f8e0223 */
[----:B------:R-:W-:Y:S01]  /*1da0*/  IADD3.X R6, RZ, R6, RZ, P3, !PT ;  /* 0x00000006ff067210 */ /* 0x000fe20001ffe4ff */
[----:B------:R-:W-:Y:S01]  /*1db0*/  IMAD.WIDE.U32 R20, R32, UR4, R20 ;  /* 0x0000000420147c25 */ /* 0x000fe2000f8e0014 */
[----:B------:R-:W-:Y:S01]  /*1dc0*/  ULDC UR4, c[0x0][0x224] ;  /* 0x0000890000047ab9 */ /* 0x000fe20000000800 */
[----:B------:R-:W-:-:S03]  /*1dd0*/  IADD3.X R5, RZ, R5, RZ, P4, !PT ;  /* 0x00000005ff057210 */ /* 0x000fc600027fe4ff */
[----:B------:R-:W-:Y:S01]  /*1de0*/  IADD3 R34, R21, R35, RZ ;  /* 0x0000002315227210 */ /* 0x000fe20007ffe0ff */
[----:B------:R-:W-:Y:S01]  /*1df0*/  BAR.SYNC.DEFER_BLOCKING 0x0 ;  /* 0x0000000000007b1d */ /* 0x000fe20000010000 */
[----:B--2---:R-:W-:-:S04]  /*1e00*/  LEA R35, P0, R20, R22, 0x2 ;  /* 0x0000001614237211 */ /* 0x004fc800078010ff */
[----:B------:R-:W-:Y:S01]  /*1e10*/  LEA.HI.X R34, R20, R23, R34, 0x2, P0 ;  /* 0x0000001714227211 */ /* 0x000fe200000f1422 */
[----:B---3--:R-:W-:Y:S01]  /*1e20*/  FMUL.FTZ R36, R17, -1.4426950216293334961 ;  /* 0xbfb8aa3b11247820 */ /* 0x008fe20000410000 */
        /* <DEDUP_REMOVED lines=11> */
[----:B------:R-:W3:Y:S01]  /*1ee0*/  MUFU.RCP R40, R40 ;  /* 0x0000002800287308 */ /* 0x000ee20000001000 */
[----:B0-----:R-:W-:-:S07]  /*1ef0*/  FADD.FTZ R38, R37, 1 ;  /* 0x3f80000025267421 */ /* 0x001fce0000010000 */
[----:B------:R-:W0:Y:S01]  /*1f00*/  MUFU.RCP R41, R38 ;  /* 0x0000002600297308 */ /* 0x000e220000001000 */
[----:B--2---:R-:W-:-:S04]  /*1f10*/  FMUL.FTZ R20, R17, R36 ;  /* 0x0000002411147220 */ /* 0x004fc80000410000 */
[----:B------:R-:W-:-:S03]  /*1f20*/  FMUL.FTZ R13, R20, R13 ;  /* 0x0000000d140d7220 */ /* 0x000fc60000410000 */
[----:B------:R-:W2:Y:S01]  /*1f30*/  MUFU.RCP R33, R33 ;  /* 0x0000002100217308 */ /* 0x000ea20000001000 */
[----:B---3--:R-:W-:-:S04]  /*1f40*/  FMUL.FTZ R22, R19, R40 ;  /* 0x0000002813167220 */ /* 0x008fc80000410000 */
[----:B------:R-:W-:Y:S01]  /*1f50*/  FMUL.FTZ R15, R22, R15 ;  /* 0x0000000f160f7220 */ /* 0x000fe20000410000 */
[----:B0-----:R-:W-:Y:S01]  /*1f60*/  FMUL.FTZ R21, R18, R41 ;  /* 0x0000002912157220 */ /* 0x001fe20000410000 */
[----:B------:R-:W-:-:S03]  /*1f70*/  IADD3 R18, P0, R35, R10, RZ ;  /* 0x0000000a23127210 */ /* 0x000fc60007f1e0ff */
[----:B------:R-:W-:Y:S01]  /*1f80*/  FMUL.FTZ R14, R21, R14 ;  /* 0x0000000e150e7220 */ /* 0x000fe20000410000 */
[----:B------:R-:W-:Y:S02]  /*1f90*/  IADD3.X R19, R34, R11, RZ, P0, !PT ;  /* 0x0000000b22137210 */ /* 0x000fe400007fe4ff */
[----:B------:R-:W-:Y:S01]  /*1fa0*/  ISETP.GE.AND P0, PT, R24, UR4, PT ;  /* 0x0000000418007c0c */ /* 0x000fe2000bf06270 */
[----:B--2---:R-:W-:-:S04]  /*1fb0*/  FMUL.FTZ R17, R16, R33 ;  /* 0x0000002110117220 */ /* 0x004fc80000410000 */
[----:B------:R-:W-:-:S05]  /*1fc0*/  FMUL.FTZ R12, R17, R12 ;  /* 0x0000000c110c7220 */ /* 0x000fca0000410000 */
[----:B------:R0:W-:Y:S03]  /*1fd0*/  STG.E.128 desc[UR16][R18.64], R12 ;  /* 0x0000000c12007986 */ /* 0x0001e6000c101d10 */
[----:B------:R-:W-:Y:S05]  /*1fe0*/  @!P0 BRA `(.L_x_5158) ;  /* 0xffffffe400f08947 */ /* 0x000fea000383ffff */
[----:B------:R-:W-:Y:S05]  /*1ff0*/  EXIT ;  /* 0x000000000000794d */ /* 0x000fea0003800000 */
.L_x_5159:
        /* <DEDUP_REMOVED lines=16> */
.L_x_5319:


//--------------------- .nv.shared._Z25selective_scan_fwd_kernelI32Selective_Scan_fwd_kernel_traitsILi128ELi16ELi1ELb0ELb0ELb0ELb0EfN3c107complexIfEEEEv13SSMParamsBase --------------------------
	.section	.nv.shared._Z25selective_scan_fwd_kernelI32Selective_Scan_fwd_kernel_traitsILi128ELi16ELi1ELb0ELb0ELb0ELb0EfN3c107complexIfEEEEv13SSMParamsBase,"aw",@nobits
	.sectionflags	@""
	.align	16
	.zero		1024


//--------------------- .nv.shared.reserved.0     --------------------------
	.section	.nv.shared.reserved.0,"aw",@nobits
	.weak		__nv_reservedSMEM_offset_0_alias
	.size		__nv_reservedSMEM_offset_0_alias, 0, 0
	.other		__nv_reservedSMEM_offset_0_alias,@"STO_CUDA_RESERVED_SHARED STV_DEFAULT"
__nv_reservedSMEM_offset_0_alias:
	.zero		0


//--------------------- .nv.global                --------------------------
	.section	.nv.global,"aw",@nobits
.nv.global:
	.type		_ZN62_INTERNAL_d4f700d2_26_selective_scan_fwd_fp32_cu_80d2ef76_35524cuda3std3__48in_placeE,@object
	.size		_ZN62_INTERNAL_d4f700d2_26_selective_scan_fwd_fp32_cu_80d2ef76_35524cuda3std3__48in_placeE,(_ZN62_INTERNAL_d4f700d2_26_selective_scan_fwd_fp32_cu_80d2ef76_35524cuda3std6ranges3__45__cpo8distanceE - _ZN62_INTERNAL_d4f700d2_26_selective_scan_fwd_fp32_cu_80d2ef76_35524cuda3std3__48in_placeE)
_ZN62_INTERNAL_d4f700d2_26_selective_scan_fwd_fp32_cu_80d2ef76_35524cuda3std3__48in_placeE:
	.zero		1
	.type		_ZN62_INTERNAL_d4f700d2_26_selective_scan_fwd_fp32_cu_80d2ef76_35524cuda3std6ranges3__45__cpo8distanceE,@object
	.size		_ZN62_INTERNAL_d4f700d2_26_selective_scan_fwd_fp32_cu_80d2ef76_35524cuda3std6ranges3__45__cpo8distanceE,(_ZN62_INTERNAL_d4f700d2_26_selective_scan_fwd_fp32_cu_80d2ef76_35524cuda3std3__45__cpo6cbeginE - _ZN62_INTERNAL_d4f700d2_26_selective_scan_fwd_fp32_cu_80d2ef76_35524cuda3std6ranges3__45__cpo8distanceE)
_ZN62_INTERNAL_d4f700d2_26_selective_scan_fwd_fp32_cu_80d2ef76_35524cuda3std6ranges3__45__cpo8distanceE:
	.zero		1
	.type		_ZN62_INTERNAL_d4f700d2_26_selective_scan_fwd_fp32_cu_80d2ef76_35524cuda3std3__45__cpo6cbeginE,@object
	.size		_ZN62_INTERNAL_d4f700d2_26_selective_scan_fwd_fp32_cu_80d2ef76_35524cuda3std3__45__cpo6cbeginE,(_ZN62_INTERNAL_d4f700d2_26_selective_scan_fwd_fp32_cu_80d2ef76_35524cuda3std6ranges3__45__cpo7advanceE - _ZN62_INTERNAL_d4f700d2_26_selective_scan_fwd_fp32_cu_80d2ef76_35524cuda3std3__45__cpo6cbeginE)
_ZN62_INTERNAL_d4f700d2_26_selective_scan_fwd_fp32_cu_80d2ef76_35524cuda3std3__45__cpo6cbeginE:
	.zero		1
	.type		_ZN62_INTERNAL_d4f700d2_26_selective_scan_fwd_fp32_cu_80d2ef76_35524cuda3std6ranges3__45__cpo7advanceE,@object
	.size		_ZN62_INTERNAL_d4f700d2_26_selective_scan_fwd_fp32_cu_80d2ef76_35524cuda3std6ranges3__45__cpo7advanceE,(_ZN62_INTERNAL_d4f700d2_26_selective_scan_fwd_fp32_cu_80d2ef76_35524cuda3std3__45__cpo7crbeginE - _ZN62_INTERNAL_d4f700d2_26_selective_scan_fwd_fp32_cu_80d2ef76_35524cuda3std6ranges3__45__cpo7advanceE)
_ZN62_INTERNAL_d4f700d2_26_selective_scan_fwd_fp32_cu_80d2ef76_35524cuda3std6ranges3__45__cpo7advanceE:
	.zero		1
	.type		_ZN62_INTERNAL_d4f700d2_26_selective_scan_fwd_fp32_cu_80d2ef76_35524cuda3std3__45__cpo7crbeginE,@object
	.size		_ZN62_INTERNAL_d4f700d2_26_selective_scan_fwd_fp32_cu_80d2ef76_35524cuda3std3__45__cpo7crbeginE,(_ZN62_INTERNAL_d4f700d2_26_selective_scan_fwd_fp32_cu_80d2ef76_35524cuda3std6ranges3__45__cpo4dataE - _ZN62_INTERNAL_d4f700d2_26_selective_scan_fwd_fp32_cu_80d2ef76_35524cuda3std3__45__cpo7crbeginE)
_ZN62_INTERNAL_d4f700d2_26_selective_scan_fwd_fp32_cu_80d2ef76_35524cuda3std3__45__cpo7crbeginE:
	.zero		1
	.type		_ZN62_INTERNAL_d4f700d2_26_selective_scan_fwd_fp32_cu_80d2ef76_35524cuda3std6ranges3__45__cpo4dataE,@object
	.size		_ZN62_INTERNAL_d4f700d2_26_selective_scan_fwd_fp32_cu_80d2ef76_35524cuda3std6ranges3__45__cpo4dataE,(_ZN62_INTERNAL_d4f700d2_26_selective_scan_fwd_fp32_cu_80d2ef76_35524cuda3std6ranges3__45__cpo5beginE - _ZN62_INTERNAL_d4f700d2_26_selective_scan_fwd_fp32_cu_80d2ef76_35524cuda3std6ranges3__45__cpo4dataE)
_ZN62_INTERNAL_d4f700d2_26_selective_scan_fwd_fp32_cu_80d2ef76_35524cuda3std6ranges3__45__cpo4dataE:
	.zero		1
	.type		_ZN62_INTERNAL_d4f700d2_26_selective_scan_fwd_fp32_cu_80d2ef76_35524cuda3std6ranges3__45__cpo5beginE,@object
	.size		_ZN62_INTERNAL_d4f700d2_26_selective_scan_fwd_fp32_cu_80d2ef76_35524cuda3std6ranges3__45__cpo5beginE,(_ZN62_INTERNAL_d4f700d2_26_selective_scan_fwd_fp32_cu_80d2ef76_35524cuda3std3__464_GLOBAL__N__d4f700d2_26_selective_scan_fwd_fp32_cu_80d2ef76_35526ignoreE - _ZN62_INTERNAL_d4f700d2_26_selective_scan_fwd_fp32_cu_80d2ef76_35524cuda3std6ranges3__45__cpo5beginE)
_ZN62_INTERNAL_d4f700d2_26_selective_scan_fwd_fp32_cu_80d2ef76_35524cuda3std6ranges3__45__cpo5beginE:
	.zero		1
	.type		_ZN62_INTERNAL_d4f700d2_26_selective_scan_fwd_fp32_cu_80d2ef76_35524cuda3std3__464_GLOBAL__N__d4f700d2_26_selective_scan_fwd_fp32_cu_80d2ef76_35526ignoreE,@object
	.size		_ZN62_INTERNAL_d4f700d2_26_selective_scan_fwd_fp32_cu_80d2ef76_35524cuda3std3__464_GLOBAL__N__d4f700d2_26_selective_scan_fwd_fp32_cu_80d2ef76_35526ignoreE,(_ZN62_INTERNAL_d4f700d2_26_selective_scan_fwd_fp32_cu_80d2ef76_35524cuda3std6ranges3__45__cpo4sizeE - _ZN62_INTERNAL_d4f700d2_26_selective_scan_fwd_fp32_cu_80d2ef76_35524cuda3std3__464_GLOBAL__N__d4f700d2_26_selective_scan_fwd_fp32_cu_80d2ef76_35526ignoreE)
_ZN62_INTERNAL_d4f700d2_26_selective_scan_fwd_fp32_cu_80d2ef76_35524cuda3std3__464_GLOBAL__N__d4f700d2_26_selective_scan_fwd_fp32_cu_80d2ef76_35526ignoreE:
	.zero		1
	.type		_ZN62_INTERNAL_d4f700d2_26_selective_scan_fwd_fp32_cu_80d2ef76_35524cuda3std6ranges3__45__cpo4sizeE,@object
	.size		_ZN62_INTERNAL_d4f700d2_26_selective_scan_fwd_fp32_cu_80d2ef76_35524cuda3std6ranges3__45__cpo4sizeE,(_ZN62_INTERNAL_d4f700d2_26_selective_scan_fwd_fp32_cu_80d2ef76_35524cuda3std3__45__cpo5beginE - _ZN62_INTERNAL_d4f700d2_26_selective_scan_fwd_fp32_cu_80d2ef76_35524cuda3std6ranges3__45__cpo4sizeE)
_ZN62_INTERNAL_d4f700d2_26_selective_scan_fwd_fp32_cu_80d2ef76_35524cuda3std6ranges3__45__cpo4sizeE:
	.zero		1
	.type		_ZN62_INTERNAL_d4f700d2_26_selective_scan_fwd_fp32_cu_80d2ef76_35524cuda3std3__45__cpo5beginE,@object
	.size		_ZN62_INTERNAL_d4f700d2_26_selective_scan_fwd_fp32_cu_80d2ef76_35524cuda3std3__45__cpo5beginE,(_ZN62_INTERNAL_d4f700d2_26_selective_scan_fwd_fp32_cu_80d2ef76_35524cuda3std6ranges3__45__cpo6cbeginE - _ZN62_INTERNAL_d4f700d2_26_selective_scan_fwd_fp32_cu_80d2ef76_35524cuda3std3__45__cpo5beginE)
_ZN62_INTERNAL_d4f700d2_26_selective_scan_fwd_fp32_cu_80d2ef76_35524cuda3std3__45__cpo5beginE:
	.zero		1
	.type		_ZN62_INTERNAL_d4f700d2_26_selective_scan_fwd_fp32_cu_80d2ef76_35524cuda3std6ranges3__45__cpo6cbeginE,@object
	.size		_ZN62_INTERNAL_d4f700d2_26_selective_scan_fwd_fp32_cu_80d2ef76_35524cuda3std6ranges3__45__cpo6cbeginE,(_ZN62_INTERNAL_d4f700d2_26_selective_scan_fwd_fp32_cu_80d2ef76_35524cuda3std3__45__cpo6rbeginE - _ZN62_INTERNAL_d4f700d2_26_selective_scan_fwd_fp32_cu_80d2ef76_35524cuda3std6ranges3__45__cpo6cbeginE)
_ZN62_INTERNAL_d4f700d2_26_selective_scan_fwd_fp32_cu_80d2ef76_35524cuda3std6ranges3__45__cpo6cbeginE:
	.zero		1
	.type		_ZN62_INTERNAL_d4f700d2_26_selective_scan_fwd_fp32_cu_80d2ef76_35524cuda3std3__45__cpo6rbeginE,@object
	.size		_ZN62_INTERNAL_d4f700d2_26_selective_scan_fwd_fp32_cu_80d2ef76_35524cuda3std3__45__cpo6rbeginE,(_ZN62_INTERNAL_d4f700d2_26_selective_scan_fwd_fp32_cu_80d2ef76_35524cuda3std6ranges3__45__cpo4nextE - _ZN62_INTERNAL_d4f700d2_26_selective_scan_fwd_fp32_cu_80d2ef76_35524cuda3std3__45__cpo6rbeginE)
_ZN62_INTERNAL_d4f700d2_26_selective_scan_fwd_fp32_cu_80d2ef76_35524cuda3std3__45__cpo6rbeginE:
	.zero		1
	.type		_ZN62_INTERNAL_d4f700d2_26_selective_scan_fwd_fp32_cu_80d2ef76_35524cuda3std6ranges3__45__cpo4nextE,@object
	.size		_ZN62_INTERNAL_d4f700d2_26_selective_scan_fwd_fp32_cu_80d2ef76_35524cuda3std6ranges3__45__cpo4nextE,(_ZN62_INTERNAL_d4f700d2_26_selective_scan_fwd_fp32_cu_80d2ef76_35524cuda3std6ranges3__45__cpo4swapE - _ZN62_INTERNAL_d4f700d2_26_selective_scan_fwd_fp32_cu_80d2ef76_35524cuda3std6ranges3__45__cpo4nextE)
_ZN62_INTERNAL_d4f700d2_26_selective_scan_fwd_fp32_cu_80d2ef76_35524cuda3std6ranges3__45__cpo4nextE:
	.zero		1
	.type		_ZN62_INTERNAL_d4f700d2_26_selective_scan_fwd_fp32_cu_80d2ef76_35524cuda3std6ranges3__45__cpo4swapE,@object
	.size		_ZN62_INTERNAL_d4f700d2_26_selective_scan_fwd_fp32_cu_80d2ef76_35524cuda3std6ranges3__45__cpo4swapE,(_ZN62_INTERNAL_d4f700d2_26_selective_scan_fwd_fp32_cu_80d2ef76_35524cuda3std3__420unreachable_sentinelE - _ZN62_INTERNAL_d4f700d2_26_selective_scan_fwd_fp32_cu_80d2ef76_35524cuda3std6ranges3__45__cpo4swapE)
_ZN62_INTERNAL_d4f700d2_26_selective_scan_fwd_fp32_cu_80d2ef76_35524cuda3std6ranges3__45__cpo4swapE:
	.zero		1
	.type		_ZN62_INTERNAL_d4f700d2_26_selective_scan_fwd_fp32_cu_80d2ef76_35524cuda3std3__420unreachable_sentinelE,@object
	.size		_ZN62_INTERNAL_d4f700d2_26_selective_scan_fwd_fp32_cu_80d2ef76_35524cuda3std3__420unreachable_sentinelE,(_ZN62_INTERNAL_d4f700d2_26_selective_scan_fwd_fp32_cu_80d2ef76_35526thrust23THRUST_300001_SM_900_NS6system6detail10sequential3seqE - _ZN62_INTERNAL_d4f700d2_26_selective_scan_fwd_fp32_cu_80d2ef76_35524cuda3std3__420unreachable_sentinelE)
_ZN62_INTERNAL_d4f700d2_26_selective_scan_fwd_fp32_cu_80d2ef76_35524cuda3std3__420unreachable_sentinelE:
	.zero		1
	.type		_ZN62_INTERNAL_d4f700d2_26_selective_scan_fwd_fp32_cu_80d2ef76_35526thrust23THRUST_300001_SM_900_NS6system6detail10sequential3seqE,@object
	.size		_ZN62_INTERNAL_d4f700d2_26_selective_scan_fwd_fp32_cu_80d2ef76_35526thrust23THRUST_300001_SM_900_NS6system6detail10sequential3seqE,(_ZN62_INTERNAL_d4f700d2_26_selective_scan_fwd_fp32_cu_80d2ef76_35524cuda3std3__45__cpo4cendE - _ZN62_INTERNAL_d4f700d2_26_selective_scan_fwd_fp32_cu_80d2ef76_35526thrust23THRUST_300001_SM_900_NS6system6detail10sequential3seqE)
_ZN62_INTERNAL_d4f700d2_26_selective_scan_fwd_fp32_cu_80d2ef76_35526thrust23THRUST_300001_SM_900_NS6system6detail10sequential3seqE:
	.zero		1
	.type		_ZN62_INTERNAL_d4f700d2_26_selective_scan_fwd_fp32_cu_80d2ef76_35524cuda3std3__45__cpo4cendE,@object
	.size		_ZN62_INTERNAL_d4f700d2_26_selective_scan_fwd_fp32_cu_80d2ef76_35524cuda3std3__45__cpo4cendE,(_ZN62_INTERNAL_d4f700d2_26_selective_scan_fwd_fp32_cu_80d2ef76_35524cuda3std6ranges3__45__cpo9iter_swapE - _ZN62_INTERNAL_d4f700d2_26_selective_scan_fwd_fp32_cu_80d2ef76_35524cuda3std3__45__cpo4cendE)
_ZN62_INTERNAL_d4f700d2_26_selective_scan_fwd_fp32_cu_80d2ef76_35524cuda3std3__45__cpo4cendE:
	.zero		1
	.type		_ZN62_INTERNAL_d4f700d2_26_selective_scan_fwd_fp32_cu_80d2ef76_35524cuda3std6ranges3__45__cpo9iter_swapE,@object
	.size		_ZN62_INTERNAL_d4f700d2_26_selective_scan_fwd_fp32_cu_80d2ef76_35524cuda3std6ranges3__45__cpo9iter_swapE,(_ZN62_INTERNAL_d4f700d2_26_selective_scan_fwd_fp32_cu_80d2ef76_35524cuda3std3__45__cpo5crendE - _ZN62_INTERNAL_d4f700d2_26_selective_scan_fwd_fp32_cu_80d2ef76_35524cuda3std6ranges3__45__cpo9iter_swapE)
_ZN62_INTERNAL_d4f700d2_26_selective_scan_fwd_fp32_cu_80d2ef76_35524cuda3std6ranges3__45__cpo9iter_swapE:
	.zero		1
	.type		_ZN62_INTERNAL_d4f700d2_26_selective_scan_fwd_fp32_cu_80d2ef76_35524cuda3std3__45__cpo5crendE,@object
	.size		_ZN62_INTERNAL_d4f700d2_26_selective_scan_fwd_fp32_cu_80d2ef76_35524cuda3std3__45__cpo5crendE,(_ZN62_INTERNAL_d4f700d2_26_selective_scan_fwd_fp32_cu_80d2ef76_35524cuda3std6ranges3__45__cpo5cdataE - _ZN62_INTERNAL_d4f700d2_26_selective_scan_fwd_fp32_cu_80d2ef76_35524cuda3std3__45__cpo5crendE)
_ZN62_INTERNAL_d4f700d2_26_selective_scan_fwd_fp32_cu_80d2ef76_35524cuda3std3__45__cpo5crendE:
	.zero		1
	.type		_ZN62_INTERNAL_d4f700d2_26_selective_scan_fwd_fp32_cu_80d2ef76_35524cuda3std6ranges3__45__cpo5cdataE,@object
	.size		_ZN62_INTERNAL_d4f700d2_26_selective_scan_fwd_fp32_cu_80d2ef76_35524cuda3std6ranges3__45__cpo5cdataE,(_ZN62_INTERNAL_d4f700d2_26_selective_scan_fwd_fp32_cu_80d2ef76_35524cuda3std6ranges3__45__cpo3endE - _ZN62_INTERNAL_d4f700d2_26_selective_scan_fwd_fp32_cu_80d2ef76_35524cuda3std6ranges3__45__cpo5cdataE)
_ZN62_INTERNAL_d4f700d2_26_selective_scan_fwd_fp32_cu_80d2ef76_35524cuda3std6ranges3__45__cpo5cdataE:
	.zero		1
	.type		_ZN62_INTERNAL_d4f700d2_26_selective_scan_fwd_fp32_cu_80d2ef76_35524cuda3std6ranges3__45__cpo3endE,@object
	.size		_ZN62_INTERNAL_d4f700d2_26_selective_scan_fwd_fp32_cu_80d2ef76_35524cuda3std6ranges3__45__cpo3endE,(_ZN62_INTERNAL_d4f700d2_26_selective_scan_fwd_fp32_cu_80d2ef76_35524cuda3std3__419piecewise_constructE - _ZN62_INTERNAL_d4f700d2_26_selective_scan_fwd_fp32_cu_80d2ef76_35524cuda3std6ranges3__45__cpo3endE)
_ZN62_INTERNAL_d4f700d2_26_selective_scan_fwd_fp32_cu_80d2ef76_35524cuda3std6ranges3__45__cpo3endE:
	.zero		1
	.type		_ZN62_INTERNAL_d4f700d2_26_selective_scan_fwd_fp32_cu_80d2ef76_35524cuda3std3__419piecewise_constructE,@object
	.size		_ZN62_INTERNAL_d4f700d2_26_selective_scan_fwd_fp32_cu_80d2ef76_35524cuda3std3__419piecewise_constructE,(_ZN62_INTERNAL_d4f700d2_26_selective_scan_fwd_fp32_cu_80d2ef76_35524cuda3std6ranges3__45__cpo5ssizeE - _ZN62_INTERNAL_d4f700d2_26_selective_scan_fwd_fp32_cu_80d2ef76_35524cuda3std3__419piecewise_constructE)
_ZN62_INTERNAL_d4f700d2_26_selective_scan_fwd_fp32_cu_80d2ef76_35524cuda3std3__419piecewise_constructE:
	.zero		1
	.type		_ZN62_INTERNAL_d4f700d2_26_selective_scan_fwd_fp32_cu_80d2ef76_35524cuda3std6ranges3__45__cpo5ssizeE,@object
	.size		_ZN62_INTERNAL_d4f700d2_26_selective_scan_fwd_fp32_cu_80d2ef76_35524cuda3std6ranges3__45__cpo5ssizeE,(_ZN62_INTERNAL_d4f700d2_26_selective_scan_fwd_fp32_cu_80d2ef76_35524cuda3std3__45__cpo3endE - _ZN62_INTERNAL_d4f700d2_26_selective_scan_fwd_fp32_cu_80d2ef76_35524cuda3std6ranges3__45__cpo5ssizeE)
_ZN62_INTERNAL_d4f700d2_26_selective_scan_fwd_fp32_cu_80d2ef76_35524cuda3std6ranges3__45__cpo5ssizeE:
	.zero		1
	.type		_ZN62_INTERNAL_d4f700d2_26_selective_scan_fwd_fp32_cu_80d2ef76_35524cuda3std3__45__cpo3endE,@object
	.size		_ZN62_INTERNAL_d4f700d2_26_selective_scan_fwd_fp32_cu_80d2ef76_35524cuda3std3__45__cpo3endE,(_ZN62_INTERNAL_d4f700d2_26_selective_scan_fwd_fp32_cu_80d2ef76_35524cuda3std6ranges3__45__cpo4cendE - _ZN62_INTERNAL_d4f700d2_26_selective_scan_fwd_fp32_cu_80d2ef76_35524cuda3std3__45__cpo3endE)
_ZN62_INTERNAL_d4f700d2_26_selective_scan_fwd_fp32_cu_80d2ef76_35524cuda3std3__45__cpo3endE:
	.zero		1
	.type		_ZN62_INTERNAL_d4f700d2_26_selective_scan_fwd_fp32_cu_80d2ef76_35524cuda3std6ranges3__45__cpo4cendE,@object
	.size		_ZN62_INTERNAL_d4f700d2_26_selective_scan_fwd_fp32_cu_80d2ef76_35524cuda3std6ranges3__45__cpo4cendE,(_ZN62_INTERNAL_d4f700d2_26_selective_scan_fwd_fp32_cu_80d2ef76_35524cuda3std3__45__cpo4rendE - _ZN62_INTERNAL_d4f700d2_26_selective_scan_fwd_fp32_cu_80d2ef76_35524cuda3std6ranges3__45__cpo4cendE)
_ZN62_INTERNAL_d4f700d2_26_selective_scan_fwd_fp32_cu_80d2ef76_35524cuda3std6ranges3__45__cpo4cendE:
	.zero		1
	.type		_ZN62_INTERNAL_d4f700d2_26_selective_scan_fwd_fp32_cu_80d2ef76_35524cuda3std3__45__cpo4rendE,@object
	.size		_ZN62_INTERNAL_d4f700d2_26_selective_scan_fwd_fp32_cu_80d2ef76_35524cuda3std3__45__cpo4rendE,(_ZN62_INTERNAL_d4f700d2_26_selective_scan_fwd_fp32_cu_80d2ef76_35524cuda3std6ranges3__45__cpo4prevE - _ZN62_INTERNAL_d4f700d2_26_selective_scan_fwd_fp32_cu_80d2ef76_35524cuda3std3__45__cpo4rendE)
_ZN62_INTERNAL_d4f700d2_26_selective_scan_fwd_fp32_cu_80d2ef76_35524cuda3std3__45__cpo4rendE:
	.zero		1
	.type		_ZN62_INTERNAL_d4f700d2_26_selective_scan_fwd_fp32_cu_80d2ef76_35524cuda3std6ranges3__45__cpo4prevE,@object
	.size		_ZN62_INTERNAL_d4f700d2_26_selective_scan_fwd_fp32_cu_80d2ef76_35524cuda3std6ranges3__45__cpo4prevE,(_ZN62_INTERNAL_d4f700d2_26_selective_scan_fwd_fp32_cu_80d2ef76_35524cuda3std6ranges3__45__cpo9iter_moveE - _ZN62_INTERNAL_d4f700d2_26_selective_scan_fwd_fp32_cu_80d2ef76_35524cuda3std6ranges3__45__cpo4prevE)
_ZN62_INTERNAL_d4f700d2_26_selective_scan_fwd_fp32_cu_80d2ef76_35524cuda3std6ranges3__45__cpo4prevE:
	.zero		1
	.type		_ZN62_INTERNAL_d4f700d2_26_selective_scan_fwd_fp32_cu_80d2ef76_35524cuda3std6ranges3__45__cpo9iter_moveE,@object
	.size		_ZN62_INTERNAL_d4f700d2_26_selective_scan_fwd_fp32_cu_80d2ef76_35524cuda3std6ranges3__45__cpo9iter_moveE,(.L_13 - _ZN62_INTERNAL_d4f700d2_26_selective_scan_fwd_fp32_cu_80d2ef76_35524cuda3std6ranges3__45__cpo9iter_moveE)
_ZN62_INTERNAL_d4f700d2_26_selective_scan_fwd_fp32_cu_80d2ef76_35524cuda3std6ranges3__45__cpo9iter_moveE:
	.zero		1
.L_13:


//--------------------- .nv.shared._Z25selective_scan_fwd_kernelI32Selective_Scan_fwd_kernel_traitsILi128ELi16ELi1ELb0ELb0ELb0ELb1EfN3c107complexIfEEEEv13SSMParamsBase --------------------------
	.section	.nv.shared._Z25selective_scan_fwd_kernelI32Selective_Scan_fwd_kernel_traitsILi128ELi16ELi1ELb0ELb0ELb0ELb1EfN3c107complexIfEEEEv13SSMParamsBase,"aw",@nobits
	.sectionflags	@""
	.align	16
	.zero		1024


//--------------------- .nv.shared._Z25selective_scan_fwd_kernelI32Selective_Scan_fwd_kernel_traitsILi128ELi16ELi1ELb0ELb0ELb1ELb0EfN3c107complexIfEEEEv13SSMParamsBase --------------------------
	.section	.nv.shared._Z25selective_scan_fwd_kernelI32Selective_Scan_fwd_kernel_traitsILi128ELi16ELi1ELb0ELb0ELb1ELb0EfN3c107complexIfEEEEv13SSMParamsBase,"aw",@nobits
	.sectionflags	@""
	.align	16
	.zero		1024


//--------------------- .nv.shared._Z25selective_scan_fwd_kernelI32Selective_Scan_fwd_kernel_traitsILi128ELi16ELi1ELb0ELb0ELb1ELb1EfN3c107complexIfEEEEv13SSMParamsBase --------------------------
	.section	.nv.shared._Z25selective_scan_fwd_kernelI32Selective_Scan_fwd_kernel_traitsILi128ELi16ELi1ELb0ELb0ELb1ELb1EfN3c107complexIfEEEEv13SSMParamsBase,"aw",@nobits
	.sectionflags	@""
	.align	16
	.zero		1024


//--------------------- .nv.shared._Z25selective_scan_fwd_kernelI32Selective_Scan_fwd_kernel_traitsILi128ELi16ELi1ELb0ELb1ELb0ELb0EfN3c107complexIfEEEEv13SSMParamsBase --------------------------
	.section	.nv.shared._Z25selective_scan_fwd_kernelI32Selective_Scan_fwd_kernel_traitsILi128ELi16ELi1ELb0ELb1ELb0ELb0EfN3c107complexIfEEEEv13SSMParamsBase,"aw",@nobits
	.sectionflags	@""
	.align	16
	.zero		1024


//--------------------- .nv.shared._Z25selective_scan_fwd_kernelI32Selective_Scan_fwd_kernel_traitsILi128ELi16ELi1ELb0ELb1ELb0ELb1EfN3c107complexIfEEEEv13SSMParamsBase --------------------------
	.section	.nv.shared._Z25selective_scan_fwd_kernelI32Selective_Scan_fwd_kernel_traitsILi128ELi16ELi1ELb0ELb1ELb0ELb1EfN3c107complexIfEEEEv13SSMParamsBase,"aw",@nobits
	.sectionflags	@""
	.align	16
	.zero		1024


//--------------------- .nv.shared._Z25selective_scan_fwd_kernelI32Selective_Scan_fwd_kernel_traitsILi128ELi16ELi1ELb0ELb1ELb1ELb0EfN3c107complexIfEEEEv13SSMParamsBase --------------------------
	.section	.nv.shared._Z25selective_scan_fwd_kernelI32Selective_Scan_fwd_kernel_traitsILi128ELi16ELi1ELb0ELb1ELb1ELb0EfN3c107complexIfEEEEv13SSMParamsBase,"aw",@nobits
	.sectionflags	@""
	.align	16
	.zero		1024


//--------------------- .nv.shared._Z25selective_scan_fwd_kernelI32Selective_Scan_fwd_kernel_traitsILi128ELi16ELi1ELb0ELb1ELb1ELb1EfN3c107complexIfEEEEv13SSMParamsBase --------------------------
	.section	.nv.shared._Z25selective_scan_fwd_kernelI32Selective_Scan_fwd_kernel_traitsILi128ELi16ELi1ELb0ELb1ELb1ELb1EfN3c107complexIfEEEEv13SSMParamsBase,"aw",@nobits
	.sectionflags	@""
	.align	16
	.zero		1024


//--------------------- .nv.shared._Z25selective_scan_fwd_kernelI32Selective_Scan_fwd_kernel_traitsILi128ELi16ELi1ELb1ELb0ELb0ELb0EfN3c107complexIfEEEEv13SSMParamsBase --------------------------
	.section	.nv.shared._Z25selective_scan_fwd_kernelI32Selective_Scan_fwd_kernel_traitsILi128ELi16ELi1ELb1ELb0ELb0ELb0EfN3c107complexIfEEEEv13SSMParamsBase,"aw",@nobits
	.sectionflags	@""
	.align	16
	.zero		1024


//--------------------- .nv.shared._Z25selective_scan_fwd_kernelI32Selective_Scan_fwd_kernel_traitsILi128ELi16ELi1ELb1ELb0ELb0ELb1EfN3c107complexIfEEEEv13SSMParamsBase --------------------------
	.section	.nv.shared._Z25selective_scan_fwd_kernelI32Selective_Scan_fwd_kernel_traitsILi128ELi16ELi1ELb1ELb0ELb0ELb1EfN3c107complexIfEEEEv13SSMParamsBase,"aw",@nobits
	.sectionflags	@""
	.align	16
	.zero		1024


//--------------------- .nv.shared._Z25selective_scan_fwd_kernelI32Selective_Scan_fwd_kernel_traitsILi128ELi16ELi1ELb1ELb0ELb1ELb0EfN3c107complexIfEEEEv13SSMParamsBase --------------------------
	.section	.nv.shared._Z25selective_scan_fwd_kernelI32Selective_Scan_fwd_kernel_traitsILi128ELi16ELi1ELb1ELb0ELb1ELb0EfN3c107complexIfEEEEv13SSMParamsBase,"aw",@nobits
	.sectionflags	@""
	.align	16
	.zero		1024


//--------------------- .nv.shared._Z25selective_scan_fwd_kernelI32Selective_Scan_fwd_kernel_traitsILi128ELi16ELi1ELb1ELb0ELb1ELb1EfN3c107complexIfEEEEv13SSMParamsBase --------------------------
	.section	.nv.shared._Z25selective_scan_fwd_kernelI32Selective_Scan_fwd_kernel_traitsILi128ELi16ELi1ELb1ELb0ELb1ELb1EfN3c107complexIfEEEEv13SSMParamsBase,"aw",@nobits
	.sectionflags	@""
	.align	16
	.zero		1024


//--------------------- .nv.shared._Z25selective_scan_fwd_kernelI32Selective_Scan_fwd_kernel_traitsILi128ELi16ELi1ELb1ELb1ELb0ELb0EfN3c107complexIfEEEEv13SSMParamsBase --------------------------
	.section	.nv.shared._Z25selective_scan_fwd_kernelI32Selective_Scan_fwd_kernel_traitsILi128ELi16ELi1ELb1ELb1ELb0ELb0EfN3c107complexIfEEEEv13SSMParamsBase,"aw",@nobits
	.sectionflags	@""
	.align	16
	.zero		1024


//--------------------- .nv.shared._Z25selective_scan_fwd_kernelI32Selective_Scan_fwd_kernel_traitsILi128ELi16ELi1ELb1ELb1ELb0ELb1EfN3c107complexIfEEEEv13SSMParamsBase --------------------------
	.section	.nv.shared._Z25selective_scan_fwd_kernelI32Selective_Scan_fwd_kernel_traitsILi128ELi16ELi1ELb1ELb1ELb0ELb1EfN3c107complexIfEEEEv13SSMParamsBase,"aw",@nobits
	.sectionflags	@""
	.align	16
	.zero		1024


//--------------------- .nv.shared._Z25selective_scan_fwd_kernelI32Selective_Scan_fwd_kernel_traitsILi128ELi16ELi1ELb1ELb1ELb1ELb0EfN3c107complexIfEEEEv13SSMParamsBase --------------------------
	.section	.nv.shared._Z25selective_scan_fwd_kernelI32Selective_Scan_fwd_kernel_traitsILi128ELi16ELi1ELb1ELb1ELb1ELb0EfN3c107complexIfEEEEv13SSMParamsBase,"aw",@nobits
	.sectionflags	@""
	.align	16
	.zero		1024


//--------------------- .nv.shared._Z25selective_scan_fwd_kernelI32Selective_Scan_fwd_kernel_traitsILi128ELi16ELi1ELb1ELb1ELb1ELb1EfN3c107complexIfEEEEv13SSMParamsBase --------------------------
	.section	.nv.shared._Z25selective_scan_fwd_kernelI32Selective_Scan_fwd_kernel_traitsILi128ELi16ELi1ELb1ELb1ELb1ELb1EfN3c107complexIfEEEEv13SSMParamsBase,"aw",@nobits
	.sectionflags	@""
	.align	16
	.zero		1024


//--------------------- .nv.shared._Z25selective_scan_fwd_kernelI32Selective_Scan_fwd_kernel_traitsILi64ELi16ELi1ELb0ELb0ELb0ELb0EfN3c107complexIfEEEEv13SSMParamsBase --------------------------
	.section	.nv.shared._Z25selective_scan_fwd_kernelI32Selective_Scan_fwd_kernel_traitsILi64ELi16ELi1ELb0ELb0ELb0ELb0EfN3c107complexIfEEEEv13SSMParamsBase,"aw",@nobits
	.sectionflags	@""
	.align	16
	.zero		1024


//--------------------- .nv.shared._Z25selective_scan_fwd_kernelI32Selective_Scan_fwd_kernel_traitsILi64ELi16ELi1ELb0ELb0ELb0ELb1EfN3c107complexIfEEEEv13SSMParamsBase --------------------------
	.section	.nv.shared._Z25selective_scan_fwd_kernelI32Selective_Scan_fwd_kernel_traitsILi64ELi16ELi1ELb0ELb0ELb0ELb1EfN3c107complexIfEEEEv13SSMParamsBase,"aw",@nobits
	.sectionflags	@""
	.align	16
	.zero		1024


//--------------------- .nv.shared._Z25selective_scan_fwd_kernelI32Selective_Scan_fwd_kernel_traitsILi64ELi16ELi1ELb0ELb0ELb1ELb0EfN3c107complexIfEEEEv13SSMParamsBase --------------------------
	.section	.nv.shared._Z25selective_scan_fwd_kernelI32Selective_Scan_fwd_kernel_traitsILi64ELi16ELi1ELb0ELb0ELb1ELb0EfN3c107complexIfEEEEv13SSMParamsBase,"aw",@nobits
	.sectionflags	@""
	.align	16
	.zero		1024


//--------------------- .nv.shared._Z25selective_scan_fwd_kernelI32Selective_Scan_fwd_kernel_traitsILi64ELi16ELi1ELb0ELb0ELb1ELb1EfN3c107complexIfEEEEv13SSMParamsBase --------------------------
	.section	.nv.shared._Z25selective_scan_fwd_kernelI32Selective_Scan_fwd_kernel_traitsILi64ELi16ELi1ELb0ELb0ELb1ELb1EfN3c107complexIfEEEEv13SSMParamsBase,"aw",@nobits
	.sectionflags	@""
	.align	16
	.zero		1024


//--------------------- .nv.shared._Z25selective_scan_fwd_kernelI32Selective_Scan_fwd_kernel_traitsILi64ELi16ELi1ELb0ELb1ELb0ELb0EfN3c107complexIfEEEEv13SSMParamsBase --------------------------
	.section	.nv.shared._Z25selective_scan_fwd_kernelI32Selective_Scan_fwd_kernel_traitsILi64ELi16ELi1ELb0ELb1ELb0ELb0EfN3c107complexIfEEEEv13SSMParamsBase,"aw",@nobits
	.sectionflags	@""
	.align	16
	.zero		1024


//--------------------- .nv.shared._Z25selective_scan_fwd_kernelI32Selective_Scan_fwd_kernel_traitsILi64ELi16ELi1ELb0ELb1ELb0ELb1EfN3c107complexIfEEEEv13SSMParamsBase --------------------------
	.section	.nv.shared._Z25selective_scan_fwd_kernelI32Selective_Scan_fwd_kernel_traitsILi64ELi16ELi1ELb0ELb1ELb0ELb1EfN3c107complexIfEEEEv13SSMParamsBase,"aw",@nobits
	.sectionflags	@""
	.align	16
	.zero		1024


//--------------------- .nv.shared._Z25selective_scan_fwd_kernelI32Selective_Scan_fwd_kernel_traitsILi64ELi16ELi1ELb0ELb1ELb1ELb0EfN3c107complexIfEEEEv13SSMParamsBase --------------------------
	.section	.nv.shared._Z25selective_scan_fwd_kernelI32Selective_Scan_fwd_kernel_traitsILi64ELi16ELi1ELb0ELb1ELb1ELb0EfN3c107complexIfEEEEv13SSMParamsBase,"aw",@nobits
	.sectionflags	@""
	.align	16
	.zero		1024


//--------------------- .nv.shared._Z25selective_scan_fwd_kernelI32Selective_Scan_fwd_kernel_traitsILi64ELi16ELi1ELb0ELb1ELb1ELb1EfN3c107complexIfEEEEv13SSMParamsBase --------------------------
	.section	.nv.shared._Z25selective_scan_fwd_kernelI32Selective_Scan_fwd_kernel_traitsILi64ELi16ELi1ELb0ELb1ELb1ELb1EfN3c107complexIfEEEEv13SSMParamsBase,"aw",@nobits
	.sectionflags	@""
	.align	16
	.zero		1024


//--------------------- .nv.shared._Z25selective_scan_fwd_kernelI32Selective_Scan_fwd_kernel_traitsILi64ELi16ELi1ELb1ELb0ELb0ELb0EfN3c107complexIfEEEEv13SSMParamsBase --------------------------
	.section	.nv.shared._Z25selective_scan_fwd_kernelI32Selective_Scan_fwd_kernel_traitsILi64ELi16ELi1ELb1ELb0ELb0ELb0EfN3c107complexIfEEEEv13SSMParamsBase,"aw",@nobits
	.sectionflags	@""
	.align	16
	.zero		1024


//--------------------- .nv.shared._Z25selective_scan_fwd_kernelI32Selective_Scan_fwd_kernel_traitsILi64ELi16ELi1ELb1ELb0ELb0ELb1EfN3c107complexIfEEEEv13SSMParamsBase --------------------------
	.section	.nv.shared._Z25selective_scan_fwd_kernelI32Selective_Scan_fwd_kernel_traitsILi64ELi16ELi1ELb1ELb0ELb0ELb1EfN3c107complexIfEEEEv13SSMParamsBase,"aw",@nobits
	.sectionflags	@""
	.align	16
	.zero		1024


//--------------------- .nv.shared._Z25selective_scan_fwd_kernelI32Selective_Scan_fwd_kernel_traitsILi64ELi16ELi1ELb1ELb0ELb1ELb0EfN3c107complexIfEEEEv13SSMParamsBase --------------------------
	.section	.nv.shared._Z25selective_scan_fwd_kernelI32Selective_Scan_fwd_kernel_traitsILi64ELi16ELi1ELb1ELb0ELb1ELb0EfN3c107complexIfEEEEv13SSMParamsBase,"aw",@nobits
	.sectionflags	@""
	.align	16
	.zero		1024


//--------------------- .nv.shared._Z25selective_scan_fwd_kernelI32Selective_Scan_fwd_kernel_traitsILi64ELi16ELi1ELb1ELb0ELb1ELb1EfN3c107complexIfEEEEv13SSMParamsBase --------------------------
	.section	.nv.shared._Z25selective_scan_fwd_kernelI32Selective_Scan_fwd_kernel_traitsILi64ELi16ELi1ELb1ELb0ELb1ELb1EfN3c107complexIfEEEEv13SSMParamsBase,"aw",@nobits
	.sectionflags	@""
	.align	16
	.zero		1024


//--------------------- .nv.shared._Z25selective_scan_fwd_kernelI32Selective_Scan_fwd_kernel_traitsILi64ELi16ELi1ELb1ELb1ELb0ELb0EfN3c107complexIfEEEEv13SSMParamsBase --------------------------
	.section	.nv.shared._Z25selective_scan_fwd_kernelI32Selective_Scan_fwd_kernel_traitsILi64ELi16ELi1ELb1ELb1ELb0ELb0EfN3c107complexIfEEEEv13SSMParamsBase,"aw",@nobits
	.sectionflags	@""
	.align	16
	.zero		1024


//--------------------- .nv.shared._Z25selective_scan_fwd_kernelI32Selective_Scan_fwd_kernel_traitsILi64ELi16ELi1ELb1ELb1ELb0ELb1EfN3c107complexIfEEEEv13SSMParamsBase --------------------------
	.section	.nv.shared._Z25selective_scan_fwd_kernelI32Selective_Scan_fwd_kernel_traitsILi64ELi16ELi1ELb1ELb1ELb0ELb1EfN3c107complexIfEEEEv13SSMParamsBase,"aw",@nobits
	.sectionflags	@""
	.align	16
	.zero		1024


//--------------------- .nv.shared._Z25selective_scan_fwd_kernelI32Selective_Scan_fwd_kernel_traitsILi64ELi16ELi1ELb1ELb1ELb1ELb0EfN3c107complexIfEEEEv13SSMParamsBase --------------------------
	.section	.nv.shared._Z25selective_scan_fwd_kernelI32Selective_Scan_fwd_kernel_traitsILi64ELi16ELi1ELb1ELb1ELb1ELb0EfN3c107complexIfEEEEv13SSMParamsBase,"aw",@nobits
	.sectionflags	@""
	.align	16
	.zero		1024


//--------------------- .nv.shared._Z25selective_scan_fwd_kernelI32Selective_Scan_fwd_kernel_traitsILi64ELi16ELi1ELb1ELb1ELb1ELb1EfN3c107complexIfEEEEv13SSMParamsBase --------------------------
	.section	.nv.shared._Z25selective_scan_fwd_kernelI32Selective_Scan_fwd_kernel_traitsILi64ELi16ELi1ELb1ELb1ELb1ELb1EfN3c107complexIfEEEEv13SSMParamsBase,"aw",@nobits
	.sectionflags	@""
	.align	16
	.zero		1024


//--------------------- .nv.shared._Z25selective_scan_fwd_kernelI32Selective_Scan_fwd_kernel_traitsILi32ELi16ELi1ELb0ELb0ELb0ELb0EfN3c107complexIfEEEEv13SSMParamsBase --------------------------
	.section	.nv.shared._Z25selective_scan_fwd_kernelI32Selective_Scan_fwd_kernel_traitsILi32ELi16ELi1ELb0ELb0ELb0ELb0EfN3c107complexIfEEEEv13SSMParamsBase,"aw",@nobits
	.sectionflags	@""
	.align	16
	.zero		1024


//--------------------- .nv.shared._Z25selective_scan_fwd_kernelI32Selective_Scan_fwd_kernel_traitsILi32ELi16ELi1ELb0ELb0ELb0ELb1EfN3c107complexIfEEEEv13SSMParamsBase --------------------------
	.section	.nv.shared._Z25selective_scan_fwd_kernelI32Selective_Scan_fwd_kernel_traitsILi32ELi16ELi1ELb0ELb0ELb0ELb1EfN3c107complexIfEEEEv13SSMParamsBase,"aw",@nobits
	.sectionflags	@""
	.align	16
	.zero		1024


//--------------------- .nv.shared._Z25selective_scan_fwd_kernelI32Selective_Scan_fwd_kernel_traitsILi32ELi16ELi1ELb0ELb0ELb1ELb0EfN3c107complexIfEEEEv13SSMParamsBase --------------------------
	.section	.nv.shared._Z25selective_scan_fwd_kernelI32Selective_Scan_fwd_kernel_traitsILi32ELi16ELi1ELb0ELb0ELb1ELb0EfN3c107complexIfEEEEv13SSMParamsBase,"aw",@nobits
	.sectionflags	@""
	.align	16
	.zero		1024


//--------------------- .nv.shared._Z25selective_scan_fwd_kernelI32Selective_Scan_fwd_kernel_traitsILi32ELi16ELi1ELb0ELb0ELb1ELb1EfN3c107complexIfEEEEv13SSMParamsBase --------------------------
	.section	.nv.shared._Z25selective_scan_fwd_kernelI32Selective_Scan_fwd_kernel_traitsILi32ELi16ELi1ELb0ELb0ELb1ELb1EfN3c107complexIfEEEEv13SSMParamsBase,"aw",@nobits
	.sectionflags	@""
	.align	16
	.zero		1024


//--------------------- .nv.shared._Z25selective_scan_fwd_kernelI32Selective_Scan_fwd_kernel_traitsILi32ELi16ELi1ELb0ELb1ELb0ELb0EfN3c107complexIfEEEEv13SSMParamsBase --------------------------
	.section	.nv.shared._Z25selective_scan_fwd_kernelI32Selective_Scan_fwd_kernel_traitsILi32ELi16ELi1ELb0ELb1ELb0ELb0EfN3c107complexIfEEEEv13SSMParamsBase,"aw",@nobits
	.sectionflags	@""
	.align	16
	.zero		1024


//--------------------- .nv.shared._Z25selective_scan_fwd_kernelI32Selective_Scan_fwd_kernel_traitsILi32ELi16ELi1ELb0ELb1ELb0ELb1EfN3c107complexIfEEEEv13SSMParamsBase --------------------------
	.section	.nv.shared._Z25selective_scan_fwd_kernelI32Selective_Scan_fwd_kernel_traitsILi32ELi16ELi1ELb0ELb1ELb0ELb1EfN3c107complexIfEEEEv13SSMParamsBase,"aw",@nobits
	.sectionflags	@""
	.align	16
	.zero		1024


//--------------------- .nv.shared._Z25selective_scan_fwd_kernelI32Selective_Scan_fwd_kernel_traitsILi32ELi16ELi1ELb0ELb1ELb1ELb0EfN3c107complexIfEEEEv13SSMParamsBase --------------------------
	.section	.nv.shared._Z25selective_scan_fwd_kernelI32Selective_Scan_fwd_kernel_traitsILi32ELi16ELi1ELb0ELb1ELb1ELb0EfN3c107complexIfEEEEv13SSMParamsBase,"aw",@nobits
	.sectionflags	@""
	.align	16
	.zero		1024


//--------------------- .nv.shared._Z25selective_scan_fwd_kernelI32Selective_Scan_fwd_kernel_traitsILi32ELi16ELi1ELb0ELb1ELb1ELb1EfN3c107complexIfEEEEv13SSMParamsBase --------------------------
	.section	.nv.shared._Z25selective_scan_fwd_kernelI32Selective_Scan_fwd_kernel_traitsILi32ELi16ELi1ELb0ELb1ELb1ELb1EfN3c107complexIfEEEEv13SSMParamsBase,"aw",@nobits
	.sectionflags	@""
	.align	16
	.zero		1024


//--------------------- .nv.shared._Z25selective_scan_fwd_kernelI32Selective_Scan_fwd_kernel_traitsILi32ELi16ELi1ELb1ELb0ELb0ELb0EfN3c107complexIfEEEEv13SSMParamsBase --------------------------
	.section	.nv.shared._Z25selective_scan_fwd_kernelI32Selective_Scan_fwd_kernel_traitsILi32ELi16ELi1ELb1ELb0ELb0ELb0EfN3c107complexIfEEEEv13SSMParamsBase,"aw",@nobits
	.sectionflags	@""
	.align	16
	.zero		1024


//--------------------- .nv.shared._Z25selective_scan_fwd_kernelI32Selective_Scan_fwd_kernel_traitsILi32ELi16ELi1ELb1ELb0ELb0ELb1EfN3c107complexIfEEEEv13SSMParamsBase --------------------------
	.section	.nv.shared._Z25selective_scan_fwd_kernelI32Selective_Scan_fwd_kernel_traitsILi32ELi16ELi1ELb1ELb0ELb0ELb1EfN3c107complexIfEEEEv13SSMParamsBase,"aw",@nobits
	.sectionflags	@""
	.align	16
	.zero		1024


//--------------------- .nv.shared._Z25selective_scan_fwd_kernelI32Selective_Scan_fwd_kernel_traitsILi32ELi16ELi1ELb1ELb0ELb1ELb0EfN3c107complexIfEEEEv13SSMParamsBase --------------------------
	.section	.nv.shared._Z25selective_scan_fwd_kernelI32Selective_Scan_fwd_kernel_traitsILi32ELi16ELi1ELb1ELb0ELb1ELb0EfN3c107complexIfEEEEv13SSMParamsBase,"aw",@nobits
	.sectionflags	@""
	.align	16
	.zero		1024


//--------------------- .nv.shared._Z25selective_scan_fwd_kernelI32Selective_Scan_fwd_kernel_traitsILi32ELi16ELi1ELb1ELb0ELb1ELb1EfN3c107complexIfEEEEv13SSMParamsBase --------------------------
	.section	.nv.shared._Z25selective_scan_fwd_kernelI32Selective_Scan_fwd_kernel_traitsILi32ELi16ELi1ELb1ELb0ELb1ELb1EfN3c107complexIfEEEEv13SSMParamsBase,"aw",@nobits
	.sectionflags	@""
	.align	16
	.zero		1024


//--------------------- .nv.shared._Z25selective_scan_fwd_kernelI32Selective_Scan_fwd_kernel_traitsILi32ELi16ELi1ELb1ELb1ELb0ELb0EfN3c107complexIfEEEEv13SSMParamsBase --------------------------
	.section	.nv.shared._Z25selective_scan_fwd_kernelI32Selective_Scan_fwd_kernel_traitsILi32ELi16ELi1ELb1ELb1ELb0ELb0EfN3c107complexIfEEEEv13SSMParamsBase,"aw",@nobits
	.sectionflags	@""
	.align	16
	.zero		1024


//--------------------- .nv.shared._Z25selective_scan_fwd_kernelI32Selective_Scan_fwd_kernel_traitsILi32ELi16ELi1ELb1ELb1ELb0ELb1EfN3c107complexIfEEEEv13SSMParamsBase --------------------------
	.section	.nv.shared._Z25selective_scan_fwd_kernelI32Selective_Scan_fwd_kernel_traitsILi32ELi16ELi1ELb1ELb1ELb0ELb1EfN3c107complexIfEEEEv13SSMParamsBase,"aw",@nobits
	.sectionflags	@""
	.align	16
	.zero		1024


//--------------------- .nv.shared._Z25selective_scan_fwd_kernelI32Selective_Scan_fwd_kernel_traitsILi32ELi16ELi1ELb1ELb1ELb1ELb0EfN3c107complexIfEEEEv13SSMParamsBase --------------------------
	.section	.nv.shared._Z25selective_scan_fwd_kernelI32Selective_Scan_fwd_kernel_traitsILi32ELi16ELi1ELb1ELb1ELb1ELb0EfN3c107complexIfEEEEv13SSMParamsBase,"aw",@nobits
	.sectionflags	@""
	.align	16
	.zero		1024


//--------------------- .nv.shared._Z25selective_scan_fwd_kernelI32Selective_Scan_fwd_kernel_traitsILi32ELi16ELi1ELb1ELb1ELb1ELb1EfN3c107complexIfEEEEv13SSMParamsBase --------------------------
	.section	.nv.shared._Z25selective_scan_fwd_kernelI32Selective_Scan_fwd_kernel_traitsILi32ELi16ELi1ELb1ELb1ELb1ELb1EfN3c107complexIfEEEEv13SSMParamsBase,"aw",@nobits
	.sectionflags	@""
	.align	16
	.zero		1024


//--------------------- .nv.shared._Z25selective_scan_fwd_kernelI32Selective_Scan_fwd_kernel_traitsILi32ELi8ELi1ELb0ELb0ELb0ELb0EfN3c107complexIfEEEEv13SSMParamsBase --------------------------
	.section	.nv.shared._Z25selective_scan_fwd_kernelI32Selective_Scan_fwd_kernel_traitsILi32ELi8ELi1ELb0ELb0ELb0ELb0EfN3c107complexIfEEEEv13SSMParamsBase,"aw",@nobits
	.sectionflags	@""
	.align	16
	.zero		1024


//--------------------- .nv.shared._Z25selective_scan_fwd_kernelI32Selective_Scan_fwd_kernel_traitsILi32ELi8ELi1ELb0ELb0ELb0ELb1EfN3c107complexIfEEEEv13SSMParamsBase --------------------------
	.section	.nv.shared._Z25selective_scan_fwd_kernelI32Selective_Scan_fwd_kernel_traitsILi32ELi8ELi1ELb0ELb0ELb0ELb1EfN3c107complexIfEEEEv13SSMParamsBase,"aw",@nobits
	.sectionflags	@""
	.align	16
	.zero		1024


//--------------------- .nv.shared._Z25selective_scan_fwd_kernelI32Selective_Scan_fwd_kernel_traitsILi32ELi8ELi1ELb0ELb0ELb1ELb0EfN3c107complexIfEEEEv13SSMParamsBase --------------------------
	.section	.nv.shared._Z25selective_scan_fwd_kernelI32Selective_Scan_fwd_kernel_traitsILi32ELi8ELi1ELb0ELb0ELb1ELb0EfN3c107complexIfEEEEv13SSMParamsBase,"aw",@nobits
	.sectionflags	@""
	.align	16
	.zero		1024


//--------------------- .nv.shared._Z25selective_scan_fwd_kernelI32Selective_Scan_fwd_kernel_traitsILi32ELi8ELi1ELb0ELb0ELb1ELb1EfN3c107complexIfEEEEv13SSMParamsBase --------------------------
	.section	.nv.shared._Z25selective_scan_fwd_kernelI32Selective_Scan_fwd_kernel_traitsILi32ELi8ELi1ELb0ELb0ELb1ELb1EfN3c107complexIfEEEEv13SSMParamsBase,"aw",@nobits
	.sectionflags	@""
	.align	16
	.zero		1024


//--------------------- .nv.shared._Z25selective_scan_fwd_kernelI32Selective_Scan_fwd_kernel_traitsILi32ELi8ELi1ELb0ELb1ELb0ELb0EfN3c107complexIfEEEEv13SSMParamsBase --------------------------
	.section	.nv.shared._Z25selective_scan_fwd_kernelI32Selective_Scan_fwd_kernel_traitsILi32ELi8ELi1ELb0ELb1ELb0ELb0EfN3c107complexIfEEEEv13SSMParamsBase,"aw",@nobits
	.sectionflags	@""
	.align	16
	.zero		1024


//--------------------- .nv.shared._Z25selective_scan_fwd_kernelI32Selective_Scan_fwd_kernel_traitsILi32ELi8ELi1ELb0ELb1ELb0ELb1EfN3c107complexIfEEEEv13SSMParamsBase --------------------------
	.section	.nv.shared._Z25selective_scan_fwd_kernelI32Selective_Scan_fwd_kernel_traitsILi32ELi8ELi1ELb0ELb1ELb0ELb1EfN3c107complexIfEEEEv13SSMParamsBase,"aw",@nobits
	.sectionflags	@""
	.align	16
	.zero		1024


//--------------------- .nv.shared._Z25selective_scan_fwd_kernelI32Selective_Scan_fwd_kernel_traitsILi32ELi8ELi1ELb0ELb1ELb1ELb0EfN3c107complexIfEEEEv13SSMParamsBase --------------------------
	.section	.nv.shared._Z25selective_scan_fwd_kernelI32Selective_Scan_fwd_kernel_traitsILi32ELi8ELi1ELb0ELb1ELb1ELb0EfN3c107complexIfEEEEv13SSMParamsBase,"aw",@nobits
	.sectionflags	@""
	.align	16
	.zero		1024


//--------------------- .nv.shared._Z25selective_scan_fwd_kernelI32Selective_Scan_fwd_kernel_traitsILi32ELi8ELi1ELb0ELb1ELb1ELb1EfN3c107complexIfEEEEv13SSMParamsBase --------------------------
	.section	.nv.shared._Z25selective_scan_fwd_kernelI32Selective_Scan_fwd_kernel_traitsILi32ELi8ELi1ELb0ELb1ELb1ELb1EfN3c107complexIfEEEEv13SSMParamsBase,"aw",@nobits
	.sectionflags	@""
	.align	16
	.zero		1024


//--------------------- .nv.shared._Z25selective_scan_fwd_kernelI32Selective_Scan_fwd_kernel_traitsILi32ELi8ELi1ELb1ELb0ELb0ELb0EfN3c107complexIfEEEEv13SSMParamsBase --------------------------
	.section	.nv.shared._Z25selective_scan_fwd_kernelI32Selective_Scan_fwd_kernel_traitsILi32ELi8ELi1ELb1ELb0ELb0ELb0EfN3c107complexIfEEEEv13SSMParamsBase,"aw",@nobits
	.sectionflags	@""
	.align	16
	.zero		1024


//--------------------- .nv.shared._Z25selective_scan_fwd_kernelI32Selective_Scan_fwd_kernel_traitsILi32ELi8ELi1ELb1ELb0ELb0ELb1EfN3c107complexIfEEEEv13SSMParamsBase --------------------------
	.section	.nv.shared._Z25selective_scan_fwd_kernelI32Selective_Scan_fwd_kernel_traitsILi32ELi8ELi1ELb1ELb0ELb0ELb1EfN3c107complexIfEEEEv13SSMParamsBase,"aw",@nobits
	.sectionflags	@""
	.align	16
	.zero		1024


//--------------------- .nv.shared._Z25selective_scan_fwd_kernelI32Selective_Scan_fwd_kernel_traitsILi32ELi8ELi1ELb1ELb0ELb1ELb0EfN3c107complexIfEEEEv13SSMParamsBase --------------------------
	.section	.nv.shared._Z25selective_scan_fwd_kernelI32Selective_Scan_fwd_kernel_traitsILi32ELi8ELi1ELb1ELb0ELb1ELb0EfN3c107complexIfEEEEv13SSMParamsBase,"aw",@nobits
	.sectionflags	@""
	.align	16
	.zero		1024


//--------------------- .nv.shared._Z25selective_scan_fwd_kernelI32Selective_Scan_fwd_kernel_traitsILi32ELi8ELi1ELb1ELb0ELb1ELb1EfN3c107complexIfEEEEv13SSMParamsBase --------------------------
	.section	.nv.shared._Z25selective_scan_fwd_kernelI32Selective_Scan_fwd_kernel_traitsILi32ELi8ELi1ELb1ELb0ELb1ELb1EfN3c107complexIfEEEEv13SSMParamsBase,"aw",@nobits
	.sectionflags	@""
	.align	16
	.zero		1024


//--------------------- .nv.shared._Z25selective_scan_fwd_kernelI32Selective_Scan_fwd_kernel_traitsILi32ELi8ELi1ELb1ELb1ELb0ELb0EfN3c107complexIfEEEEv13SSMParamsBase --------------------------
	.section	.nv.shared._Z25selective_scan_fwd_kernelI32Selective_Scan_fwd_kernel_traitsILi32ELi8ELi1ELb1ELb1ELb0ELb0EfN3c107complexIfEEEEv13SSMParamsBase,"aw",@nobits
	.sectionflags	@""
	.align	16
	.zero		1024


//--------------------- .nv.shared._Z25selective_scan_fwd_kernelI32Selective_Scan_fwd_kernel_traitsILi32ELi8ELi1ELb1ELb1ELb0ELb1EfN3c107complexIfEEEEv13SSMParamsBase --------------------------
	.section	.nv.shared._Z25selective_scan_fwd_kernelI32Selective_Scan_fwd_kernel_traitsILi32ELi8ELi1ELb1ELb1ELb0ELb1EfN3c107complexIfEEEEv13SSMParamsBase,"aw",@nobits
	.sectionflags	@""
	.align	16
	.zero		1024


//--------------------- .nv.shared._Z25selective_scan_fwd_kernelI32Selective_Scan_fwd_kernel_traitsILi32ELi8ELi1ELb1ELb1ELb1ELb0EfN3c107complexIfEEEEv13SSMParamsBase --------------------------
	.section	.nv.shared._Z25selective_scan_fwd_kernelI32Selective_Scan_fwd_kernel_traitsILi32ELi8ELi1ELb1ELb1ELb1ELb0EfN3c107complexIfEEEEv13SSMParamsBase,"aw",@nobits
	.sectionflags	@""
	.align	16
	.zero		1024


//--------------------- .nv.shared._Z25selective_scan_fwd_kernelI32Selective_Scan_fwd_kernel_traitsILi32ELi8ELi1ELb1ELb1ELb1ELb1EfN3c107complexIfEEEEv13SSMParamsBase --------------------------
	.section	.nv.shared._Z25selective_scan_fwd_kernelI32Selective_Scan_fwd_kernel_traitsILi32ELi8ELi1ELb1ELb1ELb1ELb1EfN3c107complexIfEEEEv13SSMParamsBase,"aw",@nobits
	.sectionflags	@""
	.align	16
	.zero		1024


//--------------------- .nv.shared._Z25selective_scan_fwd_kernelI32Selective_Scan_fwd_kernel_traitsILi32ELi4ELi1ELb0ELb0ELb0ELb0EfN3c107complexIfEEEEv13SSMParamsBase --------------------------
	.section	.nv.shared._Z25selective_scan_fwd_kernelI32Selective_Scan_fwd_kernel_traitsILi32ELi4ELi1ELb0ELb0ELb0ELb0EfN3c107complexIfEEEEv13SSMParamsBase,"aw",@nobits
	.sectionflags	@""
	.align	16
	.zero		1024


//--------------------- .nv.shared._Z25selective_scan_fwd_kernelI32Selective_Scan_fwd_kernel_traitsILi32ELi4ELi1ELb0ELb0ELb0ELb1EfN3c107complexIfEEEEv13SSMParamsBase --------------------------
	.section	.nv.shared._Z25selective_scan_fwd_kernelI32Selective_Scan_fwd_kernel_traitsILi32ELi4ELi1ELb0ELb0ELb0ELb1EfN3c107complexIfEEEEv13SSMParamsBase,"aw",@nobits
	.sectionflags	@""
	.align	16
	.zero		1024


//--------------------- .nv.shared._Z25selective_scan_fwd_kernelI32Selective_Scan_fwd_kernel_traitsILi32ELi4ELi1ELb0ELb0ELb1ELb0EfN3c107complexIfEEEEv13SSMParamsBase --------------------------
	.section	.nv.shared._Z25selective_scan_fwd_kernelI32Selective_Scan_fwd_kernel_traitsILi32ELi4ELi1ELb0ELb0ELb1ELb0EfN3c107complexIfEEEEv13SSMParamsBase,"aw",@nobits
	.sectionflags	@""
	.align	16
	.zero		1024


//--------------------- .nv.shared._Z25selective_scan_fwd_kernelI32Selective_Scan_fwd_kernel_traitsILi32ELi4ELi1ELb0ELb0ELb1ELb1EfN3c107complexIfEEEEv13SSMParamsBase --------------------------
	.section	.nv.shared._Z25selective_scan_fwd_kernelI32Selective_Scan_fwd_kernel_traitsILi32ELi4ELi1ELb0ELb0ELb1ELb1EfN3c107complexIfEEEEv13SSMParamsBase,"aw",@nobits
	.sectionflags	@""
	.align	16
	.zero		1024


//--------------------- .nv.shared._Z25selective_scan_fwd_kernelI32Selective_Scan_fwd_kernel_traitsILi32ELi4ELi1ELb0ELb1ELb0ELb0EfN3c107complexIfEEEEv13SSMParamsBase --------------------------
	.section	.nv.shared._Z25selective_scan_fwd_kernelI32Selective_Scan_fwd_kernel_traitsILi32ELi4ELi1ELb0ELb1ELb0ELb0EfN3c107complexIfEEEEv13SSMParamsBase,"aw",@nobits
	.sectionflags	@""
	.align	16
	.zero		1024


//--------------------- .nv.shared._Z25selective_scan_fwd_kernelI32Selective_Scan_fwd_kernel_traitsILi32ELi4ELi1ELb0ELb1ELb0ELb1EfN3c107complexIfEEEEv13SSMParamsBase --------------------------
	.section	.nv.shared._Z25selective_scan_fwd_kernelI32Selective_Scan_fwd_kernel_traitsILi32ELi4ELi1ELb0ELb1ELb0ELb1EfN3c107complexIfEEEEv13SSMParamsBase,"aw",@nobits
	.sectionflags	@""
	.align	16
	.zero		1024


//--------------------- .nv.shared._Z25selective_scan_fwd_kernelI32Selective_Scan_fwd_kernel_traitsILi32ELi4ELi1ELb0ELb1ELb1ELb0EfN3c107complexIfEEEEv13SSMParamsBase --------------------------
	.section	.nv.shared._Z25selective_scan_fwd_kernelI32Selective_Scan_fwd_kernel_traitsILi32ELi4ELi1ELb0ELb1ELb1ELb0EfN3c107complexIfEEEEv13SSMParamsBase,"aw",@nobits
	.sectionflags	@""
	.align	16
	.zero		1024


//--------------------- .nv.shared._Z25selective_scan_fwd_kernelI32Selective_Scan_fwd_kernel_traitsILi32ELi4ELi1ELb0ELb1ELb1ELb1EfN3c107complexIfEEEEv13SSMParamsBase --------------------------
	.section	.nv.shared._Z25selective_scan_fwd_kernelI32Selective_Scan_fwd_kernel_traitsILi32ELi4ELi1ELb0ELb1ELb1ELb1EfN3c107complexIfEEEEv13SSMParamsBase,"aw",@nobits
	.sectionflags	@""
	.align	16
	.zero		1024


//--------------------- .nv.shared._Z25selective_scan_fwd_kernelI32Selective_Scan_fwd_kernel_traitsILi32ELi4ELi1ELb1ELb0ELb0ELb0EfN3c107complexIfEEEEv13SSMParamsBase --------------------------
	.section	.nv.shared._Z25selective_scan_fwd_kernelI32Selective_Scan_fwd_kernel_traitsILi32ELi4ELi1ELb1ELb0ELb0ELb0EfN3c107complexIfEEEEv13SSMParamsBase,"aw",@nobits
	.sectionflags	@""
	.align	16
	.zero		1024


//--------------------- .nv.shared._Z25selective_scan_fwd_kernelI32Selective_Scan_fwd_kernel_traitsILi32ELi4ELi1ELb1ELb0ELb0ELb1EfN3c107complexIfEEEEv13SSMParamsBase --------------------------
	.section	.nv.shared._Z25selective_scan_fwd_kernelI32Selective_Scan_fwd_kernel_traitsILi32ELi4ELi1ELb1ELb0ELb0ELb1EfN3c107complexIfEEEEv13SSMParamsBase,"aw",@nobits
	.sectionflags	@""
	.align	16
	.zero		1024


//--------------------- .nv.shared._Z25selective_scan_fwd_kernelI32Selective_Scan_fwd_kernel_traitsILi32ELi4ELi1ELb1ELb0ELb1ELb0EfN3c107complexIfEEEEv13SSMParamsBase --------------------------
	.section	.nv.shared._Z25selective_scan_fwd_kernelI32Selective_Scan_fwd_kernel_traitsILi32ELi4ELi1ELb1ELb0ELb1ELb0EfN3c107complexIfEEEEv13SSMParamsBase,"aw",@nobits
	.sectionflags	@""
	.align	16
	.zero		1024


//--------------------- .nv.shared._Z25selective_scan_fwd_kernelI32Selective_Scan_fwd_kernel_traitsILi32ELi4ELi1ELb1ELb0ELb1ELb1EfN3c107complexIfEEEEv13SSMParamsBase --------------------------
	.section	.nv.shared._Z25selective_scan_fwd_kernelI32Selective_Scan_fwd_kernel_traitsILi32ELi4ELi1ELb1ELb0ELb1ELb1EfN3c107complexIfEEEEv13SSMParamsBase,"aw",@nobits
	.sectionflags	@""
	.align	16
	.zero		1024


//--------------------- .nv.shared._Z25selective_scan_fwd_kernelI32Selective_Scan_fwd_kernel_traitsILi32ELi4ELi1ELb1ELb1ELb0ELb0EfN3c107complexIfEEEEv13SSMParamsBase --------------------------
	.section	.nv.shared._Z25selective_scan_fwd_kernelI32Selective_Scan_fwd_kernel_traitsILi32ELi4ELi1ELb1ELb1ELb0ELb0EfN3c107complexIfEEEEv13SSMParamsBase,"aw",@nobits
	.sectionflags	@""
	.align	16
	.zero		1024


//--------------------- .nv.shared._Z25selective_scan_fwd_kernelI32Selective_Scan_fwd_kernel_traitsILi32ELi4ELi1ELb1ELb1ELb0ELb1EfN3c107complexIfEEEEv13SSMParamsBase --------------------------
	.section	.nv.shared._Z25selective_scan_fwd_kernelI32Selective_Scan_fwd_kernel_traitsILi32ELi4ELi1ELb1ELb1ELb0ELb1EfN3c107complexIfEEEEv13SSMParamsBase,"aw",@nobits
	.sectionflags	@""
	.align	16
	.zero		1024


//--------------------- .nv.shared._Z25selective_scan_fwd_kernelI32Selective_Scan_fwd_kernel_traitsILi32ELi4ELi1ELb1ELb1ELb1ELb0EfN3c107complexIfEEEEv13SSMParamsBase --------------------------
	.section	.nv.shared._Z25selective_scan_fwd_kernelI32Selective_Scan_fwd_kernel_traitsILi32ELi4ELi1ELb1ELb1ELb1ELb0EfN3c107complexIfEEEEv13SSMParamsBase,"aw",@nobits
	.sectionflags	@""
	.align	16
	.zero		1024


//--------------------- .nv.shared._Z25selective_scan_fwd_kernelI32Selective_Scan_fwd_kernel_traitsILi32ELi4ELi1ELb1ELb1ELb1ELb1EfN3c107complexIfEEEEv13SSMParamsBase --------------------------
	.section	.nv.shared._Z25selective_scan_fwd_kernelI32Selective_Scan_fwd_kernel_traitsILi32ELi4ELi1ELb1ELb1ELb1ELb1EfN3c107complexIfEEEEv13SSMParamsBase,"aw",@nobits
	.sectionflags	@""
	.align	16
	.zero		1024


//--------------------- .nv.shared._Z25selective_scan_fwd_kernelI32Selective_Scan_fwd_kernel_traitsILi128ELi16ELi1ELb0ELb0ELb0ELb0EffEEv13SSMParamsBase --------------------------
	.section	.nv.shared._Z25selective_scan_fwd_kernelI32Selective_Scan_fwd_kernel_traitsILi128ELi16ELi1ELb0ELb0ELb0ELb0EffEEv13SSMParamsBase,"aw",@nobits
	.sectionflags	@""
	.align	16
	.zero		1024


//--------------------- .nv.shared._Z25selective_scan_fwd_kernelI32Selective_Scan_fwd_kernel_traitsILi128ELi16ELi1ELb0ELb0ELb0ELb1EffEEv13SSMParamsBase --------------------------
	.section	.nv.shared._Z25selective_scan_fwd_kernelI32Selective_Scan_fwd_kernel_traitsILi128ELi16ELi1ELb0ELb0ELb0ELb1EffEEv13SSMParamsBase,"aw",@nobits
	.sectionflags	@""
	.align	16
	.zero		1024


//--------------------- .nv.shared._Z25selective_scan_fwd_kernelI32Selective_Scan_fwd_kernel_traitsILi128ELi16ELi1ELb0ELb0ELb1ELb0EffEEv13SSMParamsBase --------------------------
	.section	.nv.shared._Z25selective_scan_fwd_kernelI32Selective_Scan_fwd_kernel_traitsILi128ELi16ELi1ELb0ELb0ELb1ELb0EffEEv13SSMParamsBase,"aw",@nobits
	.sectionflags	@""
	.align	16
	.zero		1024


//--------------------- .nv.shared._Z25selective_scan_fwd_kernelI32Selective_Scan_fwd_kernel_traitsILi128ELi16ELi1ELb0ELb0ELb1ELb1EffEEv13SSMParamsBase --------------------------
	.section	.nv.shared._Z25selective_scan_fwd_kernelI32Selective_Scan_fwd_kernel_traitsILi128ELi16ELi1ELb0ELb0ELb1ELb1EffEEv13SSMParamsBase,"aw",@nobits
	.sectionflags	@""
	.align	16
	.zero		1024


//--------------------- .nv.shared._Z25selective_scan_fwd_kernelI32Selective_Scan_fwd_kernel_traitsILi128ELi16ELi1ELb0ELb1ELb0ELb0EffEEv13SSMParamsBase --------------------------
	.section	.nv.shared._Z25selective_scan_fwd_kernelI32Selective_Scan_fwd_kernel_traitsILi128ELi16ELi1ELb0ELb1ELb0ELb0EffEEv13SSMParamsBase,"aw",@nobits
	.sectionflags	@""
	.align	16
	.zero		1024


//--------------------- .nv.shared._Z25selective_scan_fwd_kernelI32Selective_Scan_fwd_kernel_traitsILi128ELi16ELi1ELb0ELb1ELb0ELb1EffEEv13SSMParamsBase --------------------------
	.section	.nv.shared._Z25selective_scan_fwd_kernelI32Selective_Scan_fwd_kernel_traitsILi128ELi16ELi1ELb0ELb1ELb0ELb1EffEEv13SSMParamsBase,"aw",@nobits
	.sectionflags	@""
	.align	16
	.zero		1024


//--------------------- .nv.shared._Z25selective_scan_fwd_kernelI32Selective_Scan_fwd_kernel_traitsILi128ELi16ELi1ELb0ELb1ELb1ELb0EffEEv13SSMParamsBase --------------------------
	.section	.nv.shared._Z25selective_scan_fwd_kernelI32Selective_Scan_fwd_kernel_traitsILi128ELi16ELi1ELb0ELb1ELb1ELb0EffEEv13SSMParamsBase,"aw",@nobits
	.sectionflags	@""
	.align	16
	.zero		1024


//--------------------- .nv.shared._Z25selective_scan_fwd_kernelI32Selective_Scan_fwd_kernel_traitsILi128ELi16ELi1ELb0ELb1ELb1ELb1EffEEv13SSMParamsBase --------------------------
	.section	.nv.shared._Z25selective_scan_fwd_kernelI32Selective_Scan_fwd_kernel_traitsILi128ELi16ELi1ELb0ELb1ELb1ELb1EffEEv13SSMParamsBase,"aw",@nobits
	.sectionflags	@""
	.align	16
	.zero		1024


//--------------------- .nv.shared._Z25selective_scan_fwd_kernelI32Selective_Scan_fwd_kernel_traitsILi128ELi16ELi1ELb1ELb0ELb0ELb0EffEEv13SSMParamsBase --------------------------
	.section	.nv.shared._Z25selective_scan_fwd_kernelI32Selective_Scan_fwd_kernel_traitsILi128ELi16ELi1ELb1ELb0ELb0ELb0EffEEv13SSMParamsBase,"aw",@nobits
	.sectionflags	@""
	.align	16
	.zero		1024


//--------------------- .nv.shared._Z25selective_scan_fwd_kernelI32Selective_Scan_fwd_kernel_traitsILi128ELi16ELi1ELb1ELb0ELb0ELb1EffEEv13SSMParamsBase --------------------------
	.section	.nv.shared._Z25selective_scan_fwd_kernelI32Selective_Scan_fwd_kernel_traitsILi128ELi16ELi1ELb1ELb0ELb0ELb1EffEEv13SSMParamsBase,"aw",@nobits
	.sectionflags	@""
	.align	16
	.zero		1024


//--------------------- .nv.shared._Z25selective_scan_fwd_kernelI32Selective_Scan_fwd_kernel_traitsILi128ELi16ELi1ELb1ELb0ELb1ELb0EffEEv13SSMParamsBase --------------------------
	.section	.nv.shared._Z25selective_scan_fwd_kernelI32Selective_Scan_fwd_kernel_traitsILi128ELi16ELi1ELb1ELb0ELb1ELb0EffEEv13SSMParamsBase,"aw",@nobits
	.sectionflags	@""
	.align	16
	.zero		1024


//--------------------- .nv.shared._Z25selective_scan_fwd_kernelI32Selective_Scan_fwd_kernel_traitsILi128ELi16ELi1ELb1ELb0ELb1ELb1EffEEv13SSMParamsBase --------------------------
	.section	.nv.shared._Z25selective_scan_fwd_kernelI32Selective_Scan_fwd_kernel_traitsILi128ELi16ELi1ELb1ELb0ELb1ELb1EffEEv13SSMParamsBase,"aw",@nobits
	.sectionflags	@""
	.align	16
	.zero		1024


//--------------------- .nv.shared._Z25selective_scan_fwd_kernelI32Selective_Scan_fwd_kernel_traitsILi128ELi16ELi1ELb1ELb1ELb0ELb0EffEEv13SSMParamsBase --------------------------
	.section	.nv.shared._Z25selective_scan_fwd_kernelI32Selective_Scan_fwd_kernel_traitsILi128ELi16ELi1ELb1ELb1ELb0ELb0EffEEv13SSMParamsBase,"aw",@nobits
	.sectionflags	@""
	.align	16
	.zero		1024


//--------------------- .nv.shared._Z25selective_scan_fwd_kernelI32Selective_Scan_fwd_kernel_traitsILi128ELi16ELi1ELb1ELb1ELb0ELb1EffEEv13SSMParamsBase --------------------------
	.section	.nv.shared._Z25selective_scan_fwd_kernelI32Selective_Scan_fwd_kernel_traitsILi128ELi16ELi1ELb1ELb1ELb0ELb1EffEEv13SSMParamsBase,"aw",@nobits
	.sectionflags	@""
	.align	16
	.zero		1024


//--------------------- .nv.shared._Z25selective_scan_fwd_kernelI32Selective_Scan_fwd_kernel_traitsILi128ELi16ELi1ELb1ELb1ELb1ELb0EffEEv13SSMParamsBase --------------------------
	.section	.nv.shared._Z25selective_scan_fwd_kernelI32Selective_Scan_fwd_kernel_traitsILi128ELi16ELi1ELb1ELb1ELb1ELb0EffEEv13SSMParamsBase,"aw",@nobits
	.sectionflags	@""
	.align	16
	.zero		1024


//--------------------- .nv.shared._Z25selective_scan_fwd_kernelI32Selective_Scan_fwd_kernel_traitsILi128ELi16ELi1ELb1ELb1ELb1ELb1EffEEv13SSMParamsBase --------------------------
	.section	.nv.shared._Z25selective_scan_fwd_kernelI32Selective_Scan_fwd_kernel_traitsILi128ELi16ELi1ELb1ELb1ELb1ELb1EffEEv13SSMParamsBase,"aw",@nobits
	.sectionflags	@""
	.align	16
	.zero		1024


//--------------------- .nv.shared._Z25selective_scan_fwd_kernelI32Selective_Scan_fwd_kernel_traitsILi64ELi16ELi1ELb0ELb0ELb0ELb0EffEEv13SSMParamsBase --------------------------
	.section	.nv.shared._Z25selective_scan_fwd_kernelI32Selective_Scan_fwd_kernel_traitsILi64ELi16ELi1ELb0ELb0ELb0ELb0EffEEv13SSMParamsBase,"aw",@nobits
	.sectionflags	@""
	.align	16
	.zero		1024


//--------------------- .nv.shared._Z25selective_scan_fwd_kernelI32Selective_Scan_fwd_kernel_traitsILi64ELi16ELi1ELb0ELb0ELb0ELb1EffEEv13SSMParamsBase --------------------------
	.section	.nv.shared._Z25selective_scan_fwd_kernelI32Selective_Scan_fwd_kernel_traitsILi64ELi16ELi1ELb0ELb0ELb0ELb1EffEEv13SSMParamsBase,"aw",@nobits
	.sectionflags	@""
	.align	16
	.zero		1024


//--------------------- .nv.shared._Z25selective_scan_fwd_kernelI32Selective_Scan_fwd_kernel_traitsILi64ELi16ELi1ELb0ELb0ELb1ELb0EffEEv13SSMParamsBase --------------------------
	.section	.nv.shared._Z25selective_scan_fwd_kernelI32Selective_Scan_fwd_kernel_traitsILi64ELi16ELi1ELb0ELb0ELb1ELb0EffEEv13SSMParamsBase,"aw",@nobits
	.sectionflags	@""
	.align	16
	.zero		1024


//--------------------- .nv.shared._Z25selective_scan_fwd_kernelI32Selective_Scan_fwd_kernel_traitsILi64ELi16ELi1ELb0ELb0ELb1ELb1EffEEv13SSMParamsBase --------------------------
	.section	.nv.shared._Z25selective_scan_fwd_kernelI32Selective_Scan_fwd_kernel_traitsILi64ELi16ELi1ELb0ELb0ELb1ELb1EffEEv13SSMParamsBase,"aw",@nobits
	.sectionflags	@""
	.align	16
	.zero		1024


//--------------------- .nv.shared._Z25selective_scan_fwd_kernelI32Selective_Scan_fwd_kernel_traitsILi64ELi16ELi1ELb0ELb1ELb0ELb0EffEEv13SSMParamsBase --------------------------
	.section	.nv.shared._Z25selective_scan_fwd_kernelI32Selective_Scan_fwd_kernel_traitsILi64ELi16ELi1ELb0ELb1ELb0ELb0EffEEv13SSMParamsBase,"aw",@nobits
	.sectionflags	@""
	.align	16
	.zero		1024


//--------------------- .nv.shared._Z25selective_scan_fwd_kernelI32Selective_Scan_fwd_kernel_traitsILi64ELi16ELi1ELb0ELb1ELb0ELb1EffEEv13SSMParamsBase --------------------------
	.section	.nv.shared._Z25selective_scan_fwd_kernelI32Selective_Scan_fwd_kernel_traitsILi64ELi16ELi1ELb0ELb1ELb0ELb1EffEEv13SSMParamsBase,"aw",@nobits
	.sectionflags	@""
	.align	16
	.zero		1024


//--------------------- .nv.shared._Z25selective_scan_fwd_kernelI32Selective_Scan_fwd_kernel_traitsILi64ELi16ELi1ELb0ELb1ELb1ELb0EffEEv13SSMParamsBase --------------------------
	.section	.nv.shared._Z25selective_scan_fwd_kernelI32Selective_Scan_fwd_kernel_traitsILi64ELi16ELi1ELb0ELb1ELb1ELb0EffEEv13SSMParamsBase,"aw",@nobits
	.sectionflags	@""
	.align	16
	.zero		1024


//--------------------- .nv.shared._Z25selective_scan_fwd_kernelI32Selective_Scan_fwd_kernel_traitsILi64ELi16ELi1ELb0ELb1ELb1ELb1EffEEv13SSMParamsBase --------------------------
	.section	.nv.shared._Z25selective_scan_fwd_kernelI32Selective_Scan_fwd_kernel_traitsILi64ELi16ELi1ELb0ELb1ELb1ELb1EffEEv13SSMParamsBase,"aw",@nobits
	.sectionflags	@""
	.align	16
	.zero		1024


//--------------------- .nv.shared._Z25selective_scan_fwd_kernelI32Selective_Scan_fwd_kernel_traitsILi64ELi16ELi1ELb1ELb0ELb0ELb0EffEEv13SSMParamsBase --------------------------
	.section	.nv.shared._Z25selective_scan_fwd_kernelI32Selective_Scan_fwd_kernel_traitsILi64ELi16ELi1ELb1ELb0ELb0ELb0EffEEv13SSMParamsBase,"aw",@nobits
	.sectionflags	@""
	.align	16
	.zero		1024


//--------------------- .nv.shared._Z25selective_scan_fwd_kernelI32Selective_Scan_fwd_kernel_traitsILi64ELi16ELi1ELb1ELb0ELb0ELb1EffEEv13SSMParamsBase --------------------------
	.section	.nv.shared._Z25selective_scan_fwd_kernelI32Selective_Scan_fwd_kernel_traitsILi64ELi16ELi1ELb1ELb0ELb0ELb1EffEEv13SSMParamsBase,"aw",@nobits
	.sectionflags	@""
	.align	16
	.zero		1024


//--------------------- .nv.shared._Z25selective_scan_fwd_kernelI32Selective_Scan_fwd_kernel_traitsILi64ELi16ELi1ELb1ELb0ELb1ELb0EffEEv13SSMParamsBase --------------------------
	.section	.nv.shared._Z25selective_scan_fwd_kernelI32Selective_Scan_fwd_kernel_traitsILi64ELi16ELi1ELb1ELb0ELb1ELb0EffEEv13SSMParamsBase,"aw",@nobits
	.sectionflags	@""
	.align	16
	.zero		1024


//--------------------- .nv.shared._Z25selective_scan_fwd_kernelI32Selective_Scan_fwd_kernel_traitsILi64ELi16ELi1ELb1ELb0ELb1ELb1EffEEv13SSMParamsBase --------------------------
	.section	.nv.shared._Z25selective_scan_fwd_kernelI32Selective_Scan_fwd_kernel_traitsILi64ELi16ELi1ELb1ELb0ELb1ELb1EffEEv13SSMParamsBase,"aw",@nobits
	.sectionflags	@""
	.align	16
	.zero		1024


//--------------------- .nv.shared._Z25selective_scan_fwd_kernelI32Selective_Scan_fwd_kernel_traitsILi64ELi16ELi1ELb1ELb1ELb0ELb0EffEEv13SSMParamsBase --------------------------
	.section	.nv.shared._Z25selective_scan_fwd_kernelI32Selective_Scan_fwd_kernel_traitsILi64ELi16ELi1ELb1ELb1ELb0ELb0EffEEv13SSMParamsBase,"aw",@nobits
	.sectionflags	@""
	.align	16
	.zero		1024


//--------------------- .nv.shared._Z25selective_scan_fwd_kernelI32Selective_Scan_fwd_kernel_traitsILi64ELi16ELi1ELb1ELb1ELb0ELb1EffEEv13SSMParamsBase --------------------------
	.section	.nv.shared._Z25selective_scan_fwd_kernelI32Selective_Scan_fwd_kernel_traitsILi64ELi16ELi1ELb1ELb1ELb0ELb1EffEEv13SSMParamsBase,"aw",@nobits
	.sectionflags	@""
	.align	16
	.zero		1024


//--------------------- .nv.shared._Z25selective_scan_fwd_kernelI32Selective_Scan_fwd_kernel_traitsILi64ELi16ELi1ELb1ELb1ELb1ELb0EffEEv13SSMParamsBase --------------------------
	.section	.nv.shared._Z25selective_scan_fwd_kernelI32Selective_Scan_fwd_kernel_traitsILi64ELi16ELi1ELb1ELb1ELb1ELb0EffEEv13SSMParamsBase,"aw",@nobits
	.sectionflags	@""
	.align	16
	.zero		1024


//--------------------- .nv.shared._Z25selective_scan_fwd_kernelI32Selective_Scan_fwd_kernel_traitsILi64ELi16ELi1ELb1ELb1ELb1ELb1EffEEv13SSMParamsBase --------------------------
	.section	.nv.shared._Z25selective_scan_fwd_kernelI32Selective_Scan_fwd_kernel_traitsILi64ELi16ELi1ELb1ELb1ELb1ELb1EffEEv13SSMParamsBase,"aw",@nobits
	.sectionflags	@""
	.align	16
	.zero		1024


//--------------------- .nv.shared._Z25selective_scan_fwd_kernelI32Selective_Scan_fwd_kernel_traitsILi32ELi16ELi1ELb0ELb0ELb0ELb0EffEEv13SSMParamsBase --------------------------
	.section	.nv.shared._Z25selective_scan_fwd_kernelI32Selective_Scan_fwd_kernel_traitsILi32ELi16ELi1ELb0ELb0ELb0ELb0EffEEv13SSMParamsBase,"aw",@nobits
	.sectionflags	@""
	.align	16
	.zero		1024


//--------------------- .nv.shared._Z25selective_scan_fwd_kernelI32Selective_Scan_fwd_kernel_traitsILi32ELi16ELi1ELb0ELb0ELb0ELb1EffEEv13SSMParamsBase --------------------------
	.section	.nv.shared._Z25selective_scan_fwd_kernelI32Selective_Scan_fwd_kernel_traitsILi32ELi16ELi1ELb0ELb0ELb0ELb1EffEEv13SSMParamsBase,"aw",@nobits
	.sectionflags	@""
	.align	16
	.zero		1024


//--------------------- .nv.shared._Z25selective_scan_fwd_kernelI32Selective_Scan_fwd_kernel_traitsILi32ELi16ELi1ELb0ELb0ELb1ELb0EffEEv13SSMParamsBase --------------------------
	.section	.nv.shared._Z25selective_scan_fwd_kernelI32Selective_Scan_fwd_kernel_traitsILi32ELi16ELi1ELb0ELb0ELb1ELb0EffEEv13SSMParamsBase,"aw",@nobits
	.sectionflags	@""
	.align	16
	.zero		1024


//--------------------- .nv.shared._Z25selective_scan_fwd_kernelI32Selective_Scan_fwd_kernel_traitsILi32ELi16ELi1ELb0ELb0ELb1ELb1EffEEv13SSMParamsBase --------------------------
	.section	.nv.shared._Z25selective_scan_fwd_kernelI32Selective_Scan_fwd_kernel_traitsILi32ELi16ELi1ELb0ELb0ELb1ELb1EffEEv13SSMParamsBase,"aw",@nobits
	.sectionflags	@""
	.align	16
	.zero		1024


//--------------------- .nv.shared._Z25selective_scan_fwd_kernelI32Selective_Scan_fwd_kernel_traitsILi32ELi16ELi1ELb0ELb1ELb0ELb0EffEEv13SSMParamsBase --------------------------
	.section	.nv.shared._Z25selective_scan_fwd_kernelI32Selective_Scan_fwd_kernel_traitsILi32ELi16ELi1ELb0ELb1ELb0ELb0EffEEv13SSMParamsBase,"aw",@nobits
	.sectionflags	@""
	.align	16
	.zero		1024


//--------------------- .nv.shared._Z25selective_scan_fwd_kernelI32Selective_Scan_fwd_kernel_traitsILi32ELi16ELi1ELb0ELb1ELb0ELb1EffEEv13SSMParamsBase --------------------------
	.section	.nv.shared._Z25selective_scan_fwd_kernelI32Selective_Scan_fwd_kernel_traitsILi32ELi16ELi1ELb0ELb1ELb0ELb1EffEEv13SSMParamsBase,"aw",@nobits
	.sectionflags	@""
	.align	16
	.zero		1024


//--------------------- .nv.shared._Z25selective_scan_fwd_kernelI32Selective_Scan_fwd_kernel_traitsILi32ELi16ELi1ELb0ELb1ELb1ELb0EffEEv13SSMParamsBase --------------------------
	.section	.nv.shared._Z25selective_scan_fwd_kernelI32Selective_Scan_fwd_kernel_traitsILi32ELi16ELi1ELb0ELb1ELb1ELb0EffEEv13SSMParamsBase,"aw",@nobits
	.sectionflags	@""
	.align	16
	.zero		1024


//--------------------- .nv.shared._Z25selective_scan_fwd_kernelI32Selective_Scan_fwd_kernel_traitsILi32ELi16ELi1ELb0ELb1ELb1ELb1EffEEv13SSMParamsBase --------------------------
	.section	.nv.shared._Z25selective_scan_fwd_kernelI32Selective_Scan_fwd_kernel_traitsILi32ELi16ELi1ELb0ELb1ELb1ELb1EffEEv13SSMParamsBase,"aw",@nobits
	.sectionflags	@""
	.align	16
	.zero		1024


//--------------------- .nv.shared._Z25selective_scan_fwd_kernelI32Selective_Scan_fwd_kernel_traitsILi32ELi16ELi1ELb1ELb0ELb0ELb0EffEEv13SSMParamsBase --------------------------
	.section	.nv.shared._Z25selective_scan_fwd_kernelI32Selective_Scan_fwd_kernel_traitsILi32ELi16ELi1ELb1ELb0ELb0ELb0EffEEv13SSMParamsBase,"aw",@nobits
	.sectionflags	@""
	.align	16
	.zero		1024


//--------------------- .nv.shared._Z25selective_scan_fwd_kernelI32Selective_Scan_fwd_kernel_traitsILi32ELi16ELi1ELb1ELb0ELb0ELb1EffEEv13SSMParamsBase --------------------------
	.section	.nv.shared._Z25selective_scan_fwd_kernelI32Selective_Scan_fwd_kernel_traitsILi32ELi16ELi1ELb1ELb0ELb0ELb1EffEEv13SSMParamsBase,"aw",@nobits
	.sectionflags	@""
	.align	16
	.zero		1024


//--------------------- .nv.shared._Z25selective_scan_fwd_kernelI32Selective_Scan_fwd_kernel_traitsILi32ELi16ELi1ELb1ELb0ELb1ELb0EffEEv13SSMParamsBase --------------------------
	.section	.nv.shared._Z25selective_scan_fwd_kernelI32Selective_Scan_fwd_kernel_traitsILi32ELi16ELi1ELb1ELb0ELb1ELb0EffEEv13SSMParamsBase,"aw",@nobits
	.sectionflags	@""
	.align	16
	.zero		1024


//--------------------- .nv.shared._Z25selective_scan_fwd_kernelI32Selective_Scan_fwd_kernel_traitsILi32ELi16ELi1ELb1ELb0ELb1ELb1EffEEv13SSMParamsBase --------------------------
	.section	.nv.shared._Z25selective_scan_fwd_kernelI32Selective_Scan_fwd_kernel_traitsILi32ELi16ELi1ELb1ELb0ELb1ELb1EffEEv13SSMParamsBase,"aw",@nobits
	.sectionflags	@""
	.align	16
	.zero		1024


//--------------------- .nv.shared._Z25selective_scan_fwd_kernelI32Selective_Scan_fwd_kernel_traitsILi32ELi16ELi1ELb1ELb1ELb0ELb0EffEEv13SSMParamsBase --------------------------
	.section	.nv.shared._Z25selective_scan_fwd_kernelI32Selective_Scan_fwd_kernel_traitsILi32ELi16ELi1ELb1ELb1ELb0ELb0EffEEv13SSMParamsBase,"aw",@nobits
	.sectionflags	@""
	.align	16
	.zero		1024


//--------------------- .nv.shared._Z25selective_scan_fwd_kernelI32Selective_Scan_fwd_kernel_traitsILi32ELi16ELi1ELb1ELb1ELb0ELb1EffEEv13SSMParamsBase --------------------------
	.section	.nv.shared._Z25selective_scan_fwd_kernelI32Selective_Scan_fwd_kernel_traitsILi32ELi16ELi1ELb1ELb1ELb0ELb1EffEEv13SSMParamsBase,"aw",@nobits
	.sectionflags	@""
	.align	16
	.zero		1024


//--------------------- .nv.shared._Z25selective_scan_fwd_kernelI32Selective_Scan_fwd_kernel_traitsILi32ELi16ELi1ELb1ELb1ELb1ELb0EffEEv13SSMParamsBase --------------------------
	.section	.nv.shared._Z25selective_scan_fwd_kernelI32Selective_Scan_fwd_kernel_traitsILi32ELi16ELi1ELb1ELb1ELb1ELb0EffEEv13SSMParamsBase,"aw",@nobits
	.sectionflags	@""
	.align	16
	.zero		1024


//--------------------- .nv.shared._Z25selective_scan_fwd_kernelI32Selective_Scan_fwd_kernel_traitsILi32ELi16ELi1ELb1ELb1ELb1ELb1EffEEv13SSMParamsBase --------------------------
	.section	.nv.shared._Z25selective_scan_fwd_kernelI32Selective_Scan_fwd_kernel_traitsILi32ELi16ELi1ELb1ELb1ELb1ELb1EffEEv13SSMParamsBase,"aw",@nobits
	.sectionflags	@""
	.align	16
	.zero		1024


//--------------------- .nv.shared._Z25selective_scan_fwd_kernelI32Selective_Scan_fwd_kernel_traitsILi32ELi8ELi1ELb0ELb0ELb0ELb0EffEEv13SSMParamsBase --------------------------
	.section	.nv.shared._Z25selective_scan_fwd_kernelI32Selective_Scan_fwd_kernel_traitsILi32ELi8ELi1ELb0ELb0ELb0ELb0EffEEv13SSMParamsBase,"aw",@nobits
	.sectionflags	@""
	.align	16
	.zero		1024


//--------------------- .nv.shared._Z25selective_scan_fwd_kernelI32Selective_Scan_fwd_kernel_traitsILi32ELi8ELi1ELb0ELb0ELb0ELb1EffEEv13SSMParamsBase --------------------------
	.section	.nv.shared._Z25selective_scan_fwd_kernelI32Selective_Scan_fwd_kernel_traitsILi32ELi8ELi1ELb0ELb0ELb0ELb1EffEEv13SSMParamsBase,"aw",@nobits
	.sectionflags	@""
	.align	16
	.zero		1024


//--------------------- .nv.shared._Z25selective_scan_fwd_kernelI32Selective_Scan_fwd_kernel_traitsILi32ELi8ELi1ELb0ELb0ELb1ELb0EffEEv13SSMParamsBase --------------------------
	.section	.nv.shared._Z25selective_scan_fwd_kernelI32Selective_Scan_fwd_kernel_traitsILi32ELi8ELi1ELb0ELb0ELb1ELb0EffEEv13SSMParamsBase,"aw",@nobits
	.sectionflags	@""
	.align	16
	.zero		1024


//--------------------- .nv.shared._Z25selective_scan_fwd_kernelI32Selective_Scan_fwd_kernel_traitsILi32ELi8ELi1ELb0ELb0ELb1ELb1EffEEv13SSMParamsBase --------------------------
	.section	.nv.shared._Z25selective_scan_fwd_kernelI32Selective_Scan_fwd_kernel_traitsILi32ELi8ELi1ELb0ELb0ELb1ELb1EffEEv13SSMParamsBase,"aw",@nobits
	.sectionflags	@""
	.align	16
	.zero		1024


//--------------------- .nv.shared._Z25selective_scan_fwd_kernelI32Selective_Scan_fwd_kernel_traitsILi32ELi8ELi1ELb0ELb1ELb0ELb0EffEEv13SSMParamsBase --------------------------
	.section	.nv.shared._Z25selective_scan_fwd_kernelI32Selective_Scan_fwd_kernel_traitsILi32ELi8ELi1ELb0ELb1ELb0ELb0EffEEv13SSMParamsBase,"aw",@nobits
	.sectionflags	@""
	.align	16
	.zero		1024


//--------------------- .nv.shared._Z25selective_scan_fwd_kernelI32Selective_Scan_fwd_kernel_traitsILi32ELi8ELi1ELb0ELb1ELb0ELb1EffEEv13SSMParamsBase --------------------------
	.section	.nv.shared._Z25selective_scan_fwd_kernelI32Selective_Scan_fwd_kernel_traitsILi32ELi8ELi1ELb0ELb1ELb0ELb1EffEEv13SSMParamsBase,"aw",@nobits
	.sectionflags	@""
	.align	16
	.zero		1024


//--------------------- .nv.shared._Z25selective_scan_fwd_kernelI32Selective_Scan_fwd_kernel_traitsILi32ELi8ELi1ELb0ELb1ELb1ELb0EffEEv13SSMParamsBase --------------------------
	.section	.nv.shared._Z25selective_scan_fwd_kernelI32Selective_Scan_fwd_kernel_traitsILi32ELi8ELi1ELb0ELb1ELb1ELb0EffEEv13SSMParamsBase,"aw",@nobits
	.sectionflags	@""
	.align	16
	.zero		1024


//--------------------- .nv.shared._Z25selective_scan_fwd_kernelI32Selective_Scan_fwd_kernel_traitsILi32ELi8ELi1ELb0ELb1ELb1ELb1EffEEv13SSMParamsBase --------------------------
	.section	.nv.shared._Z25selective_scan_fwd_kernelI32Selective_Scan_fwd_kernel_traitsILi32ELi8ELi1ELb0ELb1ELb1ELb1EffEEv13SSMParamsBase,"aw",@nobits
	.sectionflags	@""
	.align	16
	.zero		1024


//--------------------- .nv.shared._Z25selective_scan_fwd_kernelI32Selective_Scan_fwd_kernel_traitsILi32ELi8ELi1ELb1ELb0ELb0ELb0EffEEv13SSMParamsBase --------------------------
	.section	.nv.shared._Z25selective_scan_fwd_kernelI32Selective_Scan_fwd_kernel_traitsILi32ELi8ELi1ELb1ELb0ELb0ELb0EffEEv13SSMParamsBase,"aw",@nobits
	.sectionflags	@""
	.align	16
	.zero		1024


//--------------------- .nv.shared._Z25selective_scan_fwd_kernelI32Selective_Scan_fwd_kernel_traitsILi32ELi8ELi1ELb1ELb0ELb0ELb1EffEEv13SSMParamsBase --------------------------
	.section	.nv.shared._Z25selective_scan_fwd_kernelI32Selective_Scan_fwd_kernel_traitsILi32ELi8ELi1ELb1ELb0ELb0ELb1EffEEv13SSMParamsBase,"aw",@nobits
	.sectionflags	@""
	.align	16
	.zero		1024


//--------------------- .nv.shared._Z25selective_scan_fwd_kernelI32Selective_Scan_fwd_kernel_traitsILi32ELi8ELi1ELb1ELb0ELb1ELb0EffEEv13SSMParamsBase --------------------------
	.section	.nv.shared._Z25selective_scan_fwd_kernelI32Selective_Scan_fwd_kernel_traitsILi32ELi8ELi1ELb1ELb0ELb1ELb0EffEEv13SSMParamsBase,"aw",@nobits
	.sectionflags	@""
	.align	16
	.zero		1024


//--------------------- .nv.shared._Z25selective_scan_fwd_kernelI32Selective_Scan_fwd_kernel_traitsILi32ELi8ELi1ELb1ELb0ELb1ELb1EffEEv13SSMParamsBase --------------------------
	.section	.nv.shared._Z25selective_scan_fwd_kernelI32Selective_Scan_fwd_kernel_traitsILi32ELi8ELi1ELb1ELb0ELb1ELb1EffEEv13SSMParamsBase,"aw",@nobits
	.sectionflags	@""
	.align	16
	.zero		1024


//--------------------- .nv.shared._Z25selective_scan_fwd_kernelI32Selective_Scan_fwd_kernel_traitsILi32ELi8ELi1ELb1ELb1ELb0ELb0EffEEv13SSMParamsBase --------------------------
	.section	.nv.shared._Z25selective_scan_fwd_kernelI32Selective_Scan_fwd_kernel_traitsILi32ELi8ELi1ELb1ELb1ELb0ELb0EffEEv13SSMParamsBase,"aw",@nobits
	.sectionflags	@""
	.align	16
	.zero		1024


//--------------------- .nv.shared._Z25selective_scan_fwd_kernelI32Selective_Scan_fwd_kernel_traitsILi32ELi8ELi1ELb1ELb1ELb0ELb1EffEEv13SSMParamsBase --------------------------
	.section	.nv.shared._Z25selective_scan_fwd_kernelI32Selective_Scan_fwd_kernel_traitsILi32ELi8ELi1ELb1ELb1ELb0ELb1EffEEv13SSMParamsBase,"aw",@nobits
	.sectionflags	@""
	.align	16
	.zero		1024


//--------------------- .nv.shared._Z25selective_scan_fwd_kernelI32Selective_Scan_fwd_kernel_traitsILi32ELi8ELi1ELb1ELb1ELb1ELb0EffEEv13SSMParamsBase --------------------------
	.section	.nv.shared._Z25selective_scan_fwd_kernelI32Selective_Scan_fwd_kernel_traitsILi32ELi8ELi1ELb1ELb1ELb1ELb0EffEEv13SSMParamsBase,"aw",@nobits
	.sectionflags	@""
	.align	16
	.zero		1024


//--------------------- .nv.shared._Z25selective_scan_fwd_kernelI32Selective_Scan_fwd_kernel_traitsILi32ELi8ELi1ELb1ELb1ELb1ELb1EffEEv13SSMParamsBase --------------------------
	.section	.nv.shared._Z25selective_scan_fwd_kernelI32Selective_Scan_fwd_kernel_traitsILi32ELi8ELi1ELb1ELb1ELb1ELb1EffEEv13SSMParamsBase,"aw",@nobits
	.sectionflags	@""
	.align	16
	.zero		1024


//--------------------- .nv.shared._Z25selective_scan_fwd_kernelI32Selective_Scan_fwd_kernel_traitsILi32ELi4ELi1ELb0ELb0ELb0ELb0EffEEv13SSMParamsBase --------------------------
	.section	.nv.shared._Z25selective_scan_fwd_kernelI32Selective_Scan_fwd_kernel_traitsILi32ELi4ELi1ELb0ELb0ELb0ELb0EffEEv13SSMParamsBase,"aw",@nobits
	.sectionflags	@""
	.align	16
	.zero		1024


//--------------------- .nv.shared._Z25selective_scan_fwd_kernelI32Selective_Scan_fwd_kernel_traitsILi32ELi4ELi1ELb0ELb0ELb0ELb1EffEEv13SSMParamsBase --------------------------
	.section	.nv.shared._Z25selective_scan_fwd_kernelI32Selective_Scan_fwd_kernel_traitsILi32ELi4ELi1ELb0ELb0ELb0ELb1EffEEv13SSMParamsBase,"aw",@nobits
	.sectionflags	@""
	.align	16
	.zero		1024


//--------------------- .nv.shared._Z25selective_scan_fwd_kernelI32Selective_Scan_fwd_kernel_traitsILi32ELi4ELi1ELb0ELb0ELb1ELb0EffEEv13SSMParamsBase --------------------------
	.section	.nv.shared._Z25selective_scan_fwd_kernelI32Selective_Scan_fwd_kernel_traitsILi32ELi4ELi1ELb0ELb0ELb1ELb0EffEEv13SSMParamsBase,"aw",@nobits
	.sectionflags	@""
	.align	16
	.zero		1024


//--------------------- .nv.shared._Z25selective_scan_fwd_kernelI32Selective_Scan_fwd_kernel_traitsILi32ELi4ELi1ELb0ELb0ELb1ELb1EffEEv13SSMParamsBase --------------------------
	.section	.nv.shared._Z25selective_scan_fwd_kernelI32Selective_Scan_fwd_kernel_traitsILi32ELi4ELi1ELb0ELb0ELb1ELb1EffEEv13SSMParamsBase,"aw",@nobits
	.sectionflags	@""
	.align	16
	.zero		1024


//--------------------- .nv.shared._Z25selective_scan_fwd_kernelI32Selective_Scan_fwd_kernel_traitsILi32ELi4ELi1ELb0ELb1ELb0ELb0EffEEv13SSMParamsBase --------------------------
	.section	.nv.shared._Z25selective_scan_fwd_kernelI32Selective_Scan_fwd_kernel_traitsILi32ELi4ELi1ELb0ELb1ELb0ELb0EffEEv13SSMParamsBase,"aw",@nobits
	.sectionflags	@""
	.align	16
	.zero		1024


//--------------------- .nv.shared._Z25selective_scan_fwd_kernelI32Selective_Scan_fwd_kernel_traitsILi32ELi4ELi1ELb0ELb1ELb0ELb1EffEEv13SSMParamsBase --------------------------
	.section	.nv.shared._Z25selective_scan_fwd_kernelI32Selective_Scan_fwd_kernel_traitsILi32ELi4ELi1ELb0ELb1ELb0ELb1EffEEv13SSMParamsBase,"aw",@nobits
	.sectionflags	@""
	.align	16
	.zero		1024


//--------------------- .nv.shared._Z25selective_scan_fwd_kernelI32Selective_Scan_fwd_kernel_traitsILi32ELi4ELi1ELb0ELb1ELb1ELb0EffEEv13SSMParamsBase --------------------------
	.section	.nv.shared._Z25selective_scan_fwd_kernelI32Selective_Scan_fwd_kernel_traitsILi32ELi4ELi1ELb0ELb1ELb1ELb0EffEEv13SSMParamsBase,"aw",@nobits
	.sectionflags	@""
	.align	16
	.zero		1024


//--------------------- .nv.shared._Z25selective_scan_fwd_kernelI32Selective_Scan_fwd_kernel_traitsILi32ELi4ELi1ELb0ELb1ELb1ELb1EffEEv13SSMParamsBase --------------------------
	.section	.nv.shared._Z25selective_scan_fwd_kernelI32Selective_Scan_fwd_kernel_traitsILi32ELi4ELi1ELb0ELb1ELb1ELb1EffEEv13SSMParamsBase,"aw",@nobits
	.sectionflags	@""
	.align	16
	.zero		1024


//--------------------- .nv.shared._Z25selective_scan_fwd_kernelI32Selective_Scan_fwd_kernel_traitsILi32ELi4ELi1ELb1ELb0ELb0ELb0EffEEv13SSMParamsBase --------------------------
	.section	.nv.shared._Z25selective_scan_fwd_kernelI32Selective_Scan_fwd_kernel_traitsILi32ELi4ELi1ELb1ELb0ELb0ELb0EffEEv13SSMParamsBase,"aw",@nobits
	.sectionflags	@""
	.align	16
	.zero		1024


//--------------------- .nv.shared._Z25selective_scan_fwd_kernelI32Selective_Scan_fwd_kernel_traitsILi32ELi4ELi1ELb1ELb0ELb0ELb1EffEEv13SSMParamsBase --------------------------
	.section	.nv.shared._Z25selective_scan_fwd_kernelI32Selective_Scan_fwd_kernel_traitsILi32ELi4ELi1ELb1ELb0ELb0ELb1EffEEv13SSMParamsBase,"aw",@nobits
	.sectionflags	@""
	.align	16
	.zero		1024


//--------------------- .nv.shared._Z25selective_scan_fwd_kernelI32Selective_Scan_fwd_kernel_traitsILi32ELi4ELi1ELb1ELb0ELb1ELb0EffEEv13SSMParamsBase --------------------------
	.section	.nv.shared._Z25selective_scan_fwd_kernelI32Selective_Scan_fwd_kernel_traitsILi32ELi4ELi1ELb1ELb0ELb1ELb0EffEEv13SSMParamsBase,"aw",@nobits
	.sectionflags	@""
	.align	16
	.zero		1024


//--------------------- .nv.shared._Z25selective_scan_fwd_kernelI32Selective_Scan_fwd_kernel_traitsILi32ELi4ELi1ELb1ELb0ELb1ELb1EffEEv13SSMParamsBase --------------------------
	.section	.nv.shared._Z25selective_scan_fwd_kernelI32Selective_Scan_fwd_kernel_traitsILi32ELi4ELi1ELb1ELb0ELb1ELb1EffEEv13SSMParamsBase,"aw",@nobits
	.sectionflags	@""
	.align	16
	.zero		1024


//--------------------- .nv.shared._Z25selective_scan_fwd_kernelI32Selective_Scan_fwd_kernel_traitsILi32ELi4ELi1ELb1ELb1ELb0ELb0EffEEv13SSMParamsBase --------------------------
	.section	.nv.shared._Z25selective_scan_fwd_kernelI32Selective_Scan_fwd_kernel_traitsILi32ELi4ELi1ELb1ELb1ELb0ELb0EffEEv13SSMParamsBase,"aw",@nobits
	.sectionflags	@""
	.align	16
	.zero		1024


//--------------------- .nv.shared._Z25selective_scan_fwd_kernelI32Selective_Scan_fwd_kernel_traitsILi32ELi4ELi1ELb1ELb1ELb0ELb1EffEEv13SSMParamsBase --------------------------
	.section	.nv.shared._Z25selective_scan_fwd_kernelI32Selective_Scan_fwd_kernel_traitsILi32ELi4ELi1ELb1ELb1ELb0ELb1EffEEv13SSMParamsBase,"aw",@nobits
	.sectionflags	@""
	.align	16
	.zero		1024


//--------------------- .nv.shared._Z25selective_scan_fwd_kernelI32Selective_Scan_fwd_kernel_traitsILi32ELi4ELi1ELb1ELb1ELb1ELb0EffEEv13SSMParamsBase --------------------------
	.section	.nv.shared._Z25selective_scan_fwd_kernelI32Selective_Scan_fwd_kernel_traitsILi32ELi4ELi1ELb1ELb1ELb1ELb0EffEEv13SSMParamsBase,"aw",@nobits
	.sectionflags	@""
	.align	16
	.zero		1024


//--------------------- .nv.shared._Z25selective_scan_fwd_kernelI32Selective_Scan_fwd_kernel_traitsILi32ELi4ELi1ELb1ELb1ELb1ELb1EffEEv13SSMParamsBase --------------------------
	.section	.nv.shared._Z25selective_scan_fwd_kernelI32Selective_Scan_fwd_kernel_traitsILi32ELi4ELi1ELb1ELb1ELb1ELb1EffEEv13SSMParamsBase,"aw",@nobits
	.sectionflags	@""
	.align	16
	.zero		1024


//--------------------- .nv.constant0._Z25selective_scan_fwd_kernelI32Selective_Scan_fwd_kernel_traitsILi128ELi16ELi1ELb0ELb0ELb0ELb0EfN3c107complexIfEEEEv13SSMParamsBase --------------------------
	.section	.nv.constant0._Z25selective_scan_fwd_kernelI32Selective_Scan_fwd_kernel_traitsILi128ELi16ELi1ELb0ELb0ELb0ELb0EfN3c107complexIfEEEEv13SSMParamsBase,"a",@progbits
	.sectionflags	@""
	.align	4
.nv.constant0._Z25selective_scan_fwd_kernelI32Selective_Scan_fwd_kernel_traitsILi128ELi16ELi1ELb0ELb0ELb0ELb0EfN3c107complexIfEEEEv13SSMParamsBase:
	.zero		808


//--------------------- .nv.constant0._Z25selective_scan_fwd_kernelI32Selective_Scan_fwd_kernel_traitsILi128ELi16ELi1ELb0ELb0ELb0ELb1EfN3c107complexIfEEEEv13SSMParamsBase --------------------------
	.section	.nv.constant0._Z25selective_scan_fwd_kernelI32Selective_Scan_fwd_kernel_traitsILi128ELi16ELi1ELb0ELb0ELb0ELb1EfN3c107complexIfEEEEv13SSMParamsBase,"a",@progbits
	.sectionflags	@""
	.align	4
.nv.constant0._Z25selective_scan_fwd_kernelI32Selective_Scan_fwd_kernel_traitsILi128ELi16ELi1ELb0ELb0ELb0ELb1EfN3c107complexIfEEEEv13SSMParamsBase:
	.zero		808


//--------------------- .nv.constant0._Z25selective_scan_fwd_kernelI32Selective_Scan_fwd_kernel_traitsILi128ELi16ELi1ELb0ELb0ELb1ELb0EfN3c107complexIfEEEEv13SSMParamsBase --------------------------
	.section	.nv.constant0._Z25selective_scan_fwd_kernelI32Selective_Scan_fwd_kernel_traitsILi128ELi16ELi1ELb0ELb0ELb1ELb0EfN3c107complexIfEEEEv13SSMParamsBase,"a",@progbits
	.sectionflags	@""
	.align	4
.nv.constant0._Z25selective_scan_fwd_kernelI32Selective_Scan_fwd_kernel_traitsILi128ELi16ELi1ELb0ELb0ELb1ELb0EfN3c107complexIfEEEEv13SSMParamsBase:
	.zero		808


//--------------------- .nv.constant0._Z25selective_scan_fwd_kernelI32Selective_Scan_fwd_kernel_traitsILi128ELi16ELi1ELb0ELb0ELb1ELb1EfN3c107complexIfEEEEv13SSMParamsBase --------------------------
	.section	.nv.constant0._Z25selective_scan_fwd_kernelI32Selective_Scan_fwd_kernel_traitsILi128ELi16ELi1ELb0ELb0ELb1ELb1EfN3c107complexIfEEEEv13SSMParamsBase,"a",@progbits
	.sectionflags	@""
	.align	4
.nv.constant0._Z25selective_scan_fwd_kernelI32Selective_Scan_fwd_kernel_traitsILi128ELi16ELi1ELb0ELb0ELb1ELb1EfN3c107complexIfEEEEv13SSMParamsBase:
	.zero		808


//--------------------- .nv.constant0._Z25selective_scan_fwd_kernelI32Selective_Scan_fwd_kernel_traitsILi128ELi16ELi1ELb0ELb1ELb0ELb0EfN3c107complexIfEEEEv13SSMParamsBase --------------------------
	.section	.nv.constant0._Z25selective_scan_fwd_kernelI32Selective_Scan_fwd_kernel_traitsILi128ELi16ELi1ELb0ELb1ELb0ELb0EfN3c107complexIfEEEEv13SSMParamsBase,"a",@progbits
	.sectionflags	@""
	.align	4
.nv.constant0._Z25selective_scan_fwd_kernelI32Selective_Scan_fwd_kernel_traitsILi128ELi16ELi1ELb0ELb1ELb0ELb0EfN3c107complexIfEEEEv13SSMParamsBase:
	.zero		808


//--------------------- .nv.constant0._Z25selective_scan_fwd_kernelI32Selective_Scan_fwd_kernel_traitsILi128ELi16ELi1ELb0ELb1ELb0ELb1EfN3c107complexIfEEEEv13SSMParamsBase --------------------------
	.section	.nv.constant0._Z25selective_scan_fwd_kernelI32Selective_Scan_fwd_kernel_traitsILi128ELi16ELi1ELb0ELb1ELb0ELb1EfN3c107complexIfEEEEv13SSMParamsBase,"a",@progbits
	.sectionflags	@""
	.align	4
.nv.constant0._Z25selective_scan_fwd_kernelI32Selective_Scan_fwd_kernel_traitsILi128ELi16ELi1ELb0ELb1ELb0ELb1EfN3c107complexIfEEEEv13SSMParamsBase:
	.zero		808


//--------------------- .nv.constant0._Z25selective_scan_fwd_kernelI32Selective_Scan_fwd_kernel_traitsILi128ELi16ELi1ELb0ELb1ELb1ELb0EfN3c107complexIfEEEEv13SSMParamsBase --------------------------
	.section	.nv.constant0._Z25selective_scan_fwd_kernelI32Selective_Scan_fwd_kernel_traitsILi128ELi16ELi1ELb0ELb1ELb1ELb0EfN3c107complexIfEEEEv13SSMParamsBase,"a",@progbits
	.sectionflags	@""
	.align	4
.nv.constant0._Z25selective_scan_fwd_kernelI32Selective_Scan_fwd_kernel_traitsILi128ELi16ELi1ELb0ELb1ELb1ELb0EfN3c107complexIfEEEEv13SSMParamsBase:
	.zero		808


//--------------------- .nv.constant0._Z25selective_scan_fwd_kernelI32Selective_Scan_fwd_kernel_traitsILi128ELi16ELi1ELb0ELb1ELb1ELb1EfN3c107complexIfEEEEv13SSMParamsBase --------------------------
	.section	.nv.constant0._Z25selective_scan_fwd_kernelI32Selective_Scan_fwd_kernel_traitsILi128ELi16ELi1ELb0ELb1ELb1ELb1EfN3c107complexIfEEEEv13SSMParamsBase,"a",@progbits
	.sectionflags	@""
	.align	4
.nv.constant0._Z25selective_scan_fwd_kernelI32Selective_Scan_fwd_kernel_traitsILi128ELi16ELi1ELb0ELb1ELb1ELb1EfN3c107complexIfEEEEv13SSMParamsBase:
	.zero		808


//--------------------- .nv.constant0._Z25selective_scan_fwd_kernelI32Selective_Scan_fwd_kernel_traitsILi128ELi16ELi1ELb1ELb0ELb0ELb0EfN3c107complexIfEEEEv13SSMParamsBase --------------------------
	.section	.nv.constant0._Z25selective_scan_fwd_kernelI32Selective_Scan_fwd_kernel_traitsILi128ELi16ELi1ELb1ELb0ELb0ELb0EfN3c107complexIfEEEEv13SSMParamsBase,"a",@progbits
	.sectionflags	@""
	.align	4
.nv.constant0._Z25selective_scan_fwd_kernelI32Selective_Scan_fwd_kernel_traitsILi128ELi16ELi1ELb1ELb0ELb0ELb0EfN3c107complexIfEEEEv13SSMParamsBase:
	.zero		808


//--------------------- .nv.constant0._Z25selective_scan_fwd_kernelI32Selective_Scan_fwd_kernel_traitsILi128ELi16ELi1ELb1ELb0ELb0ELb1EfN3c107complexIfEEEEv13SSMParamsBase --------------------------
	.section	.nv.constant0._Z25selective_scan_fwd_kernelI32Selective_Scan_fwd_kernel_traitsILi128ELi16ELi1ELb1ELb0ELb0ELb1EfN3c107complexIfEEEEv13SSMParamsBase,"a",@progbits
	.sectionflags	@""
	.align	4
.nv.constant0._Z25selective_scan_fwd_kernelI32Selective_Scan_fwd_kernel_traitsILi128ELi16ELi1ELb1ELb0ELb0ELb1EfN3c107complexIfEEEEv13SSMParamsBase:
	.zero		808


//--------------------- .nv.constant0._Z25selective_scan_fwd_kernelI32Selective_Scan_fwd_kernel_traitsILi128ELi16ELi1ELb1ELb0ELb1ELb0EfN3c107complexIfEEEEv13SSMParamsBase --------------------------
	.section	.nv.constant0._Z25selective_scan_fwd_kernelI32Selective_Scan_fwd_kernel_traitsILi128ELi16ELi1ELb1ELb0ELb1ELb0EfN3c107complexIfEEEEv13SSMParamsBase,"a",@progbits
	.sectionflags	@""
	.align	4
.nv.constant0._Z25selective_scan_fwd_kernelI32Selective_Scan_fwd_kernel_traitsILi128ELi16ELi1ELb1ELb0ELb1ELb0EfN3c107complexIfEEEEv13SSMParamsBase:
	.zero		808


//--------------------- .nv.constant0._Z25selective_scan_fwd_kernelI32Selective_Scan_fwd_kernel_traitsILi128ELi16ELi1ELb1ELb0ELb1ELb1EfN3c107complexIfEEEEv13SSMParamsBase --------------------------
	.section	.nv.constant0._Z25selective_scan_fwd_kernelI32Selective_Scan_fwd_kernel_traitsILi128ELi16ELi1ELb1ELb0ELb1ELb1EfN3c107complexIfEEEEv13SSMParamsBase,"a",@progbits
	.sectionflags	@""
	.align	4
.nv.constant0._Z25selective_scan_fwd_kernelI32Selective_Scan_fwd_kernel_traitsILi128ELi16ELi1ELb1ELb0ELb1ELb1EfN3c107complexIfEEEEv13SSMParamsBase:
	.zero		808


//--------------------- .nv.constant0._Z25selective_scan_fwd_kernelI32Selective_Scan_fwd_kernel_traitsILi128ELi16ELi1ELb1ELb1ELb0ELb0EfN3c107complexIfEEEEv13SSMParamsBase --------------------------
	.section	.nv.constant0._Z25selective_scan_fwd_kernelI32Selective_Scan_fwd_kernel_traitsILi128ELi16ELi1ELb1ELb1ELb0ELb0EfN3c107complexIfEEEEv13SSMParamsBase,"a",@progbits
	.sectionflags	@""
	.align	4
.nv.constant0._Z25selective_scan_fwd_kernelI32Selective_Scan_fwd_kernel_traitsILi128ELi16ELi1ELb1ELb1ELb0ELb0EfN3c107complexIfEEEEv13SSMParamsBase:
	.zero		808


//--------------------- .nv.constant0._Z25selective_scan_fwd_kernelI32Selective_Scan_fwd_kernel_traitsILi128ELi16ELi1ELb1ELb1ELb0ELb1EfN3c107complexIfEEEEv13SSMParamsBase --------------------------
	.section	.nv.constant0._Z25selective_scan_fwd_kernelI32Selective_Scan_fwd_kernel_traitsILi128ELi16ELi1ELb1ELb1ELb0ELb1EfN3c107complexIfEEEEv13SSMParamsBase,"a",@progbits
	.sectionflags	@""
	.align	4
.nv.constant0._Z25selective_scan_fwd_kernelI32Selective_Scan_fwd_kernel_traitsILi128ELi16ELi1ELb1ELb1ELb0ELb1EfN3c107complexIfEEEEv13SSMParamsBase:
	.zero		808


//--------------------- .nv.constant0._Z25selective_scan_fwd_kernelI32Selective_Scan_fwd_kernel_traitsILi128ELi16ELi1ELb1ELb1ELb1ELb0EfN3c107complexIfEEEEv13SSMParamsBase --------------------------
	.section	.nv.constant0._Z25selective_scan_fwd_kernelI32Selective_Scan_fwd_kernel_traitsILi128ELi16ELi1ELb1ELb1ELb1ELb0EfN3c107complexIfEEEEv13SSMParamsBase,"a",@progbits
	.sectionflags	@""
	.align	4
.nv.constant0._Z25selective_scan_fwd_kernelI32Selective_Scan_fwd_kernel_traitsILi128ELi16ELi1ELb1ELb1ELb1ELb0EfN3c107complexIfEEEEv13SSMParamsBase:
	.zero		808


//--------------------- .nv.constant0._Z25selective_scan_fwd_kernelI32Selective_Scan_fwd_kernel_traitsILi128ELi16ELi1ELb1ELb1ELb1ELb1EfN3c107complexIfEEEEv13SSMParamsBase --------------------------
	.section	.nv.constant0._Z25selective_scan_fwd_kernelI32Selective_Scan_fwd_kernel_traitsILi128ELi16ELi1ELb1ELb1ELb1ELb1EfN3c107complexIfEEEEv13SSMParamsBase,"a",@progbits
	.sectionflags	@""
	.align	4
.nv.constant0._Z25selective_scan_fwd_kernelI32Selective_Scan_fwd_kernel_traitsILi128ELi16ELi1ELb1ELb1ELb1ELb1EfN3c107complexIfEEEEv13SSMParamsBase:
	.zero		808


//--------------------- .nv.constant0._Z25selective_scan_fwd_kernelI32Selective_Scan_fwd_kernel_traitsILi64ELi16ELi1ELb0ELb0ELb0ELb0EfN3c107complexIfEEEEv13SSMParamsBase --------------------------
	.section	.nv.constant0._Z25selective_scan_fwd_kernelI32Selective_Scan_fwd_kernel_traitsILi64ELi16ELi1ELb0ELb0ELb0ELb0EfN3c107complexIfEEEEv13SSMParamsBase,"a",@progbits
	.sectionflags	@""
	.align	4
.nv.constant0._Z25selective_scan_fwd_kernelI32Selective_Scan_fwd_kernel_traitsILi64ELi16ELi1ELb0ELb0ELb0ELb0EfN3c107complexIfEEEEv13SSMParamsBase:
	.zero		808


//--------------------- .nv.constant0._Z25selective_scan_fwd_kernelI32Selective_Scan_fwd_kernel_traitsILi64ELi16ELi1ELb0ELb0ELb0ELb1EfN3c107complexIfEEEEv13SSMParamsBase --------------------------
	.section	.nv.constant0._Z25selective_scan_fwd_kernelI32Selective_Scan_fwd_kernel_traitsILi64ELi16ELi1ELb0ELb0ELb0ELb1EfN3c107complexIfEEEEv13SSMParamsBase,"a",@progbits
	.sectionflags	@""
	.align	4
.nv.constant0._Z25selective_scan_fwd_kernelI32Selective_Scan_fwd_kernel_traitsILi64ELi16ELi1ELb0ELb0ELb0ELb1EfN3c107complexIfEEEEv13SSMParamsBase:
	.zero		808


//--------------------- .nv.constant0._Z25selective_scan_fwd_kernelI32Selective_Scan_fwd_kernel_traitsILi64ELi16ELi1ELb0ELb0ELb1ELb0EfN3c107complexIfEEEEv13SSMParamsBase --------------------------
	.section	.nv.constant0._Z25selective_scan_fwd_kernelI32Selective_Scan_fwd_kernel_traitsILi64ELi16ELi1ELb0ELb0ELb1ELb0EfN3c107complexIfEEEEv13SSMParamsBase,"a",@progbits
	.sectionflags	@""
	.align	4
.nv.constant0._Z25selective_scan_fwd_kernelI32Selective_Scan_fwd_kernel_traitsILi64ELi16ELi1ELb0ELb0ELb1ELb0EfN3c107complexIfEEEEv13SSMParamsBase:
	.zero		808


//--------------------- .nv.constant0._Z25selective_scan_fwd_kernelI32Selective_Scan_fwd_kernel_traitsILi64ELi16ELi1ELb0ELb0ELb1ELb1EfN3c107complexIfEEEEv13SSMParamsBase --------------------------
	.section	.nv.constant0._Z25selective_scan_fwd_kernelI32Selective_Scan_fwd_kernel_traitsILi64ELi16ELi1ELb0ELb0ELb1ELb1EfN3c107complexIfEEEEv13SSMParamsBase,"a",@progbits
	.sectionflags	@""
	.align	4
.nv.constant0._Z25selective_scan_fwd_kernelI32Selective_Scan_fwd_kernel_traitsILi64ELi16ELi1ELb0ELb0ELb1ELb1EfN3c107complexIfEEEEv13SSMParamsBase:
	.zero		808


//--------------------- .nv.constant0._Z25selective_scan_fwd_kernelI32Selective_Scan_fwd_kernel_traitsILi64ELi16ELi1ELb0ELb1ELb0ELb0EfN3c107complexIfEEEEv13SSMParamsBase --------------------------
	.section	.nv.constant0._Z25selective_scan_fwd_kernelI32Selective_Scan_fwd_kernel_traitsILi64ELi16ELi1ELb0ELb1ELb0ELb0EfN3c107complexIfEEEEv13SSMParamsBase,"a",@progbits
	.sectionflags	@""
	.align	4
.nv.constant0._Z25selective_scan_fwd_kernelI32Selective_Scan_fwd_kernel_traitsILi64ELi16ELi1ELb0ELb1ELb0ELb0EfN3c107complexIfEEEEv13SSMParamsBase:
	.zero		808


//--------------------- .nv.constant0._Z25selective_scan_fwd_kernelI32Selective_Scan_fwd_kernel_traitsILi64ELi16ELi1ELb0ELb1ELb0ELb1EfN3c107complexIfEEEEv13SSMParamsBase --------------------------
	.section	.nv.constant0._Z25selective_scan_fwd_kernelI32Selective_Scan_fwd_kernel_traitsILi64ELi16ELi1ELb0ELb1ELb0ELb1EfN3c107complexIfEEEEv13SSMParamsBase,"a",@progbits
	.sectionflags	@""
	.align	4
.nv.constant0._Z25selective_scan_fwd_kernelI32Selective_Scan_fwd_kernel_traitsILi64ELi16ELi1ELb0ELb1ELb0ELb1EfN3c107complexIfEEEEv13SSMParamsBase:
	.zero		808


//--------------------- .nv.constant0._Z25selective_scan_fwd_kernelI32Selective_Scan_fwd_kernel_traitsILi64ELi16ELi1ELb0ELb1ELb1ELb0EfN3c107complexIfEEEEv13SSMParamsBase --------------------------
	.section	.nv.constant0._Z25selective_scan_fwd_kernelI32Selective_Scan_fwd_kernel_traitsILi64ELi16ELi1ELb0ELb1ELb1ELb0EfN3c107complexIfEEEEv13SSMParamsBase,"a",@progbits
	.sectionflags	@""
	.align	4
.nv.constant0._Z25selective_scan_fwd_kernelI32Selective_Scan_fwd_kernel_traitsILi64ELi16ELi1ELb0ELb1ELb1ELb0EfN3c107complexIfEEEEv13SSMParamsBase:
	.zero		808


//--------------------- .nv.constant0._Z25selective_scan_fwd_kernelI32Selective_Scan_fwd_kernel_traitsILi64ELi16ELi1ELb0ELb1ELb1ELb1EfN3c107complexIfEEEEv13SSMParamsBase --------------------------
	.section	.nv.constant0._Z25selective_scan_fwd_kernelI32Selective_Scan_fwd_kernel_traitsILi64ELi16ELi1ELb0ELb1ELb1ELb1EfN3c107complexIfEEEEv13SSMParamsBase,"a",@progbits
	.sectionflags	@""
	.align	4
.nv.constant0._Z25selective_scan_fwd_kernelI32Selective_Scan_fwd_kernel_traitsILi64ELi16ELi1ELb0ELb1ELb1ELb1EfN3c107complexIfEEEEv13SSMParamsBase:
	.zero		808


//--------------------- .nv.constant0._Z25selective_scan_fwd_kernelI32Selective_Scan_fwd_kernel_traitsILi64ELi16ELi1ELb1ELb0ELb0ELb0EfN3c107complexIfEEEEv13SSMParamsBase --------------------------
	.section	.nv.constant0._Z25selective_scan_fwd_kernelI32Selective_Scan_fwd_kernel_traitsILi64ELi16ELi1ELb1ELb0ELb0ELb0EfN3c107complexIfEEEEv13SSMParamsBase,"a",@progbits
	.sectionflags	@""
	.align	4
.nv.constant0._Z25selective_scan_fwd_kernelI32Selective_Scan_fwd_kernel_traitsILi64ELi16ELi1ELb1ELb0ELb0ELb0EfN3c107complexIfEEEEv13SSMParamsBase:
	.zero		808


//--------------------- .nv.constant0._Z25selective_scan_fwd_kernelI32Selective_Scan_fwd_kernel_traitsILi64ELi16ELi1ELb1ELb0ELb0ELb1EfN3c107complexIfEEEEv13SSMParamsBase --------------------------
	.section	.nv.constant0._Z25selective_scan_fwd_kernelI32Selective_Scan_fwd_kernel_traitsILi64ELi16ELi1ELb1ELb0ELb0ELb1EfN3c107complexIfEEEEv13SSMParamsBase,"a",@progbits
	.sectionflags	@""
	.align	4
.nv.constant0._Z25selective_scan_fwd_kernelI32Selective_Scan_fwd_kernel_traitsILi64ELi16ELi1ELb1ELb0ELb0ELb1EfN3c107complexIfEEEEv13SSMParamsBase:
	.zero		808


//--------------------- .nv.constant0._Z25selective_scan_fwd_kernelI32Selective_Scan_fwd_kernel_traitsILi64ELi16ELi1ELb1ELb0ELb1ELb0EfN3c107complexIfEEEEv13SSMParamsBase --------------------------
	.section	.nv.constant0._Z25selective_scan_fwd_kernelI32Selective_Scan_fwd_kernel_traitsILi64ELi16ELi1ELb1ELb0ELb1ELb0EfN3c107complexIfEEEEv13SSMParamsBase,"a",@progbits
	.sectionflags	@""
	.align	4
.nv.constant0._Z25selective_scan_fwd_kernelI32Selective_Scan_fwd_kernel_traitsILi64ELi16ELi1ELb1ELb0ELb1ELb0EfN3c107complexIfEEEEv13SSMParamsBase:
	.zero		808


//--------------------- .nv.constant0._Z25selective_scan_fwd_kernelI32Selective_Scan_fwd_kernel_traitsILi64ELi16ELi1ELb1ELb0ELb1ELb1EfN3c107complexIfEEEEv13SSMParamsBase --------------------------
	.section	.nv.constant0._Z25selective_scan_fwd_kernelI32Selective_Scan_fwd_kernel_traitsILi64ELi16ELi1ELb1ELb0ELb1ELb1EfN3c107complexIfEEEEv13SSMParamsBase,"a",@progbits
	.sectionflags	@""
	.align	4
.nv.constant0._Z25selective_scan_fwd_kernelI32Selective_Scan_fwd_kernel_traitsILi64ELi16ELi1ELb1ELb0ELb1ELb1EfN3c107complexIfEEEEv13SSMParamsBase:
	.zero		808


//--------------------- .nv.constant0._Z25selective_scan_fwd_kernelI32Selective_Scan_fwd_kernel_traitsILi64ELi16ELi1ELb1ELb1ELb0ELb0EfN3c107complexIfEEEEv13SSMParamsBase --------------------------
	.section	.nv.constant0._Z25selective_scan_fwd_kernelI32Selective_Scan_fwd_kernel_traitsILi64ELi16ELi1ELb1ELb1ELb0ELb0EfN3c107complexIfEEEEv13SSMParamsBase,"a",@progbits
	.sectionflags	@""
	.align	4
.nv.constant0._Z25selective_scan_fwd_kernelI32Selective_Scan_fwd_kernel_traitsILi64ELi16ELi1ELb1ELb1ELb0ELb0EfN3c107complexIfEEEEv13SSMParamsBase:
	.zero		808


//--------------------- .nv.constant0._Z25selective_scan_fwd_kernelI32Selective_Scan_fwd_kernel_traitsILi64ELi16ELi1ELb1ELb1ELb0ELb1EfN3c107complexIfEEEEv13SSMParamsBase --------------------------
	.section	.nv.constant0._Z25selective_scan_fwd_kernelI32Selective_Scan_fwd_kernel_traitsILi64ELi16ELi1ELb1ELb1ELb0ELb1EfN3c107complexIfEEEEv13SSMParamsBase,"a",@progbits
	.sectionflags	@""
	.align	4
.nv.constant0._Z25selective_scan_fwd_kernelI32Selective_Scan_fwd_kernel_traitsILi64ELi16ELi1ELb1ELb1ELb0ELb1EfN3c107complexIfEEEEv13SSMParamsBase:
	.zero		808


//--------------------- .nv.constant0._Z25selective_scan_fwd_kernelI32Selective_Scan_fwd_kernel_traitsILi64ELi16ELi1ELb1ELb1ELb1ELb0EfN3c107complexIfEEEEv13SSMParamsBase --------------------------
	.section	.nv.constant0._Z25selective_scan_fwd_kernelI32Selective_Scan_fwd_kernel_traitsILi64ELi16ELi1ELb1ELb1ELb1ELb0EfN3c107complexIfEEEEv13SSMParamsBase,"a",@progbits
	.sectionflags	@""
	.align	4
.nv.constant0._Z25selective_scan_fwd_kernelI32Selective_Scan_fwd_kernel_traitsILi64ELi16ELi1ELb1ELb1ELb1ELb0EfN3c107complexIfEEEEv13SSMParamsBase:
	.zero		808


//--------------------- .nv.constant0._Z25selective_scan_fwd_kernelI32Selective_Scan_fwd_kernel_traitsILi64ELi16ELi1ELb1ELb1ELb1ELb1EfN3c107complexIfEEEEv13SSMParamsBase --------------------------
	.section	.nv.constant0._Z25selective_scan_fwd_kernelI32Selective_Scan_fwd_kernel_traitsILi64ELi16ELi1ELb1ELb1ELb1ELb1EfN3c107complexIfEEEEv13SSMParamsBase,"a",@progbits
	.sectionflags	@""
	.align	4
.nv.constant0._Z25selective_scan_fwd_kernelI32Selective_Scan_fwd_kernel_traitsILi64ELi16ELi1ELb1ELb1ELb1ELb1EfN3c107complexIfEEEEv13SSMParamsBase:
	.zero		808


//--------------------- .nv.constant0._Z25selective_scan_fwd_kernelI32Selective_Scan_fwd_kernel_traitsILi32ELi16ELi1ELb0ELb0ELb0ELb0EfN3c107complexIfEEEEv13SSMParamsBase --------------------------
	.section	.nv.constant0._Z25selective_scan_fwd_kernelI32Selective_Scan_fwd_kernel_traitsILi32ELi16ELi1ELb0ELb0ELb0ELb0EfN3c107complexIfEEEEv13SSMParamsBase,"a",@progbits
	.sectionflags	@""
	.align	4
.nv.constant0._Z25selective_scan_fwd_kernelI32Selective_Scan_fwd_kernel_traitsILi32ELi16ELi1ELb0ELb0ELb0ELb0EfN3c107complexIfEEEEv13SSMParamsBase:
	.zero		808


//--------------------- .nv.constant0._Z25selective_scan_fwd_kernelI32Selective_Scan_fwd_kernel_traitsILi32ELi16ELi1ELb0ELb0ELb0ELb1EfN3c107complexIfEEEEv13SSMParamsBase --------------------------
	.section	.nv.constant0._Z25selective_scan_fwd_kernelI32Selective_Scan_fwd_kernel_traitsILi32ELi16ELi1ELb0ELb0ELb0ELb1EfN3c107complexIfEEEEv13SSMParamsBase,"a",@progbits
	.sectionflags	@""
	.align	4
.nv.constant0._Z25selective_scan_fwd_kernelI32Selective_Scan_fwd_kernel_traitsILi32ELi16ELi1ELb0ELb0ELb0ELb1EfN3c107complexIfEEEEv13SSMParamsBase:
	.zero		808


//--------------------- .nv.constant0._Z25selective_scan_fwd_kernelI32Selective_Scan_fwd_kernel_traitsILi32ELi16ELi1ELb0ELb0ELb1ELb0EfN3c107complexIfEEEEv13SSMParamsBase --------------------------
	.section	.nv.constant0._Z25selective_scan_fwd_kernelI32Selective_Scan_fwd_kernel_traitsILi32ELi16ELi1ELb0ELb0ELb1ELb0EfN3c107complexIfEEEEv13SSMParamsBase,"a",@progbits
	.sectionflags	@""
	.align	4
.nv.constant0._Z25selective_scan_fwd_kernelI32Selective_Scan_fwd_kernel_traitsILi32ELi16ELi1ELb0ELb0ELb1ELb0EfN3c107complexIfEEEEv13SSMParamsBase:
	.zero		808


//--------------------- .nv.constant0._Z25selective_scan_fwd_kernelI32Selective_Scan_fwd_kernel_traitsILi32ELi16ELi1ELb0ELb0ELb1ELb1EfN3c107complexIfEEEEv13SSMParamsBase --------------------------
	.section	.nv.constant0._Z25selective_scan_fwd_kernelI32Selective_Scan_fwd_kernel_traitsILi32ELi16ELi1ELb0ELb0ELb1ELb1EfN3c107complexIfEEEEv13SSMParamsBase,"a",@progbits
	.sectionflags	@""
	.align	4
.nv.constant0._Z25selective_scan_fwd_kernelI32Selective_Scan_fwd_kernel_traitsILi32ELi16ELi1ELb0ELb0ELb1ELb1EfN3c107complexIfEEEEv13SSMParamsBase:
	.zero		808


//--------------------- .nv.constant0._Z25selective_scan_fwd_kernelI32Selective_Scan_fwd_kernel_traitsILi32ELi16ELi1ELb0ELb1ELb0ELb0EfN3c107complexIfEEEEv13SSMParamsBase --------------------------
	.section	.nv.constant0._Z25selective_scan_fwd_kernelI32Selective_Scan_fwd_kernel_traitsILi32ELi16ELi1ELb0ELb1ELb0ELb0EfN3c107complexIfEEEEv13SSMParamsBase,"a",@progbits
	.sectionflags	@""
	.align	4
.nv.constant0._Z25selective_scan_fwd_kernelI32Selective_Scan_fwd_kernel_traitsILi32ELi16ELi1ELb0ELb1ELb0ELb0EfN3c107complexIfEEEEv13SSMParamsBase:
	.zero		808


//--------------------- .nv.constant0._Z25selective_scan_fwd_kernelI32Selective_Scan_fwd_kernel_traitsILi32ELi16ELi1ELb0ELb1ELb0ELb1EfN3c107complexIfEEEEv13SSMParamsBase --------------------------
	.section	.nv.constant0._Z25selective_scan_fwd_kernelI32Selective_Scan_fwd_kernel_traitsILi32ELi16ELi1ELb0ELb1ELb0ELb1EfN3c107complexIfEEEEv13SSMParamsBase,"a",@progbits
	.sectionflags	@""
	.align	4
.nv.constant0._Z25selective_scan_fwd_kernelI32Selective_Scan_fwd_kernel_traitsILi32ELi16ELi1ELb0ELb1ELb0ELb1EfN3c107complexIfEEEEv13SSMParamsBase:
	.zero		808


//--------------------- .nv.constant0._Z25selective_scan_fwd_kernelI32Selective_Scan_fwd_kernel_traitsILi32ELi16ELi1ELb0ELb1ELb1ELb0EfN3c107complexIfEEEEv13SSMParamsBase --------------------------
	.section	.nv.constant0._Z25selective_scan_fwd_kernelI32Selective_Scan_fwd_kernel_traitsILi32ELi16ELi1ELb0ELb1ELb1ELb0EfN3c107complexIfEEEEv13SSMParamsBase,"a",@progbits
	.sectionflags	@""
	.align	4
.nv.constant0._Z25selective_scan_fwd_kernelI32Selective_Scan_fwd_kernel_traitsILi32ELi16ELi1ELb0ELb1ELb1ELb0EfN3c107complexIfEEEEv13SSMParamsBase:
	.zero		808


//--------------------- .nv.constant0._Z25selective_scan_fwd_kernelI32Selective_Scan_fwd_kernel_traitsILi32ELi16ELi1ELb0ELb1ELb1ELb1EfN3c107complexIfEEEEv13SSMParamsBase --------------------------
	.section	.nv.constant0._Z25selective_scan_fwd_kernelI32Selective_Scan_fwd_kernel_traitsILi32ELi16ELi1ELb0ELb1ELb1ELb1EfN3c107complexIfEEEEv13SSMParamsBase,"a",@progbits
	.sectionflags	@""
	.align	4
.nv.constant0._Z25selective_scan_fwd_kernelI32Selective_Scan_fwd_kernel_traitsILi32ELi16ELi1ELb0ELb1ELb1ELb1EfN3c107complexIfEEEEv13SSMParamsBase:
	.zero		808


//--------------------- .nv.constant0._Z25selective_scan_fwd_kernelI32Selective_Scan_fwd_kernel_traitsILi32ELi16ELi1ELb1ELb0ELb0ELb0EfN3c107complexIfEEEEv13SSMParamsBase --------------------------
	.section	.nv.constant0._Z25selective_scan_fwd_kernelI32Selective_Scan_fwd_kernel_traitsILi32ELi16ELi1ELb1ELb0ELb0ELb0EfN3c107complexIfEEEEv13SSMParamsBase,"a",@progbits
	.sectionflags	@""
	.align	4
.nv.constant0._Z25selective_scan_fwd_kernelI32Selective_Scan_fwd_kernel_traitsILi32ELi16ELi1ELb1ELb0ELb0ELb0EfN3c107complexIfEEEEv13SSMParamsBase:
	.zero		808


//--------------------- .nv.constant0._Z25selective_scan_fwd_kernelI32Selective_Scan_fwd_kernel_traitsILi32ELi16ELi1ELb1ELb0ELb0ELb1EfN3c107complexIfEEEEv13SSMParamsBase --------------------------
	.section	.nv.constant0._Z25selective_scan_fwd_kernelI32Selective_Scan_fwd_kernel_traitsILi32ELi16ELi1ELb1ELb0ELb0ELb1EfN3c107complexIfEEEEv13SSMParamsBase,"a",@progbits
	.sectionflags	@""
	.align	4
.nv.constant0._Z25selective_scan_fwd_kernelI32Selective_Scan_fwd_kernel_traitsILi32ELi16ELi1ELb1ELb0ELb0ELb1EfN3c107complexIfEEEEv13SSMParamsBase:
	.zero		808


//--------------------- .nv.constant0._Z25selective_scan_fwd_kernelI32Selective_Scan_fwd_kernel_traitsILi32ELi16ELi1ELb1ELb0ELb1ELb0EfN3c107complexIfEEEEv13SSMParamsBase --------------------------
	.section	.nv.constant0._Z25selective_scan_fwd_kernelI32Selective_Scan_fwd_kernel_traitsILi32ELi16ELi1ELb1ELb0ELb1ELb0EfN3c107complexIfEEEEv13SSMParamsBase,"a",@progbits
	.sectionflags	@""
	.align	4
.nv.constant0._Z25selective_scan_fwd_kernelI32Selective_Scan_fwd_kernel_traitsILi32ELi16ELi1ELb1ELb0ELb1ELb0EfN3c107complexIfEEEEv13SSMParamsBase:
	.zero		808


//--------------------- .nv.constant0._Z25selective_scan_fwd_kernelI32Selective_Scan_fwd_kernel_traitsILi32ELi16ELi1ELb1ELb0ELb1ELb1EfN3c107complexIfEEEEv13SSMParamsBase --------------------------
	.section	.nv.constant0._Z25selective_scan_fwd_kernelI32Selective_Scan_fwd_kernel_traitsILi32ELi16ELi1ELb1ELb0ELb1ELb1EfN3c107complexIfEEEEv13SSMParamsBase,"a",@progbits
	.sectionflags	@""
	.align	4
.nv.constant0._Z25selective_scan_fwd_kernelI32Selective_Scan_fwd_kernel_traitsILi32ELi16ELi1ELb1ELb0ELb1ELb1EfN3c107complexIfEEEEv13SSMParamsBase:
	.zero		808


//--------------------- .nv.constant0._Z25selective_scan_fwd_kernelI32Selective_Scan_fwd_kernel_traitsILi32ELi16ELi1ELb1ELb1ELb0ELb0EfN3c107complexIfEEEEv13SSMParamsBase --------------------------
	.section	.nv.constant0._Z25selective_scan_fwd_kernelI32Selective_Scan_fwd_kernel_traitsILi32ELi16ELi1ELb1ELb1ELb0ELb0EfN3c107complexIfEEEEv13SSMParamsBase,"a",@progbits
	.sectionflags	@""
	.align	4
.nv.constant0._Z25selective_scan_fwd_kernelI32Selective_Scan_fwd_kernel_traitsILi32ELi16ELi1ELb1ELb1ELb0ELb0EfN3c107complexIfEEEEv13SSMParamsBase:
	.zero		808


//--------------------- .nv.constant0._Z25selective_scan_fwd_kernelI32Selective_Scan_fwd_kernel_traitsILi32ELi16ELi1ELb1ELb1ELb0ELb1EfN3c107complexIfEEEEv13SSMParamsBase --------------------------
	.section	.nv.constant0._Z25selective_scan_fwd_kernelI32Selective_Scan_fwd_kernel_traitsILi32ELi16ELi1ELb1ELb1ELb0ELb1EfN3c107complexIfEEEEv13SSMParamsBase,"a",@progbits
	.sectionflags	@""
	.align	4
.nv.constant0._Z25selective_scan_fwd_kernelI32Selective_Scan_fwd_kernel_traitsILi32ELi16ELi1ELb1ELb1ELb0ELb1EfN3c107complexIfEEEEv13SSMParamsBase:
	.zero		808


//--------------------- .nv.constant0._Z25selective_scan_fwd_kernelI32Selective_Scan_fwd_kernel_traitsILi32ELi16ELi1ELb1ELb1ELb1ELb0EfN3c107complexIfEEEEv13SSMParamsBase --------------------------
	.section	.nv.constant0._Z25selective_scan_fwd_kernelI32Selective_Scan_fwd_kernel_traitsILi32ELi16ELi1ELb1ELb1ELb1ELb0EfN3c107complexIfEEEEv13SSMParamsBase,"a",@progbits
	.sectionflags	@""
	.align	4
.nv.constant0._Z25selective_scan_fwd_kernelI32Selective_Scan_fwd_kernel_traitsILi32ELi16ELi1ELb1ELb1ELb1ELb0EfN3c107complexIfEEEEv13SSMParamsBase:
	.zero		808


//--------------------- .nv.constant0._Z25selective_scan_fwd_kernelI32Selective_Scan_fwd_kernel_traitsILi32ELi16ELi1ELb1ELb1ELb1ELb1EfN3c107complexIfEEEEv13SSMParamsBase --------------------------
	.section	.nv.constant0._Z25selective_scan_fwd_kernelI32Selective_Scan_fwd_kernel_traitsILi32ELi16ELi1ELb1ELb1ELb1ELb1EfN3c107complexIfEEEEv13SSMParamsBase,"a",@progbits
	.sectionflags	@""
	.align	4
.nv.constant0._Z25selective_scan_fwd_kernelI32Selective_Scan_fwd_kernel_traitsILi32ELi16ELi1ELb1ELb1ELb1ELb1EfN3c107complexIfEEEEv13SSMParamsBase:
	.zero		808


//--------------------- .nv.constant0._Z25selective_scan_fwd_kernelI32Selective_Scan_fwd_kernel_traitsILi32ELi8ELi1ELb0ELb0ELb0ELb0EfN3c107complexIfEEEEv13SSMParamsBase --------------------------
	.section	.nv.constant0._Z25selective_scan_fwd_kernelI32Selective_Scan_fwd_kernel_traitsILi32ELi8ELi1ELb0ELb0ELb0ELb0EfN3c107complexIfEEEEv13SSMParamsBase,"a",@progbits
	.sectionflags	@""
	.align	4
.nv.constant0._Z25selective_scan_fwd_kernelI32Selective_Scan_fwd_kernel_traitsILi32ELi8ELi1ELb0ELb0ELb0ELb0EfN3c107complexIfEEEEv13SSMParamsBase:
	.zero		808


//--------------------- .nv.constant0._Z25selective_scan_fwd_kernelI32Selective_Scan_fwd_kernel_traitsILi32ELi8ELi1ELb0ELb0ELb0ELb1EfN3c107complexIfEEEEv13SSMParamsBase --------------------------
	.section	.nv.constant0._Z25selective_scan_fwd_kernelI32Selective_Scan_fwd_kernel_traitsILi32ELi8ELi1ELb0ELb0ELb0ELb1EfN3c107complexIfEEEEv13SSMParamsBase,"a",@progbits
	.sectionflags	@""
	.align	4
.nv.constant0._Z25selective_scan_fwd_kernelI32Selective_Scan_fwd_kernel_traitsILi32ELi8ELi1ELb0ELb0ELb0ELb1EfN3c107complexIfEEEEv13SSMParamsBase:
	.zero		808


//--------------------- .nv.constant0._Z25selective_scan_fwd_kernelI32Selective_Scan_fwd_kernel_traitsILi32ELi8ELi1ELb0ELb0ELb1ELb0EfN3c107complexIfEEEEv13SSMParamsBase --------------------------
	.section	.nv.constant0._Z25selective_scan_fwd_kernelI32Selective_Scan_fwd_kernel_traitsILi32ELi8ELi1ELb0ELb0ELb1ELb0EfN3c107complexIfEEEEv13SSMParamsBase,"a",@progbits
	.sectionflags	@""
	.align	4
.nv.constant0._Z25selective_scan_fwd_kernelI32Selective_Scan_fwd_kernel_traitsILi32ELi8ELi1ELb0ELb0ELb1ELb0EfN3c107complexIfEEEEv13SSMParamsBase:
	.zero		808


//--------------------- .nv.constant0._Z25selective_scan_fwd_kernelI32Selective_Scan_fwd_kernel_traitsILi32ELi8ELi1ELb0ELb0ELb1ELb1EfN3c107complexIfEEEEv13SSMParamsBase --------------------------
	.section	.nv.constant0._Z25selective_scan_fwd_kernelI32Selective_Scan_fwd_kernel_traitsILi32ELi8ELi1ELb0ELb0ELb1ELb1EfN3c107complexIfEEEEv13SSMParamsBase,"a",@progbits
	.sectionflags	@""
	.align	4
.nv.constant0._Z25selective_scan_fwd_kernelI32Selective_Scan_fwd_kernel_traitsILi32ELi8ELi1ELb0ELb0ELb1ELb1EfN3c107complexIfEEEEv13SSMParamsBase:
	.zero		808


//--------------------- .nv.constant0._Z25selective_scan_fwd_kernelI32Selective_Scan_fwd_kernel_traitsILi32ELi8ELi1ELb0ELb1ELb0ELb0EfN3c107complexIfEEEEv13SSMParamsBase --------------------------
	.section	.nv.constant0._Z25selective_scan_fwd_kernelI32Selective_Scan_fwd_kernel_traitsILi32ELi8ELi1ELb0ELb1ELb0ELb0EfN3c107complexIfEEEEv13SSMParamsBase,"a",@progbits
	.sectionflags	@""
	.align	4
.nv.constant0._Z25selective_scan_fwd_kernelI32Selective_Scan_fwd_kernel_traitsILi32ELi8ELi1ELb0ELb1ELb0ELb0EfN3c107complexIfEEEEv13SSMParamsBase:
	.zero		808


//--------------------- .nv.constant0._Z25selective_scan_fwd_kernelI32Selective_Scan_fwd_kernel_traitsILi32ELi8ELi1ELb0ELb1ELb0ELb1EfN3c107complexIfEEEEv13SSMParamsBase --------------------------
	.section	.nv.constant0._Z25selective_scan_fwd_kernelI32Selective_Scan_fwd_kernel_traitsILi32ELi8ELi1ELb0ELb1ELb0ELb1EfN3c107complexIfEEEEv13SSMParamsBase,"a",@progbits
	.sectionflags	@""
	.align	4
.nv.constant0._Z25selective_scan_fwd_kernelI32Selective_Scan_fwd_kernel_traitsILi32ELi8ELi1ELb0ELb1ELb0ELb1EfN3c107complexIfEEEEv13SSMParamsBase:
	.zero		808


//--------------------- .nv.constant0._Z25selective_scan_fwd_kernelI32Selective_Scan_fwd_kernel_traitsILi32ELi8ELi1ELb0ELb1ELb1ELb0EfN3c107complexIfEEEEv13SSMParamsBase --------------------------
	.section	.nv.constant0._Z25selective_scan_fwd_kernelI32Selective_Scan_fwd_kernel_traitsILi32ELi8ELi1ELb0ELb1ELb1ELb0EfN3c107complexIfEEEEv13SSMParamsBase,"a",@progbits
	.sectionflags	@""
	.align	4
.nv.constant0._Z25selective_scan_fwd_kernelI32Selective_Scan_fwd_kernel_traitsILi32ELi8ELi1ELb0ELb1ELb1ELb0EfN3c107complexIfEEEEv13SSMParamsBase:
	.zero		808


//--------------------- .nv.constant0._Z25selective_scan_fwd_kernelI32Selective_Scan_fwd_kernel_traitsILi32ELi8ELi1ELb0ELb1ELb1ELb1EfN3c107complexIfEEEEv13SSMParamsBase --------------------------
	.section	.nv.constant0._Z25selective_scan_fwd_kernelI32Selective_Scan_fwd_kernel_traitsILi32ELi8ELi1ELb0ELb1ELb1ELb1EfN3c107complexIfEEEEv13SSMParamsBase,"a",@progbits
	.sectionflags	@""
	.align	4
.nv.constant0._Z25selective_scan_fwd_kernelI32Selective_Scan_fwd_kernel_traitsILi32ELi8ELi1ELb0ELb1ELb1ELb1EfN3c107complexIfEEEEv13SSMParamsBase:
	.zero		808


//--------------------- .nv.constant0._Z25selective_scan_fwd_kernelI32Selective_Scan_fwd_kernel_traitsILi32ELi8ELi1ELb1ELb0ELb0ELb0EfN3c107complexIfEEEEv13SSMParamsBase --------------------------
	.section	.nv.constant0._Z25selective_scan_fwd_kernelI32Selective_Scan_fwd_kernel_traitsILi32ELi8ELi1ELb1ELb0ELb0ELb0EfN3c107complexIfEEEEv13SSMParamsBase,"a",@progbits
	.sectionflags	@""
	.align	4
.nv.constant0._Z25selective_scan_fwd_kernelI32Selective_Scan_fwd_kernel_traitsILi32ELi8ELi1ELb1ELb0ELb0ELb0EfN3c107complexIfEEEEv13SSMParamsBase:
	.zero		808


//--------------------- .nv.constant0._Z25selective_scan_fwd_kernelI32Selective_Scan_fwd_kernel_traitsILi32ELi8ELi1ELb1ELb0ELb0ELb1EfN3c107complexIfEEEEv13SSMParamsBase --------------------------
	.section	.nv.constant0._Z25selective_scan_fwd_kernelI32Selective_Scan_fwd_kernel_traitsILi32ELi8ELi1ELb1ELb0ELb0ELb1EfN3c107complexIfEEEEv13SSMParamsBase,"a",@progbits
	.sectionflags	@""
	.align	4
.nv.constant0._Z25selective_scan_fwd_kernelI32Selective_Scan_fwd_kernel_traitsILi32ELi8ELi1ELb1ELb0ELb0ELb1EfN3c107complexIfEEEEv13SSMParamsBase:
	.zero		808


//--------------------- .nv.constant0._Z25selective_scan_fwd_kernelI32Selective_Scan_fwd_kernel_traitsILi32ELi8ELi1ELb1ELb0ELb1ELb0EfN3c107complexIfEEEEv13SSMParamsBase --------------------------
	.section	.nv.constant0._Z25selective_scan_fwd_kernelI32Selective_Scan_fwd_kernel_traitsILi32ELi8ELi1ELb1ELb0ELb1ELb0EfN3c107complexIfEEEEv13SSMParamsBase,"a",@progbits
	.sectionflags	@""
	.align	4
.nv.constant0._Z25selective_scan_fwd_kernelI32Selective_Scan_fwd_kernel_traitsILi32ELi8ELi1ELb1ELb0ELb1ELb0EfN3c107complexIfEEEEv13SSMParamsBase:
	.zero		808


//--------------------- .nv.constant0._Z25selective_scan_fwd_kernelI32Selective_Scan_fwd_kernel_traitsILi32ELi8ELi1ELb1ELb0ELb1ELb1EfN3c107complexIfEEEEv13SSMParamsBase --------------------------
	.section	.nv.constant0._Z25selective_scan_fwd_kernelI32Selective_Scan_fwd_kernel_traitsILi32ELi8ELi1ELb1ELb0ELb1ELb1EfN3c107complexIfEEEEv13SSMParamsBase,"a",@progbits
	.sectionflags	@""
	.align	4
.nv.constant0._Z25selective_scan_fwd_kernelI32Selective_Scan_fwd_kernel_traitsILi32ELi8ELi1ELb1ELb0ELb1ELb1EfN3c107complexIfEEEEv13SSMParamsBase:
	.zero		808


//--------------------- .nv.constant0._Z25selective_scan_fwd_kernelI32Selective_Scan_fwd_kernel_traitsILi32ELi8ELi1ELb1ELb1ELb0ELb0EfN3c107complexIfEEEEv13SSMParamsBase --------------------------
	.section	.nv.constant0._Z25selective_scan_fwd_kernelI32Selective_Scan_fwd_kernel_traitsILi32ELi8ELi1ELb1ELb1ELb0ELb0EfN3c107complexIfEEEEv13SSMParamsBase,"a",@progbits
	.sectionflags	@""
	.align	4
.nv.constant0._Z25selective_scan_fwd_kernelI32Selective_Scan_fwd_kernel_traitsILi32ELi8ELi1ELb1ELb1ELb0ELb0EfN3c107complexIfEEEEv13SSMParamsBase:
	.zero		808


//--------------------- .nv.constant0._Z25selective_scan_fwd_kernelI32Selective_Scan_fwd_kernel_traitsILi32ELi8ELi1ELb1ELb1ELb0ELb1EfN3c107complexIfEEEEv13SSMParamsBase --------------------------
	.section	.nv.constant0._Z25selective_scan_fwd_kernelI32Selective_Scan_fwd_kernel_traitsILi32ELi8ELi1ELb1ELb1ELb0ELb1EfN3c107complexIfEEEEv13SSMParamsBase,"a",@progbits
	.sectionflags	@""
	.align	4
.nv.constant0._Z25selective_scan_fwd_kernelI32Selective_Scan_fwd_kernel_traitsILi32ELi8ELi1ELb1ELb1ELb0ELb1EfN3c107complexIfEEEEv13SSMParamsBase:
	.zero		808


//--------------------- .nv.constant0._Z25selective_scan_fwd_kernelI32Selective_Scan_fwd_kernel_traitsILi32ELi8ELi1ELb1ELb1ELb1ELb0EfN3c107complexIfEEEEv13SSMParamsBase --------------------------
	.section	.nv.constant0._Z25selective_scan_fwd_kernelI32Selective_Scan_fwd_kernel_traitsILi32ELi8ELi1ELb1ELb1ELb1ELb0EfN3c107complexIfEEEEv13SSMParamsBase,"a",@progbits
	.sectionflags	@""
	.align	4
.nv.constant0._Z25selective_scan_fwd_kernelI32Selective_Scan_fwd_kernel_traitsILi32ELi8ELi1ELb1ELb1ELb1ELb0EfN3c107complexIfEEEEv13SSMParamsBase:
	.zero		808


//--------------------- .nv.constant0._Z25selective_scan_fwd_kernelI32Selective_Scan_fwd_kernel_traitsILi32ELi8ELi1ELb1ELb1ELb1ELb1EfN3c107complexIfEEEEv13SSMParamsBase --------------------------
	.section	.nv.constant0._Z25selective_scan_fwd_kernelI32Selective_Scan_fwd_kernel_traitsILi32ELi8ELi1ELb1ELb1ELb1ELb1EfN3c107complexIfEEEEv13SSMParamsBase,"a",@progbits
	.sectionflags	@""
	.align	4
.nv.constant0._Z25selective_scan_fwd_kernelI32Selective_Scan_fwd_kernel_traitsILi32ELi8ELi1ELb1ELb1ELb1ELb1EfN3c107complexIfEEEEv13SSMParamsBase:
	.zero		808


//--------------------- .nv.constant0._Z25selective_scan_fwd_kernelI32Selective_Scan_fwd_kernel_traitsILi32ELi4ELi1ELb0ELb0ELb0ELb0EfN3c107complexIfEEEEv13SSMParamsBase --------------------------
	.section	.nv.constant0._Z25selective_scan_fwd_kernelI32Selective_Scan_fwd_kernel_traitsILi32ELi4ELi1ELb0ELb0ELb0ELb0EfN3c107complexIfEEEEv13SSMParamsBase,"a",@progbits
	.sectionflags	@""
	.align	4
.nv.constant0._Z25selective_scan_fwd_kernelI32Selective_Scan_fwd_kernel_traitsILi32ELi4ELi1ELb0ELb0ELb0ELb0EfN3c107complexIfEEEEv13SSMParamsBase:
	.zero		808


//--------------------- .nv.constant0._Z25selective_scan_fwd_kernelI32Selective_Scan_fwd_kernel_traitsILi32ELi4ELi1ELb0ELb0ELb0ELb1EfN3c107complexIfEEEEv13SSMParamsBase --------------------------
	.section	.nv.constant0._Z25selective_scan_fwd_kernelI32Selective_Scan_fwd_kernel_traitsILi32ELi4ELi1ELb0ELb0ELb0ELb1EfN3c107complexIfEEEEv13SSMParamsBase,"a",@progbits
	.sectionflags	@""
	.align	4
.nv.constant0._Z25selective_scan_fwd_kernelI32Selective_Scan_fwd_kernel_traitsILi32ELi4ELi1ELb0ELb0ELb0ELb1EfN3c107complexIfEEEEv13SSMParamsBase:
	.zero		808


//--------------------- .nv.constant0._Z25selective_scan_fwd_kernelI32Selective_Scan_fwd_kernel_traitsILi32ELi4ELi1ELb0ELb0ELb1ELb0EfN3c107complexIfEEEEv13SSMParamsBase --------------------------
	.section	.nv.constant0._Z25selective_scan_fwd_kernelI32Selective_Scan_fwd_kernel_traitsILi32ELi4ELi1ELb0ELb0ELb1ELb0EfN3c107complexIfEEEEv13SSMParamsBase,"a",@progbits
	.sectionflags	@""
	.align	4
.nv.constant0._Z25selective_scan_fwd_kernelI32Selective_Scan_fwd_kernel_traitsILi32ELi4ELi1ELb0ELb0ELb1ELb0EfN3c107complexIfEEEEv13SSMParamsBase:
	.zero		808


//--------------------- .nv.constant0._Z25selective_scan_fwd_kernelI32Selective_Scan_fwd_kernel_traitsILi32ELi4ELi1ELb0ELb0ELb1ELb1EfN3c107complexIfEEEEv13SSMParamsBase --------------------------
	.section	.nv.constant0._Z25selective_scan_fwd_kernelI32Selective_Scan_fwd_kernel_traitsILi32ELi4ELi1ELb0ELb0ELb1ELb1EfN3c107complexIfEEEEv13SSMParamsBase,"a",@progbits
	.sectionflags	@""
	.align	4
.nv.constant0._Z25selective_scan_fwd_kernelI32Selective_Scan_fwd_kernel_traitsILi32ELi4ELi1ELb0ELb0ELb1ELb1EfN3c107complexIfEEEEv13SSMParamsBase:
	.zero		808


//--------------------- .nv.constant0._Z25selective_scan_fwd_kernelI32Selective_Scan_fwd_kernel_traitsILi32ELi4ELi1ELb0ELb1ELb0ELb0EfN3c107complexIfEEEEv13SSMParamsBase --------------------------
	.section	.nv.constant0._Z25selective_scan_fwd_kernelI32Selective_Scan_fwd_kernel_traitsILi32ELi4ELi1ELb0ELb1ELb0ELb0EfN3c107complexIfEEEEv13SSMParamsBase,"a",@progbits
	.sectionflags	@""
	.align	4
.nv.constant0._Z25selective_scan_fwd_kernelI32Selective_Scan_fwd_kernel_traitsILi32ELi4ELi1ELb0ELb1ELb0ELb0EfN3c107complexIfEEEEv13SSMParamsBase:
	.zero		808


//--------------------- .nv.constant0._Z25selective_scan_fwd_kernelI32Selective_Scan_fwd_kernel_traitsILi32ELi4ELi1ELb0ELb1ELb0ELb1EfN3c107complexIfEEEEv13SSMParamsBase --------------------------
	.section	.nv.constant0._Z25selective_scan_fwd_kernelI32Selective_Scan_fwd_kernel_traitsILi32ELi4ELi1ELb0ELb1ELb0ELb1EfN3c107complexIfEEEEv13SSMParamsBase,"a",@progbits
	.sectionflags	@""
	.align	4
.nv.constant0._Z25selective_scan_fwd_kernelI32Selective_Scan_fwd_kernel_traitsILi32ELi4ELi1ELb0ELb1ELb0ELb1EfN3c107complexIfEEEEv13SSMParamsBase:
	.zero		808


//--------------------- .nv.constant0._Z25selective_scan_fwd_kernelI32Selective_Scan_fwd_kernel_traitsILi32ELi4ELi1ELb0ELb1ELb1ELb0EfN3c107complexIfEEEEv13SSMParamsBase --------------------------
	.section	.nv.constant0._Z25selective_scan_fwd_kernelI32Selective_Scan_fwd_kernel_traitsILi32ELi4ELi1ELb0ELb1ELb1ELb0EfN3c107complexIfEEEEv13SSMParamsBase,"a",@progbits
	.sectionflags	@""
	.align	4
.nv.constant0._Z25selective_scan_fwd_kernelI32Selective_Scan_fwd_kernel_traitsILi32ELi4ELi1ELb0ELb1ELb1ELb0EfN3c107complexIfEEEEv13SSMParamsBase:
	.zero		808


//--------------------- .nv.constant0._Z25selective_scan_fwd_kernelI32Selective_Scan_fwd_kernel_traitsILi32ELi4ELi1ELb0ELb1ELb1ELb1EfN3c107complexIfEEEEv13SSMParamsBase --------------------------
	.section	.nv.constant0._Z25selective_scan_fwd_kernelI32Selective_Scan_fwd_kernel_traitsILi32ELi4ELi1ELb0ELb1ELb1ELb1EfN3c107complexIfEEEEv13SSMParamsBase,"a",@progbits
	.sectionflags	@""
	.align	4
.nv.constant0._Z25selective_scan_fwd_kernelI32Selective_Scan_fwd_kernel_traitsILi32ELi4ELi1ELb0ELb1ELb1ELb1EfN3c107complexIfEEEEv13SSMParamsBase:
	.zero		808


//--------------------- .nv.constant0._Z25selective_scan_fwd_kernelI32Selective_Scan_fwd_kernel_traitsILi32ELi4ELi1ELb1ELb0ELb0ELb0EfN3c107complexIfEEEEv13SSMParamsBase --------------------------
	.section	.nv.constant0._Z25selective_scan_fwd_kernelI32Selective_Scan_fwd_kernel_traitsILi32ELi4ELi1ELb1ELb0ELb0ELb0EfN3c107complexIfEEEEv13SSMParamsBase,"a",@progbits
	.sectionflags	@""
	.align	4
.nv.constant0._Z25selective_scan_fwd_kernelI32Selective_Scan_fwd_kernel_traitsILi32ELi4ELi1ELb1ELb0ELb0ELb0EfN3c107complexIfEEEEv13SSMParamsBase:
	.zero		808


//--------------------- .nv.constant0._Z25selective_scan_fwd_kernelI32Selective_Scan_fwd_kernel_traitsILi32ELi4ELi1ELb1ELb0ELb0ELb1EfN3c107complexIfEEEEv13SSMParamsBase --------------------------
	.section	.nv.constant0._Z25selective_scan_fwd_kernelI32Selective_Scan_fwd_kernel_traitsILi32ELi4ELi1ELb1ELb0ELb0ELb1EfN3c107complexIfEEEEv13SSMParamsBase,"a",@progbits
	.sectionflags	@""
	.align	4
.nv.constant0._Z25selective_scan_fwd_kernelI32Selective_Scan_fwd_kernel_traitsILi32ELi4ELi1ELb1ELb0ELb0ELb1EfN3c107complexIfEEEEv13SSMParamsBase:
	.zero		808


//--------------------- .nv.constant0._Z25selective_scan_fwd_kernelI32Selective_Scan_fwd_kernel_traitsILi32ELi4ELi1ELb1ELb0ELb1ELb0EfN3c107complexIfEEEEv13SSMParamsBase --------------------------
	.section	.nv.constant0._Z25selective_scan_fwd_kernelI32Selective_Scan_fwd_kernel_traitsILi32ELi4ELi1ELb1ELb0ELb1ELb0EfN3c107complexIfEEEEv13SSMParamsBase,"a",@progbits
	.sectionflags	@""
	.align	4
.nv.constant0._Z25selective_scan_fwd_kernelI32Selective_Scan_fwd_kernel_traitsILi32ELi4ELi1ELb1ELb0ELb1ELb0EfN3c107complexIfEEEEv13SSMParamsBase:
	.zero		808


//--------------------- .nv.constant0._Z25selective_scan_fwd_kernelI32Selective_Scan_fwd_kernel_traitsILi32ELi4ELi1ELb1ELb0ELb1ELb1EfN3c107complexIfEEEEv13SSMParamsBase --------------------------
	.section	.nv.constant0._Z25selective_scan_fwd_kernelI32Selective_Scan_fwd_kernel_traitsILi32ELi4ELi1ELb1ELb0ELb1ELb1EfN3c107complexIfEEEEv13SSMParamsBase,"a",@progbits
	.sectionflags	@""
	.align	4
.nv.constant0._Z25selective_scan_fwd_kernelI32Selective_Scan_fwd_kernel_traitsILi32ELi4ELi1ELb1ELb0ELb1ELb1EfN3c107complexIfEEEEv13SSMParamsBase:
	.zero		808


//--------------------- .nv.constant0._Z25selective_scan_fwd_kernelI32Selective_Scan_fwd_kernel_traitsILi32ELi4ELi1ELb1ELb1ELb0ELb0EfN3c107complexIfEEEEv13SSMParamsBase --------------------------
	.section	.nv.constant0._Z25selective_scan_fwd_kernelI32Selective_Scan_fwd_kernel_traitsILi32ELi4ELi1ELb1ELb1ELb0ELb0EfN3c107complexIfEEEEv13SSMParamsBase,"a",@progbits
	.sectionflags	@""
	.align	4
.nv.constant0._Z25selective_scan_fwd_kernelI32Selective_Scan_fwd_kernel_traitsILi32ELi4ELi1ELb1ELb1ELb0ELb0EfN3c107complexIfEEEEv13SSMParamsBase:
	.zero		808


//--------------------- .nv.constant0._Z25selective_scan_fwd_kernelI32Selective_Scan_fwd_kernel_traitsILi32ELi4ELi1ELb1ELb1ELb0ELb1EfN3c107complexIfEEEEv13SSMParamsBase --------------------------
	.section	.nv.constant0._Z25selective_scan_fwd_kernelI32Selective_Scan_fwd_kernel_traitsILi32ELi4ELi1ELb1ELb1ELb0ELb1EfN3c107complexIfEEEEv13SSMParamsBase,"a",@progbits
	.sectionflags	@""
	.align	4
.nv.constant0._Z25selective_scan_fwd_kernelI32Selective_Scan_fwd_kernel_traitsILi32ELi4ELi1ELb1ELb1ELb0ELb1EfN3c107complexIfEEEEv13SSMParamsBase:
	.zero		808


//--------------------- .nv.constant0._Z25selective_scan_fwd_kernelI32Selective_Scan_fwd_kernel_traitsILi32ELi4ELi1ELb1ELb1ELb1ELb0EfN3c107complexIfEEEEv13SSMParamsBase --------------------------
	.section	.nv.constant0._Z25selective_scan_fwd_kernelI32Selective_Scan_fwd_kernel_traitsILi32ELi4ELi1ELb1ELb1ELb1ELb0EfN3c107complexIfEEEEv13SSMParamsBase,"a",@progbits
	.sectionflags	@""
	.align	4
.nv.constant0._Z25selective_scan_fwd_kernelI32Selective_Scan_fwd_kernel_traitsILi32ELi4ELi1ELb1ELb1ELb1ELb0EfN3c107complexIfEEEEv13SSMParamsBase:
	.zero		808


//--------------------- .nv.constant0._Z25selective_scan_fwd_kernelI32Selective_Scan_fwd_kernel_traitsILi32ELi4ELi1ELb1ELb1ELb1ELb1EfN3c107complexIfEEEEv13SSMParamsBase --------------------------
	.section	.nv.constant0._Z25selective_scan_fwd_kernelI32Selective_Scan_fwd_kernel_traitsILi32ELi4ELi1ELb1ELb1ELb1ELb1EfN3c107complexIfEEEEv13SSMParamsBase,"a",@progbits
	.sectionflags	@""
	.align	4
.nv.constant0._Z25selective_scan_fwd_kernelI32Selective_Scan_fwd_kernel_traitsILi32ELi4ELi1ELb1ELb1ELb1ELb1EfN3c107complexIfEEEEv13SSMParamsBase:
	.zero		808


//--------------------- .nv.constant0._Z25selective_scan_fwd_kernelI32Selective_Scan_fwd_kernel_traitsILi128ELi16ELi1ELb0ELb0ELb0ELb0EffEEv13SSMParamsBase --------------------------
	.section	.nv.constant0._Z25selective_scan_fwd_kernelI32Selective_Scan_fwd_kernel_traitsILi128ELi16ELi1ELb0ELb0ELb0ELb0EffEEv13SSMParamsBase,"a",@progbits
	.sectionflags	@""
	.align	4
.nv.constant0._Z25selective_scan_fwd_kernelI32Selective_Scan_fwd_kernel_traitsILi128ELi16ELi1ELb0ELb0ELb0ELb0EffEEv13SSMParamsBase:
	.zero		808


//--------------------- .nv.constant0._Z25selective_scan_fwd_kernelI32Selective_Scan_fwd_kernel_traitsILi128ELi16ELi1ELb0ELb0ELb0ELb1EffEEv13SSMParamsBase --------------------------
	.section	.nv.constant0._Z25selective_scan_fwd_kernelI32Selective_Scan_fwd_kernel_traitsILi128ELi16ELi1ELb0ELb0ELb0ELb1EffEEv13SSMParamsBase,"a",@progbits
	.sectionflags	@""
	.align	4
.nv.constant0._Z25selective_scan_fwd_kernelI32Selective_Scan_fwd_kernel_traitsILi128ELi16ELi1ELb0ELb0ELb0ELb1EffEEv13SSMParamsBase:
	.zero		808


//--------------------- .nv.constant0._Z25selective_scan_fwd_kernelI32Selective_Scan_fwd_kernel_traitsILi128ELi16ELi1ELb0ELb0ELb1ELb0EffEEv13SSMParamsBase --------------------------
	.section	.nv.constant0._Z25selective_scan_fwd_kernelI32Selective_Scan_fwd_kernel_traitsILi128ELi16ELi1ELb0ELb0ELb1ELb0EffEEv13SSMParamsBase,"a",@progbits
	.sectionflags	@""
	.align	4
.nv.constant0._Z25selective_scan_fwd_kernelI32Selective_Scan_fwd_kernel_traitsILi128ELi16ELi1ELb0ELb0ELb1ELb0EffEEv13SSMParamsBase:
	.zero		808


//--------------------- .nv.constant0._Z25selective_scan_fwd_kernelI32Selective_Scan_fwd_kernel_traitsILi128ELi16ELi1ELb0ELb0ELb1ELb1EffEEv13SSMParamsBase --------------------------
	.section	.nv.constant0._Z25selective_scan_fwd_kernelI32Selective_Scan_fwd_kernel_traitsILi128ELi16ELi1ELb0ELb0ELb1ELb1EffEEv13SSMParamsBase,"a",@progbits
	.sectionflags	@""
	.align	4
.nv.constant0._Z25selective_scan_fwd_kernelI32Selective_Scan_fwd_kernel_traitsILi128ELi16ELi1ELb0ELb0ELb1ELb1EffEEv13SSMParamsBase:
	.zero		808


//--------------------- .nv.constant0._Z25selective_scan_fwd_kernelI32Selective_Scan_fwd_kernel_traitsILi128ELi16ELi1ELb0ELb1ELb0ELb0EffEEv13SSMParamsBase --------------------------
	.section	.nv.constant0._Z25selective_scan_fwd_kernelI32Selective_Scan_fwd_kernel_traitsILi128ELi16ELi1ELb0ELb1ELb0ELb0EffEEv13SSMParamsBase,"a",@progbits
	.sectionflags	@""
	.align	4
.nv.constant0._Z25selective_scan_fwd_kernelI32Selective_Scan_fwd_kernel_traitsILi128ELi16ELi1ELb0ELb1ELb0ELb0EffEEv13SSMParamsBase:
	.zero		808


//--------------------- .nv.constant0._Z25selective_scan_fwd_kernelI32Selective_Scan_fwd_kernel_traitsILi128ELi16ELi1ELb0ELb1ELb0ELb1EffEEv13SSMParamsBase --------------------------
	.section	.nv.constant0._Z25selective_scan_fwd_kernelI32Selective_Scan_fwd_kernel_traitsILi128ELi16ELi1ELb0ELb1ELb0ELb1EffEEv13SSMParamsBase,"a",@progbits
	.sectionflags	@""
	.align	4
.nv.constant0._Z25selective_scan_fwd_kernelI32Selective_Scan_fwd_kernel_traitsILi128ELi16ELi1ELb0ELb1ELb0ELb1EffEEv13SSMParamsBase:
	.zero		808


//--------------------- .nv.constant0._Z25selective_scan_fwd_kernelI32Selective_Scan_fwd_kernel_traitsILi128ELi16ELi1ELb0ELb1ELb1ELb0EffEEv13SSMParamsBase --------------------------
	.section	.nv.constant0._Z25selective_scan_fwd_kernelI32Selective_Scan_fwd_kernel_traitsILi128ELi16ELi1ELb0ELb1ELb1ELb0EffEEv13SSMParamsBase,"a",@progbits
	.sectionflags	@""
	.align	4
.nv.constant0._Z25selective_scan_fwd_kernelI32Selective_Scan_fwd_kernel_traitsILi128ELi16ELi1ELb0ELb1ELb1ELb0EffEEv13SSMParamsBase:
	.zero		808


//--------------------- .nv.constant0._Z25selective_scan_fwd_kernelI32Selective_Scan_fwd_kernel_traitsILi128ELi16ELi1ELb0ELb1ELb1ELb1EffEEv13SSMParamsBase --------------------------
	.section	.nv.constant0._Z25selective_scan_fwd_kernelI32Selective_Scan_fwd_kernel_traitsILi128ELi16ELi1ELb0ELb1ELb1ELb1EffEEv13SSMParamsBase,"a",@progbits
	.sectionflags	@""
	.align	4
.nv.constant0._Z25selective_scan_fwd_kernelI32Selective_Scan_fwd_kernel_traitsILi128ELi16ELi1ELb0ELb1ELb1ELb1EffEEv13SSMParamsBase:
	.zero		808


//--------------------- .nv.constant0._Z25selective_scan_fwd_kernelI32Selective_Scan_fwd_kernel_traitsILi128ELi16ELi1ELb1ELb0ELb0ELb0EffEEv13SSMParamsBase --------------------------
	.section	.nv.constant0._Z25selective_scan_fwd_kernelI32Selective_Scan_fwd_kernel_traitsILi128ELi16ELi1ELb1ELb0ELb0ELb0EffEEv13SSMParamsBase,"a",@progbits
	.sectionflags	@""
	.align	4
.nv.constant0._Z25selective_scan_fwd_kernelI32Selective_Scan_fwd_kernel_traitsILi128ELi16ELi1ELb1ELb0ELb0ELb0EffEEv13SSMParamsBase:
	.zero		808


//--------------------- .nv.constant0._Z25selective_scan_fwd_kernelI32Selective_Scan_fwd_kernel_traitsILi128ELi16ELi1ELb1ELb0ELb0ELb1EffEEv13SSMParamsBase --------------------------
	.section	.nv.constant0._Z25selective_scan_fwd_kernelI32Selective_Scan_fwd_kernel_traitsILi128ELi16ELi1ELb1ELb0ELb0ELb1EffEEv13SSMParamsBase,"a",@progbits
	.sectionflags	@""
	.align	4
.nv.constant0._Z25selective_scan_fwd_kernelI32Selective_Scan_fwd_kernel_traitsILi128ELi16ELi1ELb1ELb0ELb0ELb1EffEEv13SSMParamsBase:
	.zero		808


//--------------------- .nv.constant0._Z25selective_scan_fwd_kernelI32Selective_Scan_fwd_kernel_traitsILi128ELi16ELi1ELb1ELb0ELb1ELb0EffEEv13SSMParamsBase --------------------------
	.section	.nv.constant0._Z25selective_scan_fwd_kernelI32Selective_Scan_fwd_kernel_traitsILi128ELi16ELi1ELb1ELb0ELb1ELb0EffEEv13SSMParamsBase,"a",@progbits
	.sectionflags	@""
	.align	4
.nv.constant0._Z25selective_scan_fwd_kernelI32Selective_Scan_fwd_kernel_traitsILi128ELi16ELi1ELb1ELb0ELb1ELb0EffEEv13SSMParamsBase:
	.zero		808


//--------------------- .nv.constant0._Z25selective_scan_fwd_kernelI32Selective_Scan_fwd_kernel_traitsILi128ELi16ELi1ELb1ELb0ELb1ELb1EffEEv13SSMParamsBase --------------------------
	.section	.nv.constant0._Z25selective_scan_fwd_kernelI32Selective_Scan_fwd_kernel_traitsILi128ELi16ELi1ELb1ELb0ELb1ELb1EffEEv13SSMParamsBase,"a",@progbits
	.sectionflags	@""
	.align	4
.nv.constant0._Z25selective_scan_fwd_kernelI32Selective_Scan_fwd_kernel_traitsILi128ELi16ELi1ELb1ELb0ELb1ELb1EffEEv13SSMParamsBase:
	.zero		808


//--------------------- .nv.constant0._Z25selective_scan_fwd_kernelI32Selective_Scan_fwd_kernel_traitsILi128ELi16ELi1ELb1ELb1ELb0ELb0EffEEv13SSMParamsBase --------------------------
	.section	.nv.constant0._Z25selective_scan_fwd_kernelI32Selective_Scan_fwd_kernel_traitsILi128ELi16ELi1ELb1ELb1ELb0ELb0EffEEv13SSMParamsBase,"a",@progbits
	.sectionflags	@""
	.align	4
.nv.constant0._Z25selective_scan_fwd_kernelI32Selective_Scan_fwd_kernel_traitsILi128ELi16ELi1ELb1ELb1ELb0ELb0EffEEv13SSMParamsBase:
	.zero		808


//--------------------- .nv.constant0._Z25selective_scan_fwd_kernelI32Selective_Scan_fwd_kernel_traitsILi128ELi16ELi1ELb1ELb1ELb0ELb1EffEEv13SSMParamsBase --------------------------
	.section	.nv.constant0._Z25selective_scan_fwd_kernelI32Selective_Scan_fwd_kernel_traitsILi128ELi16ELi1ELb1ELb1ELb0ELb1EffEEv13SSMParamsBase,"a",@progbits
	.sectionflags	@""
	.align	4
.nv.constant0._Z25selective_scan_fwd_kernelI32Selective_Scan_fwd_kernel_traitsILi128ELi16ELi1ELb1ELb1ELb0ELb1EffEEv13SSMParamsBase:
	.zero		808


//--------------------- .nv.constant0._Z25selective_scan_fwd_kernelI32Selective_Scan_fwd_kernel_traitsILi128ELi16ELi1ELb1ELb1ELb1ELb0EffEEv13SSMParamsBase --------------------------
	.section	.nv.constant0._Z25selective_scan_fwd_kernelI32Selective_Scan_fwd_kernel_traitsILi128ELi16ELi1ELb1ELb1ELb1ELb0EffEEv13SSMParamsBase,"a",@progbits
	.sectionflags	@""
	.align	4
.nv.constant0._Z25selective_scan_fwd_kernelI32Selective_Scan_fwd_kernel_traitsILi128ELi16ELi1ELb1ELb1ELb1ELb0EffEEv13SSMParamsBase:
	.zero		808


//--------------------- .nv.constant0._Z25selective_scan_fwd_kernelI32Selective_Scan_fwd_kernel_traitsILi128ELi16ELi1ELb1ELb1ELb1ELb1EffEEv13SSMParamsBase --------------------------
	.section	.nv.constant0._Z25selective_scan_fwd_kernelI32Selective_Scan_fwd_kernel_traitsILi128ELi16ELi1ELb1ELb1ELb1ELb1EffEEv13SSMParamsBase,"a",@progbits
	.sectionflags	@""
	.align	4
.nv.constant0._Z25selective_scan_fwd_kernelI32Selective_Scan_fwd_kernel_traitsILi128ELi16ELi1ELb1ELb1ELb1ELb1EffEEv13SSMParamsBase:
	.zero		808


//--------------------- .nv.constant0._Z25selective_scan_fwd_kernelI32Selective_Scan_fwd_kernel_traitsILi64ELi16ELi1ELb0ELb0ELb0ELb0EffEEv13SSMParamsBase --------------------------
	.section	.nv.constant0._Z25selective_scan_fwd_kernelI32Selective_Scan_fwd_kernel_traitsILi64ELi16ELi1ELb0ELb0ELb0ELb0EffEEv13SSMParamsBase,"a",@progbits
	.sectionflags	@""
	.align	4
.nv.constant0._Z25selective_scan_fwd_kernelI32Selective_Scan_fwd_kernel_traitsILi64ELi16ELi1ELb0ELb0ELb0ELb0EffEEv13SSMParamsBase:
	.zero		808


//--------------------- .nv.constant0._Z25selective_scan_fwd_kernelI32Selective_Scan_fwd_kernel_traitsILi64ELi16ELi1ELb0ELb0ELb0ELb1EffEEv13SSMParamsBase --------------------------
	.section	.nv.constant0._Z25selective_scan_fwd_kernelI32Selective_Scan_fwd_kernel_traitsILi64ELi16ELi1ELb0ELb0ELb0ELb1EffEEv13SSMParamsBase,"a",@progbits
	.sectionflags	@""
	.align	4
.nv.constant0._Z25selective_scan_fwd_kernelI32Selective_Scan_fwd_kernel_traitsILi64ELi16ELi1ELb0ELb0ELb0ELb1EffEEv13SSMParamsBase:
	.zero		808


//--------------------- .nv.constant0._Z25selective_scan_fwd_kernelI32Selective_Scan_fwd_kernel_traitsILi64ELi16ELi1ELb0ELb0ELb1ELb0EffEEv13SSMParamsBase --------------------------
	.section	.nv.constant0._Z25selective_scan_fwd_kernelI32Selective_Scan_fwd_kernel_traitsILi64ELi16ELi1ELb0ELb0ELb1ELb0EffEEv13SSMParamsBase,"a",@progbits
	.sectionflags	@""
	.align	4
.nv.constant0._Z25selective_scan_fwd_kernelI32Selective_Scan_fwd_kernel_traitsILi64ELi16ELi1ELb0ELb0ELb1ELb0EffEEv13SSMParamsBase:
	.zero		808


//--------------------- .nv.constant0._Z25selective_scan_fwd_kernelI32Selective_Scan_fwd_kernel_traitsILi64ELi16ELi1ELb0ELb0ELb1ELb1EffEEv13SSMParamsBase --------------------------
	.section	.nv.constant0._Z25selective_scan_fwd_kernelI32Selective_Scan_fwd_kernel_traitsILi64ELi16ELi1ELb0ELb0ELb1ELb1EffEEv13SSMParamsBase,"a",@progbits
	.sectionflags	@""
	.align	4
.nv.constant0._Z25selective_scan_fwd_kernelI32Selective_Scan_fwd_kernel_traitsILi64ELi16ELi1ELb0ELb0ELb1ELb1EffEEv13SSMParamsBase:
	.zero		808


//--------------------- .nv.constant0._Z25selective_scan_fwd_kernelI32Selective_Scan_fwd_kernel_traitsILi64ELi16ELi1ELb0ELb1ELb0ELb0EffEEv13SSMParamsBase --------------------------
	.section	.nv.constant0._Z25selective_scan_fwd_kernelI32Selective_Scan_fwd_kernel_traitsILi64ELi16ELi1ELb0ELb1ELb0ELb0EffEEv13SSMParamsBase,"a",@progbits
	.sectionflags	@""
	.align	4
.nv.constant0._Z25selective_scan_fwd_kernelI32Selective_Scan_fwd_kernel_traitsILi64ELi16ELi1ELb0ELb1ELb0ELb0EffEEv13SSMParamsBase:
	.zero		808


//--------------------- .nv.constant0._Z25selective_scan_fwd_kernelI32Selective_Scan_fwd_kernel_traitsILi64ELi16ELi1ELb0ELb1ELb0ELb1EffEEv13SSMParamsBase --------------------------
	.section	.nv.constant0._Z25selective_scan_fwd_kernelI32Selective_Scan_fwd_kernel_traitsILi64ELi16ELi1ELb0ELb1ELb0ELb1EffEEv13SSMParamsBase,"a",@progbits
	.sectionflags	@""
	.align	4
.nv.constant0._Z25selective_scan_fwd_kernelI32Selective_Scan_fwd_kernel_traitsILi64ELi16ELi1ELb0ELb1ELb0ELb1EffEEv13SSMParamsBase:
	.zero		808


//--------------------- .nv.constant0._Z25selective_scan_fwd_kernelI32Selective_Scan_fwd_kernel_traitsILi64ELi16ELi1ELb0ELb1ELb1ELb0EffEEv13SSMParamsBase --------------------------
	.section	.nv.constant0._Z25selective_scan_fwd_kernelI32Selective_Scan_fwd_kernel_traitsILi64ELi16ELi1ELb0ELb1ELb1ELb0EffEEv13SSMParamsBase,"a",@progbits
	.sectionflags	@""
	.align	4
.nv.constant0._Z25selective_scan_fwd_kernelI32Selective_Scan_fwd_kernel_traitsILi64ELi16ELi1ELb0ELb1ELb1ELb0EffEEv13SSMParamsBase:
	.zero		808


//--------------------- .nv.constant0._Z25selective_scan_fwd_kernelI32Selective_Scan_fwd_kernel_traitsILi64ELi16ELi1ELb0ELb1ELb1ELb1EffEEv13SSMParamsBase --------------------------
	.section	.nv.constant0._Z25selective_scan_fwd_kernelI32Selective_Scan_fwd_kernel_traitsILi64ELi16ELi1ELb0ELb1ELb1ELb1EffEEv13SSMParamsBase,"a",@progbits
	.sectionflags	@""
	.align	4
.nv.constant0._Z25selective_scan_fwd_kernelI32Selective_Scan_fwd_kernel_traitsILi64ELi16ELi1ELb0ELb1ELb1ELb1EffEEv13SSMParamsBase:
	.zero		808


//--------------------- .nv.constant0._Z25selective_scan_fwd_kernelI32Selective_Scan_fwd_kernel_traitsILi64ELi16ELi1ELb1ELb0ELb0ELb0EffEEv13SSMParamsBase --------------------------
	.section	.nv.constant0._Z25selective_scan_fwd_kernelI32Selective_Scan_fwd_kernel_traitsILi64ELi16ELi1ELb1ELb0ELb0ELb0EffEEv13SSMParamsBase,"a",@progbits
	.sectionflags	@""
	.align	4
.nv.constant0._Z25selective_scan_fwd_kernelI32Selective_Scan_fwd_kernel_traitsILi64ELi16ELi1ELb1ELb0ELb0ELb0EffEEv13SSMParamsBase:
	.zero		808


//--------------------- .nv.constant0._Z25selective_scan_fwd_kernelI32Selective_Scan_fwd_kernel_traitsILi64ELi16ELi1ELb1ELb0ELb0ELb1EffEEv13SSMParamsBase --------------------------
	.section	.nv.constant0._Z25selective_scan_fwd_kernelI32Selective_Scan_fwd_kernel_traitsILi64ELi16ELi1ELb1ELb0ELb0ELb1EffEEv13SSMParamsBase,"a",@progbits
	.sectionflags	@""
	.align	4
.nv.constant0._Z25selective_scan_fwd_kernelI32Selective_Scan_fwd_kernel_traitsILi64ELi16ELi1ELb1ELb0ELb0ELb1EffEEv13SSMParamsBase:
	.zero		808


//--------------------- .nv.constant0._Z25selective_scan_fwd_kernelI32Selective_Scan_fwd_kernel_traitsILi64ELi16ELi1ELb1ELb0ELb1ELb0EffEEv13SSMParamsBase --------------------------
	.section	.nv.constant0._Z25selective_scan_fwd_kernelI32Selective_Scan_fwd_kernel_traitsILi64ELi16ELi1ELb1ELb0ELb1ELb0EffEEv13SSMParamsBase,"a",@progbits
	.sectionflags	@""
	.align	4
.nv.constant0._Z25selective_scan_fwd_kernelI32Selective_Scan_fwd_kernel_traitsILi64ELi16ELi1ELb1ELb0ELb1ELb0EffEEv13SSMParamsBase:
	.zero		808


//--------------------- .nv.constant0._Z25selective_scan_fwd_kernelI32Selective_Scan_fwd_kernel_traitsILi64ELi16ELi1ELb1ELb0ELb1ELb1EffEEv13SSMParamsBase --------------------------
	.section	.nv.constant0._Z25selective_scan_fwd_kernelI32Selective_Scan_fwd_kernel_traitsILi64ELi16ELi1ELb1ELb0ELb1ELb1EffEEv13SSMParamsBase,"a",@progbits
	.sectionflags	@""
	.align	4
.nv.constant0._Z25selective_scan_fwd_kernelI32Selective_Scan_fwd_kernel_traitsILi64ELi16ELi1ELb1ELb0ELb1ELb1EffEEv13SSMParamsBase:
	.zero		808


//--------------------- .nv.constant0._Z25selective_scan_fwd_kernelI32Selective_Scan_fwd_kernel_traitsILi64ELi16ELi1ELb1ELb1ELb0ELb0EffEEv13SSMParamsBase --------------------------
	.section	.nv.constant0._Z25selective_scan_fwd_kernelI32Selective_Scan_fwd_kernel_traitsILi64ELi16ELi1ELb1ELb1ELb0ELb0EffEEv13SSMParamsBase,"a",@progbits
	.sectionflags	@""
	.align	4
.nv.constant0._Z25selective_scan_fwd_kernelI32Selective_Scan_fwd_kernel_traitsILi64ELi16ELi1ELb1ELb1ELb0ELb0EffEEv13SSMParamsBase:
	.zero		808


//--------------------- .nv.constant0._Z25selective_scan_fwd_kernelI32Selective_Scan_fwd_kernel_traitsILi64ELi16ELi1ELb1ELb1ELb0ELb1EffEEv13SSMParamsBase --------------------------
	.section	.nv.constant0._Z25selective_scan_fwd_kernelI32Selective_Scan_fwd_kernel_traitsILi64ELi16ELi1ELb1ELb1ELb0ELb1EffEEv13SSMParamsBase,"a",@progbits
	.sectionflags	@""
	.align	4
.nv.constant0._Z25selective_scan_fwd_kernelI32Selective_Scan_fwd_kernel_traitsILi64ELi16ELi1ELb1ELb1ELb0ELb1EffEEv13SSMParamsBase:
	.zero		808


//--------------------- .nv.constant0._Z25selective_scan_fwd_kernelI32Selective_Scan_fwd_kernel_traitsILi64ELi16ELi1ELb1ELb1ELb1ELb0EffEEv13SSMParamsBase --------------------------
	.section	.nv.constant0._Z25selective_scan_fwd_kernelI32Selective_Scan_fwd_kernel_traitsILi64ELi16ELi1ELb1ELb1ELb1ELb0EffEEv13SSMParamsBase,"a",@progbits
	.sectionflags	@""
	.align	4
.nv.constant0._Z25selective_scan_fwd_kernelI32Selective_Scan_fwd_kernel_traitsILi64ELi16ELi1ELb1ELb1ELb1ELb0EffEEv13SSMParamsBase:
	.zero		808


//--------------------- .nv.constant0._Z25selective_scan_fwd_kernelI32Selective_Scan_fwd_kernel_traitsILi64ELi16ELi1ELb1ELb1ELb1ELb1EffEEv13SSMParamsBase --------------------------
	.section	.nv.constant0._Z25selective_scan_fwd_kernelI32Selective_Scan_fwd_kernel_traitsILi64ELi16ELi1ELb1ELb1ELb1ELb1EffEEv13SSMParamsBase,"a",@progbits
	.sectionflags	@""
	.align	4
.nv.constant0._Z25selective_scan_fwd_kernelI32Selective_Scan_fwd_kernel_traitsILi64ELi16ELi1ELb1ELb1ELb1ELb1EffEEv13SSMParamsBase:
	.zero		808


//--------------------- .nv.constant0._Z25selective_scan_fwd_kernelI32Selective_Scan_fwd_kernel_traitsILi32ELi16ELi1ELb0ELb0ELb0ELb0EffEEv13SSMParamsBase --------------------------
	.section	.nv.constant0._Z25selective_scan_fwd_kernelI32Selective_Scan_fwd_kernel_traitsILi32ELi16ELi1ELb0ELb0ELb0ELb0EffEEv13SSMParamsBase,"a",@progbits
	.sectionflags	@""
	.align	4
.nv.constant0._Z25selective_scan_fwd_kernelI32Selective_Scan_fwd_kernel_traitsILi32ELi16ELi1ELb0ELb0ELb0ELb0EffEEv13SSMParamsBase:
	.zero		808


//--------------------- .nv.constant0._Z25selective_scan_fwd_kernelI32Selective_Scan_fwd_kernel_traitsILi32ELi16ELi1ELb0ELb0ELb0ELb1EffEEv13SSMParamsBase --------------------------
	.section	.nv.constant0._Z25selective_scan_fwd_kernelI32Selective_Scan_fwd_kernel_traitsILi32ELi16ELi1ELb0ELb0ELb0ELb1EffEEv13SSMParamsBase,"a",@progbits
	.sectionflags	@""
	.align	4
.nv.constant0._Z25selective_scan_fwd_kernelI32Selective_Scan_fwd_kernel_traitsILi32ELi16ELi1ELb0ELb0ELb0ELb1EffEEv13SSMParamsBase:
	.zero		808


//--------------------- .nv.constant0._Z25selective_scan_fwd_kernelI32Selective_Scan_fwd_kernel_traitsILi32ELi16ELi1ELb0ELb0ELb1ELb0EffEEv13SSMParamsBase --------------------------
	.section	.nv.constant0._Z25selective_scan_fwd_kernelI32Selective_Scan_fwd_kernel_traitsILi32ELi16ELi1ELb0ELb0ELb1ELb0EffEEv13SSMParamsBase,"a",@progbits
	.sectionflags	@""
	.align	4
.nv.constant0._Z25selective_scan_fwd_kernelI32Selective_Scan_fwd_kernel_traitsILi32ELi16ELi1ELb0ELb0ELb1ELb0EffEEv13SSMParamsBase:
	.zero		808


//--------------------- .nv.constant0._Z25selective_scan_fwd_kernelI32Selective_Scan_fwd_kernel_traitsILi32ELi16ELi1ELb0ELb0ELb1ELb1EffEEv13SSMParamsBase --------------------------
	.section	.nv.constant0._Z25selective_scan_fwd_kernelI32Selective_Scan_fwd_kernel_traitsILi32ELi16ELi1ELb0ELb0ELb1ELb1EffEEv13SSMParamsBase,"a",@progbits
	.sectionflags	@""
	.align	4
.nv.constant0._Z25selective_scan_fwd_kernelI32Selective_Scan_fwd_kernel_traitsILi32ELi16ELi1ELb0ELb0ELb1ELb1EffEEv13SSMParamsBase:
	.zero		808


//--------------------- .nv.constant0._Z25selective_scan_fwd_kernelI32Selective_Scan_fwd_kernel_traitsILi32ELi16ELi1ELb0ELb1ELb0ELb0EffEEv13SSMParamsBase --------------------------
	.section	.nv.constant0._Z25selective_scan_fwd_kernelI32Selective_Scan_fwd_kernel_traitsILi32ELi16ELi1ELb0ELb1ELb0ELb0EffEEv13SSMParamsBase,"a",@progbits
	.sectionflags	@""
	.align	4
.nv.constant0._Z25selective_scan_fwd_kernelI32Selective_Scan_fwd_kernel_traitsILi32ELi16ELi1ELb0ELb1ELb0ELb0EffEEv13SSMParamsBase:
	.zero		808


//--------------------- .nv.constant0._Z25selective_scan_fwd_kernelI32Selective_Scan_fwd_kernel_traitsILi32ELi16ELi1ELb0ELb1ELb0ELb1EffEEv13SSMParamsBase --------------------------
	.section	.nv.constant0._Z25selective_scan_fwd_kernelI32Selective_Scan_fwd_kernel_traitsILi32ELi16ELi1ELb0ELb1ELb0ELb1EffEEv13SSMParamsBase,"a",@progbits
	.sectionflags	@""
	.align	4
.nv.constant0._Z25selective_scan_fwd_kernelI32Selective_Scan_fwd_kernel_traitsILi32ELi16ELi1ELb0ELb1ELb0ELb1EffEEv13SSMParamsBase:
	.zero		808


//--------------------- .nv.constant0._Z25selective_scan_fwd_kernelI32Selective_Scan_fwd_kernel_traitsILi32ELi16ELi1ELb0ELb1ELb1ELb0EffEEv13SSMParamsBase --------------------------
	.section	.nv.constant0._Z25selective_scan_fwd_kernelI32Selective_Scan_fwd_kernel_traitsILi32ELi16ELi1ELb0ELb1ELb1ELb0EffEEv13SSMParamsBase,"a",@progbits
	.sectionflags	@""
	.align	4
.nv.constant0._Z25selective_scan_fwd_kernelI32Selective_Scan_fwd_kernel_traitsILi32ELi16ELi1ELb0ELb1ELb1ELb0EffEEv13SSMParamsBase:
	.zero		808


//--------------------- .nv.constant0._Z25selective_scan_fwd_kernelI32Selective_Scan_fwd_kernel_traitsILi32ELi16ELi1ELb0ELb1ELb1ELb1EffEEv13SSMParamsBase --------------------------
	.section	.nv.constant0._Z25selective_scan_fwd_kernelI32Selective_Scan_fwd_kernel_traitsILi32ELi16ELi1ELb0ELb1ELb1ELb1EffEEv13SSMParamsBase,"a",@progbits
	.sectionflags	@""
	.align	4
.nv.constant0._Z25selective_scan_fwd_kernelI32Selective_Scan_fwd_kernel_traitsILi32ELi16ELi1ELb0ELb1ELb1ELb1EffEEv13SSMParamsBase:
	.zero		808


//--------------------- .nv.constant0._Z25selective_scan_fwd_kernelI32Selective_Scan_fwd_kernel_traitsILi32ELi16ELi1ELb1ELb0ELb0ELb0EffEEv13SSMParamsBase --------------------------
	.section	.nv.constant0._Z25selective_scan_fwd_kernelI32Selective_Scan_fwd_kernel_traitsILi32ELi16ELi1ELb1ELb0ELb0ELb0EffEEv13SSMParamsBase,"a",@progbits
	.sectionflags	@""
	.align	4
.nv.constant0._Z25selective_scan_fwd_kernelI32Selective_Scan_fwd_kernel_traitsILi32ELi16ELi1ELb1ELb0ELb0ELb0EffEEv13SSMParamsBase:
	.zero		808


//--------------------- .nv.constant0._Z25selective_scan_fwd_kernelI32Selective_Scan_fwd_kernel_traitsILi32ELi16ELi1ELb1ELb0ELb0ELb1EffEEv13SSMParamsBase --------------------------
	.section	.nv.constant0._Z25selective_scan_fwd_kernelI32Selective_Scan_fwd_kernel_traitsILi32ELi16ELi1ELb1ELb0ELb0ELb1EffEEv13SSMParamsBase,"a",@progbits
	.sectionflags	@""
	.align	4
.nv.constant0._Z25selective_scan_fwd_kernelI32Selective_Scan_fwd_kernel_traitsILi32ELi16ELi1ELb1ELb0ELb0ELb1EffEEv13SSMParamsBase:
	.zero		808


//--------------------- .nv.constant0._Z25selective_scan_fwd_kernelI32Selective_Scan_fwd_kernel_traitsILi32ELi16ELi1ELb1ELb0ELb1ELb0EffEEv13SSMParamsBase --------------------------
	.section	.nv.constant0._Z25selective_scan_fwd_kernelI32Selective_Scan_fwd_kernel_traitsILi32ELi16ELi1ELb1ELb0ELb1ELb0EffEEv13SSMParamsBase,"a",@progbits
	.sectionflags	@""
	.align	4
.nv.constant0._Z25selective_scan_fwd_kernelI32Selective_Scan_fwd_kernel_traitsILi32ELi16ELi1ELb1ELb0ELb1ELb0EffEEv13SSMParamsBase:
	.zero		808


//--------------------- .nv.constant0._Z25selective_scan_fwd_kernelI32Selective_Scan_fwd_kernel_traitsILi32ELi16ELi1ELb1ELb0ELb1ELb1EffEEv13SSMParamsBase --------------------------
	.section	.nv.constant0._Z25selective_scan_fwd_kernelI32Selective_Scan_fwd_kernel_traitsILi32ELi16ELi1ELb1ELb0ELb1ELb1EffEEv13SSMParamsBase,"a",@progbits
	.sectionflags	@""
	.align	4
.nv.constant0._Z25selective_scan_fwd_kernelI32Selective_Scan_fwd_kernel_traitsILi32ELi16ELi1ELb1ELb0ELb1ELb1EffEEv13SSMParamsBase:
	.zero		808


//--------------------- .nv.constant0._Z25selective_scan_fwd_kernelI32Selective_Scan_fwd_kernel_traitsILi32ELi16ELi1ELb1ELb1ELb0ELb0EffEEv13SSMParamsBase --------------------------
	.section	.nv.constant0._Z25selective_scan_fwd_kernelI32Selective_Scan_fwd_kernel_traitsILi32ELi16ELi1ELb1ELb1ELb0ELb0EffEEv13SSMParamsBase,"a",@progbits
	.sectionflags	@""
	.align	4
.nv.constant0._Z25selective_scan_fwd_kernelI32Selective_Scan_fwd_kernel_traitsILi32ELi16ELi1ELb1ELb1ELb0ELb0EffEEv13SSMParamsBase:
	.zero		808


//--------------------- .nv.constant0._Z25selective_scan_fwd_kernelI32Selective_Scan_fwd_kernel_traitsILi32ELi16ELi1ELb1ELb1ELb0ELb1EffEEv13SSMParamsBase --------------------------
	.section	.nv.constant0._Z25selective_scan_fwd_kernelI32Selective_Scan_fwd_kernel_traitsILi32ELi16ELi1ELb1ELb1ELb0ELb1EffEEv13SSMParamsBase,"a",@progbits
	.sectionflags	@""
	.align	4
.nv.constant0._Z25selective_scan_fwd_kernelI32Selective_Scan_fwd_kernel_traitsILi32ELi16ELi1ELb1ELb1ELb0ELb1EffEEv13SSMParamsBase:
	.zero		808


//--------------------- .nv.constant0._Z25selective_scan_fwd_kernelI32Selective_Scan_fwd_kernel_traitsILi32ELi16ELi1ELb1ELb1ELb1ELb0EffEEv13SSMParamsBase --------------------------
	.section	.nv.constant0._Z25selective_scan_fwd_kernelI32Selective_Scan_fwd_kernel_traitsILi32ELi16ELi1ELb1ELb1ELb1ELb0EffEEv13SSMParamsBase,"a",@progbits
	.sectionflags	@""
	.align	4
.nv.constant0._Z25selective_scan_fwd_kernelI32Selective_Scan_fwd_kernel_traitsILi32ELi16ELi1ELb1ELb1ELb1ELb0EffEEv13SSMParamsBase:
	.zero		808


//--------------------- .nv.constant0._Z25selective_scan_fwd_kernelI32Selective_Scan_fwd_kernel_traitsILi32ELi16ELi1ELb1ELb1ELb1ELb1EffEEv13SSMParamsBase --------------------------
	.section	.nv.constant0._Z25selective_scan_fwd_kernelI32Selective_Scan_fwd_kernel_traitsILi32ELi16ELi1ELb1ELb1ELb1ELb1EffEEv13SSMParamsBase,"a",@progbits
	.sectionflags	@""
	.align	4
.nv.constant0._Z25selective_scan_fwd_kernelI32Selective_Scan_fwd_kernel_traitsILi32ELi16ELi1ELb1ELb1ELb1ELb1EffEEv13SSMParamsBase:
	.zero		808


//--------------------- .nv.constant0._Z25selective_scan_fwd_kernelI32Selective_Scan_fwd_kernel_traitsILi32ELi8ELi1ELb0ELb0ELb0ELb0EffEEv13SSMParamsBase --------------------------
	.section	.nv.constant0._Z25selective_scan_fwd_kernelI32Selective_Scan_fwd_kernel_traitsILi32ELi8ELi1ELb0ELb0ELb0ELb0EffEEv13SSMParamsBase,"a",@progbits
	.sectionflags	@""
	.align	4
.nv.constant0._Z25selective_scan_fwd_kernelI32Selective_Scan_fwd_kernel_traitsILi32ELi8ELi1ELb0ELb0ELb0ELb0EffEEv13SSMParamsBase:
	.zero		808


//--------------------- .nv.constant0._Z25selective_scan_fwd_kernelI32Selective_Scan_fwd_kernel_traitsILi32ELi8ELi1ELb0ELb0ELb0ELb1EffEEv13SSMParamsBase --------------------------
	.section	.nv.constant0._Z25selective_scan_fwd_kernelI32Selective_Scan_fwd_kernel_traitsILi32ELi8ELi1ELb0ELb0ELb0ELb1EffEEv13SSMParamsBase,"a",@progbits
	.sectionflags	@""
	.align	4
.nv.constant0._Z25selective_scan_fwd_kernelI32Selective_Scan_fwd_kernel_traitsILi32ELi8ELi1ELb0ELb0ELb0ELb1EffEEv13SSMParamsBase:
	.zero		808


//--------------------- .nv.constant0._Z25selective_scan_fwd_kernelI32Selective_Scan_fwd_kernel_traitsILi32ELi8ELi1ELb0ELb0ELb1ELb0EffEEv13SSMParamsBase --------------------------
	.section	.nv.constant0._Z25selective_scan_fwd_kernelI32Selective_Scan_fwd_kernel_traitsILi32ELi8ELi1ELb0ELb0ELb1ELb0EffEEv13SSMParamsBase,"a",@progbits
	.sectionflags	@""
	.align	4
.nv.constant0._Z25selective_scan_fwd_kernelI32Selective_Scan_fwd_kernel_traitsILi32ELi8ELi1ELb0ELb0ELb1ELb0EffEEv13SSMParamsBase:
	.zero		808


//--------------------- .nv.constant0._Z25selective_scan_fwd_kernelI32Selective_Scan_fwd_kernel_traitsILi32ELi8ELi1ELb0ELb0ELb1ELb1EffEEv13SSMParamsBase --------------------------
	.section	.nv.constant0._Z25selective_scan_fwd_kernelI32Selective_Scan_fwd_kernel_traitsILi32ELi8ELi1ELb0ELb0ELb1ELb1EffEEv13SSMParamsBase,"a",@progbits
	.sectionflags	@""
	.align	4
.nv.constant0._Z25selective_scan_fwd_kernelI32Selective_Scan_fwd_kernel_traitsILi32ELi8ELi1ELb0ELb0ELb1ELb1EffEEv13SSMParamsBase:
	.zero		808


//--------------------- .nv.constant0._Z25selective_scan_fwd_kernelI32Selective_Scan_fwd_kernel_traitsILi32ELi8ELi1ELb0ELb1ELb0ELb0EffEEv13SSMParamsBase --------------------------
	.section	.nv.constant0._Z25selective_scan_fwd_kernelI32Selective_Scan_fwd_kernel_traitsILi32ELi8ELi1ELb0ELb1ELb0ELb0EffEEv13SSMParamsBase,"a",@progbits
	.sectionflags	@""
	.align	4
.nv.constant0._Z25selective_scan_fwd_kernelI32Selective_Scan_fwd_kernel_traitsILi32ELi8ELi1ELb0ELb1ELb0ELb0EffEEv13SSMParamsBase:
	.zero		808


//--------------------- .nv.constant0._Z25selective_scan_fwd_kernelI32Selective_Scan_fwd_kernel_traitsILi32ELi8ELi1ELb0ELb1ELb0ELb1EffEEv13SSMParamsBase --------------------------
	.section	.nv.constant0._Z25selective_scan_fwd_kernelI32Selective_Scan_fwd_kernel_traitsILi32ELi8ELi1ELb0ELb1ELb0ELb1EffEEv13SSMParamsBase,"a",@progbits
	.sectionflags	@""
	.align	4
.nv.constant0._Z25selective_scan_fwd_kernelI32Selective_Scan_fwd_kernel_traitsILi32ELi8ELi1ELb0ELb1ELb0ELb1EffEEv13SSMParamsBase:
	.zero		808


//--------------------- .nv.constant0._Z25selective_scan_fwd_kernelI32Selective_Scan_fwd_kernel_traitsILi32ELi8ELi1ELb0ELb1ELb1ELb0EffEEv13SSMParamsBase --------------------------
	.section	.nv.constant0._Z25selective_scan_fwd_kernelI32Selective_Scan_fwd_kernel_traitsILi32ELi8ELi1ELb0ELb1ELb1ELb0EffEEv13SSMParamsBase,"a",@progbits
	.sectionflags	@""
	.align	4
.nv.constant0._Z25selective_scan_fwd_kernelI32Selective_Scan_fwd_kernel_traitsILi32ELi8ELi1ELb0ELb1ELb1ELb0EffEEv13SSMParamsBase:
	.zero		808


//--------------------- .nv.constant0._Z25selective_scan_fwd_kernelI32Selective_Scan_fwd_kernel_traitsILi32ELi8ELi1ELb0ELb1ELb1ELb1EffEEv13SSMParamsBase --------------------------
	.section	.nv.constant0._Z25selective_scan_fwd_kernelI32Selective_Scan_fwd_kernel_traitsILi32ELi8ELi1ELb0ELb1ELb1ELb1EffEEv13SSMParamsBase,"a",@progbits
	.sectionflags	@""
	.align	4
.nv.constant0._Z25selective_scan_fwd_kernelI32Selective_Scan_fwd_kernel_traitsILi32ELi8ELi1ELb0ELb1ELb1ELb1EffEEv13SSMParamsBase:
	.zero		808


//--------------------- .nv.constant0._Z25selective_scan_fwd_kernelI32Selective_Scan_fwd_kernel_traitsILi32ELi8ELi1ELb1ELb0ELb0ELb0EffEEv13SSMParamsBase --------------------------
	.section	.nv.constant0._Z25selective_scan_fwd_kernelI32Selective_Scan_fwd_kernel_traitsILi32ELi8ELi1ELb1ELb0ELb0ELb0EffEEv13SSMParamsBase,"a",@progbits
	.sectionflags	@""
	.align	4
.nv.constant0._Z25selective_scan_fwd_kernelI32Selective_Scan_fwd_kernel_traitsILi32ELi8ELi1ELb1ELb0ELb0ELb0EffEEv13SSMParamsBase:
	.zero		808


//--------------------- .nv.constant0._Z25selective_scan_fwd_kernelI32Selective_Scan_fwd_kernel_traitsILi32ELi8ELi1ELb1ELb0ELb0ELb1EffEEv13SSMParamsBase --------------------------
	.section	.nv.constant0._Z25selective_scan_fwd_kernelI32Selective_Scan_fwd_kernel_traitsILi32ELi8ELi1ELb1ELb0ELb0ELb1EffEEv13SSMParamsBase,"a",@progbits
	.sectionflags	@""
	.align	4
.nv.constant0._Z25selective_scan_fwd_kernelI32Selective_Scan_fwd_kernel_traitsILi32ELi8ELi1ELb1ELb0ELb0ELb1EffEEv13SSMParamsBase:
	.zero		808


//--------------------- .nv.constant0._Z25selective_scan_fwd_kernelI32Selective_Scan_fwd_kernel_traitsILi32ELi8ELi1ELb1ELb0ELb1ELb0EffEEv13SSMParamsBase --------------------------
	.section	.nv.constant0._Z25selective_scan_fwd_kernelI32Selective_Scan_fwd_kernel_traitsILi32ELi8ELi1ELb1ELb0ELb1ELb0EffEEv13SSMParamsBase,"a",@progbits
	.sectionflags	@""
	.align	4
.nv.constant0._Z25selective_scan_fwd_kernelI32Selective_Scan_fwd_kernel_traitsILi32ELi8ELi1ELb1ELb0ELb1ELb0EffEEv13SSMParamsBase:
	.zero		808


//--------------------- .nv.constant0._Z25selective_scan_fwd_kernelI32Selective_Scan_fwd_kernel_traitsILi32ELi8ELi1ELb1ELb0ELb1ELb1EffEEv13SSMParamsBase --------------------------
	.section	.nv.constant0._Z25selective_scan_fwd_kernelI32Selective_Scan_fwd_kernel_traitsILi32ELi8ELi1ELb1ELb0ELb1ELb1EffEEv13SSMParamsBase,"a",@progbits
	.sectionflags	@""
	.align	4
.nv.constant0._Z25selective_scan_fwd_kernelI32Selective_Scan_fwd_kernel_traitsILi32ELi8ELi1ELb1ELb0ELb1ELb1EffEEv13SSMParamsBase:
	.zero		808


//--------------------- .nv.constant0._Z25selective_scan_fwd_kernelI32Selective_Scan_fwd_kernel_traitsILi32ELi8ELi1ELb1ELb1ELb0ELb0EffEEv13SSMParamsBase --------------------------
	.section	.nv.constant0._Z25selective_scan_fwd_kernelI32Selective_Scan_fwd_kernel_traitsILi32ELi8ELi1ELb1ELb1ELb0ELb0EffEEv13SSMParamsBase,"a",@progbits
	.sectionflags	@""
	.align	4
.nv.constant0._Z25selective_scan_fwd_kernelI32Selective_Scan_fwd_kernel_traitsILi32ELi8ELi1ELb1ELb1ELb0ELb0EffEEv13SSMParamsBase:
	.zero		808


//--------------------- .nv.constant0._Z25selective_scan_fwd_kernelI32Selective_Scan_fwd_kernel_traitsILi32ELi8ELi1ELb1ELb1ELb0ELb1EffEEv13SSMParamsBase --------------------------
	.section	.nv.constant0._Z25selective_scan_fwd_kernelI32Selective_Scan_fwd_kernel_traitsILi32ELi8ELi1ELb1ELb1ELb0ELb1EffEEv13SSMParamsBase,"a",@progbits
	.sectionflags	@""
	.align	4
.nv.constant0._Z25selective_scan_fwd_kernelI32Selective_Scan_fwd_kernel_traitsILi32ELi8ELi1ELb1ELb1ELb0ELb1EffEEv13SSMParamsBase:
	.zero		808


//--------------------- .nv.constant0._Z25selective_scan_fwd_kernelI32Selective_Scan_fwd_kernel_traitsILi32ELi8ELi1ELb1ELb1ELb1ELb0EffEEv13SSMParamsBase --------------------------
	.section	.nv.constant0._Z25selective_scan_fwd_kernelI32Selective_Scan_fwd_kernel_traitsILi32ELi8ELi1ELb1ELb1ELb1ELb0EffEEv13SSMParamsBase,"a",@progbits
	.sectionflags	@""
	.align	4
.nv.constant0._Z25selective_scan_fwd_kernelI32Selective_Scan_fwd_kernel_traitsILi32ELi8ELi1ELb1ELb1ELb1ELb0EffEEv13SSMParamsBase:
	.zero		808


//--------------------- .nv.constant0._Z25selective_scan_fwd_kernelI32Selective_Scan_fwd_kernel_traitsILi32ELi8ELi1ELb1ELb1ELb1ELb1EffEEv13SSMParamsBase --------------------------
	.section	.nv.constant0._Z25selective_scan_fwd_kernelI32Selective_Scan_fwd_kernel_traitsILi32ELi8ELi1ELb1ELb1ELb1ELb1EffEEv13SSMParamsBase,"a",@progbits
	.sectionflags	@""
	.align	4
.nv.constant0._Z25selective_scan_fwd_kernelI32Selective_Scan_fwd_kernel_traitsILi32ELi8ELi1ELb1ELb1ELb1ELb1EffEEv13SSMParamsBase:
	.zero		808


//--------------------- .nv.constant0._Z25selective_scan_fwd_kernelI32Selective_Scan_fwd_kernel_traitsILi32ELi4ELi1ELb0ELb0ELb0ELb0EffEEv13SSMParamsBase --------------------------
	.section	.nv.constant0._Z25selective_scan_fwd_kernelI32Selective_Scan_fwd_kernel_traitsILi32ELi4ELi1ELb0ELb0ELb0ELb0EffEEv13SSMParamsBase,"a",@progbits
	.sectionflags	@""
	.align	4
.nv.constant0._Z25selective_scan_fwd_kernelI32Selective_Scan_fwd_kernel_traitsILi32ELi4ELi1ELb0ELb0ELb0ELb0EffEEv13SSMParamsBase:
	.zero		808


//--------------------- .nv.constant0._Z25selective_scan_fwd_kernelI32Selective_Scan_fwd_kernel_traitsILi32ELi4ELi1ELb0ELb0ELb0ELb1EffEEv13SSMParamsBase --------------------------
	.section	.nv.constant0._Z25selective_scan_fwd_kernelI32Selective_Scan_fwd_kernel_traitsILi32ELi4ELi1ELb0ELb0ELb0ELb1EffEEv13SSMParamsBase,"a",@progbits
	.sectionflags	@""
	.align	4
.nv.constant0._Z25selective_scan_fwd_kernelI32Selective_Scan_fwd_kernel_traitsILi32ELi4ELi1ELb0ELb0ELb0ELb1EffEEv13SSMParamsBase:
	.zero		808


//--------------------- .nv.constant0._Z25selective_scan_fwd_kernelI32Selective_Scan_fwd_kernel_traitsILi32ELi4ELi1ELb0ELb0ELb1ELb0EffEEv13SSMParamsBase --------------------------
	.section	.nv.constant0._Z25selective_scan_fwd_kernelI32Selective_Scan_fwd_kernel_traitsILi32ELi4ELi1ELb0ELb0ELb1ELb0EffEEv13SSMParamsBase,"a",@progbits
	.sectionflags	@""
	.align	4
.nv.constant0._Z25selective_scan_fwd_kernelI32Selective_Scan_fwd_kernel_traitsILi32ELi4ELi1ELb0ELb0ELb1ELb0EffEEv13SSMParamsBase:
	.zero		808


//--------------------- .nv.constant0._Z25selective_scan_fwd_kernelI32Selective_Scan_fwd_kernel_traitsILi32ELi4ELi1ELb0ELb0ELb1ELb1EffEEv13SSMParamsBase --------------------------
	.section	.nv.constant0._Z25selective_scan_fwd_kernelI32Selective_Scan_fwd_kernel_traitsILi32ELi4ELi1ELb0ELb0ELb1ELb1EffEEv13SSMParamsBase,"a",@progbits
	.sectionflags	@""
	.align	4
.nv.constant0._Z25selective_scan_fwd_kernelI32Selective_Scan_fwd_kernel_traitsILi32ELi4ELi1ELb0ELb0ELb1ELb1EffEEv13SSMParamsBase:
	.zero		808


//--------------------- .nv.constant0._Z25selective_scan_fwd_kernelI32Selective_Scan_fwd_kernel_traitsILi32ELi4ELi1ELb0ELb1ELb0ELb0EffEEv13SSMParamsBase --------------------------
	.section	.nv.constant0._Z25selective_scan_fwd_kernelI32Selective_Scan_fwd_kernel_traitsILi32ELi4ELi1ELb0ELb1ELb0ELb0EffEEv13SSMParamsBase,"a",@progbits
	.sectionflags	@""
	.align	4
.nv.constant0._Z25selective_scan_fwd_kernelI32Selective_Scan_fwd_kernel_traitsILi32ELi4ELi1ELb0ELb1ELb0ELb0EffEEv13SSMParamsBase:
	.zero		808


//--------------------- .nv.constant0._Z25selective_scan_fwd_kernelI32Selective_Scan_fwd_kernel_traitsILi32ELi4ELi1ELb0ELb1ELb0ELb1EffEEv13SSMParamsBase --------------------------
	.section	.nv.constant0._Z25selective_scan_fwd_kernelI32Selective_Scan_fwd_kernel_traitsILi32ELi4ELi1ELb0ELb1ELb0ELb1EffEEv13SSMParamsBase,"a",@progbits
	.sectionflags	@""
	.align	4
.nv.constant0._Z25selective_scan_fwd_kernelI32Selective_Scan_fwd_kernel_traitsILi32ELi4ELi1ELb0ELb1ELb0ELb1EffEEv13SSMParamsBase:
	.zero		808


//--------------------- .nv.constant0._Z25selective_scan_fwd_kernelI32Selective_Scan_fwd_kernel_traitsILi32ELi4ELi1ELb0ELb1ELb1ELb0EffEEv13SSMParamsBase --------------------------
	.section	.nv.constant0._Z25selective_scan_fwd_kernelI32Selective_Scan_fwd_kernel_traitsILi32ELi4ELi1ELb0ELb1ELb1ELb0EffEEv13SSMParamsBase,"a",@progbits
	.sectionflags	@""
	.align	4
.nv.constant0._Z25selective_scan_fwd_kernelI32Selective_Scan_fwd_kernel_traitsILi32ELi4ELi1ELb0ELb1ELb1ELb0EffEEv13SSMParamsBase:
	.zero		808


//--------------------- .nv.constant0._Z25selective_scan_fwd_kernelI32Selective_Scan_fwd_kernel_traitsILi32ELi4ELi1ELb0ELb1ELb1ELb1EffEEv13SSMParamsBase --------------------------
	.section	.nv.constant0._Z25selective_scan_fwd_kernelI32Selective_Scan_fwd_kernel_traitsILi32ELi4ELi1ELb0ELb1ELb1ELb1EffEEv13SSMParamsBase,"a",@progbits
	.sectionflags	@""
	.align	4
.nv.constant0._Z25selective_scan_fwd_kernelI32Selective_Scan_fwd_kernel_traitsILi32ELi4ELi1ELb0ELb1ELb1ELb1EffEEv13SSMParamsBase:
	.zero		808


//--------------------- .nv.constant0._Z25selective_scan_fwd_kernelI32Selective_Scan_fwd_kernel_traitsILi32ELi4ELi1ELb1ELb0ELb0ELb0EffEEv13SSMParamsBase --------------------------
	.section	.nv.constant0._Z25selective_scan_fwd_kernelI32Selective_Scan_fwd_kernel_traitsILi32ELi4ELi1ELb1ELb0ELb0ELb0EffEEv13SSMParamsBase,"a",@progbits
	.sectionflags	@""
	.align	4
.nv.constant0._Z25selective_scan_fwd_kernelI32Selective_Scan_fwd_kernel_traitsILi32ELi4ELi1ELb1ELb0ELb0ELb0EffEEv13SSMParamsBase:
	.zero		808


//--------------------- .nv.constant0._Z25selective_scan_fwd_kernelI32Selective_Scan_fwd_kernel_traitsILi32ELi4ELi1ELb1ELb0ELb0ELb1EffEEv13SSMParamsBase --------------------------
	.section	.nv.constant0._Z25selective_scan_fwd_kernelI32Selective_Scan_fwd_kernel_traitsILi32ELi4ELi1ELb1ELb0ELb0ELb1EffEEv13SSMParamsBase,"a",@progbits
	.sectionflags	@""
	.align	4
.nv.constant0._Z25selective_scan_fwd_kernelI32Selective_Scan_fwd_kernel_traitsILi32ELi4ELi1ELb1ELb0ELb0ELb1EffEEv13SSMParamsBase:
	.zero		808


//--------------------- .nv.constant0._Z25selective_scan_fwd_kernelI32Selective_Scan_fwd_kernel_traitsILi32ELi4ELi1ELb1ELb0ELb1ELb0EffEEv13SSMParamsBase --------------------------
	.section	.nv.constant0._Z25selective_scan_fwd_kernelI32Selective_Scan_fwd_kernel_traitsILi32ELi4ELi1ELb1ELb0ELb1ELb0EffEEv13SSMParamsBase,"a",@progbits
	.sectionflags	@""
	.align	4
.nv.constant0._Z25selective_scan_fwd_kernelI32Selective_Scan_fwd_kernel_traitsILi32ELi4ELi1ELb1ELb0ELb1ELb0EffEEv13SSMParamsBase:
	.zero		808


//--------------------- .nv.constant0._Z25selective_scan_fwd_kernelI32Selective_Scan_fwd_kernel_traitsILi32ELi4ELi1ELb1ELb0ELb1ELb1EffEEv13SSMParamsBase --------------------------
	.section	.nv.constant0._Z25selective_scan_fwd_kernelI32Selective_Scan_fwd_kernel_traitsILi32ELi4ELi1ELb1ELb0ELb1ELb1EffEEv13SSMParamsBase,"a",@progbits
	.sectionflags	@""
	.align	4
.nv.constant0._Z25selective_scan_fwd_kernelI32Selective_Scan_fwd_kernel_traitsILi32ELi4ELi1ELb1ELb0ELb1ELb1EffEEv13SSMParamsBase:
	.zero		808


//--------------------- .nv.constant0._Z25selective_scan_fwd_kernelI32Selective_Scan_fwd_kernel_traitsILi32ELi4ELi1ELb1ELb1ELb0ELb0EffEEv13SSMParamsBase --------------------------
	.section	.nv.constant0._Z25selective_scan_fwd_kernelI32Selective_Scan_fwd_kernel_traitsILi32ELi4ELi1ELb1ELb1ELb0ELb0EffEEv13SSMParamsBase,"a",@progbits
	.sectionflags	@""
	.align	4
.nv.constant0._Z25selective_scan_fwd_kernelI32Selective_Scan_fwd_kernel_traitsILi32ELi4ELi1ELb1ELb1ELb0ELb0EffEEv13SSMParamsBase:
	.zero		808


//--------------------- .nv.constant0._Z25selective_scan_fwd_kernelI32Selective_Scan_fwd_kernel_traitsILi32ELi4ELi1ELb1ELb1ELb0ELb1EffEEv13SSMParamsBase --------------------------
	.section	.nv.constant0._Z25selective_scan_fwd_kernelI32Selective_Scan_fwd_kernel_traitsILi32ELi4ELi1ELb1ELb1ELb0ELb1EffEEv13SSMParamsBase,"a",@progbits
	.sectionflags	@""
	.align	4
.nv.constant0._Z25selective_scan_fwd_kernelI32Selective_Scan_fwd_kernel_traitsILi32ELi4ELi1ELb1ELb1ELb0ELb1EffEEv13SSMParamsBase:
	.zero		808


//--------------------- .nv.constant0._Z25selective_scan_fwd_kernelI32Selective_Scan_fwd_kernel_traitsILi32ELi4ELi1ELb1ELb1ELb1ELb0EffEEv13SSMParamsBase --------------------------
	.section	.nv.constant0._Z25selective_scan_fwd_kernelI32Selective_Scan_fwd_kernel_traitsILi32ELi4ELi1ELb1ELb1ELb1ELb0EffEEv13SSMParamsBase,"a",@progbits
	.sectionflags	@""
	.align	4
.nv.constant0._Z25selective_scan_fwd_kernelI32Selective_Scan_fwd_kernel_traitsILi32ELi4ELi1ELb1ELb1ELb1ELb0EffEEv13SSMParamsBase:
	.zero		808


//--------------------- .nv.constant0._Z25selective_scan_fwd_kernelI32Selective_Scan_fwd_kernel_traitsILi32ELi4ELi1ELb1ELb1ELb1ELb1EffEEv13SSMParamsBase --------------------------
	.section	.nv.constant0._Z25selective_scan_fwd_kernelI32Selective_Scan_fwd_kernel_traitsILi32ELi4ELi1ELb1ELb1ELb1ELb1EffEEv13SSMParamsBase,"a",@progbits
	.sectionflags	@""
	.align	4
.nv.constant0._Z25selective_scan_fwd_kernelI32Selective_Scan_fwd_kernel_traitsILi32ELi4ELi1ELb1ELb1ELb1ELb1EffEEv13SSMParamsBase:
	.zero		808


//--------------------- SYMBOLS --------------------------

	.type		.nv.reservedSmem.offset0,@object
	.size		.nv.reservedSmem.offset0,0x4
